	.target	sm_80

	.elftype	@"ET_EXEC"


//--------------------- .note.nv.tkinfo           --------------------------
	.section	.note.nv.tkinfo,"",@"SHT_NOTE"
	.sectionflags	@"SHF_NOTE_NV_TKINFO"
	.tkinfo
        /*0018*/ 	.word	0x00000002
        /*0030*/ 	.string	""
        /*0030*/ 	.string	"ptxas"
        /*0030*/ 	.string	"Cuda compilation tools, release 13.0, V13.0.88"
        /*0030*/ 	.string	"Build cuda_13.0.r13.0/compiler.36424714_0"
        /*0030*/ 	.string	"-arch sm_80 -m 64 "



//--------------------- .note.nv.cuinfo           --------------------------
	.section	.note.nv.cuinfo,"",@"SHT_NOTE"
	.sectionflags	@"SHF_NOTE_NV_CUINFO"
        /*0018*/ 	.short	0x0002
        /*001a*/ 	.short	0x0050
        /*001c*/ 	.short	0x0082
	.zero		2


//--------------------- .nv.info                  --------------------------
	.section	.nv.info,"",@"SHT_CUDA_INFO"
	.align	4


	//----- nvinfo : EIATTR_REGCOUNT
	.align		4
        /*0000*/ 	.byte	0x04, 0x2f
        /*0002*/ 	.short	(.L_12 - .L_11)
	.align		4
.L_11:
        /*0004*/ 	.word	index@(_ZN7cutlass13device_kernelIN5flash19enable_sm80_to_sm89INS1_16FlashAttnFwdSm80INS1_25CollectiveMainloopFwdSm80ILi4ELi1ELb0EN4cute5tupleIJNS5_1CILi128EEENS7_ILi64EEES8_EEELi128ENS_6half_tEfNS_4arch4Sm80ELb1ELb0ELb0ELb1ELb0ELb1ELb1ELb0EEENS1_21CollectiveEpilogueFwdINS6_IJS8_S8_S9_EEENS6_IJNS7_ILi1EEESH_SH_EEESB_SD_Li128ELb1ELb1ELb0ELb0EEENS1_19SingleTileSchedulerILb1ELb0ELb1ELi128EEEEEEEEEvNT_6ParamsE)
        /*0008*/ 	.word	0x000000ff


	//----- nvinfo : EIATTR_FRAME_SIZE
	.align		4
.L_12:
        /*000c*/ 	.byte	0x04, 0x11
        /*000e*/ 	.short	(.L_14 - .L_13)
	.align		4
.L_13:
        /*0010*/ 	.word	index@(_ZN7cutlass13device_kernelIN5flash19enable_sm80_to_sm89INS1_16FlashAttnFwdSm80INS1_25CollectiveMainloopFwdSm80ILi4ELi1ELb0EN4cute5tupleIJNS5_1CILi128EEENS7_ILi64EEES8_EEELi128ENS_6half_tEfNS_4arch4Sm80ELb1ELb0ELb0ELb1ELb0ELb1ELb1ELb0EEENS1_21CollectiveEpilogueFwdINS6_IJS8_S8_S9_EEENS6_IJNS7_ILi1EEESH_SH_EEESB_SD_Li128ELb1ELb1ELb0ELb0EEENS1_19SingleTileSchedulerILb1ELb0ELb1ELi128EEEEEEEEEvNT_6ParamsE)
        /*0014*/ 	.word	0x000000a0


	//----- nvinfo : EIATTR_REGCOUNT
	.align		4
.L_14:
        /*0018*/ 	.byte	0x04, 0x2f
        /*001a*/ 	.short	(.L_16 - .L_15)
	.align		4
.L_15:
        /*001c*/ 	.word	index@(_ZN7cutlass13device_kernelIN5flash19enable_sm80_to_sm89INS1_16FlashAttnFwdSm80INS1_25CollectiveMainloopFwdSm80ILi4ELi1ELb0EN4cute5tupleIJNS5_1CILi128EEENS7_ILi64EEES8_EEELi128ENS_6half_tEfNS_4arch4Sm80ELb1ELb0ELb0ELb1ELb0ELb0ELb1ELb0EEENS1_21CollectiveEpilogueFwdINS6_IJS8_S8_S9_EEENS6_IJNS7_ILi1EEESH_SH_EEESB_SD_Li128ELb1ELb1ELb0ELb0EEENS1_19SingleTileSchedulerILb1ELb0ELb1ELi128EEEEEEEEEvNT_6ParamsE)
        /*0020*/ 	.word	0x000000ff


	//----- nvinfo : EIATTR_FRAME_SIZE
	.align		4
.L_16:
        /*0024*/ 	.byte	0x04, 0x11
        /*0026*/ 	.short	(.L_18 - .L_17)
	.align		4
.L_17:
        /*0028*/ 	.word	index@(_ZN7cutlass13device_kernelIN5flash19enable_sm80_to_sm89INS1_16FlashAttnFwdSm80INS1_25CollectiveMainloopFwdSm80ILi4ELi1ELb0EN4cute5tupleIJNS5_1CILi128EEENS7_ILi64EEES8_EEELi128ENS_6half_tEfNS_4arch4Sm80ELb1ELb0ELb0ELb1ELb0ELb0ELb1ELb0EEENS1_21CollectiveEpilogueFwdINS6_IJS8_S8_S9_EEENS6_IJNS7_ILi1EEESH_SH_EEESB_SD_Li128ELb1ELb1ELb0ELb0EEENS1_19SingleTileSchedulerILb1ELb0ELb1ELi128EEEEEEEEEvNT_6ParamsE)
        /*002c*/ 	.word	0x000000c8


	//----- nvinfo : EIATTR_REGCOUNT
	.align		4
.L_18:
        /*0030*/ 	.byte	0x04, 0x2f
        /*0032*/ 	.short	(.L_20 - .L_19)
	.align		4
.L_19:
        /*0034*/ 	.word	index@(_ZN7cutlass13device_kernelIN5flash19enable_sm80_to_sm89INS1_16FlashAttnFwdSm80INS1_25CollectiveMainloopFwdSm80ILi4ELi1ELb0EN4cute5tupleIJNS5_1CILi128EEENS7_ILi64EEES8_EEELi128ENS_6half_tEfNS_4arch4Sm80ELb1ELb0ELb0ELb0ELb0ELb0ELb1ELb0EEENS1_21CollectiveEpilogueFwdINS6_IJS8_S8_S9_EEENS6_IJNS7_ILi1EEESH_SH_EEESB_SD_Li128ELb0ELb1ELb0ELb0EEENS1_30DynamicPersistentTileSchedulerILi128ELi128ELb0ELb1ELb0EEEEEEEEEvNT_6ParamsE)
        /*0038*/ 	.word	0x000000ff


	//----- nvinfo : EIATTR_FRAME_SIZE
	.align		4
.L_20:
        /*003c*/ 	.byte	0x04, 0x11
        /*003e*/ 	.short	(.L_22 - .L_21)
	.align		4
.L_21:
        /*0040*/ 	.word	index@($__internal_3_$__cuda_sm70_shflsync_idx_p)
        /*0044*/ 	.word	0x00000000


	//----- nvinfo : EIATTR_FRAME_SIZE
	.align		4
.L_22:
        /*0048*/ 	.byte	0x04, 0x11
        /*004a*/ 	.short	(.L_24 - .L_23)
	.align		4
.L_23:
        /*004c*/ 	.word	index@($__internal_2_$__cuda_sm70_shflsync_bfly_p)
        /*0050*/ 	.word	0x00000000


	//----- nvinfo : EIATTR_FRAME_SIZE
	.align		4
.L_24:
        /*0054*/ 	.byte	0x04, 0x11
        /*0056*/ 	.short	(.L_26 - .L_25)
	.align		4
.L_25:
        /*0058*/ 	.word	index@(_ZN7cutlass13device_kernelIN5flash19enable_sm80_to_sm89INS1_16FlashAttnFwdSm80INS1_25CollectiveMainloopFwdSm80ILi4ELi1ELb0EN4cute5tupleIJNS5_1CILi128EEENS7_ILi64EEES8_EEELi128ENS_6half_tEfNS_4arch4Sm80ELb1ELb0ELb0ELb0ELb0ELb0ELb1ELb0EEENS1_21CollectiveEpilogueFwdINS6_IJS8_S8_S9_EEENS6_IJNS7_ILi1EEESH_SH_EEESB_SD_Li128ELb0ELb1ELb0ELb0EEENS1_30DynamicPersistentTileSchedulerILi128ELi128ELb0ELb1ELb0EEEEEEEEEvNT_6ParamsE)
        /*005c*/ 	.word	0x000000b0


	//----- nvinfo : EIATTR_REGCOUNT
	.align		4
.L_26:
        /*0060*/ 	.byte	0x04, 0x2f
        /*0062*/ 	.short	(.L_28 - .L_27)
	.align		4
.L_27:
        /*0064*/ 	.word	index@(_ZN7cutlass13device_kernelIN5flash19enable_sm80_to_sm89INS1_16FlashAttnFwdSm80INS1_25CollectiveMainloopFwdSm80ILi4ELi1ELb0EN4cute5tupleIJNS5_1CILi128EEENS7_ILi48EEES8_EEELi128ENS_6half_tEfNS_4arch4Sm80ELb0ELb1ELb0ELb1ELb0ELb1ELb1ELb0EEENS1_21CollectiveEpilogueFwdINS6_IJS8_S8_S9_EEENS6_IJNS7_ILi1EEESH_SH_EEESB_SD_Li128ELb1ELb1ELb0ELb0EEENS1_19SingleTileSchedulerILb1ELb0ELb1ELi128EEEEEEEEEvNT_6ParamsE)
        /*0068*/ 	.word	0x000000ff


	//----- nvinfo : EIATTR_FRAME_SIZE
	.align		4
.L_28:
        /*006c*/ 	.byte	0x04, 0x11
        /*006e*/ 	.short	(.L_30 - .L_29)
	.align		4
.L_29:
        /*0070*/ 	.word	index@(_ZN7cutlass13device_kernelIN5flash19enable_sm80_to_sm89INS1_16FlashAttnFwdSm80INS1_25CollectiveMainloopFwdSm80ILi4ELi1ELb0EN4cute5tupleIJNS5_1CILi128EEENS7_ILi48EEES8_EEELi128ENS_6half_tEfNS_4arch4Sm80ELb0ELb1ELb0ELb1ELb0ELb1ELb1ELb0EEENS1_21CollectiveEpilogueFwdINS6_IJS8_S8_S9_EEENS6_IJNS7_ILi1EEESH_SH_EEESB_SD_Li128ELb1ELb1ELb0ELb0EEENS1_19SingleTileSchedulerILb1ELb0ELb1ELi128EEEEEEEEEvNT_6ParamsE)
        /*0074*/ 	.word	0x000000a8


	//----- nvinfo : EIATTR_REGCOUNT
	.align		4
.L_30:
        /*0078*/ 	.byte	0x04, 0x2f
        /*007a*/ 	.short	(.L_32 - .L_31)
	.align		4
.L_31:
        /*007c*/ 	.word	index@(_ZN7cutlass13device_kernelIN5flash19enable_sm80_to_sm89INS1_16FlashAttnFwdSm80INS1_25CollectiveMainloopFwdSm80ILi4ELi1ELb0EN4cute5tupleIJNS5_1CILi128EEENS7_ILi48EEES8_EEELi128ENS_6half_tEfNS_4arch4Sm80ELb0ELb1ELb0ELb1ELb0ELb0ELb1ELb0EEENS1_21CollectiveEpilogueFwdINS6_IJS8_S8_S9_EEENS6_IJNS7_ILi1EEESH_SH_EEESB_SD_Li128ELb1ELb1ELb0ELb0EEENS1_19SingleTileSchedulerILb1ELb0ELb1ELi128EEEEEEEEEvNT_6ParamsE)
        /*0080*/ 	.word	0x000000ff


	//----- nvinfo : EIATTR_FRAME_SIZE
	.align		4
.L_32:
        /*0084*/ 	.byte	0x04, 0x11
        /*0086*/ 	.short	(.L_34 - .L_33)
	.align		4
.L_33:
        /*0088*/ 	.word	index@(_ZN7cutlass13device_kernelIN5flash19enable_sm80_to_sm89INS1_16FlashAttnFwdSm80INS1_25CollectiveMainloopFwdSm80ILi4ELi1ELb0EN4cute5tupleIJNS5_1CILi128EEENS7_ILi48EEES8_EEELi128ENS_6half_tEfNS_4arch4Sm80ELb0ELb1ELb0ELb1ELb0ELb0ELb1ELb0EEENS1_21CollectiveEpilogueFwdINS6_IJS8_S8_S9_EEENS6_IJNS7_ILi1EEESH_SH_EEESB_SD_Li128ELb1ELb1ELb0ELb0EEENS1_19SingleTileSchedulerILb1ELb0ELb1ELi128EEEEEEEEEvNT_6ParamsE)
        /*008c*/ 	.word	0x00000078


	//----- nvinfo : EIATTR_REGCOUNT
	.align		4
.L_34:
        /*0090*/ 	.byte	0x04, 0x2f
        /*0092*/ 	.short	(.L_36 - .L_35)
	.align		4
.L_35:
        /*0094*/ 	.word	index@(_ZN7cutlass13device_kernelIN5flash19enable_sm80_to_sm89INS1_16FlashAttnFwdSm80INS1_25CollectiveMainloopFwdSm80ILi4ELi1ELb0EN4cute5tupleIJNS5_1CILi128EEENS7_ILi48EEES8_EEELi128ENS_6half_tEfNS_4arch4Sm80ELb0ELb1ELb0ELb0ELb0ELb0ELb1ELb0EEENS1_21CollectiveEpilogueFwdINS6_IJS8_S8_S9_EEENS6_IJNS7_ILi1EEESH_SH_EEESB_SD_Li128ELb0ELb1ELb0ELb0EEENS1_19SingleTileSchedulerILb0ELb0ELb1ELi128EEEEEEEEEvNT_6ParamsE)
        /*0098*/ 	.word	0x000000ff


	//----- nvinfo : EIATTR_FRAME_SIZE
	.align		4
.L_36:
        /*009c*/ 	.byte	0x04, 0x11
        /*009e*/ 	.short	(.L_38 - .L_37)
	.align		4
.L_37:
        /*00a0*/ 	.word	index@(_ZN7cutlass13device_kernelIN5flash19enable_sm80_to_sm89INS1_16FlashAttnFwdSm80INS1_25CollectiveMainloopFwdSm80ILi4ELi1ELb0EN4cute5tupleIJNS5_1CILi128EEENS7_ILi48EEES8_EEELi128ENS_6half_tEfNS_4arch4Sm80ELb0ELb1ELb0ELb0ELb0ELb0ELb1ELb0EEENS1_21CollectiveEpilogueFwdINS6_IJS8_S8_S9_EEENS6_IJNS7_ILi1EEESH_SH_EEESB_SD_Li128ELb0ELb1ELb0ELb0EEENS1_19SingleTileSchedulerILb0ELb0ELb1ELi128EEEEEEEEEvNT_6ParamsE)
        /*00a4*/ 	.word	0x00000080


	//----- nvinfo : EIATTR_REGCOUNT
	.align		4
.L_38:
        /*00a8*/ 	.byte	0x04, 0x2f
        /*00aa*/ 	.short	(.L_40 - .L_39)
	.align		4
.L_39:
        /*00ac*/ 	.word	index@(_ZN7cutlass13device_kernelIN5flash19enable_sm80_to_sm89INS1_16FlashAttnFwdSm80INS1_25CollectiveMainloopFwdSm80ILi4ELi1ELb0EN4cute5tupleIJNS5_1CILi128EEENS7_ILi64EEES8_EEELi128ENS_6half_tEfNS_4arch4Sm80ELb0ELb0ELb0ELb1ELb0ELb1ELb1ELb0EEENS1_21CollectiveEpilogueFwdINS6_IJS8_S8_S9_EEENS6_IJNS7_ILi1EEESH_SH_EEESB_SD_Li128ELb1ELb1ELb0ELb0EEENS1_19SingleTileSchedulerILb1ELb0ELb1ELi128EEEEEEEEEvNT_6ParamsE)
        /*00b0*/ 	.word	0x000000ff


	//----- nvinfo : EIATTR_FRAME_SIZE
	.align		4
.L_40:
        /*00b4*/ 	.byte	0x04, 0x11
        /*00b6*/ 	.short	(.L_42 - .L_41)
	.align		4
.L_41:
        /*00b8*/ 	.word	index@(_ZN7cutlass13device_kernelIN5flash19enable_sm80_to_sm89INS1_16FlashAttnFwdSm80INS1_25CollectiveMainloopFwdSm80ILi4ELi1ELb0EN4cute5tupleIJNS5_1CILi128EEENS7_ILi64EEES8_EEELi128ENS_6half_tEfNS_4arch4Sm80ELb0ELb0ELb0ELb1ELb0ELb1ELb1ELb0EEENS1_21CollectiveEpilogueFwdINS6_IJS8_S8_S9_EEENS6_IJNS7_ILi1EEESH_SH_EEESB_SD_Li128ELb1ELb1ELb0ELb0EEENS1_19SingleTileSchedulerILb1ELb0ELb1ELi128EEEEEEEEEvNT_6ParamsE)
        /*00bc*/ 	.word	0x000000a8


	//----- nvinfo : EIATTR_REGCOUNT
	.align		4
.L_42:
        /*00c0*/ 	.byte	0x04, 0x2f
        /*00c2*/ 	.short	(.L_44 - .L_43)
	.align		4
.L_43:
        /*00c4*/ 	.word	index@(_ZN7cutlass13device_kernelIN5flash19enable_sm80_to_sm89INS1_16FlashAttnFwdSm80INS1_25CollectiveMainloopFwdSm80ILi4ELi1ELb0EN4cute5tupleIJNS5_1CILi128EEENS7_ILi64EEES8_EEELi128ENS_6half_tEfNS_4arch4Sm80ELb0ELb0ELb0ELb1ELb0ELb0ELb1ELb0EEENS1_21CollectiveEpilogueFwdINS6_IJS8_S8_S9_EEENS6_IJNS7_ILi1EEESH_SH_EEESB_SD_Li128ELb1ELb1ELb0ELb0EEENS1_19SingleTileSchedulerILb1ELb0ELb1ELi128EEEEEEEEEvNT_6ParamsE)
        /*00c8*/ 	.word	0x000000ff


	//----- nvinfo : EIATTR_FRAME_SIZE
	.align		4
.L_44:
        /*00cc*/ 	.byte	0x04, 0x11
        /*00ce*/ 	.short	(.L_46 - .L_45)
	.align		4
.L_45:
        /*00d0*/ 	.word	index@(_ZN7cutlass13device_kernelIN5flash19enable_sm80_to_sm89INS1_16FlashAttnFwdSm80INS1_25CollectiveMainloopFwdSm80ILi4ELi1ELb0EN4cute5tupleIJNS5_1CILi128EEENS7_ILi64EEES8_EEELi128ENS_6half_tEfNS_4arch4Sm80ELb0ELb0ELb0ELb1ELb0ELb0ELb1ELb0EEENS1_21CollectiveEpilogueFwdINS6_IJS8_S8_S9_EEENS6_IJNS7_ILi1EEESH_SH_EEESB_SD_Li128ELb1ELb1ELb0ELb0EEENS1_19SingleTileSchedulerILb1ELb0ELb1ELi128EEEEEEEEEvNT_6ParamsE)
        /*00d4*/ 	.word	0x00000090


	//----- nvinfo : EIATTR_REGCOUNT
	.align		4
.L_46:
        /*00d8*/ 	.byte	0x04, 0x2f
        /*00da*/ 	.short	(.L_48 - .L_47)
	.align		4
.L_47:
        /*00dc*/ 	.word	index@(_ZN7cutlass13device_kernelIN5flash19enable_sm80_to_sm89INS1_16FlashAttnFwdSm80INS1_25CollectiveMainloopFwdSm80ILi4ELi1ELb0EN4cute5tupleIJNS5_1CILi128EEENS7_ILi64EEES8_EEELi128ENS_6half_tEfNS_4arch4Sm80ELb0ELb0ELb0ELb0ELb0ELb0ELb1ELb0EEENS1_21CollectiveEpilogueFwdINS6_IJS8_S8_S9_EEENS6_IJNS7_ILi1EEESH_SH_EEESB_SD_Li128ELb0ELb1ELb0ELb0EEENS1_19SingleTileSchedulerILb0ELb0ELb1ELi128EEEEEEEEEvNT_6ParamsE)
        /*00e0*/ 	.word	0x000000ff


	//----- nvinfo : EIATTR_FRAME_SIZE
	.align		4
.L_48:
        /*00e4*/ 	.byte	0x04, 0x11
        /*00e6*/ 	.short	(.L_50 - .L_49)
	.align		4
.L_49:
        /*00e8*/ 	.word	index@(_ZN7cutlass13device_kernelIN5flash19enable_sm80_to_sm89INS1_16FlashAttnFwdSm80INS1_25CollectiveMainloopFwdSm80ILi4ELi1ELb0EN4cute5tupleIJNS5_1CILi128EEENS7_ILi64EEES8_EEELi128ENS_6half_tEfNS_4arch4Sm80ELb0ELb0ELb0ELb0ELb0ELb0ELb1ELb0EEENS1_21CollectiveEpilogueFwdINS6_IJS8_S8_S9_EEENS6_IJNS7_ILi1EEESH_SH_EEESB_SD_Li128ELb0ELb1ELb0ELb0EEENS1_19SingleTileSchedulerILb0ELb0ELb1ELi128EEEEEEEEEvNT_6ParamsE)
        /*00ec*/ 	.word	0x00000058


	//----- nvinfo : EIATTR_REGCOUNT
	.align		4
.L_50:
        /*00f0*/ 	.byte	0x04, 0x2f
        /*00f2*/ 	.short	(.L_52 - .L_51)
	.align		4
.L_51:
        /*00f4*/ 	.word	index@(_ZN7cutlass13device_kernelIN5flash19enable_sm80_to_sm89INS1_16FlashAttnFwdSm80INS1_25CollectiveMainloopFwdSm80ILi8ELi1ELb1EN4cute5tupleIJNS5_1CILi128EEES8_S8_EEELi128ENS_6half_tEfNS_4arch4Sm80ELb1ELb0ELb0ELb1ELb0ELb1ELb1ELb0EEENS1_21CollectiveEpilogueFwdIS9_NS6_IJNS7_ILi1EEESF_SF_EEESA_SC_Li256ELb1ELb1ELb0ELb0EEENS1_19SingleTileSchedulerILb1ELb0ELb1ELi128EEEEEEEEEvNT_6ParamsE)
        /*00f8*/ 	.word	0x000000ff


	//----- nvinfo : EIATTR_FRAME_SIZE
	.align		4
.L_52:
        /*00fc*/ 	.byte	0x04, 0x11
        /*00fe*/ 	.short	(.L_54 - .L_53)
	.align		4
.L_53:
        /*0100*/ 	.word	index@(_ZN7cutlass13device_kernelIN5flash19enable_sm80_to_sm89INS1_16FlashAttnFwdSm80INS1_25CollectiveMainloopFwdSm80ILi8ELi1ELb1EN4cute5tupleIJNS5_1CILi128EEES8_S8_EEELi128ENS_6half_tEfNS_4arch4Sm80ELb1ELb0ELb0ELb1ELb0ELb1ELb1ELb0EEENS1_21CollectiveEpilogueFwdIS9_NS6_IJNS7_ILi1EEESF_SF_EEESA_SC_Li256ELb1ELb1ELb0ELb0EEENS1_19SingleTileSchedulerILb1ELb0ELb1ELi128EEEEEEEEEvNT_6ParamsE)
        /*0104*/ 	.word	0x00000060


	//----- nvinfo : EIATTR_REGCOUNT
	.align		4
.L_54:
        /*0108*/ 	.byte	0x04, 0x2f
        /*010a*/ 	.short	(.L_56 - .L_55)
	.align		4
.L_55:
        /*010c*/ 	.word	index@(_ZN7cutlass13device_kernelIN5flash19enable_sm80_to_sm89INS1_16FlashAttnFwdSm80INS1_25CollectiveMainloopFwdSm80ILi8ELi1ELb1EN4cute5tupleIJNS5_1CILi128EEES8_S8_EEELi128ENS_6half_tEfNS_4arch4Sm80ELb1ELb0ELb0ELb1ELb0ELb0ELb1ELb0EEENS1_21CollectiveEpilogueFwdIS9_NS6_IJNS7_ILi1EEESF_SF_EEESA_SC_Li256ELb1ELb1ELb0ELb0EEENS1_19SingleTileSchedulerILb1ELb0ELb1ELi128EEEEEEEEEvNT_6ParamsE)
        /*0110*/ 	.word	0x000000ff


	//----- nvinfo : EIATTR_FRAME_SIZE
	.align		4
.L_56:
        /*0114*/ 	.byte	0x04, 0x11
        /*0116*/ 	.short	(.L_58 - .L_57)
	.align		4
.L_57:
        /*0118*/ 	.word	index@(_ZN7cutlass13device_kernelIN5flash19enable_sm80_to_sm89INS1_16FlashAttnFwdSm80INS1_25CollectiveMainloopFwdSm80ILi8ELi1ELb1EN4cute5tupleIJNS5_1CILi128EEES8_S8_EEELi128ENS_6half_tEfNS_4arch4Sm80ELb1ELb0ELb0ELb1ELb0ELb0ELb1ELb0EEENS1_21CollectiveEpilogueFwdIS9_NS6_IJNS7_ILi1EEESF_SF_EEESA_SC_Li256ELb1ELb1ELb0ELb0EEENS1_19SingleTileSchedulerILb1ELb0ELb1ELi128EEEEEEEEEvNT_6ParamsE)
        /*011c*/ 	.word	0x00000000


	//----- nvinfo : EIATTR_REGCOUNT
	.align		4
.L_58:
        /*0120*/ 	.byte	0x04, 0x2f
        /*0122*/ 	.short	(.L_60 - .L_59)
	.align		4
.L_59:
        /*0124*/ 	.word	index@(_ZN7cutlass13device_kernelIN5flash19enable_sm80_to_sm89INS1_16FlashAttnFwdSm80INS1_25CollectiveMainloopFwdSm80ILi8ELi1ELb1EN4cute5tupleIJNS5_1CILi128EEES8_S8_EEELi128ENS_6half_tEfNS_4arch4Sm80ELb1ELb0ELb0ELb0ELb0ELb0ELb1ELb0EEENS1_21CollectiveEpilogueFwdIS9_NS6_IJNS7_ILi1EEESF_SF_EEESA_SC_Li256ELb0ELb1ELb0ELb0EEENS1_30DynamicPersistentTileSchedulerILi256ELi256ELb0ELb1ELb0EEEEEEEEEvNT_6ParamsE)
        /*0128*/ 	.word	0x000000ff


	//----- nvinfo : EIATTR_FRAME_SIZE
	.align		4
.L_60:
        /*012c*/ 	.byte	0x04, 0x11
        /*012e*/ 	.short	(.L_62 - .L_61)
	.align		4
.L_61:
        /*0130*/ 	.word	index@($__internal_1_$__cuda_sm70_shflsync_idx_p)
        /*0134*/ 	.word	0x00000000


	//----- nvinfo : EIATTR_FRAME_SIZE
	.align		4
.L_62:
        /*0138*/ 	.byte	0x04, 0x11
        /*013a*/ 	.short	(.L_64 - .L_63)
	.align		4
.L_63:
        /*013c*/ 	.word	index@($__internal_0_$__cuda_sm70_shflsync_bfly_p)
        /*0140*/ 	.word	0x00000000


	//----- nvinfo : EIATTR_FRAME_SIZE
	.align		4
.L_64:
        /*0144*/ 	.byte	0x04, 0x11
        /*0146*/ 	.short	(.L_66 - .L_65)
	.align		4
.L_65:
        /*0148*/ 	.word	index@(_ZN7cutlass13device_kernelIN5flash19enable_sm80_to_sm89INS1_16FlashAttnFwdSm80INS1_25CollectiveMainloopFwdSm80ILi8ELi1ELb1EN4cute5tupleIJNS5_1CILi128EEES8_S8_EEELi128ENS_6half_tEfNS_4arch4Sm80ELb1ELb0ELb0ELb0ELb0ELb0ELb1ELb0EEENS1_21CollectiveEpilogueFwdIS9_NS6_IJNS7_ILi1EEESF_SF_EEESA_SC_Li256ELb0ELb1ELb0ELb0EEENS1_30DynamicPersistentTileSchedulerILi256ELi256ELb0ELb1ELb0EEEEEEEEEvNT_6ParamsE)
        /*014c*/ 	.word	0x00000080


	//----- nvinfo : EIATTR_REGCOUNT
	.align		4
.L_66:
        /*0150*/ 	.byte	0x04, 0x2f
        /*0152*/ 	.short	(.L_68 - .L_67)
	.align		4
.L_67:
        /*0154*/ 	.word	index@(_ZN7cutlass13device_kernelIN5flash19enable_sm80_to_sm89INS1_16FlashAttnFwdSm80INS1_25CollectiveMainloopFwdSm80ILi8ELi1ELb1EN4cute5tupleIJNS5_1CILi128EEENS7_ILi96EEES8_EEELi128ENS_6half_tEfNS_4arch4Sm80ELb0ELb1ELb0ELb1ELb0ELb1ELb1ELb0EEENS1_21CollectiveEpilogueFwdINS6_IJS8_S8_S9_EEENS6_IJNS7_ILi1EEESH_SH_EEESB_SD_Li256ELb1ELb1ELb0ELb0EEENS1_19SingleTileSchedulerILb1ELb0ELb1ELi128EEEEEEEEEvNT_6ParamsE)
        /*0158*/ 	.word	0x000000fe


	//----- nvinfo : EIATTR_FRAME_SIZE
	.align		4
.L_68:
        /*015c*/ 	.byte	0x04, 0x11
        /*015e*/ 	.short	(.L_70 - .L_69)
	.align		4
.L_69:
        /*0160*/ 	.word	index@(_ZN7cutlass13device_kernelIN5flash19enable_sm80_to_sm89INS1_16FlashAttnFwdSm80INS1_25CollectiveMainloopFwdSm80ILi8ELi1ELb1EN4cute5tupleIJNS5_1CILi128EEENS7_ILi96EEES8_EEELi128ENS_6half_tEfNS_4arch4Sm80ELb0ELb1ELb0ELb1ELb0ELb1ELb1ELb0EEENS1_21CollectiveEpilogueFwdINS6_IJS8_S8_S9_EEENS6_IJNS7_ILi1EEESH_SH_EEESB_SD_Li256ELb1ELb1ELb0ELb0EEENS1_19SingleTileSchedulerILb1ELb0ELb1ELi128EEEEEEEEEvNT_6ParamsE)
        /*0164*/ 	.word	0x00000000


	//----- nvinfo : EIATTR_REGCOUNT
	.align		4
.L_70:
        /*0168*/ 	.byte	0x04, 0x2f
        /*016a*/ 	.short	(.L_72 - .L_71)
	.align		4
.L_71:
        /*016c*/ 	.word	index@(_ZN7cutlass13device_kernelIN5flash19enable_sm80_to_sm89INS1_16FlashAttnFwdSm80INS1_25CollectiveMainloopFwdSm80ILi8ELi1ELb1EN4cute5tupleIJNS5_1CILi128EEENS7_ILi96EEES8_EEELi128ENS_6half_tEfNS_4arch4Sm80ELb0ELb1ELb0ELb1ELb0ELb0ELb1ELb0EEENS1_21CollectiveEpilogueFwdINS6_IJS8_S8_S9_EEENS6_IJNS7_ILi1EEESH_SH_EEESB_SD_Li256ELb1ELb1ELb0ELb0EEENS1_19SingleTileSchedulerILb1ELb0ELb1ELi128EEEEEEEEEvNT_6ParamsE)
        /*0170*/ 	.word	0x000000fc


	//----- nvinfo : EIATTR_FRAME_SIZE
	.align		4
.L_72:
        /*0174*/ 	.byte	0x04, 0x11
        /*0176*/ 	.short	(.L_74 - .L_73)
	.align		4
.L_73:
        /*0178*/ 	.word	index@(_ZN7cutlass13device_kernelIN5flash19enable_sm80_to_sm89INS1_16FlashAttnFwdSm80INS1_25CollectiveMainloopFwdSm80ILi8ELi1ELb1EN4cute5tupleIJNS5_1CILi128EEENS7_ILi96EEES8_EEELi128ENS_6half_tEfNS_4arch4Sm80ELb0ELb1ELb0ELb1ELb0ELb0ELb1ELb0EEENS1_21CollectiveEpilogueFwdINS6_IJS8_S8_S9_EEENS6_IJNS7_ILi1EEESH_SH_EEESB_SD_Li256ELb1ELb1ELb0ELb0EEENS1_19SingleTileSchedulerILb1ELb0ELb1ELi128EEEEEEEEEvNT_6ParamsE)
        /*017c*/ 	.word	0x00000000


	//----- nvinfo : EIATTR_REGCOUNT
	.align		4
.L_74:
        /*0180*/ 	.byte	0x04, 0x2f
        /*0182*/ 	.short	(.L_76 - .L_75)
	.align		4
.L_75:
        /*0184*/ 	.word	index@(_ZN7cutlass13device_kernelIN5flash19enable_sm80_to_sm89INS1_16FlashAttnFwdSm80INS1_25CollectiveMainloopFwdSm80ILi8ELi1ELb1EN4cute5tupleIJNS5_1CILi128EEENS7_ILi96EEES8_EEELi128ENS_6half_tEfNS_4arch4Sm80ELb0ELb1ELb0ELb0ELb0ELb0ELb1ELb0EEENS1_21CollectiveEpilogueFwdINS6_IJS8_S8_S9_EEENS6_IJNS7_ILi1EEESH_SH_EEESB_SD_Li256ELb0ELb1ELb0ELb0EEENS1_19SingleTileSchedulerILb0ELb0ELb1ELi128EEEEEEEEEvNT_6ParamsE)
        /*0188*/ 	.word	0x000000f8


	//----- nvinfo : EIATTR_FRAME_SIZE
	.align		4
.L_76:
        /*018c*/ 	.byte	0x04, 0x11
        /*018e*/ 	.short	(.L_78 - .L_77)
	.align		4
.L_77:
        /*0190*/ 	.word	index@(_ZN7cutlass13device_kernelIN5flash19enable_sm80_to_sm89INS1_16FlashAttnFwdSm80INS1_25CollectiveMainloopFwdSm80ILi8ELi1ELb1EN4cute5tupleIJNS5_1CILi128EEENS7_ILi96EEES8_EEELi128ENS_6half_tEfNS_4arch4Sm80ELb0ELb1ELb0ELb0ELb0ELb0ELb1ELb0EEENS1_21CollectiveEpilogueFwdINS6_IJS8_S8_S9_EEENS6_IJNS7_ILi1EEESH_SH_EEESB_SD_Li256ELb0ELb1ELb0ELb0EEENS1_19SingleTileSchedulerILb0ELb0ELb1ELi128EEEEEEEEEvNT_6ParamsE)
        /*0194*/ 	.word	0x00000000


	//----- nvinfo : EIATTR_REGCOUNT
	.align		4
.L_78:
        /*0198*/ 	.byte	0x04, 0x2f
        /*019a*/ 	.short	(.L_80 - .L_79)
	.align		4
.L_79:
        /*019c*/ 	.word	index@(_ZN7cutlass13device_kernelIN5flash19enable_sm80_to_sm89INS1_16FlashAttnFwdSm80INS1_25CollectiveMainloopFwdSm80ILi8ELi1ELb1EN4cute5tupleIJNS5_1CILi128EEES8_S8_EEELi128ENS_6half_tEfNS_4arch4Sm80ELb0ELb0ELb0ELb1ELb0ELb1ELb1ELb0EEENS1_21CollectiveEpilogueFwdIS9_NS6_IJNS7_ILi1EEESF_SF_EEESA_SC_Li256ELb1ELb1ELb0ELb0EEENS1_19SingleTileSchedulerILb1ELb0ELb1ELi128EEEEEEEEEvNT_6ParamsE)
        /*01a0*/ 	.word	0x000000ff


	//----- nvinfo : EIATTR_FRAME_SIZE
	.align		4
.L_80:
        /*01a4*/ 	.byte	0x04, 0x11
        /*01a6*/ 	.short	(.L_82 - .L_81)
	.align		4
.L_81:
        /*01a8*/ 	.word	index@(_ZN7cutlass13device_kernelIN5flash19enable_sm80_to_sm89INS1_16FlashAttnFwdSm80INS1_25CollectiveMainloopFwdSm80ILi8ELi1ELb1EN4cute5tupleIJNS5_1CILi128EEES8_S8_EEELi128ENS_6half_tEfNS_4arch4Sm80ELb0ELb0ELb0ELb1ELb0ELb1ELb1ELb0EEENS1_21CollectiveEpilogueFwdIS9_NS6_IJNS7_ILi1EEESF_SF_EEESA_SC_Li256ELb1ELb1ELb0ELb0EEENS1_19SingleTileSchedulerILb1ELb0ELb1ELi128EEEEEEEEEvNT_6ParamsE)
        /*01ac*/ 	.word	0x00000008


	//----- nvinfo : EIATTR_REGCOUNT
	.align		4
.L_82:
        /*01b0*/ 	.byte	0x04, 0x2f
        /*01b2*/ 	.short	(.L_84 - .L_83)
	.align		4
.L_83:
        /*01b4*/ 	.word	index@(_ZN7cutlass13device_kernelIN5flash19enable_sm80_to_sm89INS1_16FlashAttnFwdSm80INS1_25CollectiveMainloopFwdSm80ILi8ELi1ELb1EN4cute5tupleIJNS5_1CILi128EEES8_S8_EEELi128ENS_6half_tEfNS_4arch4Sm80ELb0ELb0ELb0ELb1ELb0ELb0ELb1ELb0EEENS1_21CollectiveEpilogueFwdIS9_NS6_IJNS7_ILi1EEESF_SF_EEESA_SC_Li256ELb1ELb1ELb0ELb0EEENS1_19SingleTileSchedulerILb1ELb0ELb1ELi128EEEEEEEEEvNT_6ParamsE)
        /*01b8*/ 	.word	0x000000ff


	//----- nvinfo : EIATTR_FRAME_SIZE
	.align		4
.L_84:
        /*01bc*/ 	.byte	0x04, 0x11
        /*01be*/ 	.short	(.L_86 - .L_85)
	.align		4
.L_85:
        /*01c0*/ 	.word	index@(_ZN7cutlass13device_kernelIN5flash19enable_sm80_to_sm89INS1_16FlashAttnFwdSm80INS1_25CollectiveMainloopFwdSm80ILi8ELi1ELb1EN4cute5tupleIJNS5_1CILi128EEES8_S8_EEELi128ENS_6half_tEfNS_4arch4Sm80ELb0ELb0ELb0ELb1ELb0ELb0ELb1ELb0EEENS1_21CollectiveEpilogueFwdIS9_NS6_IJNS7_ILi1EEESF_SF_EEESA_SC_Li256ELb1ELb1ELb0ELb0EEENS1_19SingleTileSchedulerILb1ELb0ELb1ELi128EEEEEEEEEvNT_6ParamsE)
        /*01c4*/ 	.word	0x00000000


	//----- nvinfo : EIATTR_REGCOUNT
	.align		4
.L_86:
        /*01c8*/ 	.byte	0x04, 0x2f
        /*01ca*/ 	.short	(.L_88 - .L_87)
	.align		4
.L_87:
        /*01cc*/ 	.word	index@(_ZN7cutlass13device_kernelIN5flash19enable_sm80_to_sm89INS1_16FlashAttnFwdSm80INS1_25CollectiveMainloopFwdSm80ILi8ELi1ELb1EN4cute5tupleIJNS5_1CILi128EEES8_S8_EEELi128ENS_6half_tEfNS_4arch4Sm80ELb0ELb0ELb0ELb0ELb0ELb0ELb1ELb0EEENS1_21CollectiveEpilogueFwdIS9_NS6_IJNS7_ILi1EEESF_SF_EEESA_SC_Li256ELb0ELb1ELb0ELb0EEENS1_19SingleTileSchedulerILb0ELb0ELb1ELi128EEEEEEEEEvNT_6ParamsE)
        /*01d0*/ 	.word	0x000000ff


	//----- nvinfo : EIATTR_FRAME_SIZE
	.align		4
.L_88:
        /*01d4*/ 	.byte	0x04, 0x11
        /*01d6*/ 	.short	(.L_90 - .L_89)
	.align		4
.L_89:
        /*01d8*/ 	.word	index@(_ZN7cutlass13device_kernelIN5flash19enable_sm80_to_sm89INS1_16FlashAttnFwdSm80INS1_25CollectiveMainloopFwdSm80ILi8ELi1ELb1EN4cute5tupleIJNS5_1CILi128EEES8_S8_EEELi128ENS_6half_tEfNS_4arch4Sm80ELb0ELb0ELb0ELb0ELb0ELb0ELb1ELb0EEENS1_21CollectiveEpilogueFwdIS9_NS6_IJNS7_ILi1EEESF_SF_EEESA_SC_Li256ELb0ELb1ELb0ELb0EEENS1_19SingleTileSchedulerILb0ELb0ELb1ELi128EEEEEEEEEvNT_6ParamsE)
        /*01dc*/ 	.word	0x00000010


	//----- nvinfo : EIATTR_MIN_STACK_SIZE
	.align		4
.L_90:
        /*01e0*/ 	.byte	0x04, 0x12
        /*01e2*/ 	.short	(.L_92 - .L_91)
	.align		4
.L_91:
        /*01e4*/ 	.word	index@(_ZN7cutlass13device_kernelIN5flash19enable_sm80_to_sm89INS1_16FlashAttnFwdSm80INS1_25CollectiveMainloopFwdSm80ILi8ELi1ELb1EN4cute5tupleIJNS5_1CILi128EEES8_S8_EEELi128ENS_6half_tEfNS_4arch4Sm80ELb0ELb0ELb0ELb0ELb0ELb0ELb1ELb0EEENS1_21CollectiveEpilogueFwdIS9_NS6_IJNS7_ILi1EEESF_SF_EEESA_SC_Li256ELb0ELb1ELb0ELb0EEENS1_19SingleTileSchedulerILb0ELb0ELb1ELi128EEEEEEEEEvNT_6ParamsE)
        /*01e8*/ 	.word	0x00000010


	//----- nvinfo : EIATTR_MIN_STACK_SIZE
	.align		4
.L_92:
        /*01ec*/ 	.byte	0x04, 0x12
        /*01ee*/ 	.short	(.L_94 - .L_93)
	.align		4
.L_93:
        /*01f0*/ 	.word	index@(_ZN7cutlass13device_kernelIN5flash19enable_sm80_to_sm89INS1_16FlashAttnFwdSm80INS1_25CollectiveMainloopFwdSm80ILi8ELi1ELb1EN4cute5tupleIJNS5_1CILi128EEES8_S8_EEELi128ENS_6half_tEfNS_4arch4Sm80ELb0ELb0ELb0ELb1ELb0ELb0ELb1ELb0EEENS1_21CollectiveEpilogueFwdIS9_NS6_IJNS7_ILi1EEESF_SF_EEESA_SC_Li256ELb1ELb1ELb0ELb0EEENS1_19SingleTileSchedulerILb1ELb0ELb1ELi128EEEEEEEEEvNT_6ParamsE)
        /*01f4*/ 	.word	0x00000000


	//----- nvinfo : EIATTR_MIN_STACK_SIZE
	.align		4
.L_94:
        /*01f8*/ 	.byte	0x04, 0x12
        /*01fa*/ 	.short	(.L_96 - .L_95)
	.align		4
.L_95:
        /*01fc*/ 	.word	index@(_ZN7cutlass13device_kernelIN5flash19enable_sm80_to_sm89INS1_16FlashAttnFwdSm80INS1_25CollectiveMainloopFwdSm80ILi8ELi1ELb1EN4cute5tupleIJNS5_1CILi128EEES8_S8_EEELi128ENS_6half_tEfNS_4arch4Sm80ELb0ELb0ELb0ELb1ELb0ELb1ELb1ELb0EEENS1_21CollectiveEpilogueFwdIS9_NS6_IJNS7_ILi1EEESF_SF_EEESA_SC_Li256ELb1ELb1ELb0ELb0EEENS1_19SingleTileSchedulerILb1ELb0ELb1ELi128EEEEEEEEEvNT_6ParamsE)
        /*0200*/ 	.word	0x00000008


	//----- nvinfo : EIATTR_MIN_STACK_SIZE
	.align		4
.L_96:
        /*0204*/ 	.byte	0x04, 0x12
        /*0206*/ 	.short	(.L_98 - .L_97)
	.align		4
.L_97:
        /*0208*/ 	.word	index@(_ZN7cutlass13device_kernelIN5flash19enable_sm80_to_sm89INS1_16FlashAttnFwdSm80INS1_25CollectiveMainloopFwdSm80ILi8ELi1ELb1EN4cute5tupleIJNS5_1CILi128EEENS7_ILi96EEES8_EEELi128ENS_6half_tEfNS_4arch4Sm80ELb0ELb1ELb0ELb0ELb0ELb0ELb1ELb0EEENS1_21CollectiveEpilogueFwdINS6_IJS8_S8_S9_EEENS6_IJNS7_ILi1EEESH_SH_EEESB_SD_Li256ELb0ELb1ELb0ELb0EEENS1_19SingleTileSchedulerILb0ELb0ELb1ELi128EEEEEEEEEvNT_6ParamsE)
        /*020c*/ 	.word	0x00000000


	//----- nvinfo : EIATTR_MIN_STACK_SIZE
	.align		4
.L_98:
        /*0210*/ 	.byte	0x04, 0x12
        /*0212*/ 	.short	(.L_100 - .L_99)
	.align		4
.L_99:
        /*0214*/ 	.word	index@(_ZN7cutlass13device_kernelIN5flash19enable_sm80_to_sm89INS1_16FlashAttnFwdSm80INS1_25CollectiveMainloopFwdSm80ILi8ELi1ELb1EN4cute5tupleIJNS5_1CILi128EEENS7_ILi96EEES8_EEELi128ENS_6half_tEfNS_4arch4Sm80ELb0ELb1ELb0ELb1ELb0ELb0ELb1ELb0EEENS1_21CollectiveEpilogueFwdINS6_IJS8_S8_S9_EEENS6_IJNS7_ILi1EEESH_SH_EEESB_SD_Li256ELb1ELb1ELb0ELb0EEENS1_19SingleTileSchedulerILb1ELb0ELb1ELi128EEEEEEEEEvNT_6ParamsE)
        /*0218*/ 	.word	0x00000000


	//----- nvinfo : EIATTR_MIN_STACK_SIZE
	.align		4
.L_100:
        /*021c*/ 	.byte	0x04, 0x12
        /*021e*/ 	.short	(.L_102 - .L_101)
	.align		4
.L_101:
        /*0220*/ 	.word	index@(_ZN7cutlass13device_kernelIN5flash19enable_sm80_to_sm89INS1_16FlashAttnFwdSm80INS1_25CollectiveMainloopFwdSm80ILi8ELi1ELb1EN4cute5tupleIJNS5_1CILi128EEENS7_ILi96EEES8_EEELi128ENS_6half_tEfNS_4arch4Sm80ELb0ELb1ELb0ELb1ELb0ELb1ELb1ELb0EEENS1_21CollectiveEpilogueFwdINS6_IJS8_S8_S9_EEENS6_IJNS7_ILi1EEESH_SH_EEESB_SD_Li256ELb1ELb1ELb0ELb0EEENS1_19SingleTileSchedulerILb1ELb0ELb1ELi128EEEEEEEEEvNT_6ParamsE)
        /*0224*/ 	.word	0x00000000


	//----- nvinfo : EIATTR_MIN_STACK_SIZE
	.align		4
.L_102:
        /*0228*/ 	.byte	0x04, 0x12
        /*022a*/ 	.short	(.L_104 - .L_103)
	.align		4
.L_103:
        /*022c*/ 	.word	index@(_ZN7cutlass13device_kernelIN5flash19enable_sm80_to_sm89INS1_16FlashAttnFwdSm80INS1_25CollectiveMainloopFwdSm80ILi8ELi1ELb1EN4cute5tupleIJNS5_1CILi128EEES8_S8_EEELi128ENS_6half_tEfNS_4arch4Sm80ELb1ELb0ELb0ELb0ELb0ELb0ELb1ELb0EEENS1_21CollectiveEpilogueFwdIS9_NS6_IJNS7_ILi1EEESF_SF_EEESA_SC_Li256ELb0ELb1ELb0ELb0EEENS1_30DynamicPersistentTileSchedulerILi256ELi256ELb0ELb1ELb0EEEEEEEEEvNT_6ParamsE)
        /*0230*/ 	.word	0x00000080


	//----- nvinfo : EIATTR_MIN_STACK_SIZE
	.align		4
.L_104:
        /*0234*/ 	.byte	0x04, 0x12
        /*0236*/ 	.short	(.L_106 - .L_105)
	.align		4
.L_105:
        /*0238*/ 	.word	index@(_ZN7cutlass13device_kernelIN5flash19enable_sm80_to_sm89INS1_16FlashAttnFwdSm80INS1_25CollectiveMainloopFwdSm80ILi8ELi1ELb1EN4cute5tupleIJNS5_1CILi128EEES8_S8_EEELi128ENS_6half_tEfNS_4arch4Sm80ELb1ELb0ELb0ELb1ELb0ELb0ELb1ELb0EEENS1_21CollectiveEpilogueFwdIS9_NS6_IJNS7_ILi1EEESF_SF_EEESA_SC_Li256ELb1ELb1ELb0ELb0EEENS1_19SingleTileSchedulerILb1ELb0ELb1ELi128EEEEEEEEEvNT_6ParamsE)
        /*023c*/ 	.word	0x00000000


	//----- nvinfo : EIATTR_MIN_STACK_SIZE
	.align		4
.L_106:
        /*0240*/ 	.byte	0x04, 0x12
        /*0242*/ 	.short	(.L_108 - .L_107)
	.align		4
.L_107:
        /*0244*/ 	.word	index@(_ZN7cutlass13device_kernelIN5flash19enable_sm80_to_sm89INS1_16FlashAttnFwdSm80INS1_25CollectiveMainloopFwdSm80ILi8ELi1ELb1EN4cute5tupleIJNS5_1CILi128EEES8_S8_EEELi128ENS_6half_tEfNS_4arch4Sm80ELb1ELb0ELb0ELb1ELb0ELb1ELb1ELb0EEENS1_21CollectiveEpilogueFwdIS9_NS6_IJNS7_ILi1EEESF_SF_EEESA_SC_Li256ELb1ELb1ELb0ELb0EEENS1_19SingleTileSchedulerILb1ELb0ELb1ELi128EEEEEEEEEvNT_6ParamsE)
        /*0248*/ 	.word	0x00000060


	//----- nvinfo : EIATTR_MIN_STACK_SIZE
	.align		4
.L_108:
        /*024c*/ 	.byte	0x04, 0x12
        /*024e*/ 	.short	(.L_110 - .L_109)
	.align		4
.L_109:
        /*0250*/ 	.word	index@(_ZN7cutlass13device_kernelIN5flash19enable_sm80_to_sm89INS1_16FlashAttnFwdSm80INS1_25CollectiveMainloopFwdSm80ILi4ELi1ELb0EN4cute5tupleIJNS5_1CILi128EEENS7_ILi64EEES8_EEELi128ENS_6half_tEfNS_4arch4Sm80ELb0ELb0ELb0ELb0ELb0ELb0ELb1ELb0EEENS1_21CollectiveEpilogueFwdINS6_IJS8_S8_S9_EEENS6_IJNS7_ILi1EEESH_SH_EEESB_SD_Li128ELb0ELb1ELb0ELb0EEENS1_19SingleTileSchedulerILb0ELb0ELb1ELi128EEEEEEEEEvNT_6ParamsE)
        /*0254*/ 	.word	0x00000058


	//----- nvinfo : EIATTR_MIN_STACK_SIZE
	.align		4
.L_110:
        /*0258*/ 	.byte	0x04, 0x12
        /*025a*/ 	.short	(.L_112 - .L_111)
	.align		4
.L_111:
        /*025c*/ 	.word	index@(_ZN7cutlass13device_kernelIN5flash19enable_sm80_to_sm89INS1_16FlashAttnFwdSm80INS1_25CollectiveMainloopFwdSm80ILi4ELi1ELb0EN4cute5tupleIJNS5_1CILi128EEENS7_ILi64EEES8_EEELi128ENS_6half_tEfNS_4arch4Sm80ELb0ELb0ELb0ELb1ELb0ELb0ELb1ELb0EEENS1_21CollectiveEpilogueFwdINS6_IJS8_S8_S9_EEENS6_IJNS7_ILi1EEESH_SH_EEESB_SD_Li128ELb1ELb1ELb0ELb0EEENS1_19SingleTileSchedulerILb1ELb0ELb1ELi128EEEEEEEEEvNT_6ParamsE)
        /*0260*/ 	.word	0x00000090


	//----- nvinfo : EIATTR_MIN_STACK_SIZE
	.align		4
.L_112:
        /*0264*/ 	.byte	0x04, 0x12
        /*0266*/ 	.short	(.L_114 - .L_113)
	.align		4
.L_113:
        /*0268*/ 	.word	index@(_ZN7cutlass13device_kernelIN5flash19enable_sm80_to_sm89INS1_16FlashAttnFwdSm80INS1_25CollectiveMainloopFwdSm80ILi4ELi1ELb0EN4cute5tupleIJNS5_1CILi128EEENS7_ILi64EEES8_EEELi128ENS_6half_tEfNS_4arch4Sm80ELb0ELb0ELb0ELb1ELb0ELb1ELb1ELb0EEENS1_21CollectiveEpilogueFwdINS6_IJS8_S8_S9_EEENS6_IJNS7_ILi1EEESH_SH_EEESB_SD_Li128ELb1ELb1ELb0ELb0EEENS1_19SingleTileSchedulerILb1ELb0ELb1ELi128EEEEEEEEEvNT_6ParamsE)
        /*026c*/ 	.word	0x000000a8


	//----- nvinfo : EIATTR_MIN_STACK_SIZE
	.align		4
.L_114:
        /*0270*/ 	.byte	0x04, 0x12
        /*0272*/ 	.short	(.L_116 - .L_115)
	.align		4
.L_115:
        /*0274*/ 	.word	index@(_ZN7cutlass13device_kernelIN5flash19enable_sm80_to_sm89INS1_16FlashAttnFwdSm80INS1_25CollectiveMainloopFwdSm80ILi4ELi1ELb0EN4cute5tupleIJNS5_1CILi128EEENS7_ILi48EEES8_EEELi128ENS_6half_tEfNS_4arch4Sm80ELb0ELb1ELb0ELb0ELb0ELb0ELb1ELb0EEENS1_21CollectiveEpilogueFwdINS6_IJS8_S8_S9_EEENS6_IJNS7_ILi1EEESH_SH_EEESB_SD_Li128ELb0ELb1ELb0ELb0EEENS1_19SingleTileSchedulerILb0ELb0ELb1ELi128EEEEEEEEEvNT_6ParamsE)
        /*0278*/ 	.word	0x00000080


	//----- nvinfo : EIATTR_MIN_STACK_SIZE
	.align		4
.L_116:
        /*027c*/ 	.byte	0x04, 0x12
        /*027e*/ 	.short	(.L_118 - .L_117)
	.align		4
.L_117:
        /*0280*/ 	.word	index@(_ZN7cutlass13device_kernelIN5flash19enable_sm80_to_sm89INS1_16FlashAttnFwdSm80INS1_25CollectiveMainloopFwdSm80ILi4ELi1ELb0EN4cute5tupleIJNS5_1CILi128EEENS7_ILi48EEES8_EEELi128ENS_6half_tEfNS_4arch4Sm80ELb0ELb1ELb0ELb1ELb0ELb0ELb1ELb0EEENS1_21CollectiveEpilogueFwdINS6_IJS8_S8_S9_EEENS6_IJNS7_ILi1EEESH_SH_EEESB_SD_Li128ELb1ELb1ELb0ELb0EEENS1_19SingleTileSchedulerILb1ELb0ELb1ELi128EEEEEEEEEvNT_6ParamsE)
        /*0284*/ 	.word	0x00000078


	//----- nvinfo : EIATTR_MIN_STACK_SIZE
	.align		4
.L_118:
        /*0288*/ 	.byte	0x04, 0x12
        /*028a*/ 	.short	(.L_120 - .L_119)
	.align		4
.L_119:
        /*028c*/ 	.word	index@(_ZN7cutlass13device_kernelIN5flash19enable_sm80_to_sm89INS1_16FlashAttnFwdSm80INS1_25CollectiveMainloopFwdSm80ILi4ELi1ELb0EN4cute5tupleIJNS5_1CILi128EEENS7_ILi48EEES8_EEELi128ENS_6half_tEfNS_4arch4Sm80ELb0ELb1ELb0ELb1ELb0ELb1ELb1ELb0EEENS1_21CollectiveEpilogueFwdINS6_IJS8_S8_S9_EEENS6_IJNS7_ILi1EEESH_SH_EEESB_SD_Li128ELb1ELb1ELb0ELb0EEENS1_19SingleTileSchedulerILb1ELb0ELb1ELi128EEEEEEEEEvNT_6ParamsE)
        /*0290*/ 	.word	0x000000a8


	//----- nvinfo : EIATTR_MIN_STACK_SIZE
	.align		4
.L_120:
        /*0294*/ 	.byte	0x04, 0x12
        /*0296*/ 	.short	(.L_122 - .L_121)
	.align		4
.L_121:
        /*0298*/ 	.word	index@(_ZN7cutlass13device_kernelIN5flash19enable_sm80_to_sm89INS1_16FlashAttnFwdSm80INS1_25CollectiveMainloopFwdSm80ILi4ELi1ELb0EN4cute5tupleIJNS5_1CILi128EEENS7_ILi64EEES8_EEELi128ENS_6half_tEfNS_4arch4Sm80ELb1ELb0ELb0ELb0ELb0ELb0ELb1ELb0EEENS1_21CollectiveEpilogueFwdINS6_IJS8_S8_S9_EEENS6_IJNS7_ILi1EEESH_SH_EEESB_SD_Li128ELb0ELb1ELb0ELb0EEENS1_30DynamicPersistentTileSchedulerILi128ELi128ELb0ELb1ELb0EEEEEEEEEvNT_6ParamsE)
        /*029c*/ 	.word	0x000000b0


	//----- nvinfo : EIATTR_MIN_STACK_SIZE
	.align		4
.L_122:
        /*02a0*/ 	.byte	0x04, 0x12
        /*02a2*/ 	.short	(.L_124 - .L_123)
	.align		4
.L_123:
        /*02a4*/ 	.word	index@(_ZN7cutlass13device_kernelIN5flash19enable_sm80_to_sm89INS1_16FlashAttnFwdSm80INS1_25CollectiveMainloopFwdSm80ILi4ELi1ELb0EN4cute5tupleIJNS5_1CILi128EEENS7_ILi64EEES8_EEELi128ENS_6half_tEfNS_4arch4Sm80ELb1ELb0ELb0ELb1ELb0ELb0ELb1ELb0EEENS1_21CollectiveEpilogueFwdINS6_IJS8_S8_S9_EEENS6_IJNS7_ILi1EEESH_SH_EEESB_SD_Li128ELb1ELb1ELb0ELb0EEENS1_19SingleTileSchedulerILb1ELb0ELb1ELi128EEEEEEEEEvNT_6ParamsE)
        /*02a8*/ 	.word	0x000000c8


	//----- nvinfo : EIATTR_MIN_STACK_SIZE
	.align		4
.L_124:
        /*02ac*/ 	.byte	0x04, 0x12
        /*02ae*/ 	.short	(.L_126 - .L_125)
	.align		4
.L_125:
        /*02b0*/ 	.word	index@(_ZN7cutlass13device_kernelIN5flash19enable_sm80_to_sm89INS1_16FlashAttnFwdSm80INS1_25CollectiveMainloopFwdSm80ILi4ELi1ELb0EN4cute5tupleIJNS5_1CILi128EEENS7_ILi64EEES8_EEELi128ENS_6half_tEfNS_4arch4Sm80ELb1ELb0ELb0ELb1ELb0ELb1ELb1ELb0EEENS1_21CollectiveEpilogueFwdINS6_IJS8_S8_S9_EEENS6_IJNS7_ILi1EEESH_SH_EEESB_SD_Li128ELb1ELb1ELb0ELb0EEENS1_19SingleTileSchedulerILb1ELb0ELb1ELi128EEEEEEEEEvNT_6ParamsE)
        /*02b4*/ 	.word	0x000000a0
.L_126:


//--------------------- .nv.info._ZN7cutlass13device_kernelIN5flash19enable_sm80_to_sm89INS1_16FlashAttnFwdSm80INS1_25CollectiveMainloopFwdSm80ILi8ELi1ELb1EN4cute5tupleIJNS5_1CILi128EEES8_S8_EEELi128ENS_6half_tEfNS_4arch4Sm80ELb0ELb0ELb0ELb0ELb0ELb0ELb1ELb0EEENS1_21CollectiveEpilogueFwdIS9_NS6_IJNS7_ILi1EEESF_SF_EEESA_SC_Li256ELb0ELb1ELb0ELb0EEENS1_19SingleTileSchedulerILb0ELb0ELb1ELi128EEEEEEEEEvNT_6ParamsE --------------------------
	.section	.nv.info._ZN7cutlass13device_kernelIN5flash19enable_sm80_to_sm89INS1_16FlashAttnFwdSm80INS1_25CollectiveMainloopFwdSm80ILi8ELi1ELb1EN4cute5tupleIJNS5_1CILi128EEES8_S8_EEELi128ENS_6half_tEfNS_4arch4Sm80ELb0ELb0ELb0ELb0ELb0ELb0ELb1ELb0EEENS1_21CollectiveEpilogueFwdIS9_NS6_IJNS7_ILi1EEESF_SF_EEESA_SC_Li256ELb0ELb1ELb0ELb0EEENS1_19SingleTileSchedulerILb0ELb0ELb1ELi128EEEEEEEEEvNT_6ParamsE,"",@"SHT_CUDA_INFO"
	.sectionflags	@""
	.align	4


	//----- nvinfo : EIATTR_CUDA_API_VERSION
	.align		4
        /*0000*/ 	.byte	0x04, 0x37
        /*0002*/ 	.short	(.L_128 - .L_127)
.L_127:
        /*0004*/ 	.word	0x00000082


	//----- nvinfo : EIATTR_SW2861232_WAR
	.align		4
.L_128:
        /*0008*/ 	.byte	0x01, 0x35
	.zero		2


	//----- nvinfo : EIATTR_PARAM_CBANK
	.align		4
        /*000c*/ 	.byte	0x04, 0x0a
        /*000e*/ 	.short	(.L_130 - .L_129)
	.align		4
.L_129:
        /*0010*/ 	.word	index@(.nv.constant0._ZN7cutlass13device_kernelIN5flash19enable_sm80_to_sm89INS1_16FlashAttnFwdSm80INS1_25CollectiveMainloopFwdSm80ILi8ELi1ELb1EN4cute5tupleIJNS5_1CILi128EEES8_S8_EEELi128ENS_6half_tEfNS_4arch4Sm80ELb0ELb0ELb0ELb0ELb0ELb0ELb1ELb0EEENS1_21CollectiveEpilogueFwdIS9_NS6_IJNS7_ILi1EEESF_SF_EEESA_SC_Li256ELb0ELb1ELb0ELb0EEENS1_19SingleTileSchedulerILb0ELb0ELb1ELi128EEEEEEEEEvNT_6ParamsE)
        /*0014*/ 	.short	0x0160
        /*0016*/ 	.short	0x0418


	//----- nvinfo : EIATTR_CBANK_PARAM_SIZE
	.align		4
.L_130:
        /*0018*/ 	.byte	0x03, 0x19
        /*001a*/ 	.short	0x0418


	//----- nvinfo : EIATTR_KPARAM_INFO
	.align		4
        /*001c*/ 	.byte	0x04, 0x17
        /*001e*/ 	.short	(.L_132 - .L_131)
.L_131:
        /*0020*/ 	.word	0x00000000
        /*0024*/ 	.short	0x0000
        /*0026*/ 	.short	0x0000
        /*0028*/ 	.byte	0x00, 0xf0, 0x61, 0x10


	//----- nvinfo : EIATTR_MAXREG_COUNT
	.align		4
.L_132:
        /*002c*/ 	.byte	0x03, 0x1b
        /*002e*/ 	.short	0x00ff


	//----- nvinfo : EIATTR_NUM_BARRIERS
	.align		4
        /*0030*/ 	.byte	0x02, 0x4c
        /*0032*/ 	.byte	0x02
	.zero		1


	//----- nvinfo : EIATTR_ANNOTATIONS
	.align		4
        /*0034*/ 	.byte	0x04, 0x55
        /*0036*/ 	.short	(.L_134 - .L_133)


	//   ....[0]....
.L_133:
        /*0038*/ 	.word	0x00000001
        /*003c*/ 	.byte	0x50, 0x03, 0x00, 0x00, 0x01, 0x00, 0x00, 0x00, 0x10, 0x04, 0x00, 0x00, 0x01, 0x00, 0x00, 0x00
        /*004c*/ 	.byte	0xd0, 0x24, 0x00, 0x00, 0x01, 0x00, 0x00, 0x00, 0xe0, 0x84, 0x00, 0x00, 0x01, 0x00, 0x00, 0x00
        /*005c*/ 	.byte	0x00, 0x85, 0x00, 0x00, 0x01, 0x00, 0x00, 0x00, 0x90, 0x8a, 0x00, 0x00


	//----- nvinfo : EIATTR_MERCURY_ISA_VERSION
	.align		4
.L_134:
        /*0068*/ 	.byte	0x03, 0x5f
        /*006a*/ 	.short	0x0000


	//----- nvinfo : EIATTR_INT_WARP_WIDE_INSTR_OFFSETS
	.align		4
        /*006c*/ 	.byte	0x04, 0x31
        /*006e*/ 	.short	(.L_136 - .L_135)


	//   ....[0]....
.L_135:
        /*0070*/ 	.word	0x00000ac0


	//----- nvinfo : EIATTR_COOP_GROUP_MASK_REGIDS
	.align		4
.L_136:
        /*0074*/ 	.byte	0x04, 0x29
        /*0076*/ 	.short	(.L_138 - .L_137)


	//   ....[0]....
.L_137:
        /*0078*/ 	.word	0xffffffff


	//   ....[1]....
        /*007c*/ 	.word	0xffffffff


	//   ....[2]....
        /*0080*/ 	.word	0xffffffff


	//   ....[3]....
        /*0084*/ 	.word	0xffffffff


	//   ....[4]....
        /*0088*/ 	.word	0xffffffff


	//   ....[5]....
        /*008c*/ 	.word	0xffffffff


	//   ....[6]....
        /*0090*/ 	.word	0xffffffff


	//   ....[7]....
        /*0094*/ 	.word	0xffffffff


	//   ....[8]....
        /*0098*/ 	.word	0xffffffff


	//   ....[9]....
        /*009c*/ 	.word	0xffffffff


	//   ....[10]....
        /*00a0*/ 	.word	0xffffffff


	//   ....[11]....
        /*00a4*/ 	.word	0xffffffff


	//   ....[12]....
        /*00a8*/ 	.word	0xffffffff


	//   ....[13]....
        /*00ac*/ 	.word	0xffffffff


	//   ....[14]....
        /*00b0*/ 	.word	0xffffffff


	//   ....[15]....
        /*00b4*/ 	.word	0xffffffff


	//   ....[16]....
        /*00b8*/ 	.word	0xffffffff


	//   ....[17]....
        /*00bc*/ 	.word	0xffffffff


	//   ....[18]....
        /*00c0*/ 	.word	0xffffffff


	//   ....[19]....
        /*00c4*/ 	.word	0xffffffff


	//   ....[20]....
        /*00c8*/ 	.word	0xffffffff


	//   ....[21]....
        /*00cc*/ 	.word	0xffffffff


	//   ....[22]....
        /*00d0*/ 	.word	0xffffffff


	//   ....[23]....
        /*00d4*/ 	.word	0xffffffff


	//   ....[24]....
        /*00d8*/ 	.word	0xffffffff


	//   ....[25]....
        /*00dc*/ 	.word	0xffffffff


	//   ....[26]....
        /*00e0*/ 	.word	0xffffffff


	//   ....[27]....
        /*00e4*/ 	.word	0xffffffff


	//   ....[28]....
        /*00e8*/ 	.word	0xffffffff


	//   ....[29]....
        /*00ec*/ 	.word	0xffffffff


	//   ....[30]....
        /*00f0*/ 	.word	0xffffffff


	//   ....[31]....
        /*00f4*/ 	.word	0xffffffff


	//----- nvinfo : EIATTR_COOP_GROUP_INSTR_OFFSETS
	.align		4
.L_138:
        /*00f8*/ 	.byte	0x04, 0x28
        /*00fa*/ 	.short	(.L_140 - .L_139)


	//   ....[0]....
.L_139:
        /*00fc*/ 	.word	0x000005f0


	//   ....[1]....
        /*0100*/ 	.word	0x00000640


	//   ....[2]....
        /*0104*/ 	.word	0x00000680


	//   ....[3]....
        /*0108*/ 	.word	0x000006c0


	//   ....[4]....
        /*010c*/ 	.word	0x000006f0


	//   ....[5]....
        /*0110*/ 	.word	0x00000740


	//   ....[6]....
        /*0114*/ 	.word	0x00000760


	//   ....[7]....
        /*0118*/ 	.word	0x000007f0


	//   ....[8]....
        /*011c*/ 	.word	0x00002ee0


	//   ....[9]....
        /*0120*/ 	.word	0x00002f90


	//   ....[10]....
        /*0124*/ 	.word	0x00002fa0


	//   ....[11]....
        /*0128*/ 	.word	0x00002fd0


	//   ....[12]....
        /*012c*/ 	.word	0x000063d0


	//   ....[13]....
        /*0130*/ 	.word	0x000063f0


	//   ....[14]....
        /*0134*/ 	.word	0x00006410


	//   ....[15]....
        /*0138*/ 	.word	0x00006430


	//   ....[16]....
        /*013c*/ 	.word	0x00008520


	//   ....[17]....
        /*0140*/ 	.word	0x00008530


	//   ....[18]....
        /*0144*/ 	.word	0x00008580


	//   ....[19]....
        /*0148*/ 	.word	0x000085a0


	//   ....[20]....
        /*014c*/ 	.word	0x00009570


	//   ....[21]....
        /*0150*/ 	.word	0x00009580


	//   ....[22]....
        /*0154*/ 	.word	0x000095a0


	//   ....[23]....
        /*0158*/ 	.word	0x000095b0


	//   ....[24]....
        /*015c*/ 	.word	0x00009690


	//   ....[25]....
        /*0160*/ 	.word	0x000096b0


	//   ....[26]....
        /*0164*/ 	.word	0x000097a0


	//   ....[27]....
        /*0168*/ 	.word	0x000097d0


	//   ....[28]....
        /*016c*/ 	.word	0x000098a0


	//   ....[29]....
        /*0170*/ 	.word	0x000098d0


	//   ....[30]....
        /*0174*/ 	.word	0x000099a0


	//   ....[31]....
        /*0178*/ 	.word	0x000099c0


	//----- nvinfo : EIATTR_EXIT_INSTR_OFFSETS
	.align		4
.L_140:
        /*017c*/ 	.byte	0x04, 0x1c
        /*017e*/ 	.short	(.L_142 - .L_141)


	//   ....[0]....
.L_141:
        /*0180*/ 	.word	0x00000040


	//   ....[1]....
        /*0184*/ 	.word	0x000099d0


	//   ....[2]....
        /*0188*/ 	.word	0x00009a20


	//   ....[3]....
        /*018c*/ 	.word	0x00009a80


	//----- nvinfo : EIATTR_CTAIDZ_USED
	.align		4
.L_142:
        /*0190*/ 	.byte	0x01, 0x04
	.zero		2


	//----- nvinfo : EIATTR_MAX_THREADS
	.align		4
        /*0194*/ 	.byte	0x04, 0x05
        /*0196*/ 	.short	(.L_144 - .L_143)
.L_143:
        /*0198*/ 	.word	0x00000100
        /*019c*/ 	.word	0x00000001
        /*01a0*/ 	.word	0x00000001


	//----- nvinfo : EIATTR_CRS_STACK_SIZE
	.align		4
.L_144:
        /*01a4*/ 	.byte	0x04, 0x1e
        /*01a6*/ 	.short	(.L_146 - .L_145)
.L_145:
        /*01a8*/ 	.word	0x00000000
.L_146:


//--------------------- .nv.info._ZN7cutlass13device_kernelIN5flash19enable_sm80_to_sm89INS1_16FlashAttnFwdSm80INS1_25CollectiveMainloopFwdSm80ILi8ELi1ELb1EN4cute5tupleIJNS5_1CILi128EEES8_S8_EEELi128ENS_6half_tEfNS_4arch4Sm80ELb0ELb0ELb0ELb1ELb0ELb0ELb1ELb0EEENS1_21CollectiveEpilogueFwdIS9_NS6_IJNS7_ILi1EEESF_SF_EEESA_SC_Li256ELb1ELb1ELb0ELb0EEENS1_19SingleTileSchedulerILb1ELb0ELb1ELi128EEEEEEEEEvNT_6ParamsE --------------------------
	.section	.nv.info._ZN7cutlass13device_kernelIN5flash19enable_sm80_to_sm89INS1_16FlashAttnFwdSm80INS1_25CollectiveMainloopFwdSm80ILi8ELi1ELb1EN4cute5tupleIJNS5_1CILi128EEES8_S8_EEELi128ENS_6half_tEfNS_4arch4Sm80ELb0ELb0ELb0ELb1ELb0ELb0ELb1ELb0EEENS1_21CollectiveEpilogueFwdIS9_NS6_IJNS7_ILi1EEESF_SF_EEESA_SC_Li256ELb1ELb1ELb0ELb0EEENS1_19SingleTileSchedulerILb1ELb0ELb1ELi128EEEEEEEEEvNT_6ParamsE,"",@"SHT_CUDA_INFO"
	.sectionflags	@""
	.align	4


	//----- nvinfo : EIATTR_CUDA_API_VERSION
	.align		4
        /*0000*/ 	.byte	0x04, 0x37
        /*0002*/ 	.short	(.L_148 - .L_147)
.L_147:
        /*0004*/ 	.word	0x00000082


	//----- nvinfo : EIATTR_SW2861232_WAR
	.align		4
.L_148:
        /*0008*/ 	.byte	0x01, 0x35
	.zero		2


	//----- nvinfo : EIATTR_PARAM_CBANK
	.align		4
        /*000c*/ 	.byte	0x04, 0x0a
        /*000e*/ 	.short	(.L_150 - .L_149)
	.align		4
.L_149:
        /*0010*/ 	.word	index@(.nv.constant0._ZN7cutlass13device_kernelIN5flash19enable_sm80_to_sm89INS1_16FlashAttnFwdSm80INS1_25CollectiveMainloopFwdSm80ILi8ELi1ELb1EN4cute5tupleIJNS5_1CILi128EEES8_S8_EEELi128ENS_6half_tEfNS_4arch4Sm80ELb0ELb0ELb0ELb1ELb0ELb0ELb1ELb0EEENS1_21CollectiveEpilogueFwdIS9_NS6_IJNS7_ILi1EEESF_SF_EEESA_SC_Li256ELb1ELb1ELb0ELb0EEENS1_19SingleTileSchedulerILb1ELb0ELb1ELi128EEEEEEEEEvNT_6ParamsE)
        /*0014*/ 	.short	0x0160
        /*0016*/ 	.short	0x0418


	//----- nvinfo : EIATTR_CBANK_PARAM_SIZE
	.align		4
.L_150:
        /*0018*/ 	.byte	0x03, 0x19
        /*001a*/ 	.short	0x0418


	//----- nvinfo : EIATTR_KPARAM_INFO
	.align		4
        /*001c*/ 	.byte	0x04, 0x17
        /*001e*/ 	.short	(.L_152 - .L_151)
.L_151:
        /*0020*/ 	.word	0x00000000
        /*0024*/ 	.short	0x0000
        /*0026*/ 	.short	0x0000
        /*0028*/ 	.byte	0x00, 0xf0, 0x61, 0x10


	//----- nvinfo : EIATTR_MAXREG_COUNT
	.align		4
.L_152:
        /*002c*/ 	.byte	0x03, 0x1b
        /*002e*/ 	.short	0x00ff


	//----- nvinfo : EIATTR_NUM_BARRIERS
	.align		4
        /*0030*/ 	.byte	0x02, 0x4c
        /*0032*/ 	.byte	0x02
	.zero		1


	//----- nvinfo : EIATTR_MERCURY_ISA_VERSION
	.align		4
        /*0034*/ 	.byte	0x03, 0x5f
        /*0036*/ 	.short	0x0000


	//----- nvinfo : EIATTR_INT_WARP_WIDE_INSTR_OFFSETS
	.align		4
        /*0038*/ 	.byte	0x04, 0x31
        /*003a*/ 	.short	(.L_154 - .L_153)


	//   ....[0]....
.L_153:
        /*003c*/ 	.word	0x00001390


	//----- nvinfo : EIATTR_COOP_GROUP_MASK_REGIDS
	.align		4
.L_154:
        /*0040*/ 	.byte	0x04, 0x29
        /*0042*/ 	.short	(.L_156 - .L_155)


	//   ....[0]....
.L_155:
        /*0044*/ 	.word	0xffffffff


	//   ....[1]....
        /*0048*/ 	.word	0xffffffff


	//   ....[2]....
        /*004c*/ 	.word	0xffffffff


	//   ....[3]....
        /*0050*/ 	.word	0xffffffff


	//   ....[4]....
        /*0054*/ 	.word	0xffffffff


	//   ....[5]....
        /*0058*/ 	.word	0xffffffff


	//   ....[6]....
        /*005c*/ 	.word	0xffffffff


	//   ....[7]....
        /*0060*/ 	.word	0xffffffff


	//   ....[8]....
        /*0064*/ 	.word	0xffffffff


	//   ....[9]....
        /*0068*/ 	.word	0xffffffff


	//   ....[10]....
        /*006c*/ 	.word	0xffffffff


	//   ....[11]....
        /*0070*/ 	.word	0xffffffff


	//   ....[12]....
        /*0074*/ 	.word	0xffffffff


	//   ....[13]....
        /*0078*/ 	.word	0xffffffff


	//   ....[14]....
        /*007c*/ 	.word	0xffffffff


	//   ....[15]....
        /*0080*/ 	.word	0xffffffff


	//   ....[16]....
        /*0084*/ 	.word	0xffffffff


	//   ....[17]....
        /*0088*/ 	.word	0xffffffff


	//   ....[18]....
        /*008c*/ 	.word	0xffffffff


	//   ....[19]....
        /*0090*/ 	.word	0xffffffff


	//   ....[20]....
        /*0094*/ 	.word	0xffffffff


	//   ....[21]....
        /*0098*/ 	.word	0xffffffff


	//   ....[22]....
        /*009c*/ 	.word	0xffffffff


	//   ....[23]....
        /*00a0*/ 	.word	0xffffffff


	//   ....[24]....
        /*00a4*/ 	.word	0xffffffff


	//   ....[25]....
        /*00a8*/ 	.word	0xffffffff


	//   ....[26]....
        /*00ac*/ 	.word	0xffffffff


	//   ....[27]....
        /*00b0*/ 	.word	0xffffffff


	//   ....[28]....
        /*00b4*/ 	.word	0xffffffff


	//   ....[29]....
        /*00b8*/ 	.word	0xffffffff


	//   ....[30]....
        /*00bc*/ 	.word	0xffffffff


	//   ....[31]....
        /*00c0*/ 	.word	0xffffffff


	//   ....[32]....
        /*00c4*/ 	.word	0xffffffff


	//   ....[33]....
        /*00c8*/ 	.word	0xffffffff


	//   ....[34]....
        /*00cc*/ 	.word	0xffffffff


	//   ....[35]....
        /*00d0*/ 	.word	0xffffffff


	//   ....[36]....
        /*00d4*/ 	.word	0xffffffff


	//   ....[37]....
        /*00d8*/ 	.word	0xffffffff


	//   ....[38]....
        /*00dc*/ 	.word	0xffffffff


	//   ....[39]....
        /*00e0*/ 	.word	0xffffffff


	//   ....[40]....
        /*00e4*/ 	.word	0xffffffff


	//----- nvinfo : EIATTR_COOP_GROUP_INSTR_OFFSETS
	.align		4
.L_156:
        /*00e8*/ 	.byte	0x04, 0x28
        /*00ea*/ 	.short	(.L_158 - .L_157)


	//   ....[0]....
.L_157:
        /*00ec*/ 	.word	0x00000080


	//   ....[1]....
        /*00f0*/ 	.word	0x00000d80


	//   ....[2]....
        /*00f4*/ 	.word	0x00000dc0


	//   ....[3]....
        /*00f8*/ 	.word	0x00000e00


	//   ....[4]....
        /*00fc*/ 	.word	0x00000e30


	//   ....[5]....
        /*0100*/ 	.word	0x00000e70


	//   ....[6]....
        /*0104*/ 	.word	0x00000ea0


	//   ....[7]....
        /*0108*/ 	.word	0x00000ed0


	//   ....[8]....
        /*010c*/ 	.word	0x00000f00


	//   ....[9]....
        /*0110*/ 	.word	0x00003650


	//   ....[10]....
        /*0114*/ 	.word	0x00003710


	//   ....[11]....
        /*0118*/ 	.word	0x00003720


	//   ....[12]....
        /*011c*/ 	.word	0x00003750


	//   ....[13]....
        /*0120*/ 	.word	0x00006510


	//   ....[14]....
        /*0124*/ 	.word	0x00006530


	//   ....[15]....
        /*0128*/ 	.word	0x00006550


	//   ....[16]....
        /*012c*/ 	.word	0x00006580


	//   ....[17]....
        /*0130*/ 	.word	0x00008610


	//   ....[18]....
        /*0134*/ 	.word	0x00008640


	//   ....[19]....
        /*0138*/ 	.word	0x00008680


	//   ....[20]....
        /*013c*/ 	.word	0x00008690


	//   ....[21]....
        /*0140*/ 	.word	0x000097f0


	//   ....[22]....
        /*0144*/ 	.word	0x00009820


	//   ....[23]....
        /*0148*/ 	.word	0x00009860


	//   ....[24]....
        /*014c*/ 	.word	0x000098a0


	//   ....[25]....
        /*0150*/ 	.word	0x00009a60


	//   ....[26]....
        /*0154*/ 	.word	0x00009a70


	//   ....[27]....
        /*0158*/ 	.word	0x00009b60


	//   ....[28]....
        /*015c*/ 	.word	0x00009b90


	//   ....[29]....
        /*0160*/ 	.word	0x00009c60


	//   ....[30]....
        /*0164*/ 	.word	0x00009c90


	//   ....[31]....
        /*0168*/ 	.word	0x00009d60


	//   ....[32]....
        /*016c*/ 	.word	0x00009d80


	//   ....[33]....
        /*0170*/ 	.word	0x0000a500


	//   ....[34]....
        /*0174*/ 	.word	0x0000a520


	//   ....[35]....
        /*0178*/ 	.word	0x0000a5f0


	//   ....[36]....
        /*017c*/ 	.word	0x0000a620


	//   ....[37]....
        /*0180*/ 	.word	0x0000a6f0


	//   ....[38]....
        /*0184*/ 	.word	0x0000a720


	//   ....[39]....
        /*0188*/ 	.word	0x0000a7f0


	//   ....[40]....
        /*018c*/ 	.word	0x0000a810


	//----- nvinfo : EIATTR_EXIT_INSTR_OFFSETS
	.align		4
.L_158:
        /*0190*/ 	.byte	0x04, 0x1c
        /*0192*/ 	.short	(.L_160 - .L_159)


	//   ....[0]....
.L_159:
        /*0194*/ 	.word	0x00000310


	//   ....[1]....
        /*0198*/ 	.word	0x00009d90


	//   ....[2]....
        /*019c*/ 	.word	0x00009de0


	//   ....[3]....
        /*01a0*/ 	.word	0x00009e40


	//   ....[4]....
        /*01a4*/ 	.word	0x0000a820


	//   ....[5]....
        /*01a8*/ 	.word	0x0000a870


	//   ....[6]....
        /*01ac*/ 	.word	0x0000a8d0


	//----- nvinfo : EIATTR_CTAIDZ_USED
	.align		4
.L_160:
        /*01b0*/ 	.byte	0x01, 0x04
	.zero		2


	//----- nvinfo : EIATTR_MAX_THREADS
	.align		4
        /*01b4*/ 	.byte	0x04, 0x05
        /*01b6*/ 	.short	(.L_162 - .L_161)
.L_161:
        /*01b8*/ 	.word	0x00000100
        /*01bc*/ 	.word	0x00000001
        /*01c0*/ 	.word	0x00000001


	//----- nvinfo : EIATTR_CRS_STACK_SIZE
	.align		4
.L_162:
        /*01c4*/ 	.byte	0x04, 0x1e
        /*01c6*/ 	.short	(.L_164 - .L_163)
.L_163:
        /*01c8*/ 	.word	0x00000000
.L_164:


//--------------------- .nv.info._ZN7cutlass13device_kernelIN5flash19enable_sm80_to_sm89INS1_16FlashAttnFwdSm80INS1_25CollectiveMainloopFwdSm80ILi8ELi1ELb1EN4cute5tupleIJNS5_1CILi128EEES8_S8_EEELi128ENS_6half_tEfNS_4arch4Sm80ELb0ELb0ELb0ELb1ELb0ELb1ELb1ELb0EEENS1_21CollectiveEpilogueFwdIS9_NS6_IJNS7_ILi1EEESF_SF_EEESA_SC_Li256ELb1ELb1ELb0ELb0EEENS1_19SingleTileSchedulerILb1ELb0ELb1ELi128EEEEEEEEEvNT_6ParamsE --------------------------
	.section	.nv.info._ZN7cutlass13device_kernelIN5flash19enable_sm80_to_sm89INS1_16FlashAttnFwdSm80INS1_25CollectiveMainloopFwdSm80ILi8ELi1ELb1EN4cute5tupleIJNS5_1CILi128EEES8_S8_EEELi128ENS_6half_tEfNS_4arch4Sm80ELb0ELb0ELb0ELb1ELb0ELb1ELb1ELb0EEENS1_21CollectiveEpilogueFwdIS9_NS6_IJNS7_ILi1EEESF_SF_EEESA_SC_Li256ELb1ELb1ELb0ELb0EEENS1_19SingleTileSchedulerILb1ELb0ELb1ELi128EEEEEEEEEvNT_6ParamsE,"",@"SHT_CUDA_INFO"
	.sectionflags	@""
	.align	4


	//----- nvinfo : EIATTR_CUDA_API_VERSION
	.align		4
        /*0000*/ 	.byte	0x04, 0x37
        /*0002*/ 	.short	(.L_166 - .L_165)
.L_165:
        /*0004*/ 	.word	0x00000082


	//----- nvinfo : EIATTR_SW2861232_WAR
	.align		4
.L_166:
        /*0008*/ 	.byte	0x01, 0x35
	.zero		2


	//----- nvinfo : EIATTR_PARAM_CBANK
	.align		4
        /*000c*/ 	.byte	0x04, 0x0a
        /*000e*/ 	.short	(.L_168 - .L_167)
	.align		4
.L_167:
        /*0010*/ 	.word	index@(.nv.constant0._ZN7cutlass13device_kernelIN5flash19enable_sm80_to_sm89INS1_16FlashAttnFwdSm80INS1_25CollectiveMainloopFwdSm80ILi8ELi1ELb1EN4cute5tupleIJNS5_1CILi128EEES8_S8_EEELi128ENS_6half_tEfNS_4arch4Sm80ELb0ELb0ELb0ELb1ELb0ELb1ELb1ELb0EEENS1_21CollectiveEpilogueFwdIS9_NS6_IJNS7_ILi1EEESF_SF_EEESA_SC_Li256ELb1ELb1ELb0ELb0EEENS1_19SingleTileSchedulerILb1ELb0ELb1ELi128EEEEEEEEEvNT_6ParamsE)
        /*0014*/ 	.short	0x0160
        /*0016*/ 	.short	0x0418


	//----- nvinfo : EIATTR_CBANK_PARAM_SIZE
	.align		4
.L_168:
        /*0018*/ 	.byte	0x03, 0x19
        /*001a*/ 	.short	0x0418


	//----- nvinfo : EIATTR_KPARAM_INFO
	.align		4
        /*001c*/ 	.byte	0x04, 0x17
        /*001e*/ 	.short	(.L_170 - .L_169)
.L_169:
        /*0020*/ 	.word	0x00000000
        /*0024*/ 	.short	0x0000
        /*0026*/ 	.short	0x0000
        /*0028*/ 	.byte	0x00, 0xf0, 0x61, 0x10


	//----- nvinfo : EIATTR_MAXREG_COUNT
	.align		4
.L_170:
        /*002c*/ 	.byte	0x03, 0x1b
        /*002e*/ 	.short	0x00ff


	//----- nvinfo : EIATTR_NUM_BARRIERS
	.align		4
        /*0030*/ 	.byte	0x02, 0x4c
        /*0032*/ 	.byte	0x02
	.zero		1


	//----- nvinfo : EIATTR_ANNOTATIONS
	.align		4
        /*0034*/ 	.byte	0x04, 0x55
        /*0036*/ 	.short	(.L_172 - .L_171)


	//   ....[0]....
.L_171:
        /*0038*/ 	.word	0x00000001
        /*003c*/ 	.byte	0xe0, 0x06, 0x00, 0x00, 0x01, 0x00, 0x00, 0x00, 0x50, 0x7d, 0x00, 0x00, 0x01, 0x00, 0x00, 0x00
        /*004c*/ 	.byte	0xf0, 0xc7, 0x00, 0x00, 0x01, 0x00, 0x00, 0x00, 0xf0, 0x00, 0x01, 0x00, 0x01, 0x00, 0x00, 0x00
        /*005c*/ 	.byte	0x00, 0x01, 0x01, 0x00


	//----- nvinfo : EIATTR_MERCURY_ISA_VERSION
	.align		4
.L_172:
        /*0060*/ 	.byte	0x03, 0x5f
        /*0062*/ 	.short	0x0000


	//----- nvinfo : EIATTR_COOP_GROUP_MASK_REGIDS
	.align		4
        /*0064*/ 	.byte	0x04, 0x29
        /*0066*/ 	.short	(.L_174 - .L_173)


	//   ....[0]....
.L_173:
        /*0068*/ 	.word	0xffffffff


	//   ....[1]....
        /*006c*/ 	.word	0xffffffff


	//   ....[2]....
        /*0070*/ 	.word	0xffffffff


	//   ....[3]....
        /*0074*/ 	.word	0xffffffff


	//   ....[4]....
        /*0078*/ 	.word	0xffffffff


	//   ....[5]....
        /*007c*/ 	.word	0xffffffff


	//   ....[6]....
        /*0080*/ 	.word	0xffffffff


	//   ....[7]....
        /*0084*/ 	.word	0xffffffff


	//   ....[8]....
        /*0088*/ 	.word	0xffffffff


	//   ....[9]....
        /*008c*/ 	.word	0xffffffff


	//   ....[10]....
        /*0090*/ 	.word	0xffffffff


	//   ....[11]....
        /*0094*/ 	.word	0xffffffff


	//   ....[12]....
        /*0098*/ 	.word	0xffffffff


	//   ....[13]....
        /*009c*/ 	.word	0xffffffff


	//   ....[14]....
        /*00a0*/ 	.word	0xffffffff


	//   ....[15]....
        /*00a4*/ 	.word	0xffffffff


	//   ....[16]....
        /*00a8*/ 	.word	0xffffffff


	//   ....[17]....
        /*00ac*/ 	.word	0xffffffff


	//   ....[18]....
        /*00b0*/ 	.word	0xffffffff


	//   ....[19]....
        /*00b4*/ 	.word	0xffffffff


	//   ....[20]....
        /*00b8*/ 	.word	0xffffffff


	//   ....[21]....
        /*00bc*/ 	.word	0xffffffff


	//   ....[22]....
        /*00c0*/ 	.word	0xffffffff


	//   ....[23]....
        /*00c4*/ 	.word	0xffffffff


	//   ....[24]....
        /*00c8*/ 	.word	0xffffffff


	//   ....[25]....
        /*00cc*/ 	.word	0xffffffff


	//   ....[26]....
        /*00d0*/ 	.word	0xffffffff


	//   ....[27]....
        /*00d4*/ 	.word	0xffffffff


	//   ....[28]....
        /*00d8*/ 	.word	0xffffffff


	//   ....[29]....
        /*00dc*/ 	.word	0xffffffff


	//   ....[30]....
        /*00e0*/ 	.word	0xffffffff


	//   ....[31]....
        /*00e4*/ 	.word	0xffffffff


	//   ....[32]....
        /*00e8*/ 	.word	0xffffffff


	//   ....[33]....
        /*00ec*/ 	.word	0xffffffff


	//   ....[34]....
        /*00f0*/ 	.word	0xffffffff


	//   ....[35]....
        /*00f4*/ 	.word	0xffffffff


	//   ....[36]....
        /*00f8*/ 	.word	0xffffffff


	//   ....[37]....
        /*00fc*/ 	.word	0xffffffff


	//   ....[38]....
        /*0100*/ 	.word	0xffffffff


	//   ....[39]....
        /*0104*/ 	.word	0xffffffff


	//   ....[40]....
        /*0108*/ 	.word	0xffffffff


	//----- nvinfo : EIATTR_COOP_GROUP_INSTR_OFFSETS
	.align		4
.L_174:
        /*010c*/ 	.byte	0x04, 0x28
        /*010e*/ 	.short	(.L_176 - .L_175)


	//   ....[0]....
.L_175:
        /*0110*/ 	.word	0x00000090


	//   ....[1]....
        /*0114*/ 	.word	0x00008140


	//   ....[2]....
        /*0118*/ 	.word	0x00008180


	//   ....[3]....
        /*011c*/ 	.word	0x00008230


	//   ....[4]....
        /*0120*/ 	.word	0x00008260


	//   ....[5]....
        /*0124*/ 	.word	0x00008390


	//   ....[6]....
        /*0128*/ 	.word	0x000083d0


	//   ....[7]....
        /*012c*/ 	.word	0x00008500


	//   ....[8]....
        /*0130*/ 	.word	0x00008540


	//   ....[9]....
        /*0134*/ 	.word	0x0000e140


	//   ....[10]....
        /*0138*/ 	.word	0x0000e1f0


	//   ....[11]....
        /*013c*/ 	.word	0x0000e200


	//   ....[12]....
        /*0140*/ 	.word	0x0000e230


	//   ....[13]....
        /*0144*/ 	.word	0x000114d0


	//   ....[14]....
        /*0148*/ 	.word	0x00011510


	//   ....[15]....
        /*014c*/ 	.word	0x00011530


	//   ....[16]....
        /*0150*/ 	.word	0x00011550


	//   ....[17]....
        /*0154*/ 	.word	0x00013670


	//   ....[18]....
        /*0158*/ 	.word	0x000136a0


	//   ....[19]....
        /*015c*/ 	.word	0x000136f0


	//   ....[20]....
        /*0160*/ 	.word	0x00013700


	//   ....[21]....
        /*0164*/ 	.word	0x000148a0


	//   ....[22]....
        /*0168*/ 	.word	0x000148d0


	//   ....[23]....
        /*016c*/ 	.word	0x00014900


	//   ....[24]....
        /*0170*/ 	.word	0x00014930


	//   ....[25]....
        /*0174*/ 	.word	0x00014af0


	//   ....[26]....
        /*0178*/ 	.word	0x00014b00


	//   ....[27]....
        /*017c*/ 	.word	0x00014bf0


	//   ....[28]....
        /*0180*/ 	.word	0x00014c20


	//   ....[29]....
        /*0184*/ 	.word	0x00014cf0


	//   ....[30]....
        /*0188*/ 	.word	0x00014d20


	//   ....[31]....
        /*018c*/ 	.word	0x00014df0


	//   ....[32]....
        /*0190*/ 	.word	0x00014e10


	//   ....[33]....
        /*0194*/ 	.word	0x00015540


	//   ....[34]....
        /*0198*/ 	.word	0x00015560


	//   ....[35]....
        /*019c*/ 	.word	0x00015640


	//   ....[36]....
        /*01a0*/ 	.word	0x00015670


	//   ....[37]....
        /*01a4*/ 	.word	0x00015740


	//   ....[38]....
        /*01a8*/ 	.word	0x00015770


	//   ....[39]....
        /*01ac*/ 	.word	0x00015840


	//   ....[40]....
        /*01b0*/ 	.word	0x00015860


	//----- nvinfo : EIATTR_EXIT_INSTR_OFFSETS
	.align		4
.L_176:
        /*01b4*/ 	.byte	0x04, 0x1c
        /*01b6*/ 	.short	(.L_178 - .L_177)


	//   ....[0]....
.L_177:
        /*01b8*/ 	.word	0x00000320


	//   ....[1]....
        /*01bc*/ 	.word	0x00014e20


	//   ....[2]....
        /*01c0*/ 	.word	0x00014e70


	//   ....[3]....
        /*01c4*/ 	.word	0x00014ed0


	//   ....[4]....
        /*01c8*/ 	.word	0x00015870


	//   ....[5]....
        /*01cc*/ 	.word	0x000158c0


	//   ....[6]....
        /*01d0*/ 	.word	0x00015920


	//----- nvinfo : EIATTR_CTAIDZ_USED
	.align		4
.L_178:
        /*01d4*/ 	.byte	0x01, 0x04
	.zero		2


	//----- nvinfo : EIATTR_MAX_THREADS
	.align		4
        /*01d8*/ 	.byte	0x04, 0x05
        /*01da*/ 	.short	(.L_180 - .L_179)
.L_179:
        /*01dc*/ 	.word	0x00000100
        /*01e0*/ 	.word	0x00000001
        /*01e4*/ 	.word	0x00000001


	//----- nvinfo : EIATTR_CRS_STACK_SIZE
	.align		4
.L_180:
        /*01e8*/ 	.byte	0x04, 0x1e
        /*01ea*/ 	.short	(.L_182 - .L_181)
.L_181:
        /*01ec*/ 	.word	0x00000000
.L_182:


//--------------------- .nv.info._ZN7cutlass13device_kernelIN5flash19enable_sm80_to_sm89INS1_16FlashAttnFwdSm80INS1_25CollectiveMainloopFwdSm80ILi8ELi1ELb1EN4cute5tupleIJNS5_1CILi128EEENS7_ILi96EEES8_EEELi128ENS_6half_tEfNS_4arch4Sm80ELb0ELb1ELb0ELb0ELb0ELb0ELb1ELb0EEENS1_21CollectiveEpilogueFwdINS6_IJS8_S8_S9_EEENS6_IJNS7_ILi1EEESH_SH_EEESB_SD_Li256ELb0ELb1ELb0ELb0EEENS1_19SingleTileSchedulerILb0ELb0ELb1ELi128EEEEEEEEEvNT_6ParamsE --------------------------
	.section	.nv.info._ZN7cutlass13device_kernelIN5flash19enable_sm80_to_sm89INS1_16FlashAttnFwdSm80INS1_25CollectiveMainloopFwdSm80ILi8ELi1ELb1EN4cute5tupleIJNS5_1CILi128EEENS7_ILi96EEES8_EEELi128ENS_6half_tEfNS_4arch4Sm80ELb0ELb1ELb0ELb0ELb0ELb0ELb1ELb0EEENS1_21CollectiveEpilogueFwdINS6_IJS8_S8_S9_EEENS6_IJNS7_ILi1EEESH_SH_EEESB_SD_Li256ELb0ELb1ELb0ELb0EEENS1_19SingleTileSchedulerILb0ELb0ELb1ELi128EEEEEEEEEvNT_6ParamsE,"",@"SHT_CUDA_INFO"
	.sectionflags	@""
	.align	4


	//----- nvinfo : EIATTR_CUDA_API_VERSION
	.align		4
        /*0000*/ 	.byte	0x04, 0x37
        /*0002*/ 	.short	(.L_184 - .L_183)
.L_183:
        /*0004*/ 	.word	0x00000082


	//----- nvinfo : EIATTR_SW2861232_WAR
	.align		4
.L_184:
        /*0008*/ 	.byte	0x01, 0x35
	.zero		2


	//----- nvinfo : EIATTR_PARAM_CBANK
	.align		4
        /*000c*/ 	.byte	0x04, 0x0a
        /*000e*/ 	.short	(.L_186 - .L_185)
	.align		4
.L_185:
        /*0010*/ 	.word	index@(.nv.constant0._ZN7cutlass13device_kernelIN5flash19enable_sm80_to_sm89INS1_16FlashAttnFwdSm80INS1_25CollectiveMainloopFwdSm80ILi8ELi1ELb1EN4cute5tupleIJNS5_1CILi128EEENS7_ILi96EEES8_EEELi128ENS_6half_tEfNS_4arch4Sm80ELb0ELb1ELb0ELb0ELb0ELb0ELb1ELb0EEENS1_21CollectiveEpilogueFwdINS6_IJS8_S8_S9_EEENS6_IJNS7_ILi1EEESH_SH_EEESB_SD_Li256ELb0ELb1ELb0ELb0EEENS1_19SingleTileSchedulerILb0ELb0ELb1ELi128EEEEEEEEEvNT_6ParamsE)
        /*0014*/ 	.short	0x0160
        /*0016*/ 	.short	0x0418


	//----- nvinfo : EIATTR_CBANK_PARAM_SIZE
	.align		4
.L_186:
        /*0018*/ 	.byte	0x03, 0x19
        /*001a*/ 	.short	0x0418


	//----- nvinfo : EIATTR_KPARAM_INFO
	.align		4
        /*001c*/ 	.byte	0x04, 0x17
        /*001e*/ 	.short	(.L_188 - .L_187)
.L_187:
        /*0020*/ 	.word	0x00000000
        /*0024*/ 	.short	0x0000
        /*0026*/ 	.short	0x0000
        /*0028*/ 	.byte	0x00, 0xf0, 0x61, 0x10


	//----- nvinfo : EIATTR_MAXREG_COUNT
	.align		4
.L_188:
        /*002c*/ 	.byte	0x03, 0x1b
        /*002e*/ 	.short	0x00ff


	//----- nvinfo : EIATTR_NUM_BARRIERS
	.align		4
        /*0030*/ 	.byte	0x02, 0x4c
        /*0032*/ 	.byte	0x02
	.zero		1


	//----- nvinfo : EIATTR_MERCURY_ISA_VERSION
	.align		4
        /*0034*/ 	.byte	0x03, 0x5f
        /*0036*/ 	.short	0x0000


	//----- nvinfo : EIATTR_COOP_GROUP_MASK_REGIDS
	.align		4
        /*0038*/ 	.byte	0x04, 0x29
        /*003a*/ 	.short	(.L_190 - .L_189)


	//   ....[0]....
.L_189:
        /*003c*/ 	.word	0xffffffff


	//   ....[1]....
        /*0040*/ 	.word	0xffffffff


	//   ....[2]....
        /*0044*/ 	.word	0xffffffff


	//   ....[3]....
        /*0048*/ 	.word	0xffffffff


	//   ....[4]....
        /*004c*/ 	.word	0xffffffff


	//   ....[5]....
        /*0050*/ 	.word	0xffffffff


	//   ....[6]....
        /*0054*/ 	.word	0xffffffff


	//   ....[7]....
        /*0058*/ 	.word	0xffffffff


	//   ....[8]....
        /*005c*/ 	.word	0xffffffff


	//   ....[9]....
        /*0060*/ 	.word	0xffffffff


	//   ....[10]....
        /*0064*/ 	.word	0xffffffff


	//   ....[11]....
        /*0068*/ 	.word	0xffffffff


	//   ....[12]....
        /*006c*/ 	.word	0xffffffff


	//   ....[13]....
        /*0070*/ 	.word	0xffffffff


	//   ....[14]....
        /*0074*/ 	.word	0xffffffff


	//   ....[15]....
        /*0078*/ 	.word	0xffffffff


	//   ....[16]....
        /*007c*/ 	.word	0xffffffff


	//   ....[17]....
        /*0080*/ 	.word	0xffffffff


	//   ....[18]....
        /*0084*/ 	.word	0xffffffff


	//   ....[19]....
        /*0088*/ 	.word	0xffffffff


	//   ....[20]....
        /*008c*/ 	.word	0xffffffff


	//   ....[21]....
        /*0090*/ 	.word	0xffffffff


	//   ....[22]....
        /*0094*/ 	.word	0xffffffff


	//   ....[23]....
        /*0098*/ 	.word	0xffffffff


	//   ....[24]....
        /*009c*/ 	.word	0xffffffff


	//   ....[25]....
        /*00a0*/ 	.word	0xffffffff


	//   ....[26]....
        /*00a4*/ 	.word	0xffffffff


	//   ....[27]....
        /*00a8*/ 	.word	0xffffffff


	//   ....[28]....
        /*00ac*/ 	.word	0xffffffff


	//   ....[29]....
        /*00b0*/ 	.word	0xffffffff


	//   ....[30]....
        /*00b4*/ 	.word	0xffffffff


	//   ....[31]....
        /*00b8*/ 	.word	0xffffffff


	//   ....[32]....
        /*00bc*/ 	.word	0xffffffff


	//   ....[33]....
        /*00c0*/ 	.word	0xffffffff


	//   ....[34]....
        /*00c4*/ 	.word	0xffffffff


	//   ....[35]....
        /*00c8*/ 	.word	0xffffffff


	//   ....[36]....
        /*00cc*/ 	.word	0xffffffff


	//   ....[37]....
        /*00d0*/ 	.word	0xffffffff


	//   ....[38]....
        /*00d4*/ 	.word	0xffffffff


	//   ....[39]....
        /*00d8*/ 	.word	0xffffffff


	//   ....[40]....
        /*00dc*/ 	.word	0xffffffff


	//   ....[41]....
        /*00e0*/ 	.word	0xffffffff


	//   ....[42]....
        /*00e4*/ 	.word	0xffffffff


	//   ....[43]....
        /*00e8*/ 	.word	0xffffffff


	//   ....[44]....
        /*00ec*/ 	.word	0xffffffff


	//   ....[45]....
        /*00f0*/ 	.word	0xffffffff


	//   ....[46]....
        /*00f4*/ 	.word	0xffffffff


	//   ....[47]....
        /*00f8*/ 	.word	0xffffffff


	//   ....[48]....
        /*00fc*/ 	.word	0xffffffff


	//   ....[49]....
        /*0100*/ 	.word	0xffffffff


	//   ....[50]....
        /*0104*/ 	.word	0xffffffff


	//   ....[51]....
        /*0108*/ 	.word	0xffffffff


	//   ....[52]....
        /*010c*/ 	.word	0xffffffff


	//   ....[53]....
        /*0110*/ 	.word	0xffffffff


	//----- nvinfo : EIATTR_COOP_GROUP_INSTR_OFFSETS
	.align		4
.L_190:
        /*0114*/ 	.byte	0x04, 0x28
        /*0116*/ 	.short	(.L_192 - .L_191)


	//   ....[0]....
.L_191:
        /*0118*/ 	.word	0x00000ae0


	//   ....[1]....
        /*011c*/ 	.word	0x00000b20


	//   ....[2]....
        /*0120*/ 	.word	0x00000b50


	//   ....[3]....
        /*0124*/ 	.word	0x00000b90


	//   ....[4]....
        /*0128*/ 	.word	0x00000bc0


	//   ....[5]....
        /*012c*/ 	.word	0x00000c60


	//   ....[6]....
        /*0130*/ 	.word	0x00000f40


	//   ....[7]....
        /*0134*/ 	.word	0x00000f70


	//   ....[8]....
        /*0138*/ 	.word	0x00002580


	//   ....[9]....
        /*013c*/ 	.word	0x00002ed0


	//   ....[10]....
        /*0140*/ 	.word	0x000039a0


	//   ....[11]....
        /*0144*/ 	.word	0x00003a00


	//   ....[12]....
        /*0148*/ 	.word	0x00003a20


	//   ....[13]....
        /*014c*/ 	.word	0x00003a40


	//   ....[14]....
        /*0150*/ 	.word	0x00005cc0


	//   ....[15]....
        /*0154*/ 	.word	0x00005fb0


	//   ....[16]....
        /*0158*/ 	.word	0x000071b0


	//   ....[17]....
        /*015c*/ 	.word	0x00007320


	//   ....[18]....
        /*0160*/ 	.word	0x00007380


	//   ....[19]....
        /*0164*/ 	.word	0x00007450


	//   ....[20]....
        /*0168*/ 	.word	0x00009d00


	//   ....[21]....
        /*016c*/ 	.word	0x00009d20


	//   ....[22]....
        /*0170*/ 	.word	0x00009d60


	//   ....[23]....
        /*0174*/ 	.word	0x00009d90


	//   ....[24]....
        /*0178*/ 	.word	0x0000c650


	//   ....[25]....
        /*017c*/ 	.word	0x0000c890


	//   ....[26]....
        /*0180*/ 	.word	0x0000d940


	//   ....[27]....
        /*0184*/ 	.word	0x0000dac0


	//   ....[28]....
        /*0188*/ 	.word	0x0000dc40


	//   ....[29]....
        /*018c*/ 	.word	0x0000dd40


	//   ....[30]....
        /*0190*/ 	.word	0x0000f520


	//   ....[31]....
        /*0194*/ 	.word	0x0000f550


	//   ....[32]....
        /*0198*/ 	.word	0x0000f590


	//   ....[33]....
        /*019c*/ 	.word	0x0000f5a0


	//   ....[34]....
        /*01a0*/ 	.word	0x000106c0


	//   ....[35]....
        /*01a4*/ 	.word	0x000106d0


	//   ....[36]....
        /*01a8*/ 	.word	0x000106f0


	//   ....[37]....
        /*01ac*/ 	.word	0x00010710


	//   ....[38]....
        /*01b0*/ 	.word	0x00010730


	//   ....[39]....
        /*01b4*/ 	.word	0x00010750


	//   ....[40]....
        /*01b8*/ 	.word	0x000108d0


	//   ....[41]....
        /*01bc*/ 	.word	0x00010900


	//   ....[42]....
        /*01c0*/ 	.word	0x000109d0


	//   ....[43]....
        /*01c4*/ 	.word	0x00010a00


	//   ....[44]....
        /*01c8*/ 	.word	0x00010ad0


	//   ....[45]....
        /*01cc*/ 	.word	0x00010af0


	//   ....[46]....
        /*01d0*/ 	.word	0x000110f0


	//   ....[47]....
        /*01d4*/ 	.word	0x00011110


	//   ....[48]....
        /*01d8*/ 	.word	0x000111e0


	//   ....[49]....
        /*01dc*/ 	.word	0x00011210


	//   ....[50]....
        /*01e0*/ 	.word	0x000112e0


	//   ....[51]....
        /*01e4*/ 	.word	0x00011310


	//   ....[52]....
        /*01e8*/ 	.word	0x000113e0


	//   ....[53]....
        /*01ec*/ 	.word	0x00011400


	//----- nvinfo : EIATTR_EXIT_INSTR_OFFSETS
	.align		4
.L_192:
        /*01f0*/ 	.byte	0x04, 0x1c
        /*01f2*/ 	.short	(.L_194 - .L_193)


	//   ....[0]....
.L_193:
        /*01f4*/ 	.word	0x00000030


	//   ....[1]....
        /*01f8*/ 	.word	0x00010b00


	//   ....[2]....
        /*01fc*/ 	.word	0x00010b50


	//   ....[3]....
        /*0200*/ 	.word	0x00010bb0


	//   ....[4]....
        /*0204*/ 	.word	0x00011410


	//   ....[5]....
        /*0208*/ 	.word	0x00011460


	//   ....[6]....
        /*020c*/ 	.word	0x000114c0


	//----- nvinfo : EIATTR_CTAIDZ_USED
	.align		4
.L_194:
        /*0210*/ 	.byte	0x01, 0x04
	.zero		2


	//----- nvinfo : EIATTR_MAX_THREADS
	.align		4
        /*0214*/ 	.byte	0x04, 0x05
        /*0216*/ 	.short	(.L_196 - .L_195)
.L_195:
        /*0218*/ 	.word	0x00000100
        /*021c*/ 	.word	0x00000001
        /*0220*/ 	.word	0x00000001


	//----- nvinfo : EIATTR_CRS_STACK_SIZE
	.align		4
.L_196:
        /*0224*/ 	.byte	0x04, 0x1e
        /*0226*/ 	.short	(.L_198 - .L_197)
.L_197:
        /*0228*/ 	.word	0x00000000
.L_198:


//--------------------- .nv.info._ZN7cutlass13device_kernelIN5flash19enable_sm80_to_sm89INS1_16FlashAttnFwdSm80INS1_25CollectiveMainloopFwdSm80ILi8ELi1ELb1EN4cute5tupleIJNS5_1CILi128EEENS7_ILi96EEES8_EEELi128ENS_6half_tEfNS_4arch4Sm80ELb0ELb1ELb0ELb1ELb0ELb0ELb1ELb0EEENS1_21CollectiveEpilogueFwdINS6_IJS8_S8_S9_EEENS6_IJNS7_ILi1EEESH_SH_EEESB_SD_Li256ELb1ELb1ELb0ELb0EEENS1_19SingleTileSchedulerILb1ELb0ELb1ELi128EEEEEEEEEvNT_6ParamsE --------------------------
	.section	.nv.info._ZN7cutlass13device_kernelIN5flash19enable_sm80_to_sm89INS1_16FlashAttnFwdSm80INS1_25CollectiveMainloopFwdSm80ILi8ELi1ELb1EN4cute5tupleIJNS5_1CILi128EEENS7_ILi96EEES8_EEELi128ENS_6half_tEfNS_4arch4Sm80ELb0ELb1ELb0ELb1ELb0ELb0ELb1ELb0EEENS1_21CollectiveEpilogueFwdINS6_IJS8_S8_S9_EEENS6_IJNS7_ILi1EEESH_SH_EEESB_SD_Li256ELb1ELb1ELb0ELb0EEENS1_19SingleTileSchedulerILb1ELb0ELb1ELi128EEEEEEEEEvNT_6ParamsE,"",@"SHT_CUDA_INFO"
	.sectionflags	@""
	.align	4


	//----- nvinfo : EIATTR_CUDA_API_VERSION
	.align		4
        /*0000*/ 	.byte	0x04, 0x37
        /*0002*/ 	.short	(.L_200 - .L_199)
.L_199:
        /*0004*/ 	.word	0x00000082


	//----- nvinfo : EIATTR_SW2861232_WAR
	.align		4
.L_200:
        /*0008*/ 	.byte	0x01, 0x35
	.zero		2


	//----- nvinfo : EIATTR_PARAM_CBANK
	.align		4
        /*000c*/ 	.byte	0x04, 0x0a
        /*000e*/ 	.short	(.L_202 - .L_201)
	.align		4
.L_201:
        /*0010*/ 	.word	index@(.nv.constant0._ZN7cutlass13device_kernelIN5flash19enable_sm80_to_sm89INS1_16FlashAttnFwdSm80INS1_25CollectiveMainloopFwdSm80ILi8ELi1ELb1EN4cute5tupleIJNS5_1CILi128EEENS7_ILi96EEES8_EEELi128ENS_6half_tEfNS_4arch4Sm80ELb0ELb1ELb0ELb1ELb0ELb0ELb1ELb0EEENS1_21CollectiveEpilogueFwdINS6_IJS8_S8_S9_EEENS6_IJNS7_ILi1EEESH_SH_EEESB_SD_Li256ELb1ELb1ELb0ELb0EEENS1_19SingleTileSchedulerILb1ELb0ELb1ELi128EEEEEEEEEvNT_6ParamsE)
        /*0014*/ 	.short	0x0160
        /*0016*/ 	.short	0x0418


	//----- nvinfo : EIATTR_CBANK_PARAM_SIZE
	.align		4
.L_202:
        /*0018*/ 	.byte	0x03, 0x19
        /*001a*/ 	.short	0x0418


	//----- nvinfo : EIATTR_KPARAM_INFO
	.align		4
        /*001c*/ 	.byte	0x04, 0x17
        /*001e*/ 	.short	(.L_204 - .L_203)
.L_203:
        /*0020*/ 	.word	0x00000000
        /*0024*/ 	.short	0x0000
        /*0026*/ 	.short	0x0000
        /*0028*/ 	.byte	0x00, 0xf0, 0x61, 0x10


	//----- nvinfo : EIATTR_MAXREG_COUNT
	.align		4
.L_204:
        /*002c*/ 	.byte	0x03, 0x1b
        /*002e*/ 	.short	0x00ff


	//----- nvinfo : EIATTR_NUM_BARRIERS
	.align		4
        /*0030*/ 	.byte	0x02, 0x4c
        /*0032*/ 	.byte	0x02
	.zero		1


	//----- nvinfo : EIATTR_MERCURY_ISA_VERSION
	.align		4
        /*0034*/ 	.byte	0x03, 0x5f
        /*0036*/ 	.short	0x0000


	//----- nvinfo : EIATTR_COOP_GROUP_MASK_REGIDS
	.align		4
        /*0038*/ 	.byte	0x04, 0x29
        /*003a*/ 	.short	(.L_206 - .L_205)


	//   ....[0]....
.L_205:
        /*003c*/ 	.word	0xffffffff


	//   ....[1]....
        /*0040*/ 	.word	0xffffffff


	//   ....[2]....
        /*0044*/ 	.word	0xffffffff


	//   ....[3]....
        /*0048*/ 	.word	0xffffffff


	//   ....[4]....
        /*004c*/ 	.word	0xffffffff


	//   ....[5]....
        /*0050*/ 	.word	0xffffffff


	//   ....[6]....
        /*0054*/ 	.word	0xffffffff


	//   ....[7]....
        /*0058*/ 	.word	0xffffffff


	//   ....[8]....
        /*005c*/ 	.word	0xffffffff


	//   ....[9]....
        /*0060*/ 	.word	0xffffffff


	//   ....[10]....
        /*0064*/ 	.word	0xffffffff


	//   ....[11]....
        /*0068*/ 	.word	0xffffffff


	//   ....[12]....
        /*006c*/ 	.word	0xffffffff


	//   ....[13]....
        /*0070*/ 	.word	0xffffffff


	//   ....[14]....
        /*0074*/ 	.word	0xffffffff


	//   ....[15]....
        /*0078*/ 	.word	0xffffffff


	//   ....[16]....
        /*007c*/ 	.word	0xffffffff


	//   ....[17]....
        /*0080*/ 	.word	0xffffffff


	//   ....[18]....
        /*0084*/ 	.word	0xffffffff


	//   ....[19]....
        /*0088*/ 	.word	0xffffffff


	//   ....[20]....
        /*008c*/ 	.word	0xffffffff


	//   ....[21]....
        /*0090*/ 	.word	0xffffffff


	//   ....[22]....
        /*0094*/ 	.word	0xffffffff


	//   ....[23]....
        /*0098*/ 	.word	0xffffffff


	//   ....[24]....
        /*009c*/ 	.word	0xffffffff


	//   ....[25]....
        /*00a0*/ 	.word	0xffffffff


	//   ....[26]....
        /*00a4*/ 	.word	0xffffffff


	//   ....[27]....
        /*00a8*/ 	.word	0xffffffff


	//   ....[28]....
        /*00ac*/ 	.word	0xffffffff


	//   ....[29]....
        /*00b0*/ 	.word	0xffffffff


	//   ....[30]....
        /*00b4*/ 	.word	0xffffffff


	//   ....[31]....
        /*00b8*/ 	.word	0xffffffff


	//   ....[32]....
        /*00bc*/ 	.word	0xffffffff


	//   ....[33]....
        /*00c0*/ 	.word	0xffffffff


	//   ....[34]....
        /*00c4*/ 	.word	0xffffffff


	//   ....[35]....
        /*00c8*/ 	.word	0xffffffff


	//   ....[36]....
        /*00cc*/ 	.word	0xffffffff


	//   ....[37]....
        /*00d0*/ 	.word	0xffffffff


	//   ....[38]....
        /*00d4*/ 	.word	0xffffffff


	//   ....[39]....
        /*00d8*/ 	.word	0xffffffff


	//   ....[40]....
        /*00dc*/ 	.word	0xffffffff


	//   ....[41]....
        /*00e0*/ 	.word	0xffffffff


	//   ....[42]....
        /*00e4*/ 	.word	0xffffffff


	//   ....[43]....
        /*00e8*/ 	.word	0xffffffff


	//   ....[44]....
        /*00ec*/ 	.word	0xffffffff


	//   ....[45]....
        /*00f0*/ 	.word	0xffffffff


	//   ....[46]....
        /*00f4*/ 	.word	0xffffffff


	//   ....[47]....
        /*00f8*/ 	.word	0xffffffff


	//   ....[48]....
        /*00fc*/ 	.word	0xffffffff


	//   ....[49]....
        /*0100*/ 	.word	0xffffffff


	//   ....[50]....
        /*0104*/ 	.word	0xffffffff


	//   ....[51]....
        /*0108*/ 	.word	0xffffffff


	//   ....[52]....
        /*010c*/ 	.word	0xffffffff


	//   ....[53]....
        /*0110*/ 	.word	0xffffffff


	//   ....[54]....
        /*0114*/ 	.word	0xffffffff


	//----- nvinfo : EIATTR_COOP_GROUP_INSTR_OFFSETS
	.align		4
.L_206:
        /*0118*/ 	.byte	0x04, 0x28
        /*011a*/ 	.short	(.L_208 - .L_207)


	//   ....[0]....
.L_207:
        /*011c*/ 	.word	0x00000080


	//   ....[1]....
        /*0120*/ 	.word	0x00000ff0


	//   ....[2]....
        /*0124*/ 	.word	0x00001030


	//   ....[3]....
        /*0128*/ 	.word	0x00001060


	//   ....[4]....
        /*012c*/ 	.word	0x000010a0


	//   ....[5]....
        /*0130*/ 	.word	0x00001260


	//   ....[6]....
        /*0134*/ 	.word	0x000012c0


	//   ....[7]....
        /*0138*/ 	.word	0x00001320


	//   ....[8]....
        /*013c*/ 	.word	0x00001400


	//   ....[9]....
        /*0140*/ 	.word	0x00002b00


	//   ....[10]....
        /*0144*/ 	.word	0x000033d0


	//   ....[11]....
        /*0148*/ 	.word	0x00003e80


	//   ....[12]....
        /*014c*/ 	.word	0x00003ee0


	//   ....[13]....
        /*0150*/ 	.word	0x00003f00


	//   ....[14]....
        /*0154*/ 	.word	0x00003f20


	//   ....[15]....
        /*0158*/ 	.word	0x00005b80


	//   ....[16]....
        /*015c*/ 	.word	0x00006460


	//   ....[17]....
        /*0160*/ 	.word	0x00007650


	//   ....[18]....
        /*0164*/ 	.word	0x000077c0


	//   ....[19]....
        /*0168*/ 	.word	0x00007820


	//   ....[20]....
        /*016c*/ 	.word	0x000078f0


	//   ....[21]....
        /*0170*/ 	.word	0x0000a190


	//   ....[22]....
        /*0174*/ 	.word	0x0000a1b0


	//   ....[23]....
        /*0178*/ 	.word	0x0000a1f0


	//   ....[24]....
        /*017c*/ 	.word	0x0000a220


	//   ....[25]....
        /*0180*/ 	.word	0x0000ca50


	//   ....[26]....
        /*0184*/ 	.word	0x0000cd00


	//   ....[27]....
        /*0188*/ 	.word	0x0000dda0


	//   ....[28]....
        /*018c*/ 	.word	0x0000df20


	//   ....[29]....
        /*0190*/ 	.word	0x0000e0a0


	//   ....[30]....
        /*0194*/ 	.word	0x0000e1a0


	//   ....[31]....
        /*0198*/ 	.word	0x0000f980


	//   ....[32]....
        /*019c*/ 	.word	0x0000f9b0


	//   ....[33]....
        /*01a0*/ 	.word	0x0000f9f0


	//   ....[34]....
        /*01a4*/ 	.word	0x0000fa00


	//   ....[35]....
        /*01a8*/ 	.word	0x00010b00


	//   ....[36]....
        /*01ac*/ 	.word	0x00010b40


	//   ....[37]....
        /*01b0*/ 	.word	0x00010b80


	//   ....[38]....
        /*01b4*/ 	.word	0x00010bc0


	//   ....[39]....
        /*01b8*/ 	.word	0x00010dc0


	//   ....[40]....
        /*01bc*/ 	.word	0x00010dd0


	//   ....[41]....
        /*01c0*/ 	.word	0x00010ec0


	//   ....[42]....
        /*01c4*/ 	.word	0x00010ef0


	//   ....[43]....
        /*01c8*/ 	.word	0x00010fc0


	//   ....[44]....
        /*01cc*/ 	.word	0x00010ff0


	//   ....[45]....
        /*01d0*/ 	.word	0x000110c0


	//   ....[46]....
        /*01d4*/ 	.word	0x000110e0


	//   ....[47]....
        /*01d8*/ 	.word	0x00011860


	//   ....[48]....
        /*01dc*/ 	.word	0x00011880


	//   ....[49]....
        /*01e0*/ 	.word	0x00011950


	//   ....[50]....
        /*01e4*/ 	.word	0x00011980


	//   ....[51]....
        /*01e8*/ 	.word	0x00011a50


	//   ....[52]....
        /*01ec*/ 	.word	0x00011a80


	//   ....[53]....
        /*01f0*/ 	.word	0x00011b50


	//   ....[54]....
        /*01f4*/ 	.word	0x00011b70


	//----- nvinfo : EIATTR_EXIT_INSTR_OFFSETS
	.align		4
.L_208:
        /*01f8*/ 	.byte	0x04, 0x1c
        /*01fa*/ 	.short	(.L_210 - .L_209)


	//   ....[0]....
.L_209:
        /*01fc*/ 	.word	0x00000330


	//   ....[1]....
        /*0200*/ 	.word	0x000110f0


	//   ....[2]....
        /*0204*/ 	.word	0x00011140


	//   ....[3]....
        /*0208*/ 	.word	0x000111a0


	//   ....[4]....
        /*020c*/ 	.word	0x00011b80


	//   ....[5]....
        /*0210*/ 	.word	0x00011bd0


	//   ....[6]....
        /*0214*/ 	.word	0x00011c30


	//----- nvinfo : EIATTR_CTAIDZ_USED
	.align		4
.L_210:
        /*0218*/ 	.byte	0x01, 0x04
	.zero		2


	//----- nvinfo : EIATTR_MAX_THREADS
	.align		4
        /*021c*/ 	.byte	0x04, 0x05
        /*021e*/ 	.short	(.L_212 - .L_211)
.L_211:
        /*0220*/ 	.word	0x00000100
        /*0224*/ 	.word	0x00000001
        /*0228*/ 	.word	0x00000001


	//----- nvinfo : EIATTR_CRS_STACK_SIZE
	.align		4
.L_212:
        /*022c*/ 	.byte	0x04, 0x1e
        /*022e*/ 	.short	(.L_214 - .L_213)
.L_213:
        /*0230*/ 	.word	0x00000000
.L_214:


//--------------------- .nv.info._ZN7cutlass13device_kernelIN5flash19enable_sm80_to_sm89INS1_16FlashAttnFwdSm80INS1_25CollectiveMainloopFwdSm80ILi8ELi1ELb1EN4cute5tupleIJNS5_1CILi128EEENS7_ILi96EEES8_EEELi128ENS_6half_tEfNS_4arch4Sm80ELb0ELb1ELb0ELb1ELb0ELb1ELb1ELb0EEENS1_21CollectiveEpilogueFwdINS6_IJS8_S8_S9_EEENS6_IJNS7_ILi1EEESH_SH_EEESB_SD_Li256ELb1ELb1ELb0ELb0EEENS1_19SingleTileSchedulerILb1ELb0ELb1ELi128EEEEEEEEEvNT_6ParamsE --------------------------
	.section	.nv.info._ZN7cutlass13device_kernelIN5flash19enable_sm80_to_sm89INS1_16FlashAttnFwdSm80INS1_25CollectiveMainloopFwdSm80ILi8ELi1ELb1EN4cute5tupleIJNS5_1CILi128EEENS7_ILi96EEES8_EEELi128ENS_6half_tEfNS_4arch4Sm80ELb0ELb1ELb0ELb1ELb0ELb1ELb1ELb0EEENS1_21CollectiveEpilogueFwdINS6_IJS8_S8_S9_EEENS6_IJNS7_ILi1EEESH_SH_EEESB_SD_Li256ELb1ELb1ELb0ELb0EEENS1_19SingleTileSchedulerILb1ELb0ELb1ELi128EEEEEEEEEvNT_6ParamsE,"",@"SHT_CUDA_INFO"
	.sectionflags	@""
	.align	4


	//----- nvinfo : EIATTR_CUDA_API_VERSION
	.align		4
        /*0000*/ 	.byte	0x04, 0x37
        /*0002*/ 	.short	(.L_216 - .L_215)
.L_215:
        /*0004*/ 	.word	0x00000082


	//----- nvinfo : EIATTR_SW2861232_WAR
	.align		4
.L_216:
        /*0008*/ 	.byte	0x01, 0x35
	.zero		2


	//----- nvinfo : EIATTR_PARAM_CBANK
	.align		4
        /*000c*/ 	.byte	0x04, 0x0a
        /*000e*/ 	.short	(.L_218 - .L_217)
	.align		4
.L_217:
        /*0010*/ 	.word	index@(.nv.constant0._ZN7cutlass13device_kernelIN5flash19enable_sm80_to_sm89INS1_16FlashAttnFwdSm80INS1_25CollectiveMainloopFwdSm80ILi8ELi1ELb1EN4cute5tupleIJNS5_1CILi128EEENS7_ILi96EEES8_EEELi128ENS_6half_tEfNS_4arch4Sm80ELb0ELb1ELb0ELb1ELb0ELb1ELb1ELb0EEENS1_21CollectiveEpilogueFwdINS6_IJS8_S8_S9_EEENS6_IJNS7_ILi1EEESH_SH_EEESB_SD_Li256ELb1ELb1ELb0ELb0EEENS1_19SingleTileSchedulerILb1ELb0ELb1ELi128EEEEEEEEEvNT_6ParamsE)
        /*0014*/ 	.short	0x0160
        /*0016*/ 	.short	0x0418


	//----- nvinfo : EIATTR_CBANK_PARAM_SIZE
	.align		4
.L_218:
        /*0018*/ 	.byte	0x03, 0x19
        /*001a*/ 	.short	0x0418


	//----- nvinfo : EIATTR_KPARAM_INFO
	.align		4
        /*001c*/ 	.byte	0x04, 0x17
        /*001e*/ 	.short	(.L_220 - .L_219)
.L_219:
        /*0020*/ 	.word	0x00000000
        /*0024*/ 	.short	0x0000
        /*0026*/ 	.short	0x0000
        /*0028*/ 	.byte	0x00, 0xf0, 0x61, 0x10


	//----- nvinfo : EIATTR_MAXREG_COUNT
	.align		4
.L_220:
        /*002c*/ 	.byte	0x03, 0x1b
        /*002e*/ 	.short	0x00ff


	//----- nvinfo : EIATTR_NUM_BARRIERS
	.align		4
        /*0030*/ 	.byte	0x02, 0x4c
        /*0032*/ 	.byte	0x02
	.zero		1


	//----- nvinfo : EIATTR_MERCURY_ISA_VERSION
	.align		4
        /*0034*/ 	.byte	0x03, 0x5f
        /*0036*/ 	.short	0x0000


	//----- nvinfo : EIATTR_COOP_GROUP_MASK_REGIDS
	.align		4
        /*0038*/ 	.byte	0x04, 0x29
        /*003a*/ 	.short	(.L_222 - .L_221)


	//   ....[0]....
.L_221:
        /*003c*/ 	.word	0xffffffff


	//   ....[1]....
        /*0040*/ 	.word	0xffffffff


	//   ....[2]....
        /*0044*/ 	.word	0xffffffff


	//   ....[3]....
        /*0048*/ 	.word	0xffffffff


	//   ....[4]....
        /*004c*/ 	.word	0xffffffff


	//   ....[5]....
        /*0050*/ 	.word	0xffffffff


	//   ....[6]....
        /*0054*/ 	.word	0xffffffff


	//   ....[7]....
        /*0058*/ 	.word	0xffffffff


	//   ....[8]....
        /*005c*/ 	.word	0xffffffff


	//   ....[9]....
        /*0060*/ 	.word	0xffffffff


	//   ....[10]....
        /*0064*/ 	.word	0xffffffff


	//   ....[11]....
        /*0068*/ 	.word	0xffffffff


	//   ....[12]....
        /*006c*/ 	.word	0xffffffff


	//   ....[13]....
        /*0070*/ 	.word	0xffffffff


	//   ....[14]....
        /*0074*/ 	.word	0xffffffff


	//   ....[15]....
        /*0078*/ 	.word	0xffffffff


	//   ....[16]....
        /*007c*/ 	.word	0xffffffff


	//   ....[17]....
        /*0080*/ 	.word	0xffffffff


	//   ....[18]....
        /*0084*/ 	.word	0xffffffff


	//   ....[19]....
        /*0088*/ 	.word	0xffffffff


	//   ....[20]....
        /*008c*/ 	.word	0xffffffff


	//   ....[21]....
        /*0090*/ 	.word	0xffffffff


	//   ....[22]....
        /*0094*/ 	.word	0xffffffff


	//   ....[23]....
        /*0098*/ 	.word	0xffffffff


	//   ....[24]....
        /*009c*/ 	.word	0xffffffff


	//   ....[25]....
        /*00a0*/ 	.word	0xffffffff


	//   ....[26]....
        /*00a4*/ 	.word	0xffffffff


	//   ....[27]....
        /*00a8*/ 	.word	0xffffffff


	//   ....[28]....
        /*00ac*/ 	.word	0xffffffff


	//   ....[29]....
        /*00b0*/ 	.word	0xffffffff


	//   ....[30]....
        /*00b4*/ 	.word	0xffffffff


	//   ....[31]....
        /*00b8*/ 	.word	0xffffffff


	//   ....[32]....
        /*00bc*/ 	.word	0xffffffff


	//   ....[33]....
        /*00c0*/ 	.word	0xffffffff


	//   ....[34]....
        /*00c4*/ 	.word	0xffffffff


	//   ....[35]....
        /*00c8*/ 	.word	0xffffffff


	//   ....[36]....
        /*00cc*/ 	.word	0xffffffff


	//   ....[37]....
        /*00d0*/ 	.word	0xffffffff


	//   ....[38]....
        /*00d4*/ 	.word	0xffffffff


	//   ....[39]....
        /*00d8*/ 	.word	0xffffffff


	//   ....[40]....
        /*00dc*/ 	.word	0xffffffff


	//   ....[41]....
        /*00e0*/ 	.word	0xffffffff


	//   ....[42]....
        /*00e4*/ 	.word	0xffffffff


	//   ....[43]....
        /*00e8*/ 	.word	0xffffffff


	//   ....[44]....
        /*00ec*/ 	.word	0xffffffff


	//   ....[45]....
        /*00f0*/ 	.word	0xffffffff


	//   ....[46]....
        /*00f4*/ 	.word	0xffffffff


	//   ....[47]....
        /*00f8*/ 	.word	0xffffffff


	//   ....[48]....
        /*00fc*/ 	.word	0xffffffff


	//   ....[49]....
        /*0100*/ 	.word	0xffffffff


	//   ....[50]....
        /*0104*/ 	.word	0xffffffff


	//   ....[51]....
        /*0108*/ 	.word	0xffffffff


	//   ....[52]....
        /*010c*/ 	.word	0xffffffff


	//   ....[53]....
        /*0110*/ 	.word	0xffffffff


	//   ....[54]....
        /*0114*/ 	.word	0xffffffff


	//   ....[55]....
        /*0118*/ 	.word	0xffffffff


	//   ....[56]....
        /*011c*/ 	.word	0xffffffff


	//   ....[57]....
        /*0120*/ 	.word	0xffffffff


	//   ....[58]....
        /*0124*/ 	.word	0xffffffff


	//   ....[59]....
        /*0128*/ 	.word	0xffffffff


	//   ....[60]....
        /*012c*/ 	.word	0xffffffff


	//   ....[61]....
        /*0130*/ 	.word	0xffffffff


	//   ....[62]....
        /*0134*/ 	.word	0xffffffff


	//   ....[63]....
        /*0138*/ 	.word	0xffffffff


	//   ....[64]....
        /*013c*/ 	.word	0xffffffff


	//   ....[65]....
        /*0140*/ 	.word	0xffffffff


	//   ....[66]....
        /*0144*/ 	.word	0xffffffff


	//   ....[67]....
        /*0148*/ 	.word	0xffffffff


	//   ....[68]....
        /*014c*/ 	.word	0xffffffff


	//   ....[69]....
        /*0150*/ 	.word	0xffffffff


	//   ....[70]....
        /*0154*/ 	.word	0xffffffff


	//   ....[71]....
        /*0158*/ 	.word	0xffffffff


	//   ....[72]....
        /*015c*/ 	.word	0xffffffff


	//   ....[73]....
        /*0160*/ 	.word	0xffffffff


	//   ....[74]....
        /*0164*/ 	.word	0xffffffff


	//   ....[75]....
        /*0168*/ 	.word	0xffffffff


	//   ....[76]....
        /*016c*/ 	.word	0xffffffff


	//   ....[77]....
        /*0170*/ 	.word	0xffffffff


	//   ....[78]....
        /*0174*/ 	.word	0xffffffff


	//   ....[79]....
        /*0178*/ 	.word	0xffffffff


	//   ....[80]....
        /*017c*/ 	.word	0xffffffff


	//   ....[81]....
        /*0180*/ 	.word	0xffffffff


	//   ....[82]....
        /*0184*/ 	.word	0xffffffff


	//   ....[83]....
        /*0188*/ 	.word	0xffffffff


	//   ....[84]....
        /*018c*/ 	.word	0xffffffff


	//   ....[85]....
        /*0190*/ 	.word	0xffffffff


	//   ....[86]....
        /*0194*/ 	.word	0xffffffff


	//----- nvinfo : EIATTR_COOP_GROUP_INSTR_OFFSETS
	.align		4
.L_222:
        /*0198*/ 	.byte	0x04, 0x28
        /*019a*/ 	.short	(.L_224 - .L_223)


	//   ....[0]....
.L_223:
        /*019c*/ 	.word	0x00000080


	//   ....[1]....
        /*01a0*/ 	.word	0x00006b30


	//   ....[2]....
        /*01a4*/ 	.word	0x00006b80


	//   ....[3]....
        /*01a8*/ 	.word	0x00006bb0


	//   ....[4]....
        /*01ac*/ 	.word	0x00006bf0


	//   ....[5]....
        /*01b0*/ 	.word	0x00006c70


	//   ....[6]....
        /*01b4*/ 	.word	0x00006ca0


	//   ....[7]....
        /*01b8*/ 	.word	0x00006df0


	//   ....[8]....
        /*01bc*/ 	.word	0x00006eb0


	//   ....[9]....
        /*01c0*/ 	.word	0x00007820


	//   ....[10]....
        /*01c4*/ 	.word	0x00007840


	//   ....[11]....
        /*01c8*/ 	.word	0x00007850


	//   ....[12]....
        /*01cc*/ 	.word	0x00007860


	//   ....[13]....
        /*01d0*/ 	.word	0x000079e0


	//   ....[14]....
        /*01d4*/ 	.word	0x00007a70


	//   ....[15]....
        /*01d8*/ 	.word	0x00007ab0


	//   ....[16]....
        /*01dc*/ 	.word	0x00007ae0


	//   ....[17]....
        /*01e0*/ 	.word	0x00007c60


	//   ....[18]....
        /*01e4*/ 	.word	0x00007cf0


	//   ....[19]....
        /*01e8*/ 	.word	0x00007d30


	//   ....[20]....
        /*01ec*/ 	.word	0x00007d70


	//   ....[21]....
        /*01f0*/ 	.word	0x00007f00


	//   ....[22]....
        /*01f4*/ 	.word	0x00007f90


	//   ....[23]....
        /*01f8*/ 	.word	0x00007fc0


	//   ....[24]....
        /*01fc*/ 	.word	0x00007fe0


	//   ....[25]....
        /*0200*/ 	.word	0x00009b10


	//   ....[26]....
        /*0204*/ 	.word	0x00009b80


	//   ....[27]....
        /*0208*/ 	.word	0x00009bd0


	//   ....[28]....
        /*020c*/ 	.word	0x00009bf0


	//   ....[29]....
        /*0210*/ 	.word	0x00009d20


	//   ....[30]....
        /*0214*/ 	.word	0x00009d30


	//   ....[31]....
        /*0218*/ 	.word	0x00009d40


	//   ....[32]....
        /*021c*/ 	.word	0x00009d50


	//   ....[33]....
        /*0220*/ 	.word	0x00009ea0


	//   ....[34]....
        /*0224*/ 	.word	0x00009ee0


	//   ....[35]....
        /*0228*/ 	.word	0x00009f20


	//   ....[36]....
        /*022c*/ 	.word	0x00009f40


	//   ....[37]....
        /*0230*/ 	.word	0x0000a070


	//   ....[38]....
        /*0234*/ 	.word	0x0000a090


	//   ....[39]....
        /*0238*/ 	.word	0x0000a0b0


	//   ....[40]....
        /*023c*/ 	.word	0x0000a0d0


	//   ....[41]....
        /*0240*/ 	.word	0x0000d0c0


	//   ....[42]....
        /*0244*/ 	.word	0x0000d960


	//   ....[43]....
        /*0248*/ 	.word	0x0000e470


	//   ....[44]....
        /*024c*/ 	.word	0x0000e4b0


	//   ....[45]....
        /*0250*/ 	.word	0x0000e4d0


	//   ....[46]....
        /*0254*/ 	.word	0x0000e4f0


	//   ....[47]....
        /*0258*/ 	.word	0x00010870


	//   ....[48]....
        /*025c*/ 	.word	0x00010a70


	//   ....[49]....
        /*0260*/ 	.word	0x00011a80


	//   ....[50]....
        /*0264*/ 	.word	0x00011d80


	//   ....[51]....
        /*0268*/ 	.word	0x00011da0


	//   ....[52]....
        /*026c*/ 	.word	0x00011dc0


	//   ....[53]....
        /*0270*/ 	.word	0x00014740


	//   ....[54]....
        /*0274*/ 	.word	0x00014760


	//   ....[55]....
        /*0278*/ 	.word	0x000147a0


	//   ....[56]....
        /*027c*/ 	.word	0x000147d0


	//   ....[57]....
        /*0280*/ 	.word	0x00017060


	//   ....[58]....
        /*0284*/ 	.word	0x00017310


	//   ....[59]....
        /*0288*/ 	.word	0x00018370


	//   ....[60]....
        /*028c*/ 	.word	0x00018470


	//   ....[61]....
        /*0290*/ 	.word	0x00018620


	//   ....[62]....
        /*0294*/ 	.word	0x00018720


	//   ....[63]....
        /*0298*/ 	.word	0x00019f00


	//   ....[64]....
        /*029c*/ 	.word	0x00019f30


	//   ....[65]....
        /*02a0*/ 	.word	0x00019f70


	//   ....[66]....
        /*02a4*/ 	.word	0x00019f80


	//   ....[67]....
        /*02a8*/ 	.word	0x0001b040


	//   ....[68]....
        /*02ac*/ 	.word	0x0001b080


	//   ....[69]....
        /*02b0*/ 	.word	0x0001b0c0


	//   ....[70]....
        /*02b4*/ 	.word	0x0001b100


	//   ....[71]....
        /*02b8*/ 	.word	0x0001b310


	//   ....[72]....
        /*02bc*/ 	.word	0x0001b320


	//   ....[73]....
        /*02c0*/ 	.word	0x0001b410


	//   ....[74]....
        /*02c4*/ 	.word	0x0001b440


	//   ....[75]....
        /*02c8*/ 	.word	0x0001b510


	//   ....[76]....
        /*02cc*/ 	.word	0x0001b540


	//   ....[77]....
        /*02d0*/ 	.word	0x0001b610


	//   ....[78]....
        /*02d4*/ 	.word	0x0001b630


	//   ....[79]....
        /*02d8*/ 	.word	0x0001bd70


	//   ....[80]....
        /*02dc*/ 	.word	0x0001bd90


	//   ....[81]....
        /*02e0*/ 	.word	0x0001be60


	//   ....[82]....
        /*02e4*/ 	.word	0x0001be90


	//   ....[83]....
        /*02e8*/ 	.word	0x0001bf60


	//   ....[84]....
        /*02ec*/ 	.word	0x0001bf90


	//   ....[85]....
        /*02f0*/ 	.word	0x0001c060


	//   ....[86]....
        /*02f4*/ 	.word	0x0001c080


	//----- nvinfo : EIATTR_EXIT_INSTR_OFFSETS
	.align		4
.L_224:
        /*02f8*/ 	.byte	0x04, 0x1c
        /*02fa*/ 	.short	(.L_226 - .L_225)


	//   ....[0]....
.L_225:
        /*02fc*/ 	.word	0x00000330


	//   ....[1]....
        /*0300*/ 	.word	0x0001b640


	//   ....[2]....
        /*0304*/ 	.word	0x0001b690


	//   ....[3]....
        /*0308*/ 	.word	0x0001b6f0


	//   ....[4]....
        /*030c*/ 	.word	0x0001c090


	//   ....[5]....
        /*0310*/ 	.word	0x0001c0e0


	//   ....[6]....
        /*0314*/ 	.word	0x0001c140


	//----- nvinfo : EIATTR_CTAIDZ_USED
	.align		4
.L_226:
        /*0318*/ 	.byte	0x01, 0x04
	.zero		2


	//----- nvinfo : EIATTR_MAX_THREADS
	.align		4
        /*031c*/ 	.byte	0x04, 0x05
        /*031e*/ 	.short	(.L_228 - .L_227)
.L_227:
        /*0320*/ 	.word	0x00000100
        /*0324*/ 	.word	0x00000001
        /*0328*/ 	.word	0x00000001


	//----- nvinfo : EIATTR_CRS_STACK_SIZE
	.align		4
.L_228:
        /*032c*/ 	.byte	0x04, 0x1e
        /*032e*/ 	.short	(.L_230 - .L_229)
.L_229:
        /*0330*/ 	.word	0x00000000
.L_230:


//--------------------- .nv.info._ZN7cutlass13device_kernelIN5flash19enable_sm80_to_sm89INS1_16FlashAttnFwdSm80INS1_25CollectiveMainloopFwdSm80ILi8ELi1ELb1EN4cute5tupleIJNS5_1CILi128EEES8_S8_EEELi128ENS_6half_tEfNS_4arch4Sm80ELb1ELb0ELb0ELb0ELb0ELb0ELb1ELb0EEENS1_21CollectiveEpilogueFwdIS9_NS6_IJNS7_ILi1EEESF_SF_EEESA_SC_Li256ELb0ELb1ELb0ELb0EEENS1_30DynamicPersistentTileSchedulerILi256ELi256ELb0ELb1ELb0EEEEEEEEEvNT_6ParamsE --------------------------
	.section	.nv.info._ZN7cutlass13device_kernelIN5flash19enable_sm80_to_sm89INS1_16FlashAttnFwdSm80INS1_25CollectiveMainloopFwdSm80ILi8ELi1ELb1EN4cute5tupleIJNS5_1CILi128EEES8_S8_EEELi128ENS_6half_tEfNS_4arch4Sm80ELb1ELb0ELb0ELb0ELb0ELb0ELb1ELb0EEENS1_21CollectiveEpilogueFwdIS9_NS6_IJNS7_ILi1EEESF_SF_EEESA_SC_Li256ELb0ELb1ELb0ELb0EEENS1_30DynamicPersistentTileSchedulerILi256ELi256ELb0ELb1ELb0EEEEEEEEEvNT_6ParamsE,"",@"SHT_CUDA_INFO"
	.sectionflags	@""
	.align	4


	//----- nvinfo : EIATTR_CUDA_API_VERSION
	.align		4
        /*0000*/ 	.byte	0x04, 0x37
        /*0002*/ 	.short	(.L_232 - .L_231)
.L_231:
        /*0004*/ 	.word	0x00000082


	//----- nvinfo : EIATTR_SW2861232_WAR
	.align		4
.L_232:
        /*0008*/ 	.byte	0x01, 0x35
	.zero		2


	//----- nvinfo : EIATTR_PARAM_CBANK
	.align		4
        /*000c*/ 	.byte	0x04, 0x0a
        /*000e*/ 	.short	(.L_234 - .L_233)
	.align		4
.L_233:
        /*0010*/ 	.word	index@(.nv.constant0._ZN7cutlass13device_kernelIN5flash19enable_sm80_to_sm89INS1_16FlashAttnFwdSm80INS1_25CollectiveMainloopFwdSm80ILi8ELi1ELb1EN4cute5tupleIJNS5_1CILi128EEES8_S8_EEELi128ENS_6half_tEfNS_4arch4Sm80ELb1ELb0ELb0ELb0ELb0ELb0ELb1ELb0EEENS1_21CollectiveEpilogueFwdIS9_NS6_IJNS7_ILi1EEESF_SF_EEESA_SC_Li256ELb0ELb1ELb0ELb0EEENS1_30DynamicPersistentTileSchedulerILi256ELi256ELb0ELb1ELb0EEEEEEEEEvNT_6ParamsE)
        /*0014*/ 	.short	0x0160
        /*0016*/ 	.short	0x0428


	//----- nvinfo : EIATTR_CBANK_PARAM_SIZE
	.align		4
.L_234:
        /*0018*/ 	.byte	0x03, 0x19
        /*001a*/ 	.short	0x0428


	//----- nvinfo : EIATTR_KPARAM_INFO
	.align		4
        /*001c*/ 	.byte	0x04, 0x17
        /*001e*/ 	.short	(.L_236 - .L_235)
.L_235:
        /*0020*/ 	.word	0x00000000
        /*0024*/ 	.short	0x0000
        /*0026*/ 	.short	0x0000
        /*0028*/ 	.byte	0x00, 0xf0, 0xa1, 0x10


	//----- nvinfo : EIATTR_MAXREG_COUNT
	.align		4
.L_236:
        /*002c*/ 	.byte	0x03, 0x1b
        /*002e*/ 	.short	0x00ff


	//----- nvinfo : EIATTR_NUM_BARRIERS
	.align		4
        /*0030*/ 	.byte	0x02, 0x4c
        /*0032*/ 	.byte	0x06
	.zero		1


	//----- nvinfo : EIATTR_ANNOTATIONS
	.align		4
        /*0034*/ 	.byte	0x04, 0x55
        /*0036*/ 	.short	(.L_238 - .L_237)


	//   ....[0]....
.L_237:
        /*0038*/ 	.word	0x00000001
        /*003c*/ 	.byte	0x70, 0x00, 0x00, 0x00, 0x01, 0x00, 0x00, 0x00, 0xa0, 0x04, 0x00, 0x00, 0x01, 0x00, 0x00, 0x00
        /* <DEDUP_REMOVED lines=49> */
        /*035c*/ 	.byte	0x00, 0xf1, 0x00, 0x00


	//----- nvinfo : EIATTR_MERCURY_ISA_VERSION
	.align		4
.L_238:
        /*0360*/ 	.byte	0x03, 0x5f
        /*0362*/ 	.short	0x0000


	//----- nvinfo : EIATTR_INT_WARP_WIDE_INSTR_OFFSETS
	.align		4
        /*0364*/ 	.byte	0x04, 0x31
        /*0366*/ 	.short	(.L_240 - .L_239)


	//   ....[0]....
.L_239:
        /*0368*/ 	.word	0x0000d540


	//   ....[1]....
        /*036c*/ 	.word	0x0000d5c0


	//----- nvinfo : EIATTR_COOP_GROUP_MASK_REGIDS
	.align		4
.L_240:
        /*0370*/ 	.byte	0x04, 0x29
        /*0372*/ 	.short	(.L_242 - .L_241)


	//   ....[0]....
.L_241:
        /*0374*/ 	.word	0xffffffff


	//   ....[1]....
        /*0378*/ 	.word	0xffffffff


	//   ....[2]....
        /*037c*/ 	.word	0xffffffff


	//   ....[3]....
        /*0380*/ 	.word	0xffffffff


	//   ....[4]....
        /*0384*/ 	.word	0xffffffff


	//   ....[5]....
        /*0388*/ 	.word	0xffffffff


	//   ....[6]....
        /*038c*/ 	.word	0xffffffff


	//   ....[7]....
        /*0390*/ 	.word	0xffffffff


	//   ....[8]....
        /*0394*/ 	.word	0xffffffff


	//   ....[9]....
        /*0398*/ 	.word	0xffffffff


	//   ....[10]....
        /*039c*/ 	.word	0xffffffff


	//   ....[11]....
        /*03a0*/ 	.word	0xffffffff


	//   ....[12]....
        /*03a4*/ 	.word	0xffffffff


	//   ....[13]....
        /*03a8*/ 	.word	0xffffffff


	//   ....[14]....
        /*03ac*/ 	.word	0xffffffff


	//   ....[15]....
        /*03b0*/ 	.word	0xffffffff


	//   ....[16]....
        /*03b4*/ 	.word	0xffffffff


	//   ....[17]....
        /*03b8*/ 	.word	0xffffffff


	//   ....[18]....
        /*03bc*/ 	.word	0xffffffff


	//   ....[19]....
        /*03c0*/ 	.word	0xffffffff


	//   ....[20]....
        /*03c4*/ 	.word	0xffffffff


	//   ....[21]....
        /*03c8*/ 	.word	0xffffffff


	//   ....[22]....
        /*03cc*/ 	.word	0xffffffff


	//   ....[23]....
        /*03d0*/ 	.word	0xffffffff


	//   ....[24]....
        /*03d4*/ 	.word	0xffffffff


	//   ....[25]....
        /*03d8*/ 	.word	0xffffffff


	//   ....[26]....
        /*03dc*/ 	.word	0xffffffff


	//   ....[27]....
        /*03e0*/ 	.word	0xffffffff


	//   ....[28]....
        /*03e4*/ 	.word	0xffffffff


	//   ....[29]....
        /*03e8*/ 	.word	0xffffffff


	//   ....[30]....
        /*03ec*/ 	.word	0xffffffff


	//   ....[31]....
        /*03f0*/ 	.word	0xffffffff


	//   ....[32]....
        /*03f4*/ 	.word	0xffffffff


	//   ....[33]....
        /*03f8*/ 	.word	0xffffffff


	//   ....[34]....
        /*03fc*/ 	.word	0xffffffff


	//   ....[35]....
        /*0400*/ 	.word	0xffffffff


	//   ....[36]....
        /*0404*/ 	.word	0xffffffff


	//   ....[37]....
        /*0408*/ 	.word	0xffffffff


	//   ....[38]....
        /*040c*/ 	.word	0xffffffff


	//   ....[39]....
        /*0410*/ 	.word	0xffffffff


	//   ....[40]....
        /*0414*/ 	.word	0xffffffff


	//   ....[41]....
        /*0418*/ 	.word	0xffffffff


	//   ....[42]....
        /*041c*/ 	.word	0xffffffff


	//   ....[43]....
        /*0420*/ 	.word	0xffffffff


	//   ....[44]....
        /*0424*/ 	.word	0xffffffff


	//   ....[45]....
        /*0428*/ 	.word	0xffffffff


	//   ....[46]....
        /*042c*/ 	.word	0xffffffff


	//   ....[47]....
        /*0430*/ 	.word	0xffffffff


	//   ....[48]....
        /*0434*/ 	.word	0xffffffff


	//   ....[49]....
        /*0438*/ 	.word	0xffffffff


	//   ....[50]....
        /*043c*/ 	.word	0xffffffff


	//   ....[51]....
        /*0440*/ 	.word	0xffffffff


	//   ....[52]....
        /*0444*/ 	.word	0xffffffff


	//   ....[53]....
        /*0448*/ 	.word	0xffffffff


	//   ....[54]....
        /*044c*/ 	.word	0xffffffff


	//   ....[55]....
        /*0450*/ 	.word	0xffffffff


	//   ....[56]....
        /*0454*/ 	.word	0xffffffff


	//   ....[57]....
        /*0458*/ 	.word	0xffffffff


	//   ....[58]....
        /*045c*/ 	.word	0xffffffff


	//   ....[59]....
        /*0460*/ 	.word	0xffffffff


	//   ....[60]....
        /*0464*/ 	.word	0xffffffff


	//   ....[61]....
        /*0468*/ 	.word	0xffffffff


	//   ....[62]....
        /*046c*/ 	.word	0xffffffff


	//   ....[63]....
        /*0470*/ 	.word	0xffffffff


	//----- nvinfo : EIATTR_COOP_GROUP_INSTR_OFFSETS
	.align		4
.L_242:
        /*0474*/ 	.byte	0x04, 0x28
        /*0476*/ 	.short	(.L_244 - .L_243)


	//   ....[0]....
.L_243:
        /*0478*/ 	.word	0x00000050


	//   ....[1]....
        /*047c*/ 	.word	0x00001620


	//   ....[2]....
        /*0480*/ 	.word	0x00001640


	//   ....[3]....
        /*0484*/ 	.word	0x00001660


	//   ....[4]....
        /*0488*/ 	.word	0x00001680


	//   ....[5]....
        /*048c*/ 	.word	0x000016b0


	//   ....[6]....
        /*0490*/ 	.word	0x000016d0


	//   ....[7]....
        /*0494*/ 	.word	0x00001730


	//   ....[8]....
        /*0498*/ 	.word	0x00001780


	//   ....[9]....
        /*049c*/ 	.word	0x00002e30


	//   ....[10]....
        /*04a0*/ 	.word	0x00002e40


	//   ....[11]....
        /*04a4*/ 	.word	0x00003a50


	//   ....[12]....
        /*04a8*/ 	.word	0x00003ad0


	//   ....[13]....
        /*04ac*/ 	.word	0x00003af0


	//   ....[14]....
        /*04b0*/ 	.word	0x00003b10


	//   ....[15]....
        /*04b4*/ 	.word	0x00005f70


	//   ....[16]....
        /*04b8*/ 	.word	0x00005f90


	//   ....[17]....
        /*04bc*/ 	.word	0x000072f0


	//   ....[18]....
        /*04c0*/ 	.word	0x00007420


	//   ....[19]....
        /*04c4*/ 	.word	0x00007580


	//   ....[20]....
        /*04c8*/ 	.word	0x00007630


	//   ....[21]....
        /*04cc*/ 	.word	0x0000ad00


	//   ....[22]....
        /*04d0*/ 	.word	0x0000ad30


	//   ....[23]....
        /*04d4*/ 	.word	0x0000ad50


	//   ....[24]....
        /*04d8*/ 	.word	0x0000ad70


	//   ....[25]....
        /*04dc*/ 	.word	0x0000cef0


	//   ....[26]....
        /*04e0*/ 	.word	0x0000cf40


	//   ....[27]....
        /*04e4*/ 	.word	0x0000cf60


	//   ....[28]....
        /*04e8*/ 	.word	0x0000cf80


	//   ....[29]....
        /*04ec*/ 	.word	0x0000dba0


	//   ....[30]....
        /*04f0*/ 	.word	0x0000df20


	//   ....[31]....
        /*04f4*/ 	.word	0x0000df50


	//   ....[32]....
        /*04f8*/ 	.word	0x0000df70


	//   ....[33]....
        /*04fc*/ 	.word	0x0000df90


	//   ....[34]....
        /*0500*/ 	.word	0x0000e1a0


	//   ....[35]....
        /*0504*/ 	.word	0x0000e1b0


	//   ....[36]....
        /*0508*/ 	.word	0x0000e290


	//   ....[37]....
        /*050c*/ 	.word	0x0000e2c0


	//   ....[38]....
        /*0510*/ 	.word	0x0000e380


	//   ....[39]....
        /*0514*/ 	.word	0x0000e3b0


	//   ....[40]....
        /*0518*/ 	.word	0x0000e470


	//   ....[41]....
        /*051c*/ 	.word	0x0000e490


	//   ....[42]....
        /*0520*/ 	.word	0x0000ea00


	//   ....[43]....
        /*0524*/ 	.word	0x0000ea20


	//   ....[44]....
        /*0528*/ 	.word	0x0000eb50


	//   ....[45]....
        /*052c*/ 	.word	0x0000eb60


	//   ....[46]....
        /*0530*/ 	.word	0x0000ec80


	//   ....[47]....
        /*0534*/ 	.word	0x0000eca0


	//   ....[48]....
        /*0538*/ 	.word	0x0000edc0


	//   ....[49]....
        /*053c*/ 	.word	0x0000edd0


	//   ....[50]....
        /*0540*/ 	.word	0x0000ef60


	//   ....[51]....
        /*0544*/ 	.word	0x0000f040


	//   ....[52]....
        /*0548*/ 	.word	0x0000f0a0


	//   ....[53]....
        /*054c*/ 	.word	0x0000f0f0


	//   ....[54]....
        /*0550*/ 	.word	0x0000f140


	//   ....[55]....
        /*0554*/ 	.word	0x0000f1b0


	//   ....[56]....
        /*0558*/ 	.word	0x0000f220


	//   ....[57]....
        /*055c*/ 	.word	0x0000f280


	//   ....[58]....
        /*0560*/ 	.word	0x0000f2e0


	//   ....[59]....
        /*0564*/ 	.word	0x0000f340


	//   ....[60]....
        /*0568*/ 	.word	0x0000f3b0


	//   ....[61]....
        /*056c*/ 	.word	0x0000f410


	//   ....[62]....
        /*0570*/ 	.word	0x0000f470


	//   ....[63]....
        /*0574*/ 	.word	0x0000f4e0


	//----- nvinfo : EIATTR_EXIT_INSTR_OFFSETS
	.align		4
.L_244:
        /*0578*/ 	.byte	0x04, 0x1c
        /*057a*/ 	.short	(.L_246 - .L_245)


	//   ....[0]....
.L_245:
        /*057c*/ 	.word	0x000000a0


	//   ....[1]....
        /*0580*/ 	.word	0x0000f000


	//----- nvinfo : EIATTR_MAX_THREADS
	.align		4
.L_246:
        /*0584*/ 	.byte	0x04, 0x05
        /*0586*/ 	.short	(.L_248 - .L_247)
.L_247:
        /*0588*/ 	.word	0x00000100
        /*058c*/ 	.word	0x00000001
        /*0590*/ 	.word	0x00000001


	//----- nvinfo : EIATTR_CRS_STACK_SIZE
	.align		4
.L_248:
        /*0594*/ 	.byte	0x04, 0x1e
        /*0596*/ 	.short	(.L_250 - .L_249)
.L_249:
        /*0598*/ 	.word	0x00000000
.L_250:


//--------------------- .nv.info._ZN7cutlass13device_kernelIN5flash19enable_sm80_to_sm89INS1_16FlashAttnFwdSm80INS1_25CollectiveMainloopFwdSm80ILi8ELi1ELb1EN4cute5tupleIJNS5_1CILi128EEES8_S8_EEELi128ENS_6half_tEfNS_4arch4Sm80ELb1ELb0ELb0ELb1ELb0ELb0ELb1ELb0EEENS1_21CollectiveEpilogueFwdIS9_NS6_IJNS7_ILi1EEESF_SF_EEESA_SC_Li256ELb1ELb1ELb0ELb0EEENS1_19SingleTileSchedulerILb1ELb0ELb1ELi128EEEEEEEEEvNT_6ParamsE --------------------------
	.section	.nv.info._ZN7cutlass13device_kernelIN5flash19enable_sm80_to_sm89INS1_16FlashAttnFwdSm80INS1_25CollectiveMainloopFwdSm80ILi8ELi1ELb1EN4cute5tupleIJNS5_1CILi128EEES8_S8_EEELi128ENS_6half_tEfNS_4arch4Sm80ELb1ELb0ELb0ELb1ELb0ELb0ELb1ELb0EEENS1_21CollectiveEpilogueFwdIS9_NS6_IJNS7_ILi1EEESF_SF_EEESA_SC_Li256ELb1ELb1ELb0ELb0EEENS1_19SingleTileSchedulerILb1ELb0ELb1ELi128EEEEEEEEEvNT_6ParamsE,"",@"SHT_CUDA_INFO"
	.sectionflags	@""
	.align	4


	//----- nvinfo : EIATTR_CUDA_API_VERSION
	.align		4
        /*0000*/ 	.byte	0x04, 0x37
        /*0002*/ 	.short	(.L_252 - .L_251)
.L_251:
        /*0004*/ 	.word	0x00000082


	//----- nvinfo : EIATTR_SW2861232_WAR
	.align		4
.L_252:
        /*0008*/ 	.byte	0x01, 0x35
	.zero		2


	//----- nvinfo : EIATTR_PARAM_CBANK
	.align		4
        /*000c*/ 	.byte	0x04, 0x0a
        /*000e*/ 	.short	(.L_254 - .L_253)
	.align		4
.L_253:
        /*0010*/ 	.word	index@(.nv.constant0._ZN7cutlass13device_kernelIN5flash19enable_sm80_to_sm89INS1_16FlashAttnFwdSm80INS1_25CollectiveMainloopFwdSm80ILi8ELi1ELb1EN4cute5tupleIJNS5_1CILi128EEES8_S8_EEELi128ENS_6half_tEfNS_4arch4Sm80ELb1ELb0ELb0ELb1ELb0ELb0ELb1ELb0EEENS1_21CollectiveEpilogueFwdIS9_NS6_IJNS7_ILi1EEESF_SF_EEESA_SC_Li256ELb1ELb1ELb0ELb0EEENS1_19SingleTileSchedulerILb1ELb0ELb1ELi128EEEEEEEEEvNT_6ParamsE)
        /*0014*/ 	.short	0x0160
        /*0016*/ 	.short	0x0418


	//----- nvinfo : EIATTR_CBANK_PARAM_SIZE
	.align		4
.L_254:
        /*0018*/ 	.byte	0x03, 0x19
        /*001a*/ 	.short	0x0418


	//----- nvinfo : EIATTR_KPARAM_INFO
	.align		4
        /*001c*/ 	.byte	0x04, 0x17
        /*001e*/ 	.short	(.L_256 - .L_255)
.L_255:
        /*0020*/ 	.word	0x00000000
        /*0024*/ 	.short	0x0000
        /*0026*/ 	.short	0x0000
        /*0028*/ 	.byte	0x00, 0xf0, 0x61, 0x10


	//----- nvinfo : EIATTR_MAXREG_COUNT
	.align		4
.L_256:
        /*002c*/ 	.byte	0x03, 0x1b
        /*002e*/ 	.short	0x00ff


	//----- nvinfo : EIATTR_NUM_BARRIERS
	.align		4
        /*0030*/ 	.byte	0x02, 0x4c
        /*0032*/ 	.byte	0x02
	.zero		1


	//----- nvinfo : EIATTR_MERCURY_ISA_VERSION
	.align		4
        /*0034*/ 	.byte	0x03, 0x5f
        /*0036*/ 	.short	0x0000


	//----- nvinfo : EIATTR_INT_WARP_WIDE_INSTR_OFFSETS
	.align		4
        /*0038*/ 	.byte	0x04, 0x31
        /*003a*/ 	.short	(.L_258 - .L_257)


	//   ....[0]....
.L_257:
        /*003c*/ 	.word	0x00001520


	//----- nvinfo : EIATTR_COOP_GROUP_MASK_REGIDS
	.align		4
.L_258:
        /*0040*/ 	.byte	0x04, 0x29
        /*0042*/ 	.short	(.L_260 - .L_259)


	//   ....[0]....
.L_259:
        /*0044*/ 	.word	0xffffffff


	//   ....[1]....
        /*0048*/ 	.word	0xffffffff


	//   ....[2]....
        /*004c*/ 	.word	0xffffffff


	//   ....[3]....
        /*0050*/ 	.word	0xffffffff


	//   ....[4]....
        /*0054*/ 	.word	0xffffffff


	//   ....[5]....
        /*0058*/ 	.word	0xffffffff


	//   ....[6]....
        /*005c*/ 	.word	0xffffffff


	//   ....[7]....
        /*0060*/ 	.word	0xffffffff


	//   ....[8]....
        /*0064*/ 	.word	0xffffffff


	//   ....[9]....
        /*0068*/ 	.word	0xffffffff


	//   ....[10]....
        /*006c*/ 	.word	0xffffffff


	//   ....[11]....
        /*0070*/ 	.word	0xffffffff


	//   ....[12]....
        /*0074*/ 	.word	0xffffffff


	//   ....[13]....
        /*0078*/ 	.word	0xffffffff


	//   ....[14]....
        /*007c*/ 	.word	0xffffffff


	//   ....[15]....
        /*0080*/ 	.word	0xffffffff


	//   ....[16]....
        /*0084*/ 	.word	0xffffffff


	//   ....[17]....
        /*0088*/ 	.word	0xffffffff


	//   ....[18]....
        /*008c*/ 	.word	0xffffffff


	//   ....[19]....
        /*0090*/ 	.word	0xffffffff


	//   ....[20]....
        /*0094*/ 	.word	0xffffffff


	//   ....[21]....
        /*0098*/ 	.word	0xffffffff


	//   ....[22]....
        /*009c*/ 	.word	0xffffffff


	//   ....[23]....
        /*00a0*/ 	.word	0xffffffff


	//   ....[24]....
        /*00a4*/ 	.word	0xffffffff


	//   ....[25]....
        /*00a8*/ 	.word	0xffffffff


	//   ....[26]....
        /*00ac*/ 	.word	0xffffffff


	//   ....[27]....
        /*00b0*/ 	.word	0xffffffff


	//   ....[28]....
        /*00b4*/ 	.word	0xffffffff


	//   ....[29]....
        /*00b8*/ 	.word	0xffffffff


	//   ....[30]....
        /*00bc*/ 	.word	0xffffffff


	//   ....[31]....
        /*00c0*/ 	.word	0xffffffff


	//   ....[32]....
        /*00c4*/ 	.word	0xffffffff


	//   ....[33]....
        /*00c8*/ 	.word	0xffffffff


	//   ....[34]....
        /*00cc*/ 	.word	0xffffffff


	//   ....[35]....
        /*00d0*/ 	.word	0xffffffff


	//   ....[36]....
        /*00d4*/ 	.word	0xffffffff


	//   ....[37]....
        /*00d8*/ 	.word	0xffffffff


	//   ....[38]....
        /*00dc*/ 	.word	0xffffffff


	//   ....[39]....
        /*00e0*/ 	.word	0xffffffff


	//   ....[40]....
        /*00e4*/ 	.word	0xffffffff


	//   ....[41]....
        /*00e8*/ 	.word	0xffffffff


	//   ....[42]....
        /*00ec*/ 	.word	0xffffffff


	//   ....[43]....
        /*00f0*/ 	.word	0xffffffff


	//   ....[44]....
        /*00f4*/ 	.word	0xffffffff


	//   ....[45]....
        /*00f8*/ 	.word	0xffffffff


	//   ....[46]....
        /*00fc*/ 	.word	0xffffffff


	//   ....[47]....
        /*0100*/ 	.word	0xffffffff


	//   ....[48]....
        /*0104*/ 	.word	0xffffffff


	//----- nvinfo : EIATTR_COOP_GROUP_INSTR_OFFSETS
	.align		4
.L_260:
        /*0108*/ 	.byte	0x04, 0x28
        /*010a*/ 	.short	(.L_262 - .L_261)


	//   ....[0]....
.L_261:
        /*010c*/ 	.word	0x00000080


	//   ....[1]....
        /*0110*/ 	.word	0x00000f60


	//   ....[2]....
        /*0114*/ 	.word	0x00000fa0


	//   ....[3]....
        /*0118*/ 	.word	0x00000ff0


	//   ....[4]....
        /*011c*/ 	.word	0x00001030


	//   ....[5]....
        /*0120*/ 	.word	0x00001080


	//   ....[6]....
        /*0124*/ 	.word	0x000010c0


	//   ....[7]....
        /*0128*/ 	.word	0x00001180


	//   ....[8]....
        /*012c*/ 	.word	0x000011c0


	//   ....[9]....
        /*0130*/ 	.word	0x00002f30


	//   ....[10]....
        /*0134*/ 	.word	0x00002f50


	//   ....[11]....
        /*0138*/ 	.word	0x00003b00


	//   ....[12]....
        /*013c*/ 	.word	0x00003c20


	//   ....[13]....
        /*0140*/ 	.word	0x00003c30


	//   ....[14]....
        /*0144*/ 	.word	0x00003c60


	//   ....[15]....
        /*0148*/ 	.word	0x00006560


	//   ....[16]....
        /*014c*/ 	.word	0x00006580


	//   ....[17]....
        /*0150*/ 	.word	0x000073f0


	//   ....[18]....
        /*0154*/ 	.word	0x000075a0


	//   ....[19]....
        /*0158*/ 	.word	0x000075b0


	//   ....[20]....
        /*015c*/ 	.word	0x000076d0


	//   ....[21]....
        /*0160*/ 	.word	0x0000ae40


	//   ....[22]....
        /*0164*/ 	.word	0x0000ae80


	//   ....[23]....
        /*0168*/ 	.word	0x0000aea0


	//   ....[24]....
        /*016c*/ 	.word	0x0000aec0


	//   ....[25]....
        /*0170*/ 	.word	0x0000cf30


	//   ....[26]....
        /*0174*/ 	.word	0x0000cf60


	//   ....[27]....
        /*0178*/ 	.word	0x0000cfa0


	//   ....[28]....
        /*017c*/ 	.word	0x0000cfb0


	//   ....[29]....
        /*0180*/ 	.word	0x0000e100


	//   ....[30]....
        /*0184*/ 	.word	0x0000e140


	//   ....[31]....
        /*0188*/ 	.word	0x0000e180


	//   ....[32]....
        /*018c*/ 	.word	0x0000e1b0


	//   ....[33]....
        /*0190*/ 	.word	0x0000e380


	//   ....[34]....
        /*0194*/ 	.word	0x0000e390


	//   ....[35]....
        /*0198*/ 	.word	0x0000e480


	//   ....[36]....
        /*019c*/ 	.word	0x0000e4b0


	//   ....[37]....
        /*01a0*/ 	.word	0x0000e580


	//   ....[38]....
        /*01a4*/ 	.word	0x0000e5b0


	//   ....[39]....
        /*01a8*/ 	.word	0x0000e680


	//   ....[40]....
        /*01ac*/ 	.word	0x0000e6a0


	//   ....[41]....
        /*01b0*/ 	.word	0x0000ee20


	//   ....[42]....
        /*01b4*/ 	.word	0x0000ee40


	//   ....[43]....
        /*01b8*/ 	.word	0x0000ef10


	//   ....[44]....
        /*01bc*/ 	.word	0x0000ef40


	//   ....[45]....
        /*01c0*/ 	.word	0x0000f010


	//   ....[46]....
        /*01c4*/ 	.word	0x0000f040


	//   ....[47]....
        /*01c8*/ 	.word	0x0000f110


	//   ....[48]....
        /*01cc*/ 	.word	0x0000f130


	//----- nvinfo : EIATTR_EXIT_INSTR_OFFSETS
	.align		4
.L_262:
        /*01d0*/ 	.byte	0x04, 0x1c
        /*01d2*/ 	.short	(.L_264 - .L_263)


	//   ....[0]....
.L_263:
        /*01d4*/ 	.word	0x00000330


	//   ....[1]....
        /*01d8*/ 	.word	0x0000e6b0


	//   ....[2]....
        /*01dc*/ 	.word	0x0000e700


	//   ....[3]....
        /*01e0*/ 	.word	0x0000e760


	//   ....[4]....
        /*01e4*/ 	.word	0x0000f140


	//   ....[5]....
        /*01e8*/ 	.word	0x0000f190


	//   ....[6]....
        /*01ec*/ 	.word	0x0000f1f0


	//----- nvinfo : EIATTR_CTAIDZ_USED
	.align		4
.L_264:
        /*01f0*/ 	.byte	0x01, 0x04
	.zero		2


	//----- nvinfo : EIATTR_MAX_THREADS
	.align		4
        /*01f4*/ 	.byte	0x04, 0x05
        /*01f6*/ 	.short	(.L_266 - .L_265)
.L_265:
        /*01f8*/ 	.word	0x00000100
        /*01fc*/ 	.word	0x00000001
        /*0200*/ 	.word	0x00000001


	//----- nvinfo : EIATTR_CRS_STACK_SIZE
	.align		4
.L_266:
        /*0204*/ 	.byte	0x04, 0x1e
        /*0206*/ 	.short	(.L_268 - .L_267)
.L_267:
        /*0208*/ 	.word	0x00000000
.L_268:


//--------------------- .nv.info._ZN7cutlass13device_kernelIN5flash19enable_sm80_to_sm89INS1_16FlashAttnFwdSm80INS1_25CollectiveMainloopFwdSm80ILi8ELi1ELb1EN4cute5tupleIJNS5_1CILi128EEES8_S8_EEELi128ENS_6half_tEfNS_4arch4Sm80ELb1ELb0ELb0ELb1ELb0ELb1ELb1ELb0EEENS1_21CollectiveEpilogueFwdIS9_NS6_IJNS7_ILi1EEESF_SF_EEESA_SC_Li256ELb1ELb1ELb0ELb0EEENS1_19SingleTileSchedulerILb1ELb0ELb1ELi128EEEEEEEEEvNT_6ParamsE --------------------------
	.section	.nv.info._ZN7cutlass13device_kernelIN5flash19enable_sm80_to_sm89INS1_16FlashAttnFwdSm80INS1_25CollectiveMainloopFwdSm80ILi8ELi1ELb1EN4cute5tupleIJNS5_1CILi128EEES8_S8_EEELi128ENS_6half_tEfNS_4arch4Sm80ELb1ELb0ELb0ELb1ELb0ELb1ELb1ELb0EEENS1_21CollectiveEpilogueFwdIS9_NS6_IJNS7_ILi1EEESF_SF_EEESA_SC_Li256ELb1ELb1ELb0ELb0EEENS1_19SingleTileSchedulerILb1ELb0ELb1ELi128EEEEEEEEEvNT_6ParamsE,"",@"SHT_CUDA_INFO"
	.sectionflags	@""
	.align	4


	//----- nvinfo : EIATTR_CUDA_API_VERSION
	.align		4
        /*0000*/ 	.byte	0x04, 0x37
        /*0002*/ 	.short	(.L_270 - .L_269)
.L_269:
        /*0004*/ 	.word	0x00000082


	//----- nvinfo : EIATTR_SW2861232_WAR
	.align		4
.L_270:
        /*0008*/ 	.byte	0x01, 0x35
	.zero		2


	//----- nvinfo : EIATTR_PARAM_CBANK
	.align		4
        /*000c*/ 	.byte	0x04, 0x0a
        /*000e*/ 	.short	(.L_272 - .L_271)
	.align		4
.L_271:
        /*0010*/ 	.word	index@(.nv.constant0._ZN7cutlass13device_kernelIN5flash19enable_sm80_to_sm89INS1_16FlashAttnFwdSm80INS1_25CollectiveMainloopFwdSm80ILi8ELi1ELb1EN4cute5tupleIJNS5_1CILi128EEES8_S8_EEELi128ENS_6half_tEfNS_4arch4Sm80ELb1ELb0ELb0ELb1ELb0ELb1ELb1ELb0EEENS1_21CollectiveEpilogueFwdIS9_NS6_IJNS7_ILi1EEESF_SF_EEESA_SC_Li256ELb1ELb1ELb0ELb0EEENS1_19SingleTileSchedulerILb1ELb0ELb1ELi128EEEEEEEEEvNT_6ParamsE)
        /*0014*/ 	.short	0x0160
        /*0016*/ 	.short	0x0418


	//----- nvinfo : EIATTR_CBANK_PARAM_SIZE
	.align		4
.L_272:
        /*0018*/ 	.byte	0x03, 0x19
        /*001a*/ 	.short	0x0418


	//----- nvinfo : EIATTR_KPARAM_INFO
	.align		4
        /*001c*/ 	.byte	0x04, 0x17
        /*001e*/ 	.short	(.L_274 - .L_273)
.L_273:
        /*0020*/ 	.word	0x00000000
        /*0024*/ 	.short	0x0000
        /*0026*/ 	.short	0x0000
        /*0028*/ 	.byte	0x00, 0xf0, 0x61, 0x10


	//----- nvinfo : EIATTR_MAXREG_COUNT
	.align		4
.L_274:
        /*002c*/ 	.byte	0x03, 0x1b
        /*002e*/ 	.short	0x00ff


	//----- nvinfo : EIATTR_NUM_BARRIERS
	.align		4
        /*0030*/ 	.byte	0x02, 0x4c
        /*0032*/ 	.byte	0x02
	.zero		1


	//----- nvinfo : EIATTR_ANNOTATIONS
	.align		4
        /*0034*/ 	.byte	0x04, 0x55
        /*0036*/ 	.short	(.L_276 - .L_275)


	//   ....[0]....
.L_275:
        /* <DEDUP_REMOVED lines=39> */


	//----- nvinfo : EIATTR_MERCURY_ISA_VERSION
	.align		4
.L_276:
        /*0290*/ 	.byte	0x03, 0x5f
        /*0292*/ 	.short	0x0000


	//----- nvinfo : EIATTR_COOP_GROUP_MASK_REGIDS
	.align		4
        /*0294*/ 	.byte	0x04, 0x29
        /*0296*/ 	.short	(.L_278 - .L_277)


	//   ....[0]....
.L_277:
        /*0298*/ 	.word	0xffffffff


	//   ....[1]....
        /*029c*/ 	.word	0xffffffff


	//   ....[2]....
        /*02a0*/ 	.word	0xffffffff


	//   ....[3]....
        /*02a4*/ 	.word	0xffffffff


	//   ....[4]....
        /*02a8*/ 	.word	0xffffffff


	//   ....[5]....
        /*02ac*/ 	.word	0xffffffff


	//   ....[6]....
        /*02b0*/ 	.word	0xffffffff


	//   ....[7]....
        /*02b4*/ 	.word	0xffffffff


	//   ....[8]....
        /*02b8*/ 	.word	0xffffffff


	//   ....[9]....
        /*02bc*/ 	.word	0xffffffff


	//   ....[10]....
        /*02c0*/ 	.word	0xffffffff


	//   ....[11]....
        /*02c4*/ 	.word	0xffffffff


	//   ....[12]....
        /*02c8*/ 	.word	0xffffffff


	//   ....[13]....
        /*02cc*/ 	.word	0xffffffff


	//   ....[14]....
        /*02d0*/ 	.word	0xffffffff


	//   ....[15]....
        /*02d4*/ 	.word	0xffffffff


	//   ....[16]....
        /*02d8*/ 	.word	0xffffffff


	//   ....[17]....
        /*02dc*/ 	.word	0xffffffff


	//   ....[18]....
        /*02e0*/ 	.word	0xffffffff


	//   ....[19]....
        /*02e4*/ 	.word	0xffffffff


	//   ....[20]....
        /*02e8*/ 	.word	0xffffffff


	//   ....[21]....
        /*02ec*/ 	.word	0xffffffff


	//   ....[22]....
        /*02f0*/ 	.word	0xffffffff


	//   ....[23]....
        /*02f4*/ 	.word	0xffffffff


	//   ....[24]....
        /*02f8*/ 	.word	0xffffffff


	//   ....[25]....
        /*02fc*/ 	.word	0xffffffff


	//   ....[26]....
        /*0300*/ 	.word	0xffffffff


	//   ....[27]....
        /*0304*/ 	.word	0xffffffff


	//   ....[28]....
        /*0308*/ 	.word	0xffffffff


	//   ....[29]....
        /*030c*/ 	.word	0xffffffff


	//   ....[30]....
        /*0310*/ 	.word	0xffffffff


	//   ....[31]....
        /*0314*/ 	.word	0xffffffff


	//   ....[32]....
        /*0318*/ 	.word	0xffffffff


	//   ....[33]....
        /*031c*/ 	.word	0xffffffff


	//   ....[34]....
        /*0320*/ 	.word	0xffffffff


	//   ....[35]....
        /*0324*/ 	.word	0xffffffff


	//   ....[36]....
        /*0328*/ 	.word	0xffffffff


	//   ....[37]....
        /*032c*/ 	.word	0xffffffff


	//   ....[38]....
        /*0330*/ 	.word	0xffffffff


	//   ....[39]....
        /*0334*/ 	.word	0xffffffff


	//   ....[40]....
        /*0338*/ 	.word	0xffffffff


	//   ....[41]....
        /*033c*/ 	.word	0xffffffff


	//   ....[42]....
        /*0340*/ 	.word	0xffffffff


	//   ....[43]....
        /*0344*/ 	.word	0xffffffff


	//   ....[44]....
        /*0348*/ 	.word	0xffffffff


	//   ....[45]....
        /*034c*/ 	.word	0xffffffff


	//   ....[46]....
        /*0350*/ 	.word	0xffffffff


	//   ....[47]....
        /*0354*/ 	.word	0xffffffff


	//   ....[48]....
        /*0358*/ 	.word	0xffffffff


	//   ....[49]....
        /*035c*/ 	.word	0xffffffff


	//   ....[50]....
        /*0360*/ 	.word	0xffffffff


	//   ....[51]....
        /*0364*/ 	.word	0xffffffff


	//   ....[52]....
        /*0368*/ 	.word	0xffffffff


	//   ....[53]....
        /*036c*/ 	.word	0xffffffff


	//   ....[54]....
        /*0370*/ 	.word	0xffffffff


	//   ....[55]....
        /*0374*/ 	.word	0xffffffff


	//   ....[56]....
        /*0378*/ 	.word	0xffffffff


	//   ....[57]....
        /*037c*/ 	.word	0xffffffff


	//   ....[58]....
        /*0380*/ 	.word	0xffffffff


	//   ....[59]....
        /*0384*/ 	.word	0xffffffff


	//   ....[60]....
        /*0388*/ 	.word	0xffffffff


	//   ....[61]....
        /*038c*/ 	.word	0xffffffff


	//   ....[62]....
        /*0390*/ 	.word	0xffffffff


	//   ....[63]....
        /*0394*/ 	.word	0xffffffff


	//   ....[64]....
        /*0398*/ 	.word	0xffffffff


	//   ....[65]....
        /*039c*/ 	.word	0xffffffff


	//   ....[66]....
        /*03a0*/ 	.word	0xffffffff


	//   ....[67]....
        /*03a4*/ 	.word	0xffffffff


	//   ....[68]....
        /*03a8*/ 	.word	0xffffffff


	//   ....[69]....
        /*03ac*/ 	.word	0xffffffff


	//   ....[70]....
        /*03b0*/ 	.word	0xffffffff


	//   ....[71]....
        /*03b4*/ 	.word	0xffffffff


	//   ....[72]....
        /*03b8*/ 	.word	0xffffffff


	//   ....[73]....
        /*03bc*/ 	.word	0xffffffff


	//   ....[74]....
        /*03c0*/ 	.word	0xffffffff


	//   ....[75]....
        /*03c4*/ 	.word	0xffffffff


	//   ....[76]....
        /*03c8*/ 	.word	0xffffffff


	//   ....[77]....
        /*03cc*/ 	.word	0xffffffff


	//   ....[78]....
        /*03d0*/ 	.word	0xffffffff


	//   ....[79]....
        /*03d4*/ 	.word	0xffffffff


	//   ....[80]....
        /*03d8*/ 	.word	0xffffffff


	//----- nvinfo : EIATTR_COOP_GROUP_INSTR_OFFSETS
	.align		4
.L_278:
        /*03dc*/ 	.byte	0x04, 0x28
        /*03de*/ 	.short	(.L_280 - .L_279)


	//   ....[0]....
.L_279:
        /*03e0*/ 	.word	0x00000090


	//   ....[1]....
        /*03e4*/ 	.word	0x000084b0


	//   ....[2]....
        /*03e8*/ 	.word	0x000084f0


	//   ....[3]....
        /*03ec*/ 	.word	0x00008500


	//   ....[4]....
        /*03f0*/ 	.word	0x00008510


	//   ....[5]....
        /*03f4*/ 	.word	0x000087d0


	//   ....[6]....
        /*03f8*/ 	.word	0x00008800


	//   ....[7]....
        /*03fc*/ 	.word	0x00008830


	//   ....[8]....
        /*0400*/ 	.word	0x00008860


	//   ....[9]....
        /*0404*/ 	.word	0x00009180


	//   ....[10]....
        /*0408*/ 	.word	0x000091a0


	//   ....[11]....
        /*040c*/ 	.word	0x000091f0


	//   ....[12]....
        /*0410*/ 	.word	0x00009200


	//   ....[13]....
        /*0414*/ 	.word	0x00009360


	//   ....[14]....
        /*0418*/ 	.word	0x00009420


	//   ....[15]....
        /*041c*/ 	.word	0x00009460


	//   ....[16]....
        /*0420*/ 	.word	0x000094a0


	//   ....[17]....
        /*0424*/ 	.word	0x00009620


	//   ....[18]....
        /*0428*/ 	.word	0x000096e0


	//   ....[19]....
        /*042c*/ 	.word	0x00009720


	//   ....[20]....
        /*0430*/ 	.word	0x00009760


	//   ....[21]....
        /*0434*/ 	.word	0x00009900


	//   ....[22]....
        /*0438*/ 	.word	0x000099c0


	//   ....[23]....
        /*043c*/ 	.word	0x00009a00


	//   ....[24]....
        /*0440*/ 	.word	0x00009a40


	//   ....[25]....
        /*0444*/ 	.word	0x0000b590


	//   ....[26]....
        /*0448*/ 	.word	0x0000b5e0


	//   ....[27]....
        /*044c*/ 	.word	0x0000b600


	//   ....[28]....
        /*0450*/ 	.word	0x0000b670


	//   ....[29]....
        /*0454*/ 	.word	0x0000b6f0


	//   ....[30]....
        /*0458*/ 	.word	0x0000b710


	//   ....[31]....
        /*045c*/ 	.word	0x0000b730


	//   ....[32]....
        /*0460*/ 	.word	0x0000b770


	//   ....[33]....
        /*0464*/ 	.word	0x0000b940


	//   ....[34]....
        /*0468*/ 	.word	0x0000b980


	//   ....[35]....
        /*046c*/ 	.word	0x0000b990


	//   ....[36]....
        /*0470*/ 	.word	0x0000b9a0


	//   ....[37]....
        /*0474*/ 	.word	0x0000ba80


	//   ....[38]....
        /*0478*/ 	.word	0x0000bae0


	//   ....[39]....
        /*047c*/ 	.word	0x0000bb40


	//   ....[40]....
        /*0480*/ 	.word	0x0000bb50


	//   ....[41]....
        /*0484*/ 	.word	0x0000f080


	//   ....[42]....
        /*0488*/ 	.word	0x0000f090


	//   ....[43]....
        /*048c*/ 	.word	0x0000fda0


	//   ....[44]....
        /*0490*/ 	.word	0x0000fdc0


	//   ....[45]....
        /*0494*/ 	.word	0x0000fde0


	//   ....[46]....
        /*0498*/ 	.word	0x0000fe00


	//   ....[47]....
        /*049c*/ 	.word	0x00012790


	//   ....[48]....
        /*04a0*/ 	.word	0x000127d0


	//   ....[49]....
        /*04a4*/ 	.word	0x00013960


	//   ....[50]....
        /*04a8*/ 	.word	0x00013a50


	//   ....[51]....
        /*04ac*/ 	.word	0x00013a70


	//   ....[52]....
        /*04b0*/ 	.word	0x00013ab0


	//   ....[53]....
        /*04b4*/ 	.word	0x000174e0


	//   ....[54]....
        /*04b8*/ 	.word	0x00017510


	//   ....[55]....
        /*04bc*/ 	.word	0x00017530


	//   ....[56]....
        /*04c0*/ 	.word	0x00017550


	//   ....[57]....
        /*04c4*/ 	.word	0x000196e0


	//   ....[58]....
        /*04c8*/ 	.word	0x000196f0


	//   ....[59]....
        /*04cc*/ 	.word	0x00019720


	//   ....[60]....
        /*04d0*/ 	.word	0x00019740


	//   ....[61]....
        /*04d4*/ 	.word	0x0001a8e0


	//   ....[62]....
        /*04d8*/ 	.word	0x0001a910


	//   ....[63]....
        /*04dc*/ 	.word	0x0001a940


	//   ....[64]....
        /*04e0*/ 	.word	0x0001a970


	//   ....[65]....
        /*04e4*/ 	.word	0x0001ab30


	//   ....[66]....
        /*04e8*/ 	.word	0x0001ab40


	//   ....[67]....
        /*04ec*/ 	.word	0x0001ac30


	//   ....[68]....
        /*04f0*/ 	.word	0x0001ac60


	//   ....[69]....
        /*04f4*/ 	.word	0x0001ad30


	//   ....[70]....
        /*04f8*/ 	.word	0x0001ad60


	//   ....[71]....
        /*04fc*/ 	.word	0x0001ae30


	//   ....[72]....
        /*0500*/ 	.word	0x0001ae50


	//   ....[73]....
        /*0504*/ 	.word	0x0001b590


	//   ....[74]....
        /*0508*/ 	.word	0x0001b5b0


	//   ....[75]....
        /*050c*/ 	.word	0x0001b690


	//   ....[76]....
        /*0510*/ 	.word	0x0001b6c0


	//   ....[77]....
        /*0514*/ 	.word	0x0001b790


	//   ....[78]....
        /*0518*/ 	.word	0x0001b7c0


	//   ....[79]....
        /*051c*/ 	.word	0x0001b890


	//   ....[80]....
        /*0520*/ 	.word	0x0001b8b0


	//----- nvinfo : EIATTR_EXIT_INSTR_OFFSETS
	.align		4
.L_280:
        /*0524*/ 	.byte	0x04, 0x1c
        /*0526*/ 	.short	(.L_282 - .L_281)


	//   ....[0]....
.L_281:
        /*0528*/ 	.word	0x00000370


	//   ....[1]....
        /*052c*/ 	.word	0x0001ae60


	//   ....[2]....
        /*0530*/ 	.word	0x0001aeb0


	//   ....[3]....
        /*0534*/ 	.word	0x0001af10


	//   ....[4]....
        /*0538*/ 	.word	0x0001b8c0


	//   ....[5]....
        /*053c*/ 	.word	0x0001b910


	//   ....[6]....
        /*0540*/ 	.word	0x0001b970


	//----- nvinfo : EIATTR_CTAIDZ_USED
	.align		4
.L_282:
        /*0544*/ 	.byte	0x01, 0x04
	.zero		2


	//----- nvinfo : EIATTR_MAX_THREADS
	.align		4
        /*0548*/ 	.byte	0x04, 0x05
        /*054a*/ 	.short	(.L_284 - .L_283)
.L_283:
        /*054c*/ 	.word	0x00000100
        /*0550*/ 	.word	0x00000001
        /*0554*/ 	.word	0x00000001


	//----- nvinfo : EIATTR_CRS_STACK_SIZE
	.align		4
.L_284:
        /*0558*/ 	.byte	0x04, 0x1e
        /*055a*/ 	.short	(.L_286 - .L_285)
.L_285:
        /*055c*/ 	.word	0x00000000
.L_286:


//--------------------- .nv.info._ZN7cutlass13device_kernelIN5flash19enable_sm80_to_sm89INS1_16FlashAttnFwdSm80INS1_25CollectiveMainloopFwdSm80ILi4ELi1ELb0EN4cute5tupleIJNS5_1CILi128EEENS7_ILi64EEES8_EEELi128ENS_6half_tEfNS_4arch4Sm80ELb0ELb0ELb0ELb0ELb0ELb0ELb1ELb0EEENS1_21CollectiveEpilogueFwdINS6_IJS8_S8_S9_EEENS6_IJNS7_ILi1EEESH_SH_EEESB_SD_Li128ELb0ELb1ELb0ELb0EEENS1_19SingleTileSchedulerILb0ELb0ELb1ELi128EEEEEEEEEvNT_6ParamsE --------------------------
	.section	.nv.info._ZN7cutlass13device_kernelIN5flash19enable_sm80_to_sm89INS1_16FlashAttnFwdSm80INS1_25CollectiveMainloopFwdSm80ILi4ELi1ELb0EN4cute5tupleIJNS5_1CILi128EEENS7_ILi64EEES8_EEELi128ENS_6half_tEfNS_4arch4Sm80ELb0ELb0ELb0ELb0ELb0ELb0ELb1ELb0EEENS1_21CollectiveEpilogueFwdINS6_IJS8_S8_S9_EEENS6_IJNS7_ILi1EEESH_SH_EEESB_SD_Li128ELb0ELb1ELb0ELb0EEENS1_19SingleTileSchedulerILb0ELb0ELb1ELi128EEEEEEEEEvNT_6ParamsE,"",@"SHT_CUDA_INFO"
	.sectionflags	@""
	.align	4


	//----- nvinfo : EIATTR_CUDA_API_VERSION
	.align		4
        /*0000*/ 	.byte	0x04, 0x37
        /*0002*/ 	.short	(.L_288 - .L_287)
.L_287:
        /*0004*/ 	.word	0x00000082


	//----- nvinfo : EIATTR_SW2861232_WAR
	.align		4
.L_288:
        /*0008*/ 	.byte	0x01, 0x35
	.zero		2


	//----- nvinfo : EIATTR_PARAM_CBANK
	.align		4
        /*000c*/ 	.byte	0x04, 0x0a
        /*000e*/ 	.short	(.L_290 - .L_289)
	.align		4
.L_289:
        /*0010*/ 	.word	index@(.nv.constant0._ZN7cutlass13device_kernelIN5flash19enable_sm80_to_sm89INS1_16FlashAttnFwdSm80INS1_25CollectiveMainloopFwdSm80ILi4ELi1ELb0EN4cute5tupleIJNS5_1CILi128EEENS7_ILi64EEES8_EEELi128ENS_6half_tEfNS_4arch4Sm80ELb0ELb0ELb0ELb0ELb0ELb0ELb1ELb0EEENS1_21CollectiveEpilogueFwdINS6_IJS8_S8_S9_EEENS6_IJNS7_ILi1EEESH_SH_EEESB_SD_Li128ELb0ELb1ELb0ELb0EEENS1_19SingleTileSchedulerILb0ELb0ELb1ELi128EEEEEEEEEvNT_6ParamsE)
        /*0014*/ 	.short	0x0160
        /*0016*/ 	.short	0x0418


	//----- nvinfo : EIATTR_CBANK_PARAM_SIZE
	.align		4
.L_290:
        /*0018*/ 	.byte	0x03, 0x19
        /*001a*/ 	.short	0x0418


	//----- nvinfo : EIATTR_KPARAM_INFO
	.align		4
        /*001c*/ 	.byte	0x04, 0x17
        /*001e*/ 	.short	(.L_292 - .L_291)
.L_291:
        /*0020*/ 	.word	0x00000000
        /*0024*/ 	.short	0x0000
        /*0026*/ 	.short	0x0000
        /*0028*/ 	.byte	0x00, 0xf0, 0x61, 0x10


	//----- nvinfo : EIATTR_MAXREG_COUNT
	.align		4
.L_292:
        /*002c*/ 	.byte	0x03, 0x1b
        /*002e*/ 	.short	0x00ff


	//----- nvinfo : EIATTR_NUM_BARRIERS
	.align		4
        /*0030*/ 	.byte	0x02, 0x4c
        /*0032*/ 	.byte	0x02
	.zero		1


	//----- nvinfo : EIATTR_ANNOTATIONS
	.align		4
        /*0034*/ 	.byte	0x04, 0x55
        /*0036*/ 	.short	(.L_294 - .L_293)


	//   ....[0]....
.L_293:
        /* <DEDUP_REMOVED lines=26> */


	//----- nvinfo : EIATTR_MERCURY_ISA_VERSION
	.align		4
.L_294:
        /*01c0*/ 	.byte	0x03, 0x5f
        /*01c2*/ 	.short	0x0000


	//----- nvinfo : EIATTR_INT_WARP_WIDE_INSTR_OFFSETS
	.align		4
        /*01c4*/ 	.byte	0x04, 0x31
        /*01c6*/ 	.short	(.L_296 - .L_295)


	//   ....[0]....
.L_295:
        /*01c8*/ 	.word	0x00000ca0


	//----- nvinfo : EIATTR_COOP_GROUP_MASK_REGIDS
	.align		4
.L_296:
        /*01cc*/ 	.byte	0x04, 0x29
        /*01ce*/ 	.short	(.L_298 - .L_297)


	//   ....[0]....
.L_297:
        /*01d0*/ 	.word	0xffffffff


	//   ....[1]....
        /*01d4*/ 	.word	0xffffffff


	//   ....[2]....
        /*01d8*/ 	.word	0xffffffff


	//   ....[3]....
        /*01dc*/ 	.word	0xffffffff


	//   ....[4]....
        /*01e0*/ 	.word	0xffffffff


	//   ....[5]....
        /*01e4*/ 	.word	0xffffffff


	//   ....[6]....
        /*01e8*/ 	.word	0xffffffff


	//   ....[7]....
        /*01ec*/ 	.word	0xffffffff


	//   ....[8]....
        /*01f0*/ 	.word	0xffffffff


	//   ....[9]....
        /*01f4*/ 	.word	0xffffffff


	//   ....[10]....
        /*01f8*/ 	.word	0xffffffff


	//   ....[11]....
        /*01fc*/ 	.word	0xffffffff


	//   ....[12]....
        /*0200*/ 	.word	0xffffffff


	//   ....[13]....
        /*0204*/ 	.word	0xffffffff


	//   ....[14]....
        /*0208*/ 	.word	0xffffffff


	//   ....[15]....
        /*020c*/ 	.word	0xffffffff


	//   ....[16]....
        /*0210*/ 	.word	0xffffffff


	//   ....[17]....
        /*0214*/ 	.word	0xffffffff


	//   ....[18]....
        /*0218*/ 	.word	0xffffffff


	//   ....[19]....
        /*021c*/ 	.word	0xffffffff


	//   ....[20]....
        /*0220*/ 	.word	0xffffffff


	//   ....[21]....
        /*0224*/ 	.word	0xffffffff


	//   ....[22]....
        /*0228*/ 	.word	0xffffffff


	//   ....[23]....
        /*022c*/ 	.word	0xffffffff


	//   ....[24]....
        /*0230*/ 	.word	0xffffffff


	//   ....[25]....
        /*0234*/ 	.word	0xffffffff


	//   ....[26]....
        /*0238*/ 	.word	0xffffffff


	//   ....[27]....
        /*023c*/ 	.word	0xffffffff


	//   ....[28]....
        /*0240*/ 	.word	0xffffffff


	//   ....[29]....
        /*0244*/ 	.word	0xffffffff


	//   ....[30]....
        /*0248*/ 	.word	0xffffffff


	//   ....[31]....
        /*024c*/ 	.word	0xffffffff


	//   ....[32]....
        /*0250*/ 	.word	0xffffffff


	//   ....[33]....
        /*0254*/ 	.word	0xffffffff


	//   ....[34]....
        /*0258*/ 	.word	0xffffffff


	//   ....[35]....
        /*025c*/ 	.word	0xffffffff


	//   ....[36]....
        /*0260*/ 	.word	0xffffffff


	//   ....[37]....
        /*0264*/ 	.word	0xffffffff


	//   ....[38]....
        /*0268*/ 	.word	0xffffffff


	//   ....[39]....
        /*026c*/ 	.word	0xffffffff


	//   ....[40]....
        /*0270*/ 	.word	0xffffffff


	//   ....[41]....
        /*0274*/ 	.word	0xffffffff


	//   ....[42]....
        /*0278*/ 	.word	0xffffffff


	//   ....[43]....
        /*027c*/ 	.word	0xffffffff


	//   ....[44]....
        /*0280*/ 	.word	0xffffffff


	//   ....[45]....
        /*0284*/ 	.word	0xffffffff


	//   ....[46]....
        /*0288*/ 	.word	0xffffffff


	//   ....[47]....
        /*028c*/ 	.word	0xffffffff


	//   ....[48]....
        /*0290*/ 	.word	0xffffffff


	//   ....[49]....
        /*0294*/ 	.word	0xffffffff


	//   ....[50]....
        /*0298*/ 	.word	0xffffffff


	//   ....[51]....
        /*029c*/ 	.word	0xffffffff


	//   ....[52]....
        /*02a0*/ 	.word	0xffffffff


	//   ....[53]....
        /*02a4*/ 	.word	0xffffffff


	//   ....[54]....
        /*02a8*/ 	.word	0xffffffff


	//   ....[55]....
        /*02ac*/ 	.word	0xffffffff


	//   ....[56]....
        /*02b0*/ 	.word	0xffffffff


	//   ....[57]....
        /*02b4*/ 	.word	0xffffffff


	//   ....[58]....
        /*02b8*/ 	.word	0xffffffff


	//   ....[59]....
        /*02bc*/ 	.word	0xffffffff


	//   ....[60]....
        /*02c0*/ 	.word	0xffffffff


	//   ....[61]....
        /*02c4*/ 	.word	0xffffffff


	//   ....[62]....
        /*02c8*/ 	.word	0xffffffff


	//   ....[63]....
        /*02cc*/ 	.word	0xffffffff


	//----- nvinfo : EIATTR_COOP_GROUP_INSTR_OFFSETS
	.align		4
.L_298:
        /*02d0*/ 	.byte	0x04, 0x28
        /*02d2*/ 	.short	(.L_300 - .L_299)


	//   ....[0]....
.L_299:
        /*02d4*/ 	.word	0x000004f0


	//   ....[1]....
        /*02d8*/ 	.word	0x00000520


	//   ....[2]....
        /*02dc*/ 	.word	0x00000550


	//   ....[3]....
        /*02e0*/ 	.word	0x00000580


	//   ....[4]....
        /*02e4*/ 	.word	0x000005c0


	//   ....[5]....
        /*02e8*/ 	.word	0x000005f0


	//   ....[6]....
        /*02ec*/ 	.word	0x00000620


	//   ....[7]....
        /*02f0*/ 	.word	0x000006a0


	//   ....[8]....
        /*02f4*/ 	.word	0x000006f0


	//   ....[9]....
        /*02f8*/ 	.word	0x00000860


	//   ....[10]....
        /*02fc*/ 	.word	0x00000880


	//   ....[11]....
        /*0300*/ 	.word	0x00000960


	//   ....[12]....
        /*0304*/ 	.word	0x00000980


	//   ....[13]....
        /*0308*/ 	.word	0x00000a30


	//   ....[14]....
        /*030c*/ 	.word	0x00000aa0


	//   ....[15]....
        /*0310*/ 	.word	0x00000ac0


	//   ....[16]....
        /*0314*/ 	.word	0x00002c90


	//   ....[17]....
        /*0318*/ 	.word	0x00002d90


	//   ....[18]....
        /*031c*/ 	.word	0x00003100


	//   ....[19]....
        /*0320*/ 	.word	0x000031f0


	//   ....[20]....
        /*0324*/ 	.word	0x00003250


	//   ....[21]....
        /*0328*/ 	.word	0x00003270


	//   ....[22]....
        /*032c*/ 	.word	0x000032c0


	//   ....[23]....
        /*0330*/ 	.word	0x00003390


	//   ....[24]....
        /*0334*/ 	.word	0x00005e50


	//   ....[25]....
        /*0338*/ 	.word	0x00005ed0


	//   ....[26]....
        /*033c*/ 	.word	0x00005f20


	//   ....[27]....
        /*0340*/ 	.word	0x00005f50


	//   ....[28]....
        /*0344*/ 	.word	0x00005f70


	//   ....[29]....
        /*0348*/ 	.word	0x00005f80


	//   ....[30]....
        /*034c*/ 	.word	0x00005fb0


	//   ....[31]....
        /*0350*/ 	.word	0x00005fd0


	//   ....[32]....
        /*0354*/ 	.word	0x00008490


	//   ....[33]....
        /*0358*/ 	.word	0x000084a0


	//   ....[34]....
        /*035c*/ 	.word	0x000084b0


	//   ....[35]....
        /*0360*/ 	.word	0x000084c0


	//   ....[36]....
        /*0364*/ 	.word	0x000084f0


	//   ....[37]....
        /*0368*/ 	.word	0x00008510


	//   ....[38]....
        /*036c*/ 	.word	0x00008530


	//   ....[39]....
        /*0370*/ 	.word	0x00008540


	//   ....[40]....
        /*0374*/ 	.word	0x00009e80


	//   ....[41]....
        /*0378*/ 	.word	0x00009e90


	//   ....[42]....
        /*037c*/ 	.word	0x00009eb0


	//   ....[43]....
        /*0380*/ 	.word	0x00009ec0


	//   ....[44]....
        /*0384*/ 	.word	0x00009ed0


	//   ....[45]....
        /*0388*/ 	.word	0x00009ee0


	//   ....[46]....
        /*038c*/ 	.word	0x00009ef0


	//   ....[47]....
        /*0390*/ 	.word	0x00009f00


	//   ....[48]....
        /*0394*/ 	.word	0x0000a080


	//   ....[49]....
        /*0398*/ 	.word	0x0000a0a0


	//   ....[50]....
        /*039c*/ 	.word	0x0000a190


	//   ....[51]....
        /*03a0*/ 	.word	0x0000a1c0


	//   ....[52]....
        /*03a4*/ 	.word	0x0000a290


	//   ....[53]....
        /*03a8*/ 	.word	0x0000a2c0


	//   ....[54]....
        /*03ac*/ 	.word	0x0000a390


	//   ....[55]....
        /*03b0*/ 	.word	0x0000a3c0


	//   ....[56]....
        /*03b4*/ 	.word	0x0000a490


	//   ....[57]....
        /*03b8*/ 	.word	0x0000a4c0


	//   ....[58]....
        /*03bc*/ 	.word	0x0000a590


	//   ....[59]....
        /*03c0*/ 	.word	0x0000a5c0


	//   ....[60]....
        /*03c4*/ 	.word	0x0000a690


	//   ....[61]....
        /*03c8*/ 	.word	0x0000a6c0


	//   ....[62]....
        /*03cc*/ 	.word	0x0000a790


	//   ....[63]....
        /*03d0*/ 	.word	0x0000a7b0


	//----- nvinfo : EIATTR_EXIT_INSTR_OFFSETS
	.align		4
.L_300:
        /*03d4*/ 	.byte	0x04, 0x1c
        /*03d6*/ 	.short	(.L_302 - .L_301)


	//   ....[0]....
.L_301:
        /*03d8*/ 	.word	0x00000040


	//   ....[1]....
        /*03dc*/ 	.word	0x0000a7c0


	//   ....[2]....
        /*03e0*/ 	.word	0x0000a810


	//   ....[3]....
        /*03e4*/ 	.word	0x0000a870


	//----- nvinfo : EIATTR_CTAIDZ_USED
	.align		4
.L_302:
        /*03e8*/ 	.byte	0x01, 0x04
	.zero		2


	//----- nvinfo : EIATTR_MAX_THREADS
	.align		4
        /*03ec*/ 	.byte	0x04, 0x05
        /*03ee*/ 	.short	(.L_304 - .L_303)
.L_303:
        /*03f0*/ 	.word	0x00000080
        /*03f4*/ 	.word	0x00000001
        /*03f8*/ 	.word	0x00000001


	//----- nvinfo : EIATTR_CRS_STACK_SIZE
	.align		4
.L_304:
        /*03fc*/ 	.byte	0x04, 0x1e
        /*03fe*/ 	.short	(.L_306 - .L_305)
.L_305:
        /*0400*/ 	.word	0x00000000
.L_306:


//--------------------- .nv.info._ZN7cutlass13device_kernelIN5flash19enable_sm80_to_sm89INS1_16FlashAttnFwdSm80INS1_25CollectiveMainloopFwdSm80ILi4ELi1ELb0EN4cute5tupleIJNS5_1CILi128EEENS7_ILi64EEES8_EEELi128ENS_6half_tEfNS_4arch4Sm80ELb0ELb0ELb0ELb1ELb0ELb0ELb1ELb0EEENS1_21CollectiveEpilogueFwdINS6_IJS8_S8_S9_EEENS6_IJNS7_ILi1EEESH_SH_EEESB_SD_Li128ELb1ELb1ELb0ELb0EEENS1_19SingleTileSchedulerILb1ELb0ELb1ELi128EEEEEEEEEvNT_6ParamsE --------------------------
	.section	.nv.info._ZN7cutlass13device_kernelIN5flash19enable_sm80_to_sm89INS1_16FlashAttnFwdSm80INS1_25CollectiveMainloopFwdSm80ILi4ELi1ELb0EN4cute5tupleIJNS5_1CILi128EEENS7_ILi64EEES8_EEELi128ENS_6half_tEfNS_4arch4Sm80ELb0ELb0ELb0ELb1ELb0ELb0ELb1ELb0EEENS1_21CollectiveEpilogueFwdINS6_IJS8_S8_S9_EEENS6_IJNS7_ILi1EEESH_SH_EEESB_SD_Li128ELb1ELb1ELb0ELb0EEENS1_19SingleTileSchedulerILb1ELb0ELb1ELi128EEEEEEEEEvNT_6ParamsE,"",@"SHT_CUDA_INFO"
	.sectionflags	@""
	.align	4


	//----- nvinfo : EIATTR_CUDA_API_VERSION
	.align		4
        /*0000*/ 	.byte	0x04, 0x37
        /*0002*/ 	.short	(.L_308 - .L_307)
.L_307:
        /*0004*/ 	.word	0x00000082


	//----- nvinfo : EIATTR_SW2861232_WAR
	.align		4
.L_308:
        /*0008*/ 	.byte	0x01, 0x35
	.zero		2


	//----- nvinfo : EIATTR_PARAM_CBANK
	.align		4
        /*000c*/ 	.byte	0x04, 0x0a
        /*000e*/ 	.short	(.L_310 - .L_309)
	.align		4
.L_309:
        /*0010*/ 	.word	index@(.nv.constant0._ZN7cutlass13device_kernelIN5flash19enable_sm80_to_sm89INS1_16FlashAttnFwdSm80INS1_25CollectiveMainloopFwdSm80ILi4ELi1ELb0EN4cute5tupleIJNS5_1CILi128EEENS7_ILi64EEES8_EEELi128ENS_6half_tEfNS_4arch4Sm80ELb0ELb0ELb0ELb1ELb0ELb0ELb1ELb0EEENS1_21CollectiveEpilogueFwdINS6_IJS8_S8_S9_EEENS6_IJNS7_ILi1EEESH_SH_EEESB_SD_Li128ELb1ELb1ELb0ELb0EEENS1_19SingleTileSchedulerILb1ELb0ELb1ELi128EEEEEEEEEvNT_6ParamsE)
        /*0014*/ 	.short	0x0160
        /*0016*/ 	.short	0x0418


	//----- nvinfo : EIATTR_CBANK_PARAM_SIZE
	.align		4
.L_310:
        /*0018*/ 	.byte	0x03, 0x19
        /*001a*/ 	.short	0x0418


	//----- nvinfo : EIATTR_KPARAM_INFO
	.align		4
        /*001c*/ 	.byte	0x04, 0x17
        /*001e*/ 	.short	(.L_312 - .L_311)
.L_311:
        /*0020*/ 	.word	0x00000000
        /*0024*/ 	.short	0x0000
        /*0026*/ 	.short	0x0000
        /*0028*/ 	.byte	0x00, 0xf0, 0x61, 0x10


	//----- nvinfo : EIATTR_MAXREG_COUNT
	.align		4
.L_312:
        /*002c*/ 	.byte	0x03, 0x1b
        /*002e*/ 	.short	0x00ff


	//----- nvinfo : EIATTR_NUM_BARRIERS
	.align		4
        /*0030*/ 	.byte	0x02, 0x4c
        /*0032*/ 	.byte	0x02
	.zero		1


	//----- nvinfo : EIATTR_ANNOTATIONS
	.align		4
        /*0034*/ 	.byte	0x04, 0x55
        /*0036*/ 	.short	(.L_314 - .L_313)


	//   ....[0]....
.L_313:
        /* <DEDUP_REMOVED lines=40> */
        /*02ac*/ 	.byte	0xd0, 0xaf, 0x00, 0x00, 0x01, 0x00, 0x00, 0x00, 0x30, 0xcc, 0x00, 0x00


	//----- nvinfo : EIATTR_MERCURY_ISA_VERSION
	.align		4
.L_314:
        /*02b8*/ 	.byte	0x03, 0x5f
        /*02ba*/ 	.short	0x0000


	//----- nvinfo : EIATTR_INT_WARP_WIDE_INSTR_OFFSETS
	.align		4
        /*02bc*/ 	.byte	0x04, 0x31
        /*02be*/ 	.short	(.L_316 - .L_315)


	//   ....[0]....
.L_315:
        /*02c0*/ 	.word	0x00001d70


	//----- nvinfo : EIATTR_COOP_GROUP_MASK_REGIDS
	.align		4
.L_316:
        /*02c4*/ 	.byte	0x04, 0x29
        /*02c6*/ 	.short	(.L_318 - .L_317)


	//   ....[0]....
.L_317:
        /*02c8*/ 	.word	0xffffffff


	//   ....[1]....
        /*02cc*/ 	.word	0xffffffff


	//   ....[2]....
        /*02d0*/ 	.word	0xffffffff


	//   ....[3]....
        /*02d4*/ 	.word	0xffffffff


	//   ....[4]....
        /*02d8*/ 	.word	0xffffffff


	//   ....[5]....
        /*02dc*/ 	.word	0xffffffff


	//   ....[6]....
        /*02e0*/ 	.word	0xffffffff


	//   ....[7]....
        /*02e4*/ 	.word	0xffffffff


	//   ....[8]....
        /*02e8*/ 	.word	0xffffffff


	//   ....[9]....
        /*02ec*/ 	.word	0xffffffff


	//   ....[10]....
        /*02f0*/ 	.word	0xffffffff


	//   ....[11]....
        /*02f4*/ 	.word	0xffffffff


	//   ....[12]....
        /*02f8*/ 	.word	0xffffffff


	//   ....[13]....
        /*02fc*/ 	.word	0xffffffff


	//   ....[14]....
        /*0300*/ 	.word	0xffffffff


	//   ....[15]....
        /*0304*/ 	.word	0xffffffff


	//   ....[16]....
        /*0308*/ 	.word	0xffffffff


	//   ....[17]....
        /*030c*/ 	.word	0xffffffff


	//   ....[18]....
        /*0310*/ 	.word	0xffffffff


	//   ....[19]....
        /*0314*/ 	.word	0xffffffff


	//   ....[20]....
        /*0318*/ 	.word	0xffffffff


	//   ....[21]....
        /*031c*/ 	.word	0xffffffff


	//   ....[22]....
        /*0320*/ 	.word	0xffffffff


	//   ....[23]....
        /*0324*/ 	.word	0xffffffff


	//   ....[24]....
        /*0328*/ 	.word	0xffffffff


	//   ....[25]....
        /*032c*/ 	.word	0xffffffff


	//   ....[26]....
        /*0330*/ 	.word	0xffffffff


	//   ....[27]....
        /*0334*/ 	.word	0xffffffff


	//   ....[28]....
        /*0338*/ 	.word	0xffffffff


	//   ....[29]....
        /*033c*/ 	.word	0xffffffff


	//   ....[30]....
        /*0340*/ 	.word	0xffffffff


	//   ....[31]....
        /*0344*/ 	.word	0xffffffff


	//   ....[32]....
        /*0348*/ 	.word	0xffffffff


	//   ....[33]....
        /*034c*/ 	.word	0xffffffff


	//   ....[34]....
        /*0350*/ 	.word	0xffffffff


	//   ....[35]....
        /*0354*/ 	.word	0xffffffff


	//   ....[36]....
        /*0358*/ 	.word	0xffffffff


	//   ....[37]....
        /*035c*/ 	.word	0xffffffff


	//   ....[38]....
        /*0360*/ 	.word	0xffffffff


	//   ....[39]....
        /*0364*/ 	.word	0xffffffff


	//   ....[40]....
        /*0368*/ 	.word	0xffffffff


	//   ....[41]....
        /*036c*/ 	.word	0xffffffff


	//   ....[42]....
        /*0370*/ 	.word	0xffffffff


	//   ....[43]....
        /*0374*/ 	.word	0xffffffff


	//   ....[44]....
        /*0378*/ 	.word	0xffffffff


	//   ....[45]....
        /*037c*/ 	.word	0xffffffff


	//   ....[46]....
        /*0380*/ 	.word	0xffffffff


	//   ....[47]....
        /*0384*/ 	.word	0xffffffff


	//   ....[48]....
        /*0388*/ 	.word	0xffffffff


	//   ....[49]....
        /*038c*/ 	.word	0xffffffff


	//   ....[50]....
        /*0390*/ 	.word	0xffffffff


	//   ....[51]....
        /*0394*/ 	.word	0xffffffff


	//   ....[52]....
        /*0398*/ 	.word	0xffffffff


	//   ....[53]....
        /*039c*/ 	.word	0xffffffff


	//   ....[54]....
        /*03a0*/ 	.word	0xffffffff


	//   ....[55]....
        /*03a4*/ 	.word	0xffffffff


	//   ....[56]....
        /*03a8*/ 	.word	0xffffffff


	//   ....[57]....
        /*03ac*/ 	.word	0xffffffff


	//   ....[58]....
        /*03b0*/ 	.word	0xffffffff


	//   ....[59]....
        /*03b4*/ 	.word	0xffffffff


	//   ....[60]....
        /*03b8*/ 	.word	0xffffffff


	//   ....[61]....
        /*03bc*/ 	.word	0xffffffff


	//   ....[62]....
        /*03c0*/ 	.word	0xffffffff


	//   ....[63]....
        /*03c4*/ 	.word	0xffffffff


	//   ....[64]....
        /*03c8*/ 	.word	0xffffffff


	//   ....[65]....
        /*03cc*/ 	.word	0xffffffff


	//   ....[66]....
        /*03d0*/ 	.word	0xffffffff


	//   ....[67]....
        /*03d4*/ 	.word	0xffffffff


	//   ....[68]....
        /*03d8*/ 	.word	0xffffffff


	//   ....[69]....
        /*03dc*/ 	.word	0xffffffff


	//   ....[70]....
        /*03e0*/ 	.word	0xffffffff


	//   ....[71]....
        /*03e4*/ 	.word	0xffffffff


	//   ....[72]....
        /*03e8*/ 	.word	0xffffffff


	//   ....[73]....
        /*03ec*/ 	.word	0xffffffff


	//   ....[74]....
        /*03f0*/ 	.word	0xffffffff


	//   ....[75]....
        /*03f4*/ 	.word	0xffffffff


	//   ....[76]....
        /*03f8*/ 	.word	0xffffffff


	//   ....[77]....
        /*03fc*/ 	.word	0xffffffff


	//   ....[78]....
        /*0400*/ 	.word	0xffffffff


	//   ....[79]....
        /*0404*/ 	.word	0xffffffff


	//   ....[80]....
        /*0408*/ 	.word	0xffffffff


	//----- nvinfo : EIATTR_COOP_GROUP_INSTR_OFFSETS
	.align		4
.L_318:
        /*040c*/ 	.byte	0x04, 0x28
        /*040e*/ 	.short	(.L_320 - .L_319)


	//   ....[0]....
.L_319:
        /*0410*/ 	.word	0x00000090


	//   ....[1]....
        /*0414*/ 	.word	0x00001190


	//   ....[2]....
        /*0418*/ 	.word	0x000011c0


	//   ....[3]....
        /*041c*/ 	.word	0x00001450


	//   ....[4]....
        /*0420*/ 	.word	0x00001480


	//   ....[5]....
        /*0424*/ 	.word	0x00001560


	//   ....[6]....
        /*0428*/ 	.word	0x00001590


	//   ....[7]....
        /*042c*/ 	.word	0x00001670


	//   ....[8]....
        /*0430*/ 	.word	0x000016a0


	//   ....[9]....
        /*0434*/ 	.word	0x00001780


	//   ....[10]....
        /*0438*/ 	.word	0x000017b0


	//   ....[11]....
        /*043c*/ 	.word	0x00001890


	//   ....[12]....
        /*0440*/ 	.word	0x000018c0


	//   ....[13]....
        /*0444*/ 	.word	0x000019a0


	//   ....[14]....
        /*0448*/ 	.word	0x000019d0


	//   ....[15]....
        /*044c*/ 	.word	0x00001aa0


	//   ....[16]....
        /*0450*/ 	.word	0x00001ae0


	//   ....[17]....
        /*0454*/ 	.word	0x00003ab0


	//   ....[18]....
        /*0458*/ 	.word	0x00003bc0


	//   ....[19]....
        /*045c*/ 	.word	0x00003dc0


	//   ....[20]....
        /*0460*/ 	.word	0x00003de0


	//   ....[21]....
        /*0464*/ 	.word	0x00003fb0


	//   ....[22]....
        /*0468*/ 	.word	0x00004040


	//   ....[23]....
        /*046c*/ 	.word	0x000042f0


	//   ....[24]....
        /*0470*/ 	.word	0x000043c0


	//   ....[25]....
        /*0474*/ 	.word	0x00007c20


	//   ....[26]....
        /*0478*/ 	.word	0x00007c80


	//   ....[27]....
        /*047c*/ 	.word	0x00007d30


	//   ....[28]....
        /*0480*/ 	.word	0x00007d90


	//   ....[29]....
        /*0484*/ 	.word	0x00007de0


	//   ....[30]....
        /*0488*/ 	.word	0x00007ef0


	//   ....[31]....
        /*048c*/ 	.word	0x00008020


	//   ....[32]....
        /*0490*/ 	.word	0x000084c0


	//   ....[33]....
        /*0494*/ 	.word	0x0000a4c0


	//   ....[34]....
        /*0498*/ 	.word	0x0000a4d0


	//   ....[35]....
        /*049c*/ 	.word	0x0000a4e0


	//   ....[36]....
        /*04a0*/ 	.word	0x0000a500


	//   ....[37]....
        /*04a4*/ 	.word	0x0000a520


	//   ....[38]....
        /*04a8*/ 	.word	0x0000a540


	//   ....[39]....
        /*04ac*/ 	.word	0x0000a550


	//   ....[40]....
        /*04b0*/ 	.word	0x0000a580


	//   ....[41]....
        /*04b4*/ 	.word	0x0000c0b0


	//   ....[42]....
        /*04b8*/ 	.word	0x0000c0d0


	//   ....[43]....
        /*04bc*/ 	.word	0x0000c100


	//   ....[44]....
        /*04c0*/ 	.word	0x0000c120


	//   ....[45]....
        /*04c4*/ 	.word	0x0000c140


	//   ....[46]....
        /*04c8*/ 	.word	0x0000c160


	//   ....[47]....
        /*04cc*/ 	.word	0x0000c170


	//   ....[48]....
        /*04d0*/ 	.word	0x0000c180


	//   ....[49]....
        /*04d4*/ 	.word	0x0000c3c0


	//   ....[50]....
        /*04d8*/ 	.word	0x0000c3d0


	//   ....[51]....
        /*04dc*/ 	.word	0x0000c4d0


	//   ....[52]....
        /*04e0*/ 	.word	0x0000c500


	//   ....[53]....
        /*04e4*/ 	.word	0x0000c5e0


	//   ....[54]....
        /*04e8*/ 	.word	0x0000c610


	//   ....[55]....
        /*04ec*/ 	.word	0x0000c6f0


	//   ....[56]....
        /*04f0*/ 	.word	0x0000c720


	//   ....[57]....
        /*04f4*/ 	.word	0x0000c800


	//   ....[58]....
        /*04f8*/ 	.word	0x0000c830


	//   ....[59]....
        /*04fc*/ 	.word	0x0000c910


	//   ....[60]....
        /*0500*/ 	.word	0x0000c940


	//   ....[61]....
        /*0504*/ 	.word	0x0000ca20


	//   ....[62]....
        /*0508*/ 	.word	0x0000ca50


	//   ....[63]....
        /*050c*/ 	.word	0x0000cb30


	//   ....[64]....
        /*0510*/ 	.word	0x0000cb50


	//   ....[65]....
        /*0514*/ 	.word	0x0000d300


	//   ....[66]....
        /*0518*/ 	.word	0x0000d310


	//   ....[67]....
        /*051c*/ 	.word	0x0000d3e0


	//   ....[68]....
        /*0520*/ 	.word	0x0000d410


	//   ....[69]....
        /*0524*/ 	.word	0x0000d4e0


	//   ....[70]....
        /*0528*/ 	.word	0x0000d510


	//   ....[71]....
        /*052c*/ 	.word	0x0000d5e0


	//   ....[72]....
        /*0530*/ 	.word	0x0000d610


	//   ....[73]....
        /*0534*/ 	.word	0x0000d6e0


	//   ....[74]....
        /*0538*/ 	.word	0x0000d710


	//   ....[75]....
        /*053c*/ 	.word	0x0000d7e0


	//   ....[76]....
        /*0540*/ 	.word	0x0000d810


	//   ....[77]....
        /*0544*/ 	.word	0x0000d8e0


	//   ....[78]....
        /*0548*/ 	.word	0x0000d910


	//   ....[79]....
        /*054c*/ 	.word	0x0000d9e0


	//   ....[80]....
        /*0550*/ 	.word	0x0000da00


	//----- nvinfo : EIATTR_EXIT_INSTR_OFFSETS
	.align		4
.L_320:
        /*0554*/ 	.byte	0x04, 0x1c
        /*0556*/ 	.short	(.L_322 - .L_321)


	//   ....[0]....
.L_321:
        /*0558*/ 	.word	0x00000350


	//   ....[1]....
        /*055c*/ 	.word	0x0000cb60


	//   ....[2]....
        /*0560*/ 	.word	0x0000cbc0


	//   ....[3]....
        /*0564*/ 	.word	0x0000cc20


	//   ....[4]....
        /*0568*/ 	.word	0x0000da10


	//   ....[5]....
        /*056c*/ 	.word	0x0000da60


	//   ....[6]....
        /*0570*/ 	.word	0x0000dac0


	//----- nvinfo : EIATTR_CTAIDZ_USED
	.align		4
.L_322:
        /*0574*/ 	.byte	0x01, 0x04
	.zero		2


	//----- nvinfo : EIATTR_MAX_THREADS
	.align		4
        /*0578*/ 	.byte	0x04, 0x05
        /*057a*/ 	.short	(.L_324 - .L_323)
.L_323:
        /*057c*/ 	.word	0x00000080
        /*0580*/ 	.word	0x00000001
        /*0584*/ 	.word	0x00000001


	//----- nvinfo : EIATTR_CRS_STACK_SIZE
	.align		4
.L_324:
        /*0588*/ 	.byte	0x04, 0x1e
        /*058a*/ 	.short	(.L_326 - .L_325)
.L_325:
        /*058c*/ 	.word	0x00000000
.L_326:


//--------------------- .nv.info._ZN7cutlass13device_kernelIN5flash19enable_sm80_to_sm89INS1_16FlashAttnFwdSm80INS1_25CollectiveMainloopFwdSm80ILi4ELi1ELb0EN4cute5tupleIJNS5_1CILi128EEENS7_ILi64EEES8_EEELi128ENS_6half_tEfNS_4arch4Sm80ELb0ELb0ELb0ELb1ELb0ELb1ELb1ELb0EEENS1_21CollectiveEpilogueFwdINS6_IJS8_S8_S9_EEENS6_IJNS7_ILi1EEESH_SH_EEESB_SD_Li128ELb1ELb1ELb0ELb0EEENS1_19SingleTileSchedulerILb1ELb0ELb1ELi128EEEEEEEEEvNT_6ParamsE --------------------------
	.section	.nv.info._ZN7cutlass13device_kernelIN5flash19enable_sm80_to_sm89INS1_16FlashAttnFwdSm80INS1_25CollectiveMainloopFwdSm80ILi4ELi1ELb0EN4cute5tupleIJNS5_1CILi128EEENS7_ILi64EEES8_EEELi128ENS_6half_tEfNS_4arch4Sm80ELb0ELb0ELb0ELb1ELb0ELb1ELb1ELb0EEENS1_21CollectiveEpilogueFwdINS6_IJS8_S8_S9_EEENS6_IJNS7_ILi1EEESH_SH_EEESB_SD_Li128ELb1ELb1ELb0ELb0EEENS1_19SingleTileSchedulerILb1ELb0ELb1ELi128EEEEEEEEEvNT_6ParamsE,"",@"SHT_CUDA_INFO"
	.sectionflags	@""
	.align	4


	//----- nvinfo : EIATTR_CUDA_API_VERSION
	.align		4
        /*0000*/ 	.byte	0x04, 0x37
        /*0002*/ 	.short	(.L_328 - .L_327)
.L_327:
        /*0004*/ 	.word	0x00000082


	//----- nvinfo : EIATTR_SW2861232_WAR
	.align		4
.L_328:
        /*0008*/ 	.byte	0x01, 0x35
	.zero		2


	//----- nvinfo : EIATTR_PARAM_CBANK
	.align		4
        /*000c*/ 	.byte	0x04, 0x0a
        /*000e*/ 	.short	(.L_330 - .L_329)
	.align		4
.L_329:
        /*0010*/ 	.word	index@(.nv.constant0._ZN7cutlass13device_kernelIN5flash19enable_sm80_to_sm89INS1_16FlashAttnFwdSm80INS1_25CollectiveMainloopFwdSm80ILi4ELi1ELb0EN4cute5tupleIJNS5_1CILi128EEENS7_ILi64EEES8_EEELi128ENS_6half_tEfNS_4arch4Sm80ELb0ELb0ELb0ELb1ELb0ELb1ELb1ELb0EEENS1_21CollectiveEpilogueFwdINS6_IJS8_S8_S9_EEENS6_IJNS7_ILi1EEESH_SH_EEESB_SD_Li128ELb1ELb1ELb0ELb0EEENS1_19SingleTileSchedulerILb1ELb0ELb1ELi128EEEEEEEEEvNT_6ParamsE)
        /*0014*/ 	.short	0x0160
        /*0016*/ 	.short	0x0418


	//----- nvinfo : EIATTR_CBANK_PARAM_SIZE
	.align		4
.L_330:
        /*0018*/ 	.byte	0x03, 0x19
        /*001a*/ 	.short	0x0418


	//----- nvinfo : EIATTR_KPARAM_INFO
	.align		4
        /*001c*/ 	.byte	0x04, 0x17
        /*001e*/ 	.short	(.L_332 - .L_331)
.L_331:
        /*0020*/ 	.word	0x00000000
        /*0024*/ 	.short	0x0000
        /*0026*/ 	.short	0x0000
        /*0028*/ 	.byte	0x00, 0xf0, 0x61, 0x10


	//----- nvinfo : EIATTR_MAXREG_COUNT
	.align		4
.L_332:
        /*002c*/ 	.byte	0x03, 0x1b
        /*002e*/ 	.short	0x00ff


	//----- nvinfo : EIATTR_NUM_BARRIERS
	.align		4
        /*0030*/ 	.byte	0x02, 0x4c
        /*0032*/ 	.byte	0x02
	.zero		1


	//----- nvinfo : EIATTR_ANNOTATIONS
	.align		4
        /*0034*/ 	.byte	0x04, 0x55
        /*0036*/ 	.short	(.L_334 - .L_333)


	//   ....[0]....
.L_333:
        /* <DEDUP_REMOVED lines=57> */


	//----- nvinfo : EIATTR_MERCURY_ISA_VERSION
	.align		4
.L_334:
        /*03b0*/ 	.byte	0x03, 0x5f
        /*03b2*/ 	.short	0x0000


	//----- nvinfo : EIATTR_COOP_GROUP_MASK_REGIDS
	.align		4
        /*03b4*/ 	.byte	0x04, 0x29
        /*03b6*/ 	.short	(.L_336 - .L_335)


	//   ....[0]....
.L_335:
        /*03b8*/ 	.word	0xffffffff


	//   ....[1]....
        /*03bc*/ 	.word	0xffffffff


	//   ....[2]....
        /*03c0*/ 	.word	0xffffffff


	//   ....[3]....
        /*03c4*/ 	.word	0xffffffff


	//   ....[4]....
        /*03c8*/ 	.word	0xffffffff


	//   ....[5]....
        /*03cc*/ 	.word	0xffffffff


	//   ....[6]....
        /*03d0*/ 	.word	0xffffffff


	//   ....[7]....
        /*03d4*/ 	.word	0xffffffff


	//   ....[8]....
        /*03d8*/ 	.word	0xffffffff


	//   ....[9]....
        /*03dc*/ 	.word	0xffffffff


	//   ....[10]....
        /*03e0*/ 	.word	0xffffffff


	//   ....[11]....
        /*03e4*/ 	.word	0xffffffff


	//   ....[12]....
        /*03e8*/ 	.word	0xffffffff


	//   ....[13]....
        /*03ec*/ 	.word	0xffffffff


	//   ....[14]....
        /*03f0*/ 	.word	0xffffffff


	//   ....[15]....
        /*03f4*/ 	.word	0xffffffff


	//   ....[16]....
        /*03f8*/ 	.word	0xffffffff


	//   ....[17]....
        /*03fc*/ 	.word	0xffffffff


	//   ....[18]....
        /*0400*/ 	.word	0xffffffff


	//   ....[19]....
        /*0404*/ 	.word	0xffffffff


	//   ....[20]....
        /*0408*/ 	.word	0xffffffff


	//   ....[21]....
        /*040c*/ 	.word	0xffffffff


	//   ....[22]....
        /*0410*/ 	.word	0xffffffff


	//   ....[23]....
        /*0414*/ 	.word	0xffffffff


	//   ....[24]....
        /*0418*/ 	.word	0xffffffff


	//   ....[25]....
        /*041c*/ 	.word	0xffffffff


	//   ....[26]....
        /*0420*/ 	.word	0xffffffff


	//   ....[27]....
        /*0424*/ 	.word	0xffffffff


	//   ....[28]....
        /*0428*/ 	.word	0xffffffff


	//   ....[29]....
        /*042c*/ 	.word	0xffffffff


	//   ....[30]....
        /*0430*/ 	.word	0xffffffff


	//   ....[31]....
        /*0434*/ 	.word	0xffffffff


	//   ....[32]....
        /*0438*/ 	.word	0xffffffff


	//   ....[33]....
        /*043c*/ 	.word	0xffffffff


	//   ....[34]....
        /*0440*/ 	.word	0xffffffff


	//   ....[35]....
        /*0444*/ 	.word	0xffffffff


	//   ....[36]....
        /*0448*/ 	.word	0xffffffff


	//   ....[37]....
        /*044c*/ 	.word	0xffffffff


	//   ....[38]....
        /*0450*/ 	.word	0xffffffff


	//   ....[39]....
        /*0454*/ 	.word	0xffffffff


	//   ....[40]....
        /*0458*/ 	.word	0xffffffff


	//   ....[41]....
        /*045c*/ 	.word	0xffffffff


	//   ....[42]....
        /*0460*/ 	.word	0xffffffff


	//   ....[43]....
        /*0464*/ 	.word	0xffffffff


	//   ....[44]....
        /*0468*/ 	.word	0xffffffff


	//   ....[45]....
        /*046c*/ 	.word	0xffffffff


	//   ....[46]....
        /*0470*/ 	.word	0xffffffff


	//   ....[47]....
        /*0474*/ 	.word	0xffffffff


	//   ....[48]....
        /*0478*/ 	.word	0xffffffff


	//   ....[49]....
        /*047c*/ 	.word	0xffffffff


	//   ....[50]....
        /*0480*/ 	.word	0xffffffff


	//   ....[51]....
        /*0484*/ 	.word	0xffffffff


	//   ....[52]....
        /*0488*/ 	.word	0xffffffff


	//   ....[53]....
        /*048c*/ 	.word	0xffffffff


	//   ....[54]....
        /*0490*/ 	.word	0xffffffff


	//   ....[55]....
        /*0494*/ 	.word	0xffffffff


	//   ....[56]....
        /*0498*/ 	.word	0xffffffff


	//   ....[57]....
        /*049c*/ 	.word	0xffffffff


	//   ....[58]....
        /*04a0*/ 	.word	0xffffffff


	//   ....[59]....
        /*04a4*/ 	.word	0xffffffff


	//   ....[60]....
        /*04a8*/ 	.word	0xffffffff


	//   ....[61]....
        /*04ac*/ 	.word	0xffffffff


	//   ....[62]....
        /*04b0*/ 	.word	0xffffffff


	//   ....[63]....
        /*04b4*/ 	.word	0xffffffff


	//   ....[64]....
        /*04b8*/ 	.word	0xffffffff


	//   ....[65]....
        /*04bc*/ 	.word	0xffffffff


	//   ....[66]....
        /*04c0*/ 	.word	0xffffffff


	//   ....[67]....
        /*04c4*/ 	.word	0xffffffff


	//   ....[68]....
        /*04c8*/ 	.word	0xffffffff


	//   ....[69]....
        /*04cc*/ 	.word	0xffffffff


	//   ....[70]....
        /*04d0*/ 	.word	0xffffffff


	//   ....[71]....
        /*04d4*/ 	.word	0xffffffff


	//   ....[72]....
        /*04d8*/ 	.word	0xffffffff


	//   ....[73]....
        /*04dc*/ 	.word	0xffffffff


	//   ....[74]....
        /*04e0*/ 	.word	0xffffffff


	//   ....[75]....
        /*04e4*/ 	.word	0xffffffff


	//   ....[76]....
        /*04e8*/ 	.word	0xffffffff


	//   ....[77]....
        /*04ec*/ 	.word	0xffffffff


	//   ....[78]....
        /*04f0*/ 	.word	0xffffffff


	//   ....[79]....
        /*04f4*/ 	.word	0xffffffff


	//   ....[80]....
        /*04f8*/ 	.word	0xffffffff


	//----- nvinfo : EIATTR_COOP_GROUP_INSTR_OFFSETS
	.align		4
.L_336:
        /*04fc*/ 	.byte	0x04, 0x28
        /*04fe*/ 	.short	(.L_338 - .L_337)


	//   ....[0]....
.L_337:
        /*0500*/ 	.word	0x00000090


	//   ....[1]....
        /*0504*/ 	.word	0x00008490


	//   ....[2]....
        /*0508*/ 	.word	0x000084d0


	//   ....[3]....
        /*050c*/ 	.word	0x00008500


	//   ....[4]....
        /*0510*/ 	.word	0x00008540


	//   ....[5]....
        /*0514*/ 	.word	0x00008570


	//   ....[6]....
        /*0518*/ 	.word	0x000085e0


	//   ....[7]....
        /*051c*/ 	.word	0x00008640


	//   ....[8]....
        /*0520*/ 	.word	0x00008700


	//   ....[9]....
        /*0524*/ 	.word	0x000087b0


	//   ....[10]....
        /*0528*/ 	.word	0x000087d0


	//   ....[11]....
        /*052c*/ 	.word	0x00008840


	//   ....[12]....
        /*0530*/ 	.word	0x000088d0


	//   ....[13]....
        /*0534*/ 	.word	0x000089b0


	//   ....[14]....
        /*0538*/ 	.word	0x000089d0


	//   ....[15]....
        /*053c*/ 	.word	0x00008bb0


	//   ....[16]....
        /*0540*/ 	.word	0x00008bf0


	//   ....[17]....
        /*0544*/ 	.word	0x000112a0


	//   ....[18]....
        /*0548*/ 	.word	0x000113c0


	//   ....[19]....
        /*054c*/ 	.word	0x00011640


	//   ....[20]....
        /*0550*/ 	.word	0x00011690


	//   ....[21]....
        /*0554*/ 	.word	0x000117c0


	//   ....[22]....
        /*0558*/ 	.word	0x000118a0


	//   ....[23]....
        /*055c*/ 	.word	0x000118d0


	//   ....[24]....
        /*0560*/ 	.word	0x00011920


	//   ....[25]....
        /*0564*/ 	.word	0x00015610


	//   ....[26]....
        /*0568*/ 	.word	0x00015670


	//   ....[27]....
        /*056c*/ 	.word	0x00015720


	//   ....[28]....
        /*0570*/ 	.word	0x00015790


	//   ....[29]....
        /*0574*/ 	.word	0x000157c0


	//   ....[30]....
        /*0578*/ 	.word	0x000158d0


	//   ....[31]....
        /*057c*/ 	.word	0x00015f20


	//   ....[32]....
        /*0580*/ 	.word	0x000160c0


	//   ....[33]....
        /*0584*/ 	.word	0x00018020


	//   ....[34]....
        /*0588*/ 	.word	0x00018030


	//   ....[35]....
        /*058c*/ 	.word	0x00018040


	//   ....[36]....
        /*0590*/ 	.word	0x00018060


	//   ....[37]....
        /*0594*/ 	.word	0x00018080


	//   ....[38]....
        /*0598*/ 	.word	0x000180a0


	//   ....[39]....
        /*059c*/ 	.word	0x000180b0


	//   ....[40]....
        /*05a0*/ 	.word	0x000180e0


	//   ....[41]....
        /*05a4*/ 	.word	0x00019be0


	//   ....[42]....
        /*05a8*/ 	.word	0x00019c20


	//   ....[43]....
        /*05ac*/ 	.word	0x00019c50


	//   ....[44]....
        /*05b0*/ 	.word	0x00019c70


	//   ....[45]....
        /*05b4*/ 	.word	0x00019c90


	//   ....[46]....
        /*05b8*/ 	.word	0x00019cb0


	//   ....[47]....
        /*05bc*/ 	.word	0x00019cc0


	//   ....[48]....
        /*05c0*/ 	.word	0x00019cd0


	//   ....[49]....
        /*05c4*/ 	.word	0x00019f10


	//   ....[50]....
        /*05c8*/ 	.word	0x00019f20


	//   ....[51]....
        /*05cc*/ 	.word	0x0001a020


	//   ....[52]....
        /*05d0*/ 	.word	0x0001a050


	//   ....[53]....
        /*05d4*/ 	.word	0x0001a130


	//   ....[54]....
        /*05d8*/ 	.word	0x0001a160


	//   ....[55]....
        /*05dc*/ 	.word	0x0001a240


	//   ....[56]....
        /*05e0*/ 	.word	0x0001a270


	//   ....[57]....
        /*05e4*/ 	.word	0x0001a350


	//   ....[58]....
        /*05e8*/ 	.word	0x0001a380


	//   ....[59]....
        /*05ec*/ 	.word	0x0001a460


	//   ....[60]....
        /*05f0*/ 	.word	0x0001a490


	//   ....[61]....
        /*05f4*/ 	.word	0x0001a570


	//   ....[62]....
        /*05f8*/ 	.word	0x0001a5a0


	//   ....[63]....
        /*05fc*/ 	.word	0x0001a680


	//   ....[64]....
        /*0600*/ 	.word	0x0001a6a0


	//   ....[65]....
        /*0604*/ 	.word	0x0001ae10


	//   ....[66]....
        /*0608*/ 	.word	0x0001ae20


	//   ....[67]....
        /*060c*/ 	.word	0x0001aef0


	//   ....[68]....
        /*0610*/ 	.word	0x0001af20


	//   ....[69]....
        /*0614*/ 	.word	0x0001aff0


	//   ....[70]....
        /*0618*/ 	.word	0x0001b020


	//   ....[71]....
        /*061c*/ 	.word	0x0001b0f0


	//   ....[72]....
        /*0620*/ 	.word	0x0001b120


	//   ....[73]....
        /*0624*/ 	.word	0x0001b1f0


	//   ....[74]....
        /*0628*/ 	.word	0x0001b220


	//   ....[75]....
        /*062c*/ 	.word	0x0001b2f0


	//   ....[76]....
        /*0630*/ 	.word	0x0001b320


	//   ....[77]....
        /*0634*/ 	.word	0x0001b3f0


	//   ....[78]....
        /*0638*/ 	.word	0x0001b420


	//   ....[79]....
        /*063c*/ 	.word	0x0001b4f0


	//   ....[80]....
        /*0640*/ 	.word	0x0001b510


	//----- nvinfo : EIATTR_EXIT_INSTR_OFFSETS
	.align		4
.L_338:
        /*0644*/ 	.byte	0x04, 0x1c
        /*0646*/ 	.short	(.L_340 - .L_339)


	//   ....[0]....
.L_339:
        /*0648*/ 	.word	0x00000350


	//   ....[1]....
        /*064c*/ 	.word	0x0001a6b0


	//   ....[2]....
        /*0650*/ 	.word	0x0001a710


	//   ....[3]....
        /*0654*/ 	.word	0x0001a770


	//   ....[4]....
        /*0658*/ 	.word	0x0001b520


	//   ....[5]....
        /*065c*/ 	.word	0x0001b570


	//   ....[6]....
        /*0660*/ 	.word	0x0001b5d0


	//----- nvinfo : EIATTR_CTAIDZ_USED
	.align		4
.L_340:
        /*0664*/ 	.byte	0x01, 0x04
	.zero		2


	//----- nvinfo : EIATTR_MAX_THREADS
	.align		4
        /*0668*/ 	.byte	0x04, 0x05
        /*066a*/ 	.short	(.L_342 - .L_341)
.L_341:
        /*066c*/ 	.word	0x00000080
        /*0670*/ 	.word	0x00000001
        /*0674*/ 	.word	0x00000001


	//----- nvinfo : EIATTR_CRS_STACK_SIZE
	.align		4
.L_342:
        /*0678*/ 	.byte	0x04, 0x1e
        /*067a*/ 	.short	(.L_344 - .L_343)
.L_343:
        /*067c*/ 	.word	0x00000000
.L_344:


//--------------------- .nv.info._ZN7cutlass13device_kernelIN5flash19enable_sm80_to_sm89INS1_16FlashAttnFwdSm80INS1_25CollectiveMainloopFwdSm80ILi4ELi1ELb0EN4cute5tupleIJNS5_1CILi128EEENS7_ILi48EEES8_EEELi128ENS_6half_tEfNS_4arch4Sm80ELb0ELb1ELb0ELb0ELb0ELb0ELb1ELb0EEENS1_21CollectiveEpilogueFwdINS6_IJS8_S8_S9_EEENS6_IJNS7_ILi1EEESH_SH_EEESB_SD_Li128ELb0ELb1ELb0ELb0EEENS1_19SingleTileSchedulerILb0ELb0ELb1ELi128EEEEEEEEEvNT_6ParamsE --------------------------
	.section	.nv.info._ZN7cutlass13device_kernelIN5flash19enable_sm80_to_sm89INS1_16FlashAttnFwdSm80INS1_25CollectiveMainloopFwdSm80ILi4ELi1ELb0EN4cute5tupleIJNS5_1CILi128EEENS7_ILi48EEES8_EEELi128ENS_6half_tEfNS_4arch4Sm80ELb0ELb1ELb0ELb0ELb0ELb0ELb1ELb0EEENS1_21CollectiveEpilogueFwdINS6_IJS8_S8_S9_EEENS6_IJNS7_ILi1EEESH_SH_EEESB_SD_Li128ELb0ELb1ELb0ELb0EEENS1_19SingleTileSchedulerILb0ELb0ELb1ELi128EEEEEEEEEvNT_6ParamsE,"",@"SHT_CUDA_INFO"
	.sectionflags	@""
	.align	4


	//----- nvinfo : EIATTR_CUDA_API_VERSION
	.align		4
        /*0000*/ 	.byte	0x04, 0x37
        /*0002*/ 	.short	(.L_346 - .L_345)
.L_345:
        /*0004*/ 	.word	0x00000082


	//----- nvinfo : EIATTR_SW2861232_WAR
	.align		4
.L_346:
        /*0008*/ 	.byte	0x01, 0x35
	.zero		2


	//----- nvinfo : EIATTR_PARAM_CBANK
	.align		4
        /*000c*/ 	.byte	0x04, 0x0a
        /*000e*/ 	.short	(.L_348 - .L_347)
	.align		4
.L_347:
        /*0010*/ 	.word	index@(.nv.constant0._ZN7cutlass13device_kernelIN5flash19enable_sm80_to_sm89INS1_16FlashAttnFwdSm80INS1_25CollectiveMainloopFwdSm80ILi4ELi1ELb0EN4cute5tupleIJNS5_1CILi128EEENS7_ILi48EEES8_EEELi128ENS_6half_tEfNS_4arch4Sm80ELb0ELb1ELb0ELb0ELb0ELb0ELb1ELb0EEENS1_21CollectiveEpilogueFwdINS6_IJS8_S8_S9_EEENS6_IJNS7_ILi1EEESH_SH_EEESB_SD_Li128ELb0ELb1ELb0ELb0EEENS1_19SingleTileSchedulerILb0ELb0ELb1ELi128EEEEEEEEEvNT_6ParamsE)
        /*0014*/ 	.short	0x0160
        /*0016*/ 	.short	0x0418


	//----- nvinfo : EIATTR_CBANK_PARAM_SIZE
	.align		4
.L_348:
        /*0018*/ 	.byte	0x03, 0x19
        /*001a*/ 	.short	0x0418


	//----- nvinfo : EIATTR_KPARAM_INFO
	.align		4
        /*001c*/ 	.byte	0x04, 0x17
        /*001e*/ 	.short	(.L_350 - .L_349)
.L_349:
        /*0020*/ 	.word	0x00000000
        /*0024*/ 	.short	0x0000
        /*0026*/ 	.short	0x0000
        /*0028*/ 	.byte	0x00, 0xf0, 0x61, 0x10


	//----- nvinfo : EIATTR_MAXREG_COUNT
	.align		4
.L_350:
        /*002c*/ 	.byte	0x03, 0x1b
        /*002e*/ 	.short	0x00ff


	//----- nvinfo : EIATTR_NUM_BARRIERS
	.align		4
        /*0030*/ 	.byte	0x02, 0x4c
        /*0032*/ 	.byte	0x02
	.zero		1


	//----- nvinfo : EIATTR_ANNOTATIONS
	.align		4
        /*0034*/ 	.byte	0x04, 0x55
        /*0036*/ 	.short	(.L_352 - .L_351)


	//   ....[0]....
.L_351:
        /* <DEDUP_REMOVED lines=43> */


	//----- nvinfo : EIATTR_MERCURY_ISA_VERSION
	.align		4
.L_352:
        /*02d0*/ 	.byte	0x03, 0x5f
        /*02d2*/ 	.short	0x0000


	//----- nvinfo : EIATTR_COOP_GROUP_MASK_REGIDS
	.align		4
        /*02d4*/ 	.byte	0x04, 0x29
        /*02d6*/ 	.short	(.L_354 - .L_353)


	//   ....[0]....
.L_353:
        /*02d8*/ 	.word	0xffffffff


	//   ....[1]....
        /*02dc*/ 	.word	0xffffffff


	//   ....[2]....
        /*02e0*/ 	.word	0xffffffff


	//   ....[3]....
        /*02e4*/ 	.word	0xffffffff


	//   ....[4]....
        /*02e8*/ 	.word	0xffffffff


	//   ....[5]....
        /*02ec*/ 	.word	0xffffffff


	//   ....[6]....
        /*02f0*/ 	.word	0xffffffff


	//   ....[7]....
        /*02f4*/ 	.word	0xffffffff


	//   ....[8]....
        /*02f8*/ 	.word	0xffffffff


	//   ....[9]....
        /*02fc*/ 	.word	0xffffffff


	//   ....[10]....
        /*0300*/ 	.word	0xffffffff


	//   ....[11]....
        /*0304*/ 	.word	0xffffffff


	//   ....[12]....
        /*0308*/ 	.word	0xffffffff


	//   ....[13]....
        /*030c*/ 	.word	0xffffffff


	//   ....[14]....
        /*0310*/ 	.word	0xffffffff


	//   ....[15]....
        /*0314*/ 	.word	0xffffffff


	//   ....[16]....
        /*0318*/ 	.word	0xffffffff


	//   ....[17]....
        /*031c*/ 	.word	0xffffffff


	//   ....[18]....
        /*0320*/ 	.word	0xffffffff


	//   ....[19]....
        /*0324*/ 	.word	0xffffffff


	//   ....[20]....
        /*0328*/ 	.word	0xffffffff


	//   ....[21]....
        /*032c*/ 	.word	0xffffffff


	//   ....[22]....
        /*0330*/ 	.word	0xffffffff


	//   ....[23]....
        /*0334*/ 	.word	0xffffffff


	//   ....[24]....
        /*0338*/ 	.word	0xffffffff


	//   ....[25]....
        /*033c*/ 	.word	0xffffffff


	//   ....[26]....
        /*0340*/ 	.word	0xffffffff


	//   ....[27]....
        /*0344*/ 	.word	0xffffffff


	//   ....[28]....
        /*0348*/ 	.word	0xffffffff


	//   ....[29]....
        /*034c*/ 	.word	0xffffffff


	//   ....[30]....
        /*0350*/ 	.word	0xffffffff


	//   ....[31]....
        /*0354*/ 	.word	0xffffffff


	//   ....[32]....
        /*0358*/ 	.word	0xffffffff


	//   ....[33]....
        /*035c*/ 	.word	0xffffffff


	//   ....[34]....
        /*0360*/ 	.word	0xffffffff


	//   ....[35]....
        /*0364*/ 	.word	0xffffffff


	//   ....[36]....
        /*0368*/ 	.word	0xffffffff


	//   ....[37]....
        /*036c*/ 	.word	0xffffffff


	//   ....[38]....
        /*0370*/ 	.word	0xffffffff


	//   ....[39]....
        /*0374*/ 	.word	0xffffffff


	//   ....[40]....
        /*0378*/ 	.word	0xffffffff


	//   ....[41]....
        /*037c*/ 	.word	0xffffffff


	//   ....[42]....
        /*0380*/ 	.word	0xffffffff


	//   ....[43]....
        /*0384*/ 	.word	0xffffffff


	//   ....[44]....
        /*0388*/ 	.word	0xffffffff


	//   ....[45]....
        /*038c*/ 	.word	0xffffffff


	//   ....[46]....
        /*0390*/ 	.word	0xffffffff


	//   ....[47]....
        /*0394*/ 	.word	0xffffffff


	//   ....[48]....
        /*0398*/ 	.word	0xffffffff


	//   ....[49]....
        /*039c*/ 	.word	0xffffffff


	//   ....[50]....
        /*03a0*/ 	.word	0xffffffff


	//   ....[51]....
        /*03a4*/ 	.word	0xffffffff


	//   ....[52]....
        /*03a8*/ 	.word	0xffffffff


	//   ....[53]....
        /*03ac*/ 	.word	0xffffffff


	//   ....[54]....
        /*03b0*/ 	.word	0xffffffff


	//   ....[55]....
        /*03b4*/ 	.word	0xffffffff


	//   ....[56]....
        /*03b8*/ 	.word	0xffffffff


	//   ....[57]....
        /*03bc*/ 	.word	0xffffffff


	//   ....[58]....
        /*03c0*/ 	.word	0xffffffff


	//   ....[59]....
        /*03c4*/ 	.word	0xffffffff


	//   ....[60]....
        /*03c8*/ 	.word	0xffffffff


	//   ....[61]....
        /*03cc*/ 	.word	0xffffffff


	//   ....[62]....
        /*03d0*/ 	.word	0xffffffff


	//   ....[63]....
        /*03d4*/ 	.word	0xffffffff


	//   ....[64]....
        /*03d8*/ 	.word	0xffffffff


	//   ....[65]....
        /*03dc*/ 	.word	0xffffffff


	//   ....[66]....
        /*03e0*/ 	.word	0xffffffff


	//   ....[67]....
        /*03e4*/ 	.word	0xffffffff


	//   ....[68]....
        /*03e8*/ 	.word	0xffffffff


	//   ....[69]....
        /*03ec*/ 	.word	0xffffffff


	//   ....[70]....
        /*03f0*/ 	.word	0xffffffff


	//   ....[71]....
        /*03f4*/ 	.word	0xffffffff


	//   ....[72]....
        /*03f8*/ 	.word	0xffffffff


	//   ....[73]....
        /*03fc*/ 	.word	0xffffffff


	//   ....[74]....
        /*0400*/ 	.word	0xffffffff


	//   ....[75]....
        /*0404*/ 	.word	0xffffffff


	//   ....[76]....
        /*0408*/ 	.word	0xffffffff


	//   ....[77]....
        /*040c*/ 	.word	0xffffffff


	//   ....[78]....
        /*0410*/ 	.word	0xffffffff


	//   ....[79]....
        /*0414*/ 	.word	0xffffffff


	//   ....[80]....
        /*0418*/ 	.word	0xffffffff


	//   ....[81]....
        /*041c*/ 	.word	0xffffffff


	//   ....[82]....
        /*0420*/ 	.word	0xffffffff


	//   ....[83]....
        /*0424*/ 	.word	0xffffffff


	//   ....[84]....
        /*0428*/ 	.word	0xffffffff


	//   ....[85]....
        /*042c*/ 	.word	0xffffffff


	//   ....[86]....
        /*0430*/ 	.word	0xffffffff


	//   ....[87]....
        /*0434*/ 	.word	0xffffffff


	//   ....[88]....
        /*0438*/ 	.word	0xffffffff


	//   ....[89]....
        /*043c*/ 	.word	0xffffffff


	//   ....[90]....
        /*0440*/ 	.word	0xffffffff


	//   ....[91]....
        /*0444*/ 	.word	0xffffffff


	//   ....[92]....
        /*0448*/ 	.word	0xffffffff


	//   ....[93]....
        /*044c*/ 	.word	0xffffffff


	//   ....[94]....
        /*0450*/ 	.word	0xffffffff


	//   ....[95]....
        /*0454*/ 	.word	0xffffffff


	//   ....[96]....
        /*0458*/ 	.word	0xffffffff


	//   ....[97]....
        /*045c*/ 	.word	0xffffffff


	//   ....[98]....
        /*0460*/ 	.word	0xffffffff


	//   ....[99]....
        /*0464*/ 	.word	0xffffffff


	//   ....[100]....
        /*0468*/ 	.word	0xffffffff


	//   ....[101]....
        /*046c*/ 	.word	0xffffffff


	//   ....[102]....
        /*0470*/ 	.word	0xffffffff


	//   ....[103]....
        /*0474*/ 	.word	0xffffffff


	//   ....[104]....
        /*0478*/ 	.word	0xffffffff


	//   ....[105]....
        /*047c*/ 	.word	0xffffffff


	//   ....[106]....
        /*0480*/ 	.word	0xffffffff


	//   ....[107]....
        /*0484*/ 	.word	0xffffffff


	//----- nvinfo : EIATTR_COOP_GROUP_INSTR_OFFSETS
	.align		4
.L_354:
        /*0488*/ 	.byte	0x04, 0x28
        /*048a*/ 	.short	(.L_356 - .L_355)


	//   ....[0]....
.L_355:
        /*048c*/ 	.word	0x00000ed0


	//   ....[1]....
        /*0490*/ 	.word	0x00000f10


	//   ....[2]....
        /*0494*/ 	.word	0x00000f40


	//   ....[3]....
        /*0498*/ 	.word	0x00000f70


	//   ....[4]....
        /*049c*/ 	.word	0x00001020


	//   ....[5]....
        /*04a0*/ 	.word	0x00001080


	//   ....[6]....
        /*04a4*/ 	.word	0x00001100


	//   ....[7]....
        /*04a8*/ 	.word	0x00001140


	//   ....[8]....
        /*04ac*/ 	.word	0x00001200


	//   ....[9]....
        /*04b0*/ 	.word	0x00001260


	//   ....[10]....
        /*04b4*/ 	.word	0x000012d0


	//   ....[11]....
        /*04b8*/ 	.word	0x000013b0


	//   ....[12]....
        /*04bc*/ 	.word	0x000013e0


	//   ....[13]....
        /*04c0*/ 	.word	0x00001410


	//   ....[14]....
        /*04c4*/ 	.word	0x00001450


	//   ....[15]....
        /*04c8*/ 	.word	0x00001470


	//   ....[16]....
        /*04cc*/ 	.word	0x00002be0


	//   ....[17]....
        /*04d0*/ 	.word	0x00002e20


	//   ....[18]....
        /*04d4*/ 	.word	0x00002fe0


	//   ....[19]....
        /*04d8*/ 	.word	0x00003a90


	//   ....[20]....
        /*04dc*/ 	.word	0x00003ec0


	//   ....[21]....
        /*04e0*/ 	.word	0x00004040


	//   ....[22]....
        /*04e4*/ 	.word	0x00004140


	//   ....[23]....
        /*04e8*/ 	.word	0x00004260


	//   ....[24]....
        /*04ec*/ 	.word	0x000046b0


	//   ....[25]....
        /*04f0*/ 	.word	0x000046f0


	//   ....[26]....
        /*04f4*/ 	.word	0x000047a0


	//   ....[27]....
        /*04f8*/ 	.word	0x00004920


	//   ....[28]....
        /*04fc*/ 	.word	0x00007510


	//   ....[29]....
        /*0500*/ 	.word	0x000077a0


	//   ....[30]....
        /*0504*/ 	.word	0x00007980


	//   ....[31]....
        /*0508*/ 	.word	0x00007ff0


	//   ....[32]....
        /*050c*/ 	.word	0x00008790


	//   ....[33]....
        /*0510*/ 	.word	0x000088b0


	//   ....[34]....
        /*0514*/ 	.word	0x000089f0


	//   ....[35]....
        /*0518*/ 	.word	0x00008b40


	//   ....[36]....
        /*051c*/ 	.word	0x00008be0


	//   ....[37]....
        /*0520*/ 	.word	0x00008d00


	//   ....[38]....
        /*0524*/ 	.word	0x00008ec0


	//   ....[39]....
        /*0528*/ 	.word	0x00008f10


	//   ....[40]....
        /*052c*/ 	.word	0x0000bd10


	//   ....[41]....
        /*0530*/ 	.word	0x0000bd70


	//   ....[42]....
        /*0534*/ 	.word	0x0000bda0


	//   ....[43]....
        /*0538*/ 	.word	0x0000bdd0


	//   ....[44]....
        /*053c*/ 	.word	0x0000be20


	//   ....[45]....
        /*0540*/ 	.word	0x0000be60


	//   ....[46]....
        /*0544*/ 	.word	0x0000c120


	//   ....[47]....
        /*0548*/ 	.word	0x0000c2a0


	//   ....[48]....
        /*054c*/ 	.word	0x0000ebb0


	//   ....[49]....
        /*0550*/ 	.word	0x0000ee20


	//   ....[50]....
        /*0554*/ 	.word	0x0000f330


	//   ....[51]....
        /*0558*/ 	.word	0x0000f800


	//   ....[52]....
        /*055c*/ 	.word	0x0000ffb0


	//   ....[53]....
        /*0560*/ 	.word	0x00010020


	//   ....[54]....
        /*0564*/ 	.word	0x000101e0


	//   ....[55]....
        /*0568*/ 	.word	0x00010210


	//   ....[56]....
        /*056c*/ 	.word	0x00010230


	//   ....[57]....
        /*0570*/ 	.word	0x00010310


	//   ....[58]....
        /*0574*/ 	.word	0x00010600


	//   ....[59]....
        /*0578*/ 	.word	0x00010670


	//   ....[60]....
        /*057c*/ 	.word	0x00012170


	//   ....[61]....
        /*0580*/ 	.word	0x00012180


	//   ....[62]....
        /*0584*/ 	.word	0x00012190


	//   ....[63]....
        /*0588*/ 	.word	0x000121a0


	//   ....[64]....
        /*058c*/ 	.word	0x000121d0


	//   ....[65]....
        /*0590*/ 	.word	0x000121f0


	//   ....[66]....
        /*0594*/ 	.word	0x00012210


	//   ....[67]....
        /*0598*/ 	.word	0x00012220


	//   ....[68]....
        /*059c*/ 	.word	0x000136d0


	//   ....[69]....
        /*05a0*/ 	.word	0x00013d20


	//   ....[70]....
        /*05a4*/ 	.word	0x00013d40


	//   ....[71]....
        /*05a8*/ 	.word	0x00013d50


	//   ....[72]....
        /*05ac*/ 	.word	0x00013d60


	//   ....[73]....
        /*05b0*/ 	.word	0x00013d70


	//   ....[74]....
        /*05b4*/ 	.word	0x00013d80


	//   ....[75]....
        /*05b8*/ 	.word	0x00013d90


	//   ....[76]....
        /*05bc*/ 	.word	0x00013ef0


	//   ....[77]....
        /*05c0*/ 	.word	0x00013f00


	//   ....[78]....
        /*05c4*/ 	.word	0x00014000


	//   ....[79]....
        /*05c8*/ 	.word	0x00014030


	//   ....[80]....
        /*05cc*/ 	.word	0x00014110


	//   ....[81]....
        /*05d0*/ 	.word	0x00014140


	//   ....[82]....
        /*05d4*/ 	.word	0x00014220


	//   ....[83]....
        /*05d8*/ 	.word	0x00014250


	//   ....[84]....
        /*05dc*/ 	.word	0x00014330


	//   ....[85]....
        /*05e0*/ 	.word	0x00014360


	//   ....[86]....
        /*05e4*/ 	.word	0x00014440


	//   ....[87]....
        /*05e8*/ 	.word	0x00014470


	//   ....[88]....
        /*05ec*/ 	.word	0x00014550


	//   ....[89]....
        /*05f0*/ 	.word	0x00014580


	//   ....[90]....
        /*05f4*/ 	.word	0x00014660


	//   ....[91]....
        /*05f8*/ 	.word	0x00014680


	//   ....[92]....
        /*05fc*/ 	.word	0x00014cb0


	//   ....[93]....
        /*0600*/ 	.word	0x00014cc0


	//   ....[94]....
        /*0604*/ 	.word	0x00014d90


	//   ....[95]....
        /*0608*/ 	.word	0x00014dc0


	//   ....[96]....
        /*060c*/ 	.word	0x00014e90


	//   ....[97]....
        /*0610*/ 	.word	0x00014ec0


	//   ....[98]....
        /*0614*/ 	.word	0x00014f90


	//   ....[99]....
        /*0618*/ 	.word	0x00014fc0


	//   ....[100]....
        /*061c*/ 	.word	0x00015090


	//   ....[101]....
        /*0620*/ 	.word	0x000150c0


	//   ....[102]....
        /*0624*/ 	.word	0x00015190


	//   ....[103]....
        /*0628*/ 	.word	0x000151c0


	//   ....[104]....
        /*062c*/ 	.word	0x00015290


	//   ....[105]....
        /*0630*/ 	.word	0x000152c0


	//   ....[106]....
        /*0634*/ 	.word	0x00015390


	//   ....[107]....
        /*0638*/ 	.word	0x000153b0


	//----- nvinfo : EIATTR_EXIT_INSTR_OFFSETS
	.align		4
.L_356:
        /*063c*/ 	.byte	0x04, 0x1c
        /*063e*/ 	.short	(.L_358 - .L_357)


	//   ....[0]....
.L_357:
        /*0640*/ 	.word	0x00000040


	//   ....[1]....
        /*0644*/ 	.word	0x00014690


	//   ....[2]....
        /*0648*/ 	.word	0x000146f0


	//   ....[3]....
        /*064c*/ 	.word	0x00014750


	//   ....[4]....
        /*0650*/ 	.word	0x000153c0


	//   ....[5]....
        /*0654*/ 	.word	0x00015410


	//   ....[6]....
        /*0658*/ 	.word	0x00015470


	//----- nvinfo : EIATTR_CTAIDZ_USED
	.align		4
.L_358:
        /*065c*/ 	.byte	0x01, 0x04
	.zero		2


	//----- nvinfo : EIATTR_MAX_THREADS
	.align		4
        /*0660*/ 	.byte	0x04, 0x05
        /*0662*/ 	.short	(.L_360 - .L_359)
.L_359:
        /*0664*/ 	.word	0x00000080
        /*0668*/ 	.word	0x00000001
        /*066c*/ 	.word	0x00000001


	//----- nvinfo : EIATTR_CRS_STACK_SIZE
	.align		4
.L_360:
        /*0670*/ 	.byte	0x04, 0x1e
        /*0672*/ 	.short	(.L_362 - .L_361)
.L_361:
        /*0674*/ 	.word	0x00000000
.L_362:


//--------------------- .nv.info._ZN7cutlass13device_kernelIN5flash19enable_sm80_to_sm89INS1_16FlashAttnFwdSm80INS1_25CollectiveMainloopFwdSm80ILi4ELi1ELb0EN4cute5tupleIJNS5_1CILi128EEENS7_ILi48EEES8_EEELi128ENS_6half_tEfNS_4arch4Sm80ELb0ELb1ELb0ELb1ELb0ELb0ELb1ELb0EEENS1_21CollectiveEpilogueFwdINS6_IJS8_S8_S9_EEENS6_IJNS7_ILi1EEESH_SH_EEESB_SD_Li128ELb1ELb1ELb0ELb0EEENS1_19SingleTileSchedulerILb1ELb0ELb1ELi128EEEEEEEEEvNT_6ParamsE --------------------------
	.section	.nv.info._ZN7cutlass13device_kernelIN5flash19enable_sm80_to_sm89INS1_16FlashAttnFwdSm80INS1_25CollectiveMainloopFwdSm80ILi4ELi1ELb0EN4cute5tupleIJNS5_1CILi128EEENS7_ILi48EEES8_EEELi128ENS_6half_tEfNS_4arch4Sm80ELb0ELb1ELb0ELb1ELb0ELb0ELb1ELb0EEENS1_21CollectiveEpilogueFwdINS6_IJS8_S8_S9_EEENS6_IJNS7_ILi1EEESH_SH_EEESB_SD_Li128ELb1ELb1ELb0ELb0EEENS1_19SingleTileSchedulerILb1ELb0ELb1ELi128EEEEEEEEEvNT_6ParamsE,"",@"SHT_CUDA_INFO"
	.sectionflags	@""
	.align	4


	//----- nvinfo : EIATTR_CUDA_API_VERSION
	.align		4
        /*0000*/ 	.byte	0x04, 0x37
        /*0002*/ 	.short	(.L_364 - .L_363)
.L_363:
        /*0004*/ 	.word	0x00000082


	//----- nvinfo : EIATTR_SW2861232_WAR
	.align		4
.L_364:
        /*0008*/ 	.byte	0x01, 0x35
	.zero		2


	//----- nvinfo : EIATTR_PARAM_CBANK
	.align		4
        /*000c*/ 	.byte	0x04, 0x0a
        /*000e*/ 	.short	(.L_366 - .L_365)
	.align		4
.L_365:
        /*0010*/ 	.word	index@(.nv.constant0._ZN7cutlass13device_kernelIN5flash19enable_sm80_to_sm89INS1_16FlashAttnFwdSm80INS1_25CollectiveMainloopFwdSm80ILi4ELi1ELb0EN4cute5tupleIJNS5_1CILi128EEENS7_ILi48EEES8_EEELi128ENS_6half_tEfNS_4arch4Sm80ELb0ELb1ELb0ELb1ELb0ELb0ELb1ELb0EEENS1_21CollectiveEpilogueFwdINS6_IJS8_S8_S9_EEENS6_IJNS7_ILi1EEESH_SH_EEESB_SD_Li128ELb1ELb1ELb0ELb0EEENS1_19SingleTileSchedulerILb1ELb0ELb1ELi128EEEEEEEEEvNT_6ParamsE)
        /*0014*/ 	.short	0x0160
        /*0016*/ 	.short	0x0418


	//----- nvinfo : EIATTR_CBANK_PARAM_SIZE
	.align		4
.L_366:
        /*0018*/ 	.byte	0x03, 0x19
        /*001a*/ 	.short	0x0418


	//----- nvinfo : EIATTR_KPARAM_INFO
	.align		4
        /*001c*/ 	.byte	0x04, 0x17
        /*001e*/ 	.short	(.L_368 - .L_367)
.L_367:
        /*0020*/ 	.word	0x00000000
        /*0024*/ 	.short	0x0000
        /*0026*/ 	.short	0x0000
        /*0028*/ 	.byte	0x00, 0xf0, 0x61, 0x10


	//----- nvinfo : EIATTR_MAXREG_COUNT
	.align		4
.L_368:
        /*002c*/ 	.byte	0x03, 0x1b
        /*002e*/ 	.short	0x00ff


	//----- nvinfo : EIATTR_NUM_BARRIERS
	.align		4
        /*0030*/ 	.byte	0x02, 0x4c
        /*0032*/ 	.byte	0x02
	.zero		1


	//----- nvinfo : EIATTR_ANNOTATIONS
	.align		4
        /*0034*/ 	.byte	0x04, 0x55
        /*0036*/ 	.short	(.L_370 - .L_369)


	//   ....[0]....
.L_369:
        /* <DEDUP_REMOVED lines=44> */


	//----- nvinfo : EIATTR_MERCURY_ISA_VERSION
	.align		4
.L_370:
        /*02e8*/ 	.byte	0x03, 0x5f
        /*02ea*/ 	.short	0x0000


	//----- nvinfo : EIATTR_COOP_GROUP_MASK_REGIDS
	.align		4
        /*02ec*/ 	.byte	0x04, 0x29
        /*02ee*/ 	.short	(.L_372 - .L_371)


	//   ....[0]....
.L_371:
        /*02f0*/ 	.word	0xffffffff


	//   ....[1]....
        /*02f4*/ 	.word	0xffffffff


	//   ....[2]....
        /*02f8*/ 	.word	0xffffffff


	//   ....[3]....
        /*02fc*/ 	.word	0xffffffff


	//   ....[4]....
        /*0300*/ 	.word	0xffffffff


	//   ....[5]....
        /*0304*/ 	.word	0xffffffff


	//   ....[6]....
        /*0308*/ 	.word	0xffffffff


	//   ....[7]....
        /*030c*/ 	.word	0xffffffff


	//   ....[8]....
        /*0310*/ 	.word	0xffffffff


	//   ....[9]....
        /*0314*/ 	.word	0xffffffff


	//   ....[10]....
        /*0318*/ 	.word	0xffffffff


	//   ....[11]....
        /*031c*/ 	.word	0xffffffff


	//   ....[12]....
        /*0320*/ 	.word	0xffffffff


	//   ....[13]....
        /*0324*/ 	.word	0xffffffff


	//   ....[14]....
        /*0328*/ 	.word	0xffffffff


	//   ....[15]....
        /*032c*/ 	.word	0xffffffff


	//   ....[16]....
        /*0330*/ 	.word	0xffffffff


	//   ....[17]....
        /*0334*/ 	.word	0xffffffff


	//   ....[18]....
        /*0338*/ 	.word	0xffffffff


	//   ....[19]....
        /*033c*/ 	.word	0xffffffff


	//   ....[20]....
        /*0340*/ 	.word	0xffffffff


	//   ....[21]....
        /*0344*/ 	.word	0xffffffff


	//   ....[22]....
        /*0348*/ 	.word	0xffffffff


	//   ....[23]....
        /*034c*/ 	.word	0xffffffff


	//   ....[24]....
        /*0350*/ 	.word	0xffffffff


	//   ....[25]....
        /*0354*/ 	.word	0xffffffff


	//   ....[26]....
        /*0358*/ 	.word	0xffffffff


	//   ....[27]....
        /*035c*/ 	.word	0xffffffff


	//   ....[28]....
        /*0360*/ 	.word	0xffffffff


	//   ....[29]....
        /*0364*/ 	.word	0xffffffff


	//   ....[30]....
        /*0368*/ 	.word	0xffffffff


	//   ....[31]....
        /*036c*/ 	.word	0xffffffff


	//   ....[32]....
        /*0370*/ 	.word	0xffffffff


	//   ....[33]....
        /*0374*/ 	.word	0xffffffff


	//   ....[34]....
        /*0378*/ 	.word	0xffffffff


	//   ....[35]....
        /*037c*/ 	.word	0xffffffff


	//   ....[36]....
        /*0380*/ 	.word	0xffffffff


	//   ....[37]....
        /*0384*/ 	.word	0xffffffff


	//   ....[38]....
        /*0388*/ 	.word	0xffffffff


	//   ....[39]....
        /*038c*/ 	.word	0xffffffff


	//   ....[40]....
        /*0390*/ 	.word	0xffffffff


	//   ....[41]....
        /*0394*/ 	.word	0xffffffff


	//   ....[42]....
        /*0398*/ 	.word	0xffffffff


	//   ....[43]....
        /*039c*/ 	.word	0xffffffff


	//   ....[44]....
        /*03a0*/ 	.word	0xffffffff


	//   ....[45]....
        /*03a4*/ 	.word	0xffffffff


	//   ....[46]....
        /*03a8*/ 	.word	0xffffffff


	//   ....[47]....
        /*03ac*/ 	.word	0xffffffff


	//   ....[48]....
        /*03b0*/ 	.word	0xffffffff


	//   ....[49]....
        /*03b4*/ 	.word	0xffffffff


	//   ....[50]....
        /*03b8*/ 	.word	0xffffffff


	//   ....[51]....
        /*03bc*/ 	.word	0xffffffff


	//   ....[52]....
        /*03c0*/ 	.word	0xffffffff


	//   ....[53]....
        /*03c4*/ 	.word	0xffffffff


	//   ....[54]....
        /*03c8*/ 	.word	0xffffffff


	//   ....[55]....
        /*03cc*/ 	.word	0xffffffff


	//   ....[56]....
        /*03d0*/ 	.word	0xffffffff


	//   ....[57]....
        /*03d4*/ 	.word	0xffffffff


	//   ....[58]....
        /*03d8*/ 	.word	0xffffffff


	//   ....[59]....
        /*03dc*/ 	.word	0xffffffff


	//   ....[60]....
        /*03e0*/ 	.word	0xffffffff


	//   ....[61]....
        /*03e4*/ 	.word	0xffffffff


	//   ....[62]....
        /*03e8*/ 	.word	0xffffffff


	//   ....[63]....
        /*03ec*/ 	.word	0xffffffff


	//   ....[64]....
        /*03f0*/ 	.word	0xffffffff


	//   ....[65]....
        /*03f4*/ 	.word	0xffffffff


	//   ....[66]....
        /*03f8*/ 	.word	0xffffffff


	//   ....[67]....
        /*03fc*/ 	.word	0xffffffff


	//   ....[68]....
        /*0400*/ 	.word	0xffffffff


	//   ....[69]....
        /*0404*/ 	.word	0xffffffff


	//   ....[70]....
        /*0408*/ 	.word	0xffffffff


	//   ....[71]....
        /*040c*/ 	.word	0xffffffff


	//   ....[72]....
        /*0410*/ 	.word	0xffffffff


	//   ....[73]....
        /*0414*/ 	.word	0xffffffff


	//   ....[74]....
        /*0418*/ 	.word	0xffffffff


	//   ....[75]....
        /*041c*/ 	.word	0xffffffff


	//   ....[76]....
        /*0420*/ 	.word	0xffffffff


	//   ....[77]....
        /*0424*/ 	.word	0xffffffff


	//   ....[78]....
        /*0428*/ 	.word	0xffffffff


	//   ....[79]....
        /*042c*/ 	.word	0xffffffff


	//   ....[80]....
        /*0430*/ 	.word	0xffffffff


	//   ....[81]....
        /*0434*/ 	.word	0xffffffff


	//   ....[82]....
        /*0438*/ 	.word	0xffffffff


	//   ....[83]....
        /*043c*/ 	.word	0xffffffff


	//   ....[84]....
        /*0440*/ 	.word	0xffffffff


	//   ....[85]....
        /*0444*/ 	.word	0xffffffff


	//   ....[86]....
        /*0448*/ 	.word	0xffffffff


	//   ....[87]....
        /*044c*/ 	.word	0xffffffff


	//   ....[88]....
        /*0450*/ 	.word	0xffffffff


	//   ....[89]....
        /*0454*/ 	.word	0xffffffff


	//   ....[90]....
        /*0458*/ 	.word	0xffffffff


	//   ....[91]....
        /*045c*/ 	.word	0xffffffff


	//   ....[92]....
        /*0460*/ 	.word	0xffffffff


	//   ....[93]....
        /*0464*/ 	.word	0xffffffff


	//   ....[94]....
        /*0468*/ 	.word	0xffffffff


	//   ....[95]....
        /*046c*/ 	.word	0xffffffff


	//   ....[96]....
        /*0470*/ 	.word	0xffffffff


	//   ....[97]....
        /*0474*/ 	.word	0xffffffff


	//   ....[98]....
        /*0478*/ 	.word	0xffffffff


	//   ....[99]....
        /*047c*/ 	.word	0xffffffff


	//   ....[100]....
        /*0480*/ 	.word	0xffffffff


	//   ....[101]....
        /*0484*/ 	.word	0xffffffff


	//   ....[102]....
        /*0488*/ 	.word	0xffffffff


	//   ....[103]....
        /*048c*/ 	.word	0xffffffff


	//   ....[104]....
        /*0490*/ 	.word	0xffffffff


	//   ....[105]....
        /*0494*/ 	.word	0xffffffff


	//   ....[106]....
        /*0498*/ 	.word	0xffffffff


	//   ....[107]....
        /*049c*/ 	.word	0xffffffff


	//   ....[108]....
        /*04a0*/ 	.word	0xffffffff


	//----- nvinfo : EIATTR_COOP_GROUP_INSTR_OFFSETS
	.align		4
.L_372:
        /*04a4*/ 	.byte	0x04, 0x28
        /*04a6*/ 	.short	(.L_374 - .L_373)


	//   ....[0]....
.L_373:
        /*04a8*/ 	.word	0x00000090


	//   ....[1]....
        /*04ac*/ 	.word	0x00001650


	//   ....[2]....
        /*04b0*/ 	.word	0x00001680


	//   ....[3]....
        /*04b4*/ 	.word	0x00001900


	//   ....[4]....
        /*04b8*/ 	.word	0x00001930


	//   ....[5]....
        /*04bc*/ 	.word	0x00001a10


	//   ....[6]....
        /*04c0*/ 	.word	0x00001a40


	//   ....[7]....
        /*04c4*/ 	.word	0x00001b20


	//   ....[8]....
        /*04c8*/ 	.word	0x00001b50


	//   ....[9]....
        /*04cc*/ 	.word	0x00001c30


	//   ....[10]....
        /*04d0*/ 	.word	0x00001c60


	//   ....[11]....
        /*04d4*/ 	.word	0x00001d40


	//   ....[12]....
        /*04d8*/ 	.word	0x00001d70


	//   ....[13]....
        /*04dc*/ 	.word	0x00001e50


	//   ....[14]....
        /*04e0*/ 	.word	0x00001e80


	//   ....[15]....
        /*04e4*/ 	.word	0x00001f60


	//   ....[16]....
        /*04e8*/ 	.word	0x00001fa0


	//   ....[17]....
        /*04ec*/ 	.word	0x00003570


	//   ....[18]....
        /*04f0*/ 	.word	0x000037b0


	//   ....[19]....
        /*04f4*/ 	.word	0x00003980


	//   ....[20]....
        /*04f8*/ 	.word	0x00004430


	//   ....[21]....
        /*04fc*/ 	.word	0x00004bb0


	//   ....[22]....
        /*0500*/ 	.word	0x00004bf0


	//   ....[23]....
        /*0504*/ 	.word	0x00004d70


	//   ....[24]....
        /*0508*/ 	.word	0x00004da0


	//   ....[25]....
        /*050c*/ 	.word	0x000053c0


	//   ....[26]....
        /*0510*/ 	.word	0x00005480


	//   ....[27]....
        /*0514*/ 	.word	0x000054e0


	//   ....[28]....
        /*0518*/ 	.word	0x000056e0


	//   ....[29]....
        /*051c*/ 	.word	0x00008230


	//   ....[30]....
        /*0520*/ 	.word	0x000084a0


	//   ....[31]....
        /*0524*/ 	.word	0x00008690


	//   ....[32]....
        /*0528*/ 	.word	0x00008f90


	//   ....[33]....
        /*052c*/ 	.word	0x000097d0


	//   ....[34]....
        /*0530*/ 	.word	0x000098f0


	//   ....[35]....
        /*0534*/ 	.word	0x000099a0


	//   ....[36]....
        /*0538*/ 	.word	0x00009ad0


	//   ....[37]....
        /*053c*/ 	.word	0x00009b20


	//   ....[38]....
        /*0540*/ 	.word	0x00009c00


	//   ....[39]....
        /*0544*/ 	.word	0x00009f70


	//   ....[40]....
        /*0548*/ 	.word	0x00009ff0


	//   ....[41]....
        /*054c*/ 	.word	0x0000ce00


	//   ....[42]....
        /*0550*/ 	.word	0x0000ce60


	//   ....[43]....
        /*0554*/ 	.word	0x0000ce90


	//   ....[44]....
        /*0558*/ 	.word	0x0000cec0


	//   ....[45]....
        /*055c*/ 	.word	0x0000cf10


	//   ....[46]....
        /*0560*/ 	.word	0x0000cf50


	//   ....[47]....
        /*0564*/ 	.word	0x0000d220


	//   ....[48]....
        /*0568*/ 	.word	0x0000d3a0


	//   ....[49]....
        /*056c*/ 	.word	0x0000fd30


	//   ....[50]....
        /*0570*/ 	.word	0x0000ff50


	//   ....[51]....
        /*0574*/ 	.word	0x00010140


	//   ....[52]....
        /*0578*/ 	.word	0x00010c10


	//   ....[53]....
        /*057c*/ 	.word	0x00011360


	//   ....[54]....
        /*0580*/ 	.word	0x00011470


	//   ....[55]....
        /*0584*/ 	.word	0x000114e0


	//   ....[56]....
        /*0588*/ 	.word	0x00011610


	//   ....[57]....
        /*058c*/ 	.word	0x00011690


	//   ....[58]....
        /*0590*/ 	.word	0x000117e0


	//   ....[59]....
        /*0594*/ 	.word	0x00011bb0


	//   ....[60]....
        /*0598*/ 	.word	0x00011c70


	//   ....[61]....
        /*059c*/ 	.word	0x000136f0


	//   ....[62]....
        /*05a0*/ 	.word	0x00013700


	//   ....[63]....
        /*05a4*/ 	.word	0x00013710


	//   ....[64]....
        /*05a8*/ 	.word	0x00013720


	//   ....[65]....
        /*05ac*/ 	.word	0x00013750


	//   ....[66]....
        /*05b0*/ 	.word	0x00013770


	//   ....[67]....
        /*05b4*/ 	.word	0x00013790


	//   ....[68]....
        /*05b8*/ 	.word	0x000137a0


	//   ....[69]....
        /*05bc*/ 	.word	0x00015320


	//   ....[70]....
        /*05c0*/ 	.word	0x00015340


	//   ....[71]....
        /*05c4*/ 	.word	0x00015370


	//   ....[72]....
        /*05c8*/ 	.word	0x00015390


	//   ....[73]....
        /*05cc*/ 	.word	0x000153b0


	//   ....[74]....
        /*05d0*/ 	.word	0x000153d0


	//   ....[75]....
        /*05d4*/ 	.word	0x000153e0


	//   ....[76]....
        /*05d8*/ 	.word	0x000153f0


	//   ....[77]....
        /*05dc*/ 	.word	0x00015630


	//   ....[78]....
        /*05e0*/ 	.word	0x00015640


	//   ....[79]....
        /*05e4*/ 	.word	0x00015740


	//   ....[80]....
        /*05e8*/ 	.word	0x00015770


	//   ....[81]....
        /*05ec*/ 	.word	0x00015850


	//   ....[82]....
        /*05f0*/ 	.word	0x00015880


	//   ....[83]....
        /*05f4*/ 	.word	0x00015960


	//   ....[84]....
        /*05f8*/ 	.word	0x00015990


	//   ....[85]....
        /*05fc*/ 	.word	0x00015a70


	//   ....[86]....
        /*0600*/ 	.word	0x00015aa0


	//   ....[87]....
        /*0604*/ 	.word	0x00015b80


	//   ....[88]....
        /*0608*/ 	.word	0x00015bb0


	//   ....[89]....
        /*060c*/ 	.word	0x00015c90


	//   ....[90]....
        /*0610*/ 	.word	0x00015cc0


	//   ....[91]....
        /*0614*/ 	.word	0x00015da0


	//   ....[92]....
        /*0618*/ 	.word	0x00015dc0


	//   ....[93]....
        /*061c*/ 	.word	0x00016570


	//   ....[94]....
        /*0620*/ 	.word	0x00016580


	//   ....[95]....
        /*0624*/ 	.word	0x00016650


	//   ....[96]....
        /*0628*/ 	.word	0x00016680


	//   ....[97]....
        /*062c*/ 	.word	0x00016750


	//   ....[98]....
        /*0630*/ 	.word	0x00016780


	//   ....[99]....
        /*0634*/ 	.word	0x00016850


	//   ....[100]....
        /*0638*/ 	.word	0x00016880


	//   ....[101]....
        /*063c*/ 	.word	0x00016950


	//   ....[102]....
        /*0640*/ 	.word	0x00016980


	//   ....[103]....
        /*0644*/ 	.word	0x00016a50


	//   ....[104]....
        /*0648*/ 	.word	0x00016a80


	//   ....[105]....
        /*064c*/ 	.word	0x00016b50


	//   ....[106]....
        /*0650*/ 	.word	0x00016b80


	//   ....[107]....
        /*0654*/ 	.word	0x00016c50


	//   ....[108]....
        /*0658*/ 	.word	0x00016c70


	//----- nvinfo : EIATTR_EXIT_INSTR_OFFSETS
	.align		4
.L_374:
        /*065c*/ 	.byte	0x04, 0x1c
        /*065e*/ 	.short	(.L_376 - .L_375)


	//   ....[0]....
.L_375:
        /*0660*/ 	.word	0x00000350


	//   ....[1]....
        /*0664*/ 	.word	0x00015dd0


	//   ....[2]....
        /*0668*/ 	.word	0x00015e30


	//   ....[3]....
        /*066c*/ 	.word	0x00015e90


	//   ....[4]....
        /*0670*/ 	.word	0x00016c80


	//   ....[5]....
        /*0674*/ 	.word	0x00016cd0


	//   ....[6]....
        /*0678*/ 	.word	0x00016d30


	//----- nvinfo : EIATTR_CTAIDZ_USED
	.align		4
.L_376:
        /*067c*/ 	.byte	0x01, 0x04
	.zero		2


	//----- nvinfo : EIATTR_MAX_THREADS
	.align		4
        /*0680*/ 	.byte	0x04, 0x05
        /*0682*/ 	.short	(.L_378 - .L_377)
.L_377:
        /*0684*/ 	.word	0x00000080
        /*0688*/ 	.word	0x00000001
        /*068c*/ 	.word	0x00000001


	//----- nvinfo : EIATTR_CRS_STACK_SIZE
	.align		4
.L_378:
        /*0690*/ 	.byte	0x04, 0x1e
        /*0692*/ 	.short	(.L_380 - .L_379)
.L_379:
        /*0694*/ 	.word	0x00000000
.L_380:


//--------------------- .nv.info._ZN7cutlass13device_kernelIN5flash19enable_sm80_to_sm89INS1_16FlashAttnFwdSm80INS1_25CollectiveMainloopFwdSm80ILi4ELi1ELb0EN4cute5tupleIJNS5_1CILi128EEENS7_ILi48EEES8_EEELi128ENS_6half_tEfNS_4arch4Sm80ELb0ELb1ELb0ELb1ELb0ELb1ELb1ELb0EEENS1_21CollectiveEpilogueFwdINS6_IJS8_S8_S9_EEENS6_IJNS7_ILi1EEESH_SH_EEESB_SD_Li128ELb1ELb1ELb0ELb0EEENS1_19SingleTileSchedulerILb1ELb0ELb1ELi128EEEEEEEEEvNT_6ParamsE --------------------------
	.section	.nv.info._ZN7cutlass13device_kernelIN5flash19enable_sm80_to_sm89INS1_16FlashAttnFwdSm80INS1_25CollectiveMainloopFwdSm80ILi4ELi1ELb0EN4cute5tupleIJNS5_1CILi128EEENS7_ILi48EEES8_EEELi128ENS_6half_tEfNS_4arch4Sm80ELb0ELb1ELb0ELb1ELb0ELb1ELb1ELb0EEENS1_21CollectiveEpilogueFwdINS6_IJS8_S8_S9_EEENS6_IJNS7_ILi1EEESH_SH_EEESB_SD_Li128ELb1ELb1ELb0ELb0EEENS1_19SingleTileSchedulerILb1ELb0ELb1ELi128EEEEEEEEEvNT_6ParamsE,"",@"SHT_CUDA_INFO"
	.sectionflags	@""
	.align	4


	//----- nvinfo : EIATTR_CUDA_API_VERSION
	.align		4
        /*0000*/ 	.byte	0x04, 0x37
        /*0002*/ 	.short	(.L_382 - .L_381)
.L_381:
        /*0004*/ 	.word	0x00000082


	//----- nvinfo : EIATTR_SW2861232_WAR
	.align		4
.L_382:
        /*0008*/ 	.byte	0x01, 0x35
	.zero		2


	//----- nvinfo : EIATTR_PARAM_CBANK
	.align		4
        /*000c*/ 	.byte	0x04, 0x0a
        /*000e*/ 	.short	(.L_384 - .L_383)
	.align		4
.L_383:
        /*0010*/ 	.word	index@(.nv.constant0._ZN7cutlass13device_kernelIN5flash19enable_sm80_to_sm89INS1_16FlashAttnFwdSm80INS1_25CollectiveMainloopFwdSm80ILi4ELi1ELb0EN4cute5tupleIJNS5_1CILi128EEENS7_ILi48EEES8_EEELi128ENS_6half_tEfNS_4arch4Sm80ELb0ELb1ELb0ELb1ELb0ELb1ELb1ELb0EEENS1_21CollectiveEpilogueFwdINS6_IJS8_S8_S9_EEENS6_IJNS7_ILi1EEESH_SH_EEESB_SD_Li128ELb1ELb1ELb0ELb0EEENS1_19SingleTileSchedulerILb1ELb0ELb1ELi128EEEEEEEEEvNT_6ParamsE)
        /*0014*/ 	.short	0x0160
        /*0016*/ 	.short	0x0418


	//----- nvinfo : EIATTR_CBANK_PARAM_SIZE
	.align		4
.L_384:
        /*0018*/ 	.byte	0x03, 0x19
        /*001a*/ 	.short	0x0418


	//----- nvinfo : EIATTR_KPARAM_INFO
	.align		4
        /*001c*/ 	.byte	0x04, 0x17
        /*001e*/ 	.short	(.L_386 - .L_385)
.L_385:
        /*0020*/ 	.word	0x00000000
        /*0024*/ 	.short	0x0000
        /*0026*/ 	.short	0x0000
        /*0028*/ 	.byte	0x00, 0xf0, 0x61, 0x10


	//----- nvinfo : EIATTR_MAXREG_COUNT
	.align		4
.L_386:
        /*002c*/ 	.byte	0x03, 0x1b
        /*002e*/ 	.short	0x00ff


	//----- nvinfo : EIATTR_NUM_BARRIERS
	.align		4
        /*0030*/ 	.byte	0x02, 0x4c
        /*0032*/ 	.byte	0x02
	.zero		1


	//----- nvinfo : EIATTR_ANNOTATIONS
	.align		4
        /*0034*/ 	.byte	0x04, 0x55
        /*0036*/ 	.short	(.L_388 - .L_387)


	//   ....[0]....
.L_387:
        /* <DEDUP_REMOVED lines=62> */


	//----- nvinfo : EIATTR_MERCURY_ISA_VERSION
	.align		4
.L_388:
        /*0408*/ 	.byte	0x03, 0x5f
        /*040a*/ 	.short	0x0000


	//----- nvinfo : EIATTR_COOP_GROUP_MASK_REGIDS
	.align		4
        /*040c*/ 	.byte	0x04, 0x29
        /*040e*/ 	.short	(.L_390 - .L_389)


	//   ....[0]....
.L_389:
        /*0410*/ 	.word	0xffffffff


	//   ....[1]....
        /*0414*/ 	.word	0xffffffff


	//   ....[2]....
        /*0418*/ 	.word	0xffffffff


	//   ....[3]....
        /*041c*/ 	.word	0xffffffff


	//   ....[4]....
        /*0420*/ 	.word	0xffffffff


	//   ....[5]....
        /*0424*/ 	.word	0xffffffff


	//   ....[6]....
        /*0428*/ 	.word	0xffffffff


	//   ....[7]....
        /*042c*/ 	.word	0xffffffff


	//   ....[8]....
        /*0430*/ 	.word	0xffffffff


	//   ....[9]....
        /*0434*/ 	.word	0xffffffff


	//   ....[10]....
        /*0438*/ 	.word	0xffffffff


	//   ....[11]....
        /*043c*/ 	.word	0xffffffff


	//   ....[12]....
        /*0440*/ 	.word	0xffffffff


	//   ....[13]....
        /*0444*/ 	.word	0xffffffff


	//   ....[14]....
        /*0448*/ 	.word	0xffffffff


	//   ....[15]....
        /*044c*/ 	.word	0xffffffff


	//   ....[16]....
        /*0450*/ 	.word	0xffffffff


	//   ....[17]....
        /*0454*/ 	.word	0xffffffff


	//   ....[18]....
        /*0458*/ 	.word	0xffffffff


	//   ....[19]....
        /*045c*/ 	.word	0xffffffff


	//   ....[20]....
        /*0460*/ 	.word	0xffffffff


	//   ....[21]....
        /*0464*/ 	.word	0xffffffff


	//   ....[22]....
        /*0468*/ 	.word	0xffffffff


	//   ....[23]....
        /*046c*/ 	.word	0xffffffff


	//   ....[24]....
        /*0470*/ 	.word	0xffffffff


	//   ....[25]....
        /*0474*/ 	.word	0xffffffff


	//   ....[26]....
        /*0478*/ 	.word	0xffffffff


	//   ....[27]....
        /*047c*/ 	.word	0xffffffff


	//   ....[28]....
        /*0480*/ 	.word	0xffffffff


	//   ....[29]....
        /*0484*/ 	.word	0xffffffff


	//   ....[30]....
        /*0488*/ 	.word	0xffffffff


	//   ....[31]....
        /*048c*/ 	.word	0xffffffff


	//   ....[32]....
        /*0490*/ 	.word	0xffffffff


	//   ....[33]....
        /*0494*/ 	.word	0xffffffff


	//   ....[34]....
        /*0498*/ 	.word	0xffffffff


	//   ....[35]....
        /*049c*/ 	.word	0xffffffff


	//   ....[36]....
        /*04a0*/ 	.word	0xffffffff


	//   ....[37]....
        /*04a4*/ 	.word	0xffffffff


	//   ....[38]....
        /*04a8*/ 	.word	0xffffffff


	//   ....[39]....
        /*04ac*/ 	.word	0xffffffff


	//   ....[40]....
        /*04b0*/ 	.word	0xffffffff


	//   ....[41]....
        /*04b4*/ 	.word	0xffffffff


	//   ....[42]....
        /*04b8*/ 	.word	0xffffffff


	//   ....[43]....
        /*04bc*/ 	.word	0xffffffff


	//   ....[44]....
        /*04c0*/ 	.word	0xffffffff


	//   ....[45]....
        /*04c4*/ 	.word	0xffffffff


	//   ....[46]....
        /*04c8*/ 	.word	0xffffffff


	//   ....[47]....
        /*04cc*/ 	.word	0xffffffff


	//   ....[48]....
        /*04d0*/ 	.word	0xffffffff


	//   ....[49]....
        /*04d4*/ 	.word	0xffffffff


	//   ....[50]....
        /*04d8*/ 	.word	0xffffffff


	//   ....[51]....
        /*04dc*/ 	.word	0xffffffff


	//   ....[52]....
        /*04e0*/ 	.word	0xffffffff


	//   ....[53]....
        /*04e4*/ 	.word	0xffffffff


	//   ....[54]....
        /*04e8*/ 	.word	0xffffffff


	//   ....[55]....
        /*04ec*/ 	.word	0xffffffff


	//   ....[56]....
        /*04f0*/ 	.word	0xffffffff


	//   ....[57]....
        /*04f4*/ 	.word	0xffffffff


	//   ....[58]....
        /*04f8*/ 	.word	0xffffffff


	//   ....[59]....
        /*04fc*/ 	.word	0xffffffff


	//   ....[60]....
        /*0500*/ 	.word	0xffffffff


	//   ....[61]....
        /*0504*/ 	.word	0xffffffff


	//   ....[62]....
        /*0508*/ 	.word	0xffffffff


	//   ....[63]....
        /*050c*/ 	.word	0xffffffff


	//   ....[64]....
        /*0510*/ 	.word	0xffffffff


	//   ....[65]....
        /*0514*/ 	.word	0xffffffff


	//   ....[66]....
        /*0518*/ 	.word	0xffffffff


	//   ....[67]....
        /*051c*/ 	.word	0xffffffff


	//   ....[68]....
        /*0520*/ 	.word	0xffffffff


	//   ....[69]....
        /*0524*/ 	.word	0xffffffff


	//   ....[70]....
        /*0528*/ 	.word	0xffffffff


	//   ....[71]....
        /*052c*/ 	.word	0xffffffff


	//   ....[72]....
        /*0530*/ 	.word	0xffffffff


	//   ....[73]....
        /*0534*/ 	.word	0xffffffff


	//   ....[74]....
        /*0538*/ 	.word	0xffffffff


	//   ....[75]....
        /*053c*/ 	.word	0xffffffff


	//   ....[76]....
        /*0540*/ 	.word	0xffffffff


	//   ....[77]....
        /*0544*/ 	.word	0xffffffff


	//   ....[78]....
        /*0548*/ 	.word	0xffffffff


	//   ....[79]....
        /*054c*/ 	.word	0xffffffff


	//   ....[80]....
        /*0550*/ 	.word	0xffffffff


	//   ....[81]....
        /*0554*/ 	.word	0xffffffff


	//   ....[82]....
        /*0558*/ 	.word	0xffffffff


	//   ....[83]....
        /*055c*/ 	.word	0xffffffff


	//   ....[84]....
        /*0560*/ 	.word	0xffffffff


	//   ....[85]....
        /*0564*/ 	.word	0xffffffff


	//   ....[86]....
        /*0568*/ 	.word	0xffffffff


	//   ....[87]....
        /*056c*/ 	.word	0xffffffff


	//   ....[88]....
        /*0570*/ 	.word	0xffffffff


	//   ....[89]....
        /*0574*/ 	.word	0xffffffff


	//   ....[90]....
        /*0578*/ 	.word	0xffffffff


	//   ....[91]....
        /*057c*/ 	.word	0xffffffff


	//   ....[92]....
        /*0580*/ 	.word	0xffffffff


	//   ....[93]....
        /*0584*/ 	.word	0xffffffff


	//   ....[94]....
        /*0588*/ 	.word	0xffffffff


	//   ....[95]....
        /*058c*/ 	.word	0xffffffff


	//   ....[96]....
        /*0590*/ 	.word	0xffffffff


	//   ....[97]....
        /*0594*/ 	.word	0xffffffff


	//   ....[98]....
        /*0598*/ 	.word	0xffffffff


	//   ....[99]....
        /*059c*/ 	.word	0xffffffff


	//   ....[100]....
        /*05a0*/ 	.word	0xffffffff


	//   ....[101]....
        /*05a4*/ 	.word	0xffffffff


	//   ....[102]....
        /*05a8*/ 	.word	0xffffffff


	//   ....[103]....
        /*05ac*/ 	.word	0xffffffff


	//   ....[104]....
        /*05b0*/ 	.word	0xffffffff


	//   ....[105]....
        /*05b4*/ 	.word	0xffffffff


	//   ....[106]....
        /*05b8*/ 	.word	0xffffffff


	//   ....[107]....
        /*05bc*/ 	.word	0xffffffff


	//   ....[108]....
        /*05c0*/ 	.word	0xffffffff


	//   ....[109]....
        /*05c4*/ 	.word	0xffffffff


	//   ....[110]....
        /*05c8*/ 	.word	0xffffffff


	//   ....[111]....
        /*05cc*/ 	.word	0xffffffff


	//   ....[112]....
        /*05d0*/ 	.word	0xffffffff


	//   ....[113]....
        /*05d4*/ 	.word	0xffffffff


	//   ....[114]....
        /*05d8*/ 	.word	0xffffffff


	//   ....[115]....
        /*05dc*/ 	.word	0xffffffff


	//   ....[116]....
        /*05e0*/ 	.word	0xffffffff


	//   ....[117]....
        /*05e4*/ 	.word	0xffffffff


	//   ....[118]....
        /*05e8*/ 	.word	0xffffffff


	//   ....[119]....
        /*05ec*/ 	.word	0xffffffff


	//   ....[120]....
        /*05f0*/ 	.word	0xffffffff


	//   ....[121]....
        /*05f4*/ 	.word	0xffffffff


	//   ....[122]....
        /*05f8*/ 	.word	0xffffffff


	//   ....[123]....
        /*05fc*/ 	.word	0xffffffff


	//   ....[124]....
        /*0600*/ 	.word	0xffffffff


	//   ....[125]....
        /*0604*/ 	.word	0xffffffff


	//   ....[126]....
        /*0608*/ 	.word	0xffffffff


	//   ....[127]....
        /*060c*/ 	.word	0xffffffff


	//   ....[128]....
        /*0610*/ 	.word	0xffffffff


	//   ....[129]....
        /*0614*/ 	.word	0xffffffff


	//   ....[130]....
        /*0618*/ 	.word	0xffffffff


	//   ....[131]....
        /*061c*/ 	.word	0xffffffff


	//   ....[132]....
        /*0620*/ 	.word	0xffffffff


	//   ....[133]....
        /*0624*/ 	.word	0xffffffff


	//   ....[134]....
        /*0628*/ 	.word	0xffffffff


	//   ....[135]....
        /*062c*/ 	.word	0xffffffff


	//   ....[136]....
        /*0630*/ 	.word	0xffffffff


	//   ....[137]....
        /*0634*/ 	.word	0xffffffff


	//   ....[138]....
        /*0638*/ 	.word	0xffffffff


	//   ....[139]....
        /*063c*/ 	.word	0xffffffff


	//   ....[140]....
        /*0640*/ 	.word	0xffffffff


	//   ....[141]....
        /*0644*/ 	.word	0xffffffff


	//   ....[142]....
        /*0648*/ 	.word	0xffffffff


	//   ....[143]....
        /*064c*/ 	.word	0xffffffff


	//   ....[144]....
        /*0650*/ 	.word	0xffffffff


	//   ....[145]....
        /*0654*/ 	.word	0xffffffff


	//   ....[146]....
        /*0658*/ 	.word	0xffffffff


	//   ....[147]....
        /*065c*/ 	.word	0xffffffff


	//   ....[148]....
        /*0660*/ 	.word	0xffffffff


	//   ....[149]....
        /*0664*/ 	.word	0xffffffff


	//   ....[150]....
        /*0668*/ 	.word	0xffffffff


	//   ....[151]....
        /*066c*/ 	.word	0xffffffff


	//   ....[152]....
        /*0670*/ 	.word	0xffffffff


	//   ....[153]....
        /*0674*/ 	.word	0xffffffff


	//   ....[154]....
        /*0678*/ 	.word	0xffffffff


	//   ....[155]....
        /*067c*/ 	.word	0xffffffff


	//   ....[156]....
        /*0680*/ 	.word	0xffffffff


	//   ....[157]....
        /*0684*/ 	.word	0xffffffff


	//   ....[158]....
        /*0688*/ 	.word	0xffffffff


	//   ....[159]....
        /*068c*/ 	.word	0xffffffff


	//   ....[160]....
        /*0690*/ 	.word	0xffffffff


	//   ....[161]....
        /*0694*/ 	.word	0xffffffff


	//   ....[162]....
        /*0698*/ 	.word	0xffffffff


	//   ....[163]....
        /*069c*/ 	.word	0xffffffff


	//   ....[164]....
        /*06a0*/ 	.word	0xffffffff


	//   ....[165]....
        /*06a4*/ 	.word	0xffffffff


	//   ....[166]....
        /*06a8*/ 	.word	0xffffffff


	//   ....[167]....
        /*06ac*/ 	.word	0xffffffff


	//   ....[168]....
        /*06b0*/ 	.word	0xffffffff


	//   ....[169]....
        /*06b4*/ 	.word	0xffffffff


	//   ....[170]....
        /*06b8*/ 	.word	0xffffffff


	//   ....[171]....
        /*06bc*/ 	.word	0xffffffff


	//   ....[172]....
        /*06c0*/ 	.word	0xffffffff


	//----- nvinfo : EIATTR_COOP_GROUP_INSTR_OFFSETS
	.align		4
.L_390:
        /*06c4*/ 	.byte	0x04, 0x28
        /*06c6*/ 	.short	(.L_392 - .L_391)


	//   ....[0]....
.L_391:
        /*06c8*/ 	.word	0x00000090


	//   ....[1]....
        /*06cc*/ 	.word	0x00007160


	//   ....[2]....
        /*06d0*/ 	.word	0x000072f0


	//   ....[3]....
        /*06d4*/ 	.word	0x00007490


	//   ....[4]....
        /*06d8*/ 	.word	0x000074c0


	//   ....[5]....
        /*06dc*/ 	.word	0x000075a0


	//   ....[6]....
        /*06e0*/ 	.word	0x000075d0


	//   ....[7]....
        /*06e4*/ 	.word	0x000076c0


	//   ....[8]....
        /*06e8*/ 	.word	0x000076f0


	//   ....[9]....
        /*06ec*/ 	.word	0x000077e0


	//   ....[10]....
        /*06f0*/ 	.word	0x00007810


	//   ....[11]....
        /*06f4*/ 	.word	0x00007900


	//   ....[12]....
        /*06f8*/ 	.word	0x00007930


	//   ....[13]....
        /*06fc*/ 	.word	0x00007a20


	//   ....[14]....
        /*0700*/ 	.word	0x00007a50


	//   ....[15]....
        /*0704*/ 	.word	0x00007b60


	//   ....[16]....
        /*0708*/ 	.word	0x00007b90


	//   ....[17]....
        /*070c*/ 	.word	0x00008250


	//   ....[18]....
        /*0710*/ 	.word	0x00008290


	//   ....[19]....
        /*0714*/ 	.word	0x000082d0


	//   ....[20]....
        /*0718*/ 	.word	0x000082f0


	//   ....[21]....
        /*071c*/ 	.word	0x00008470


	//   ....[22]....
        /*0720*/ 	.word	0x00008530


	//   ....[23]....
        /*0724*/ 	.word	0x00008570


	//   ....[24]....
        /*0728*/ 	.word	0x000085b0


	//   ....[25]....
        /*072c*/ 	.word	0x00008740


	//   ....[26]....
        /*0730*/ 	.word	0x00008800


	//   ....[27]....
        /*0734*/ 	.word	0x00008840


	//   ....[28]....
        /*0738*/ 	.word	0x00008880


	//   ....[29]....
        /*073c*/ 	.word	0x00008a30


	//   ....[30]....
        /*0740*/ 	.word	0x00008af0


	//   ....[31]....
        /*0744*/ 	.word	0x00008b30


	//   ....[32]....
        /*0748*/ 	.word	0x00008b70


	//   ....[33]....
        /*074c*/ 	.word	0x00008d00


	//   ....[34]....
        /*0750*/ 	.word	0x00008dc0


	//   ....[35]....
        /*0754*/ 	.word	0x00008e00


	//   ....[36]....
        /*0758*/ 	.word	0x00008e40


	//   ....[37]....
        /*075c*/ 	.word	0x00008ff0


	//   ....[38]....
        /*0760*/ 	.word	0x000090b0


	//   ....[39]....
        /*0764*/ 	.word	0x000090f0


	//   ....[40]....
        /*0768*/ 	.word	0x00009130


	//   ....[41]....
        /*076c*/ 	.word	0x000092c0


	//   ....[42]....
        /*0770*/ 	.word	0x00009380


	//   ....[43]....
        /*0774*/ 	.word	0x000093c0


	//   ....[44]....
        /*0778*/ 	.word	0x00009400


	//   ....[45]....
        /*077c*/ 	.word	0x000095a0


	//   ....[46]....
        /*0780*/ 	.word	0x00009660


	//   ....[47]....
        /*0784*/ 	.word	0x000096a0


	//   ....[48]....
        /*0788*/ 	.word	0x000096e0


	//   ....[49]....
        /*078c*/ 	.word	0x0000c9c0


	//   ....[50]....
        /*0790*/ 	.word	0x0000ca10


	//   ....[51]....
        /*0794*/ 	.word	0x0000ca40


	//   ....[52]....
        /*0798*/ 	.word	0x0000ca90


	//   ....[53]....
        /*079c*/ 	.word	0x0000cb10


	//   ....[54]....
        /*07a0*/ 	.word	0x0000cb30


	//   ....[55]....
        /*07a4*/ 	.word	0x0000cb50


	//   ....[56]....
        /*07a8*/ 	.word	0x0000cb70


	//   ....[57]....
        /*07ac*/ 	.word	0x0000cd80


	//   ....[58]....
        /*07b0*/ 	.word	0x0000cdc0


	//   ....[59]....
        /*07b4*/ 	.word	0x0000cdf0


	//   ....[60]....
        /*07b8*/ 	.word	0x0000ce40


	//   ....[61]....
        /*07bc*/ 	.word	0x0000cfb0


	//   ....[62]....
        /*07c0*/ 	.word	0x0000cfd0


	//   ....[63]....
        /*07c4*/ 	.word	0x0000cff0


	//   ....[64]....
        /*07c8*/ 	.word	0x0000d010


	//   ....[65]....
        /*07cc*/ 	.word	0x0000d220


	//   ....[66]....
        /*07d0*/ 	.word	0x0000d260


	//   ....[67]....
        /*07d4*/ 	.word	0x0000d290


	//   ....[68]....
        /*07d8*/ 	.word	0x0000d2e0


	//   ....[69]....
        /*07dc*/ 	.word	0x0000d450


	//   ....[70]....
        /*07e0*/ 	.word	0x0000d470


	//   ....[71]....
        /*07e4*/ 	.word	0x0000d490


	//   ....[72]....
        /*07e8*/ 	.word	0x0000d4b0


	//   ....[73]....
        /*07ec*/ 	.word	0x0000d6c0


	//   ....[74]....
        /*07f0*/ 	.word	0x0000d700


	//   ....[75]....
        /*07f4*/ 	.word	0x0000d720


	//   ....[76]....
        /*07f8*/ 	.word	0x0000d770


	//   ....[77]....
        /*07fc*/ 	.word	0x0000d8e0


	//   ....[78]....
        /*0800*/ 	.word	0x0000d900


	//   ....[79]....
        /*0804*/ 	.word	0x0000d920


	//   ....[80]....
        /*0808*/ 	.word	0x0000d940


	//   ....[81]....
        /*080c*/ 	.word	0x00012450


	//   ....[82]....
        /*0810*/ 	.word	0x00012680


	//   ....[83]....
        /*0814*/ 	.word	0x00012820


	//   ....[84]....
        /*0818*/ 	.word	0x00012fa0


	//   ....[85]....
        /*081c*/ 	.word	0x00013650


	//   ....[86]....
        /*0820*/ 	.word	0x000137d0


	//   ....[87]....
        /*0824*/ 	.word	0x00013870


	//   ....[88]....
        /*0828*/ 	.word	0x00013960


	//   ....[89]....
        /*082c*/ 	.word	0x00013c20


	//   ....[90]....
        /*0830*/ 	.word	0x00013d20


	//   ....[91]....
        /*0834*/ 	.word	0x00013d50


	//   ....[92]....
        /*0838*/ 	.word	0x00013db0


	//   ....[93]....
        /*083c*/ 	.word	0x00016eb0


	//   ....[94]....
        /*0840*/ 	.word	0x00017070


	//   ....[95]....
        /*0844*/ 	.word	0x00017230


	//   ....[96]....
        /*0848*/ 	.word	0x00017850


	//   ....[97]....
        /*084c*/ 	.word	0x00017fb0


	//   ....[98]....
        /*0850*/ 	.word	0x000180b0


	//   ....[99]....
        /*0854*/ 	.word	0x000181d0


	//   ....[100]....
        /*0858*/ 	.word	0x00018320


	//   ....[101]....
        /*085c*/ 	.word	0x000183c0


	//   ....[102]....
        /*0860*/ 	.word	0x00018560


	//   ....[103]....
        /*0864*/ 	.word	0x000186c0


	//   ....[104]....
        /*0868*/ 	.word	0x00018720


	//   ....[105]....
        /*086c*/ 	.word	0x0001b560


	//   ....[106]....
        /*0870*/ 	.word	0x0001b5c0


	//   ....[107]....
        /*0874*/ 	.word	0x0001b5f0


	//   ....[108]....
        /*0878*/ 	.word	0x0001b620


	//   ....[109]....
        /*087c*/ 	.word	0x0001b670


	//   ....[110]....
        /*0880*/ 	.word	0x0001b6b0


	//   ....[111]....
        /*0884*/ 	.word	0x0001b970


	//   ....[112]....
        /*0888*/ 	.word	0x0001baf0


	//   ....[113]....
        /*088c*/ 	.word	0x0001e480


	//   ....[114]....
        /*0890*/ 	.word	0x0001e790


	//   ....[115]....
        /*0894*/ 	.word	0x0001ec60


	//   ....[116]....
        /*0898*/ 	.word	0x0001f0e0


	//   ....[117]....
        /*089c*/ 	.word	0x0001f850


	//   ....[118]....
        /*08a0*/ 	.word	0x0001f8a0


	//   ....[119]....
        /*08a4*/ 	.word	0x0001f9d0


	//   ....[120]....
        /*08a8*/ 	.word	0x0001fa20


	//   ....[121]....
        /*08ac*/ 	.word	0x0001fa50


	//   ....[122]....
        /*08b0*/ 	.word	0x0001fb90


	//   ....[123]....
        /*08b4*/ 	.word	0x0001fd90


	//   ....[124]....
        /*08b8*/ 	.word	0x0001ff30


	//   ....[125]....
        /*08bc*/ 	.word	0x000219c0


	//   ....[126]....
        /*08c0*/ 	.word	0x000219d0


	//   ....[127]....
        /*08c4*/ 	.word	0x000219e0


	//   ....[128]....
        /*08c8*/ 	.word	0x000219f0


	//   ....[129]....
        /*08cc*/ 	.word	0x00021a20


	//   ....[130]....
        /*08d0*/ 	.word	0x00021a40


	//   ....[131]....
        /*08d4*/ 	.word	0x00021a60


	//   ....[132]....
        /*08d8*/ 	.word	0x00021a70


	//   ....[133]....
        /*08dc*/ 	.word	0x000235b0


	//   ....[134]....
        /*08e0*/ 	.word	0x000235f0


	//   ....[135]....
        /*08e4*/ 	.word	0x00023620


	//   ....[136]....
        /*08e8*/ 	.word	0x00023640


	//   ....[137]....
        /*08ec*/ 	.word	0x00023660


	//   ....[138]....
        /*08f0*/ 	.word	0x00023680


	//   ....[139]....
        /*08f4*/ 	.word	0x00023690


	//   ....[140]....
        /*08f8*/ 	.word	0x000236a0


	//   ....[141]....
        /*08fc*/ 	.word	0x000238e0


	//   ....[142]....
        /*0900*/ 	.word	0x000238f0


	//   ....[143]....
        /*0904*/ 	.word	0x000239f0


	//   ....[144]....
        /*0908*/ 	.word	0x00023a20


	//   ....[145]....
        /*090c*/ 	.word	0x00023b00


	//   ....[146]....
        /*0910*/ 	.word	0x00023b30


	//   ....[147]....
        /*0914*/ 	.word	0x00023c10


	//   ....[148]....
        /*0918*/ 	.word	0x00023c40


	//   ....[149]....
        /*091c*/ 	.word	0x00023d20


	//   ....[150]....
        /*0920*/ 	.word	0x00023d50


	//   ....[151]....
        /*0924*/ 	.word	0x00023e30


	//   ....[152]....
        /*0928*/ 	.word	0x00023e60


	//   ....[153]....
        /*092c*/ 	.word	0x00023f40


	//   ....[154]....
        /*0930*/ 	.word	0x00023f70


	//   ....[155]....
        /*0934*/ 	.word	0x00024050


	//   ....[156]....
        /*0938*/ 	.word	0x00024070


	//   ....[157]....
        /*093c*/ 	.word	0x000247e0


	//   ....[158]....
        /*0940*/ 	.word	0x000247f0


	//   ....[159]....
        /*0944*/ 	.word	0x000248c0


	//   ....[160]....
        /*0948*/ 	.word	0x000248f0


	//   ....[161]....
        /*094c*/ 	.word	0x000249c0


	//   ....[162]....
        /*0950*/ 	.word	0x000249f0


	//   ....[163]....
        /*0954*/ 	.word	0x00024ac0


	//   ....[164]....
        /*0958*/ 	.word	0x00024af0


	//   ....[165]....
        /*095c*/ 	.word	0x00024bc0


	//   ....[166]....
        /*0960*/ 	.word	0x00024bf0


	//   ....[167]....
        /*0964*/ 	.word	0x00024cc0


	//   ....[168]....
        /*0968*/ 	.word	0x00024cf0


	//   ....[169]....
        /*096c*/ 	.word	0x00024dc0


	//   ....[170]....
        /*0970*/ 	.word	0x00024df0


	//   ....[171]....
        /*0974*/ 	.word	0x00024ec0


	//   ....[172]....
        /*0978*/ 	.word	0x00024ee0


	//----- nvinfo : EIATTR_EXIT_INSTR_OFFSETS
	.align		4
.L_392:
        /*097c*/ 	.byte	0x04, 0x1c
        /*097e*/ 	.short	(.L_394 - .L_393)


	//   ....[0]....
.L_393:
        /*0980*/ 	.word	0x00000370


	//   ....[1]....
        /*0984*/ 	.word	0x00024080


	//   ....[2]....
        /*0988*/ 	.word	0x000240e0


	//   ....[3]....
        /*098c*/ 	.word	0x00024140


	//   ....[4]....
        /*0990*/ 	.word	0x00024ef0


	//   ....[5]....
        /*0994*/ 	.word	0x00024f40


	//   ....[6]....
        /*0998*/ 	.word	0x00024fa0


	//----- nvinfo : EIATTR_CTAIDZ_USED
	.align		4
.L_394:
        /*099c*/ 	.byte	0x01, 0x04
	.zero		2


	//----- nvinfo : EIATTR_MAX_THREADS
	.align		4
        /*09a0*/ 	.byte	0x04, 0x05
        /*09a2*/ 	.short	(.L_396 - .L_395)
.L_395:
        /*09a4*/ 	.word	0x00000080
        /*09a8*/ 	.word	0x00000001
        /*09ac*/ 	.word	0x00000001


	//----- nvinfo : EIATTR_CRS_STACK_SIZE
	.align		4
.L_396:
        /*09b0*/ 	.byte	0x04, 0x1e
        /*09b2*/ 	.short	(.L_398 - .L_397)
.L_397:
        /*09b4*/ 	.word	0x00000000
.L_398:


//--------------------- .nv.info._ZN7cutlass13device_kernelIN5flash19enable_sm80_to_sm89INS1_16FlashAttnFwdSm80INS1_25CollectiveMainloopFwdSm80ILi4ELi1ELb0EN4cute5tupleIJNS5_1CILi128EEENS7_ILi64EEES8_EEELi128ENS_6half_tEfNS_4arch4Sm80ELb1ELb0ELb0ELb0ELb0ELb0ELb1ELb0EEENS1_21CollectiveEpilogueFwdINS6_IJS8_S8_S9_EEENS6_IJNS7_ILi1EEESH_SH_EEESB_SD_Li128ELb0ELb1ELb0ELb0EEENS1_30DynamicPersistentTileSchedulerILi128ELi128ELb0ELb1ELb0EEEEEEEEEvNT_6ParamsE --------------------------
	.section	.nv.info._ZN7cutlass13device_kernelIN5flash19enable_sm80_to_sm89INS1_16FlashAttnFwdSm80INS1_25CollectiveMainloopFwdSm80ILi4ELi1ELb0EN4cute5tupleIJNS5_1CILi128EEENS7_ILi64EEES8_EEELi128ENS_6half_tEfNS_4arch4Sm80ELb1ELb0ELb0ELb0ELb0ELb0ELb1ELb0EEENS1_21CollectiveEpilogueFwdINS6_IJS8_S8_S9_EEENS6_IJNS7_ILi1EEESH_SH_EEESB_SD_Li128ELb0ELb1ELb0ELb0EEENS1_30DynamicPersistentTileSchedulerILi128ELi128ELb0ELb1ELb0EEEEEEEEEvNT_6ParamsE,"",@"SHT_CUDA_INFO"
	.sectionflags	@""
	.align	4


	//----- nvinfo : EIATTR_CUDA_API_VERSION
	.align		4
        /*0000*/ 	.byte	0x04, 0x37
        /*0002*/ 	.short	(.L_400 - .L_399)
.L_399:
        /*0004*/ 	.word	0x00000082


	//----- nvinfo : EIATTR_SW2861232_WAR
	.align		4
.L_400:
        /*0008*/ 	.byte	0x01, 0x35
	.zero		2


	//----- nvinfo : EIATTR_PARAM_CBANK
	.align		4
        /*000c*/ 	.byte	0x04, 0x0a
        /*000e*/ 	.short	(.L_402 - .L_401)
	.align		4
.L_401:
        /*0010*/ 	.word	index@(.nv.constant0._ZN7cutlass13device_kernelIN5flash19enable_sm80_to_sm89INS1_16FlashAttnFwdSm80INS1_25CollectiveMainloopFwdSm80ILi4ELi1ELb0EN4cute5tupleIJNS5_1CILi128EEENS7_ILi64EEES8_EEELi128ENS_6half_tEfNS_4arch4Sm80ELb1ELb0ELb0ELb0ELb0ELb0ELb1ELb0EEENS1_21CollectiveEpilogueFwdINS6_IJS8_S8_S9_EEENS6_IJNS7_ILi1EEESH_SH_EEESB_SD_Li128ELb0ELb1ELb0ELb0EEENS1_30DynamicPersistentTileSchedulerILi128ELi128ELb0ELb1ELb0EEEEEEEEEvNT_6ParamsE)
        /*0014*/ 	.short	0x0160
        /*0016*/ 	.short	0x0428


	//----- nvinfo : EIATTR_CBANK_PARAM_SIZE
	.align		4
.L_402:
        /*0018*/ 	.byte	0x03, 0x19
        /*001a*/ 	.short	0x0428


	//----- nvinfo : EIATTR_KPARAM_INFO
	.align		4
        /*001c*/ 	.byte	0x04, 0x17
        /*001e*/ 	.short	(.L_404 - .L_403)
.L_403:
        /*0020*/ 	.word	0x00000000
        /*0024*/ 	.short	0x0000
        /*0026*/ 	.short	0x0000
        /*0028*/ 	.byte	0x00, 0xf0, 0xa1, 0x10


	//----- nvinfo : EIATTR_MAXREG_COUNT
	.align		4
.L_404:
        /*002c*/ 	.byte	0x03, 0x1b
        /*002e*/ 	.short	0x00ff


	//----- nvinfo : EIATTR_NUM_BARRIERS
	.align		4
        /*0030*/ 	.byte	0x02, 0x4c
        /*0032*/ 	.byte	0x06
	.zero		1


	//----- nvinfo : EIATTR_ANNOTATIONS
	.align		4
        /*0034*/ 	.byte	0x04, 0x55
        /*0036*/ 	.short	(.L_406 - .L_405)


	//   ....[0]....
.L_405:
        /* <DEDUP_REMOVED lines=101> */


	//----- nvinfo : EIATTR_MERCURY_ISA_VERSION
	.align		4
.L_406:
        /*0678*/ 	.byte	0x03, 0x5f
        /*067a*/ 	.short	0x0000


	//----- nvinfo : EIATTR_INT_WARP_WIDE_INSTR_OFFSETS
	.align		4
        /*067c*/ 	.byte	0x04, 0x31
        /*067e*/ 	.short	(.L_408 - .L_407)


	//   ....[0]....
.L_407:
        /*0680*/ 	.word	0x0000f9f0


	//   ....[1]....
        /*0684*/ 	.word	0x0000fa70


	//----- nvinfo : EIATTR_COOP_GROUP_MASK_REGIDS
	.align		4
.L_408:
        /*0688*/ 	.byte	0x04, 0x29
        /*068a*/ 	.short	(.L_410 - .L_409)


	//   ....[0]....
.L_409:
        /*068c*/ 	.word	0xffffffff


	//   ....[1]....
        /*0690*/ 	.word	0xffffffff


	//   ....[2]....
        /*0694*/ 	.word	0xffffffff


	//   ....[3]....
        /*0698*/ 	.word	0xffffffff


	//   ....[4]....
        /*069c*/ 	.word	0xffffffff


	//   ....[5]....
        /*06a0*/ 	.word	0xffffffff


	//   ....[6]....
        /*06a4*/ 	.word	0xffffffff


	//   ....[7]....
        /*06a8*/ 	.word	0xffffffff


	//   ....[8]....
        /*06ac*/ 	.word	0xffffffff


	//   ....[9]....
        /*06b0*/ 	.word	0xffffffff


	//   ....[10]....
        /*06b4*/ 	.word	0xffffffff


	//   ....[11]....
        /*06b8*/ 	.word	0xffffffff


	//   ....[12]....
        /*06bc*/ 	.word	0xffffffff


	//   ....[13]....
        /*06c0*/ 	.word	0xffffffff


	//   ....[14]....
        /*06c4*/ 	.word	0xffffffff


	//   ....[15]....
        /*06c8*/ 	.word	0xffffffff


	//   ....[16]....
        /*06cc*/ 	.word	0xffffffff


	//   ....[17]....
        /*06d0*/ 	.word	0xffffffff


	//   ....[18]....
        /*06d4*/ 	.word	0xffffffff


	//   ....[19]....
        /*06d8*/ 	.word	0xffffffff


	//   ....[20]....
        /*06dc*/ 	.word	0xffffffff


	//   ....[21]....
        /*06e0*/ 	.word	0xffffffff


	//   ....[22]....
        /*06e4*/ 	.word	0xffffffff


	//   ....[23]....
        /*06e8*/ 	.word	0xffffffff


	//   ....[24]....
        /*06ec*/ 	.word	0xffffffff


	//   ....[25]....
        /*06f0*/ 	.word	0xffffffff


	//   ....[26]....
        /*06f4*/ 	.word	0xffffffff


	//   ....[27]....
        /*06f8*/ 	.word	0xffffffff


	//   ....[28]....
        /*06fc*/ 	.word	0xffffffff


	//   ....[29]....
        /*0700*/ 	.word	0xffffffff


	//   ....[30]....
        /*0704*/ 	.word	0xffffffff


	//   ....[31]....
        /*0708*/ 	.word	0xffffffff


	//   ....[32]....
        /*070c*/ 	.word	0xffffffff


	//   ....[33]....
        /*0710*/ 	.word	0xffffffff


	//   ....[34]....
        /*0714*/ 	.word	0xffffffff


	//   ....[35]....
        /*0718*/ 	.word	0xffffffff


	//   ....[36]....
        /*071c*/ 	.word	0xffffffff


	//   ....[37]....
        /*0720*/ 	.word	0xffffffff


	//   ....[38]....
        /*0724*/ 	.word	0xffffffff


	//   ....[39]....
        /*0728*/ 	.word	0xffffffff


	//   ....[40]....
        /*072c*/ 	.word	0xffffffff


	//   ....[41]....
        /*0730*/ 	.word	0xffffffff


	//   ....[42]....
        /*0734*/ 	.word	0xffffffff


	//   ....[43]....
        /*0738*/ 	.word	0xffffffff


	//   ....[44]....
        /*073c*/ 	.word	0xffffffff


	//   ....[45]....
        /*0740*/ 	.word	0xffffffff


	//   ....[46]....
        /*0744*/ 	.word	0xffffffff


	//   ....[47]....
        /*0748*/ 	.word	0xffffffff


	//   ....[48]....
        /*074c*/ 	.word	0xffffffff


	//   ....[49]....
        /*0750*/ 	.word	0xffffffff


	//   ....[50]....
        /*0754*/ 	.word	0xffffffff


	//   ....[51]....
        /*0758*/ 	.word	0xffffffff


	//   ....[52]....
        /*075c*/ 	.word	0xffffffff


	//   ....[53]....
        /*0760*/ 	.word	0xffffffff


	//   ....[54]....
        /*0764*/ 	.word	0xffffffff


	//   ....[55]....
        /*0768*/ 	.word	0xffffffff


	//   ....[56]....
        /*076c*/ 	.word	0xffffffff


	//   ....[57]....
        /*0770*/ 	.word	0xffffffff


	//   ....[58]....
        /*0774*/ 	.word	0xffffffff


	//   ....[59]....
        /*0778*/ 	.word	0xffffffff


	//   ....[60]....
        /*077c*/ 	.word	0xffffffff


	//   ....[61]....
        /*0780*/ 	.word	0xffffffff


	//   ....[62]....
        /*0784*/ 	.word	0xffffffff


	//   ....[63]....
        /*0788*/ 	.word	0xffffffff


	//   ....[64]....
        /*078c*/ 	.word	0xffffffff


	//   ....[65]....
        /*0790*/ 	.word	0xffffffff


	//   ....[66]....
        /*0794*/ 	.word	0xffffffff


	//   ....[67]....
        /*0798*/ 	.word	0xffffffff


	//   ....[68]....
        /*079c*/ 	.word	0xffffffff


	//   ....[69]....
        /*07a0*/ 	.word	0xffffffff


	//   ....[70]....
        /*07a4*/ 	.word	0xffffffff


	//   ....[71]....
        /*07a8*/ 	.word	0xffffffff


	//   ....[72]....
        /*07ac*/ 	.word	0xffffffff


	//   ....[73]....
        /*07b0*/ 	.word	0xffffffff


	//   ....[74]....
        /*07b4*/ 	.word	0xffffffff


	//   ....[75]....
        /*07b8*/ 	.word	0xffffffff


	//   ....[76]....
        /*07bc*/ 	.word	0xffffffff


	//   ....[77]....
        /*07c0*/ 	.word	0xffffffff


	//   ....[78]....
        /*07c4*/ 	.word	0xffffffff


	//   ....[79]....
        /*07c8*/ 	.word	0xffffffff


	//   ....[80]....
        /*07cc*/ 	.word	0xffffffff


	//   ....[81]....
        /*07d0*/ 	.word	0xffffffff


	//   ....[82]....
        /*07d4*/ 	.word	0xffffffff


	//   ....[83]....
        /*07d8*/ 	.word	0xffffffff


	//   ....[84]....
        /*07dc*/ 	.word	0xffffffff


	//   ....[85]....
        /*07e0*/ 	.word	0xffffffff


	//   ....[86]....
        /*07e4*/ 	.word	0xffffffff


	//   ....[87]....
        /*07e8*/ 	.word	0xffffffff


	//   ....[88]....
        /*07ec*/ 	.word	0xffffffff


	//   ....[89]....
        /*07f0*/ 	.word	0xffffffff


	//   ....[90]....
        /*07f4*/ 	.word	0xffffffff


	//   ....[91]....
        /*07f8*/ 	.word	0xffffffff


	//   ....[92]....
        /*07fc*/ 	.word	0xffffffff


	//   ....[93]....
        /*0800*/ 	.word	0xffffffff


	//   ....[94]....
        /*0804*/ 	.word	0xffffffff


	//   ....[95]....
        /*0808*/ 	.word	0xffffffff


	//   ....[96]....
        /*080c*/ 	.word	0xffffffff


	//   ....[97]....
        /*0810*/ 	.word	0xffffffff


	//   ....[98]....
        /*0814*/ 	.word	0xffffffff


	//   ....[99]....
        /*0818*/ 	.word	0xffffffff


	//   ....[100]....
        /*081c*/ 	.word	0xffffffff


	//   ....[101]....
        /*0820*/ 	.word	0xffffffff


	//   ....[102]....
        /*0824*/ 	.word	0xffffffff


	//   ....[103]....
        /*0828*/ 	.word	0xffffffff


	//   ....[104]....
        /*082c*/ 	.word	0xffffffff


	//   ....[105]....
        /*0830*/ 	.word	0xffffffff


	//   ....[106]....
        /*0834*/ 	.word	0xffffffff


	//   ....[107]....
        /*0838*/ 	.word	0xffffffff


	//   ....[108]....
        /*083c*/ 	.word	0xffffffff


	//   ....[109]....
        /*0840*/ 	.word	0xffffffff


	//   ....[110]....
        /*0844*/ 	.word	0xffffffff


	//   ....[111]....
        /*0848*/ 	.word	0xffffffff


	//   ....[112]....
        /*084c*/ 	.word	0xffffffff


	//   ....[113]....
        /*0850*/ 	.word	0xffffffff


	//   ....[114]....
        /*0854*/ 	.word	0xffffffff


	//   ....[115]....
        /*0858*/ 	.word	0xffffffff


	//   ....[116]....
        /*085c*/ 	.word	0xffffffff


	//   ....[117]....
        /*0860*/ 	.word	0xffffffff


	//   ....[118]....
        /*0864*/ 	.word	0xffffffff


	//   ....[119]....
        /*0868*/ 	.word	0xffffffff


	//   ....[120]....
        /*086c*/ 	.word	0xffffffff


	//   ....[121]....
        /*0870*/ 	.word	0xffffffff


	//   ....[122]....
        /*0874*/ 	.word	0xffffffff


	//   ....[123]....
        /*0878*/ 	.word	0xffffffff


	//   ....[124]....
        /*087c*/ 	.word	0xffffffff


	//   ....[125]....
        /*0880*/ 	.word	0xffffffff


	//   ....[126]....
        /*0884*/ 	.word	0xffffffff


	//   ....[127]....
        /*0888*/ 	.word	0xffffffff


	//   ....[128]....
        /*088c*/ 	.word	0xffffffff


	//   ....[129]....
        /*0890*/ 	.word	0xffffffff


	//   ....[130]....
        /*0894*/ 	.word	0xffffffff


	//   ....[131]....
        /*0898*/ 	.word	0xffffffff


	//   ....[132]....
        /*089c*/ 	.word	0xffffffff


	//   ....[133]....
        /*08a0*/ 	.word	0xffffffff


	//   ....[134]....
        /*08a4*/ 	.word	0xffffffff


	//   ....[135]....
        /*08a8*/ 	.word	0xffffffff


	//   ....[136]....
        /*08ac*/ 	.word	0xffffffff


	//   ....[137]....
        /*08b0*/ 	.word	0xffffffff


	//   ....[138]....
        /*08b4*/ 	.word	0xffffffff


	//   ....[139]....
        /*08b8*/ 	.word	0xffffffff


	//----- nvinfo : EIATTR_COOP_GROUP_INSTR_OFFSETS
	.align		4
.L_410:
        /*08bc*/ 	.byte	0x04, 0x28
        /*08be*/ 	.short	(.L_412 - .L_411)


	//   ....[0]....
.L_411:
        /*08c0*/ 	.word	0x00000050


	//   ....[1]....
        /*08c4*/ 	.word	0x00001840


	//   ....[2]....
        /*08c8*/ 	.word	0x00001860


	//   ....[3]....
        /*08cc*/ 	.word	0x000019a0


	//   ....[4]....
        /*08d0*/ 	.word	0x000019b0


	//   ....[5]....
        /*08d4*/ 	.word	0x00001ae0


	//   ....[6]....
        /*08d8*/ 	.word	0x00001b00


	//   ....[7]....
        /*08dc*/ 	.word	0x00001c30


	//   ....[8]....
        /*08e0*/ 	.word	0x00001c40


	//   ....[9]....
        /*08e4*/ 	.word	0x00001d70


	//   ....[10]....
        /*08e8*/ 	.word	0x00001d90


	//   ....[11]....
        /*08ec*/ 	.word	0x00001ec0


	//   ....[12]....
        /*08f0*/ 	.word	0x00001ed0


	//   ....[13]....
        /*08f4*/ 	.word	0x00002000


	//   ....[14]....
        /*08f8*/ 	.word	0x00002020


	//   ....[15]....
        /*08fc*/ 	.word	0x00002150


	//   ....[16]....
        /*0900*/ 	.word	0x00002160


	//   ....[17]....
        /*0904*/ 	.word	0x00003720


	//   ....[18]....
        /*0908*/ 	.word	0x00003730


	//   ....[19]....
        /*090c*/ 	.word	0x00003740


	//   ....[20]....
        /*0910*/ 	.word	0x00003750


	//   ....[21]....
        /*0914*/ 	.word	0x00003bf0


	//   ....[22]....
        /*0918*/ 	.word	0x00003d70


	//   ....[23]....
        /*091c*/ 	.word	0x00003f70


	//   ....[24]....
        /*0920*/ 	.word	0x00004340


	//   ....[25]....
        /*0924*/ 	.word	0x000043e0


	//   ....[26]....
        /*0928*/ 	.word	0x00004650


	//   ....[27]....
        /*092c*/ 	.word	0x00004670


	//   ....[28]....
        /*0930*/ 	.word	0x00004720


	//   ....[29]....
        /*0934*/ 	.word	0x00006e20


	//   ....[30]....
        /*0938*/ 	.word	0x00006e30


	//   ....[31]....
        /*093c*/ 	.word	0x00006e40


	//   ....[32]....
        /*0940*/ 	.word	0x00006e60


	//   ....[33]....
        /*0944*/ 	.word	0x00008200


	//   ....[34]....
        /*0948*/ 	.word	0x00008260


	//   ....[35]....
        /*094c*/ 	.word	0x00008290


	//   ....[36]....
        /*0950*/ 	.word	0x000082b0


	//   ....[37]....
        /*0954*/ 	.word	0x000082f0


	//   ....[38]....
        /*0958*/ 	.word	0x00008340


	//   ....[39]....
        /*095c*/ 	.word	0x00008380


	//   ....[40]....
        /*0960*/ 	.word	0x000083a0


	//   ....[41]....
        /*0964*/ 	.word	0x0000c470


	//   ....[42]....
        /*0968*/ 	.word	0x0000c4c0


	//   ....[43]....
        /*096c*/ 	.word	0x0000c540


	//   ....[44]....
        /*0970*/ 	.word	0x0000c5a0


	//   ....[45]....
        /*0974*/ 	.word	0x0000c5d0


	//   ....[46]....
        /*0978*/ 	.word	0x0000c690


	//   ....[47]....
        /*097c*/ 	.word	0x0000cb80


	//   ....[48]....
        /*0980*/ 	.word	0x0000ccb0


	//   ....[49]....
        /*0984*/ 	.word	0x0000edf0


	//   ....[50]....
        /*0988*/ 	.word	0x0000ee60


	//   ....[51]....
        /*098c*/ 	.word	0x0000ee70


	//   ....[52]....
        /*0990*/ 	.word	0x0000ee80


	//   ....[53]....
        /*0994*/ 	.word	0x0000eeb0


	//   ....[54]....
        /*0998*/ 	.word	0x0000eed0


	//   ....[55]....
        /*099c*/ 	.word	0x0000eee0


	//   ....[56]....
        /*09a0*/ 	.word	0x0000eef0


	//   ....[57]....
        /*09a4*/ 	.word	0x00010440


	//   ....[58]....
        /*09a8*/ 	.word	0x00010860


	//   ....[59]....
        /*09ac*/ 	.word	0x00010880


	//   ....[60]....
        /*09b0*/ 	.word	0x000108a0


	//   ....[61]....
        /*09b4*/ 	.word	0x000108b0


	//   ....[62]....
        /*09b8*/ 	.word	0x000108c0


	//   ....[63]....
        /*09bc*/ 	.word	0x000108d0


	//   ....[64]....
        /*09c0*/ 	.word	0x000108e0


	//   ....[65]....
        /*09c4*/ 	.word	0x000108f0


	//   ....[66]....
        /*09c8*/ 	.word	0x00010b80


	//   ....[67]....
        /*09cc*/ 	.word	0x00010b90


	//   ....[68]....
        /*09d0*/ 	.word	0x00010c70


	//   ....[69]....
        /*09d4*/ 	.word	0x00010ca0


	//   ....[70]....
        /*09d8*/ 	.word	0x00010d60


	//   ....[71]....
        /*09dc*/ 	.word	0x00010d90


	//   ....[72]....
        /*09e0*/ 	.word	0x00010e50


	//   ....[73]....
        /*09e4*/ 	.word	0x00010e80


	//   ....[74]....
        /*09e8*/ 	.word	0x00010f40


	//   ....[75]....
        /*09ec*/ 	.word	0x00010f70


	//   ....[76]....
        /*09f0*/ 	.word	0x00011030


	//   ....[77]....
        /*09f4*/ 	.word	0x00011060


	//   ....[78]....
        /*09f8*/ 	.word	0x00011120


	//   ....[79]....
        /*09fc*/ 	.word	0x00011150


	//   ....[80]....
        /*0a00*/ 	.word	0x00011210


	//   ....[81]....
        /*0a04*/ 	.word	0x00011230


	//   ....[82]....
        /*0a08*/ 	.word	0x000117a0


	//   ....[83]....
        /*0a0c*/ 	.word	0x000117c0


	//   ....[84]....
        /*0a10*/ 	.word	0x000118f0


	//   ....[85]....
        /*0a14*/ 	.word	0x00011900


	//   ....[86]....
        /*0a18*/ 	.word	0x00011a20


	//   ....[87]....
        /*0a1c*/ 	.word	0x00011a40


	//   ....[88]....
        /*0a20*/ 	.word	0x00011b60


	//   ....[89]....
        /*0a24*/ 	.word	0x00011b70


	//   ....[90]....
        /*0a28*/ 	.word	0x00011c90


	//   ....[91]....
        /*0a2c*/ 	.word	0x00011cb0


	//   ....[92]....
        /*0a30*/ 	.word	0x00011dd0


	//   ....[93]....
        /*0a34*/ 	.word	0x00011de0


	//   ....[94]....
        /*0a38*/ 	.word	0x00011f00


	//   ....[95]....
        /*0a3c*/ 	.word	0x00011f20


	//   ....[96]....
        /*0a40*/ 	.word	0x00012040


	//   ....[97]....
        /*0a44*/ 	.word	0x00012050


	//   ....[98]....
        /*0a48*/ 	.word	0x000121e0


	//   ....[99]....
        /*0a4c*/ 	.word	0x000122d0


	//   ....[100]....
        /*0a50*/ 	.word	0x00012340


	//   ....[101]....
        /*0a54*/ 	.word	0x000123a0


	//   ....[102]....
        /*0a58*/ 	.word	0x00012400


	//   ....[103]....
        /*0a5c*/ 	.word	0x00012460


	//   ....[104]....
        /*0a60*/ 	.word	0x000124d0


	//   ....[105]....
        /*0a64*/ 	.word	0x00012530


	//   ....[106]....
        /*0a68*/ 	.word	0x00012590


	//   ....[107]....
        /*0a6c*/ 	.word	0x000125f0


	//   ....[108]....
        /*0a70*/ 	.word	0x00012660


	//   ....[109]....
        /*0a74*/ 	.word	0x000126c0


	//   ....[110]....
        /*0a78*/ 	.word	0x00012720


	//   ....[111]....
        /*0a7c*/ 	.word	0x00012780


	//   ....[112]....
        /*0a80*/ 	.word	0x000127f0


	//   ....[113]....
        /*0a84*/ 	.word	0x00012850


	//   ....[114]....
        /*0a88*/ 	.word	0x000128b0


	//   ....[115]....
        /*0a8c*/ 	.word	0x00012910


	//   ....[116]....
        /*0a90*/ 	.word	0x00012970


	//   ....[117]....
        /*0a94*/ 	.word	0x000129c0


	//   ....[118]....
        /*0a98*/ 	.word	0x00012a20


	//   ....[119]....
        /*0a9c*/ 	.word	0x00012a70


	//   ....[120]....
        /*0aa0*/ 	.word	0x00012ad0


	//   ....[121]....
        /*0aa4*/ 	.word	0x00012b20


	//   ....[122]....
        /*0aa8*/ 	.word	0x00012b80


	//   ....[123]....
        /*0aac*/ 	.word	0x00012be0


	//   ....[124]....
        /*0ab0*/ 	.word	0x00012c50


	//   ....[125]....
        /*0ab4*/ 	.word	0x00012cb0


	//   ....[126]....
        /*0ab8*/ 	.word	0x00012d10


	//   ....[127]....
        /*0abc*/ 	.word	0x00012d70


	//   ....[128]....
        /*0ac0*/ 	.word	0x00012de0


	//   ....[129]....
        /*0ac4*/ 	.word	0x00012e40


	//   ....[130]....
        /*0ac8*/ 	.word	0x00012ea0


	//   ....[131]....
        /*0acc*/ 	.word	0x00012f00


	//   ....[132]....
        /*0ad0*/ 	.word	0x00012f70


	//   ....[133]....
        /*0ad4*/ 	.word	0x00012fd0


	//   ....[134]....
        /*0ad8*/ 	.word	0x00013030


	//   ....[135]....
        /*0adc*/ 	.word	0x00013090


	//   ....[136]....
        /*0ae0*/ 	.word	0x00013100


	//   ....[137]....
        /*0ae4*/ 	.word	0x00013160


	//   ....[138]....
        /*0ae8*/ 	.word	0x000131c0


	//   ....[139]....
        /*0aec*/ 	.word	0x00013230


	//----- nvinfo : EIATTR_EXIT_INSTR_OFFSETS
	.align		4
.L_412:
        /*0af0*/ 	.byte	0x04, 0x1c
        /*0af2*/ 	.short	(.L_414 - .L_413)


	//   ....[0]....
.L_413:
        /*0af4*/ 	.word	0x000000a0


	//   ....[1]....
        /*0af8*/ 	.word	0x00012280


	//----- nvinfo : EIATTR_MAX_THREADS
	.align		4
.L_414:
        /*0afc*/ 	.byte	0x04, 0x05
        /*0afe*/ 	.short	(.L_416 - .L_415)
.L_415:
        /*0b00*/ 	.word	0x00000080
        /*0b04*/ 	.word	0x00000001
        /*0b08*/ 	.word	0x00000001


	//----- nvinfo : EIATTR_CRS_STACK_SIZE
	.align		4
.L_416:
        /*0b0c*/ 	.byte	0x04, 0x1e
        /*0b0e*/ 	.short	(.L_418 - .L_417)
.L_417:
        /*0b10*/ 	.word	0x00000000
.L_418:


//--------------------- .nv.info._ZN7cutlass13device_kernelIN5flash19enable_sm80_to_sm89INS1_16FlashAttnFwdSm80INS1_25CollectiveMainloopFwdSm80ILi4ELi1ELb0EN4cute5tupleIJNS5_1CILi128EEENS7_ILi64EEES8_EEELi128ENS_6half_tEfNS_4arch4Sm80ELb1ELb0ELb0ELb1ELb0ELb0ELb1ELb0EEENS1_21CollectiveEpilogueFwdINS6_IJS8_S8_S9_EEENS6_IJNS7_ILi1EEESH_SH_EEESB_SD_Li128ELb1ELb1ELb0ELb0EEENS1_19SingleTileSchedulerILb1ELb0ELb1ELi128EEEEEEEEEvNT_6ParamsE --------------------------
	.section	.nv.info._ZN7cutlass13device_kernelIN5flash19enable_sm80_to_sm89INS1_16FlashAttnFwdSm80INS1_25CollectiveMainloopFwdSm80ILi4ELi1ELb0EN4cute5tupleIJNS5_1CILi128EEENS7_ILi64EEES8_EEELi128ENS_6half_tEfNS_4arch4Sm80ELb1ELb0ELb0ELb1ELb0ELb0ELb1ELb0EEENS1_21CollectiveEpilogueFwdINS6_IJS8_S8_S9_EEENS6_IJNS7_ILi1EEESH_SH_EEESB_SD_Li128ELb1ELb1ELb0ELb0EEENS1_19SingleTileSchedulerILb1ELb0ELb1ELi128EEEEEEEEEvNT_6ParamsE,"",@"SHT_CUDA_INFO"
	.sectionflags	@""
	.align	4


	//----- nvinfo : EIATTR_CUDA_API_VERSION
	.align		4
        /*0000*/ 	.byte	0x04, 0x37
        /*0002*/ 	.short	(.L_420 - .L_419)
.L_419:
        /*0004*/ 	.word	0x00000082


	//----- nvinfo : EIATTR_SW2861232_WAR
	.align		4
.L_420:
        /*0008*/ 	.byte	0x01, 0x35
	.zero		2


	//----- nvinfo : EIATTR_PARAM_CBANK
	.align		4
        /*000c*/ 	.byte	0x04, 0x0a
        /*000e*/ 	.short	(.L_422 - .L_421)
	.align		4
.L_421:
        /*0010*/ 	.word	index@(.nv.constant0._ZN7cutlass13device_kernelIN5flash19enable_sm80_to_sm89INS1_16FlashAttnFwdSm80INS1_25CollectiveMainloopFwdSm80ILi4ELi1ELb0EN4cute5tupleIJNS5_1CILi128EEENS7_ILi64EEES8_EEELi128ENS_6half_tEfNS_4arch4Sm80ELb1ELb0ELb0ELb1ELb0ELb0ELb1ELb0EEENS1_21CollectiveEpilogueFwdINS6_IJS8_S8_S9_EEENS6_IJNS7_ILi1EEESH_SH_EEESB_SD_Li128ELb1ELb1ELb0ELb0EEENS1_19SingleTileSchedulerILb1ELb0ELb1ELi128EEEEEEEEEvNT_6ParamsE)
        /*0014*/ 	.short	0x0160
        /*0016*/ 	.short	0x0418


	//----- nvinfo : EIATTR_CBANK_PARAM_SIZE
	.align		4
.L_422:
        /*0018*/ 	.byte	0x03, 0x19
        /*001a*/ 	.short	0x0418


	//----- nvinfo : EIATTR_KPARAM_INFO
	.align		4
        /*001c*/ 	.byte	0x04, 0x17
        /*001e*/ 	.short	(.L_424 - .L_423)
.L_423:
        /*0020*/ 	.word	0x00000000
        /*0024*/ 	.short	0x0000
        /*0026*/ 	.short	0x0000
        /*0028*/ 	.byte	0x00, 0xf0, 0x61, 0x10


	//----- nvinfo : EIATTR_MAXREG_COUNT
	.align		4
.L_424:
        /*002c*/ 	.byte	0x03, 0x1b
        /*002e*/ 	.short	0x00ff


	//----- nvinfo : EIATTR_NUM_BARRIERS
	.align		4
        /*0030*/ 	.byte	0x02, 0x4c
        /*0032*/ 	.byte	0x02
	.zero		1


	//----- nvinfo : EIATTR_ANNOTATIONS
	.align		4
        /*0034*/ 	.byte	0x04, 0x55
        /*0036*/ 	.short	(.L_426 - .L_425)


	//   ....[0]....
.L_425:
        /* <DEDUP_REMOVED lines=71> */


	//----- nvinfo : EIATTR_MERCURY_ISA_VERSION
	.align		4
.L_426:
        /*0490*/ 	.byte	0x03, 0x5f
        /*0492*/ 	.short	0x0000


	//----- nvinfo : EIATTR_INT_WARP_WIDE_INSTR_OFFSETS
	.align		4
        /*0494*/ 	.byte	0x04, 0x31
        /*0496*/ 	.short	(.L_428 - .L_427)


	//   ....[0]....
.L_427:
        /*0498*/ 	.word	0x00001e80


	//----- nvinfo : EIATTR_COOP_GROUP_MASK_REGIDS
	.align		4
.L_428:
        /*049c*/ 	.byte	0x04, 0x29
        /*049e*/ 	.short	(.L_430 - .L_429)


	//   ....[0]....
.L_429:
        /*04a0*/ 	.word	0xffffffff


	//   ....[1]....
        /*04a4*/ 	.word	0xffffffff


	//   ....[2]....
        /*04a8*/ 	.word	0xffffffff


	//   ....[3]....
        /*04ac*/ 	.word	0xffffffff


	//   ....[4]....
        /*04b0*/ 	.word	0xffffffff


	//   ....[5]....
        /*04b4*/ 	.word	0xffffffff


	//   ....[6]....
        /*04b8*/ 	.word	0xffffffff


	//   ....[7]....
        /*04bc*/ 	.word	0xffffffff


	//   ....[8]....
        /*04c0*/ 	.word	0xffffffff


	//   ....[9]....
        /*04c4*/ 	.word	0xffffffff


	//   ....[10]....
        /*04c8*/ 	.word	0xffffffff


	//   ....[11]....
        /*04cc*/ 	.word	0xffffffff


	//   ....[12]....
        /*04d0*/ 	.word	0xffffffff


	//   ....[13]....
        /*04d4*/ 	.word	0xffffffff


	//   ....[14]....
        /*04d8*/ 	.word	0xffffffff


	//   ....[15]....
        /*04dc*/ 	.word	0xffffffff


	//   ....[16]....
        /*04e0*/ 	.word	0xffffffff


	//   ....[17]....
        /*04e4*/ 	.word	0xffffffff


	//   ....[18]....
        /*04e8*/ 	.word	0xffffffff


	//   ....[19]....
        /*04ec*/ 	.word	0xffffffff


	//   ....[20]....
        /*04f0*/ 	.word	0xffffffff


	//   ....[21]....
        /*04f4*/ 	.word	0xffffffff


	//   ....[22]....
        /*04f8*/ 	.word	0xffffffff


	//   ....[23]....
        /*04fc*/ 	.word	0xffffffff


	//   ....[24]....
        /*0500*/ 	.word	0xffffffff


	//   ....[25]....
        /*0504*/ 	.word	0xffffffff


	//   ....[26]....
        /*0508*/ 	.word	0xffffffff


	//   ....[27]....
        /*050c*/ 	.word	0xffffffff


	//   ....[28]....
        /*0510*/ 	.word	0xffffffff


	//   ....[29]....
        /*0514*/ 	.word	0xffffffff


	//   ....[30]....
        /*0518*/ 	.word	0xffffffff


	//   ....[31]....
        /*051c*/ 	.word	0xffffffff


	//   ....[32]....
        /*0520*/ 	.word	0xffffffff


	//   ....[33]....
        /*0524*/ 	.word	0xffffffff


	//   ....[34]....
        /*0528*/ 	.word	0xffffffff


	//   ....[35]....
        /*052c*/ 	.word	0xffffffff


	//   ....[36]....
        /*0530*/ 	.word	0xffffffff


	//   ....[37]....
        /*0534*/ 	.word	0xffffffff


	//   ....[38]....
        /*0538*/ 	.word	0xffffffff


	//   ....[39]....
        /*053c*/ 	.word	0xffffffff


	//   ....[40]....
        /*0540*/ 	.word	0xffffffff


	//   ....[41]....
        /*0544*/ 	.word	0xffffffff


	//   ....[42]....
        /*0548*/ 	.word	0xffffffff


	//   ....[43]....
        /*054c*/ 	.word	0xffffffff


	//   ....[44]....
        /*0550*/ 	.word	0xffffffff


	//   ....[45]....
        /*0554*/ 	.word	0xffffffff


	//   ....[46]....
        /*0558*/ 	.word	0xffffffff


	//   ....[47]....
        /*055c*/ 	.word	0xffffffff


	//   ....[48]....
        /*0560*/ 	.word	0xffffffff


	//   ....[49]....
        /*0564*/ 	.word	0xffffffff


	//   ....[50]....
        /*0568*/ 	.word	0xffffffff


	//   ....[51]....
        /*056c*/ 	.word	0xffffffff


	//   ....[52]....
        /*0570*/ 	.word	0xffffffff


	//   ....[53]....
        /*0574*/ 	.word	0xffffffff


	//   ....[54]....
        /*0578*/ 	.word	0xffffffff


	//   ....[55]....
        /*057c*/ 	.word	0xffffffff


	//   ....[56]....
        /*0580*/ 	.word	0xffffffff


	//   ....[57]....
        /*0584*/ 	.word	0xffffffff


	//   ....[58]....
        /*0588*/ 	.word	0xffffffff


	//   ....[59]....
        /*058c*/ 	.word	0xffffffff


	//   ....[60]....
        /*0590*/ 	.word	0xffffffff


	//   ....[61]....
        /*0594*/ 	.word	0xffffffff


	//   ....[62]....
        /*0598*/ 	.word	0xffffffff


	//   ....[63]....
        /*059c*/ 	.word	0xffffffff


	//   ....[64]....
        /*05a0*/ 	.word	0xffffffff


	//   ....[65]....
        /*05a4*/ 	.word	0xffffffff


	//   ....[66]....
        /*05a8*/ 	.word	0xffffffff


	//   ....[67]....
        /*05ac*/ 	.word	0xffffffff


	//   ....[68]....
        /*05b0*/ 	.word	0xffffffff


	//   ....[69]....
        /*05b4*/ 	.word	0xffffffff


	//   ....[70]....
        /*05b8*/ 	.word	0xffffffff


	//   ....[71]....
        /*05bc*/ 	.word	0xffffffff


	//   ....[72]....
        /*05c0*/ 	.word	0xffffffff


	//   ....[73]....
        /*05c4*/ 	.word	0xffffffff


	//   ....[74]....
        /*05c8*/ 	.word	0xffffffff


	//   ....[75]....
        /*05cc*/ 	.word	0xffffffff


	//   ....[76]....
        /*05d0*/ 	.word	0xffffffff


	//   ....[77]....
        /*05d4*/ 	.word	0xffffffff


	//   ....[78]....
        /*05d8*/ 	.word	0xffffffff


	//   ....[79]....
        /*05dc*/ 	.word	0xffffffff


	//   ....[80]....
        /*05e0*/ 	.word	0xffffffff


	//   ....[81]....
        /*05e4*/ 	.word	0xffffffff


	//   ....[82]....
        /*05e8*/ 	.word	0xffffffff


	//   ....[83]....
        /*05ec*/ 	.word	0xffffffff


	//   ....[84]....
        /*05f0*/ 	.word	0xffffffff


	//   ....[85]....
        /*05f4*/ 	.word	0xffffffff


	//   ....[86]....
        /*05f8*/ 	.word	0xffffffff


	//   ....[87]....
        /*05fc*/ 	.word	0xffffffff


	//   ....[88]....
        /*0600*/ 	.word	0xffffffff


	//   ....[89]....
        /*0604*/ 	.word	0xffffffff


	//   ....[90]....
        /*0608*/ 	.word	0xffffffff


	//   ....[91]....
        /*060c*/ 	.word	0xffffffff


	//   ....[92]....
        /*0610*/ 	.word	0xffffffff


	//   ....[93]....
        /*0614*/ 	.word	0xffffffff


	//   ....[94]....
        /*0618*/ 	.word	0xffffffff


	//   ....[95]....
        /*061c*/ 	.word	0xffffffff


	//   ....[96]....
        /*0620*/ 	.word	0xffffffff


	//----- nvinfo : EIATTR_COOP_GROUP_INSTR_OFFSETS
	.align		4
.L_430:
        /*0624*/ 	.byte	0x04, 0x28
        /*0626*/ 	.short	(.L_432 - .L_431)


	//   ....[0]....
.L_431:
        /*0628*/ 	.word	0x00000090


	//   ....[1]....
        /*062c*/ 	.word	0x000012c0


	//   ....[2]....
        /*0630*/ 	.word	0x000012f0


	//   ....[3]....
        /*0634*/ 	.word	0x00001580


	//   ....[4]....
        /*0638*/ 	.word	0x000015b0


	//   ....[5]....
        /*063c*/ 	.word	0x00001690


	//   ....[6]....
        /*0640*/ 	.word	0x000016c0


	//   ....[7]....
        /*0644*/ 	.word	0x000017a0


	//   ....[8]....
        /*0648*/ 	.word	0x000017d0


	//   ....[9]....
        /*064c*/ 	.word	0x000018b0


	//   ....[10]....
        /*0650*/ 	.word	0x000018e0


	//   ....[11]....
        /*0654*/ 	.word	0x000019c0


	//   ....[12]....
        /*0658*/ 	.word	0x000019f0


	//   ....[13]....
        /*065c*/ 	.word	0x00001ad0


	//   ....[14]....
        /*0660*/ 	.word	0x00001b00


	//   ....[15]....
        /*0664*/ 	.word	0x00001be0


	//   ....[16]....
        /*0668*/ 	.word	0x00001c30


	//   ....[17]....
        /*066c*/ 	.word	0x00003700


	//   ....[18]....
        /*0670*/ 	.word	0x00003710


	//   ....[19]....
        /*0674*/ 	.word	0x00003df0


	//   ....[20]....
        /*0678*/ 	.word	0x00003f00


	//   ....[21]....
        /*067c*/ 	.word	0x00003f10


	//   ....[22]....
        /*0680*/ 	.word	0x00003f40


	//   ....[23]....
        /*0684*/ 	.word	0x00003f60


	//   ....[24]....
        /*0688*/ 	.word	0x00003f80


	//   ....[25]....
        /*068c*/ 	.word	0x00004630


	//   ....[26]....
        /*0690*/ 	.word	0x00004780


	//   ....[27]....
        /*0694*/ 	.word	0x00004930


	//   ....[28]....
        /*0698*/ 	.word	0x00004af0


	//   ....[29]....
        /*069c*/ 	.word	0x000079d0


	//   ....[30]....
        /*06a0*/ 	.word	0x000079f0


	//   ....[31]....
        /*06a4*/ 	.word	0x00007a30


	//   ....[32]....
        /*06a8*/ 	.word	0x00007a50


	//   ....[33]....
        /*06ac*/ 	.word	0x000087c0


	//   ....[34]....
        /*06b0*/ 	.word	0x000089b0


	//   ....[35]....
        /*06b4*/ 	.word	0x00008d40


	//   ....[36]....
        /*06b8*/ 	.word	0x00008de0


	//   ....[37]....
        /*06bc*/ 	.word	0x00008e20


	//   ....[38]....
        /*06c0*/ 	.word	0x00008e90


	//   ....[39]....
        /*06c4*/ 	.word	0x00008ed0


	//   ....[40]....
        /*06c8*/ 	.word	0x00009170


	//   ....[41]....
        /*06cc*/ 	.word	0x0000ce30


	//   ....[42]....
        /*06d0*/ 	.word	0x0000cea0


	//   ....[43]....
        /*06d4*/ 	.word	0x0000cef0


	//   ....[44]....
        /*06d8*/ 	.word	0x0000cf30


	//   ....[45]....
        /*06dc*/ 	.word	0x0000cf80


	//   ....[46]....
        /*06e0*/ 	.word	0x0000cfc0


	//   ....[47]....
        /*06e4*/ 	.word	0x0000d270


	//   ....[48]....
        /*06e8*/ 	.word	0x0000d460


	//   ....[49]....
        /*06ec*/ 	.word	0x0000f6f0


	//   ....[50]....
        /*06f0*/ 	.word	0x0000f700


	//   ....[51]....
        /*06f4*/ 	.word	0x0000f710


	//   ....[52]....
        /*06f8*/ 	.word	0x0000f730


	//   ....[53]....
        /*06fc*/ 	.word	0x0000f750


	//   ....[54]....
        /*0700*/ 	.word	0x0000f770


	//   ....[55]....
        /*0704*/ 	.word	0x0000f780


	//   ....[56]....
        /*0708*/ 	.word	0x0000f7b0


	//   ....[57]....
        /*070c*/ 	.word	0x000112e0


	//   ....[58]....
        /*0710*/ 	.word	0x00011300


	//   ....[59]....
        /*0714*/ 	.word	0x00011330


	//   ....[60]....
        /*0718*/ 	.word	0x00011350


	//   ....[61]....
        /*071c*/ 	.word	0x00011370


	//   ....[62]....
        /*0720*/ 	.word	0x00011390


	//   ....[63]....
        /*0724*/ 	.word	0x000113a0


	//   ....[64]....
        /*0728*/ 	.word	0x000113b0


	//   ....[65]....
        /*072c*/ 	.word	0x000115f0


	//   ....[66]....
        /*0730*/ 	.word	0x00011600


	//   ....[67]....
        /*0734*/ 	.word	0x00011700


	//   ....[68]....
        /*0738*/ 	.word	0x00011730


	//   ....[69]....
        /*073c*/ 	.word	0x00011810


	//   ....[70]....
        /*0740*/ 	.word	0x00011840


	//   ....[71]....
        /*0744*/ 	.word	0x00011920


	//   ....[72]....
        /*0748*/ 	.word	0x00011950


	//   ....[73]....
        /*074c*/ 	.word	0x00011a30


	//   ....[74]....
        /*0750*/ 	.word	0x00011a60


	//   ....[75]....
        /*0754*/ 	.word	0x00011b40


	//   ....[76]....
        /*0758*/ 	.word	0x00011b70


	//   ....[77]....
        /*075c*/ 	.word	0x00011c50


	//   ....[78]....
        /*0760*/ 	.word	0x00011c80


	//   ....[79]....
        /*0764*/ 	.word	0x00011d60


	//   ....[80]....
        /*0768*/ 	.word	0x00011d80


	//   ....[81]....
        /*076c*/ 	.word	0x00012530


	//   ....[82]....
        /*0770*/ 	.word	0x00012540


	//   ....[83]....
        /*0774*/ 	.word	0x00012610


	//   ....[84]....
        /*0778*/ 	.word	0x00012640


	//   ....[85]....
        /*077c*/ 	.word	0x00012710


	//   ....[86]....
        /*0780*/ 	.word	0x00012740


	//   ....[87]....
        /*0784*/ 	.word	0x00012810


	//   ....[88]....
        /*0788*/ 	.word	0x00012840


	//   ....[89]....
        /*078c*/ 	.word	0x00012910


	//   ....[90]....
        /*0790*/ 	.word	0x00012940


	//   ....[91]....
        /*0794*/ 	.word	0x00012a10


	//   ....[92]....
        /*0798*/ 	.word	0x00012a40


	//   ....[93]....
        /*079c*/ 	.word	0x00012b10


	//   ....[94]....
        /*07a0*/ 	.word	0x00012b40


	//   ....[95]....
        /*07a4*/ 	.word	0x00012c10


	//   ....[96]....
        /*07a8*/ 	.word	0x00012c30


	//----- nvinfo : EIATTR_EXIT_INSTR_OFFSETS
	.align		4
.L_432:
        /*07ac*/ 	.byte	0x04, 0x1c
        /*07ae*/ 	.short	(.L_434 - .L_433)


	//   ....[0]....
.L_433:
        /*07b0*/ 	.word	0x00000350


	//   ....[1]....
        /*07b4*/ 	.word	0x00011d90


	//   ....[2]....
        /*07b8*/ 	.word	0x00011df0


	//   ....[3]....
        /*07bc*/ 	.word	0x00011e50


	//   ....[4]....
        /*07c0*/ 	.word	0x00012c40


	//   ....[5]....
        /*07c4*/ 	.word	0x00012c90


	//   ....[6]....
        /*07c8*/ 	.word	0x00012cf0


	//----- nvinfo : EIATTR_CTAIDZ_USED
	.align		4
.L_434:
        /*07cc*/ 	.byte	0x01, 0x04
	.zero		2


	//----- nvinfo : EIATTR_MAX_THREADS
	.align		4
        /*07d0*/ 	.byte	0x04, 0x05
        /*07d2*/ 	.short	(.L_436 - .L_435)
.L_435:
        /*07d4*/ 	.word	0x00000080
        /*07d8*/ 	.word	0x00000001
        /*07dc*/ 	.word	0x00000001


	//----- nvinfo : EIATTR_CRS_STACK_SIZE
	.align		4
.L_436:
        /*07e0*/ 	.byte	0x04, 0x1e
        /*07e2*/ 	.short	(.L_438 - .L_437)
.L_437:
        /*07e4*/ 	.word	0x00000000
.L_438:


//--------------------- .nv.info._ZN7cutlass13device_kernelIN5flash19enable_sm80_to_sm89INS1_16FlashAttnFwdSm80INS1_25CollectiveMainloopFwdSm80ILi4ELi1ELb0EN4cute5tupleIJNS5_1CILi128EEENS7_ILi64EEES8_EEELi128ENS_6half_tEfNS_4arch4Sm80ELb1ELb0ELb0ELb1ELb0ELb1ELb1ELb0EEENS1_21CollectiveEpilogueFwdINS6_IJS8_S8_S9_EEENS6_IJNS7_ILi1EEESH_SH_EEESB_SD_Li128ELb1ELb1ELb0ELb0EEENS1_19SingleTileSchedulerILb1ELb0ELb1ELi128EEEEEEEEEvNT_6ParamsE --------------------------
	.section	.nv.info._ZN7cutlass13device_kernelIN5flash19enable_sm80_to_sm89INS1_16FlashAttnFwdSm80INS1_25CollectiveMainloopFwdSm80ILi4ELi1ELb0EN4cute5tupleIJNS5_1CILi128EEENS7_ILi64EEES8_EEELi128ENS_6half_tEfNS_4arch4Sm80ELb1ELb0ELb0ELb1ELb0ELb1ELb1ELb0EEENS1_21CollectiveEpilogueFwdINS6_IJS8_S8_S9_EEENS6_IJNS7_ILi1EEESH_SH_EEESB_SD_Li128ELb1ELb1ELb0ELb0EEENS1_19SingleTileSchedulerILb1ELb0ELb1ELi128EEEEEEEEEvNT_6ParamsE,"",@"SHT_CUDA_INFO"
	.sectionflags	@""
	.align	4


	//----- nvinfo : EIATTR_CUDA_API_VERSION
	.align		4
        /*0000*/ 	.byte	0x04, 0x37
        /*0002*/ 	.short	(.L_440 - .L_439)
.L_439:
        /*0004*/ 	.word	0x00000082


	//----- nvinfo : EIATTR_SW2861232_WAR
	.align		4
.L_440:
        /*0008*/ 	.byte	0x01, 0x35
	.zero		2


	//----- nvinfo : EIATTR_PARAM_CBANK
	.align		4
        /*000c*/ 	.byte	0x04, 0x0a
        /*000e*/ 	.short	(.L_442 - .L_441)
	.align		4
.L_441:
        /*0010*/ 	.word	index@(.nv.constant0._ZN7cutlass13device_kernelIN5flash19enable_sm80_to_sm89INS1_16FlashAttnFwdSm80INS1_25CollectiveMainloopFwdSm80ILi4ELi1ELb0EN4cute5tupleIJNS5_1CILi128EEENS7_ILi64EEES8_EEELi128ENS_6half_tEfNS_4arch4Sm80ELb1ELb0ELb0ELb1ELb0ELb1ELb1ELb0EEENS1_21CollectiveEpilogueFwdINS6_IJS8_S8_S9_EEENS6_IJNS7_ILi1EEESH_SH_EEESB_SD_Li128ELb1ELb1ELb0ELb0EEENS1_19SingleTileSchedulerILb1ELb0ELb1ELi128EEEEEEEEEvNT_6ParamsE)
        /*0014*/ 	.short	0x0160
        /*0016*/ 	.short	0x0418


	//----- nvinfo : EIATTR_CBANK_PARAM_SIZE
	.align		4
.L_442:
        /*0018*/ 	.byte	0x03, 0x19
        /*001a*/ 	.short	0x0418


	//----- nvinfo : EIATTR_KPARAM_INFO
	.align		4
        /*001c*/ 	.byte	0x04, 0x17
        /*001e*/ 	.short	(.L_444 - .L_443)
.L_443:
        /*0020*/ 	.word	0x00000000
        /*0024*/ 	.short	0x0000
        /*0026*/ 	.short	0x0000
        /*0028*/ 	.byte	0x00, 0xf0, 0x61, 0x10


	//----- nvinfo : EIATTR_MAXREG_COUNT
	.align		4
.L_444:
        /*002c*/ 	.byte	0x03, 0x1b
        /*002e*/ 	.short	0x00ff


	//----- nvinfo : EIATTR_NUM_BARRIERS
	.align		4
        /*0030*/ 	.byte	0x02, 0x4c
        /*0032*/ 	.byte	0x02
	.zero		1


	//----- nvinfo : EIATTR_ANNOTATIONS
	.align		4
        /*0034*/ 	.byte	0x04, 0x55
        /*0036*/ 	.short	(.L_446 - .L_445)


	//   ....[0]....
.L_445:
        /* <DEDUP_REMOVED lines=62> */


	//----- nvinfo : EIATTR_MERCURY_ISA_VERSION
	.align		4
.L_446:
        /*0400*/ 	.byte	0x03, 0x5f
        /*0402*/ 	.short	0x0000


	//----- nvinfo : EIATTR_INT_WARP_WIDE_INSTR_OFFSETS
	.align		4
        /*0404*/ 	.byte	0x04, 0x31
        /*0406*/ 	.short	(.L_448 - .L_447)


	//   ....[0]....
.L_447:
        /*0408*/ 	.word	0x00009eb0


	//----- nvinfo : EIATTR_COOP_GROUP_MASK_REGIDS
	.align		4
.L_448:
        /*040c*/ 	.byte	0x04, 0x29
        /*040e*/ 	.short	(.L_450 - .L_449)


	//   ....[0]....
.L_449:
        /*0410*/ 	.word	0xffffffff


	//   ....[1]....
        /*0414*/ 	.word	0xffffffff


	//   ....[2]....
        /*0418*/ 	.word	0xffffffff


	//   ....[3]....
        /*041c*/ 	.word	0xffffffff


	//   ....[4]....
        /*0420*/ 	.word	0xffffffff


	//   ....[5]....
        /*0424*/ 	.word	0xffffffff


	//   ....[6]....
        /*0428*/ 	.word	0xffffffff


	//   ....[7]....
        /*042c*/ 	.word	0xffffffff


	//   ....[8]....
        /*0430*/ 	.word	0xffffffff


	//   ....[9]....
        /*0434*/ 	.word	0xffffffff


	//   ....[10]....
        /*0438*/ 	.word	0xffffffff


	//   ....[11]....
        /*043c*/ 	.word	0xffffffff


	//   ....[12]....
        /*0440*/ 	.word	0xffffffff


	//   ....[13]....
        /*0444*/ 	.word	0xffffffff


	//   ....[14]....
        /*0448*/ 	.word	0xffffffff


	//   ....[15]....
        /*044c*/ 	.word	0xffffffff


	//   ....[16]....
        /*0450*/ 	.word	0xffffffff


	//   ....[17]....
        /*0454*/ 	.word	0xffffffff


	//   ....[18]....
        /*0458*/ 	.word	0xffffffff


	//   ....[19]....
        /*045c*/ 	.word	0xffffffff


	//   ....[20]....
        /*0460*/ 	.word	0xffffffff


	//   ....[21]....
        /*0464*/ 	.word	0xffffffff


	//   ....[22]....
        /*0468*/ 	.word	0xffffffff


	//   ....[23]....
        /*046c*/ 	.word	0xffffffff


	//   ....[24]....
        /*0470*/ 	.word	0xffffffff


	//   ....[25]....
        /*0474*/ 	.word	0xffffffff


	//   ....[26]....
        /*0478*/ 	.word	0xffffffff


	//   ....[27]....
        /*047c*/ 	.word	0xffffffff


	//   ....[28]....
        /*0480*/ 	.word	0xffffffff


	//   ....[29]....
        /*0484*/ 	.word	0xffffffff


	//   ....[30]....
        /*0488*/ 	.word	0xffffffff


	//   ....[31]....
        /*048c*/ 	.word	0xffffffff


	//   ....[32]....
        /*0490*/ 	.word	0xffffffff


	//   ....[33]....
        /*0494*/ 	.word	0xffffffff


	//   ....[34]....
        /*0498*/ 	.word	0xffffffff


	//   ....[35]....
        /*049c*/ 	.word	0xffffffff


	//   ....[36]....
        /*04a0*/ 	.word	0xffffffff


	//   ....[37]....
        /*04a4*/ 	.word	0xffffffff


	//   ....[38]....
        /*04a8*/ 	.word	0xffffffff


	//   ....[39]....
        /*04ac*/ 	.word	0xffffffff


	//   ....[40]....
        /*04b0*/ 	.word	0xffffffff


	//   ....[41]....
        /*04b4*/ 	.word	0xffffffff


	//   ....[42]....
        /*04b8*/ 	.word	0xffffffff


	//   ....[43]....
        /*04bc*/ 	.word	0xffffffff


	//   ....[44]....
        /*04c0*/ 	.word	0xffffffff


	//   ....[45]....
        /*04c4*/ 	.word	0xffffffff


	//   ....[46]....
        /*04c8*/ 	.word	0xffffffff


	//   ....[47]....
        /*04cc*/ 	.word	0xffffffff


	//   ....[48]....
        /*04d0*/ 	.word	0xffffffff


	//   ....[49]....
        /*04d4*/ 	.word	0xffffffff


	//   ....[50]....
        /*04d8*/ 	.word	0xffffffff


	//   ....[51]....
        /*04dc*/ 	.word	0xffffffff


	//   ....[52]....
        /*04e0*/ 	.word	0xffffffff


	//   ....[53]....
        /*04e4*/ 	.word	0xffffffff


	//   ....[54]....
        /*04e8*/ 	.word	0xffffffff


	//   ....[55]....
        /*04ec*/ 	.word	0xffffffff


	//   ....[56]....
        /*04f0*/ 	.word	0xffffffff


	//   ....[57]....
        /*04f4*/ 	.word	0xffffffff


	//   ....[58]....
        /*04f8*/ 	.word	0xffffffff


	//   ....[59]....
        /*04fc*/ 	.word	0xffffffff


	//   ....[60]....
        /*0500*/ 	.word	0xffffffff


	//   ....[61]....
        /*0504*/ 	.word	0xffffffff


	//   ....[62]....
        /*0508*/ 	.word	0xffffffff


	//   ....[63]....
        /*050c*/ 	.word	0xffffffff


	//   ....[64]....
        /*0510*/ 	.word	0xffffffff


	//   ....[65]....
        /*0514*/ 	.word	0xffffffff


	//   ....[66]....
        /*0518*/ 	.word	0xffffffff


	//   ....[67]....
        /*051c*/ 	.word	0xffffffff


	//   ....[68]....
        /*0520*/ 	.word	0xffffffff


	//   ....[69]....
        /*0524*/ 	.word	0xffffffff


	//   ....[70]....
        /*0528*/ 	.word	0xffffffff


	//   ....[71]....
        /*052c*/ 	.word	0xffffffff


	//   ....[72]....
        /*0530*/ 	.word	0xffffffff


	//   ....[73]....
        /*0534*/ 	.word	0xffffffff


	//   ....[74]....
        /*0538*/ 	.word	0xffffffff


	//   ....[75]....
        /*053c*/ 	.word	0xffffffff


	//   ....[76]....
        /*0540*/ 	.word	0xffffffff


	//   ....[77]....
        /*0544*/ 	.word	0xffffffff


	//   ....[78]....
        /*0548*/ 	.word	0xffffffff


	//   ....[79]....
        /*054c*/ 	.word	0xffffffff


	//   ....[80]....
        /*0550*/ 	.word	0xffffffff


	//   ....[81]....
        /*0554*/ 	.word	0xffffffff


	//   ....[82]....
        /*0558*/ 	.word	0xffffffff


	//   ....[83]....
        /*055c*/ 	.word	0xffffffff


	//   ....[84]....
        /*0560*/ 	.word	0xffffffff


	//   ....[85]....
        /*0564*/ 	.word	0xffffffff


	//   ....[86]....
        /*0568*/ 	.word	0xffffffff


	//   ....[87]....
        /*056c*/ 	.word	0xffffffff


	//   ....[88]....
        /*0570*/ 	.word	0xffffffff


	//   ....[89]....
        /*0574*/ 	.word	0xffffffff


	//   ....[90]....
        /*0578*/ 	.word	0xffffffff


	//   ....[91]....
        /*057c*/ 	.word	0xffffffff


	//   ....[92]....
        /*0580*/ 	.word	0xffffffff


	//   ....[93]....
        /*0584*/ 	.word	0xffffffff


	//   ....[94]....
        /*0588*/ 	.word	0xffffffff


	//   ....[95]....
        /*058c*/ 	.word	0xffffffff


	//   ....[96]....
        /*0590*/ 	.word	0xffffffff


	//   ....[97]....
        /*0594*/ 	.word	0xffffffff


	//   ....[98]....
        /*0598*/ 	.word	0xffffffff


	//   ....[99]....
        /*059c*/ 	.word	0xffffffff


	//   ....[100]....
        /*05a0*/ 	.word	0xffffffff


	//   ....[101]....
        /*05a4*/ 	.word	0xffffffff


	//   ....[102]....
        /*05a8*/ 	.word	0xffffffff


	//   ....[103]....
        /*05ac*/ 	.word	0xffffffff


	//   ....[104]....
        /*05b0*/ 	.word	0xffffffff


	//   ....[105]....
        /*05b4*/ 	.word	0xffffffff


	//   ....[106]....
        /*05b8*/ 	.word	0xffffffff


	//   ....[107]....
        /*05bc*/ 	.word	0xffffffff


	//   ....[108]....
        /*05c0*/ 	.word	0xffffffff


	//   ....[109]....
        /*05c4*/ 	.word	0xffffffff


	//   ....[110]....
        /*05c8*/ 	.word	0xffffffff


	//   ....[111]....
        /*05cc*/ 	.word	0xffffffff


	//   ....[112]....
        /*05d0*/ 	.word	0xffffffff


	//   ....[113]....
        /*05d4*/ 	.word	0xffffffff


	//   ....[114]....
        /*05d8*/ 	.word	0xffffffff


	//   ....[115]....
        /*05dc*/ 	.word	0xffffffff


	//   ....[116]....
        /*05e0*/ 	.word	0xffffffff


	//   ....[117]....
        /*05e4*/ 	.word	0xffffffff


	//   ....[118]....
        /*05e8*/ 	.word	0xffffffff


	//   ....[119]....
        /*05ec*/ 	.word	0xffffffff


	//   ....[120]....
        /*05f0*/ 	.word	0xffffffff


	//   ....[121]....
        /*05f4*/ 	.word	0xffffffff


	//   ....[122]....
        /*05f8*/ 	.word	0xffffffff


	//   ....[123]....
        /*05fc*/ 	.word	0xffffffff


	//   ....[124]....
        /*0600*/ 	.word	0xffffffff


	//   ....[125]....
        /*0604*/ 	.word	0xffffffff


	//   ....[126]....
        /*0608*/ 	.word	0xffffffff


	//   ....[127]....
        /*060c*/ 	.word	0xffffffff


	//   ....[128]....
        /*0610*/ 	.word	0xffffffff


	//   ....[129]....
        /*0614*/ 	.word	0xffffffff


	//   ....[130]....
        /*0618*/ 	.word	0xffffffff


	//   ....[131]....
        /*061c*/ 	.word	0xffffffff


	//   ....[132]....
        /*0620*/ 	.word	0xffffffff


	//   ....[133]....
        /*0624*/ 	.word	0xffffffff


	//   ....[134]....
        /*0628*/ 	.word	0xffffffff


	//   ....[135]....
        /*062c*/ 	.word	0xffffffff


	//   ....[136]....
        /*0630*/ 	.word	0xffffffff


	//   ....[137]....
        /*0634*/ 	.word	0xffffffff


	//   ....[138]....
        /*0638*/ 	.word	0xffffffff


	//   ....[139]....
        /*063c*/ 	.word	0xffffffff


	//   ....[140]....
        /*0640*/ 	.word	0xffffffff


	//   ....[141]....
        /*0644*/ 	.word	0xffffffff


	//   ....[142]....
        /*0648*/ 	.word	0xffffffff


	//   ....[143]....
        /*064c*/ 	.word	0xffffffff


	//   ....[144]....
        /*0650*/ 	.word	0xffffffff


	//   ....[145]....
        /*0654*/ 	.word	0xffffffff


	//   ....[146]....
        /*0658*/ 	.word	0xffffffff


	//   ....[147]....
        /*065c*/ 	.word	0xffffffff


	//   ....[148]....
        /*0660*/ 	.word	0xffffffff


	//   ....[149]....
        /*0664*/ 	.word	0xffffffff


	//   ....[150]....
        /*0668*/ 	.word	0xffffffff


	//   ....[151]....
        /*066c*/ 	.word	0xffffffff


	//   ....[152]....
        /*0670*/ 	.word	0xffffffff


	//   ....[153]....
        /*0674*/ 	.word	0xffffffff


	//   ....[154]....
        /*0678*/ 	.word	0xffffffff


	//   ....[155]....
        /*067c*/ 	.word	0xffffffff


	//   ....[156]....
        /*0680*/ 	.word	0xffffffff


	//   ....[157]....
        /*0684*/ 	.word	0xffffffff


	//   ....[158]....
        /*0688*/ 	.word	0xffffffff


	//   ....[159]....
        /*068c*/ 	.word	0xffffffff


	//   ....[160]....
        /*0690*/ 	.word	0xffffffff


	//----- nvinfo : EIATTR_COOP_GROUP_INSTR_OFFSETS
	.align		4
.L_450:
        /*0694*/ 	.byte	0x04, 0x28
        /*0696*/ 	.short	(.L_452 - .L_451)


	//   ....[0]....
.L_451:
        /*0698*/ 	.word	0x000000a0


	//   ....[1]....
        /*069c*/ 	.word	0x00009260


	//   ....[2]....
        /*06a0*/ 	.word	0x000092a0


	//   ....[3]....
        /*06a4*/ 	.word	0x00009490


	//   ....[4]....
        /*06a8*/ 	.word	0x000094c0


	//   ....[5]....
        /*06ac*/ 	.word	0x000095b0


	//   ....[6]....
        /*06b0*/ 	.word	0x000095e0


	//   ....[7]....
        /*06b4*/ 	.word	0x000096d0


	//   ....[8]....
        /*06b8*/ 	.word	0x00009700


	//   ....[9]....
        /*06bc*/ 	.word	0x000097f0


	//   ....[10]....
        /*06c0*/ 	.word	0x00009820


	//   ....[11]....
        /*06c4*/ 	.word	0x00009910


	//   ....[12]....
        /*06c8*/ 	.word	0x00009940


	//   ....[13]....
        /*06cc*/ 	.word	0x00009a30


	//   ....[14]....
        /*06d0*/ 	.word	0x00009a60


	//   ....[15]....
        /*06d4*/ 	.word	0x00009b40


	//   ....[16]....
        /*06d8*/ 	.word	0x00009b80


	//   ....[17]....
        /*06dc*/ 	.word	0x0000a360


	//   ....[18]....
        /*06e0*/ 	.word	0x0000a3a0


	//   ....[19]....
        /*06e4*/ 	.word	0x0000a3e0


	//   ....[20]....
        /*06e8*/ 	.word	0x0000a400


	//   ....[21]....
        /*06ec*/ 	.word	0x0000a590


	//   ....[22]....
        /*06f0*/ 	.word	0x0000a650


	//   ....[23]....
        /*06f4*/ 	.word	0x0000a690


	//   ....[24]....
        /*06f8*/ 	.word	0x0000a6d0


	//   ....[25]....
        /*06fc*/ 	.word	0x0000a860


	//   ....[26]....
        /*0700*/ 	.word	0x0000a920


	//   ....[27]....
        /*0704*/ 	.word	0x0000a960


	//   ....[28]....
        /*0708*/ 	.word	0x0000a9a0


	//   ....[29]....
        /*070c*/ 	.word	0x0000ab50


	//   ....[30]....
        /*0710*/ 	.word	0x0000ac10


	//   ....[31]....
        /*0714*/ 	.word	0x0000ac50


	//   ....[32]....
        /*0718*/ 	.word	0x0000ac90


	//   ....[33]....
        /*071c*/ 	.word	0x0000ae20


	//   ....[34]....
        /*0720*/ 	.word	0x0000aee0


	//   ....[35]....
        /*0724*/ 	.word	0x0000af20


	//   ....[36]....
        /*0728*/ 	.word	0x0000af60


	//   ....[37]....
        /*072c*/ 	.word	0x0000b110


	//   ....[38]....
        /*0730*/ 	.word	0x0000b1d0


	//   ....[39]....
        /*0734*/ 	.word	0x0000b210


	//   ....[40]....
        /*0738*/ 	.word	0x0000b250


	//   ....[41]....
        /*073c*/ 	.word	0x0000b3e0


	//   ....[42]....
        /*0740*/ 	.word	0x0000b4a0


	//   ....[43]....
        /*0744*/ 	.word	0x0000b4e0


	//   ....[44]....
        /*0748*/ 	.word	0x0000b520


	//   ....[45]....
        /*074c*/ 	.word	0x0000b6c0


	//   ....[46]....
        /*0750*/ 	.word	0x0000b780


	//   ....[47]....
        /*0754*/ 	.word	0x0000b7c0


	//   ....[48]....
        /*0758*/ 	.word	0x0000b800


	//   ....[49]....
        /*075c*/ 	.word	0x0000eba0


	//   ....[50]....
        /*0760*/ 	.word	0x0000ebf0


	//   ....[51]....
        /*0764*/ 	.word	0x0000ec20


	//   ....[52]....
        /*0768*/ 	.word	0x0000ec70


	//   ....[53]....
        /*076c*/ 	.word	0x0000ecf0


	//   ....[54]....
        /*0770*/ 	.word	0x0000ed10


	//   ....[55]....
        /*0774*/ 	.word	0x0000ed30


	//   ....[56]....
        /*0778*/ 	.word	0x0000ed50


	//   ....[57]....
        /*077c*/ 	.word	0x0000ef60


	//   ....[58]....
        /*0780*/ 	.word	0x0000efa0


	//   ....[59]....
        /*0784*/ 	.word	0x0000efd0


	//   ....[60]....
        /*0788*/ 	.word	0x0000f020


	//   ....[61]....
        /*078c*/ 	.word	0x0000f190


	//   ....[62]....
        /*0790*/ 	.word	0x0000f1b0


	//   ....[63]....
        /*0794*/ 	.word	0x0000f1d0


	//   ....[64]....
        /*0798*/ 	.word	0x0000f1f0


	//   ....[65]....
        /*079c*/ 	.word	0x0000f400


	//   ....[66]....
        /*07a0*/ 	.word	0x0000f440


	//   ....[67]....
        /*07a4*/ 	.word	0x0000f470


	//   ....[68]....
        /*07a8*/ 	.word	0x0000f4c0


	//   ....[69]....
        /*07ac*/ 	.word	0x0000f630


	//   ....[70]....
        /*07b0*/ 	.word	0x0000f650


	//   ....[71]....
        /*07b4*/ 	.word	0x0000f670


	//   ....[72]....
        /*07b8*/ 	.word	0x0000f690


	//   ....[73]....
        /*07bc*/ 	.word	0x0000f8a0


	//   ....[74]....
        /*07c0*/ 	.word	0x0000f8e0


	//   ....[75]....
        /*07c4*/ 	.word	0x0000f900


	//   ....[76]....
        /*07c8*/ 	.word	0x0000f910


	//   ....[77]....
        /*07cc*/ 	.word	0x0000f9f0


	//   ....[78]....
        /*07d0*/ 	.word	0x0000fa30


	//   ....[79]....
        /*07d4*/ 	.word	0x0000fa70


	//   ....[80]....
        /*07d8*/ 	.word	0x0000fa90


	//   ....[81]....
        /*07dc*/ 	.word	0x00014b80


	//   ....[82]....
        /*07e0*/ 	.word	0x00014bb0


	//   ....[83]....
        /*07e4*/ 	.word	0x00015260


	//   ....[84]....
        /*07e8*/ 	.word	0x00015330


	//   ....[85]....
        /*07ec*/ 	.word	0x00015340


	//   ....[86]....
        /*07f0*/ 	.word	0x00015370


	//   ....[87]....
        /*07f4*/ 	.word	0x00015390


	//   ....[88]....
        /*07f8*/ 	.word	0x000153b0


	//   ....[89]....
        /*07fc*/ 	.word	0x00015a70


	//   ....[90]....
        /*0800*/ 	.word	0x00015bc0


	//   ....[91]....
        /*0804*/ 	.word	0x00015d50


	//   ....[92]....
        /*0808*/ 	.word	0x00015f00


	//   ....[93]....
        /*080c*/ 	.word	0x00018df0


	//   ....[94]....
        /*0810*/ 	.word	0x00018e10


	//   ....[95]....
        /*0814*/ 	.word	0x00018e30


	//   ....[96]....
        /*0818*/ 	.word	0x00018e50


	//   ....[97]....
        /*081c*/ 	.word	0x00019ce0


	//   ....[98]....
        /*0820*/ 	.word	0x00019de0


	//   ....[99]....
        /*0824*/ 	.word	0x0001a1a0


	//   ....[100]....
        /*0828*/ 	.word	0x0001a2c0


	//   ....[101]....
        /*082c*/ 	.word	0x0001a4b0


	//   ....[102]....
        /*0830*/ 	.word	0x0001a5d0


	//   ....[103]....
        /*0834*/ 	.word	0x0001a6e0


	//   ....[104]....
        /*0838*/ 	.word	0x0001a970


	//   ....[105]....
        /*083c*/ 	.word	0x0001e6f0


	//   ....[106]....
        /*0840*/ 	.word	0x0001e750


	//   ....[107]....
        /*0844*/ 	.word	0x0001e7a0


	//   ....[108]....
        /*0848*/ 	.word	0x0001e7e0


	//   ....[109]....
        /*084c*/ 	.word	0x0001e800


	//   ....[110]....
        /*0850*/ 	.word	0x0001e830


	//   ....[111]....
        /*0854*/ 	.word	0x0001ec50


	//   ....[112]....
        /*0858*/ 	.word	0x0001ed80


	//   ....[113]....
        /*085c*/ 	.word	0x00020fa0


	//   ....[114]....
        /*0860*/ 	.word	0x00020fb0


	//   ....[115]....
        /*0864*/ 	.word	0x00020fc0


	//   ....[116]....
        /*0868*/ 	.word	0x00020fe0


	//   ....[117]....
        /*086c*/ 	.word	0x00021000


	//   ....[118]....
        /*0870*/ 	.word	0x00021020


	//   ....[119]....
        /*0874*/ 	.word	0x00021030


	//   ....[120]....
        /*0878*/ 	.word	0x00021060


	//   ....[121]....
        /*087c*/ 	.word	0x00022d00


	//   ....[122]....
        /*0880*/ 	.word	0x00022d40


	//   ....[123]....
        /*0884*/ 	.word	0x00022d70


	//   ....[124]....
        /*0888*/ 	.word	0x00022da0


	//   ....[125]....
        /*088c*/ 	.word	0x00022de0


	//   ....[126]....
        /*0890*/ 	.word	0x00022e20


	//   ....[127]....
        /*0894*/ 	.word	0x00022e40


	//   ....[128]....
        /*0898*/ 	.word	0x00022e50


	//   ....[129]....
        /*089c*/ 	.word	0x00023010


	//   ....[130]....
        /*08a0*/ 	.word	0x00023020


	//   ....[131]....
        /*08a4*/ 	.word	0x00023120


	//   ....[132]....
        /*08a8*/ 	.word	0x00023150


	//   ....[133]....
        /*08ac*/ 	.word	0x00023230


	//   ....[134]....
        /*08b0*/ 	.word	0x00023260


	//   ....[135]....
        /*08b4*/ 	.word	0x00023340


	//   ....[136]....
        /*08b8*/ 	.word	0x00023370


	//   ....[137]....
        /*08bc*/ 	.word	0x00023450


	//   ....[138]....
        /*08c0*/ 	.word	0x00023480


	//   ....[139]....
        /*08c4*/ 	.word	0x00023560


	//   ....[140]....
        /*08c8*/ 	.word	0x00023590


	//   ....[141]....
        /*08cc*/ 	.word	0x00023670


	//   ....[142]....
        /*08d0*/ 	.word	0x000236a0


	//   ....[143]....
        /*08d4*/ 	.word	0x00023780


	//   ....[144]....
        /*08d8*/ 	.word	0x000237a0


	//   ....[145]....
        /*08dc*/ 	.word	0x000240c0


	//   ....[146]....
        /*08e0*/ 	.word	0x000240d0


	//   ....[147]....
        /*08e4*/ 	.word	0x000241a0


	//   ....[148]....
        /*08e8*/ 	.word	0x000241d0


	//   ....[149]....
        /*08ec*/ 	.word	0x000242a0


	//   ....[150]....
        /*08f0*/ 	.word	0x000242d0


	//   ....[151]....
        /*08f4*/ 	.word	0x000243a0


	//   ....[152]....
        /*08f8*/ 	.word	0x000243d0


	//   ....[153]....
        /*08fc*/ 	.word	0x000244a0


	//   ....[154]....
        /*0900*/ 	.word	0x000244d0


	//   ....[155]....
        /*0904*/ 	.word	0x000245a0


	//   ....[156]....
        /*0908*/ 	.word	0x000245d0


	//   ....[157]....
        /*090c*/ 	.word	0x000246a0


	//   ....[158]....
        /*0910*/ 	.word	0x000246d0


	//   ....[159]....
        /*0914*/ 	.word	0x000247a0


	//   ....[160]....
        /*0918*/ 	.word	0x000247c0


	//----- nvinfo : EIATTR_EXIT_INSTR_OFFSETS
	.align		4
.L_452:
        /*091c*/ 	.byte	0x04, 0x1c
        /*091e*/ 	.short	(.L_454 - .L_453)


	//   ....[0]....
.L_453:
        /*0920*/ 	.word	0x000003b0


	//   ....[1]....
        /*0924*/ 	.word	0x000237b0


	//   ....[2]....
        /*0928*/ 	.word	0x00023810


	//   ....[3]....
        /*092c*/ 	.word	0x00023870


	//   ....[4]....
        /*0930*/ 	.word	0x000247d0


	//   ....[5]....
        /*0934*/ 	.word	0x00024820


	//   ....[6]....
        /*0938*/ 	.word	0x00024880


	//----- nvinfo : EIATTR_CTAIDZ_USED
	.align		4
.L_454:
        /*093c*/ 	.byte	0x01, 0x04
	.zero		2


	//----- nvinfo : EIATTR_MAX_THREADS
	.align		4
        /*0940*/ 	.byte	0x04, 0x05
        /*0942*/ 	.short	(.L_456 - .L_455)
.L_455:
        /*0944*/ 	.word	0x00000080
        /*0948*/ 	.word	0x00000001
        /*094c*/ 	.word	0x00000001


	//----- nvinfo : EIATTR_CRS_STACK_SIZE
	.align		4
.L_456:
        /*0950*/ 	.byte	0x04, 0x1e
        /*0952*/ 	.short	(.L_458 - .L_457)
.L_457:
        /*0954*/ 	.word	0x00000000
.L_458:


//--------------------- .nv.callgraph             --------------------------
	.section	.nv.callgraph,"",@"SHT_CUDA_CALLGRAPH"
	.align	4
	.sectionentsize	8
	.align		4
        /*0000*/ 	.word	0x00000000
	.align		4
        /*0004*/ 	.word	0xffffffff
	.align		4
        /*0008*/ 	.word	0x00000000
	.align		4
        /*000c*/ 	.word	0xfffffffe
	.align		4
        /*0010*/ 	.word	0x00000000
	.align		4
        /*0014*/ 	.word	0xfffffffd
	.align		4
        /*0018*/ 	.word	0x00000000
	.align		4
        /*001c*/ 	.word	0xfffffffc


//--------------------- .nv.rel.action            --------------------------
	.section	.nv.rel.action,"",@"SHT_CUDA_RELOCINFO"
	.align	8
	.sectionentsize	8
        /*0000*/ 	.byte	0x73, 0x00, 0x00, 0x00, 0x00, 0x00, 0x00, 0x00, 0x00, 0x00, 0x00, 0x11, 0x25, 0x00, 0x05, 0x36


//--------------------- .nv.constant4             --------------------------
	.section	.nv.constant4,"a",@progbits
	.align	8
	.align		8
.nv.constant4:
        /*0000*/ 	.dword	_ZN66_INTERNAL_06b178dd_30_flash_fwd_hdim128_fp16_sm80_cu_882f9858_29714cuda3std3__45__cpo5beginE
	.align		8
        /*0008*/ 	.dword	_ZN66_INTERNAL_06b178dd_30_flash_fwd_hdim128_fp16_sm80_cu_882f9858_29714cuda3std3__45__cpo3endE
	.align		8
        /*0010*/ 	.dword	_ZN66_INTERNAL_06b178dd_30_flash_fwd_hdim128_fp16_sm80_cu_882f9858_29714cuda3std3__45__cpo6cbeginE
	.align		8
        /*0018*/ 	.dword	_ZN66_INTERNAL_06b178dd_30_flash_fwd_hdim128_fp16_sm80_cu_882f9858_29714cuda3std3__45__cpo4cendE
	.align		8
        /*0020*/ 	.dword	_ZN66_INTERNAL_06b178dd_30_flash_fwd_hdim128_fp16_sm80_cu_882f9858_29714cuda3std3__468_GLOBAL__N__06b178dd_30_flash_fwd_hdim128_fp16_sm80_cu_882f9858_29716ignoreE
	.align		8
        /*0028*/ 	.dword	_ZN66_INTERNAL_06b178dd_30_flash_fwd_hdim128_fp16_sm80_cu_882f9858_29714cuda3std3__419piecewise_constructE
	.align		8
        /*0030*/ 	.dword	_ZN66_INTERNAL_06b178dd_30_flash_fwd_hdim128_fp16_sm80_cu_882f9858_29714cuda3std3__48in_placeE
	.align		8
        /*0038*/ 	.dword	_ZN66_INTERNAL_06b178dd_30_flash_fwd_hdim128_fp16_sm80_cu_882f9858_29714cuda3std6ranges3__45__cpo4swapE
	.align		8
        /*0040*/ 	.dword	_ZN66_INTERNAL_06b178dd_30_flash_fwd_hdim128_fp16_sm80_cu_882f9858_29714cuda3std6ranges3__45__cpo9iter_moveE
	.align		8
        /*0048*/ 	.dword	_ZN66_INTERNAL_06b178dd_30_flash_fwd_hdim128_fp16_sm80_cu_882f9858_29714cute7productE
	.align		8
        /*0050*/ 	.dword	_ZN66_INTERNAL_06b178dd_30_flash_fwd_hdim128_fp16_sm80_cu_882f9858_29714cute1_E


//--------------------- .nv.constant0._ZN7cutlass13device_kernelIN5flash19enable_sm80_to_sm89INS1_16FlashAttnFwdSm80INS1_25CollectiveMainloopFwdSm80ILi8ELi1ELb1EN4cute5tupleIJNS5_1CILi128EEES8_S8_EEELi128ENS_6half_tEfNS_4arch4Sm80ELb0ELb0ELb0ELb0ELb0ELb0ELb1ELb0EEENS1_21CollectiveEpilogueFwdIS9_NS6_IJNS7_ILi1EEESF_SF_EEESA_SC_Li256ELb0ELb1ELb0ELb0EEENS1_19SingleTileSchedulerILb0ELb0ELb1ELi128EEEEEEEEEvNT_6ParamsE --------------------------
	.section	.nv.constant0._ZN7cutlass13device_kernelIN5flash19enable_sm80_to_sm89INS1_16FlashAttnFwdSm80INS1_25CollectiveMainloopFwdSm80ILi8ELi1ELb1EN4cute5tupleIJNS5_1CILi128EEES8_S8_EEELi128ENS_6half_tEfNS_4arch4Sm80ELb0ELb0ELb0ELb0ELb0ELb0ELb1ELb0EEENS1_21CollectiveEpilogueFwdIS9_NS6_IJNS7_ILi1EEESF_SF_EEESA_SC_Li256ELb0ELb1ELb0ELb0EEENS1_19SingleTileSchedulerILb0ELb0ELb1ELi128EEEEEEEEEvNT_6ParamsE,"a",@progbits
	.sectionflags	@""
	.align	4
.nv.constant0._ZN7cutlass13device_kernelIN5flash19enable_sm80_to_sm89INS1_16FlashAttnFwdSm80INS1_25CollectiveMainloopFwdSm80ILi8ELi1ELb1EN4cute5tupleIJNS5_1CILi128EEES8_S8_EEELi128ENS_6half_tEfNS_4arch4Sm80ELb0ELb0ELb0ELb0ELb0ELb0ELb1ELb0EEENS1_21CollectiveEpilogueFwdIS9_NS6_IJNS7_ILi1EEESF_SF_EEESA_SC_Li256ELb0ELb1ELb0ELb0EEENS1_19SingleTileSchedulerILb0ELb0ELb1ELi128EEEEEEEEEvNT_6ParamsE:
	.zero		1400


//--------------------- .nv.constant0._ZN7cutlass13device_kernelIN5flash19enable_sm80_to_sm89INS1_16FlashAttnFwdSm80INS1_25CollectiveMainloopFwdSm80ILi8ELi1ELb1EN4cute5tupleIJNS5_1CILi128EEES8_S8_EEELi128ENS_6half_tEfNS_4arch4Sm80ELb0ELb0ELb0ELb1ELb0ELb0ELb1ELb0EEENS1_21CollectiveEpilogueFwdIS9_NS6_IJNS7_ILi1EEESF_SF_EEESA_SC_Li256ELb1ELb1ELb0ELb0EEENS1_19SingleTileSchedulerILb1ELb0ELb1ELi128EEEEEEEEEvNT_6ParamsE --------------------------
	.section	.nv.constant0._ZN7cutlass13device_kernelIN5flash19enable_sm80_to_sm89INS1_16FlashAttnFwdSm80INS1_25CollectiveMainloopFwdSm80ILi8ELi1ELb1EN4cute5tupleIJNS5_1CILi128EEES8_S8_EEELi128ENS_6half_tEfNS_4arch4Sm80ELb0ELb0ELb0ELb1ELb0ELb0ELb1ELb0EEENS1_21CollectiveEpilogueFwdIS9_NS6_IJNS7_ILi1EEESF_SF_EEESA_SC_Li256ELb1ELb1ELb0ELb0EEENS1_19SingleTileSchedulerILb1ELb0ELb1ELi128EEEEEEEEEvNT_6ParamsE,"a",@progbits
	.sectionflags	@""
	.align	4
.nv.constant0._ZN7cutlass13device_kernelIN5flash19enable_sm80_to_sm89INS1_16FlashAttnFwdSm80INS1_25CollectiveMainloopFwdSm80ILi8ELi1ELb1EN4cute5tupleIJNS5_1CILi128EEES8_S8_EEELi128ENS_6half_tEfNS_4arch4Sm80ELb0ELb0ELb0ELb1ELb0ELb0ELb1ELb0EEENS1_21CollectiveEpilogueFwdIS9_NS6_IJNS7_ILi1EEESF_SF_EEESA_SC_Li256ELb1ELb1ELb0ELb0EEENS1_19SingleTileSchedulerILb1ELb0ELb1ELi128EEEEEEEEEvNT_6ParamsE:
	.zero		1400


//--------------------- .nv.constant0._ZN7cutlass13device_kernelIN5flash19enable_sm80_to_sm89INS1_16FlashAttnFwdSm80INS1_25CollectiveMainloopFwdSm80ILi8ELi1ELb1EN4cute5tupleIJNS5_1CILi128EEES8_S8_EEELi128ENS_6half_tEfNS_4arch4Sm80ELb0ELb0ELb0ELb1ELb0ELb1ELb1ELb0EEENS1_21CollectiveEpilogueFwdIS9_NS6_IJNS7_ILi1EEESF_SF_EEESA_SC_Li256ELb1ELb1ELb0ELb0EEENS1_19SingleTileSchedulerILb1ELb0ELb1ELi128EEEEEEEEEvNT_6ParamsE --------------------------
	.section	.nv.constant0._ZN7cutlass13device_kernelIN5flash19enable_sm80_to_sm89INS1_16FlashAttnFwdSm80INS1_25CollectiveMainloopFwdSm80ILi8ELi1ELb1EN4cute5tupleIJNS5_1CILi128EEES8_S8_EEELi128ENS_6half_tEfNS_4arch4Sm80ELb0ELb0ELb0ELb1ELb0ELb1ELb1ELb0EEENS1_21CollectiveEpilogueFwdIS9_NS6_IJNS7_ILi1EEESF_SF_EEESA_SC_Li256ELb1ELb1ELb0ELb0EEENS1_19SingleTileSchedulerILb1ELb0ELb1ELi128EEEEEEEEEvNT_6ParamsE,"a",@progbits
	.sectionflags	@""
	.align	4
.nv.constant0._ZN7cutlass13device_kernelIN5flash19enable_sm80_to_sm89INS1_16FlashAttnFwdSm80INS1_25CollectiveMainloopFwdSm80ILi8ELi1ELb1EN4cute5tupleIJNS5_1CILi128EEES8_S8_EEELi128ENS_6half_tEfNS_4arch4Sm80ELb0ELb0ELb0ELb1ELb0ELb1ELb1ELb0EEENS1_21CollectiveEpilogueFwdIS9_NS6_IJNS7_ILi1EEESF_SF_EEESA_SC_Li256ELb1ELb1ELb0ELb0EEENS1_19SingleTileSchedulerILb1ELb0ELb1ELi128EEEEEEEEEvNT_6ParamsE:
	.zero		1400


//--------------------- .nv.constant0._ZN7cutlass13device_kernelIN5flash19enable_sm80_to_sm89INS1_16FlashAttnFwdSm80INS1_25CollectiveMainloopFwdSm80ILi8ELi1ELb1EN4cute5tupleIJNS5_1CILi128EEENS7_ILi96EEES8_EEELi128ENS_6half_tEfNS_4arch4Sm80ELb0ELb1ELb0ELb0ELb0ELb0ELb1ELb0EEENS1_21CollectiveEpilogueFwdINS6_IJS8_S8_S9_EEENS6_IJNS7_ILi1EEESH_SH_EEESB_SD_Li256ELb0ELb1ELb0ELb0EEENS1_19SingleTileSchedulerILb0ELb0ELb1ELi128EEEEEEEEEvNT_6ParamsE --------------------------
	.section	.nv.constant0._ZN7cutlass13device_kernelIN5flash19enable_sm80_to_sm89INS1_16FlashAttnFwdSm80INS1_25CollectiveMainloopFwdSm80ILi8ELi1ELb1EN4cute5tupleIJNS5_1CILi128EEENS7_ILi96EEES8_EEELi128ENS_6half_tEfNS_4arch4Sm80ELb0ELb1ELb0ELb0ELb0ELb0ELb1ELb0EEENS1_21CollectiveEpilogueFwdINS6_IJS8_S8_S9_EEENS6_IJNS7_ILi1EEESH_SH_EEESB_SD_Li256ELb0ELb1ELb0ELb0EEENS1_19SingleTileSchedulerILb0ELb0ELb1ELi128EEEEEEEEEvNT_6ParamsE,"a",@progbits
	.sectionflags	@""
	.align	4
.nv.constant0._ZN7cutlass13device_kernelIN5flash19enable_sm80_to_sm89INS1_16FlashAttnFwdSm80INS1_25CollectiveMainloopFwdSm80ILi8ELi1ELb1EN4cute5tupleIJNS5_1CILi128EEENS7_ILi96EEES8_EEELi128ENS_6half_tEfNS_4arch4Sm80ELb0ELb1ELb0ELb0ELb0ELb0ELb1ELb0EEENS1_21CollectiveEpilogueFwdINS6_IJS8_S8_S9_EEENS6_IJNS7_ILi1EEESH_SH_EEESB_SD_Li256ELb0ELb1ELb0ELb0EEENS1_19SingleTileSchedulerILb0ELb0ELb1ELi128EEEEEEEEEvNT_6ParamsE:
	.zero		1400


//--------------------- .nv.constant0._ZN7cutlass13device_kernelIN5flash19enable_sm80_to_sm89INS1_16FlashAttnFwdSm80INS1_25CollectiveMainloopFwdSm80ILi8ELi1ELb1EN4cute5tupleIJNS5_1CILi128EEENS7_ILi96EEES8_EEELi128ENS_6half_tEfNS_4arch4Sm80ELb0ELb1ELb0ELb1ELb0ELb0ELb1ELb0EEENS1_21CollectiveEpilogueFwdINS6_IJS8_S8_S9_EEENS6_IJNS7_ILi1EEESH_SH_EEESB_SD_Li256ELb1ELb1ELb0ELb0EEENS1_19SingleTileSchedulerILb1ELb0ELb1ELi128EEEEEEEEEvNT_6ParamsE --------------------------
	.section	.nv.constant0._ZN7cutlass13device_kernelIN5flash19enable_sm80_to_sm89INS1_16FlashAttnFwdSm80INS1_25CollectiveMainloopFwdSm80ILi8ELi1ELb1EN4cute5tupleIJNS5_1CILi128EEENS7_ILi96EEES8_EEELi128ENS_6half_tEfNS_4arch4Sm80ELb0ELb1ELb0ELb1ELb0ELb0ELb1ELb0EEENS1_21CollectiveEpilogueFwdINS6_IJS8_S8_S9_EEENS6_IJNS7_ILi1EEESH_SH_EEESB_SD_Li256ELb1ELb1ELb0ELb0EEENS1_19SingleTileSchedulerILb1ELb0ELb1ELi128EEEEEEEEEvNT_6ParamsE,"a",@progbits
	.sectionflags	@""
	.align	4
.nv.constant0._ZN7cutlass13device_kernelIN5flash19enable_sm80_to_sm89INS1_16FlashAttnFwdSm80INS1_25CollectiveMainloopFwdSm80ILi8ELi1ELb1EN4cute5tupleIJNS5_1CILi128EEENS7_ILi96EEES8_EEELi128ENS_6half_tEfNS_4arch4Sm80ELb0ELb1ELb0ELb1ELb0ELb0ELb1ELb0EEENS1_21CollectiveEpilogueFwdINS6_IJS8_S8_S9_EEENS6_IJNS7_ILi1EEESH_SH_EEESB_SD_Li256ELb1ELb1ELb0ELb0EEENS1_19SingleTileSchedulerILb1ELb0ELb1ELi128EEEEEEEEEvNT_6ParamsE:
	.zero		1400


//--------------------- .nv.constant0._ZN7cutlass13device_kernelIN5flash19enable_sm80_to_sm89INS1_16FlashAttnFwdSm80INS1_25CollectiveMainloopFwdSm80ILi8ELi1ELb1EN4cute5tupleIJNS5_1CILi128EEENS7_ILi96EEES8_EEELi128ENS_6half_tEfNS_4arch4Sm80ELb0ELb1ELb0ELb1ELb0ELb1ELb1ELb0EEENS1_21CollectiveEpilogueFwdINS6_IJS8_S8_S9_EEENS6_IJNS7_ILi1EEESH_SH_EEESB_SD_Li256ELb1ELb1ELb0ELb0EEENS1_19SingleTileSchedulerILb1ELb0ELb1ELi128EEEEEEEEEvNT_6ParamsE --------------------------
	.section	.nv.constant0._ZN7cutlass13device_kernelIN5flash19enable_sm80_to_sm89INS1_16FlashAttnFwdSm80INS1_25CollectiveMainloopFwdSm80ILi8ELi1ELb1EN4cute5tupleIJNS5_1CILi128EEENS7_ILi96EEES8_EEELi128ENS_6half_tEfNS_4arch4Sm80ELb0ELb1ELb0ELb1ELb0ELb1ELb1ELb0EEENS1_21CollectiveEpilogueFwdINS6_IJS8_S8_S9_EEENS6_IJNS7_ILi1EEESH_SH_EEESB_SD_Li256ELb1ELb1ELb0ELb0EEENS1_19SingleTileSchedulerILb1ELb0ELb1ELi128EEEEEEEEEvNT_6ParamsE,"a",@progbits
	.sectionflags	@""
	.align	4
.nv.constant0._ZN7cutlass13device_kernelIN5flash19enable_sm80_to_sm89INS1_16FlashAttnFwdSm80INS1_25CollectiveMainloopFwdSm80ILi8ELi1ELb1EN4cute5tupleIJNS5_1CILi128EEENS7_ILi96EEES8_EEELi128ENS_6half_tEfNS_4arch4Sm80ELb0ELb1ELb0ELb1ELb0ELb1ELb1ELb0EEENS1_21CollectiveEpilogueFwdINS6_IJS8_S8_S9_EEENS6_IJNS7_ILi1EEESH_SH_EEESB_SD_Li256ELb1ELb1ELb0ELb0EEENS1_19SingleTileSchedulerILb1ELb0ELb1ELi128EEEEEEEEEvNT_6ParamsE:
	.zero		1400


//--------------------- .nv.constant0._ZN7cutlass13device_kernelIN5flash19enable_sm80_to_sm89INS1_16FlashAttnFwdSm80INS1_25CollectiveMainloopFwdSm80ILi8ELi1ELb1EN4cute5tupleIJNS5_1CILi128EEES8_S8_EEELi128ENS_6half_tEfNS_4arch4Sm80ELb1ELb0ELb0ELb0ELb0ELb0ELb1ELb0EEENS1_21CollectiveEpilogueFwdIS9_NS6_IJNS7_ILi1EEESF_SF_EEESA_SC_Li256ELb0ELb1ELb0ELb0EEENS1_30DynamicPersistentTileSchedulerILi256ELi256ELb0ELb1ELb0EEEEEEEEEvNT_6ParamsE --------------------------
	.section	.nv.constant0._ZN7cutlass13device_kernelIN5flash19enable_sm80_to_sm89INS1_16FlashAttnFwdSm80INS1_25CollectiveMainloopFwdSm80ILi8ELi1ELb1EN4cute5tupleIJNS5_1CILi128EEES8_S8_EEELi128ENS_6half_tEfNS_4arch4Sm80ELb1ELb0ELb0ELb0ELb0ELb0ELb1ELb0EEENS1_21CollectiveEpilogueFwdIS9_NS6_IJNS7_ILi1EEESF_SF_EEESA_SC_Li256ELb0ELb1ELb0ELb0EEENS1_30DynamicPersistentTileSchedulerILi256ELi256ELb0ELb1ELb0EEEEEEEEEvNT_6ParamsE,"a",@progbits
	.sectionflags	@""
	.align	4
.nv.constant0._ZN7cutlass13device_kernelIN5flash19enable_sm80_to_sm89INS1_16FlashAttnFwdSm80INS1_25CollectiveMainloopFwdSm80ILi8ELi1ELb1EN4cute5tupleIJNS5_1CILi128EEES8_S8_EEELi128ENS_6half_tEfNS_4arch4Sm80ELb1ELb0ELb0ELb0ELb0ELb0ELb1ELb0EEENS1_21CollectiveEpilogueFwdIS9_NS6_IJNS7_ILi1EEESF_SF_EEESA_SC_Li256ELb0ELb1ELb0ELb0EEENS1_30DynamicPersistentTileSchedulerILi256ELi256ELb0ELb1ELb0EEEEEEEEEvNT_6ParamsE:
	.zero		1416


//--------------------- .nv.constant0._ZN7cutlass13device_kernelIN5flash19enable_sm80_to_sm89INS1_16FlashAttnFwdSm80INS1_25CollectiveMainloopFwdSm80ILi8ELi1ELb1EN4cute5tupleIJNS5_1CILi128EEES8_S8_EEELi128ENS_6half_tEfNS_4arch4Sm80ELb1ELb0ELb0ELb1ELb0ELb0ELb1ELb0EEENS1_21CollectiveEpilogueFwdIS9_NS6_IJNS7_ILi1EEESF_SF_EEESA_SC_Li256ELb1ELb1ELb0ELb0EEENS1_19SingleTileSchedulerILb1ELb0ELb1ELi128EEEEEEEEEvNT_6ParamsE --------------------------
	.section	.nv.constant0._ZN7cutlass13device_kernelIN5flash19enable_sm80_to_sm89INS1_16FlashAttnFwdSm80INS1_25CollectiveMainloopFwdSm80ILi8ELi1ELb1EN4cute5tupleIJNS5_1CILi128EEES8_S8_EEELi128ENS_6half_tEfNS_4arch4Sm80ELb1ELb0ELb0ELb1ELb0ELb0ELb1ELb0EEENS1_21CollectiveEpilogueFwdIS9_NS6_IJNS7_ILi1EEESF_SF_EEESA_SC_Li256ELb1ELb1ELb0ELb0EEENS1_19SingleTileSchedulerILb1ELb0ELb1ELi128EEEEEEEEEvNT_6ParamsE,"a",@progbits
	.sectionflags	@""
	.align	4
.nv.constant0._ZN7cutlass13device_kernelIN5flash19enable_sm80_to_sm89INS1_16FlashAttnFwdSm80INS1_25CollectiveMainloopFwdSm80ILi8ELi1ELb1EN4cute5tupleIJNS5_1CILi128EEES8_S8_EEELi128ENS_6half_tEfNS_4arch4Sm80ELb1ELb0ELb0ELb1ELb0ELb0ELb1ELb0EEENS1_21CollectiveEpilogueFwdIS9_NS6_IJNS7_ILi1EEESF_SF_EEESA_SC_Li256ELb1ELb1ELb0ELb0EEENS1_19SingleTileSchedulerILb1ELb0ELb1ELi128EEEEEEEEEvNT_6ParamsE:
	.zero		1400


//--------------------- .nv.constant0._ZN7cutlass13device_kernelIN5flash19enable_sm80_to_sm89INS1_16FlashAttnFwdSm80INS1_25CollectiveMainloopFwdSm80ILi8ELi1ELb1EN4cute5tupleIJNS5_1CILi128EEES8_S8_EEELi128ENS_6half_tEfNS_4arch4Sm80ELb1ELb0ELb0ELb1ELb0ELb1ELb1ELb0EEENS1_21CollectiveEpilogueFwdIS9_NS6_IJNS7_ILi1EEESF_SF_EEESA_SC_Li256ELb1ELb1ELb0ELb0EEENS1_19SingleTileSchedulerILb1ELb0ELb1ELi128EEEEEEEEEvNT_6ParamsE --------------------------
	.section	.nv.constant0._ZN7cutlass13device_kernelIN5flash19enable_sm80_to_sm89INS1_16FlashAttnFwdSm80INS1_25CollectiveMainloopFwdSm80ILi8ELi1ELb1EN4cute5tupleIJNS5_1CILi128EEES8_S8_EEELi128ENS_6half_tEfNS_4arch4Sm80ELb1ELb0ELb0ELb1ELb0ELb1ELb1ELb0EEENS1_21CollectiveEpilogueFwdIS9_NS6_IJNS7_ILi1EEESF_SF_EEESA_SC_Li256ELb1ELb1ELb0ELb0EEENS1_19SingleTileSchedulerILb1ELb0ELb1ELi128EEEEEEEEEvNT_6ParamsE,"a",@progbits
	.sectionflags	@""
	.align	4
.nv.constant0._ZN7cutlass13device_kernelIN5flash19enable_sm80_to_sm89INS1_16FlashAttnFwdSm80INS1_25CollectiveMainloopFwdSm80ILi8ELi1ELb1EN4cute5tupleIJNS5_1CILi128EEES8_S8_EEELi128ENS_6half_tEfNS_4arch4Sm80ELb1ELb0ELb0ELb1ELb0ELb1ELb1ELb0EEENS1_21CollectiveEpilogueFwdIS9_NS6_IJNS7_ILi1EEESF_SF_EEESA_SC_Li256ELb1ELb1ELb0ELb0EEENS1_19SingleTileSchedulerILb1ELb0ELb1ELi128EEEEEEEEEvNT_6ParamsE:
	.zero		1400


//--------------------- .nv.constant0._ZN7cutlass13device_kernelIN5flash19enable_sm80_to_sm89INS1_16FlashAttnFwdSm80INS1_25CollectiveMainloopFwdSm80ILi4ELi1ELb0EN4cute5tupleIJNS5_1CILi128EEENS7_ILi64EEES8_EEELi128ENS_6half_tEfNS_4arch4Sm80ELb0ELb0ELb0ELb0ELb0ELb0ELb1ELb0EEENS1_21CollectiveEpilogueFwdINS6_IJS8_S8_S9_EEENS6_IJNS7_ILi1EEESH_SH_EEESB_SD_Li128ELb0ELb1ELb0ELb0EEENS1_19SingleTileSchedulerILb0ELb0ELb1ELi128EEEEEEEEEvNT_6ParamsE --------------------------
	.section	.nv.constant0._ZN7cutlass13device_kernelIN5flash19enable_sm80_to_sm89INS1_16FlashAttnFwdSm80INS1_25CollectiveMainloopFwdSm80ILi4ELi1ELb0EN4cute5tupleIJNS5_1CILi128EEENS7_ILi64EEES8_EEELi128ENS_6half_tEfNS_4arch4Sm80ELb0ELb0ELb0ELb0ELb0ELb0ELb1ELb0EEENS1_21CollectiveEpilogueFwdINS6_IJS8_S8_S9_EEENS6_IJNS7_ILi1EEESH_SH_EEESB_SD_Li128ELb0ELb1ELb0ELb0EEENS1_19SingleTileSchedulerILb0ELb0ELb1ELi128EEEEEEEEEvNT_6ParamsE,"a",@progbits
	.sectionflags	@""
	.align	4
.nv.constant0._ZN7cutlass13device_kernelIN5flash19enable_sm80_to_sm89INS1_16FlashAttnFwdSm80INS1_25CollectiveMainloopFwdSm80ILi4ELi1ELb0EN4cute5tupleIJNS5_1CILi128EEENS7_ILi64EEES8_EEELi128ENS_6half_tEfNS_4arch4Sm80ELb0ELb0ELb0ELb0ELb0ELb0ELb1ELb0EEENS1_21CollectiveEpilogueFwdINS6_IJS8_S8_S9_EEENS6_IJNS7_ILi1EEESH_SH_EEESB_SD_Li128ELb0ELb1ELb0ELb0EEENS1_19SingleTileSchedulerILb0ELb0ELb1ELi128EEEEEEEEEvNT_6ParamsE:
	.zero		1400


//--------------------- .nv.constant0._ZN7cutlass13device_kernelIN5flash19enable_sm80_to_sm89INS1_16FlashAttnFwdSm80INS1_25CollectiveMainloopFwdSm80ILi4ELi1ELb0EN4cute5tupleIJNS5_1CILi128EEENS7_ILi64EEES8_EEELi128ENS_6half_tEfNS_4arch4Sm80ELb0ELb0ELb0ELb1ELb0ELb0ELb1ELb0EEENS1_21CollectiveEpilogueFwdINS6_IJS8_S8_S9_EEENS6_IJNS7_ILi1EEESH_SH_EEESB_SD_Li128ELb1ELb1ELb0ELb0EEENS1_19SingleTileSchedulerILb1ELb0ELb1ELi128EEEEEEEEEvNT_6ParamsE --------------------------
	.section	.nv.constant0._ZN7cutlass13device_kernelIN5flash19enable_sm80_to_sm89INS1_16FlashAttnFwdSm80INS1_25CollectiveMainloopFwdSm80ILi4ELi1ELb0EN4cute5tupleIJNS5_1CILi128EEENS7_ILi64EEES8_EEELi128ENS_6half_tEfNS_4arch4Sm80ELb0ELb0ELb0ELb1ELb0ELb0ELb1ELb0EEENS1_21CollectiveEpilogueFwdINS6_IJS8_S8_S9_EEENS6_IJNS7_ILi1EEESH_SH_EEESB_SD_Li128ELb1ELb1ELb0ELb0EEENS1_19SingleTileSchedulerILb1ELb0ELb1ELi128EEEEEEEEEvNT_6ParamsE,"a",@progbits
	.sectionflags	@""
	.align	4
.nv.constant0._ZN7cutlass13device_kernelIN5flash19enable_sm80_to_sm89INS1_16FlashAttnFwdSm80INS1_25CollectiveMainloopFwdSm80ILi4ELi1ELb0EN4cute5tupleIJNS5_1CILi128EEENS7_ILi64EEES8_EEELi128ENS_6half_tEfNS_4arch4Sm80ELb0ELb0ELb0ELb1ELb0ELb0ELb1ELb0EEENS1_21CollectiveEpilogueFwdINS6_IJS8_S8_S9_EEENS6_IJNS7_ILi1EEESH_SH_EEESB_SD_Li128ELb1ELb1ELb0ELb0EEENS1_19SingleTileSchedulerILb1ELb0ELb1ELi128EEEEEEEEEvNT_6ParamsE:
	.zero		1400


//--------------------- .nv.constant0._ZN7cutlass13device_kernelIN5flash19enable_sm80_to_sm89INS1_16FlashAttnFwdSm80INS1_25CollectiveMainloopFwdSm80ILi4ELi1ELb0EN4cute5tupleIJNS5_1CILi128EEENS7_ILi64EEES8_EEELi128ENS_6half_tEfNS_4arch4Sm80ELb0ELb0ELb0ELb1ELb0ELb1ELb1ELb0EEENS1_21CollectiveEpilogueFwdINS6_IJS8_S8_S9_EEENS6_IJNS7_ILi1EEESH_SH_EEESB_SD_Li128ELb1ELb1ELb0ELb0EEENS1_19SingleTileSchedulerILb1ELb0ELb1ELi128EEEEEEEEEvNT_6ParamsE --------------------------
	.section	.nv.constant0._ZN7cutlass13device_kernelIN5flash19enable_sm80_to_sm89INS1_16FlashAttnFwdSm80INS1_25CollectiveMainloopFwdSm80ILi4ELi1ELb0EN4cute5tupleIJNS5_1CILi128EEENS7_ILi64EEES8_EEELi128ENS_6half_tEfNS_4arch4Sm80ELb0ELb0ELb0ELb1ELb0ELb1ELb1ELb0EEENS1_21CollectiveEpilogueFwdINS6_IJS8_S8_S9_EEENS6_IJNS7_ILi1EEESH_SH_EEESB_SD_Li128ELb1ELb1ELb0ELb0EEENS1_19SingleTileSchedulerILb1ELb0ELb1ELi128EEEEEEEEEvNT_6ParamsE,"a",@progbits
	.sectionflags	@""
	.align	4
.nv.constant0._ZN7cutlass13device_kernelIN5flash19enable_sm80_to_sm89INS1_16FlashAttnFwdSm80INS1_25CollectiveMainloopFwdSm80ILi4ELi1ELb0EN4cute5tupleIJNS5_1CILi128EEENS7_ILi64EEES8_EEELi128ENS_6half_tEfNS_4arch4Sm80ELb0ELb0ELb0ELb1ELb0ELb1ELb1ELb0EEENS1_21CollectiveEpilogueFwdINS6_IJS8_S8_S9_EEENS6_IJNS7_ILi1EEESH_SH_EEESB_SD_Li128ELb1ELb1ELb0ELb0EEENS1_19SingleTileSchedulerILb1ELb0ELb1ELi128EEEEEEEEEvNT_6ParamsE:
	.zero		1400


//--------------------- .nv.constant0._ZN7cutlass13device_kernelIN5flash19enable_sm80_to_sm89INS1_16FlashAttnFwdSm80INS1_25CollectiveMainloopFwdSm80ILi4ELi1ELb0EN4cute5tupleIJNS5_1CILi128EEENS7_ILi48EEES8_EEELi128ENS_6half_tEfNS_4arch4Sm80ELb0ELb1ELb0ELb0ELb0ELb0ELb1ELb0EEENS1_21CollectiveEpilogueFwdINS6_IJS8_S8_S9_EEENS6_IJNS7_ILi1EEESH_SH_EEESB_SD_Li128ELb0ELb1ELb0ELb0EEENS1_19SingleTileSchedulerILb0ELb0ELb1ELi128EEEEEEEEEvNT_6ParamsE --------------------------
	.section	.nv.constant0._ZN7cutlass13device_kernelIN5flash19enable_sm80_to_sm89INS1_16FlashAttnFwdSm80INS1_25CollectiveMainloopFwdSm80ILi4ELi1ELb0EN4cute5tupleIJNS5_1CILi128EEENS7_ILi48EEES8_EEELi128ENS_6half_tEfNS_4arch4Sm80ELb0ELb1ELb0ELb0ELb0ELb0ELb1ELb0EEENS1_21CollectiveEpilogueFwdINS6_IJS8_S8_S9_EEENS6_IJNS7_ILi1EEESH_SH_EEESB_SD_Li128ELb0ELb1ELb0ELb0EEENS1_19SingleTileSchedulerILb0ELb0ELb1ELi128EEEEEEEEEvNT_6ParamsE,"a",@progbits
	.sectionflags	@""
	.align	4
.nv.constant0._ZN7cutlass13device_kernelIN5flash19enable_sm80_to_sm89INS1_16FlashAttnFwdSm80INS1_25CollectiveMainloopFwdSm80ILi4ELi1ELb0EN4cute5tupleIJNS5_1CILi128EEENS7_ILi48EEES8_EEELi128ENS_6half_tEfNS_4arch4Sm80ELb0ELb1ELb0ELb0ELb0ELb0ELb1ELb0EEENS1_21CollectiveEpilogueFwdINS6_IJS8_S8_S9_EEENS6_IJNS7_ILi1EEESH_SH_EEESB_SD_Li128ELb0ELb1ELb0ELb0EEENS1_19SingleTileSchedulerILb0ELb0ELb1ELi128EEEEEEEEEvNT_6ParamsE:
	.zero		1400


//--------------------- .nv.constant0._ZN7cutlass13device_kernelIN5flash19enable_sm80_to_sm89INS1_16FlashAttnFwdSm80INS1_25CollectiveMainloopFwdSm80ILi4ELi1ELb0EN4cute5tupleIJNS5_1CILi128EEENS7_ILi48EEES8_EEELi128ENS_6half_tEfNS_4arch4Sm80ELb0ELb1ELb0ELb1ELb0ELb0ELb1ELb0EEENS1_21CollectiveEpilogueFwdINS6_IJS8_S8_S9_EEENS6_IJNS7_ILi1EEESH_SH_EEESB_SD_Li128ELb1ELb1ELb0ELb0EEENS1_19SingleTileSchedulerILb1ELb0ELb1ELi128EEEEEEEEEvNT_6ParamsE --------------------------
	.section	.nv.constant0._ZN7cutlass13device_kernelIN5flash19enable_sm80_to_sm89INS1_16FlashAttnFwdSm80INS1_25CollectiveMainloopFwdSm80ILi4ELi1ELb0EN4cute5tupleIJNS5_1CILi128EEENS7_ILi48EEES8_EEELi128ENS_6half_tEfNS_4arch4Sm80ELb0ELb1ELb0ELb1ELb0ELb0ELb1ELb0EEENS1_21CollectiveEpilogueFwdINS6_IJS8_S8_S9_EEENS6_IJNS7_ILi1EEESH_SH_EEESB_SD_Li128ELb1ELb1ELb0ELb0EEENS1_19SingleTileSchedulerILb1ELb0ELb1ELi128EEEEEEEEEvNT_6ParamsE,"a",@progbits
	.sectionflags	@""
	.align	4
.nv.constant0._ZN7cutlass13device_kernelIN5flash19enable_sm80_to_sm89INS1_16FlashAttnFwdSm80INS1_25CollectiveMainloopFwdSm80ILi4ELi1ELb0EN4cute5tupleIJNS5_1CILi128EEENS7_ILi48EEES8_EEELi128ENS_6half_tEfNS_4arch4Sm80ELb0ELb1ELb0ELb1ELb0ELb0ELb1ELb0EEENS1_21CollectiveEpilogueFwdINS6_IJS8_S8_S9_EEENS6_IJNS7_ILi1EEESH_SH_EEESB_SD_Li128ELb1ELb1ELb0ELb0EEENS1_19SingleTileSchedulerILb1ELb0ELb1ELi128EEEEEEEEEvNT_6ParamsE:
	.zero		1400


//--------------------- .nv.constant0._ZN7cutlass13device_kernelIN5flash19enable_sm80_to_sm89INS1_16FlashAttnFwdSm80INS1_25CollectiveMainloopFwdSm80ILi4ELi1ELb0EN4cute5tupleIJNS5_1CILi128EEENS7_ILi48EEES8_EEELi128ENS_6half_tEfNS_4arch4Sm80ELb0ELb1ELb0ELb1ELb0ELb1ELb1ELb0EEENS1_21CollectiveEpilogueFwdINS6_IJS8_S8_S9_EEENS6_IJNS7_ILi1EEESH_SH_EEESB_SD_Li128ELb1ELb1ELb0ELb0EEENS1_19SingleTileSchedulerILb1ELb0ELb1ELi128EEEEEEEEEvNT_6ParamsE --------------------------
	.section	.nv.constant0._ZN7cutlass13device_kernelIN5flash19enable_sm80_to_sm89INS1_16FlashAttnFwdSm80INS1_25CollectiveMainloopFwdSm80ILi4ELi1ELb0EN4cute5tupleIJNS5_1CILi128EEENS7_ILi48EEES8_EEELi128ENS_6half_tEfNS_4arch4Sm80ELb0ELb1ELb0ELb1ELb0ELb1ELb1ELb0EEENS1_21CollectiveEpilogueFwdINS6_IJS8_S8_S9_EEENS6_IJNS7_ILi1EEESH_SH_EEESB_SD_Li128ELb1ELb1ELb0ELb0EEENS1_19SingleTileSchedulerILb1ELb0ELb1ELi128EEEEEEEEEvNT_6ParamsE,"a",@progbits
	.sectionflags	@""
	.align	4
.nv.constant0._ZN7cutlass13device_kernelIN5flash19enable_sm80_to_sm89INS1_16FlashAttnFwdSm80INS1_25CollectiveMainloopFwdSm80ILi4ELi1ELb0EN4cute5tupleIJNS5_1CILi128EEENS7_ILi48EEES8_EEELi128ENS_6half_tEfNS_4arch4Sm80ELb0ELb1ELb0ELb1ELb0ELb1ELb1ELb0EEENS1_21CollectiveEpilogueFwdINS6_IJS8_S8_S9_EEENS6_IJNS7_ILi1EEESH_SH_EEESB_SD_Li128ELb1ELb1ELb0ELb0EEENS1_19SingleTileSchedulerILb1ELb0ELb1ELi128EEEEEEEEEvNT_6ParamsE:
	.zero		1400


//--------------------- .nv.constant0._ZN7cutlass13device_kernelIN5flash19enable_sm80_to_sm89INS1_16FlashAttnFwdSm80INS1_25CollectiveMainloopFwdSm80ILi4ELi1ELb0EN4cute5tupleIJNS5_1CILi128EEENS7_ILi64EEES8_EEELi128ENS_6half_tEfNS_4arch4Sm80ELb1ELb0ELb0ELb0ELb0ELb0ELb1ELb0EEENS1_21CollectiveEpilogueFwdINS6_IJS8_S8_S9_EEENS6_IJNS7_ILi1EEESH_SH_EEESB_SD_Li128ELb0ELb1ELb0ELb0EEENS1_30DynamicPersistentTileSchedulerILi128ELi128ELb0ELb1ELb0EEEEEEEEEvNT_6ParamsE --------------------------
	.section	.nv.constant0._ZN7cutlass13device_kernelIN5flash19enable_sm80_to_sm89INS1_16FlashAttnFwdSm80INS1_25CollectiveMainloopFwdSm80ILi4ELi1ELb0EN4cute5tupleIJNS5_1CILi128EEENS7_ILi64EEES8_EEELi128ENS_6half_tEfNS_4arch4Sm80ELb1ELb0ELb0ELb0ELb0ELb0ELb1ELb0EEENS1_21CollectiveEpilogueFwdINS6_IJS8_S8_S9_EEENS6_IJNS7_ILi1EEESH_SH_EEESB_SD_Li128ELb0ELb1ELb0ELb0EEENS1_30DynamicPersistentTileSchedulerILi128ELi128ELb0ELb1ELb0EEEEEEEEEvNT_6ParamsE,"a",@progbits
	.sectionflags	@""
	.align	4
.nv.constant0._ZN7cutlass13device_kernelIN5flash19enable_sm80_to_sm89INS1_16FlashAttnFwdSm80INS1_25CollectiveMainloopFwdSm80ILi4ELi1ELb0EN4cute5tupleIJNS5_1CILi128EEENS7_ILi64EEES8_EEELi128ENS_6half_tEfNS_4arch4Sm80ELb1ELb0ELb0ELb0ELb0ELb0ELb1ELb0EEENS1_21CollectiveEpilogueFwdINS6_IJS8_S8_S9_EEENS6_IJNS7_ILi1EEESH_SH_EEESB_SD_Li128ELb0ELb1ELb0ELb0EEENS1_30DynamicPersistentTileSchedulerILi128ELi128ELb0ELb1ELb0EEEEEEEEEvNT_6ParamsE:
	.zero		1416


//--------------------- .nv.constant0._ZN7cutlass13device_kernelIN5flash19enable_sm80_to_sm89INS1_16FlashAttnFwdSm80INS1_25CollectiveMainloopFwdSm80ILi4ELi1ELb0EN4cute5tupleIJNS5_1CILi128EEENS7_ILi64EEES8_EEELi128ENS_6half_tEfNS_4arch4Sm80ELb1ELb0ELb0ELb1ELb0ELb0ELb1ELb0EEENS1_21CollectiveEpilogueFwdINS6_IJS8_S8_S9_EEENS6_IJNS7_ILi1EEESH_SH_EEESB_SD_Li128ELb1ELb1ELb0ELb0EEENS1_19SingleTileSchedulerILb1ELb0ELb1ELi128EEEEEEEEEvNT_6ParamsE --------------------------
	.section	.nv.constant0._ZN7cutlass13device_kernelIN5flash19enable_sm80_to_sm89INS1_16FlashAttnFwdSm80INS1_25CollectiveMainloopFwdSm80ILi4ELi1ELb0EN4cute5tupleIJNS5_1CILi128EEENS7_ILi64EEES8_EEELi128ENS_6half_tEfNS_4arch4Sm80ELb1ELb0ELb0ELb1ELb0ELb0ELb1ELb0EEENS1_21CollectiveEpilogueFwdINS6_IJS8_S8_S9_EEENS6_IJNS7_ILi1EEESH_SH_EEESB_SD_Li128ELb1ELb1ELb0ELb0EEENS1_19SingleTileSchedulerILb1ELb0ELb1ELi128EEEEEEEEEvNT_6ParamsE,"a",@progbits
	.sectionflags	@""
	.align	4
.nv.constant0._ZN7cutlass13device_kernelIN5flash19enable_sm80_to_sm89INS1_16FlashAttnFwdSm80INS1_25CollectiveMainloopFwdSm80ILi4ELi1ELb0EN4cute5tupleIJNS5_1CILi128EEENS7_ILi64EEES8_EEELi128ENS_6half_tEfNS_4arch4Sm80ELb1ELb0ELb0ELb1ELb0ELb0ELb1ELb0EEENS1_21CollectiveEpilogueFwdINS6_IJS8_S8_S9_EEENS6_IJNS7_ILi1EEESH_SH_EEESB_SD_Li128ELb1ELb1ELb0ELb0EEENS1_19SingleTileSchedulerILb1ELb0ELb1ELi128EEEEEEEEEvNT_6ParamsE:
	.zero		1400


//--------------------- .nv.constant0._ZN7cutlass13device_kernelIN5flash19enable_sm80_to_sm89INS1_16FlashAttnFwdSm80INS1_25CollectiveMainloopFwdSm80ILi4ELi1ELb0EN4cute5tupleIJNS5_1CILi128EEENS7_ILi64EEES8_EEELi128ENS_6half_tEfNS_4arch4Sm80ELb1ELb0ELb0ELb1ELb0ELb1ELb1ELb0EEENS1_21CollectiveEpilogueFwdINS6_IJS8_S8_S9_EEENS6_IJNS7_ILi1EEESH_SH_EEESB_SD_Li128ELb1ELb1ELb0ELb0EEENS1_19SingleTileSchedulerILb1ELb0ELb1ELi128EEEEEEEEEvNT_6ParamsE --------------------------
	.section	.nv.constant0._ZN7cutlass13device_kernelIN5flash19enable_sm80_to_sm89INS1_16FlashAttnFwdSm80INS1_25CollectiveMainloopFwdSm80ILi4ELi1ELb0EN4cute5tupleIJNS5_1CILi128EEENS7_ILi64EEES8_EEELi128ENS_6half_tEfNS_4arch4Sm80ELb1ELb0ELb0ELb1ELb0ELb1ELb1ELb0EEENS1_21CollectiveEpilogueFwdINS6_IJS8_S8_S9_EEENS6_IJNS7_ILi1EEESH_SH_EEESB_SD_Li128ELb1ELb1ELb0ELb0EEENS1_19SingleTileSchedulerILb1ELb0ELb1ELi128EEEEEEEEEvNT_6ParamsE,"a",@progbits
	.sectionflags	@""
	.align	4
.nv.constant0._ZN7cutlass13device_kernelIN5flash19enable_sm80_to_sm89INS1_16FlashAttnFwdSm80INS1_25CollectiveMainloopFwdSm80ILi4ELi1ELb0EN4cute5tupleIJNS5_1CILi128EEENS7_ILi64EEES8_EEELi128ENS_6half_tEfNS_4arch4Sm80ELb1ELb0ELb0ELb1ELb0ELb1ELb1ELb0EEENS1_21CollectiveEpilogueFwdINS6_IJS8_S8_S9_EEENS6_IJNS7_ILi1EEESH_SH_EEESB_SD_Li128ELb1ELb1ELb0ELb0EEENS1_19SingleTileSchedulerILb1ELb0ELb1ELi128EEEEEEEEEvNT_6ParamsE:
	.zero		1400


//--------------------- .text._ZN7cutlass13device_kernelIN5flash19enable_sm80_to_sm89INS1_16FlashAttnFwdSm80INS1_25CollectiveMainloopFwdSm80ILi8ELi1ELb1EN4cute5tupleIJNS5_1CILi128EEES8_S8_EEELi128ENS_6half_tEfNS_4arch4Sm80ELb0ELb0ELb0ELb0ELb0ELb0ELb1ELb0EEENS1_21CollectiveEpilogueFwdIS9_NS6_IJNS7_ILi1EEESF_SF_EEESA_SC_Li256ELb0ELb1ELb0ELb0EEENS1_19SingleTileSchedulerILb0ELb0ELb1ELi128EEEEEEEEEvNT_6ParamsE --------------------------
	.section	.text._ZN7cutlass13device_kernelIN5flash19enable_sm80_to_sm89INS1_16FlashAttnFwdSm80INS1_25CollectiveMainloopFwdSm80ILi8ELi1ELb1EN4cute5tupleIJNS5_1CILi128EEES8_S8_EEELi128ENS_6half_tEfNS_4arch4Sm80ELb0ELb0ELb0ELb0ELb0ELb0ELb1ELb0EEENS1_21CollectiveEpilogueFwdIS9_NS6_IJNS7_ILi1EEESF_SF_EEESA_SC_Li256ELb0ELb1ELb0ELb0EEENS1_19SingleTileSchedulerILb0ELb0ELb1ELi128EEEEEEEEEvNT_6ParamsE,"ax",@progbits
	.sectioninfo	@"SHI_REGISTERS=255"
	.align	128
.text._ZN7cutlass13device_kernelIN5flash19enable_sm80_to_sm89INS1_16FlashAttnFwdSm80INS1_25CollectiveMainloopFwdSm80ILi8ELi1ELb1EN4cute5tupleIJNS5_1CILi128EEES8_S8_EEELi128ENS_6half_tEfNS_4arch4Sm80ELb0ELb0ELb0ELb0ELb0ELb0ELb1ELb0EEENS1_21CollectiveEpilogueFwdIS9_NS6_IJNS7_ILi1EEESF_SF_EEESA_SC_Li256ELb0ELb1ELb0ELb0EEENS1_19SingleTileSchedulerILb0ELb0ELb1ELi128EEEEEEEEEvNT_6ParamsE:
        .type           _ZN7cutlass13device_kernelIN5flash19enable_sm80_to_sm89INS1_16FlashAttnFwdSm80INS1_25CollectiveMainloopFwdSm80ILi8ELi1ELb1EN4cute5tupleIJNS5_1CILi128EEES8_S8_EEELi128ENS_6half_tEfNS_4arch4Sm80ELb0ELb0ELb0ELb0ELb0ELb0ELb1ELb0EEENS1_21CollectiveEpilogueFwdIS9_NS6_IJNS7_ILi1EEESF_SF_EEESA_SC_Li256ELb0ELb1ELb0ELb0EEENS1_19SingleTileSchedulerILb0ELb0ELb1ELi128EEEEEEEEEvNT_6ParamsE,@function
        .size           _ZN7cutlass13device_kernelIN5flash19enable_sm80_to_sm89INS1_16FlashAttnFwdSm80INS1_25CollectiveMainloopFwdSm80ILi8ELi1ELb1EN4cute5tupleIJNS5_1CILi128EEES8_S8_EEELi128ENS_6half_tEfNS_4arch4Sm80ELb0ELb0ELb0ELb0ELb0ELb0ELb1ELb0EEENS1_21CollectiveEpilogueFwdIS9_NS6_IJNS7_ILi1EEESF_SF_EEESA_SC_Li256ELb0ELb1ELb0ELb0EEENS1_19SingleTileSchedulerILb0ELb0ELb1ELi128EEEEEEEEEvNT_6ParamsE,(.L_x_1712 - _ZN7cutlass13device_kernelIN5flash19enable_sm80_to_sm89INS1_16FlashAttnFwdSm80INS1_25CollectiveMainloopFwdSm80ILi8ELi1ELb1EN4cute5tupleIJNS5_1CILi128EEES8_S8_EEELi128ENS_6half_tEfNS_4arch4Sm80ELb0ELb0ELb0ELb0ELb0ELb0ELb1ELb0EEENS1_21CollectiveEpilogueFwdIS9_NS6_IJNS7_ILi1EEESF_SF_EEESA_SC_Li256ELb0ELb1ELb0ELb0EEENS1_19SingleTileSchedulerILb0ELb0ELb1ELi128EEEEEEEEEvNT_6ParamsE)
        .other          _ZN7cutlass13device_kernelIN5flash19enable_sm80_to_sm89INS1_16FlashAttnFwdSm80INS1_25CollectiveMainloopFwdSm80ILi8ELi1ELb1EN4cute5tupleIJNS5_1CILi128EEES8_S8_EEELi128ENS_6half_tEfNS_4arch4Sm80ELb0ELb0ELb0ELb0ELb0ELb0ELb1ELb0EEENS1_21CollectiveEpilogueFwdIS9_NS6_IJNS7_ILi1EEESF_SF_EEESA_SC_Li256ELb0ELb1ELb0ELb0EEENS1_19SingleTileSchedulerILb0ELb0ELb1ELi128EEEEEEEEEvNT_6ParamsE,@"STO_CUDA_ENTRY STV_DEFAULT"
_ZN7cutlass13device_kernelIN5flash19enable_sm80_to_sm89INS1_16FlashAttnFwdSm80INS1_25CollectiveMainloopFwdSm80ILi8ELi1ELb1EN4cute5tupleIJNS5_1CILi128EEES8_S8_EEELi128ENS_6half_tEfNS_4arch4Sm80ELb0ELb0ELb0ELb0ELb0ELb0ELb1ELb0EEENS1_21CollectiveEpilogueFwdIS9_NS6_IJNS7_ILi1EEESF_SF_EEESA_SC_Li256ELb0ELb1ELb0ELb0EEENS1_19SingleTileSchedulerILb0ELb0ELb1ELi128EEEEEEEEEvNT_6ParamsE:
[----:B------:R-:W-:-:S03]  /*0000*/  MOV R1, c[0x0][0x28] ;  /* 0x00000a0000017a02 */ /* 0x000fc60000000f00 */
[----:B------:R-:W1:Y:S01]  /*0010*/  S2R R15, SR_CTAID.Z ;  /* 0x00000000000f7919 */ /* 0x000e620000002700 */
[----:B------:R-:W-:Y:S02]  /*0020*/  IADD3 R1, R1, -0x10, RZ ;  /* 0xfffffff001017810 */ /* 0x000fe40007ffe0ff */
[----:B-1----:R-:W-:-:S13]  /*0030*/  ISETP.GE.AND P0, PT, R15, RZ, PT ;  /* 0x000000ff0f00720c */ /* 0x002fda0003f06270 */
[----:B------:R-:W-:Y:S05]  /*0040*/  @!P0 EXIT ;  /* 0x000000000000894d */ /* 0x000fea0003800000 */
[----:B------:R-:W-:Y:S01]  /*0050*/  ISETP.NE.U32.AND P2, PT, RZ, c[0x0][0x340], PT ;  /* 0x0000d000ff007a0c */ /* 0x000fe20003f45070 */
[----:B------:R-:W-:Y:S01]  /*0060*/  ULDC.64 UR22, c[0x0][0x118] ;  /* 0x0000460000167ab9 */ /* 0x000fe20000000a00 */
[----:B------:R-:W1:Y:S04]  /*0070*/  S2R R116, SR_TID.X ;  /* 0x0000000000747919 */ /* 0x000e680000002100 */
[----:B------:R-:W2:Y:S01]  /*0080*/  S2R R32, SR_CTAID.Y ;  /* 0x0000000000207919 */ /* 0x000ea20000002600 */
[----:B------:R-:W-:-:S03]  /*0090*/  ISETP.NE.AND.EX P2, PT, RZ, c[0x0][0x344], PT, P2 ;  /* 0x0000d100ff007a0c */ /* 0x000fc60003f45320 */
[----:B------:R-:W3:Y:S01]  /*00a0*/  S2R R6, SR_CTAID.X ;  /* 0x0000000000067919 */ /* 0x000ee20000002500 */
[----:B------:R-:W-:Y:S01]  /*00b0*/  IMAD.MOV.U32 R7, RZ, RZ, c[0x0][0x2c4] ;  /* 0x0000b100ff077624 */ /* 0x000fe200078e00ff */
[----:B------:R-:W-:Y:S01]  /*00c0*/  SHF.R.S32.HI R16, RZ, 0x1f, R15 ;  /* 0x0000001fff107819 */ /* 0x000fe2000001140f */
[----:B------:R-:W-:Y:S02]  /*00d0*/  ULDC UR8, c[0x0][0x1d0] ;  /* 0x0000740000087ab9 */ /* 0x000fe40000000800 */
[----:B------:R-:W-:Y:S02]  /*00e0*/  UMOV UR9, 0x7 ;  /* 0x0000000700097882 */ /* 0x000fe40000000000 */
[----:B------:R-:W-:-:S03]  /*00f0*/  ULDC.64 UR6, c[0x0][0x1e0] ;  /* 0x0000780000067ab9 */ /* 0x000fc60000000a00 */
[----:B------:R-:W-:-:S04]  /*0100*/  @P2 IMAD.MOV.U32 R2, RZ, RZ, 0x4 ;  /* 0x00000004ff022424 */ /* 0x000fc800078e00ff */
[----:B------:R-:W-:-:S05]  /*0110*/  @P2 IMAD.WIDE R2, R15, R2, c[0x0][0x340] ;  /* 0x0000d0000f022625 */ /* 0x000fca00078e0202 */
[----:B------:R4:W5:Y:S01]  /*0120*/  @P2 LDG.E R20, [R2.64] ;  /* 0x0000001602142981 */ /* 0x000962000c1e1900 */
[----:B-1----:R-:W-:Y:S01]  /*0130*/  SHF.R.S32.HI R27, RZ, 0x1f, R116 ;  /* 0x0000001fff1b7819 */ /* 0x002fe20000011474 */
[----:B--2---:R-:W-:Y:S01]  /*0140*/  IMAD.WIDE.U32 R4, R32, c[0x0][0x1b8], RZ ;  /* 0x00006e0020047a25 */ /* 0x004fe200078e00ff */
[----:B------:R-:W-:Y:S01]  /*0150*/  SHF.R.S32.HI R33, RZ, 0x1f, R32 ;  /* 0x0000001fff217819 */ /* 0x000fe20000011420 */
[----:B------:R-:W-:Y:S01]  /*0160*/  UIADD3 UR4, UR8, 0x7f, URZ ;  /* 0x0000007f08047890 */ /* 0x000fe2000fffe03f */
[C---:B------:R-:W-:Y:S01]  /*0170*/  ISETP.NE.AND P0, PT, R7.reuse, 0x1, PT ;  /* 0x000000010700780c */ /* 0x040fe20003f05270 */
[----:B------:R-:W-:Y:S01]  /*0180*/  IMAD R7, R7, c[0x0][0x168], RZ ;  /* 0x00005a0007077a24 */ /* 0x000fe200078e02ff */
[----:B------:R-:W-:Y:S01]  /*0190*/  LEA.HI R25, R27, R116, RZ, 0x4 ;  /* 0x000000741b197211 */ /* 0x000fe200078f20ff */
[----:B------:R-:W-:Y:S02]  /*01a0*/  USHF.R.S32.HI UR18, URZ, 0x1f, UR4 ;  /* 0x0000001f3f127899 */ /* 0x000fe40008011404 */
[----:B------:R-:W-:Y:S01]  /*01b0*/  USHF.L.U64.HI UR9, UR6, UR9, UR7 ;  /* 0x0000000906097299 */ /* 0x000fe20008010207 */
[----:B------:R-:W-:Y:S01]  /*01c0*/  SHF.R.S32.HI R14, RZ, 0x4, R25 ;  /* 0x00000004ff0e7819 */ /* 0x000fe20000011419 */
[----:B------:R-:W-:-:S02]  /*01d0*/  ULEA.HI UR18, UR18, UR4, URZ, 0x7 ;  /* 0x0000000412127291 */ /* 0x000fc4000f8f383f */
[----:B------:R-:W-:Y:S02]  /*01e0*/  USHF.L.U32 UR10, UR6, 0x7, URZ ;  /* 0x00000007060a7899 */ /* 0x000fe4000800063f */
[----:B------:R-:W-:Y:S02]  /*01f0*/  ULEA.HI.SX32 UR13, UR18, 0xffffffff, 0x19 ;  /* 0xffffffff120d7891 */ /* 0x000fe4000f8fca3f */
[----:B------:R-:W-:Y:S02]  /*0200*/  UIMAD.WIDE.U32 UR20, UR6, 0x40, URZ ;  /* 0x00000040061478a5 */ /* 0x000fe4000f8e003f */
[----:B------:R-:W-:Y:S02]  /*0210*/  USHF.R.S32.HI UR12, URZ, 0x1f, UR13 ;  /* 0x0000001f3f0c7899 */ /* 0x000fe4000801140d */
[----:B------:R-:W-:Y:S02]  /*0220*/  UIMAD UR4, UR9, UR13, URZ ;  /* 0x0000000d090472a4 */ /* 0x000fe4000f8e023f */
[----:B------:R-:W-:Y:S01]  /*0230*/  USHF.L.U32 UR14, UR7, 0x6, URZ ;  /* 0x00000006070e7899 */ /* 0x000fe2000800063f */
[----:B----4-:R-:W-:Y:S01]  /*0240*/  LEA.HI R3, R27, R116, RZ, 0x3 ;  /* 0x000000741b037211 */ /* 0x010fe200078f18ff */
[----:B------:R-:W-:Y:S01]  /*0250*/  IMAD R2, R33, c[0x0][0x1b8], RZ ;  /* 0x00006e0021027a24 */ /* 0x000fe200078e02ff */
[----:B------:R-:W-:-:S02]  /*0260*/  UIMAD UR4, UR12, UR10, UR4 ;  /* 0x0000000a0c0472a4 */ /* 0x000fc4000f8e0204 */
[----:B------:R-:W-:Y:S01]  /*0270*/  LOP3.LUT R0, R3, 0xfffffff8, RZ, 0xc0, !PT ;  /* 0xfffffff803007812 */ /* 0x000fe200078ec0ff */
[----:B------:R-:W-:Y:S01]  /*0280*/  IMAD R2, R32, c[0x0][0x1bc], R2 ;  /* 0x00006f0020027a24 */ /* 0x000fe200078e0202 */
[----:B------:R-:W-:Y:S01]  /*0290*/  SHF.R.S32.HI R23, RZ, 0x3, R3 ;  /* 0x00000003ff177819 */ /* 0x000fe20000011403 */
[----:B------:R-:W-:Y:S02]  /*02a0*/  UIADD3 UR14, UR21, UR14, URZ ;  /* 0x0000000e150e7290 */ /* 0x000fe4000fffe03f */
[----:B------:R-:W-:Y:S01]  /*02b0*/  IMAD.IADD R40, R116, 0x1, -R0 ;  /* 0x0000000174287824 */ /* 0x000fe200078e0a00 */
[--C-:B------:R-:W-:Y:S01]  /*02c0*/  SHF.R.S32.HI R26, RZ, 0x1f, R23.reuse ;  /* 0x0000001fff1a7819 */ /* 0x100fe20000011417 */
[----:B------:R-:W-:Y:S01]  /*02d0*/  IMAD.IADD R3, R5, 0x1, R2 ;  /* 0x0000000105037824 */ /* 0x000fe200078e0202 */
[----:B------:R-:W-:Y:S01]  /*02e0*/  IADD3 R22, -R23, c[0x0][0x1d0], RZ ;  /* 0x0000740017167a10 */ /* 0x000fe20007ffe1ff */
[----:B------:R-:W-:Y:S01]  /*02f0*/  IMAD R0, R40, 0x20, R23 ;  /* 0x0000002028007824 */ /* 0x000fe200078e0217 */
[----:B------:R-:W-:Y:S01]  /*0300*/  UMOV UR11, 0x40 ;  /* 0x00000040000b7882 */ /* 0x000fe20000000000 */
[----:B------:R-:W-:-:S02]  /*0310*/  IMAD R5, R16, c[0x0][0x1c0], RZ ;  /* 0x0000700010057a24 */ /* 0x000fc400078e02ff */
[----:B---3--:R-:W-:Y:S02]  /*0320*/  IMAD R9, R6, 0x80, R0 ;  /* 0x0000008006097824 */ /* 0x008fe400078e0200 */
[----:B------:R-:W-:Y:S02]  /*0330*/  IMAD.MOV.U32 R2, RZ, RZ, R4 ;  /* 0x000000ffff027224 */ /* 0x000fe400078e0004 */
[----:B------:R-:W-:Y:S01]  /*0340*/  IMAD R4, R15, c[0x0][0x1c4], R5 ;  /* 0x000071000f047a24 */ /* 0x000fe200078e0205 */
[----:B------:R1:W-:Y:S01]  /*0350*/  STL [R1], R9 ;  /* 0x0000000901007387 */ /* 0x0003e20000100800 */
[----:B------:R-:W-:-:S04]  /*0360*/  @P0 IMAD.HI.U32 R5, R9, c[0x0][0x2c8], RZ ;  /* 0x0000b20009050a27 */ /* 0x000fc800078e00ff */
[----:B------:R-:W-:Y:S01]  /*0370*/  IMAD.MOV.U32 R0, RZ, RZ, R9 ;  /* 0x000000ffff007224 */ /* 0x000fe200078e0009 */
[----:B------:R-:W-:Y:S01]  /*0380*/  @P0 SHF.R.U32.HI R0, RZ, c[0x0][0x2cc], R5 ;  /* 0x0000b300ff000a19 */ /* 0x000fe20000011605 */
[----:B------:R-:W-:-:S04]  /*0390*/  IMAD.WIDE.U32 R2, R15, c[0x0][0x1c0], R2 ;  /* 0x000070000f027a25 */ /* 0x000fc800078e0002 */
[----:B------:R-:W-:Y:S02]  /*03a0*/  IMAD R8, R6, 0x80, R23 ;  /* 0x0000008006087824 */ /* 0x000fe400078e0217 */
[----:B------:R-:W-:Y:S01]  /*03b0*/  IMAD.IADD R3, R3, 0x1, R4 ;  /* 0x0000000103037824 */ /* 0x000fe200078e0204 */
[----:B------:R-:W-:Y:S01]  /*03c0*/  SHF.R.S32.HI R4, RZ, 0x1f, R0 ;  /* 0x0000001fff047819 */ /* 0x000fe20000011400 */
[----:B------:R-:W-:Y:S01]  /*03d0*/  IMAD.SHL.U32 R238, R40, 0x8, RZ ;  /* 0x0000000828ee7824 */ /* 0x000fe200078e00ff */
[----:B------:R-:W-:Y:S01]  /*03e0*/  IADD3 R6, R8, 0x20, RZ ;  /* 0x0000002008067810 */ /* 0x000fe20007ffe0ff */
[----:B------:R-:W-:Y:S01]  /*03f0*/  IMAD.WIDE.U32 R2, R0, c[0x0][0x1b0], R2 ;  /* 0x00006c0000027a25 */ /* 0x000fe200078e0002 */
[----:B------:R-:W-:Y:S01]  /*0400*/  IADD3 R5, R8, 0x40, RZ ;  /* 0x0000004008057810 */ /* 0x000fe20007ffe0ff */
[----:B------:R2:W-:Y:S01]  /*0410*/  STL [R1+0x4], R8 ;  /* 0x0000040801007387 */ /* 0x0005e20000100800 */
[-C--:B------:R-:W-:Y:S01]  /*0420*/  ISETP.GE.AND P6, PT, R6, R7.reuse, PT ;  /* 0x000000070600720c */ /* 0x080fe20003fc6270 */
[----:B------:R-:W-:Y:S01]  /*0430*/  IMAD R4, R4, c[0x0][0x1b0], RZ ;  /* 0x00006c0004047a24 */ /* 0x000fe200078e02ff */
[-C--:B------:R-:W-:Y:S01]  /*0440*/  ISETP.GE.AND P5, PT, R5, R7.reuse, PT ;  /* 0x000000070500720c */ /* 0x080fe20003fa6270 */
[----:B------:R-:W-:Y:S01]  /*0450*/  IMAD.MOV R6, RZ, RZ, -R0 ;  /* 0x000000ffff067224 */ /* 0x000fe200078e0a00 */
[----:B------:R-:W-:Y:S01]  /*0460*/  IADD3 R5, R8, 0x60, RZ ;  /* 0x0000006008057810 */ /* 0x000fe20007ffe0ff */
[----:B------:R-:W-:Y:S01]  /*0470*/  IMAD R4, R0, c[0x0][0x1b4], R4 ;  /* 0x00006d0000047a24 */ /* 0x000fe200078e0204 */
[-C--:B------:R-:W-:Y:S01]  /*0480*/  ISETP.GE.AND P4, PT, R8, R7.reuse, PT ;  /* 0x000000070800720c */ /* 0x080fe20003f86270 */
[----:B------:R-:W-:Y:S01]  /*0490*/  IMAD R0, R6, c[0x0][0x2c4], R9 ;  /* 0x0000b10006007a24 */ /* 0x000fe200078e0209 */
[----:B------:R-:W-:Y:S01]  /*04a0*/  ISETP.GE.AND P1, PT, R5, R7, PT ;  /* 0x000000070500720c */ /* 0x000fe20003f26270 */
[----:B------:R-:W-:Y:S01]  /*04b0*/  IMAD.IADD R3, R3, 0x1, R4 ;  /* 0x0000000103037824 */ /* 0x000fe200078e0204 */
[----:B------:R-:W-:Y:S01]  /*04c0*/  SHF.R.S32.HI R239, RZ, 0x1f, R238 ;  /* 0x0000001fffef7819 */ /* 0x000fe200000114ee */
[----:B------:R-:W-:Y:S01]  /*04d0*/  IMAD.SHL.U32 R5, R23, 0x40, RZ ;  /* 0x0000004017057824 */ /* 0x000fe200078e00ff */
[----:B------:R-:W-:Y:S01]  /*04e0*/  SHF.R.S32.HI R4, RZ, 0x1f, R0 ;  /* 0x0000001fff047819 */ /* 0x000fe20000011400 */
[----:B------:R-:W-:Y:S01]  /*04f0*/  IMAD.WIDE.U32 R2, R0, c[0x0][0x1a8], R2 ;  /* 0x00006a0000027a25 */ /* 0x000fe200078e0002 */
[----:B-1----:R-:W-:-:S02]  /*0500*/  LEA.HI R9, R27, R116, RZ, 0x6 ;  /* 0x000000741b097211 */ /* 0x002fc400078f30ff */
[----:B------:R-:W-:Y:S01]  /*0510*/  LOP3.LUT R5, R5, 0x1c0, RZ, 0xc0, !PT ;  /* 0x000001c005057812 */ /* 0x000fe200078ec0ff */
[----:B------:R-:W-:Y:S01]  /*0520*/  IMAD R4, R4, c[0x0][0x1a8], RZ ;  /* 0x00006a0004047a24 */ /* 0x000fe200078e02ff */
[----:B------:R-:W-:Y:S01]  /*0530*/  LEA R12, P0, R2, c[0x0][0x160], 0x1 ;  /* 0x00005800020c7a11 */ /* 0x000fe200078008ff */
[----:B------:R-:W-:Y:S01]  /*0540*/  IMAD.U32 R7, RZ, RZ, UR13 ;  /* 0x0000000dff077e24 */ /* 0x000fe2000f8e00ff */
[----:B------:R-:W-:Y:S01]  /*0550*/  IADD3 R240, R238, 0x40, RZ ;  /* 0x00000040eef07810 */ /* 0x000fe20007ffe0ff */
[----:B------:R-:W-:Y:S01]  /*0560*/  IMAD R6, R0, c[0x0][0x1ac], R4 ;  /* 0x00006b0000067a24 */ /* 0x000fe200078e0204 */
[----:B------:R-:W-:Y:S01]  /*0570*/  SHF.R.U32.HI R0, RZ, 0x3, R5 ;  /* 0x00000003ff007819 */ /* 0x000fe20000011605 */
[----:B------:R-:W-:Y:S01]  /*0580*/  IMAD R10, R26, c[0x0][0x1e0], RZ ;  /* 0x000078001a0a7a24 */ /* 0x000fe200078e02ff */
[----:B------:R-:W-:Y:S01]  /*0590*/  LOP3.LUT R4, R5, 0x38, R238, 0xf8, !PT ;  /* 0x0000003805047812 */ /* 0x000fe200078ef8ee */
[----:B------:R-:W-:Y:S01]  /*05a0*/  IMAD R22, R7, -0x80, R22 ;  /* 0xffffff8007167824 */ /* 0x000fe200078e0216 */
[----:B--2---:R-:W-:Y:S01]  /*05b0*/  LEA.HI R8, R25, R14, RZ, 0x1 ;  /* 0x0000000e19087211 */ /* 0x004fe200078f08ff */
[----:B------:R-:W-:Y:S01]  /*05c0*/  IMAD R10, R23, c[0x0][0x1e4], R10 ;  /* 0x00007900170a7a24 */ /* 0x000fe200078e020a */
[----:B------:R-:W-:Y:S01]  /*05d0*/  LOP3.LUT R13, R4, R0, RZ, 0x3c, !PT ;  /* 0x00000000040d7212 */ /* 0x000fe200078e3cff */
[----:B------:R-:W-:Y:S01]  /*05e0*/  IMAD.IADD R0, R3, 0x1, R6 ;  /* 0x0000000103007824 */ /* 0x000fe200078e0206 */
[----:B------:R-:W-:Y:S01]  /*05f0*/  SHFL.IDX PT, R4, R12, RZ, 0x181f ;  /* 0x00181fff0c047589 */ /* 0x000fe200000e0000 */
[----:B------:R-:W-:Y:S01]  /*0600*/  IMAD.WIDE.U32 R6, R23, c[0x0][0x1e0], R238 ;  /* 0x0000780017067a25 */ /* 0x000fe200078e00ee */
[----:B------:R-:W-:-:S02]  /*0610*/  LOP3.LUT R8, R8, 0xfffffffe, RZ, 0xc0, !PT ;  /* 0xfffffffe08087812 */ /* 0x000fc400078ec0ff */
[----:B------:R-:W-:Y:S01]  /*0620*/  LEA.HI.X R0, R2, c[0x0][0x164], R0, 0x1, P0 ;  /* 0x0000590002007a11 */ /* 0x000fe200000f0c00 */
[----:B------:R-:W-:Y:S01]  /*0630*/  IMAD.IADD R11, R7, 0x1, R10 ;  /* 0x00000001070b7824 */ /* 0x000fe200078e020a */
[----:B------:R-:W-:Y:S01]  /*0640*/  SHFL.IDX PT, R2, R12, 0x1, 0x181f ;  /* 0x00381f000c027f89 */ /* 0x000fe200000e0000 */
[----:B------:R-:W-:Y:S01]  /*0650*/  IMAD.SHL.U32 R9, R9, 0x8, RZ ;  /* 0x0000000809097824 */ /* 0x000fe200078e00ff */
[----:B------:R-:W-:Y:S01]  /*0660*/  ISETP.GE.AND P0, PT, R238, c[0x0][0x198], PT ;  /* 0x00006600ee007a0c */ /* 0x000fe20003f06270 */
[----:B------:R-:W-:Y:S01]  /*0670*/  IMAD.MOV.U32 R10, RZ, RZ, R6 ;  /* 0x000000ffff0a7224 */ /* 0x000fe200078e0006 */
[----:B------:R-:W-:Y:S01]  /*0680*/  SHFL.IDX PT, R5, R0, RZ, 0x181f ;  /* 0x00181fff00057589 */ /* 0x000fe200000e0000 */
[----:B------:R-:W-:Y:S01]  /*0690*/  @!P4 SHF.R.S32.HI R6, RZ, 0x1f, R240 ;  /* 0x0000001fff06c819 */ /* 0x000fe200000114f0 */
[----:B------:R-:W-:Y:S01]  /*06a0*/  IMAD.IADD R24, R14, 0x1, -R8 ;  /* 0x000000010e187824 */ /* 0x000fe200078e0a08 */
[----:B------:R-:W-:Y:S01]  /*06b0*/  LOP3.LUT R249, R13, 0xfffffe00, R9, 0xf8, !PT ;  /* 0xfffffe000df97812 */ /* 0x000fe200078ef809 */
[----:B------:R-:W1:Y:S01]  /*06c0*/  SHFL.IDX PT, R3, R0, 0x1, 0x181f ;  /* 0x00381f0000037f89 */ /* 0x000e6200000e0000 */
[----:B------:R-:W-:-:S02]  /*06d0*/  @!P4 LEA.HI R9, R6, R240, RZ, 0x3 ;  /* 0x000000f00609c211 */ /* 0x000fc400078f18ff */
[----:B------:R-:W-:Y:S01]  /*06e0*/  @!P6 SHF.R.S32.HI R8, RZ, 0x1f, R240 ;  /* 0x0000001fff08e819 */ /* 0x000fe200000114f0 */
[----:B------:R-:W2:Y:S04]  /*06f0*/  SHFL.IDX PT, R6, R12, 0x2, 0x181f ;  /* 0x00581f000c067f89 */ /* 0x000ea800000e0000 */
[----:B------:R-:W-:Y:S01]  /*0700*/  BAR.SYNC.DEFER_BLOCKING 0x0 ;  /* 0x0000000000007b1d */ /* 0x000fe20000010000 */
[----:B------:R-:W-:Y:S02]  /*0710*/  @!P6 LEA.HI R8, R8, R240, RZ, 0x3 ;  /* 0x000000f00808e211 */ /* 0x000fe400078f18ff */
[----:B------:R-:W-:Y:S02]  /*0720*/  ISETP.GE.AND P3, PT, R240, c[0x0][0x198], PT ;  /* 0x00006600f0007a0c */ /* 0x000fe40003f66270 */
[----:B------:R-:W-:Y:S01]  /*0730*/  @!P4 LOP3.LUT R9, R9, 0xfffffff8, RZ, 0xc0, !PT ;  /* 0xfffffff80909c812 */ /* 0x000fe200078ec0ff */
[----:B------:R-:W3:Y:S01]  /*0740*/  SHFL.IDX PT, R7, R0, 0x2, 0x181f ;  /* 0x00581f0000077f89 */ /* 0x000ee200000e0000 */
[----:B------:R-:W-:-:S03]  /*0750*/  @!P6 LOP3.LUT R13, R8, 0xfffffff8, RZ, 0xc0, !PT ;  /* 0xfffffff8080de812 */ /* 0x000fc600078ec0ff */
[----:B------:R4:W-:Y:S02]  /*0760*/  SHFL.IDX PT, R17, R0, 0x3, 0x181f ;  /* 0x00781f0000117f89 */ /* 0x0009e400000e0000 */
[----:B-1----:R-:W-:-:S04]  /*0770*/  @!P6 IMAD.WIDE R18, R13, 0x2, R2 ;  /* 0x000000020d12e825 */ /* 0x002fc800078e0202 */
[C---:B------:R-:W-:Y:S02]  /*0780*/  @!P1 IMAD.SHL.U32 R13, R249.reuse, 0x2, RZ ;  /* 0x00000002f90d9824 */ /* 0x040fe400078e00ff */
[----:B----4-:R-:W-:Y:S01]  /*0790*/  @!P5 IMAD.SHL.U32 R0, R249, 0x2, RZ ;  /* 0x00000002f900d824 */ /* 0x010fe200078e00ff */
[----:B-----5:R-:W-:Y:S01]  /*07a0*/  @P2 SHF.R.S32.HI R21, RZ, 0x1f, R20 ;  /* 0x0000001fff152819 */ /* 0x020fe20000011414 */
[----:B------:R-:W-:Y:S02]  /*07b0*/  @!P2 IMAD.MOV.U32 R20, RZ, RZ, R15 ;  /* 0x000000ffff14a224 */ /* 0x000fe400078e000f */
[----:B------:R-:W-:Y:S01]  /*07c0*/  @!P2 IMAD.MOV.U32 R21, RZ, RZ, R16 ;  /* 0x000000ffff15a224 */ /* 0x000fe200078e0010 */
[C---:B------:R-:W-:Y:S01]  /*07d0*/  @!P4 LEA R8, P2, R238.reuse, R4, 0x1 ;  /* 0x00000004ee08c211 */ /* 0x040fe200078408ff */
[----:B------:R-:W-:Y:S01]  /*07e0*/  @!P4 IMAD.WIDE R14, R9, 0x2, R4 ;  /* 0x00000002090ec825 */ /* 0x000fe200078e0204 */
[----:B------:R1:W4:Y:S02]  /*07f0*/  SHFL.IDX PT, R16, R12, 0x3, 0x181f ;  /* 0x00781f000c107f89 */ /* 0x00032400000e0000 */
[----:B------:R-:W-:Y:S01]  /*0800*/  @!P4 LEA.HI.X R9, R238, R5, R239, 0x1, P2 ;  /* 0x00000005ee09c211 */ /* 0x000fe200010f0cef */
[----:B------:R-:W-:Y:S01]  /*0810*/  @!P4 IMAD.SHL.U32 R4, R249, 0x2, RZ ;  /* 0x00000002f904c824 */ /* 0x000fe200078e00ff */
[----:B------:R-:W-:-:S04]  /*0820*/  @!P5 SHF.R.S32.HI R5, RZ, 0x1f, R240 ;  /* 0x0000001fff05d819 */ /* 0x000fc800000114f0 */
[----:B------:R5:W-:Y:S04]  /*0830*/  @!P4 LDGSTS.E.BYPASS.LTC128B.128 [R4+0x100], [R8.64], !P0 ;  /* 0x001000000804cfae */ /* 0x000be8000c101d56 */
[----:B------:R2:W-:Y:S01]  /*0840*/  @!P4 LDGSTS.E.BYPASS.LTC128B.128 [R4+0x4100], [R14.64], !P3 ;  /* 0x041000000e04cfae */ /* 0x0005e2000d901d56 */
[----:B-1----:R-:W-:Y:S01]  /*0850*/  @!P6 IMAD.SHL.U32 R12, R249, 0x2, RZ ;  /* 0x00000002f90ce824 */ /* 0x002fe200078e00ff */
[----:B-----5:R-:W-:Y:S02]  /*0860*/  @!P5 LEA.HI R8, R5, R240, RZ, 0x3 ;  /* 0x000000f00508d211 */ /* 0x020fe400078f18ff */
[----:B--2---:R-:W-:Y:S02]  /*0870*/  @!P6 LEA R4, P4, R238, R2, 0x1 ;  /* 0x00000002ee04e211 */ /* 0x004fe400078808ff */
[----:B------:R-:W-:-:S02]  /*0880*/  @!P5 LOP3.LUT R8, R8, 0xfffffff8, RZ, 0xc0, !PT ;  /* 0xfffffff80808d812 */ /* 0x000fc400078ec0ff */
[C---:B------:R-:W-:Y:S02]  /*0890*/  @!P5 LEA R2, P2, R238.reuse, R6, 0x1 ;  /* 0x00000006ee02d211 */ /* 0x040fe400078408ff */
[----:B------:R-:W-:Y:S01]  /*08a0*/  @!P6 LEA.HI.X R5, R238, R3, R239, 0x1, P4 ;  /* 0x00000003ee05e211 */ /* 0x000fe200020f0cef */
[----:B---3--:R-:W-:Y:S01]  /*08b0*/  @!P5 IMAD.WIDE R8, R8, 0x2, R6 ;  /* 0x000000020808d825 */ /* 0x008fe200078e0206 */
[----:B------:R-:W-:Y:S02]  /*08c0*/  @!P5 LEA.HI.X R3, R238, R7, R239, 0x1, P2 ;  /* 0x00000007ee03d211 */ /* 0x000fe400010f0cef */
[C---:B------:R-:W-:Y:S01]  /*08d0*/  ISETP.GE.AND P4, PT, R22.reuse, 0x41, PT ;  /* 0x000000411600780c */ /* 0x040fe20003f86270 */
[----:B------:R1:W-:Y:S01]  /*08e0*/  @!P6 LDGSTS.E.BYPASS.LTC128B.128 [R12+0x1100], [R4.64], !P0 ;  /* 0x01100000040cefae */ /* 0x0003e2000c101d56 */
[----:B------:R-:W-:Y:S02]  /*08f0*/  IMAD R6, R21, c[0x0][0x1f0], RZ ;  /* 0x00007c0015067a24 */ /* 0x000fe400078e02ff */
[----:B------:R-:W-:Y:S01]  /*0900*/  IMAD.SHL.U32 R7, R23, 0x8, RZ ;  /* 0x0000000817077824 */ /* 0x000fe200078e00ff */
[----:B------:R2:W-:Y:S01]  /*0910*/  @!P6 LDGSTS.E.BYPASS.LTC128B.128 [R12+0x5100], [R18.64], !P3 ;  /* 0x05100000120cefae */ /* 0x0005e2000d901d56 */
[----:B------:R-:W-:Y:S01]  /*0920*/  ISETP.GE.AND P6, PT, R22, 0x1, PT ;  /* 0x000000011600780c */ /* 0x000fe20003fc6270 */
[----:B------:R-:W-:-:S02]  /*0930*/  IMAD R6, R20, c[0x0][0x1f4], R6 ;  /* 0x00007d0014067a24 */ /* 0x000fc400078e0206 */
[----:B------:R3:W-:Y:S04]  /*0940*/  @!P5 LDGSTS.E.BYPASS.LTC128B.128 [R0+0x2100], [R2.64], !P0 ;  /* 0x021000000200dfae */ /* 0x0007e8000c101d56 */
[----:B------:R5:W-:Y:S01]  /*0950*/  @!P5 LDGSTS.E.BYPASS.LTC128B.128 [R0+0x6100], [R8.64], !P3 ;  /* 0x061000000800dfae */ /* 0x000be2000d901d56 */
[----:B------:R-:W-:Y:S01]  /*0960*/  ISETP.GE.AND P5, PT, R22, 0x21, PT ;  /* 0x000000211600780c */ /* 0x000fe20003fa6270 */
[----:B-1----:R-:W-:Y:S02]  /*0970*/  IMAD R4, R33, c[0x0][0x1e8], RZ ;  /* 0x00007a0021047a24 */ /* 0x002fe400078e02ff */
[----:B---3--:R-:W-:-:S04]  /*0980*/  IMAD.WIDE.U32 R2, R32, c[0x0][0x1e8], R10 ;  /* 0x00007a0020027a25 */ /* 0x008fc800078e000a */
[----:B-----5:R-:W-:Y:S01]  /*0990*/  IMAD R0, R32, c[0x0][0x1ec], R4 ;  /* 0x00007b0020007a24 */ /* 0x020fe200078e0204 */
[----:B----4-:R-:W-:-:S03]  /*09a0*/  @!P1 LEA R4, P2, R238, R16, 0x1 ;  /* 0x00000010ee049211 */ /* 0x010fc600078408ff */
[----:B------:R-:W-:Y:S01]  /*09b0*/  IMAD.IADD R3, R3, 0x1, R0 ;  /* 0x0000000103037824 */ /* 0x000fe200078e0200 */
[----:B------:R-:W-:Y:S01]  /*09c0*/  @!P1 LEA.HI.X R5, R238, R17, R239, 0x1, P2 ;  /* 0x00000011ee059211 */ /* 0x000fe200010f0cef */
[----:B------:R-:W-:Y:S01]  /*09d0*/  IMAD.SHL.U32 R0, R40, 0x40, RZ ;  /* 0x0000004028007824 */ /* 0x000fe200078e00ff */
[----:B------:R-:W-:Y:S01]  /*09e0*/  ISETP.GE.AND P2, PT, R22, 0x61, PT ;  /* 0x000000611600780c */ /* 0x000fe20003f46270 */
[----:B------:R-:W-:Y:S02]  /*09f0*/  IMAD.WIDE.U32 R246, R20, c[0x0][0x1f0], R2 ;  /* 0x00007c0014f67a25 */ /* 0x000fe400078e0002 */
[----:B------:R1:W-:Y:S01]  /*0a00*/  @!P1 LDGSTS.E.BYPASS.LTC128B.128 [R13+0x3100], [R4.64], !P0 ;  /* 0x03100000040d9fae */ /* 0x0003e2000c101d56 */
[----:B------:R-:W-:Y:S01]  /*0a10*/  LOP3.LUT R0, R0, 0x1c0, RZ, 0xc0, !PT ;  /* 0x000001c000007812 */ /* 0x000fe200078ec0ff */
[----:B------:R-:W-:Y:S02]  /*0a20*/  IMAD.IADD R243, R247, 0x1, R6 ;  /* 0x00000001f7f37824 */ /* 0x000fe400078e0206 */
[----:B------:R-:W-:Y:S01]  /*0a30*/  IMAD.U32 R2, RZ, RZ, UR13 ;  /* 0x0000000dff027e24 */ /* 0x000fe2000f8e00ff */
[----:B------:R-:W-:Y:S01]  /*0a40*/  LOP3.LUT R3, R0, 0x8, R7, 0xf8, !PT ;  /* 0x0000000800037812 */ /* 0x000fe200078ef807 */
[----:B------:R-:W-:Y:S01]  /*0a50*/  IMAD.MOV.U32 R242, RZ, RZ, R246 ;  /* 0x000000fffff27224 */ /* 0x000fe200078e00f6 */
[----:B------:R-:W-:Y:S01]  /*0a60*/  SHF.R.U32.HI R0, RZ, 0x3, R0 ;  /* 0x00000003ff007819 */ /* 0x000fe20000011600 */
[----:B------:R-:W-:-:S02]  /*0a70*/  IMAD.U32 R7, RZ, RZ, UR6 ;  /* 0x00000006ff077e24 */ /* 0x000fc4000f8e00ff */
[----:B------:R-:W-:Y:S01]  /*0a80*/  IMAD.U32 R6, RZ, RZ, UR7 ;  /* 0x00000007ff067e24 */ /* 0x000fe2000f8e00ff */
[----:B--2---:R-:W-:Y:S01]  /*0a90*/  LOP3.LUT R18, R3, R0, RZ, 0x3c, !PT ;  /* 0x0000000003127212 */ /* 0x004fe200078e3cff */
[----:B------:R-:W-:Y:S01]  /*0aa0*/  IMAD.WIDE.U32 R2, R2, UR10, R242 ;  /* 0x0000000a02027c25 */ /* 0x000fe2000f8e00f2 */
[----:B------:R-:W-:Y:S01]  /*0ab0*/  LOP3.LUT R0, R25, 0xfffffff0, RZ, 0xc0, !PT ;  /* 0xfffffff019007812 */ /* 0x000fe200078ec0ff */
[----:B------:R-:W-:-:S03]  /*0ac0*/  VOTEU.ANY UP0, P2 ;  /* 0x00000000003f7886 */ /* 0x000fc60001000100 */
[----:B------:R-:W-:Y:S01]  /*0ad0*/  IADD3 R3, R3, UR4, RZ ;  /* 0x0000000403037c10 */ /* 0x000fe2000fffe0ff */
[----:B------:R-:W-:Y:S01]  /*0ae0*/  IMAD.IADD R0, R116, 0x1, -R0 ;  /* 0x0000000174007824 */ /* 0x000fe200078e0a00 */
[C---:B------:R-:W-:Y:S01]  /*0af0*/  @P6 LEA R10, P0, R2.reuse, c[0x0][0x1c8], 0x1 ;  /* 0x00007200020a6a11 */ /* 0x040fe200078008ff */
[----:B------:R-:W-:Y:S02]  /*0b00*/  @UP0 UIMAD UR4, UR7, 0x60, URZ ;  /* 0x00000060070408a4 */ /* 0x000fe4000f8e023f */
[----:B------:R-:W-:Y:S01]  /*0b10*/  UISETP.GE.AND UP0, UPT, UR8, 0x1, UPT ;  /* 0x000000010800788c */ /* 0x000fe2000bf06270 */
[----:B------:R-:W-:Y:S02]  /*0b20*/  @P6 LEA.HI.X R11, R2, c[0x0][0x1cc], R3, 0x1, P0 ;  /* 0x00007300020b6a11 */ /* 0x000fe400000f0c03 */
[----:B------:R-:W-:Y:S01]  /*0b30*/  SHF.R.S32.HI R15, RZ, 0x1f, R0 ;  /* 0x0000001fff0f7819 */ /* 0x000fe20000011400 */
[----:B-1----:R-:W-:Y:S01]  /*0b40*/  IMAD.U32 R4, RZ, RZ, UR6 ;  /* 0x00000006ff047e24 */ /* 0x002fe2000f8e00ff */
[----:B------:R-:W-:-:S02]  /*0b50*/  @!P1 SHF.R.S32.HI R5, RZ, 0x1f, R240 ;  /* 0x0000001fff059819 */ /* 0x000fc400000114f0 */
[----:B------:R-:W-:Y:S02]  /*0b60*/  LEA.HI R15, R15, R0, RZ, 0x3 ;  /* 0x000000000f0f7211 */ /* 0x000fe400078f18ff */
[----:B------:R-:W-:Y:S02]  /*0b70*/  @P5 LEA R4, P0, R4, R2, 0x5 ;  /* 0x0000000204045211 */ /* 0x000fe400078028ff */
[----:B------:R-:W-:Y:S02]  /*0b80*/  LOP3.LUT R12, R15, 0xfffffff8, RZ, 0xc0, !PT ;  /* 0xfffffff80f0c7812 */ /* 0x000fe400078ec0ff */
[----:B------:R-:W-:Y:S02]  /*0b90*/  @P5 LEA.HI.X R6, R7, R3, R6, 0x5, P0 ;  /* 0x0000000307065211 */ /* 0x000fe400000f2c06 */
[----:B------:R-:W-:Y:S01]  /*0ba0*/  @P5 LEA R8, P0, R4, c[0x0][0x1c8], 0x1 ;  /* 0x0000720004085a11 */ /* 0x000fe200078008ff */
[----:B------:R-:W-:Y:S01]  /*0bb0*/  IMAD.IADD R14, R0, 0x1, -R12 ;  /* 0x00000001000e7824 */ /* 0x000fe200078e0a0c */
[----:B------:R-:W-:Y:S01]  /*0bc0*/  @!P1 LEA.HI R5, R5, R240, RZ, 0x3 ;  /* 0x000000f005059211 */ /* 0x000fe200078f18ff */
[----:B------:R-:W-:Y:S01]  /*0bd0*/  IMAD.U32 R12, RZ, RZ, UR6 ;  /* 0x00000006ff0c7e24 */ /* 0x000fe2000f8e00ff */
[----:B------:R-:W-:-:S02]  /*0be0*/  @P5 LEA.HI.X R9, R4, c[0x0][0x1cc], R6, 0x1, P0 ;  /* 0x0000730004095a11 */ /* 0x000fc400000f0c06 */
[----:B------:R-:W-:Y:S02]  /*0bf0*/  @P4 IADD3 R7, P0, R2, UR20, RZ ;  /* 0x0000001402074c10 */ /* 0x000fe4000ff1e0ff */
[----:B------:R-:W-:Y:S02]  /*0c00*/  @!P1 LOP3.LUT R5, R5, 0xfffffff8, RZ, 0xc0, !PT ;  /* 0xfffffff805059812 */ /* 0x000fe400078ec0ff */
[----:B------:R-:W-:Y:S01]  /*0c10*/  @P4 IADD3.X R0, R3, UR14, RZ, P0, !PT ;  /* 0x0000000e03004c10 */ /* 0x000fe200087fe4ff */
[----:B------:R-:W-:Y:S01]  /*0c20*/  @P2 IMAD.WIDE.U32 R2, R12, 0x60, R2 ;  /* 0x000000600c022825 */ /* 0x000fe200078e0002 */
[----:B------:R-:W-:-:S03]  /*0c30*/  @P4 LEA R6, P0, R7, c[0x0][0x1c8], 0x1 ;  /* 0x0000720007064a11 */ /* 0x000fc600078008ff */
[----:B------:R-:W-:Y:S01]  /*0c40*/  @!P1 IMAD.WIDE R4, R5, 0x2, R16 ;  /* 0x0000000205049825 */ /* 0x000fe200078e0210 */
[----:B------:R-:W-:Y:S02]  /*0c50*/  @P4 LEA.HI.X R7, R7, c[0x0][0x1cc], R0, 0x1, P0 ;  /* 0x0000730007074a11 */ /* 0x000fe400000f0c00 */
[----:B------:R-:W-:Y:S01]  /*0c60*/  ISETP.GE.AND P0, PT, R240, c[0x0][0x1d4], PT ;  /* 0x00007500f0007a0c */ /* 0x000fe20003f06270 */
[----:B------:R-:W-:Y:S01]  /*0c70*/  IMAD.SHL.U32 R0, R14, 0x40, RZ ;  /* 0x000000400e007824 */ /* 0x000fe200078e00ff */
[----:B------:R1:W-:Y:S01]  /*0c80*/  @!P1 LDGSTS.E.BYPASS.LTC128B.128 [R13+0x7100], [R4.64], !P3 ;  /* 0x07100000040d9fae */ /* 0x0003e2000d901d56 */
[----:B------:R-:W-:Y:S01]  /*0c90*/  IMAD.SHL.U32 R12, R24, 0x8, RZ ;  /* 0x00000008180c7824 */ /* 0x000fe200078e00ff */
[----:B------:R-:W-:Y:S02]  /*0ca0*/  ISETP.GE.AND P3, PT, R238, c[0x0][0x1d4], PT ;  /* 0x00007500ee007a0c */ /* 0x000fe40003f66270 */
[----:B------:R-:W-:Y:S01]  /*0cb0*/  LOP3.LUT R0, R0, 0x1c0, RZ, 0xc0, !PT ;  /* 0x000001c000007812 */ /* 0x000fe200078ec0ff */
[----:B------:R-:W0:Y:S03]  /*0cc0*/  LDGDEPBAR ;  /* 0x00000000000079af */ /* 0x000e260000000000 */
[----:B-1----:R-:W-:-:S02]  /*0cd0*/  LOP3.LUT R13, R0, 0x8, R12, 0xf8, !PT ;  /* 0x00000008000d7812 */ /* 0x002fc400078ef80c */
[----:B------:R-:W-:Y:S01]  /*0ce0*/  SHF.R.U32.HI R5, RZ, 0x3, R0 ;  /* 0x00000003ff057819 */ /* 0x000fe20000011600 */
[----:B------:R-:W-:Y:S01]  /*0cf0*/  IMAD R0, R24, 0x200, R18 ;  /* 0x0000020018007824 */ /* 0x000fe200078e0212 */
[----:B------:R-:W-:Y:S01]  /*0d00*/  @P2 IADD3 R12, R3, UR4, RZ ;  /* 0x00000004030c2c10 */ /* 0x000fe2000fffe0ff */
[----:B------:R-:W-:Y:S01]  /*0d10*/  @P6 IMAD.SHL.U32 R3, R249, 0x2, RZ ;  /* 0x00000002f9036824 */ /* 0x000fe200078e00ff */
[----:B------:R-:W-:Y:S01]  /*0d20*/  @P2 LEA R4, P1, R2, c[0x0][0x1c8], 0x1 ;  /* 0x0000720002042a11 */ /* 0x000fe200078208ff */
[----:B------:R-:W-:Y:S01]  /*0d30*/  IMAD.SHL.U32 R119, R0, 0x2, RZ ;  /* 0x0000000200777824 */ /* 0x000fe200078e00ff */
[----:B------:R-:W-:Y:S01]  /*0d40*/  LOP3.LUT R13, R13, R5, RZ, 0x3c, !PT ;  /* 0x000000050d0d7212 */ /* 0x000fe200078e3cff */
[----:B------:R-:W-:Y:S01]  /*0d50*/  ULDC.64 UR4, c[0x0][0x208] ;  /* 0x0000820000047ab9 */ /* 0x000fe20000000a00 */
[----:B------:R-:W-:Y:S01]  /*0d60*/  @P2 LEA.HI.X R5, R2, c[0x0][0x1cc], R12, 0x1, P1 ;  /* 0x0000730002052a11 */ /* 0x000fe200008f0c0c */
[----:B------:R-:W-:Y:S01]  /*0d70*/  @P5 IMAD.SHL.U32 R2, R249, 0x2, RZ ;  /* 0x00000002f9025824 */ /* 0x000fe200078e00ff */
[----:B------:R1:W-:Y:S01]  /*0d80*/  @P6 LDGSTS.E.BYPASS.LTC128B.128 [R3+0x8100], [R10.64], !P3 ;  /* 0x081000000a036fae */ /* 0x0003e2000d901d56 */
[C---:B------:R-:W-:Y:S01]  /*0d90*/  IADD3 R0, R119.reuse, 0x8100, RZ ;  /* 0x0000810077007810 */ /* 0x040fe20007ffe0ff */
[----:B------:R-:W-:Y:S01]  /*0da0*/  UIMAD.WIDE.U32 UR16, UR11, UR4, URZ ;  /* 0x000000040b1072a5 */ /* 0x000fe2000f8e003f */
[----:B------:R-:W-:Y:S01]  /*0db0*/  IADD3 R210, R119, 0x8120, RZ ;  /* 0x0000812077d27810 */ /* 0x000fe20007ffe0ff */
[----:B------:R1:W-:Y:S01]  /*0dc0*/  @P6 LDGSTS.E.BYPASS.LTC128B.128 [R3+0xc100], [R10.64+0x80], !P0 ;  /* 0x0c1000800a036fae */ /* 0x0003e2000c101d56 */
[----:B------:R-:W-:-:S03]  /*0dd0*/  UIMAD UR11, UR11, UR5, URZ ;  /* 0x000000050b0b72a4 */ /* 0x000fc6000f8e023f */
[----:B------:R2:W-:Y:S01]  /*0de0*/  @P5 LDGSTS.E.BYPASS.LTC128B.128 [R2+0x9100], [R8.64], !P3 ;  /* 0x0910000008025fae */ /* 0x0005e2000d901d56 */
[----:B------:R-:W-:-:S03]  /*0df0*/  UIADD3 UR11, UR17, UR11, URZ ;  /* 0x0000000b110b7290 */ /* 0x000fc6000fffe03f */
[----:B------:R2:W-:Y:S01]  /*0e00*/  @P5 LDGSTS.E.BYPASS.LTC128B.128 [R2+0xd100], [R8.64+0x80], !P0 ;  /* 0x0d10008008025fae */ /* 0x0005e2000c101d56 */
[----:B-1----:R-:W-:-:S05]  /*0e10*/  @P4 IMAD.SHL.U32 R3, R249, 0x2, RZ ;  /* 0x00000002f9034824 */ /* 0x002fca00078e00ff */
[----:B------:R1:W-:Y:S01]  /*0e20*/  @P4 LDGSTS.E.BYPASS.LTC128B.128 [R3+0xa100], [R6.64], !P3 ;  /* 0x0a10000006034fae */ /* 0x0003e2000d901d56 */
[----:B--2---:R-:W-:-:S03]  /*0e30*/  @P2 IMAD.SHL.U32 R2, R249, 0x2, RZ ;  /* 0x00000002f9022824 */ /* 0x004fc600078e00ff */
[----:B------:R1:W-:Y:S01]  /*0e40*/  @P4 LDGSTS.E.BYPASS.LTC128B.128 [R3+0xe100], [R6.64+0x80], !P0 ;  /* 0x0e10008006034fae */ /* 0x0003e2000c101d56 */
[----:B------:R-:W-:-:S03]  /*0e50*/  LOP3.LUT P4, RZ, R40, 0x2, RZ, 0xc0, !PT ;  /* 0x0000000228ff7812 */ /* 0x000fc6000788c0ff */
[----:B------:R2:W-:Y:S04]  /*0e60*/  @P2 LDGSTS.E.BYPASS.LTC128B.128 [R2+0xb100], [R4.64], !P3 ;  /* 0x0b10000004022fae */ /* 0x0005e8000d901d56 */
[----:B------:R2:W-:Y:S01]  /*0e70*/  @P2 LDGSTS.E.BYPASS.LTC128B.128 [R2+0xf100], [R4.64+0x80], !P0 ;  /* 0x0f10008004022fae */ /* 0x0005e2000c101d56 */
[----:B------:R-:W-:-:S03]  /*0e80*/  R2P PR, R14, 0x6 ;  /* 0x000000060e007804 */ /* 0x000fc60000000000 */
[----:B------:R-:W0:Y:S02]  /*0e90*/  LDGDEPBAR ;  /* 0x00000000000079af */ /* 0x000e240000000000 */
[----:B------:R-:W-:-:S04]  /*0ea0*/  @P4 IADD3 R210, R0, -0x20, RZ ;  /* 0xffffffe000d24810 */ /* 0x000fc80007ffe0ff */
[C---:B------:R-:W-:Y:S02]  /*0eb0*/  IADD3 R225, R210.reuse, 0x800, RZ ;  /* 0x00000800d2e17810 */ /* 0x040fe40007ffe0ff */
[C---:B------:R-:W-:Y:S02]  /*0ec0*/  IADD3 R224, R210.reuse, 0x1000, RZ ;  /* 0x00001000d2e07810 */ /* 0x040fe40007ffe0ff */
[C---:B------:R-:W-:Y:S02]  /*0ed0*/  IADD3 R223, R210.reuse, 0x1800, RZ ;  /* 0x00001800d2df7810 */ /* 0x040fe40007ffe0ff */
[C---:B------:R-:W-:Y:S02]  /*0ee0*/  IADD3 R222, R210.reuse, 0x2000, RZ ;  /* 0x00002000d2de7810 */ /* 0x040fe40007ffe0ff */
[----:B------:R-:W-:Y:S01]  /*0ef0*/  IADD3 R221, R210, 0x2800, RZ ;  /* 0x00002800d2dd7810 */ /* 0x000fe20007ffe0ff */
[----:B-1----:R-:W-:Y:S01]  /*0f00*/  IMAD.MOV.U32 R3, RZ, RZ, 0x20 ;  /* 0x00000020ff037424 */ /* 0x002fe200078e00ff */
[----:B------:R-:W-:-:S02]  /*0f10*/  LEA.HI R7, R27, R116, RZ, 0x5 ;  /* 0x000000741b077211 */ /* 0x000fc400078f28ff */
[----:B------:R-:W-:Y:S02]  /*0f20*/  IADD3 R220, R210, 0x3000, RZ ;  /* 0x00003000d2dc7810 */ /* 0x000fe40007ffe0ff */
[----:B------:R-:W-:Y:S02]  /*0f30*/  SHF.R.S32.HI R184, RZ, 0x5, R7 ;  /* 0x00000005ffb87819 */ /* 0x000fe40000011407 */
[----:B------:R-:W-:Y:S01]  /*0f40*/  SEL R0, R3, 0xffffffe0, !P2 ;  /* 0xffffffe003007807 */ /* 0x000fe20005000000 */
[----:B--2---:R-:W-:Y:S01]  /*0f50*/  IMAD.SHL.U32 R4, R15, 0x40, RZ ;  /* 0x000000400f047824 */ /* 0x004fe200078e00ff */
[----:B------:R-:W-:-:S04]  /*0f60*/  DEPBAR.LE SB0, 0x1 ;  /* 0x000080400000791a */ /* 0x000fc80000000000 */
[----:B------:R-:W-:Y:S01]  /*0f70*/  LOP3.LUT R4, R13, 0xfffffe00, R4, 0xf8, !PT ;  /* 0xfffffe000d047812 */ /* 0x000fe200078ef804 */
[----:B------:R-:W-:Y:S01]  /*0f80*/  IMAD.MOV.U32 R5, RZ, RZ, 0x10 ;  /* 0x00000010ff057424 */ /* 0x000fe200078e00ff */
[----:B------:R-:W-:Y:S01]  /*0f90*/  LOP3.LUT R7, R7, 0xffffffe0, RZ, 0xc0, !PT ;  /* 0xffffffe007077812 */ /* 0x000fe200078ec0ff */
[----:B------:R-:W-:Y:S01]  /*0fa0*/  IMAD R2, R26, c[0x0][0x208], RZ ;  /* 0x000082001a027a24 */ /* 0x000fe200078e02ff */
[----:B------:R-:W-:Y:S01]  /*0fb0*/  IADD3 R219, R210, 0x3800, RZ ;  /* 0x00003800d2db7810 */ /* 0x000fe20007ffe0ff */
[----:B------:R-:W-:Y:S01]  /*0fc0*/  IMAD R184, R184, 0x400, R4 ;  /* 0x00000400b8b87824 */ /* 0x000fe200078e0204 */
[----:B------:R-:W-:Y:S01]  /*0fd0*/  SEL R5, R5, 0xfffffff0, !P1 ;  /* 0xfffffff005057807 */ /* 0x000fe20004800000 */
[C---:B------:R-:W-:Y:S01]  /*0fe0*/  IMAD R6, R23.reuse, c[0x0][0x20c], R2 ;  /* 0x0000830017067a24 */ /* 0x040fe200078e0202 */
[----:B------:R-:W-:Y:S01]  /*0ff0*/  BAR.SYNC.DEFER_BLOCKING 0x0 ;  /* 0x0000000000007b1d */ /* 0x000fe20000010000 */
[----:B------:R-:W-:Y:S01]  /*1000*/  IMAD.SHL.U32 R184, R184, 0x2, RZ ;  /* 0x00000002b8b87824 */ /* 0x000fe200078e00ff */
[----:B------:R-:W-:Y:S01]  /*1010*/  PLOP3.LUT P1, PT, PT, PT, UP0, 0x80, 0x0 ;  /* 0x000000000000781c */ /* 0x000fe20003f2f008 */
[----:B------:R-:W-:-:S04]  /*1020*/  IMAD.WIDE.U32 R2, R23, c[0x0][0x208], R238 ;  /* 0x0000820017027a25 */ /* 0x000fc800078e00ee */
[--C-:B------:R-:W-:Y:S02]  /*1030*/  IMAD R188, R5, 0x2, R184.reuse ;  /* 0x0000000205bc7824 */ /* 0x100fe400078e02b8 */
[C---:B------:R-:W-:Y:S02]  /*1040*/  IMAD R196, R0.reuse, 0x2, R184 ;  /* 0x0000000200c47824 */ /* 0x040fe400078e02b8 */
[----:B------:R-:W-:Y:S02]  /*1050*/  IMAD R200, R0, 0x2, R188 ;  /* 0x0000000200c87824 */ /* 0x000fe400078e02bc */
[----:B------:R-:W-:Y:S02]  /*1060*/  IMAD.IADD R3, R3, 0x1, R6 ;  /* 0x0000000103037824 */ /* 0x000fe400078e0206 */
[----:B------:R-:W-:Y:S02]  /*1070*/  IMAD R6, R33, c[0x0][0x210], RZ ;  /* 0x0000840021067a24 */ /* 0x000fe400078e02ff */
[----:B------:R-:W-:-:S04]  /*1080*/  IMAD.WIDE.U32 R2, R32, c[0x0][0x210], R2 ;  /* 0x0000840020027a25 */ /* 0x000fc800078e0002 */
[----:B------:R-:W-:Y:S02]  /*1090*/  IMAD R6, R32, c[0x0][0x214], R6 ;  /* 0x0000850020067a24 */ /* 0x000fe400078e0206 */
[----:B------:R-:W-:Y:S01]  /*10a0*/  IMAD.IADD R116, R116, 0x1, -R7 ;  /* 0x0000000174747824 */ /* 0x000fe200078e0a07 */
[----:B------:R1:W2:Y:S01]  /*10b0*/  LDSM.16.M88.4 R136, [R184+0x100] ;  /* 0x00010000b888783b */ /* 0x0002a20000000200 */
[----:B------:R-:W-:Y:S02]  /*10c0*/  IMAD.IADD R3, R3, 0x1, R6 ;  /* 0x0000000103037824 */ /* 0x000fe400078e0206 */
[----:B------:R-:W-:Y:S01]  /*10d0*/  IMAD R6, R21, c[0x0][0x218], RZ ;  /* 0x0000860015067a24 */ /* 0x000fe200078e02ff */
[----:B------:R1:W3:Y:S01]  /*10e0*/  LDSM.16.M88.4 R140, [R188+0x100] ;  /* 0x00010000bc8c783b */ /* 0x0002e20000000200 */
[----:B------:R-:W-:-:S03]  /*10f0*/  IMAD.WIDE.U32 R244, R20, c[0x0][0x218], R2 ;  /* 0x0000860014f47a25 */ /* 0x000fc600078e0002 */
[----:B------:R1:W4:Y:S01]  /*1100*/  LDSM.16.M88.4 R176, [R196+0x100] ;  /* 0x00010000c4b0783b */ /* 0x0003220000000200 */
[----:B------:R-:W-:-:S03]  /*1110*/  IMAD R6, R20, c[0x0][0x21c], R6 ;  /* 0x0000870014067a24 */ /* 0x000fc600078e0206 */
[----:B------:R1:W1:Y:S01]  /*1120*/  LDSM.16.M88.4 R180, [R200+0x100] ;  /* 0x00010000c8b4783b */ /* 0x0002620000000200 */
[----:B------:R-:W-:-:S03]  /*1130*/  IMAD.IADD R241, R245, 0x1, R6 ;  /* 0x00000001f5f17824 */ /* 0x000fc600078e0206 */
[----:B------:R-:W1:Y:S04]  /*1140*/  LDSM.16.M88.4 R184, [R184+0x4100] ;  /* 0x00410000b8b8783b */ /* 0x000e680000000200 */
[----:B------:R-:W1:Y:S04]  /*1150*/  LDSM.16.M88.4 R188, [R188+0x4100] ;  /* 0x00410000bcbc783b */ /* 0x000e680000000200 */
[----:B------:R-:W1:Y:S04]  /*1160*/  LDSM.16.M88.4 R196, [R196+0x4100] ;  /* 0x00410000c4c4783b */ /* 0x000e680000000200 */
[----:B------:R-:W1:Y:S04]  /*1170*/  LDSM.16.M88.4 R200, [R200+0x4100] ;  /* 0x00410000c8c8783b */ /* 0x000e680000000200 */
[----:B------:R-:W-:Y:S06]  /*1180*/  BAR.SYNC.DEFER_BLOCKING 0x0 ;  /* 0x0000000000007b1d */ /* 0x000fec0000010000 */
[----:B------:R-:W-:-:S04]  /*1190*/  DEPBAR.LE SB0, 0x0 ;  /* 0x000080000000791a */ /* 0x000fc80000000000 */
[----:B------:R-:W-:Y:S06]  /*11a0*/  BAR.SYNC.DEFER_BLOCKING 0x0 ;  /* 0x0000000000007b1d */ /* 0x000fec0000010000 */
[----:B------:R1:W1:Y:S04]  /*11b0*/  LDSM.16.M88.4 R48, [R119+0x8100] ;  /* 0x008100007730783b */ /* 0x0002680000000200 */
[----:B------:R1:W1:Y:S04]  /*11c0*/  LDSM.16.M88.4 R36, [R119+0x8900] ;  /* 0x008900007724783b */ /* 0x0002680000000200 */
[----:B------:R1:W1:Y:S04]  /*11d0*/  LDSM.16.M88.4 R28, [R119+0x9100] ;  /* 0x00910000771c783b */ /* 0x0002680000000200 */
[----:B------:R1:W1:Y:S04]  /*11e0*/  LDSM.16.M88.4 R16, [R119+0x9900] ;  /* 0x009900007710783b */ /* 0x0002680000000200 */
[----:B------:R1:W1:Y:S04]  /*11f0*/  LDSM.16.M88.4 R56, [R119+0xa100] ;  /* 0x00a100007738783b */ /* 0x0002680000000200 */
[----:B------:R1:W1:Y:S04]  /*1200*/  LDSM.16.M88.4 R92, [R119+0xa900] ;  /* 0x00a90000775c783b */ /* 0x0002680000000200 */
[----:B------:R1:W1:Y:S04]  /*1210*/  LDSM.16.M88.4 R112, [R119+0xb100] ;  /* 0x00b100007770783b */ /* 0x0002680000000200 */
[----:B------:R1:W1:Y:S04]  /*1220*/  LDSM.16.M88.4 R124, [R119+0xb900] ;  /* 0x00b90000777c783b */ /* 0x0002680000000200 */
[----:B------:R1:W1:Y:S04]  /*1230*/  LDSM.16.M88.4 R68, [R210] ;  /* 0x00000000d244783b */ /* 0x0002680000000200 */
[----:B------:R1:W1:Y:S04]  /*1240*/  LDSM.16.M88.4 R64, [R210+0x800] ;  /* 0x00080000d240783b */ /* 0x0002680000000200 */
[----:B------:R1:W1:Y:S04]  /*1250*/  LDSM.16.M88.4 R60, [R210+0x1000] ;  /* 0x00100000d23c783b */ /* 0x0002680000000200 */
[----:B------:R1:W1:Y:S04]  /*1260*/  LDSM.16.M88.4 R72, [R210+0x1800] ;  /* 0x00180000d248783b */ /* 0x0002680000000200 */
[----:B------:R1:W1:Y:S04]  /*1270*/  LDSM.16.M88.4 R104, [R210+0x2000] ;  /* 0x00200000d268783b */ /* 0x0002680000000200 */
[----:B------:R1:W1:Y:S04]  /*1280*/  LDSM.16.M88.4 R120, [R210+0x2800] ;  /* 0x00280000d278783b */ /* 0x0002680000000200 */
[----:B------:R1:W1:Y:S04]  /*1290*/  LDSM.16.M88.4 R128, [R210+0x3000] ;  /* 0x00300000d280783b */ /* 0x0002680000000200 */
[----:B------:R1:W1:Y:S01]  /*12a0*/  LDSM.16.M88.4 R132, [R210+0x3800] ;  /* 0x00380000d284783b */ /* 0x0002620000000200 */
[----:B------:R-:W-:Y:S05]  /*12b0*/  @!P1 BRA `(.L_x_0) ;  /* 0x0000031000009947 */ /* 0x000fea0003800000 */
[----:B--234-:R-:W-:Y:S01]  /*12c0*/  ULDC.64 UR4, c[0x0][0x208] ;  /* 0x0000820000047ab9 */ /* 0x01cfe20000000a00 */
[----:B------:R-:W-:Y:S01]  /*12d0*/  IMAD.SHL.U32 R12, R249, 0x2, RZ ;  /* 0x00000002f90c7824 */ /* 0x000fe200078e00ff */
[----:B------:R-:W-:-:S02]  /*12e0*/  UIMAD UR12, UR12, UR4, URZ ;  /* 0x000000040c0c72a4 */ /* 0x000fc4000f8e023f */
[----:B------:R-:W-:Y:S02]  /*12f0*/  UIMAD.WIDE.U32 UR24, UR13, UR4, URZ ;  /* 0x000000040d1872a5 */ /* 0x000fe4000f8e003f */
[----:B------:R-:W-:Y:S02]  /*1300*/  UIMAD UR5, UR13, UR5, UR12 ;  /* 0x000000050d0572a4 */ /* 0x000fe4000f8e020c */
[----:B------:R-:W-:Y:S02]  /*1310*/  UIMAD UR4, UR13, -0x80, UR8 ;  /* 0xffffff800d0478a4 */ /* 0x000fe4000f8e0208 */
[----:B------:R-:W-:Y:S01]  /*1320*/  UIADD3 UR5, UR25, UR5, URZ ;  /* 0x0000000519057290 */ /* 0x000fe2000fffe03f */
[----:B------:R-:W-:Y:S02]  /*1330*/  IMAD.U32 R6, RZ, RZ, UR24 ;  /* 0x00000018ff067e24 */ /* 0x000fe4000f8e00ff */
[----:B------:R-:W-:Y:S01]  /*1340*/  IMAD.U32 R7, RZ, RZ, UR25 ;  /* 0x00000019ff077e24 */ /* 0x000fe2000f8e00ff */
[----:B------:R-:W-:-:S02]  /*1350*/  IADD3 R2, -R23, UR4, RZ ;  /* 0x0000000417027c10 */ /* 0x000fc4000fffe1ff */
[----:B------:R-:W-:Y:S01]  /*1360*/  IMAD.U32 R7, RZ, RZ, UR5 ;  /* 0x00000005ff077e24 */ /* 0x000fe2000f8e00ff */
[----:B------:R-:W-:Y:S01]  /*1370*/  LEA R3, P1, R6, R244, 0x7 ;  /* 0x000000f406037211 */ /* 0x000fe200078238ff */
[----:B------:R-:W-:Y:S01]  /*1380*/  UIADD3 UR5, UP0, UR16, 0x80, URZ ;  /* 0x0000008010057890 */ /* 0x000fe2000ff1e03f */
[C---:B------:R-:W-:Y:S02]  /*1390*/  ISETP.LT.OR P4, PT, R2.reuse, 0x1, P3 ;  /* 0x000000010200780c */ /* 0x040fe40001f81670 */
[----:B------:R-:W-:Y:S01]  /*13a0*/  ISETP.LT.OR P2, PT, R2, 0x1, P0 ;  /* 0x000000010200780c */ /* 0x000fe20000741670 */
[----:B------:R-:W-:Y:S01]  /*13b0*/  UIADD3.X UR4, URZ, UR11, URZ, UP0, !UPT ;  /* 0x0000000b3f047290 */ /* 0x000fe200087fe43f */
[----:B------:R-:W-:Y:S02]  /*13c0*/  LEA.HI.X R7, R6, R241, R7, 0x7, P1 ;  /* 0x000000f106077211 */ /* 0x000fe400008f3c07 */
[----:B------:R-:W-:Y:S02]  /*13d0*/  LEA R6, P1, R3, c[0x0][0x1f8], 0x1 ;  /* 0x00007e0003067a11 */ /* 0x000fe400078208ff */
[----:B------:R-:W-:-:S02]  /*13e0*/  ISETP.LT.OR P6, PT, R2, 0x21, P3 ;  /* 0x000000210200780c */ /* 0x000fc40001fc1670 */
[----:B------:R-:W-:Y:S01]  /*13f0*/  LEA.HI.X R7, R3, c[0x0][0x1fc], R7, 0x1, P1 ;  /* 0x00007f0003077a11 */ /* 0x000fe200008f0c07 */
[----:B------:R-:W-:Y:S01]  /*1400*/  IMAD.U32 R3, RZ, RZ, UR16 ;  /* 0x00000010ff037e24 */ /* 0x000fe2000f8e00ff */
[----:B------:R-:W-:Y:S02]  /*1410*/  ISETP.LT.OR P1, PT, R2, 0x21, P0 ;  /* 0x000000210200780c */ /* 0x000fe40000721670 */
[----:B------:R-:W-:Y:S01]  /*1420*/  IADD3 R8, P5, R6, UR16, RZ ;  /* 0x0000001006087c10 */ /* 0x000fe2000ffbe0ff */
[----:B------:R-:W-:Y:S01]  /*1430*/  @!PT LDS RZ, [RZ] ;  /* 0x00000000fffff984 */ /* 0x000fe20000000800 */
[----:B------:R-:W-:Y:S01]  /*1440*/  @!PT LDS RZ, [RZ] ;  /* 0x00000000fffff984 */ /* 0x000fe20000000800 */
[----:B------:R-:W-:Y:S01]  /*1450*/  @!PT LDS RZ, [RZ] ;  /* 0x00000000fffff984 */ /* 0x000fe20000000800 */
[----:B------:R2:W-:Y:S03]  /*1460*/  LDGSTS.E.BYPASS.LTC128B.128 [R12+0x100], [R6.64], !P4 ;  /* 0x00100000060c7fae */ /* 0x0005e6000e101d56 */
[----:B------:R-:W-:Y:S01]  /*1470*/  IADD3.X R9, R7, UR11, RZ, P5, !PT ;  /* 0x0000000b07097c10 */ /* 0x000fe2000affe4ff */
[----:B------:R2:W-:Y:S01]  /*1480*/  LDGSTS.E.BYPASS.LTC128B.128 [R12+0x4100], [R6.64+0x80], !P2 ;  /* 0x04100080060c7fae */ /* 0x0005e2000d101d56 */
[----:B------:R-:W-:-:S02]  /*1490*/  IADD3 R10, P4, P2, R3, 0x80, R6 ;  /* 0x00000080030a7810 */ /* 0x000fc40007a9e006 */
[C---:B------:R-:W-:Y:S01]  /*14a0*/  ISETP.LT.OR P5, PT, R2.reuse, 0x41, P0 ;  /* 0x000000410200780c */ /* 0x040fe200007a1670 */
[----:B------:R3:W-:Y:S01]  /*14b0*/  LDGSTS.E.BYPASS.LTC128B.128 [R12+0x1100], [R8.64], !P6 ;  /* 0x01100000080c7fae */ /* 0x0007e2000f101d56 */
[----:B------:R-:W-:Y:S02]  /*14c0*/  IADD3.X R11, RZ, UR11, R7, P4, P2 ;  /* 0x0000000bff0b7c10 */ /* 0x000fe4000a7e4407 */
[----:B------:R-:W-:-:S03]  /*14d0*/  ISETP.LT.OR P6, PT, R2, 0x41, P3 ;  /* 0x000000410200780c */ /* 0x000fc60001fc1670 */
[----:B------:R4:W-:Y:S01]  /*14e0*/  LDGSTS.E.BYPASS.LTC128B.128 [R12+0x5100], [R10.64], !P1 ;  /* 0x051000000a0c7fae */ /* 0x0009e2000c901d56 */
[----:B--2---:R-:W-:-:S04]  /*14f0*/  IADD3 R6, P4, R8, UR16, RZ ;  /* 0x0000001008067c10 */ /* 0x004fc8000ff9e0ff */
[----:B------:R-:W-:Y:S02]  /*1500*/  IADD3.X R7, R9, UR11, RZ, P4, !PT ;  /* 0x0000000b09077c10 */ /* 0x000fe4000a7fe4ff */
[----:B------:R-:W-:-:S03]  /*1510*/  ISETP.LT.OR P4, PT, R2, 0x61, P3 ;  /* 0x000000610200780c */ /* 0x000fc60001f81670 */
[----:B------:R2:W-:Y:S01]  /*1520*/  LDGSTS.E.BYPASS.LTC128B.128 [R12+0x2100], [R6.64], !P6 ;  /* 0x02100000060c7fae */ /* 0x0005e2000f101d56 */
[----:B----4-:R-:W-:Y:S02]  /*1530*/  IADD3 R10, P2, R8, UR5, RZ ;  /* 0x00000005080a7c10 */ /* 0x010fe4000ff5e0ff */
[----:B---3--:R-:W-:Y:S02]  /*1540*/  IADD3 R8, P1, R6, UR16, RZ ;  /* 0x0000001006087c10 */ /* 0x008fe4000ff3e0ff */
[----:B------:R-:W-:Y:S02]  /*1550*/  IADD3.X R11, R9, UR4, RZ, P2, !PT ;  /* 0x00000004090b7c10 */ /* 0x000fe400097fe4ff */
[----:B------:R-:W-:Y:S02]  /*1560*/  ISETP.LT.OR P2, PT, R2, 0x61, P0 ;  /* 0x000000610200780c */ /* 0x000fe40000741670 */
[----:B------:R-:W-:Y:S01]  /*1570*/  IADD3.X R9, R7, UR11, RZ, P1, !PT ;  /* 0x0000000b07097c10 */ /* 0x000fe20008ffe4ff */
[----:B------:R2:W-:Y:S01]  /*1580*/  LDGSTS.E.BYPASS.LTC128B.128 [R12+0x6100], [R10.64], !P5 ;  /* 0x061000000a0c7fae */ /* 0x0005e2000e901d56 */
[----:B------:R-:W-:-:S03]  /*1590*/  IADD3 R2, P1, R6, UR5, RZ ;  /* 0x0000000506027c10 */ /* 0x000fc6000ff3e0ff */
[----:B------:R2:W-:Y:S01]  /*15a0*/  LDGSTS.E.BYPASS.LTC128B.128 [R12+0x3100], [R8.64], !P4 ;  /* 0x03100000080c7fae */ /* 0x0005e2000e101d56 */
[----:B------:R-:W-:-:S05]  /*15b0*/  IADD3.X R3, R7, UR4, RZ, P1, !PT ;  /* 0x0000000407037c10 */ /* 0x000fca0008ffe4ff */
[----:B------:R2:W-:Y:S04]  /*15c0*/  LDGSTS.E.BYPASS.LTC128B.128 [R12+0x7100], [R2.64], !P2 ;  /* 0x07100000020c7fae */ /* 0x0005e8000d101d56 */
.L_x_0:
[C---:B-1234-:R-:W-:Y:S01]  /*15d0*/  HMMA.16816.F32 R44, R136.reuse, R36, RZ ;  /* 0x00000024882c723c */ /* 0x05efe200000018ff */
[----:B------:R-:W-:Y:S01]  /*15e0*/  IMAD.MOV.U32 R2, RZ, RZ, 0x40 ;  /* 0x00000040ff027424 */ /* 0x000fe200078e00ff */
[----:B------:R-:W-:Y:S01]  /*15f0*/  LOP3.LUT P1, RZ, R40, 0x4, RZ, 0xc0, !PT ;  /* 0x0000000428ff7812 */ /* 0x000fe2000782c0ff */
[----:B------:R-:W0:Y:S01]  /*1600*/  LDGDEPBAR ;  /* 0x00000000000079af */ /* 0x000e220000000000 */
[----:B------:R-:W-:Y:S01]  /*1610*/  UISETP.GE.AND UP0, UPT, UR8, 0x81, UPT ;  /* 0x000000810800788c */ /* 0x000fe2000bf06270 */
[----:B------:R-:W-:Y:S02]  /*1620*/  IADD3 R218, R210, 0x4000, RZ ;  /* 0x00004000d2da7810 */ /* 0x000fe40007ffe0ff */
[----:B------:R-:W-:Y:S01]  /*1630*/  SEL R2, R2, 0xffffffc0, !P1 ;  /* 0xffffffc002027807 */ /* 0x000fe20004800000 */
[C---:B------:R-:W-:Y:S01]  /*1640*/  HMMA.16816.F32 R32, R136.reuse, R28, RZ ;  /* 0x0000001c8820723c */ /* 0x040fe200000018ff */
[C---:B------:R-:W-:Y:S02]  /*1650*/  IADD3 R217, R210.reuse, 0x4800, RZ ;  /* 0x00004800d2d97810 */ /* 0x040fe40007ffe0ff */
[----:B------:R-:W-:Y:S01]  /*1660*/  PLOP3.LUT P1, PT, PT, PT, UP0, 0x80, 0x0 ;  /* 0x000000000000781c */ /* 0x000fe20003f2f008 */
[--C-:B------:R-:W-:Y:S01]  /*1670*/  IMAD.IADD R209, R119, 0x1, R2.reuse ;  /* 0x0000000177d17824 */ /* 0x100fe200078e0202 */
[C---:B------:R-:W-:Y:S01]  /*1680*/  IADD3 R216, R210.reuse, 0x5000, RZ ;  /* 0x00005000d2d87810 */ /* 0x040fe20007ffe0ff */
[C---:B------:R-:W-:Y:S01]  /*1690*/  IMAD.IADD R206, R210.reuse, 0x1, R2 ;  /* 0x00000001d2ce7824 */ /* 0x040fe200078e0202 */
[C---:B------:R-:W-:Y:S01]  /*16a0*/  IADD3 R215, R210.reuse, 0x5800, RZ ;  /* 0x00005800d2d77810 */ /* 0x040fe20007ffe0ff */
[----:B------:R-:W-:Y:S01]  /*16b0*/  HMMA.16816.F32 R36, R136, R38, RZ ;  /* 0x000000268824723c */ /* 0x000fe200000018ff */
[----:B------:R-:W-:-:S02]  /*16c0*/  IADD3 R214, R210, 0x6000, RZ ;  /* 0x00006000d2d67810 */ /* 0x000fc40007ffe0ff */
[C---:B------:R-:W-:Y:S02]  /*16d0*/  IADD3 R213, R210.reuse, 0x6800, RZ ;  /* 0x00006800d2d57810 */ /* 0x040fe40007ffe0ff */
[C---:B------:R-:W-:Y:S02]  /*16e0*/  IADD3 R212, R210.reuse, 0x7000, RZ ;  /* 0x00007000d2d47810 */ /* 0x040fe40007ffe0ff */
[----:B------:R-:W-:Y:S01]  /*16f0*/  IADD3 R211, R210, 0x7800, RZ ;  /* 0x00007800d2d37810 */ /* 0x000fe20007ffe0ff */
[C---:B------:R-:W-:Y:S08]  /*1700*/  HMMA.16816.F32 R28, R136.reuse, R30, RZ ;  /* 0x0000001e881c723c */ /* 0x040ff000000018ff */
[C---:B------:R-:W-:Y:S08]  /*1710*/  HMMA.16816.F32 R24, R136.reuse, R16, RZ ;  /* 0x000000108818723c */ /* 0x040ff000000018ff */
[C---:B------:R-:W-:Y:S08]  /*1720*/  HMMA.16816.F32 R20, R136.reuse, R18, RZ ;  /* 0x000000128814723c */ /* 0x040ff000000018ff */
[C---:B------:R-:W-:Y:S08]  /*1730*/  HMMA.16816.F32 R12, R136.reuse, R58, RZ ;  /* 0x0000003a880c723c */ /* 0x040ff000000018ff */
[C---:B------:R-:W-:Y:S08]  /*1740*/  HMMA.16816.F32 R8, R136.reuse, R92, RZ ;  /* 0x0000005c8808723c */ /* 0x040ff000000018ff */
[C---:B------:R-:W-:Y:S08]  /*1750*/  HMMA.16816.F32 R52, R136.reuse, R48, RZ ;  /* 0x000000308834723c */ /* 0x040ff000000018ff */
[C---:B------:R-:W-:Y:S08]  /*1760*/  HMMA.16816.F32 R48, R136.reuse, R50, RZ ;  /* 0x000000328830723c */ /* 0x040ff000000018ff */
[----:B------:R-:W-:Y:S08]  /*1770*/  HMMA.16816.F32 R16, R136, R56, RZ ;  /* 0x000000388810723c */ /* 0x000ff000000018ff */
[C---:B------:R-:W-:Y:S08]  /*1780*/  HMMA.16816.F32 R96, R140.reuse, R64, R44 ;  /* 0x000000408c60723c */ /* 0x040ff0000000182c */
[C---:B------:R-:W-:Y:S01]  /*1790*/  HMMA.16816.F32 R88, R140.reuse, R66, R36 ;  /* 0x000000428c58723c */ /* 0x040fe20000001824 */
[----:B------:R-:W-:Y:S07]  /*17a0*/  LDSM.16.M88.4 R36, [R209+0x8900] ;  /* 0x00890000d124783b */ /* 0x000fee0000000200 */
[C---:B------:R-:W-:Y:S01]  /*17b0*/  HMMA.16816.F32 R84, R140.reuse, R60, R32 ;  /* 0x0000003c8c54723c */ /* 0x040fe20000001820 */
[----:B------:R-:W-:Y:S07]  /*17c0*/  LDSM.16.M88.4 R32, [R209+0x9100] ;  /* 0x00910000d120783b */ /* 0x000fee0000000200 */
[C---:B------:R-:W-:Y:S01]  /*17d0*/  HMMA.16816.F32 R80, R140.reuse, R62, R28 ;  /* 0x0000003e8c50723c */ /* 0x040fe2000000181c */
[----:B------:R-:W1:Y:S07]  /*17e0*/  LDSM.16.M88.4 R28, [R209+0x8100] ;  /* 0x00810000d11c783b */ /* 0x000e6e0000000200 */
[C---:B------:R-:W-:Y:S08]  /*17f0*/  HMMA.16816.F32 R76, R140.reuse, R72, R24 ;  /* 0x000000488c4c723c */ /* 0x040ff00000001818 */
[C---:B------:R-:W-:Y:S08]  /*1800*/  HMMA.16816.F32 R72, R140.reuse, R74, R20 ;  /* 0x0000004a8c48723c */ /* 0x040ff00000001814 */
[C---:B------:R-:W-:Y:S08]  /*1810*/  HMMA.16816.F32 R64, R140.reuse, R106, R12 ;  /* 0x0000006a8c40723c */ /* 0x040ff0000000180c */
[----:B------:R-:W-:Y:S08]  /*1820*/  HMMA.16816.F32 R60, R140, R120, R8 ;  /* 0x000000788c3c723c */ /* 0x000ff00000001808 */
[C---:B------:R-:W-:Y:S08]  /*1830*/  HMMA.16816.F32 R12, R136.reuse, R112, RZ ;  /* 0x00000070880c723c */ /* 0x040ff000000018ff */
[C---:B------:R-:W-:Y:S08]  /*1840*/  HMMA.16816.F32 R8, R136.reuse, R114, RZ ;  /* 0x000000728808723c */ /* 0x040ff000000018ff */
[C---:B------:R-:W-:Y:S08]  /*1850*/  HMMA.16816.F32 R20, R136.reuse, R126, RZ ;  /* 0x0000007e8814723c */ /* 0x040ff000000018ff */
[----:B------:R-:W-:Y:S08]  /*1860*/  HMMA.16816.F32 R24, R136, R124, RZ ;  /* 0x0000007c8818723c */ /* 0x000ff000000018ff */
[C---:B------:R-:W-:Y:S08]  /*1870*/  HMMA.16816.F32 R108, R140.reuse, R68, R52 ;  /* 0x000000448c6c723c */ /* 0x040ff00000001834 */
[C---:B------:R-:W-:Y:S08]  /*1880*/  HMMA.16816.F32 R100, R140.reuse, R70, R48 ;  /* 0x000000468c64723c */ /* 0x040ff00000001830 */
[----:B------:R-:W-:Y:S08]  /*1890*/  HMMA.16816.F32 R68, R140, R104, R16 ;  /* 0x000000688c44723c */ /* 0x000ff00000001810 */
[----:B------:R-:W-:Y:S08]  /*18a0*/  HMMA.16816.F32 R16, R136, R94, RZ ;  /* 0x0000005e8810723c */ /* 0x000ff000000018ff */
[C---:B------:R-:W-:Y:S01]  /*18b0*/  HMMA.16816.F32 R52, R140.reuse, R128, R12 ;  /* 0x000000808c34723c */ /* 0x040fe2000000180c */
[----:B------:R-:W-:Y:S07]  /*18c0*/  LDSM.16.M88.4 R12, [R209+0xa100] ;  /* 0x00a10000d10c783b */ /* 0x000fee0000000200 */
[C---:B------:R-:W-:Y:S01]  /*18d0*/  HMMA.16816.F32 R48, R140.reuse, R130, R8 ;  /* 0x000000828c30723c */ /* 0x040fe20000001808 */
[----:B------:R-:W2:Y:S07]  /*18e0*/  LDSM.16.M88.4 R8, [R209+0x9900] ;  /* 0x00990000d108783b */ /* 0x000eae0000000200 */
[C---:B------:R-:W-:Y:S01]  /*18f0*/  HMMA.16816.F32 R40, R140.reuse, R134, R20 ;  /* 0x000000868c28723c */ /* 0x040fe20000001814 */
[----:B------:R-:W3:Y:S07]  /*1900*/  LDSM.16.M88.4 R20, [R209+0xb100] ;  /* 0x00b10000d114783b */ /* 0x000eee0000000200 */
[C---:B------:R-:W-:Y:S01]  /*1910*/  HMMA.16816.F32 R44, R140.reuse, R132, R24 ;  /* 0x000000848c2c723c */ /* 0x040fe20000001818 */
[----:B------:R-:W4:Y:S07]  /*1920*/  LDSM.16.M88.4 R24, [R206] ;  /* 0x00000000ce18783b */ /* 0x000f2e0000000200 */
[----:B------:R-:W-:Y:S01]  /*1930*/  HMMA.16816.F32 R56, R140, R122, R16 ;  /* 0x0000007a8c38723c */ /* 0x000fe20000001810 */
[----:B------:R-:W5:Y:S07]  /*1940*/  LDSM.16.M88.4 R16, [R209+0xa900] ;  /* 0x00a90000d110783b */ /* 0x000f6e0000000200 */
[C---:B-1----:R-:W-:Y:S08]  /*1950*/  HMMA.16816.F32 R112, R176.reuse, R28, R108 ;  /* 0x0000001cb070723c */ /* 0x042ff0000000186c */
[C---:B------:R-:W-:Y:S01]  /*1960*/  HMMA.16816.F32 R104, R176.reuse, R30, R100 ;  /* 0x0000001eb068723c */ /* 0x040fe20000001864 */
[----:B------:R-:W1:Y:S07]  /*1970*/  LDSM.16.M88.4 R28, [R209+0xb900] ;  /* 0x00b90000d11c783b */ /* 0x000e6e0000000200 */
[C---:B------:R-:W-:Y:S08]  /*1980*/  HMMA.16816.F32 R108, R176.reuse, R36, R96 ;  /* 0x00000024b06c723c */ /* 0x040ff00000001860 */
[C---:B------:R-:W-:Y:S08]  /*1990*/  HMMA.16816.F32 R100, R176.reuse, R38, R88 ;  /* 0x00000026b064723c */ /* 0x040ff00000001858 */
[C---:B------:R-:W-:Y:S08]  /*19a0*/  HMMA.16816.F32 R92, R176.reuse, R32, R84 ;  /* 0x00000020b05c723c */ /* 0x040ff00000001854 */
[C---:B------:R-:W-:Y:S08]  /*19b0*/  HMMA.16816.F32 R96, R176.reuse, R34, R80 ;  /* 0x00000022b060723c */ /* 0x040ff00000001850 */
[C---:B--2---:R-:W-:Y:S08]  /*19c0*/  HMMA.16816.F32 R36, R176.reuse, R8, R76 ;  /* 0x00000008b024723c */ /* 0x044ff0000000184c */
[C---:B------:R-:W-:Y:S01]  /*19d0*/  HMMA.16816.F32 R32, R176.reuse, R10, R72 ;  /* 0x0000000ab020723c */ /* 0x040fe20000001848 */
[----:B------:R-:W2:Y:S07]  /*19e0*/  LDSM.16.M88.4 R8, [R206+0x800] ;  /* 0x00080000ce08783b */ /* 0x000eae0000000200 */
[C---:B------:R-:W-:Y:S08]  /*19f0*/  HMMA.16816.F32 R84, R176.reuse, R14, R64 ;  /* 0x0000000eb054723c */ /* 0x040ff00000001840 */
[----:B---3--:R-:W-:Y:S08]  /*1a00*/  HMMA.16816.F32 R120, R176, R20, R52 ;  /* 0x00000014b078723c */ /* 0x008ff00000001834 */
[C---:B----4-:R-:W-:Y:S08]  /*1a10*/  HMMA.16816.F32 R64, R180.reuse, R24, R112 ;  /* 0x00000018b440723c */ /* 0x050ff00000001870 */
[----:B------:R-:W-:Y:S01]  /*1a20*/  HMMA.16816.F32 R52, R180, R26, R104 ;  /* 0x0000001ab434723c */ /* 0x000fe20000001868 */
[----:B------:R-:W3:Y:S07]  /*1a30*/  LDSM.16.M88.4 R24, [R206+0x2800] ;  /* 0x00280000ce18783b */ /* 0x000eee0000000200 */
[C---:B------:R-:W-:Y:S01]  /*1a40*/  HMMA.16816.F32 R72, R176.reuse, R22, R48 ;  /* 0x00000016b048723c */ /* 0x040fe20000001830 */
[----:B------:R-:W4:Y:S07]  /*1a50*/  LDSM.16.M88.4 R20, [R206+0x1800] ;  /* 0x00180000ce14783b */ /* 0x000f2e0000000200 */
[C---:B-----5:R-:W-:Y:S08]  /*1a60*/  HMMA.16816.F32 R80, R176.reuse, R16, R60 ;  /* 0x00000010b050723c */ /* 0x060ff0000000183c */
[C---:B------:R-:W-:Y:S01]  /*1a70*/  HMMA.16816.F32 R76, R176.reuse, R18, R56 ;  /* 0x00000012b04c723c */ /* 0x040fe20000001838 */
[----:B------:R-:W5:Y:S07]  /*1a80*/  LDSM.16.M88.4 R16, [R206+0x1000] ;  /* 0x00100000ce10783b */ /* 0x000f6e0000000200 */
[C---:B------:R-:W-:Y:S01]  /*1a90*/  HMMA.16816.F32 R88, R176.reuse, R12, R68 ;  /* 0x0000000cb058723c */ /* 0x040fe20000001844 */
[----:B------:R-:W-:Y:S07]  /*1aa0*/  LDSM.16.M88.4 R12, [R206+0x3000] ;  /* 0x00300000ce0c783b */ /* 0x000fee0000000200 */
[C---:B-1----:R-:W-:Y:S08]  /*1ab0*/  HMMA.16816.F32 R68, R176.reuse, R28, R44 ;  /* 0x0000001cb044723c */ /* 0x042ff0000000182c */
[----:B------:R-:W-:Y:S01]  /*1ac0*/  HMMA.16816.F32 R56, R176, R30, R40 ;  /* 0x0000001eb038723c */ /* 0x000fe20000001828 */
[----:B------:R-:W1:Y:S07]  /*1ad0*/  LDSM.16.M88.4 R28, [R206+0x2000] ;  /* 0x00200000ce1c783b */ /* 0x000e6e0000000200 */
[C---:B--2---:R-:W-:Y:S08]  /*1ae0*/  HMMA.16816.F32 R60, R180.reuse, R8, R108 ;  /* 0x00000008b43c723c */ /* 0x044ff0000000186c */
[C---:B------:R-:W-:Y:S01]  /*1af0*/  HMMA.16816.F32 R48, R180.reuse, R10, R100 ;  /* 0x0000000ab430723c */ /* 0x040fe20000001864 */
[----:B------:R-:W2:Y:S07]  /*1b00*/  LDSM.16.M88.4 R8, [R206+0x3800] ;  /* 0x00380000ce08783b */ /* 0x000eae0000000200 */
[C---:B---3--:R-:W-:Y:S08]  /*1b10*/  HMMA.16816.F32 R100, R180.reuse, R24, R80 ;  /* 0x00000018b464723c */ /* 0x048ff00000001850 */
[C---:B------:R-:W-:Y:S01]  /*1b20*/  HMMA.16816.F32 R108, R180.reuse, R26, R76 ;  /* 0x0000001ab46c723c */ /* 0x040fe2000000184c */
[----:B------:R-:W3:Y:S04]  /*1b30*/  LDSM.16.M88.4 R24, [R119+0xd100] ;  /* 0x00d100007718783b */ /* 0x000ee80000000200 */
[----:B------:R-:W-:Y:S03]  /*1b40*/  LDSM.16.M88.4 R76, [R119+0xf100] ;  /* 0x00f10000774c783b */ /* 0x000fe60000000200 */
[C---:B----4-:R-:W-:Y:S08]  /*1b50*/  HMMA.16816.F32 R36, R180.reuse, R20, R36 ;  /* 0x00000014b424723c */ /* 0x050ff00000001824 */
[C---:B------:R-:W-:Y:S01]  /*1b60*/  HMMA.16816.F32 R32, R180.reuse, R22, R32 ;  /* 0x00000016b420723c */ /* 0x040fe20000001820 */
[----:B------:R-:W4:Y:S07]  /*1b70*/  LDSM.16.M88.4 R20, [R119+0xc100] ;  /* 0x00c100007714783b */ /* 0x000f2e0000000200 */
[C---:B-----5:R-:W-:Y:S08]  /*1b80*/  HMMA.16816.F32 R44, R180.reuse, R16, R92 ;  /* 0x00000010b42c723c */ /* 0x060ff0000000185c */
[C---:B------:R-:W-:Y:S01]  /*1b90*/  HMMA.16816.F32 R40, R180.reuse, R18, R96 ;  /* 0x00000012b428723c */ /* 0x040fe20000001860 */
[----:B------:R-:W5:Y:S07]  /*1ba0*/  LDSM.16.M88.4 R16, [R119+0xd900] ;  /* 0x00d900007710783b */ /* 0x000f6e0000000200 */
[C---:B-1----:R-:W-:Y:S08]  /*1bb0*/  HMMA.16816.F32 R104, R180.reuse, R28, R88 ;  /* 0x0000001cb468723c */ /* 0x042ff00000001858 */
[C---:B------:R-:W-:Y:S01]  /*1bc0*/  HMMA.16816.F32 R112, R180.reuse, R30, R84 ;  /* 0x0000001eb470723c */ /* 0x040fe20000001854 */
[----:B------:R-:W1:Y:S07]  /*1bd0*/  LDSM.16.M88.4 R28, [R119+0xc900] ;  /* 0x00c90000771c783b */ /* 0x000e6e0000000200 */
[C---:B------:R-:W-:Y:S08]  /*1be0*/  HMMA.16816.F32 R148, R180.reuse, R12, R120 ;  /* 0x0000000cb494723c */ /* 0x040ff00000001878 */
[C---:B------:R-:W-:Y:S01]  /*1bf0*/  HMMA.16816.F32 R144, R180.reuse, R14, R72 ;  /* 0x0000000eb490723c */ /* 0x040fe20000001848 */
[----:B------:R-:W1:Y:S04]  /*1c00*/  LDSM.16.M88.4 R12, [R119+0xe100] ;  /* 0x00e10000770c783b */ /* 0x000e680000000200 */
[----:B------:R-:W-:Y:S03]  /*1c10*/  LDSM.16.M88.4 R72, [R210+0x4000] ;  /* 0x00400000d248783b */ /* 0x000fe60000000200 */
[C---:B--2---:R-:W-:Y:S01]  /*1c20*/  HMMA.16816.F32 R132, R180.reuse, R8, R68 ;  /* 0x00000008b484723c */ /* 0x044fe20000001844 */
[----:B------:R-:W-:Y:S07]  /*1c30*/  LDSM.16.M88.4 R68, [R210+0x4800] ;  /* 0x00480000d244783b */ /* 0x000fee0000000200 */
[----:B------:R-:W-:Y:S01]  /*1c40*/  HMMA.16816.F32 R128, R180, R10, R56 ;  /* 0x0000000ab480723c */ /* 0x000fe20000001838 */
[----:B------:R-:W2:Y:S04]  /*1c50*/  LDSM.16.M88.4 R8, [R119+0xe900] ;  /* 0x00e900007708783b */ /* 0x000ea80000000200 */
[----:B------:R-:W-:Y:S03]  /*1c60*/  LDSM.16.M88.4 R56, [R210+0x5800] ;  /* 0x00580000d238783b */ /* 0x000fe60000000200 */
[C---:B---3--:R-:W-:Y:S01]  /*1c70*/  HMMA.16816.F32 R88, R184.reuse, R24, R44 ;  /* 0x00000018b858723c */ /* 0x048fe2000000182c */
[----:B------:R-:W3:Y:S07]  /*1c80*/  LDSM.16.M88.4 R44, [R119+0xf900] ;  /* 0x00f90000772c783b */ /* 0x000eee0000000200 */
[C---:B----4-:R-:W-:Y:S01]  /*1c90*/  HMMA.16816.F32 R124, R184.reuse, R20, R64 ;  /* 0x00000014b87c723c */ /* 0x050fe20000001840 */
[----:B------:R-:W4:Y:S07]  /*1ca0*/  LDSM.16.M88.4 R64, [R210+0x5000] ;  /* 0x00500000d240783b */ /* 0x000f2e0000000200 */
[C---:B------:R-:W-:Y:S01]  /*1cb0*/  HMMA.16816.F32 R84, R184.reuse, R26, R40 ;  /* 0x0000001ab854723c */ /* 0x040fe20000001828 */
[----:B------:R-:W2:Y:S04]  /*1cc0*/  LDSM.16.M88.4 R24, [R210+0x7000] ;  /* 0x00700000d218783b */ /* 0x000ea80000000200 */
[----:B------:R-:W-:Y:S03]  /*1cd0*/  LDSM.16.M88.4 R40, [R210+0x6000] ;  /* 0x00600000d228783b */ /* 0x000fe60000000200 */
[C---:B-----5:R-:W-:Y:S01]  /*1ce0*/  HMMA.16816.F32 R80, R184.reuse, R16, R36 ;  /* 0x00000010b850723c */ /* 0x060fe20000001824 */
[----:B------:R-:W5:Y:S07]  /*1cf0*/  LDSM.16.M88.4 R36, [R210+0x7800] ;  /* 0x00780000d224783b */ /* 0x000f6e0000000200 */
[C---:B------:R-:W-:Y:S08]  /*1d00*/  HMMA.16816.F32 R120, R184.reuse, R22, R52 ;  /* 0x00000016b878723c */ /* 0x040ff00000001834 */
[C---:B-1----:R-:W-:Y:S08]  /*1d10*/  HMMA.16816.F32 R96, R184.reuse, R28, R60 ;  /* 0x0000001cb860723c */ /* 0x042ff0000000183c */
[C---:B------:R-:W-:Y:S01]  /*1d20*/  HMMA.16816.F32 R92, R184.reuse, R30, R48 ;  /* 0x0000001eb85c723c */ /* 0x040fe20000001830 */
[----:B------:R-:W1:Y:S07]  /*1d30*/  LDSM.16.M88.4 R28, [R210+0x6800] ;  /* 0x00680000d21c783b */ /* 0x000e6e0000000200 */
[C---:B------:R-:W-:Y:S08]  /*1d40*/  HMMA.16816.F32 R60, R184.reuse, R18, R32 ;  /* 0x00000012b83c723c */ /* 0x040ff00000001820 */
[C---:B------:R-:W-:Y:S08]  /*1d50*/  HMMA.16816.F32 R52, R184.reuse, R12, R104 ;  /* 0x0000000cb834723c */ /* 0x040ff00000001868 */
[C---:B------:R-:W-:Y:S08]  /*1d60*/  HMMA.16816.F32 R48, R184.reuse, R14, R112 ;  /* 0x0000000eb830723c */ /* 0x040ff00000001870 */
[C---:B--2---:R-:W-:Y:S08]  /*1d70*/  HMMA.16816.F32 R32, R184.reuse, R8, R100 ;  /* 0x00000008b820723c */ /* 0x044ff00000001864 */
[C---:B------:R-:W-:Y:S08]  /*1d80*/  HMMA.16816.F32 R20, R184.reuse, R10, R108 ;  /* 0x0000000ab814723c */ /* 0x040ff0000000186c */
[C---:B------:R-:W-:Y:S01]  /*1d90*/  HMMA.16816.F32 R16, R184.reuse, R76, R148 ;  /* 0x0000004cb810723c */ /* 0x040fe20000001894 */
[----:B------:R-:W2:Y:S07]  /*1da0*/  LDSM.16.M88.4 R148, [R209+0xc100] ;  /* 0x00c10000d194783b */ /* 0x000eae0000000200 */
[C---:B------:R-:W-:Y:S08]  /*1db0*/  HMMA.16816.F32 R12, R184.reuse, R78, R144 ;  /* 0x0000004eb80c723c */ /* 0x040ff00000001890 */
[----:B---3--:R-:W-:Y:S08]  /*1dc0*/  HMMA.16816.F32 R8, R184, R44, R132 ;  /* 0x0000002cb808723c */ /* 0x008ff00000001884 */
[C---:B------:R-:W-:Y:S08]  /*1dd0*/  HMMA.16816.F32 R76, R188.reuse, R72, R124 ;  /* 0x00000048bc4c723c */ /* 0x040ff0000000187c */
[C---:B------:R-:W-:Y:S01]  /*1de0*/  HMMA.16816.F32 R112, R188.reuse, R74, R120 ;  /* 0x0000004abc70723c */ /* 0x040fe20000001878 */
[----:B------:R-:W3:Y:S07]  /*1df0*/  LDSM.16.M88.4 R72, [R209+0xc900] ;  /* 0x00c90000d148783b */ /* 0x000eee0000000200 */
[----:B----4-:R-:W-:Y:S01]  /*1e00*/  HMMA.16816.F32 R144, R188, R66, R84 ;  /* 0x00000042bc90723c */ /* 0x010fe20000001854 */
[----:B------:R-:W4:Y:S07]  /*1e10*/  LDSM.16.M88.4 R84, [R209+0xd100] ;  /* 0x00d10000d154783b */ /* 0x000f2e0000000200 */
[----:B------:R-:W-:Y:S08]  /*1e20*/  HMMA.16816.F32 R44, R184, R46, R128 ;  /* 0x0000002eb82c723c */ /* 0x000ff00000001880 */
[C---:B------:R-:W-:Y:S08]  /*1e30*/  HMMA.16816.F32 R124, R188.reuse, R68, R96 ;  /* 0x00000044bc7c723c */ /* 0x040ff00000001860 */
[C---:B------:R-:W-:Y:S08]  /*1e40*/  HMMA.16816.F32 R132, R188.reuse, R56, R80 ;  /* 0x00000038bc84723c */ /* 0x040ff00000001850 */
[C---:B------:R-:W-:Y:S01]  /*1e50*/  HMMA.16816.F32 R96, R188.reuse, R24, R16 ;  /* 0x00000018bc60723c */ /* 0x040fe20000001810 */
[----:B------:R-:W2:Y:S07]  /*1e60*/  LDSM.16.M88.4 R16, [R209+0xe100] ;  /* 0x00e10000d110783b */ /* 0x000eae0000000200 */
[C---:B------:R-:W-:Y:S01]  /*1e70*/  HMMA.16816.F32 R80, R188.reuse, R26, R12 ;  /* 0x0000001abc50723c */ /* 0x040fe2000000180c */
[----:B------:R-:W2:Y:S07]  /*1e80*/  LDSM.16.M88.4 R12, [R209+0xe900] ;  /* 0x00e90000d10c783b */ /* 0x000eae0000000200 */
[C---:B-----5:R-:W-:Y:S01]  /*1e90*/  HMMA.16816.F32 R24, R188.reuse, R36, R8 ;  /* 0x00000024bc18723c */ /* 0x060fe20000001808 */
[----:B------:R-:W5:Y:S07]  /*1ea0*/  LDSM.16.M88.4 R8, [R209+0xf100] ;  /* 0x00f10000d108783b */ /* 0x000f6e0000000200 */
[C---:B------:R-:W-:Y:S01]  /*1eb0*/  HMMA.16816.F32 R108, R188.reuse, R70, R92 ;  /* 0x00000046bc6c723c */ /* 0x040fe2000000185c */
[----:B------:R-:W-:Y:S07]  /*1ec0*/  LDSM.16.M88.4 R68, [R206+0x4000] ;  /* 0x00400000ce44783b */ /* 0x000fee0000000200 */
[C---:B------:R-:W-:Y:S01]  /*1ed0*/  HMMA.16816.F32 R88, R188.reuse, R64, R88 ;  /* 0x00000040bc58723c */ /* 0x040fe20000001858 */
[----:B------:R-:W-:Y:S07]  /*1ee0*/  LDSM.16.M88.4 R64, [R206+0x4800] ;  /* 0x00480000ce40783b */ /* 0x000fee0000000200 */
[C---:B-1----:R-:W-:Y:S08]  /*1ef0*/  HMMA.16816.F32 R100, R188.reuse, R28, R32 ;  /* 0x0000001cbc64723c */ /* 0x042ff00000001820 */
[C---:B------:R-:W-:Y:S01]  /*1f00*/  HMMA.16816.F32 R104, R188.reuse, R30, R20 ;  /* 0x0000001ebc68723c */ /* 0x040fe20000001814 */
[----:B------:R-:W1:Y:S04]  /*1f10*/  LDSM.16.M88.4 R20, [R209+0xd900] ;  /* 0x00d90000d114783b */ /* 0x000e680000000200 */
[----:B------:R-:W1:Y:S03]  /*1f20*/  LDSM.16.M88.4 R28, [R209+0xf900] ;  /* 0x00f90000d11c783b */ /* 0x000e660000000200 */
[C---:B------:R-:W-:Y:S08]  /*1f30*/  HMMA.16816.F32 R120, R188.reuse, R40, R52 ;  /* 0x00000028bc78723c */ /* 0x040ff00000001834 */
[C---:B------:R-:W-:Y:S08]  /*1f40*/  HMMA.16816.F32 R92, R188.reuse, R42, R48 ;  /* 0x0000002abc5c723c */ /* 0x040ff00000001830 */
[C---:B------:R-:W-:Y:S01]  /*1f50*/  HMMA.16816.F32 R128, R188.reuse, R58, R60 ;  /* 0x0000003abc80723c */ /* 0x040fe2000000183c */
[----:B------:R-:W1:Y:S07]  /*1f60*/  LDSM.16.M88.4 R60, [R206+0x5000] ;  /* 0x00500000ce3c783b */ /* 0x000e6e0000000200 */
[----:B------:R-:W-:Y:S08]  /*1f70*/  HMMA.16816.F32 R36, R188, R38, R44 ;  /* 0x00000026bc24723c */ /* 0x000ff0000000182c */
[C---:B--2---:R-:W-:Y:S01]  /*1f80*/  HMMA.16816.F32 R52, R196.reuse, R150, R112 ;  /* 0x00000096c434723c */ /* 0x044fe20000001870 */
[----:B------:R-:W-:Y:S07]  /*1f90*/  LDSM.16.M88.4 R112, [R206+0x6800] ;  /* 0x00680000ce70783b */ /* 0x000fee0000000200 */
[C---:B---3--:R-:W-:Y:S01]  /*1fa0*/  HMMA.16816.F32 R48, R196.reuse, R72, R124 ;  /* 0x00000048c430723c */ /* 0x048fe2000000187c */
[----:B------:R-:W-:Y:S07]  /*1fb0*/  LDSM.16.M88.4 R124, [R206+0x7000] ;  /* 0x00700000ce7c783b */ /* 0x000fee0000000200 */
[C---:B------:R-:W-:Y:S01]  /*1fc0*/  HMMA.16816.F32 R44, R196.reuse, R74, R108 ;  /* 0x0000004ac42c723c */ /* 0x040fe2000000186c */
[----:B------:R-:W-:Y:S07]  /*1fd0*/  LDSM.16.M88.4 R108, [R206+0x6000] ;  /* 0x00600000ce6c783b */ /* 0x000fee0000000200 */
[C---:B----4-:R-:W-:Y:S01]  /*1fe0*/  HMMA.16816.F32 R40, R196.reuse, R84, R88 ;  /* 0x00000054c428723c */ /* 0x050fe20000001858 */
[----:B------:R-:W2:Y:S07]  /*1ff0*/  LDSM.16.M88.4 R88, [R206+0x5800] ;  /* 0x00580000ce58783b */ /* 0x000eae0000000200 */
[----:B------:R-:W-:Y:S01]  /*2000*/  HMMA.16816.F32 R32, R196, R86, R144 ;  /* 0x00000056c420723c */ /* 0x000fe20000001890 */
[----:B------:R-:W3:Y:S01]  /*2010*/  LDSM.16.M88.4 R144, [R206+0x7800] ;  /* 0x00780000ce90783b */ /* 0x000ee20000000200 */
[----:B------:R-:W-:-:S06]  /*2020*/  DEPBAR.LE SB0, 0x0 ;  /* 0x000080000000791a */ /* 0x000fcc0000000000 */
[C---:B------:R-:W-:Y:S08]  /*2030*/  HMMA.16816.F32 R56, R196.reuse, R148, R76 ;  /* 0x00000094c438723c */ /* 0x040ff0000000184c */
[C---:B------:R-:W-:Y:S08]  /*2040*/  HMMA.16816.F32 R84, R196.reuse, R16, R120 ;  /* 0x00000010c454723c */ /* 0x040ff00000001878 */
[C---:B------:R-:W-:Y:S08]  /*2050*/  HMMA.16816.F32 R92, R196.reuse, R18, R92 ;  /* 0x00000012c45c723c */ /* 0x040ff0000000185c */
[C---:B------:R-:W-:Y:S08]  /*2060*/  HMMA.16816.F32 R100, R196.reuse, R12, R100 ;  /* 0x0000000cc464723c */ /* 0x040ff00000001864 */
[C---:B------:R-:W-:Y:S08]  /*2070*/  HMMA.16816.F32 R104, R196.reuse, R14, R104 ;  /* 0x0000000ec468723c */ /* 0x040ff00000001868 */
[C---:B-----5:R-:W-:Y:S08]  /*2080*/  HMMA.16816.F32 R96, R196.reuse, R8, R96 ;  /* 0x00000008c460723c */ /* 0x060ff00000001860 */
[C---:B------:R-:W-:Y:S08]  /*2090*/  HMMA.16816.F32 R16, R196.reuse, R10, R80 ;  /* 0x0000000ac410723c */ /* 0x040ff00000001850 */
[C---:B-1----:R-:W-:Y:S08]  /*20a0*/  HMMA.16816.F32 R72, R196.reuse, R20, R132 ;  /* 0x00000014c448723c */ /* 0x042ff00000001884 */
[C---:B------:R-:W-:Y:S08]  /*20b0*/  HMMA.16816.F32 R76, R196.reuse, R22, R128 ;  /* 0x00000016c44c723c */ /* 0x040ff00000001880 */
[C---:B------:R-:W-:Y:S08]  /*20c0*/  HMMA.16816.F32 R12, R196.reuse, R28, R24 ;  /* 0x0000001cc40c723c */ /* 0x040ff00000001818 */
[----:B------:R-:W-:Y:S08]  /*20d0*/  HMMA.16816.F32 R8, R196, R30, R36 ;  /* 0x0000001ec408723c */ /* 0x000ff00000001824 */
[C---:B------:R-:W-:Y:S08]  /*20e0*/  HMMA.16816.F32 R80, R200.reuse, R68, R56 ;  /* 0x00000044c850723c */ /* 0x040ff00000001838 */
[C---:B------:R-:W-:Y:S08]  /*20f0*/  HMMA.16816.F32 R68, R200.reuse, R70, R52 ;  /* 0x00000046c844723c */ /* 0x040ff00000001834 */
[C---:B------:R-:W-:Y:S08]  /*2100*/  HMMA.16816.F32 R36, R200.reuse, R64, R48 ;  /* 0x00000040c824723c */ /* 0x040ff00000001830 */
[C---:B------:R-:W-:Y:S08]  /*2110*/  HMMA.16816.F32 R64, R200.reuse, R66, R44 ;  /* 0x00000042c840723c */ /* 0x040ff0000000182c */
[C---:B------:R-:W-:Y:S08]  /*2120*/  HMMA.16816.F32 R52, R200.reuse, R60, R40 ;  /* 0x0000003cc834723c */ /* 0x040ff00000001828 */
[C---:B------:R-:W-:Y:S08]  /*2130*/  HMMA.16816.F32 R32, R200.reuse, R62, R32 ;  /* 0x0000003ec820723c */ /* 0x040ff00000001820 */
[C---:B--2---:R-:W-:Y:S08]  /*2140*/  HMMA.16816.F32 R20, R200.reuse, R88, R72 ;  /* 0x00000058c814723c */ /* 0x044ff00000001848 */
[C---:B------:R-:W-:Y:S08]  /*2150*/  HMMA.16816.F32 R24, R200.reuse, R90, R76 ;  /* 0x0000005ac818723c */ /* 0x040ff0000000184c */
[C---:B------:R-:W-:Y:S08]  /*2160*/  HMMA.16816.F32 R28, R200.reuse, R108, R84 ;  /* 0x0000006cc81c723c */ /* 0x040ff00000001854 */
[C---:B------:R-:W-:Y:S08]  /*2170*/  HMMA.16816.F32 R40, R200.reuse, R110, R92 ;  /* 0x0000006ec828723c */ /* 0x040ff0000000185c */
[C---:B------:R-:W-:Y:S08]  /*2180*/  HMMA.16816.F32 R44, R200.reuse, R112, R100 ;  /* 0x00000070c82c723c */ /* 0x040ff00000001864 */
[C---:B------:R-:W-:Y:S08]  /*2190*/  HMMA.16816.F32 R48, R200.reuse, R114, R104 ;  /* 0x00000072c830723c */ /* 0x040ff00000001868 */
[C---:B------:R-:W-:Y:S08]  /*21a0*/  HMMA.16816.F32 R96, R200.reuse, R124, R96 ;  /* 0x0000007cc860723c */ /* 0x040ff00000001860 */
[C---:B------:R-:W-:Y:S08]  /*21b0*/  HMMA.16816.F32 R16, R200.reuse, R126, R16 ;  /* 0x0000007ec810723c */ /* 0x040ff00000001810 */
[C---:B---3--:R-:W-:Y:S08]  /*21c0*/  HMMA.16816.F32 R60, R200.reuse, R144, R12 ;  /* 0x00000090c83c723c */ /* 0x048ff0000000180c */
[----:B------:R-:W-:Y:S01]  /*21d0*/  HMMA.16816.F32 R56, R200, R146, R8 ;  /* 0x00000092c838723c */ /* 0x000fe20000001808 */
[----:B------:R-:W-:Y:S06]  /*21e0*/  BAR.SYNC.DEFER_BLOCKING 0x0 ;  /* 0x0000000000007b1d */ /* 0x000fec0000010000 */
[----:B------:R-:W-:Y:S05]  /*21f0*/  @!P1 BRA `(.L_x_1) ;  /* 0x0000026000009947 */ /* 0x000fea0003800000 */
[----:B------:R-:W-:Y:S01]  /*2200*/  ULEA.HI.SX32 UR5, UR18, 0xfffffffe, 0x19 ;  /* 0xfffffffe12057891 */ /* 0x000fe2000f8fca3f */
[----:B------:R-:W-:-:S03]  /*2210*/  IMAD.SHL.U32 R14, R249, 0x2, RZ ;  /* 0x00000002f90e7824 */ /* 0x000fc600078e00ff */
[----:B------:R-:W-:Y:S02]  /*2220*/  USHF.R.S32.HI UR4, URZ, 0x1f, UR5 ;  /* 0x0000001f3f047899 */ /* 0x000fe40008011405 */
[----:B------:R-:W-:Y:S01]  /*2230*/  UIMAD UR9, UR9, UR5, URZ ;  /* 0x00000005090972a4 */ /* 0x000fe2000f8e023f */
[----:B------:R-:W-:Y:S01]  /*2240*/  IMAD.U32 R2, RZ, RZ, UR5 ;  /* 0x00000005ff027e24 */ /* 0x000fe2000f8e00ff */
[----:B------:R-:W-:Y:S02]  /*2250*/  USHF.L.U32 UR5, UR6, 0x6, URZ ;  /* 0x0000000606057899 */ /* 0x000fe4000800063f */
[----:B------:R-:W-:Y:S01]  /*2260*/  UIMAD UR4, UR4, UR10, UR9 ;  /* 0x0000000a040472a4 */ /* 0x000fe2000f8e0209 */
[----:B------:R-:W-:Y:S01]  /*2270*/  IMAD.WIDE.U32 R6, R2, UR10, R242 ;  /* 0x0000000a02067c25 */ /* 0x000fe2000f8e00f2 */
[----:B------:R-:W-:Y:S02]  /*2280*/  USHF.L.U64.HI UR6, UR6, 0x6, UR7 ;  /* 0x0000000606067899 */ /* 0x000fe40008010207 */
[----:B------:R-:W-:Y:S01]  /*2290*/  UIADD3 UR7, UP0, UR20, 0x80, URZ ;  /* 0x0000008014077890 */ /* 0x000fe2000ff1e03f */
[----:B------:R-:W-:Y:S01]  /*22a0*/  IMAD.U32 R12, RZ, RZ, UR5 ;  /* 0x00000005ff0c7e24 */ /* 0x000fe2000f8e00ff */
[----:B------:R-:W-:-:S02]  /*22b0*/  IADD3 R3, R7, UR4, RZ ;  /* 0x0000000407037c10 */ /* 0x000fc4000fffe0ff */
[----:B------:R-:W-:Y:S01]  /*22c0*/  LEA R2, P2, R6, c[0x0][0x1c8], 0x1 ;  /* 0x0000720006027a11 */ /* 0x000fe200078408ff */
[----:B------:R-:W-:-:S03]  /*22d0*/  UIADD3.X UR4, URZ, UR14, URZ, UP0, !UPT ;  /* 0x0000000e3f047290 */ /* 0x000fc600087fe43f */
[----:B------:R-:W-:Y:S02]  /*22e0*/  LEA.HI.X R3, R6, c[0x0][0x1cc], R3, 0x1, P2 ;  /* 0x0000730006037a11 */ /* 0x000fe400010f0c03 */
[----:B------:R-:W-:Y:S02]  /*22f0*/  IADD3 R6, P5, R2, UR5, RZ ;  /* 0x0000000502067c10 */ /* 0x000fe4000ffbe0ff */
[----:B------:R-:W-:Y:S01]  /*2300*/  IADD3 R12, P4, P2, R12, 0x80, R2 ;  /* 0x000000800c0c7810 */ /* 0x000fe20007a9e002 */
[----:B------:R-:W-:Y:S01]  /*2310*/  @!PT LDS RZ, [RZ] ;  /* 0x00000000fffff984 */ /* 0x000fe20000000800 */
[----:B------:R-:W-:Y:S01]  /*2320*/  @!PT LDS RZ, [RZ] ;  /* 0x00000000fffff984 */ /* 0x000fe20000000800 */
[----:B------:R-:W-:Y:S01]  /*2330*/  @!PT LDS RZ, [RZ] ;  /* 0x00000000fffff984 */ /* 0x000fe20000000800 */
[----:B------:R1:W-:Y:S01]  /*2340*/  LDGSTS.E.BYPASS.LTC128B.128 [R14+0x8100], [R2.64], !P3 ;  /* 0x08100000020e7fae */ /* 0x0003e2000d901d56 */
[----:B------:R-:W-:Y:S02]  /*2350*/  IADD3.X R7, R3, UR6, RZ, P5, !PT ;  /* 0x0000000603077c10 */ /* 0x000fe4000affe4ff */
[----:B------:R-:W-:Y:S01]  /*2360*/  IADD3.X R13, RZ, UR6, R3, P4, P2 ;  /* 0x00000006ff0d7c10 */ /* 0x000fe2000a7e4403 */
[----:B------:R1:W-:Y:S01]  /*2370*/  LDGSTS.E.BYPASS.LTC128B.128 [R14+0xc100], [R2.64+0x80], !P0 ;  /* 0x0c100080020e7fae */ /* 0x0003e2000c101d56 */
[----:B------:R-:W-:-:S03]  /*2380*/  IADD3 R10, P5, R6, UR7, RZ ;  /* 0x00000007060a7c10 */ /* 0x000fc6000ffbe0ff */
[----:B------:R2:W-:Y:S01]  /*2390*/  LDGSTS.E.BYPASS.LTC128B.128 [R14+0x9100], [R6.64], !P3 ;  /* 0x09100000060e7fae */ /* 0x0005e2000d901d56 */
[----:B------:R-:W-:-:S03]  /*23a0*/  IADD3.X R11, R7, UR4, RZ, P5, !PT ;  /* 0x00000004070b7c10 */ /* 0x000fc6000affe4ff */
[----:B------:R3:W-:Y:S01]  /*23b0*/  LDGSTS.E.BYPASS.LTC128B.128 [R14+0xd100], [R12.64], !P0 ;  /* 0x0d1000000c0e7fae */ /* 0x0007e2000c101d56 */
[----:B-1----:R-:W-:-:S04]  /*23c0*/  IADD3 R2, P2, R6, UR5, RZ ;  /* 0x0000000506027c10 */ /* 0x002fc8000ff5e0ff */
[----:B------:R-:W-:Y:S02]  /*23d0*/  IADD3.X R3, R7, UR6, RZ, P2, !PT ;  /* 0x0000000607037c10 */ /* 0x000fe400097fe4ff */
[C---:B------:R-:W-:Y:S02]  /*23e0*/  IADD3 R8, P4, R2.reuse, UR5, RZ ;  /* 0x0000000502087c10 */ /* 0x040fe4000ff9e0ff */
[----:B--2---:R-:W-:Y:S01]  /*23f0*/  IADD3 R6, P2, R2, UR7, RZ ;  /* 0x0000000702067c10 */ /* 0x004fe2000ff5e0ff */
[----:B------:R3:W-:Y:S01]  /*2400*/  LDGSTS.E.BYPASS.LTC128B.128 [R14+0xa100], [R2.64], !P3 ;  /* 0x0a100000020e7fae */ /* 0x0007e2000d901d56 */
[C---:B------:R-:W-:Y:S02]  /*2410*/  IADD3.X R9, R3.reuse, UR6, RZ, P4, !PT ;  /* 0x0000000603097c10 */ /* 0x040fe4000a7fe4ff */
[----:B------:R-:W-:Y:S01]  /*2420*/  IADD3.X R7, R3, UR4, RZ, P2, !PT ;  /* 0x0000000403077c10 */ /* 0x000fe200097fe4ff */
[----:B------:R3:W-:Y:S04]  /*2430*/  LDGSTS.E.BYPASS.LTC128B.128 [R14+0xe100], [R10.64], !P0 ;  /* 0x0e1000000a0e7fae */ /* 0x0007e8000c101d56 */
[----:B------:R3:W-:Y:S04]  /*2440*/  LDGSTS.E.BYPASS.LTC128B.128 [R14+0xb100], [R8.64], !P3 ;  /* 0x0b100000080e7fae */ /* 0x0007e8000d901d56 */
[----:B------:R3:W-:Y:S02]  /*2450*/  LDGSTS.E.BYPASS.LTC128B.128 [R14+0xf100], [R6.64], !P0 ;  /* 0x0f100000060e7fae */ /* 0x0007e4000c101d56 */
.L_x_1:
[----:B---3--:R-:W-:Y:S01]  /*2460*/  SHF.R.S32.HI R2, RZ, 0x1f, R116 ;  /* 0x0000001fff027819 */ /* 0x008fe20000011474 */
[----:B------:R-:W-:Y:S01]  /*2470*/  UIMAD UR8, UR13, -0x80, UR8 ;  /* 0xffffff800d0878a4 */ /* 0x000fe2000f8e0208 */
[----:B------:R-:W-:Y:S01]  /*2480*/  IMAD.SHL.U32 R204, R4, 0x2, RZ ;  /* 0x0000000204cc7824 */ /* 0x000fe200078e00ff */
[----:B------:R-:W0:Y:S01]  /*2490*/  LDGDEPBAR ;  /* 0x00000000000079af */ /* 0x000e220000000000 */
[----:B------:R-:W-:-:S02]  /*24a0*/  LEA.HI R3, R2, R116, RZ, 0x2 ;  /* 0x0000007402037211 */ /* 0x000fc400078f10ff */
[--C-:B------:R-:W-:Y:S02]  /*24b0*/  IMAD R205, R5, 0x2, R204.reuse ;  /* 0x0000000205cd7824 */ /* 0x100fe400078e02cc */
[----:B------:R-:W-:Y:S01]  /*24c0*/  LOP3.LUT R2, R3, 0x7ffffffc, RZ, 0xc0, !PT ;  /* 0x7ffffffc03027812 */ /* 0x000fe200078ec0ff */
[----:B------:R1:W-:Y:S01]  /*24d0*/  STL [R1+0x8], R3 ;  /* 0x0000080301007387 */ /* 0x0003e20000100800 */
[C---:B------:R-:W-:Y:S02]  /*24e0*/  IMAD R208, R0.reuse, 0x2, R204 ;  /* 0x0000000200d07824 */ /* 0x040fe400078e02cc */
[----:B------:R-:W-:Y:S02]  /*24f0*/  IMAD R207, R0, 0x2, R205 ;  /* 0x0000000200cf7824 */ /* 0x000fe400078e02cd */
[----:B------:R-:W-:Y:S02]  /*2500*/  IMAD.IADD R2, R116, 0x1, -R2 ;  /* 0x0000000174027824 */ /* 0x000fe400078e0a02 */
[----:B-1----:R-:W-:-:S04]  /*2510*/  IMAD.U32 R3, RZ, RZ, UR8 ;  /* 0x00000008ff037e24 */ /* 0x002fc8000f8e00ff */
[----:B------:R-:W-:-:S05]  /*2520*/  IMAD R2, R2, -0x2, R3 ;  /* 0xfffffffe02027824 */ /* 0x000fca00078e0203 */
[C---:B------:R-:W-:Y:S02]  /*2530*/  ISETP.GT.AND P5, PT, R2.reuse, RZ, PT ;  /* 0x000000ff0200720c */ /* 0x040fe40003fa4270 */
[C---:B------:R-:W-:Y:S02]  /*2540*/  ISETP.GT.AND P2, PT, R2.reuse, 0x1, PT ;  /* 0x000000010200780c */ /* 0x040fe40003f44270 */
[----:B------:R-:W-:Y:S02]  /*2550*/  ISETP.GT.AND P4, PT, R2, 0x8, PT ;  /* 0x000000080200780c */ /* 0x000fe40003f84270 */
[----:B------:R-:W-:Y:S02]  /*2560*/  FSEL R8, R80, -INF , P5 ;  /* 0xff80000050087808 */ /* 0x000fe40002800000 */
[----:B------:R-:W-:Y:S02]  /*2570*/  FSEL R9, R81, -INF , P2 ;  /* 0xff80000051097808 */ /* 0x000fe40001000000 */
[----:B------:R-:W-:-:S02]  /*2580*/  FSEL R13, R83, -INF , P2 ;  /* 0xff800000530d7808 */ /* 0x000fc40001000000 */
[----:B------:R-:W-:Y:S02]  /*2590*/  ISETP.GT.AND P2, PT, R2, 0x9, PT ;  /* 0x000000090200780c */ /* 0x000fe40003f44270 */
[----:B------:R-:W-:Y:S02]  /*25a0*/  FSEL R10, R68, -INF , P4 ;  /* 0xff800000440a7808 */ /* 0x000fe40002000000 */
[----:B------:R-:W-:Y:S02]  /*25b0*/  FMNMX.FTZ R3, R8, R9, !PT ;  /* 0x0000000908037209 */ /* 0x000fe40007810000 */
[----:B------:R-:W-:Y:S02]  /*25c0*/  FSEL R12, R82, -INF , P5 ;  /* 0xff800000520c7808 */ /* 0x000fe40002800000 */
[----:B------:R-:W-:Y:S02]  /*25d0*/  ISETP.GT.AND P5, PT, R2, 0x10, PT ;  /* 0x000000100200780c */ /* 0x000fe40003fa4270 */
[----:B------:R-:W-:-:S02]  /*25e0*/  FSEL R11, R69, -INF , P2 ;  /* 0xff800000450b7808 */ /* 0x000fc40001000000 */
[----:B------:R-:W-:Y:S02]  /*25f0*/  FMNMX.FTZ R3, R10, R3, !PT ;  /* 0x000000030a037209 */ /* 0x000fe40007810000 */
[----:B------:R-:W-:Y:S02]  /*2600*/  FSEL R15, R71, -INF , P2 ;  /* 0xff800000470f7808 */ /* 0x000fe40001000000 */
[----:B------:R-:W-:Y:S02]  /*2610*/  ISETP.GT.AND P2, PT, R2, 0x11, PT ;  /* 0x000000110200780c */ /* 0x000fe40003f44270 */
[----:B------:R-:W-:Y:S02]  /*2620*/  FSEL R36, R36, -INF , P5 ;  /* 0xff80000024247808 */ /* 0x000fe40002800000 */
[----:B------:R-:W-:Y:S02]  /*2630*/  FMNMX.FTZ R3, R11, R3, !PT ;  /* 0x000000030b037209 */ /* 0x000fe40007810000 */
[----:B------:R-:W-:-:S02]  /*2640*/  FSEL R14, R70, -INF , P4 ;  /* 0xff800000460e7808 */ /* 0x000fc40002000000 */
[----:B------:R-:W-:Y:S02]  /*2650*/  ISETP.GT.AND P4, PT, R2, 0x18, PT ;  /* 0x000000180200780c */ /* 0x000fe40003f84270 */
[----:B------:R-:W-:Y:S02]  /*2660*/  FSEL R37, R37, -INF , P2 ;  /* 0xff80000025257808 */ /* 0x000fe40001000000 */
[----:B------:R-:W-:Y:S02]  /*2670*/  FMNMX.FTZ R3, R36, R3, !PT ;  /* 0x0000000324037209 */ /* 0x000fe40007810000 */
[----:B------:R-:W-:Y:S02]  /*2680*/  FSEL R72, R38, -INF , P5 ;  /* 0xff80000026487808 */ /* 0x000fe40002800000 */
[----:B------:R-:W-:Y:S02]  /*2690*/  FSEL R76, R39, -INF , P2 ;  /* 0xff800000274c7808 */ /* 0x000fe40001000000 */
[----:B------:R-:W-:-:S02]  /*26a0*/  ISETP.GT.AND P2, PT, R2, 0x19, PT ;  /* 0x000000190200780c */ /* 0x000fc40003f44270 */
[----:B------:R-:W-:Y:S02]  /*26b0*/  FSEL R38, R64, -INF , P4 ;  /* 0xff80000040267808 */ /* 0x000fe40002000000 */
[----:B------:R-:W-:Y:S02]  /*26c0*/  FMNMX.FTZ R3, R37, R3, !PT ;  /* 0x0000000325037209 */ /* 0x000fe40007810000 */
[----:B------:R-:W-:Y:S02]  /*26d0*/  ISETP.GT.AND P5, PT, R2, 0x20, PT ;  /* 0x000000200200780c */ /* 0x000fe40003fa4270 */
[----:B------:R-:W-:Y:S02]  /*26e0*/  FSEL R39, R65, -INF , P2 ;  /* 0xff80000041277808 */ /* 0x000fe40001000000 */
[----:B------:R-:W-:Y:S02]  /*26f0*/  FMNMX.FTZ R3, R38, R3, !PT ;  /* 0x0000000326037209 */ /* 0x000fe40007810000 */
[----:B------:R-:W-:-:S02]  /*2700*/  FSEL R77, R66, -INF , P4 ;  /* 0xff800000424d7808 */ /* 0x000fc40002000000 */
[----:B------:R-:W-:Y:S02]  /*2710*/  ISETP.GT.AND P4, PT, R2, 0x21, PT ;  /* 0x000000210200780c */ /* 0x000fe40003f84270 */
[----:B------:R-:W-:Y:S02]  /*2720*/  FSEL R104, R52, -INF , P5 ;  /* 0xff80000034687808 */ /* 0x000fe40002800000 */
[----:B------:R-:W-:Y:S02]  /*2730*/  FMNMX.FTZ R3, R39, R3, !PT ;  /* 0x0000000327037209 */ /* 0x000fe40007810000 */
[----:B------:R-:W-:Y:S02]  /*2740*/  FMNMX.FTZ R6, R12, R13, !PT ;  /* 0x0000000d0c067209 */ /* 0x000fe40007810000 */
[----:B------:R-:W-:Y:S02]  /*2750*/  FSEL R78, R67, -INF , P2 ;  /* 0xff800000434e7808 */ /* 0x000fe40001000000 */
[----:B------:R-:W-:-:S02]  /*2760*/  ISETP.GT.AND P2, PT, R2, 0x28, PT ;  /* 0x000000280200780c */ /* 0x000fc40003f44270 */
[----:B------:R-:W-:Y:S02]  /*2770*/  FSEL R106, R53, -INF , P4 ;  /* 0xff800000356a7808 */ /* 0x000fe40002000000 */
[----:B------:R-:W-:Y:S02]  /*2780*/  FMNMX.FTZ R3, R104, R3, !PT ;  /* 0x0000000368037209 */ /* 0x000fe40007810000 */
[----:B------:R-:W-:Y:S02]  /*2790*/  FMNMX.FTZ R6, R14, R6, !PT ;  /* 0x000000060e067209 */ /* 0x000fe40007810000 */
[----:B------:R-:W-:Y:S02]  /*27a0*/  FSEL R117, R55, -INF , P4 ;  /* 0xff80000037757808 */ /* 0x000fe40002000000 */
[----:B------:R-:W-:Y:S02]  /*27b0*/  ISETP.GT.AND P4, PT, R2, 0x29, PT ;  /* 0x000000290200780c */ /* 0x000fe40003f84270 */
[----:B------:R-:W-:-:S02]  /*27c0*/  FSEL R105, R32, -INF , P2 ;  /* 0xff80000020697808 */ /* 0x000fc40001000000 */
[----:B------:R-:W-:Y:S02]  /*27d0*/  FMNMX.FTZ R3, R106, R3, !PT ;  /* 0x000000036a037209 */ /* 0x000fe40007810000 */
[----:B------:R-:W-:Y:S02]  /*27e0*/  FMNMX.FTZ R6, R15, R6, !PT ;  /* 0x000000060f067209 */ /* 0x000fe40007810000 */
[----:B------:R-:W-:Y:S02]  /*27f0*/  FSEL R118, R54, -INF , P5 ;  /* 0xff80000036767808 */ /* 0x000fe40002800000 */
[----:B------:R-:W-:Y:S02]  /*2800*/  FSEL R107, R33, -INF , P4 ;  /* 0xff800000216b7808 */ /* 0x000fe40002000000 */
[----:B------:R-:W-:Y:S02]  /*2810*/  ISETP.GT.AND P5, PT, R2, 0x30, PT ;  /* 0x000000300200780c */ /* 0x000fe40003fa4270 */
[----:B------:R-:W-:-:S02]  /*2820*/  FMNMX.FTZ R3, R105, R3, !PT ;  /* 0x0000000369037209 */ /* 0x000fc40007810000 */
[----:B------:R-:W-:Y:S02]  /*2830*/  FMNMX.FTZ R6, R72, R6, !PT ;  /* 0x0000000648067209 */ /* 0x000fe40007810000 */
[----:B------:R-:W-:Y:S02]  /*2840*/  FSEL R144, R35, -INF , P4 ;  /* 0xff80000023907808 */ /* 0x000fe40002000000 */
[----:B------:R-:W-:Y:S02]  /*2850*/  ISETP.GT.AND P4, PT, R2, 0x31, PT ;  /* 0x000000310200780c */ /* 0x000fe40003f84270 */
[----:B------:R-:W-:Y:S02]  /*2860*/  FSEL R148, R20, -INF , P5 ;  /* 0xff80000014947808 */ /* 0x000fe40002800000 */
[----:B------:R-:W-:Y:S02]  /*2870*/  FMNMX.FTZ R3, R107, R3, !PT ;  /* 0x000000036b037209 */ /* 0x000fe40007810000 */
[----:B------:R-:W-:-:S02]  /*2880*/  FMNMX.FTZ R6, R76, R6, !PT ;  /* 0x000000064c067209 */ /* 0x000fc40007810000 */
[----:B------:R-:W-:Y:S02]  /*2890*/  FSEL R132, R34, -INF , P2 ;  /* 0xff80000022847808 */ /* 0x000fe40001000000 */
[----:B------:R-:W-:Y:S01]  /*28a0*/  ISETP.GT.AND P2, PT, R2, 0x38, PT ;  /* 0x000000380200780c */ /* 0x000fe20003f44270 */
[----:B------:R-:W-:Y:S01]  /*28b0*/  LDSM.16.MT88.4 R32, [R205+0x900] ;  /* 0x00090000cd20783b */ /* 0x000fe20000004200 */
[----:B------:R-:W-:Y:S02]  /*28c0*/  FSEL R150, R21, -INF , P4 ;  /* 0xff80000015967808 */ /* 0x000fe40002000000 */
[----:B------:R-:W-:Y:S02]  /*28d0*/  FMNMX.FTZ R3, R148, R3, !PT ;  /* 0x0000000394037209 */ /* 0x000fe40007810000 */
[----:B------:R-:W-:Y:S02]  /*28e0*/  FMNMX.FTZ R6, R77, R6, !PT ;  /* 0x000000064d067209 */ /* 0x000fe40007810000 */
[----:B------:R-:W-:-:S02]  /*28f0*/  FSEL R152, R23, -INF , P4 ;  /* 0xff80000017987808 */ /* 0x000fc40002000000 */
[----:B------:R-:W-:Y:S02]  /*2900*/  ISETP.GT.AND P4, PT, R2, 0x39, PT ;  /* 0x000000390200780c */ /* 0x000fe40003f84270 */
[----:B------:R-:W-:Y:S02]  /*2910*/  FSEL R149, R24, -INF , P2 ;  /* 0xff80000018957808 */ /* 0x000fe40001000000 */
[----:B------:R-:W-:Y:S02]  /*2920*/  FMNMX.FTZ R3, R150, R3, !PT ;  /* 0x0000000396037209 */ /* 0x000fe40007810000 */
[----:B------:R-:W-:Y:S02]  /*2930*/  FMNMX.FTZ R6, R78, R6, !PT ;  /* 0x000000064e067209 */ /* 0x000fe40007810000 */
[----:B------:R-:W-:Y:S02]  /*2940*/  FSEL R155, R27, -INF , P4 ;  /* 0xff8000001b9b7808 */ /* 0x000fe40002000000 */
[----:B------:R-:W-:-:S02]  /*2950*/  FSEL R151, R25, -INF , P4 ;  /* 0xff80000019977808 */ /* 0x000fc40002000000 */
[----:B------:R-:W-:Y:S02]  /*2960*/  ISETP.GT.AND P4, PT, R2, 0x40, PT ;  /* 0x000000400200780c */ /* 0x000fe40003f84270 */
[----:B------:R-:W-:Y:S02]  /*2970*/  FMNMX.FTZ R3, R149, R3, !PT ;  /* 0x0000000395037209 */ /* 0x000fe40007810000 */
[----:B------:R-:W-:Y:S02]  /*2980*/  FMNMX.FTZ R6, R118, R6, !PT ;  /* 0x0000000676067209 */ /* 0x000fe40007810000 */
[----:B------:R-:W-:Y:S02]  /*2990*/  FSEL R154, R26, -INF , P2 ;  /* 0xff8000001a9a7808 */ /* 0x000fe40001000000 */
[----:B------:R-:W-:Y:S01]  /*29a0*/  ISETP.GT.AND P2, PT, R2, 0x41, PT ;  /* 0x000000410200780c */ /* 0x000fe20003f44270 */
[----:B------:R-:W-:Y:S01]  /*29b0*/  LDSM.16.MT88.4 R24, [R207+0x100] ;  /* 0x00010000cf18783b */ /* 0x000fe20000004200 */
        /* <DEDUP_REMOVED lines=9> */
[----:B------:R-:W-:Y:S01]  /*2a50*/  ISETP.GT.AND P2, PT, R2, 0x49, PT ;  /* 0x000000490200780c */ /* 0x000fe20003f44270 */
[----:B------:R-:W-:Y:S01]  /*2a60*/  LDSM.16.MT88.4 R28, [R208+0x900] ;  /* 0x00090000d01c783b */ /* 0x000fe20000004200 */
[----:B------:R-:W-:Y:S02]  /*2a70*/  FSEL R156, R40, -INF , P4 ;  /* 0xff800000289c7808 */ /* 0x000fe40002000000 */
[----:B------:R-:W-:Y:S02]  /*2a80*/  FMNMX.FTZ R3, R158, R3, !PT ;  /* 0x000000039e037209 */ /* 0x000fe40007810000 */
[----:B------:R-:W-:-:S02]  /*2a90*/  FSEL R153, R22, -INF , P5 ;  /* 0xff80000016997808 */ /* 0x000fc40002800000 */
[----:B------:R-:W-:Y:S01]  /*2aa0*/  FMNMX.FTZ R6, R144, R6, !PT ;  /* 0x0000000690067209 */ /* 0x000fe20007810000 */
[----:B------:R-:W-:Y:S01]  /*2ab0*/  LDSM.16.MT88.4 R20, [R204+0x100] ;  /* 0x00010000cc14783b */ /* 0x000fe20000004200 */
[----:B------:R-:W-:Y:S02]  /*2ac0*/  FSEL R163, R42, -INF , P4 ;  /* 0xff8000002aa37808 */ /* 0x000fe40002000000 */
[----:B------:R-:W-:Y:S02]  /*2ad0*/  FSEL R159, R41, -INF , P2 ;  /* 0xff800000299f7808 */ /* 0x000fe40001000000 */
[----:B------:R-:W-:Y:S02]  /*2ae0*/  ISETP.GT.AND P4, PT, R2, 0x50, PT ;  /* 0x000000500200780c */ /* 0x000fe40003f84270 */
        /* <DEDUP_REMOVED lines=9> */
[----:B------:R-:W-:Y:S02]  /*2b80*/  FSEL R167, R45, -INF , P2 ;  /* 0xff8000002da77808 */ /* 0x000fe40001000000 */
[----:B------:R-:W-:Y:S02]  /*2b90*/  ISETP.GT.AND P4, PT, R2, 0x58, PT ;  /* 0x000000580200780c */ /* 0x000fe40003f84270 */
        /* <DEDUP_REMOVED lines=8> */
[----:B------:R-:W-:Y:S02]  /*2c20*/  FSEL R168, R49, -INF , P2 ;  /* 0xff80000031a87808 */ /* 0x000fe40001000000 */
[----:B------:R-:W-:-:S02]  /*2c30*/  ISETP.GT.AND P4, PT, R2, 0x60, PT ;  /* 0x000000600200780c */ /* 0x000fc40003f84270 */
[----:B------:R-:W-:Y:S02]  /*2c40*/  FMNMX.FTZ R3, R166, R3, !PT ;  /* 0x00000003a6037209 */ /* 0x000fe40007810000 */
[----:B------:R-:W-:Y:S02]  /*2c50*/  FMNMX.FTZ R6, R160, R6, !PT ;  /* 0x00000006a0067209 */ /* 0x000fe40007810000 */
[----:B------:R-:W-:Y:S02]  /*2c60*/  FSEL R172, R51, -INF , P2 ;  /* 0xff80000033ac7808 */ /* 0x000fe40001000000 */
[----:B------:R-:W-:Y:S02]  /*2c70*/  ISETP.GT.AND P2, PT, R2, 0x61, PT ;  /* 0x000000610200780c */ /* 0x000fe40003f44270 */
[----:B------:R-:W-:Y:S02]  /*2c80*/  FSEL R226, R96, -INF , P4 ;  /* 0xff80000060e27808 */ /* 0x000fe40002000000 */
[----:B------:R-:W-:-:S02]  /*2c90*/  FMNMX.FTZ R3, R168, R3, !PT ;  /* 0x00000003a8037209 */ /* 0x000fc40007810000 */
[----:B------:R-:W-:Y:S02]  /*2ca0*/  FMNMX.FTZ R6, R162, R6, !PT ;  /* 0x00000006a2067209 */ /* 0x000fe40007810000 */
[----:B------:R-:W-:Y:S02]  /*2cb0*/  FSEL R230, R98, -INF , P4 ;  /* 0xff80000062e67808 */ /* 0x000fe40002000000 */
[----:B------:R-:W-:Y:S02]  /*2cc0*/  FSEL R227, R97, -INF , P2 ;  /* 0xff80000061e37808 */ /* 0x000fe40001000000 */
[----:B------:R-:W-:Y:S02]  /*2cd0*/  ISETP.GT.AND P4, PT, R2, 0x68, PT ;  /* 0x000000680200780c */ /* 0x000fe40003f84270 */
[----:B------:R-:W-:Y:S02]  /*2ce0*/  FMNMX.FTZ R3, R226, R3, !PT ;  /* 0x00000003e2037209 */ /* 0x000fe40007810000 */
[----:B------:R-:W-:-:S02]  /*2cf0*/  FMNMX.FTZ R6, R163, R6, !PT ;  /* 0x00000006a3067209 */ /* 0x000fc40007810000 */
[----:B------:R-:W-:Y:S02]  /*2d00*/  FSEL R231, R99, -INF , P2 ;  /* 0xff80000063e77808 */ /* 0x000fe40001000000 */
[----:B------:R-:W-:Y:S02]  /*2d10*/  ISETP.GT.AND P2, PT, R2, 0x69, PT ;  /* 0x000000690200780c */ /* 0x000fe40003f44270 */
[----:B------:R-:W-:Y:S02]  /*2d20*/  FSEL R228, R16, -INF , P4 ;  /* 0xff80000010e47808 */ /* 0x000fe40002000000 */
[----:B------:R-:W-:Y:S02]  /*2d30*/  FMNMX.FTZ R3, R227, R3, !PT ;  /* 0x00000003e3037209 */ /* 0x000fe40007810000 */
[----:B------:R-:W-:Y:S02]  /*2d40*/  FMNMX.FTZ R6, R161, R6, !PT ;  /* 0x00000006a1067209 */ /* 0x000fe40007810000 */
[----:B------:R-:W-:-:S02]  /*2d50*/  FSEL R229, R17, -INF , P2 ;  /* 0xff80000011e57808 */ /* 0x000fc40001000000 */
[----:B------:R-:W-:Y:S02]  /*2d60*/  ISETP.GT.AND P6, PT, R2, 0x70, PT ;  /* 0x000000700200780c */ /* 0x000fe40003fc4270 */
[----:B------:R-:W-:Y:S02]  /*2d70*/  FMNMX.FTZ R3, R228, R3, !PT ;  /* 0x00000003e4037209 */ /* 0x000fe40007810000 */
[----:B------:R-:W-:Y:S02]  /*2d80*/  FMNMX.FTZ R6, R169, R6, !PT ;  /* 0x00000006a9067209 */ /* 0x000fe40007810000 */
[----:B------:R-:W-:Y:S02]  /*2d90*/  ISETP.GT.AND P5, PT, R2, 0x71, PT ;  /* 0x000000710200780c */ /* 0x000fe40003fa4270 */
[----:B------:R-:W-:Y:S02]  /*2da0*/  FSEL R232, R60, -INF , P6 ;  /* 0xff8000003ce87808 */ /* 0x000fe40003000000 */
        /* <DEDUP_REMOVED lines=14> */
[----:B------:R-:W-:Y:S02]  /*2e90*/  FMNMX.FTZ R116, R135, R116, !PT ;  /* 0x0000007487747209 */ /* 0x000fe40007810000 */
[----:B------:R-:W-:Y:S02]  /*2ea0*/  FMNMX.FTZ R2, R230, R2, !PT ;  /* 0x00000002e6027209 */ /* 0x000fe40007810000 */
[----:B------:R-:W-:Y:S02]  /*2eb0*/  FMNMX.FTZ R116, R193, R116, !PT ;  /* 0x00000074c1747209 */ /* 0x000fe40007810000 */
[----:B------:R-:W-:Y:S02]  /*2ec0*/  FMNMX.FTZ R2, R231, R2, !PT ;  /* 0x00000002e7027209 */ /* 0x000fe40007810000 */
[----:B------:R-:W-:Y:S01]  /*2ed0*/  FSEL R194, R62, -INF , P6 ;  /* 0xff8000003ec27808 */ /* 0x000fe20003000000 */
[----:B------:R-:W1:Y:S01]  /*2ee0*/  SHFL.BFLY PT, R3, R116, 0x2, 0x1f ;  /* 0x0c401f0074037f89 */ /* 0x000e6200000e0000 */
[----:B------:R-:W-:-:S02]  /*2ef0*/  FMNMX.FTZ R2, R233, R2, !PT ;  /* 0x00000002e9027209 */ /* 0x000fc40007810000 */
[----:B------:R-:W-:Y:S02]  /*2f00*/  FSEL R146, R63, -INF , P5 ;  /* 0xff8000003f927808 */ /* 0x000fe40002800000 */
[----:B------:R-:W-:Y:S02]  /*2f10*/  FMNMX.FTZ R2, R235, R2, !PT ;  /* 0x00000002eb027209 */ /* 0x000fe40007810000 */
[----:B------:R-:W-:Y:S02]  /*2f20*/  FSEL R127, R58, -INF , P4 ;  /* 0xff8000003a7f7808 */ /* 0x000fe40002000000 */
[----:B------:R-:W-:Y:S02]  /*2f30*/  FMNMX.FTZ R2, R194, R2, !PT ;  /* 0x00000002c2027209 */ /* 0x000fe40007810000 */
[----:B------:R-:W-:Y:S02]  /*2f40*/  FSEL R173, R59, -INF , P2 ;  /* 0xff8000003bad7808 */ /* 0x000fe40001000000 */
[----:B------:R-:W-:-:S04]  /*2f50*/  FMNMX.FTZ R2, R146, R2, !PT ;  /* 0x0000000292027209 */ /* 0x000fc80007810000 */
[----:B------:R-:W-:-:S04]  /*2f60*/  FMNMX.FTZ R2, R127, R2, !PT ;  /* 0x000000027f027209 */ /* 0x000fc80007810000 */
[----:B------:R-:W-:Y:S02]  /*2f70*/  FMNMX.FTZ R2, R173, R2, !PT ;  /* 0x00000002ad027209 */ /* 0x000fe40007810000 */
[----:B-1----:R-:W-:-:S03]  /*2f80*/  FMNMX.FTZ R116, R116, R3, !PT ;  /* 0x0000000374747209 */ /* 0x002fc60007810000 */
[----:B------:R-:W1:Y:S04]  /*2f90*/  SHFL.BFLY PT, R3, R2, 0x2, 0x1f ;  /* 0x0c401f0002037f89 */ /* 0x000e6800000e0000 */
[----:B------:R-:W2:Y:S01]  /*2fa0*/  SHFL.BFLY PT, R6, R116, 0x1, 0x1f ;  /* 0x0c201f0074067f89 */ /* 0x000ea200000e0000 */
[----:B-1----:R-:W-:Y:S02]  /*2fb0*/  FMNMX.FTZ R2, R2, R3, !PT ;  /* 0x0000000302027209 */ /* 0x002fe40007810000 */
[----:B--2---:R-:W-:-:S03]  /*2fc0*/  FMNMX.FTZ R116, R116, R6, !PT ;  /* 0x0000000674747209 */ /* 0x004fc60007810000 */
[----:B------:R-:W1:Y:S01]  /*2fd0*/  SHFL.BFLY PT, R7, R2, 0x1, 0x1f ;  /* 0x0c201f0002077f89 */ /* 0x000e6200000e0000 */
[C---:B------:R-:W-:Y:S01]  /*2fe0*/  FSETP.NEU.FTZ.AND P2, PT, R116.reuse, -INF , PT ;  /* 0xff8000007400780b */ /* 0x040fe20003f5d000 */
[----:B------:R-:W-:-:S05]  /*2ff0*/  FMUL.FTZ R6, R116, c[0x0][0x2d0] ;  /* 0x0000b40074067a20 */ /* 0x000fca0000410000 */
[----:B------:R-:W-:-:S05]  /*3000*/  FSEL R6, R6, RZ, P2 ;  /* 0x000000ff06067208 */ /* 0x000fca0001000000 */
[--C-:B------:R-:W-:Y:S02]  /*3010*/  FFMA.FTZ R3, R8, c[0x0][0x2d0], -R6.reuse ;  /* 0x0000b40008037a23 */ /* 0x100fe40000010806 */
[--C-:B------:R-:W-:Y:S02]  /*3020*/  FFMA.FTZ R0, R36, c[0x0][0x2d0], -R6.reuse ;  /* 0x0000b40024007a23 */ /* 0x100fe40000010806 */
[----:B------:R2:W-:Y:S08]  /*3030*/  MUFU.EX2 R237, R3 ;  /* 0x0000000300ed7308 */ /* 0x0005f00000000800 */
[----:B------:R3:W-:Y:S01]  /*3040*/  MUFU.EX2 R125, R0 ;  /* 0x00000000007d7308 */ /* 0x0007e20000000800 */
[----:B--2---:R-:W-:-:S07]  /*3050*/  FFMA.FTZ R3, R9, c[0x0][0x2d0], -R6 ;  /* 0x0000b40009037a23 */ /* 0x004fce0000010806 */
[----:B------:R1:W2:Y:S01]  /*3060*/  MUFU.EX2 R195, R3 ;  /* 0x0000000300c37308 */ /* 0x0002a20000000800 */
[----:B---3--:R-:W-:-:S07]  /*3070*/  FFMA.FTZ R0, R37, c[0x0][0x2d0], -R6 ;  /* 0x0000b40025007a23 */ /* 0x008fce0000010806 */
[----:B------:R3:W-:Y:S01]  /*3080*/  MUFU.EX2 R175, R0 ;  /* 0x0000000000af7308 */ /* 0x0007e20000000800 */
[----:B-1----:R-:W-:Y:S01]  /*3090*/  FMNMX.FTZ R3, R2, R7, !PT ;  /* 0x0000000702037209 */ /* 0x002fe20007810000 */
[--C-:B------:R-:W-:Y:S01]  /*30a0*/  FFMA.FTZ R2, R10, c[0x0][0x2d0], -R6.reuse ;  /* 0x0000b4000a027a23 */ /* 0x100fe20000010806 */
[----:B--2---:R-:W-:Y:S01]  /*30b0*/  F2FP.PACK_AB R8, R195, R237 ;  /* 0x000000edc308723e */ /* 0x004fe200000000ff */
[----:B------:R-:W-:Y:S01]  /*30c0*/  FFMA.FTZ R7, R11, c[0x0][0x2d0], -R6 ;  /* 0x0000b4000b077a23 */ /* 0x000fe20000010806 */
[----:B------:R-:W-:-:S03]  /*30d0*/  FSETP.NEU.FTZ.AND P2, PT, R3, -INF , PT ;  /* 0xff8000000300780b */ /* 0x000fc60003f5d000 */
[----:B------:R1:W-:Y:S01]  /*30e0*/  MUFU.EX2 R145, R2 ;  /* 0x0000000200917308 */ /* 0x0003e20000000800 */
[----:B---3--:R-:W-:-:S07]  /*30f0*/  FFMA.FTZ R0, R38, c[0x0][0x2d0], -R6 ;  /* 0x0000b40026007a23 */ /* 0x008fce0000010806 */
[----:B------:R-:W2:Y:S01]  /*3100*/  MUFU.EX2 R126, R7 ;  /* 0x00000007007e7308 */ /* 0x000ea20000000800 */
[----:B-1----:R-:W-:-:S07]  /*3110*/  FMUL.FTZ R2, R3, c[0x0][0x2d0] ;  /* 0x0000b40003027a20 */ /* 0x002fce0000410000 */
[----:B------:R1:W-:Y:S01]  /*3120*/  MUFU.EX2 R250, R0 ;  /* 0x0000000000fa7308 */ /* 0x0003e20000000800 */
[----:B------:R-:W-:Y:S02]  /*3130*/  FSEL R2, R2, RZ, P2 ;  /* 0x000000ff02027208 */ /* 0x000fe40001000000 */
[----:B--2---:R-:W-:Y:S01]  /*3140*/  F2FP.PACK_AB R10, R126, R145 ;  /* 0x000000917e0a723e */ /* 0x004fe200000000ff */
[----:B------:R-:W-:Y:S02]  /*3150*/  IMAD.MOV.U32 R7, RZ, RZ, R146 ;  /* 0x000000ffff077224 */ /* 0x000fe400078e0092 */
[----:B------:R-:W-:-:S04]  /*3160*/  FFMA.FTZ R4, R12, c[0x0][0x2d0], -R2 ;  /* 0x0000b4000c047a23 */ /* 0x000fc80000010802 */
[----:B------:R2:W-:Y:S01]  /*3170*/  MUFU.EX2 R234, R4 ;  /* 0x0000000400ea7308 */ /* 0x0005e20000000800 */
[----:B-1----:R-:W-:Y:S02]  /*3180*/  FFMA.FTZ R0, R39, c[0x0][0x2d0], -R6 ;  /* 0x0000b40027007a23 */ /* 0x002fe40000010806 */
[----:B------:R-:W-:Y:S05]  /*3190*/  LDSM.16.MT88.4 R36, [R204+0x900] ;  /* 0x00090000cc24783b */ /* 0x000fea0000004200 */
[----:B------:R1:W-:Y:S01]  /*31a0*/  MUFU.EX2 R5, R0 ;  /* 0x0000000000057308 */ /* 0x0003e20000000800 */
[----:B--2---:R-:W-:-:S07]  /*31b0*/  FFMA.FTZ R4, R13, c[0x0][0x2d0], -R2 ;  /* 0x0000b4000d047a23 */ /* 0x004fce0000010802 */
[----:B------:R2:W3:Y:S01]  /*31c0*/  MUFU.EX2 R236, R4 ;  /* 0x0000000400ec7308 */ /* 0x0004e20000000800 */
[----:B-1----:R-:W-:-:S07]  /*31d0*/  FFMA.FTZ R0, R72, c[0x0][0x2d0], -R2 ;  /* 0x0000b40048007a23 */ /* 0x002fce0000010802 */
[----:B------:R1:W-:Y:S01]  /*31e0*/  MUFU.EX2 R164, R0 ;  /* 0x0000000000a47308 */ /* 0x0003e20000000800 */
[----:B--2---:R-:W-:Y:S01]  /*31f0*/  FFMA.FTZ R4, R14, c[0x0][0x2d0], -R2 ;  /* 0x0000b4000e047a23 */ /* 0x004fe20000010802 */
[----:B---3--:R-:W-:-:S06]  /*3200*/  F2FP.PACK_AB R9, R236, R234 ;  /* 0x000000eaec09723e */ /* 0x008fcc00000000ff */
[----:B------:R2:W-:Y:S01]  /*3210*/  MUFU.EX2 R134, R4 ;  /* 0x0000000400867308 */ /* 0x0005e20000000800 */
[----:B-1----:R-:W-:-:S07]  /*3220*/  FFMA.FTZ R0, R76, c[0x0][0x2d0], -R2 ;  /* 0x0000b4004c007a23 */ /* 0x002fce0000010802 */
[----:B------:R1:W-:Y:S01]  /*3230*/  MUFU.EX2 R192, R0 ;  /* 0x0000000000c07308 */ /* 0x0003e20000000800 */
[--C-:B--2---:R-:W-:Y:S02]  /*3240*/  FFMA.FTZ R4, R15, c[0x0][0x2d0], -R2.reuse ;  /* 0x0000b4000f047a23 */ /* 0x104fe40000010802 */
[----:B------:R-:W2:Y:S05]  /*3250*/  LDSM.16.MT88.4 R12, [R208+0x100] ;  /* 0x00010000d00c783b */ /* 0x000eaa0000004200 */
[----:B------:R-:W3:Y:S01]  /*3260*/  MUFU.EX2 R133, R4 ;  /* 0x0000000400857308 */ /* 0x000ee20000000800 */
[----:B-1----:R-:W-:-:S07]  /*3270*/  FFMA.FTZ R0, R77, c[0x0][0x2d0], -R2 ;  /* 0x0000b4004d007a23 */ /* 0x002fce0000010802 */
[----:B------:R1:W-:Y:S01]  /*3280*/  MUFU.EX2 R248, R0 ;  /* 0x0000000000f87308 */ /* 0x0003e20000000800 */
[----:B---3--:R-:W-:Y:S02]  /*3290*/  F2FP.PACK_AB R11, R133, R134 ;  /* 0x00000086850b723e */ /* 0x008fe400000000ff */
[----:B------:R-:W-:-:S05]  /*32a0*/  MOV R4, R135 ;  /* 0x0000008700047202 */ /* 0x000fca0000000f00 */
[----:B------:R-:W-:Y:S01]  /*32b0*/  HMMA.16816.F32 R68, R8, R20, RZ ;  /* 0x000000140844723c */ /* 0x000fe200000018ff */
[----:B-1----:R-:W-:-:S04]  /*32c0*/  FFMA.FTZ R0, R78, c[0x0][0x2d0], -R2 ;  /* 0x0000b4004e007a23 */ /* 0x002fc80000010802 */
[----:B------:R1:W3:Y:S03]  /*32d0*/  MUFU.EX2 R174, R0 ;  /* 0x0000000000ae7308 */ /* 0x0002e60000000800 */
[C---:B------:R-:W-:Y:S01]  /*32e0*/  HMMA.16816.F32 R60, R8.reuse, R22, RZ ;  /* 0x00000016083c723c */ /* 0x040fe200000018ff */
[----:B------:R-:W4:Y:S07]  /*32f0*/  LDSM.16.MT88.4 R20, [R204+0x4100] ;  /* 0x00410000cc14783b */ /* 0x000f2e0000004200 */
[----:B------:R-:W-:Y:S01]  /*3300*/  HMMA.16816.F32 R56, R8, R16, RZ ;  /* 0x000000100838723c */ /* 0x000fe200000018ff */
[----:B-1----:R-:W-:-:S07]  /*3310*/  FFMA.FTZ R0, R104, c[0x0][0x2d0], -R6 ;  /* 0x0000b40068007a23 */ /* 0x002fce0000010806 */
[C---:B------:R-:W-:Y:S01]  /*3320*/  HMMA.16816.F32 R52, R8.reuse, R18, RZ ;  /* 0x000000120834723c */ /* 0x040fe200000018ff */
[----:B------:R-:W1:Y:S01]  /*3330*/  LDSM.16.MT88.4 R16, [R208+0x4100] ;  /* 0x00410000d010783b */ /* 0x000e620000004200 */
[----:B------:R5:W1:Y:S06]  /*3340*/  MUFU.EX2 R124, R0 ;  /* 0x00000000007c7308 */ /* 0x000a6c0000000800 */
[C---:B--2---:R-:W-:Y:S08]  /*3350*/  HMMA.16816.F32 R48, R8.reuse, R12, RZ ;  /* 0x0000000c0830723c */ /* 0x044ff000000018ff */
[----:B------:R-:W-:Y:S01]  /*3360*/  HMMA.16816.F32 R44, R8, R14, RZ ;  /* 0x0000000e082c723c */ /* 0x000fe200000018ff */
[----:B------:R-:W2:Y:S01]  /*3370*/  LDSM.16.MT88.4 R12, [R207+0x4100] ;  /* 0x00410000cf0c783b */ /* 0x000ea20000004200 */
[----:B-----5:R-:W-:-:S04]  /*3380*/  FFMA.FTZ R0, R106, c[0x0][0x2d0], -R6 ;  /* 0x0000b4006a007a23 */ /* 0x020fc80000010806 */
[----:B------:R5:W1:Y:S02]  /*3390*/  MUFU.EX2 R251, R0 ;  /* 0x0000000000fb7308 */ /* 0x000a640000000800 */
[C---:B------:R-:W-:Y:S08]  /*33a0*/  HMMA.16816.F32 R64, R8.reuse, R24, RZ ;  /* 0x000000180840723c */ /* 0x040ff000000018ff */
[----:B------:R-:W-:Y:S01]  /*33b0*/  HMMA.16816.F32 R72, R8, R26, RZ ;  /* 0x0000001a0848723c */ /* 0x000fe200000018ff */
[----:B------:R-:W2:Y:S01]  /*33c0*/  LDSM.16.MT88.4 R24, [R207+0x900] ;  /* 0x00090000cf18783b */ /* 0x000ea20000004200 */
[----:B-----5:R-:W-:-:S06]  /*33d0*/  FFMA.FTZ R0, R105, c[0x0][0x2d0], -R6 ;  /* 0x0000b40069007a23 */ /* 0x020fcc0000010806 */
[C---:B----4-:R-:W-:Y:S08]  /*33e0*/  HMMA.16816.F32 R80, R8.reuse, R20, RZ ;  /* 0x000000140850723c */ /* 0x050ff000000018ff */
[C---:B------:R-:W-:Y:S01]  /*33f0*/  HMMA.16816.F32 R84, R8.reuse, R22, RZ ;  /* 0x000000160854723c */ /* 0x040fe200000018ff */
[----:B------:R-:W4:Y:S07]  /*3400*/  LDSM.16.MT88.4 R20, [R204+0x4900] ;  /* 0x00490000cc14783b */ /* 0x000f2e0000004200 */
[C---:B------:R-:W-:Y:S08]  /*3410*/  HMMA.16816.F32 R96, R8.reuse, R40, RZ ;  /* 0x000000280860723c */ /* 0x040ff000000018ff */
[C---:B------:R-:W-:Y:S01]  /*3420*/  HMMA.16816.F32 R100, R8.reuse, R42, RZ ;  /* 0x0000002a0864723c */ /* 0x040fe200000018ff */
[----:B------:R-:W-:Y:S07]  /*3430*/  LDSM.16.MT88.4 R40, [R205+0x4900] ;  /* 0x00490000cd28783b */ /* 0x000fee0000004200 */
[C---:B-1----:R-:W-:Y:S08]  /*3440*/  HMMA.16816.F32 R92, R8.reuse, R16, RZ ;  /* 0x00000010085c723c */ /* 0x042ff000000018ff */
[C---:B------:R-:W-:Y:S01]  /*3450*/  HMMA.16816.F32 R88, R8.reuse, R18, RZ ;  /* 0x000000120858723c */ /* 0x040fe200000018ff */
[----:B------:R-:W1:Y:S07]  /*3460*/  LDSM.16.MT88.4 R16, [R208+0x4900] ;  /* 0x00490000d010783b */ /* 0x000e6e0000004200 */
[C---:B--2---:R-:W-:Y:S08]  /*3470*/  HMMA.16816.F32 R112, R8.reuse, R12, RZ ;  /* 0x0000000c0870723c */ /* 0x044ff000000018ff */
[----:B------:R-:W-:Y:S01]  /*3480*/  HMMA.16816.F32 R76, R8, R14, RZ ;  /* 0x0000000e084c723c */ /* 0x000fe200000018ff */
[----:B------:R-:W2:Y:S06]  /*3490*/  LDSM.16.MT88.4 R12, [R207+0x4900] ;  /* 0x00490000cf0c783b */ /* 0x000eac0000004200 */
[----:B------:R-:W-:-:S02]  /*34a0*/  F2FP.PACK_AB R8, R175, R125 ;  /* 0x0000007daf08723e */ /* 0x000fc400000000ff */
[----:B------:R-:W-:Y:S02]  /*34b0*/  F2FP.PACK_AB R10, R5, R250 ;  /* 0x000000fa050a723e */ /* 0x000fe400000000ff */
[----:B------:R-:W-:Y:S02]  /*34c0*/  F2FP.PACK_AB R9, R192, R164 ;  /* 0x000000a4c009723e */ /* 0x000fe400000000ff */
[----:B---3--:R-:W-:-:S07]  /*34d0*/  F2FP.PACK_AB R11, R174, R248 ;  /* 0x000000f8ae0b723e */ /* 0x008fce00000000ff */
[C---:B------:R-:W-:Y:S08]  /*34e0*/  HMMA.16816.F32 R108, R8.reuse, R32, R56 ;  /* 0x00000020086c723c */ /* 0x040ff00000001838 */
[C---:B------:R-:W-:Y:S01]  /*34f0*/  HMMA.16816.F32 R56, R8.reuse, R34, R52 ;  /* 0x000000220838723c */ /* 0x040fe20000001834 */
[----:B------:R-:W-:Y:S07]  /*3500*/  LDSM.16.MT88.4 R32, [R205+0x1100] ;  /* 0x00110000cd20783b */ /* 0x000fee0000004200 */
[C---:B------:R-:W-:Y:S08]  /*3510*/  HMMA.16816.F32 R52, R8.reuse, R28, R48 ;  /* 0x0000001c0834723c */ /* 0x040ff00000001830 */
[C---:B------:R-:W-:Y:S07]  /*3520*/  HMMA.16816.F32 R48, R8.reuse, R24, R64 ;  /* 0x000000180830723c */ /* 0x040fee0000001840 */
[----:B------:R-:W-:Y:S01]  /*3530*/  IMAD.MOV.U32 R67, RZ, RZ, R250 ;  /* 0x000000ffff437224 */ /* 0x000fe200078e00fa */
[----:B------:R-:W-:Y:S01]  /*3540*/  HMMA.16816.F32 R128, R8, R36, R68 ;  /* 0x000000240880723c */ /* 0x000fe20000001844 */
[----:B------:R3:W-:Y:S01]  /*3550*/  MUFU.EX2 R250, R0 ;  /* 0x0000000000fa7308 */ /* 0x0007e20000000800 */
[----:B------:R-:W-:Y:S01]  /*3560*/  MOV R66, R248 ;  /* 0x000000f800427202 */ /* 0x000fe20000000f00 */
[----:B------:R-:W-:-:S02]  /*3570*/  IMAD.MOV.U32 R65, RZ, RZ, R237 ;  /* 0x000000ffff417224 */ /* 0x000fc400078e00ed */
[----:B------:R-:W-:Y:S02]  /*3580*/  IMAD.MOV.U32 R64, RZ, RZ, R236 ;  /* 0x000000ffff407224 */ /* 0x000fe400078e00ec */
[----:B------:R-:W-:Y:S01]  /*3590*/  IMAD.MOV.U32 R68, RZ, RZ, R126 ;  /* 0x000000ffff447224 */ /* 0x000fe200078e007e */
[C---:B------:R-:W-:Y:S01]  /*35a0*/  HMMA.16816.F32 R120, R8.reuse, R38, R60 ;  /* 0x000000260878723c */ /* 0x040fe2000000183c */
[----:B------:R-:W5:Y:S01]  /*35b0*/  LDSM.16.MT88.4 R36, [R204+0x1100] ;  /* 0x00110000cc24783b */ /* 0x000f620000004200 */
[----:B------:R-:W-:Y:S02]  /*35c0*/  IMAD.MOV.U32 R69, RZ, RZ, R125 ;  /* 0x000000ffff457224 */ /* 0x000fe400078e007d */
[----:B------:R-:W-:Y:S02]  /*35d0*/  IMAD.MOV.U32 R71, RZ, RZ, R147 ;  /* 0x000000ffff477224 */ /* 0x000fe400078e0093 */
[----:B------:R-:W-:Y:S02]  /*35e0*/  IMAD.MOV.U32 R70, RZ, RZ, R145 ;  /* 0x000000ffff467224 */ /* 0x000fe400078e0091 */
[C---:B------:R-:W-:Y:S01]  /*35f0*/  HMMA.16816.F32 R60, R8.reuse, R26, R72 ;  /* 0x0000001a083c723c */ /* 0x040fe20000001848 */
[----:B---3--:R-:W-:Y:S01]  /*3600*/  FFMA.FTZ R0, R107, c[0x0][0x2d0], -R6 ;  /* 0x0000b4006b007a23 */ /* 0x008fe20000010806 */
[----:B------:R-:W3:Y:S03]  /*3610*/  LDSM.16.MT88.4 R24, [R208+0x1100] ;  /* 0x00110000d018783b */ /* 0x000ee60000004200 */
[----:B------:R1:W1:Y:S02]  /*3620*/  MUFU.EX2 R252, R0 ;  /* 0x0000000000fc7308 */ /* 0x0002640000000800 */
[----:B------:R-:W-:Y:S01]  /*3630*/  IMAD.MOV.U32 R75, RZ, RZ, R234 ;  /* 0x000000ffff4b7224 */ /* 0x000fe200078e00ea */
[----:B------:R-:W-:Y:S01]  /*3640*/  HMMA.16816.F32 R44, R8, R30, R44 ;  /* 0x0000001e082c723c */ /* 0x000fe2000000182c */
[----:B------:R-:W3:Y:S01]  /*3650*/  LDSM.16.MT88.4 R28, [R207+0x1100] ;  /* 0x00110000cf1c783b */ /* 0x000ee20000004200 */
[----:B------:R-:W-:-:S02]  /*3660*/  IMAD.MOV.U32 R74, RZ, RZ, R127 ;  /* 0x000000ffff4a7224 */ /* 0x000fc400078e007f */
[----:B------:R-:W-:Y:S02]  /*3670*/  IMAD.MOV.U32 R72, RZ, RZ, R134 ;  /* 0x000000ffff487224 */ /* 0x000fe400078e0086 */
[----:B------:R-:W-:Y:S02]  /*3680*/  IMAD.MOV.U32 R73, RZ, RZ, R133 ;  /* 0x000000ffff497224 */ /* 0x000fe400078e0085 */
[----:B----4-:R-:W-:Y:S01]  /*3690*/  HMMA.16816.F32 R104, R8, R20, R80 ;  /* 0x000000140868723c */ /* 0x010fe20000001850 */
[----:B-1----:R-:W-:Y:S01]  /*36a0*/  FFMA.FTZ R0, R118, c[0x0][0x2d0], -R2 ;  /* 0x0000b40076007a23 */ /* 0x002fe20000010802 */
[----:B------:R-:W-:-:S05]  /*36b0*/  MOV R118, R71 ;  /* 0x0000004700767202 */ /* 0x000fca0000000f00 */
[----:B------:R-:W-:Y:S01]  /*36c0*/  IMAD.MOV.U32 R83, RZ, RZ, R124 ;  /* 0x000000ffff537224 */ /* 0x000fe200078e007c */
[C---:B------:R-:W-:Y:S01]  /*36d0*/  HMMA.16816.F32 R92, R8.reuse, R16, R92 ;  /* 0x00000010085c723c */ /* 0x040fe2000000185c */
[----:B------:R1:W-:Y:S07]  /*36e0*/  MUFU.EX2 R248, R0 ;  /* 0x0000000000f87308 */ /* 0x0003ee0000000800 */
[C---:B------:R-:W-:Y:S01]  /*36f0*/  HMMA.16816.F32 R124, R8.reuse, R22, R84 ;  /* 0x00000016087c723c */ /* 0x040fe20000001854 */
[----:B------:R-:W4:Y:S07]  /*3700*/  LDSM.16.MT88.4 R20, [R204+0x5100] ;  /* 0x00510000cc14783b */ /* 0x000f2e0000004200 */
[----:B--2---:R-:W-:Y:S01]  /*3710*/  HMMA.16816.F32 R84, R8, R12, R112 ;  /* 0x0000000c0854723c */ /* 0x004fe20000001870 */
[----:B-1----:R-:W-:-:S02]  /*3720*/  FFMA.FTZ R0, R117, c[0x0][0x2d0], -R2 ;  /* 0x0000b40075007a23 */ /* 0x002fc40000010802 */
[----:B------:R-:W-:Y:S02]  /*3730*/  IMAD.MOV.U32 R117, RZ, RZ, R74 ;  /* 0x000000ffff757224 */ /* 0x000fe400078e004a */
[----:B------:R1:W2:Y:S02]  /*3740*/  MUFU.EX2 R237, R0 ;  /* 0x0000000000ed7308 */ /* 0x0002a40000000800 */
[----:B------:R-:W-:Y:S01]  /*3750*/  MOV R113, R83 ;  /* 0x0000005300717202 */ /* 0x000fe20000000f00 */
[----:B------:R-:W-:Y:S01]  /*3760*/  IMAD.MOV.U32 R115, RZ, RZ, R70 ;  /* 0x000000ffff737224 */ /* 0x000fe200078e0046 */
[----:B------:R-:W-:Y:S01]  /*3770*/  HMMA.16816.F32 R88, R8, R18, R88 ;  /* 0x000000120858723c */ /* 0x000fe20000001858 */
[----:B------:R-:W-:Y:S01]  /*3780*/  LDSM.16.MT88.4 R16, [R208+0x5100] ;  /* 0x00510000d010783b */ /* 0x000fe20000004200 */
[----:B------:R-:W-:Y:S02]  /*3790*/  IMAD.MOV.U32 R114, RZ, RZ, R66 ;  /* 0x000000ffff727224 */ /* 0x000fe400078e0042 */
[----:B------:R-:W-:-:S02]  /*37a0*/  IMAD.MOV.U32 R112, RZ, RZ, R67 ;  /* 0x000000ffff707224 */ /* 0x000fc400078e0043 */
[--C-:B-1----:R-:W-:Y:S02]  /*37b0*/  FFMA.FTZ R0, R132, c[0x0][0x2d0], -R2.reuse ;  /* 0x0000b40084007a23 */ /* 0x102fe40000010802 */
[----:B------:R-:W-:Y:S02]  /*37c0*/  HMMA.16816.F32 R132, R8, R40, R96 ;  /* 0x000000280884723c */ /* 0x000fe40000001860 */
[----:B------:R1:W-:Y:S02]  /*37d0*/  MUFU.EX2 R236, R0 ;  /* 0x0000000000ec7308 */ /* 0x0003e40000000800 */
[----:B-1----:R-:W-:-:S04]  /*37e0*/  FFMA.FTZ R0, R144, c[0x0][0x2d0], -R2 ;  /* 0x0000b40090007a23 */ /* 0x002fc80000010802 */
[C---:B------:R-:W-:Y:S02]  /*37f0*/  HMMA.16816.F32 R144, R8.reuse, R42, R100 ;  /* 0x0000002a0890723c */ /* 0x040fe40000001864 */
[----:B------:R1:W1:Y:S05]  /*3800*/  MUFU.EX2 R234, R0 ;  /* 0x0000000000ea7308 */ /* 0x00026a0000000800 */
[----:B------:R-:W-:Y:S02]  /*3810*/  IMAD.MOV.U32 R101, RZ, RZ, R68 ;  /* 0x000000ffff657224 */ /* 0x000fe400078e0044 */
[----:B------:R-:W-:Y:S02]  /*3820*/  IMAD.MOV.U32 R100, RZ, RZ, R69 ;  /* 0x000000ffff647224 */ /* 0x000fe400078e0045 */
[----:B------:R-:W-:Y:S01]  /*3830*/  HMMA.16816.F32 R68, R8, R14, R76 ;  /* 0x0000000e0844723c */ /* 0x000fe2000000184c */
[----:B------:R-:W-:Y:S01]  /*3840*/  LDSM.16.MT88.4 R12, [R207+0x5100] ;  /* 0x00510000cf0c783b */ /* 0x000fe20000004200 */
[----:B------:R-:W-:-:S02]  /*3850*/  IMAD.MOV.U32 R103, RZ, RZ, R72 ;  /* 0x000000ffff677224 */ /* 0x000fc400078e0048 */
[----:B------:R-:W-:-:S03]  /*3860*/  IMAD.MOV.U32 R102, RZ, RZ, R73 ;  /* 0x000000ffff667224 */ /* 0x000fc600078e0049 */
[----:B------:R-:W-:Y:S01]  /*3870*/  F2FP.PACK_AB R8, R251, R113 ;  /* 0x00000071fb08723e */ /* 0x000fe200000000ff */
[----:B-1----:R-:W-:Y:S01]  /*3880*/  FFMA.FTZ R0, R148, c[0x0][0x2d0], -R6 ;  /* 0x0000b40094007a23 */ /* 0x002fe20000010806 */
[----:B------:R-:W-:Y:S02]  /*3890*/  F2FP.PACK_AB R10, R252, R250 ;  /* 0x000000fafc0a723e */ /* 0x000fe400000000ff */
[----:B--2---:R-:W-:Y:S02]  /*38a0*/  F2FP.PACK_AB R9, R237, R248 ;  /* 0x000000f8ed09723e */ /* 0x004fe400000000ff */
[----:B------:R-:W-:-:S07]  /*38b0*/  F2FP.PACK_AB R11, R234, R236 ;  /* 0x000000ecea0b723e */ /* 0x000fce00000000ff */
[C---:B-----5:R-:W-:Y:S07]  /*38c0*/  HMMA.16816.F32 R80, R8.reuse, R36, R128 ;  /* 0x000000240850723c */ /* 0x060fee0000001880 */
[----:B------:R-:W-:Y:S01]  /*38d0*/  IMAD.MOV.U32 R128, RZ, RZ, R195 ;  /* 0x000000ffff807224 */ /* 0x000fe200078e00c3 */
[----:B------:R-:W-:Y:S01]  /*38e0*/  HMMA.16816.F32 R76, R8, R38, R120 ;  /* 0x00000026084c723c */ /* 0x000fe20000001878 */
[----:B------:R1:W-:Y:S01]  /*38f0*/  MUFU.EX2 R195, R0 ;  /* 0x0000000000c37308 */ /* 0x0003e20000000800 */
[----:B------:R-:W2:Y:S01]  /*3900*/  LDSM.16.MT88.4 R36, [R205+0x5100] ;  /* 0x00510000cd24783b */ /* 0x000ea20000004200 */
[----:B------:R-:W-:-:S02]  /*3910*/  IMAD.MOV.U32 R130, RZ, RZ, R64 ;  /* 0x000000ffff827224 */ /* 0x000fc400078e0040 */
[----:B------:R-:W-:Y:S02]  /*3920*/  IMAD.MOV.U32 R129, RZ, RZ, R65 ;  /* 0x000000ffff817224 */ /* 0x000fe400078e0041 */
[----:B------:R-:W-:Y:S01]  /*3930*/  IMAD.MOV.U32 R121, RZ, RZ, R193 ;  /* 0x000000ffff797224 */ /* 0x000fe200078e00c1 */
[----:B------:R-:W-:Y:S01]  /*3940*/  MOV R120, R194 ;  /* 0x000000c200787202 */ /* 0x000fe20000000f00 */
[----:B------:R-:W-:Y:S01]  /*3950*/  IMAD.MOV.U32 R122, RZ, RZ, R192 ;  /* 0x000000ffff7a7224 */ /* 0x000fe200078e00c0 */
[----:B------:R-:W-:Y:S01]  /*3960*/  HMMA.16816.F32 R64, R8, R34, R56 ;  /* 0x000000220840723c */ /* 0x000fe20000001838 */
[----:B------:R-:W-:Y:S02]  /*3970*/  IMAD.MOV.U32 R123, RZ, RZ, R175 ;  /* 0x000000ffff7b7224 */ /* 0x000fe400078e00af */
[----:B------:R-:W-:Y:S02]  /*3980*/  IMAD.MOV.U32 R131, RZ, RZ, R75 ;  /* 0x000000ffff837224 */ /* 0x000fe400078e004b */
[----:B-1----:R-:W-:-:S03]  /*3990*/  FFMA.FTZ R0, R150, c[0x0][0x2d0], -R6 ;  /* 0x0000b40096007a23 */ /* 0x002fc60000010806 */
[C---:B---3--:R-:W-:Y:S01]  /*39a0*/  HMMA.16816.F32 R56, R8.reuse, R24, R52 ;  /* 0x000000180838723c */ /* 0x048fe20000001834 */
[----:B------:R1:W3:Y:S07]  /*39b0*/  MUFU.EX2 R193, R0 ;  /* 0x0000000000c17308 */ /* 0x0002ee0000000800 */
[C---:B------:R-:W-:Y:S01]  /*39c0*/  HMMA.16816.F32 R52, R8.reuse, R26, R44 ;  /* 0x0000001a0834723c */ /* 0x040fe2000000182c */
[----:B------:R-:W-:Y:S07]  /*39d0*/  LDSM.16.MT88.4 R24, [R205+0x1900] ;  /* 0x00190000cd18783b */ /* 0x000fee0000004200 */
[----:B------:R-:W-:Y:S01]  /*39e0*/  HMMA.16816.F32 R44, R8, R28, R48 ;  /* 0x0000001c082c723c */ /* 0x000fe20000001830 */
[----:B-1----:R-:W-:-:S04]  /*39f0*/  FFMA.FTZ R0, R149, c[0x0][0x2d0], -R6 ;  /* 0x0000b40095007a23 */ /* 0x002fc80000010806 */
[----:B------:R1:W-:Y:S03]  /*3a00*/  MUFU.EX2 R192, R0 ;  /* 0x0000000000c07308 */ /* 0x0003e60000000800 */
[C---:B------:R-:W-:Y:S01]  /*3a10*/  HMMA.16816.F32 R40, R8.reuse, R30, R60 ;  /* 0x0000001e0828723c */ /* 0x040fe2000000183c */
[----:B------:R-:W5:Y:S07]  /*3a20*/  LDSM.16.MT88.4 R28, [R204+0x1900] ;  /* 0x00190000cc1c783b */ /* 0x000f6e0000004200 */
[----:B----4-:R-:W-:Y:S01]  /*3a30*/  HMMA.16816.F32 R96, R8, R22, R124 ;  /* 0x000000160860723c */ /* 0x010fe2000000187c */
[----:B-1----:R-:W-:-:S07]  /*3a40*/  FFMA.FTZ R0, R151, c[0x0][0x2d0], -R6 ;  /* 0x0000b40097007a23 */ /* 0x002fce0000010806 */
[C---:B------:R-:W-:Y:S01]  /*3a50*/  HMMA.16816.F32 R72, R8.reuse, R32, R108 ;  /* 0x000000200848723c */ /* 0x040fe2000000186c */
[----:B------:R-:W-:Y:S01]  /*3a60*/  IMAD.MOV.U32 R125, RZ, RZ, R122 ;  /* 0x000000ffff7d7224 */ /* 0x000fe200078e007a */
[----:B------:R-:W-:Y:S01]  /*3a70*/  MOV R124, R123 ;  /* 0x0000007b007c7202 */ /* 0x000fe20000000f00 */
[----:B------:R1:W4:Y:S01]  /*3a80*/  MUFU.EX2 R194, R0 ;  /* 0x0000000000c27308 */ /* 0x0003220000000800 */
[----:B------:R-:W-:Y:S01]  /*3a90*/  IMAD.MOV.U32 R122, RZ, RZ, R115 ;  /* 0x000000ffff7a7224 */ /* 0x000fe200078e0073 */
[----:B------:R-:W-:Y:S01]  /*3aa0*/  LDSM.16.MT88.4 R32, [R207+0x1900] ;  /* 0x00190000cf20783b */ /* 0x000fe20000004200 */
[----:B------:R-:W-:Y:S01]  /*3ab0*/  IMAD.MOV.U32 R115, RZ, RZ, R174 ;  /* 0x000000ffff737224 */ /* 0x000fe200078e00ae */
[----:B------:R-:W-:Y:S01]  /*3ac0*/  MOV R111, R103 ;  /* 0x00000067006f7202 */ /* 0x000fe20000000f00 */
[----:B------:R-:W-:Y:S01]  /*3ad0*/  IMAD.MOV.U32 R110, RZ, RZ, R4 ;  /* 0x000000ffff6e7224 */ /* 0x000fe200078e0004 */
[----:B------:R-:W-:Y:S01]  /*3ae0*/  HMMA.16816.F32 R60, R8, R20, R104 ;  /* 0x00000014083c723c */ /* 0x000fe20000001868 */
[----:B------:R-:W-:Y:S01]  /*3af0*/  IMAD.MOV.U32 R109, RZ, RZ, R173 ;  /* 0x000000ffff6d7224 */ /* 0x000fe200078e00ad */
[----:B------:R-:W3:Y:S01]  /*3b00*/  LDSM.16.MT88.4 R20, [R208+0x1900] ;  /* 0x00190000d014783b */ /* 0x000ee20000004200 */
[----:B------:R-:W-:-:S02]  /*3b10*/  IMAD.MOV.U32 R123, RZ, RZ, R130 ;  /* 0x000000ffff7b7224 */ /* 0x000fc400078e0082 */
[----:B------:R-:W-:Y:S02]  /*3b20*/  IMAD.MOV.U32 R127, RZ, RZ, R120 ;  /* 0x000000ffff7f7224 */ /* 0x000fe400078e0078 */
[----:B------:R-:W-:Y:S01]  /*3b30*/  IMAD.MOV.U32 R126, RZ, RZ, R121 ;  /* 0x000000ffff7e7224 */ /* 0x000fe200078e0079 */
[C---:B--2---:R-:W-:Y:S01]  /*3b40*/  HMMA.16816.F32 R104, R8.reuse, R38, R144 ;  /* 0x000000260868723c */ /* 0x044fe20000001890 */
[----:B------:R-:W-:Y:S02]  /*3b50*/  IMAD.MOV.U32 R130, RZ, RZ, R131 ;  /* 0x000000ffff827224 */ /* 0x000fe400078e0083 */
[----:B-1----:R-:W-:Y:S02]  /*3b60*/  FFMA.FTZ R0, R153, c[0x0][0x2d0], -R2 ;  /* 0x0000b40099007a23 */ /* 0x002fe40000010802 */
[----:B------:R-:W-:Y:S02]  /*3b70*/  IMAD.MOV.U32 R131, RZ, RZ, R100 ;  /* 0x000000ffff837224 */ /* 0x000fe400078e0064 */
[----:B------:R1:W-:Y:S01]  /*3b80*/  MUFU.EX2 R175, R0 ;  /* 0x0000000000af7308 */ /* 0x0003e20000000800 */
[----:B------:R-:W-:Y:S01]  /*3b90*/  IMAD.MOV.U32 R120, RZ, RZ, R101 ;  /* 0x000000ffff787224 */ /* 0x000fe200078e0065 */
[----:B------:R-:W-:Y:S01]  /*3ba0*/  HMMA.16816.F32 R92, R8, R16, R92 ;  /* 0x00000010085c723c */ /* 0x000fe2000000185c */
[----:B------:R-:W-:-:S02]  /*3bb0*/  IMAD.MOV.U32 R121, RZ, RZ, R102 ;  /* 0x000000ffff797224 */ /* 0x000fc400078e0066 */
[----:B------:R-:W-:-:S05]  /*3bc0*/  IMAD.MOV.U32 R108, RZ, RZ, R164 ;  /* 0x000000ffff6c7224 */ /* 0x000fca00078e00a4 */
[----:B------:R-:W-:Y:S01]  /*3bd0*/  HMMA.16816.F32 R100, R8, R36, R132 ;  /* 0x000000240864723c */ /* 0x000fe20000001884 */
[----:B-1----:R-:W-:-:S07]  /*3be0*/  FFMA.FTZ R0, R152, c[0x0][0x2d0], -R2 ;  /* 0x0000b40098007a23 */ /* 0x002fce0000010802 */
[C---:B------:R-:W-:Y:S01]  /*3bf0*/  HMMA.16816.F32 R88, R8.reuse, R18, R88 ;  /* 0x000000120858723c */ /* 0x040fe20000001858 */
[----:B------:R-:W-:Y:S01]  /*3c00*/  LDSM.16.MT88.4 R16, [R204+0x2100] ;  /* 0x00210000cc10783b */ /* 0x000fe20000004200 */
[----:B------:R1:W2:Y:S06]  /*3c10*/  MUFU.EX2 R174, R0 ;  /* 0x0000000000ae7308 */ /* 0x0002ac0000000800 */
[C---:B------:R-:W-:Y:S08]  /*3c20*/  HMMA.16816.F32 R84, R8.reuse, R12, R84 ;  /* 0x0000000c0854723c */ /* 0x040ff00000001854 */
[----:B------:R-:W-:Y:S01]  /*3c30*/  HMMA.16816.F32 R68, R8, R14, R68 ;  /* 0x0000000e0844723c */ /* 0x000fe20000001844 */
[----:B------:R-:W5:Y:S01]  /*3c40*/  LDSM.16.MT88.4 R12, [R204+0x5900] ;  /* 0x00590000cc0c783b */ /* 0x000f620000004200 */
[----:B-1----:R-:W-:-:S04]  /*3c50*/  FFMA.FTZ R0, R154, c[0x0][0x2d0], -R2 ;  /* 0x0000b4009a007a23 */ /* 0x002fc80000010802 */
[----:B------:R1:W-:Y:S01]  /*3c60*/  MUFU.EX2 R4, R0 ;  /* 0x0000000000047308 */ /* 0x0003e20000000800 */
[----:B---3--:R-:W-:Y:S02]  /*3c70*/  F2FP.PACK_AB R8, R193, R195 ;  /* 0x000000c3c108723e */ /* 0x008fe400000000ff */
[----:B----4-:R-:W-:Y:S02]  /*3c80*/  F2FP.PACK_AB R10, R194, R192 ;  /* 0x000000c0c20a723e */ /* 0x010fe400000000ff */
[----:B--2---:R-:W-:Y:S01]  /*3c90*/  F2FP.PACK_AB R9, R174, R175 ;  /* 0x000000afae09723e */ /* 0x004fe200000000ff */
[----:B-1----:R-:W-:-:S04]  /*3ca0*/  FFMA.FTZ R0, R155, c[0x0][0x2d0], -R2 ;  /* 0x0000b4009b007a23 */ /* 0x002fc80000010802 */
[----:B------:R-:W1:Y:S02]  /*3cb0*/  MUFU.EX2 R173, R0 ;  /* 0x0000000000ad7308 */ /* 0x000e640000000800 */
[----:B-1----:R-:W-:Y:S01]  /*3cc0*/  F2FP.PACK_AB R11, R173, R4 ;  /* 0x00000004ad0b723e */ /* 0x002fe200000000ff */
[----:B------:R-:W-:-:S05]  /*3cd0*/  FFMA.FTZ R0, R157, c[0x0][0x2d0], -R6 ;  /* 0x0000b4009d007a23 */ /* 0x000fca0000010806 */
[----:B------:R1:W-:Y:S01]  /*3ce0*/  MUFU.EX2 R164, R0 ;  /* 0x0000000000a47308 */ /* 0x0003e20000000800 */
[C---:B-----5:R-:W-:Y:S08]  /*3cf0*/  HMMA.16816.F32 R80, R8.reuse, R28, R80 ;  /* 0x0000001c0850723c */ /* 0x060ff00000001850 */
[----:B------:R-:W-:Y:S01]  /*3d00*/  HMMA.16816.F32 R76, R8, R30, R76 ;  /* 0x0000001e084c723c */ /* 0x000fe2000000184c */
[----:B------:R-:W2:Y:S01]  /*3d10*/  LDSM.16.MT88.4 R28, [R205+0x5900] ;  /* 0x00590000cd1c783b */ /* 0x000ea20000004200 */
[----:B-1----:R-:W-:-:S06]  /*3d20*/  FFMA.FTZ R0, R158, c[0x0][0x2d0], -R6 ;  /* 0x0000b4009e007a23 */ /* 0x002fcc0000010806 */
[C---:B------:R-:W-:Y:S01]  /*3d30*/  HMMA.16816.F32 R72, R8.reuse, R24, R72 ;  /* 0x000000180848723c */ /* 0x040fe20000001848 */
[----:B------:R1:W3:Y:S07]  /*3d40*/  MUFU.EX2 R158, R0 ;  /* 0x00000000009e7308 */ /* 0x0002ee0000000800 */
[C---:B------:R-:W-:Y:S01]  /*3d50*/  HMMA.16816.F32 R64, R8.reuse, R26, R64 ;  /* 0x0000001a0840723c */ /* 0x040fe20000001840 */
[----:B------:R-:W4:Y:S07]  /*3d60*/  LDSM.16.MT88.4 R24, [R208+0x5900] ;  /* 0x00590000d018783b */ /* 0x000f2e0000004200 */
[----:B------:R-:W-:Y:S01]  /*3d70*/  HMMA.16816.F32 R56, R8, R20, R56 ;  /* 0x000000140838723c */ /* 0x000fe20000001838 */
[----:B-1----:R-:W-:-:S04]  /*3d80*/  FFMA.FTZ R0, R156, c[0x0][0x2d0], -R6 ;  /* 0x0000b4009c007a23 */ /* 0x002fc80000010806 */
[----:B------:R1:W-:Y:S03]  /*3d90*/  MUFU.EX2 R156, R0 ;  /* 0x00000000009c7308 */ /* 0x0003e60000000800 */
[C---:B------:R-:W-:Y:S01]  /*3da0*/  HMMA.16816.F32 R52, R8.reuse, R22, R52 ;  /* 0x000000160834723c */ /* 0x040fe20000001834 */
[----:B------:R-:W5:Y:S07]  /*3db0*/  LDSM.16.MT88.4 R20, [R207+0x5900] ;  /* 0x00590000cf14783b */ /* 0x000f6e0000004200 */
[----:B------:R-:W-:Y:S01]  /*3dc0*/  HMMA.16816.F32 R48, R8, R32, R44 ;  /* 0x000000200830723c */ /* 0x000fe2000000182c */
[----:B-1----:R-:W-:-:S07]  /*3dd0*/  FFMA.FTZ R0, R159, c[0x0][0x2d0], -R6 ;  /* 0x0000b4009f007a23 */ /* 0x002fce0000010806 */
[C---:B------:R-:W-:Y:S01]  /*3de0*/  HMMA.16816.F32 R36, R8.reuse, R34, R40 ;  /* 0x000000220824723c */ /* 0x040fe20000001828 */
[----:B------:R-:W-:Y:S01]  /*3df0*/  IMAD.MOV.U32 R159, RZ, RZ, R108 ;  /* 0x000000ffff9f7224 */ /* 0x000fe200078e006c */
[----:B------:R1:W1:Y:S01]  /*3e00*/  MUFU.EX2 R157, R0 ;  /* 0x00000000009d7308 */ /* 0x0002620000000800 */
[----:B------:R-:W-:Y:S05]  /*3e10*/  LDSM.16.MT88.4 R32, [R208+0x2100] ;  /* 0x00210000d020783b */ /* 0x000fea0000004200 */
[C---:B------:R-:W-:Y:S08]  /*3e20*/  HMMA.16816.F32 R44, R8.reuse, R12, R60 ;  /* 0x0000000c082c723c */ /* 0x040ff0000000183c */
[----:B------:R-:W-:Y:S01]  /*3e30*/  HMMA.16816.F32 R40, R8, R14, R96 ;  /* 0x0000000e0828723c */ /* 0x000fe20000001860 */
[----:B------:R-:W3:Y:S01]  /*3e40*/  LDSM.16.MT88.4 R12, [R205+0x2100] ;  /* 0x00210000cd0c783b */ /* 0x000ee20000004200 */
[----:B-1----:R-:W-:-:S02]  /*3e50*/  FFMA.FTZ R0, R160, c[0x0][0x2d0], -R2 ;  /* 0x0000b400a0007a23 */ /* 0x002fc40000010802 */
[----:B------:R-:W-:Y:S02]  /*3e60*/  IMAD.MOV.U32 R160, RZ, RZ, R109 ;  /* 0x000000ffffa07224 */ /* 0x000fe400078e006d */
[----:B------:R1:W-:Y:S02]  /*3e70*/  MUFU.EX2 R155, R0 ;  /* 0x00000000009b7308 */ /* 0x0003e40000000800 */
[C---:B--2---:R-:W-:Y:S08]  /*3e80*/  HMMA.16816.F32 R60, R8.reuse, R28, R100 ;  /* 0x0000001c083c723c */ /* 0x044ff00000001864 */
[----:B------:R-:W-:Y:S01]  /*3e90*/  HMMA.16816.F32 R96, R8, R30, R104 ;  /* 0x0000001e0860723c */ /* 0x000fe20000001868 */
[----:B------:R-:W2:Y:S01]  /*3ea0*/  LDSM.16.MT88.4 R28, [R207+0x2100] ;  /* 0x00210000cf1c783b */ /* 0x000ea20000004200 */
[----:B-1----:R-:W-:Y:S01]  /*3eb0*/  FFMA.FTZ R0, R162, c[0x0][0x2d0], -R2 ;  /* 0x0000b400a2007a23 */ /* 0x002fe20000010802 */
[----:B------:R-:W-:-:S05]  /*3ec0*/  MOV R162, R110 ;  /* 0x0000006e00a27202 */ /* 0x000fca0000000f00 */
[C---:B----4-:R-:W-:Y:S01]  /*3ed0*/  HMMA.16816.F32 R104, R8.reuse, R26, R88 ;  /* 0x0000001a0868723c */ /* 0x050fe20000001858 */
[----:B------:R1:W4:Y:S07]  /*3ee0*/  MUFU.EX2 R154, R0 ;  /* 0x00000000009a7308 */ /* 0x00032e0000000800 */
[C---:B-----5:R-:W-:Y:S08]  /*3ef0*/  HMMA.16816.F32 R100, R8.reuse, R20, R84 ;  /* 0x000000140864723c */ /* 0x060ff00000001854 */
[----:B------:R-:W-:Y:S01]  /*3f00*/  HMMA.16816.F32 R88, R8, R22, R68 ;  /* 0x000000160858723c */ /* 0x000fe20000001844 */
[----:B------:R-:W-:Y:S01]  /*3f10*/  LDSM.16.MT88.4 R20, [R205+0x6100] ;  /* 0x00610000cd14783b */ /* 0x000fe20000004200 */
[----:B-1----:R-:W-:-:S02]  /*3f20*/  FFMA.FTZ R0, R163, c[0x0][0x2d0], -R2 ;  /* 0x0000b400a3007a23 */ /* 0x002fc40000010802 */
[----:B------:R-:W-:Y:S02]  /*3f30*/  IMAD.MOV.U32 R163, RZ, RZ, R111 ;  /* 0x000000ffffa37224 */ /* 0x000fe400078e006f */
[----:B------:R1:W-:Y:S02]  /*3f40*/  MUFU.EX2 R153, R0 ;  /* 0x0000000000997308 */ /* 0x0003e40000000800 */
[----:B------:R-:W-:Y:S01]  /*3f50*/  HMMA.16816.F32 R108, R8, R24, R92 ;  /* 0x00000018086c723c */ /* 0x000fe2000000185c */
[----:B------:R-:W5:Y:S06]  /*3f60*/  LDSM.16.MT88.4 R24, [R204+0x6100] ;  /* 0x00610000cc18783b */ /* 0x000f6c0000004200 */
[----:B---3--:R-:W-:-:S02]  /*3f70*/  F2FP.PACK_AB R8, R158, R164 ;  /* 0x000000a49e08723e */ /* 0x008fc400000000ff */
[----:B------:R-:W-:Y:S02]  /*3f80*/  F2FP.PACK_AB R10, R157, R156 ;  /* 0x0000009c9d0a723e */ /* 0x000fe400000000ff */
[----:B----4-:R-:W-:Y:S01]  /*3f90*/  F2FP.PACK_AB R9, R154, R155 ;  /* 0x0000009b9a09723e */ /* 0x010fe200000000ff */
[----:B-1----:R-:W-:Y:S02]  /*3fa0*/  FFMA.FTZ R0, R161, c[0x0][0x2d0], -R2 ;  /* 0x0000b400a1007a23 */ /* 0x002fe40000010802 */
[----:B------:R-:W-:Y:S02]  /*3fb0*/  IMAD.MOV.U32 R161, RZ, RZ, R120 ;  /* 0x000000ffffa17224 */ /* 0x000fe400078e0078 */
[----:B------:R1:W3:Y:S02]  /*3fc0*/  MUFU.EX2 R152, R0 ;  /* 0x0000000000987308 */ /* 0x0002e40000000800 */
[----:B-1----:R-:W-:Y:S01]  /*3fd0*/  FFMA.FTZ R0, R165, c[0x0][0x2d0], -R6 ;  /* 0x0000b400a5007a23 */ /* 0x002fe20000010806 */
[----:B---3--:R-:W-:Y:S01]  /*3fe0*/  F2FP.PACK_AB R11, R152, R153 ;  /* 0x00000099980b723e */ /* 0x008fe200000000ff */
[----:B------:R-:W-:-:S04]  /*3ff0*/  IMAD.MOV.U32 R165, RZ, RZ, R121 ;  /* 0x000000ffffa57224 */ /* 0x000fc800078e0079 */
[----:B------:R1:W-:Y:S02]  /*4000*/  MUFU.EX2 R151, R0 ;  /* 0x0000000000977308 */ /* 0x0003e40000000800 */
[C---:B------:R-:W-:Y:S08]  /*4010*/  HMMA.16816.F32 R92, R8.reuse, R16, R80 ;  /* 0x00000010085c723c */ /* 0x040ff00000001850 */
[----:B------:R-:W-:Y:S01]  /*4020*/  HMMA.16816.F32 R84, R8, R18, R76 ;  /* 0x000000120854723c */ /* 0x000fe2000000184c */
[----:B------:R-:W3:Y:S01]  /*4030*/  LDSM.16.MT88.4 R16, [R208+0x6100] ;  /* 0x00610000d010783b */ /* 0x000ee20000004200 */
[----:B-1----:R-:W-:-:S02]  /*4040*/  FFMA.FTZ R0, R167, c[0x0][0x2d0], -R6 ;  /* 0x0000b400a7007a23 */ /* 0x002fc40000010806 */
[----:B------:R-:W-:Y:S02]  /*4050*/  IMAD.MOV.U32 R167, RZ, RZ, R122 ;  /* 0x000000ffffa77224 */ /* 0x000fe400078e007a */
[----:B------:R1:W4:Y:S02]  /*4060*/  MUFU.EX2 R150, R0 ;  /* 0x0000000000967308 */ /* 0x0003240000000800 */
[C---:B------:R-:W-:Y:S08]  /*4070*/  HMMA.16816.F32 R80, R8.reuse, R12, R72 ;  /* 0x0000000c0850723c */ /* 0x040ff00000001848 */
[----:B------:R-:W-:Y:S01]  /*4080*/  HMMA.16816.F32 R76, R8, R14, R64 ;  /* 0x0000000e084c723c */ /* 0x000fe20000001840 */
[----:B------:R-:W3:Y:S01]  /*4090*/  LDSM.16.MT88.4 R12, [R207+0x6100] ;  /* 0x00610000cf0c783b */ /* 0x000ee20000004200 */
[----:B-1----:R-:W-:-:S06]  /*40a0*/  FFMA.FTZ R0, R166, c[0x0][0x2d0], -R6 ;  /* 0x0000b400a6007a23 */ /* 0x002fcc0000010806 */
[C---:B------:R-:W-:Y:S01]  /*40b0*/  HMMA.16816.F32 R72, R8.reuse, R32, R56 ;  /* 0x000000200848723c */ /* 0x040fe20000001838 */
[----:B------:R-:W-:Y:S01]  /*40c0*/  IMAD.MOV.U32 R166, RZ, RZ, R123 ;  /* 0x000000ffffa67224 */ /* 0x000fe200078e007b */
[----:B------:R1:W-:Y:S06]  /*40d0*/  MUFU.EX2 R149, R0 ;  /* 0x0000000000957308 */ /* 0x0003ec0000000800 */
[C---:B------:R-:W-:Y:S01]  /*40e0*/  HMMA.16816.F32 R68, R8.reuse, R34, R52 ;  /* 0x000000220844723c */ /* 0x040fe20000001834 */
[----:B------:R-:W3:Y:S07]  /*40f0*/  LDSM.16.MT88.4 R32, [R204+0x2900] ;  /* 0x00290000cc20783b */ /* 0x000eee0000004200 */
[----:B--2---:R-:W-:Y:S01]  /*4100*/  HMMA.16816.F32 R64, R8, R28, R48 ;  /* 0x0000001c0840723c */ /* 0x004fe20000001830 */
[----:B-1----:R-:W-:-:S02]  /*4110*/  FFMA.FTZ R0, R168, c[0x0][0x2d0], -R6 ;  /* 0x0000b400a8007a23 */ /* 0x002fc40000010806 */
[----:B------:R-:W-:Y:S02]  /*4120*/  IMAD.MOV.U32 R168, RZ, RZ, R131 ;  /* 0x000000ffffa87224 */ /* 0x000fe400078e0083 */
[----:B------:R1:W2:Y:S03]  /*4130*/  MUFU.EX2 R148, R0 ;  /* 0x0000000000947308 */ /* 0x0002a60000000800 */
[----:B-----5:R-:W-:Y:S01]  /*4140*/  HMMA.16816.F32 R44, R8, R24, R44 ;  /* 0x00000018082c723c */ /* 0x020fe2000000182c */
[----:B------:R-:W-:-:S07]  /*4150*/  IMAD.MOV.U32 R131, RZ, RZ, R232 ;  /* 0x000000ffff837224 */ /* 0x000fce00078e00e8 */
[----:B------:R-:W-:Y:S01]  /*4160*/  HMMA.16816.F32 R48, R8, R26, R40 ;  /* 0x0000001a0830723c */ /* 0x000fe20000001828 */
[----:B------:R-:W5:Y:S01]  /*4170*/  LDSM.16.MT88.4 R24, [R208+0x2900] ;  /* 0x00290000d018783b */ /* 0x000f620000004200 */
[----:B-1----:R-:W-:-:S06]  /*4180*/  FFMA.FTZ R0, R169, c[0x0][0x2d0], -R2 ;  /* 0x0000b400a9007a23 */ /* 0x002fcc0000010802 */
[C---:B------:R-:W-:Y:S01]  /*4190*/  HMMA.16816.F32 R56, R8.reuse, R30, R36 ;  /* 0x0000001e0838723c */ /* 0x040fe20000001824 */
[----:B------:R-:W1:Y:S01]  /*41a0*/  LDSM.16.MT88.4 R28, [R205+0x2900] ;  /* 0x00290000cd1c783b */ /* 0x000e620000004200 */
[----:B------:R-:W-:Y:S01]  /*41b0*/  IMAD.MOV.U32 R169, RZ, RZ, R128 ;  /* 0x000000ffffa97224 */ /* 0x000fe200078e0080 */
[----:B------:R2:W-:Y:S05]  /*41c0*/  MUFU.EX2 R147, R0 ;  /* 0x0000000000937308 */ /* 0x0005ea0000000800 */
[C---:B------:R-:W-:Y:S08]  /*41d0*/  HMMA.16816.F32 R40, R8.reuse, R20, R60 ;  /* 0x000000140828723c */ /* 0x040ff0000000183c */
[----:B------:R-:W-:Y:S01]  /*41e0*/  HMMA.16816.F32 R36, R8, R22, R96 ;  /* 0x000000160824723c */ /* 0x000fe20000001860 */
[----:B------:R-:W1:Y:S01]  /*41f0*/  LDSM.16.MT88.4 R20, [R207+0x2900] ;  /* 0x00290000cf14783b */ /* 0x000e620000004200 */
[----:B--2---:R-:W-:Y:S01]  /*4200*/  FFMA.FTZ R0, R171, c[0x0][0x2d0], -R2 ;  /* 0x0000b400ab007a23 */ /* 0x004fe20000010802 */
[----:B------:R-:W-:-:S03]  /*4210*/  MOV R171, R129 ;  /* 0x0000008100ab7202 */ /* 0x000fc60000000f00 */
[----:B------:R2:W1:Y:S02]  /*4220*/  MUFU.EX2 R146, R0 ;  /* 0x0000000000927308 */ /* 0x0004640000000800 */
[C---:B---3--:R-:W-:Y:S08]  /*4230*/  HMMA.16816.F32 R60, R8.reuse, R18, R104 ;  /* 0x00000012083c723c */ /* 0x048ff00000001868 */
[----:B------:R-:W-:Y:S01]  /*4240*/  HMMA.16816.F32 R52, R8, R16, R108 ;  /* 0x000000100834723c */ /* 0x000fe2000000186c */
[----:B------:R-:W-:Y:S01]  /*4250*/  LDSM.16.MT88.4 R16, [R205+0x6900] ;  /* 0x00690000cd10783b */ /* 0x000fe20000004200 */
[----:B--2---:R-:W-:-:S06]  /*4260*/  FFMA.FTZ R0, R170, c[0x0][0x2d0], -R2 ;  /* 0x0000b400aa007a23 */ /* 0x004fcc0000010802 */
[C---:B------:R-:W-:Y:S01]  /*4270*/  HMMA.16816.F32 R104, R8.reuse, R12, R100 ;  /* 0x0000000c0868723c */ /* 0x040fe20000001864 */
[----:B------:R-:W-:Y:S01]  /*4280*/  IMAD.MOV.U32 R170, RZ, RZ, R130 ;  /* 0x000000ffffaa7224 */ /* 0x000fe200078e0082 */
[----:B------:R2:W-:Y:S06]  /*4290*/  MUFU.EX2 R135, R0 ;  /* 0x0000000000877308 */ /* 0x0005ec0000000800 */
[----:B------:R-:W-:Y:S01]  /*42a0*/  HMMA.16816.F32 R96, R8, R14, R88 ;  /* 0x0000000e0860723c */ /* 0x000fe20000001858 */
[----:B------:R-:W3:Y:S06]  /*42b0*/  LDSM.16.MT88.4 R12, [R204+0x6900] ;  /* 0x00690000cc0c783b */ /* 0x000eec0000004200 */
[----:B----4-:R-:W-:-:S02]  /*42c0*/  F2FP.PACK_AB R8, R150, R151 ;  /* 0x000000979608723e */ /* 0x010fc400000000ff */
[----:B------:R-:W-:Y:S01]  /*42d0*/  F2FP.PACK_AB R10, R148, R149 ;  /* 0x00000095940a723e */ /* 0x000fe200000000ff */
[----:B--2---:R-:W-:Y:S01]  /*42e0*/  FFMA.FTZ R0, R172, c[0x0][0x2d0], -R2 ;  /* 0x0000b400ac007a23 */ /* 0x004fe20000010802 */
[----:B-1----:R-:W-:Y:S01]  /*42f0*/  F2FP.PACK_AB R9, R146, R147 ;  /* 0x000000939209723e */ /* 0x002fe200000000ff */
[----:B------:R-:W-:Y:S02]  /*4300*/  IMAD.MOV.U32 R172, RZ, RZ, R117 ;  /* 0x000000ffffac7224 */ /* 0x000fe400078e0075 */
[----:B------:R-:W1:Y:S02]  /*4310*/  MUFU.EX2 R134, R0 ;  /* 0x0000000000867308 */ /* 0x000e640000000800 */
[----:B-1----:R-:W-:Y:S01]  /*4320*/  F2FP.PACK_AB R11, R134, R135 ;  /* 0x00000087860b723e */ /* 0x002fe200000000ff */
[----:B------:R-:W-:Y:S02]  /*4330*/  FFMA.FTZ R0, R226, c[0x0][0x2d0], -R6 ;  /* 0x0000b400e2007a23 */ /* 0x000fe40000010806 */
[----:B------:R-:W-:-:S03]  /*4340*/  IMAD.MOV.U32 R226, RZ, RZ, R118 ;  /* 0x000000ffffe27224 */ /* 0x000fc600078e0076 */
[----:B------:R1:W-:Y:S01]  /*4350*/  MUFU.EX2 R133, R0 ;  /* 0x0000000000857308 */ /* 0x0003e20000000800 */
[C---:B------:R-:W-:Y:S08]  /*4360*/  HMMA.16816.F32 R108, R8.reuse, R34, R84 ;  /* 0x00000022086c723c */ /* 0x040ff00000001854 */
[----:B-----5:R-:W-:Y:S01]  /*4370*/  HMMA.16816.F32 R84, R8, R24, R72 ;  /* 0x000000180854723c */ /* 0x020fe20000001848 */
[----:B-1----:R-:W-:-:S07]  /*4380*/  FFMA.FTZ R0, R227, c[0x0][0x2d0], -R6 ;  /* 0x0000b400e3007a23 */ /* 0x002fce0000010806 */
[C---:B------:R-:W-:Y:S01]  /*4390*/  HMMA.16816.F32 R88, R8.reuse, R26, R68 ;  /* 0x0000001a0858723c */ /* 0x040fe20000001844 */
[----:B------:R-:W1:Y:S01]  /*43a0*/  LDSM.16.MT88.4 R24, [R208+0x6900] ;  /* 0x00690000d018783b */ /* 0x000e620000004200 */
[----:B------:R2:W4:Y:S06]  /*43b0*/  MUFU.EX2 R145, R0 ;  /* 0x0000000000917308 */ /* 0x00052c0000000800 */
[C---:B------:R-:W-:Y:S01]  /*43c0*/  HMMA.16816.F32 R120, R8.reuse, R32, R92 ;  /* 0x000000200878723c */ /* 0x040fe2000000185c */
[----:B------:R-:W5:Y:S07]  /*43d0*/  LDSM.16.MT88.4 R32, [R207+0x6900] ;  /* 0x00690000cf20783b */ /* 0x000f6e0000004200 */
[----:B------:R-:W-:Y:S01]  /*43e0*/  HMMA.16816.F32 R100, R8, R28, R80 ;  /* 0x0000001c0864723c */ /* 0x000fe20000001850 */
[----:B--2---:R-:W-:-:S04]  /*43f0*/  FFMA.FTZ R0, R228, c[0x0][0x2d0], -R6 ;  /* 0x0000b400e4007a23 */ /* 0x004fc80000010806 */
[----:B------:R2:W-:Y:S03]  /*4400*/  MUFU.EX2 R144, R0 ;  /* 0x0000000000907308 */ /* 0x0005e60000000800 */
[C---:B------:R-:W-:Y:S08]  /*4410*/  HMMA.16816.F32 R80, R8.reuse, R20, R64 ;  /* 0x000000140850723c */ /* 0x040ff00000001840 */
[----:B---3--:R-:W-:Y:S01]  /*4420*/  HMMA.16816.F32 R64, R8, R14, R48 ;  /* 0x0000000e0840723c */ /* 0x008fe20000001830 */
[----:B--2---:R-:W-:-:S07]  /*4430*/  FFMA.FTZ R0, R229, c[0x0][0x2d0], -R6 ;  /* 0x0000b400e5007a23 */ /* 0x004fce0000010806 */
[C---:B------:R-:W-:Y:S01]  /*4440*/  HMMA.16816.F32 R72, R8.reuse, R12, R44 ;  /* 0x0000000c0848723c */ /* 0x040fe2000000182c */
[----:B------:R-:W-:Y:S01]  /*4450*/  LDSM.16.MT88.4 R12, [R207+0x3100] ;  /* 0x00310000cf0c783b */ /* 0x000fe20000004200 */
[----:B------:R2:W3:Y:S06]  /*4460*/  MUFU.EX2 R232, R0 ;  /* 0x0000000000e87308 */ /* 0x0004ec0000000800 */
[C---:B-1----:R-:W-:Y:S08]  /*4470*/  HMMA.16816.F32 R48, R8.reuse, R24, R52 ;  /* 0x000000180830723c */ /* 0x042ff00000001834 */
[----:B------:R-:W-:Y:S01]  /*4480*/  HMMA.16816.F32 R52, R8, R26, R60 ;  /* 0x0000001a0834723c */ /* 0x000fe2000000183c */
[----:B------:R-:W1:Y:S01]  /*4490*/  LDSM.16.MT88.4 R24, [R204+0x7100] ;  /* 0x00710000cc18783b */ /* 0x000e620000004200 */
[----:B--2---:R-:W-:-:S04]  /*44a0*/  FFMA.FTZ R0, R230, c[0x0][0x2d0], -R2 ;  /* 0x0000b400e6007a23 */ /* 0x004fc80000010802 */
[----:B------:R2:W-:Y:S02]  /*44b0*/  MUFU.EX2 R132, R0 ;  /* 0x0000000000847308 */ /* 0x0005e40000000800 */
[C---:B------:R-:W-:Y:S01]  /*44c0*/  HMMA.16816.F32 R92, R8.reuse, R30, R76 ;  /* 0x0000001e085c723c */ /* 0x040fe2000000184c */
[----:B------:R-:W-:Y:S07]  /*44d0*/  LDSM.16.MT88.4 R28, [R204+0x3100] ;  /* 0x00310000cc1c783b */ /* 0x000fee0000004200 */
[----:B------:R-:W-:Y:S01]  /*44e0*/  HMMA.16816.F32 R76, R8, R22, R56 ;  /* 0x00000016084c723c */ /* 0x000fe20000001838 */
[----:B------:R-:W1:Y:S01]  /*44f0*/  LDSM.16.MT88.4 R20, [R205+0x3100] ;  /* 0x00310000cd14783b */ /* 0x000e620000004200 */
[----:B--2---:R-:W-:-:S06]  /*4500*/  FFMA.FTZ R0, R231, c[0x0][0x2d0], -R2 ;  /* 0x0000b400e7007a23 */ /* 0x004fcc0000010802 */
[C---:B------:R-:W-:Y:S01]  /*4510*/  HMMA.16816.F32 R56, R8.reuse, R16, R40 ;  /* 0x000000100838723c */ /* 0x040fe20000001828 */
[----:B------:R2:W1:Y:S07]  /*4520*/  MUFU.EX2 R118, R0 ;  /* 0x0000000000767308 */ /* 0x00046e0000000800 */
[C---:B------:R-:W-:Y:S01]  /*4530*/  HMMA.16816.F32 R40, R8.reuse, R18, R36 ;  /* 0x000000120828723c */ /* 0x040fe20000001824 */
[----:B------:R-:W1:Y:S07]  /*4540*/  LDSM.16.MT88.4 R16, [R208+0x3100] ;  /* 0x00310000d010783b */ /* 0x000e6e0000004200 */
[----:B-----5:R-:W-:Y:S01]  /*4550*/  HMMA.16816.F32 R44, R8, R32, R104 ;  /* 0x00000020082c723c */ /* 0x020fe20000001868 */
[----:B------:R-:W-:Y:S01]  /*4560*/  LDSM.16.MT88.4 R104, [R205+0x7900] ;  /* 0x00790000cd68783b */ /* 0x000fe20000004200 */
[----:B--2---:R-:W-:-:S04]  /*4570*/  FFMA.FTZ R0, R233, c[0x0][0x2d0], -R2 ;  /* 0x0000b400e9007a23 */ /* 0x004fc80000010802 */
[----:B------:R2:W-:Y:S02]  /*4580*/  MUFU.EX2 R117, R0 ;  /* 0x0000000000757308 */ /* 0x0005e40000000800 */
[----:B------:R-:W-:Y:S01]  /*4590*/  HMMA.16816.F32 R36, R8, R34, R96 ;  /* 0x000000220824723c */ /* 0x000fe20000001860 */
[----:B------:R-:W5:Y:S04]  /*45a0*/  LDSM.16.MT88.4 R32, [R205+0x7100] ;  /* 0x00710000cd20783b */ /* 0x000f680000004200 */
[----:B------:R-:W-:Y:S02]  /*45b0*/  LDSM.16.MT88.4 R96, [R204+0x7900] ;  /* 0x00790000cc60783b */ /* 0x000fe40000004200 */
[----:B----4-:R-:W-:Y:S02]  /*45c0*/  F2FP.PACK_AB R8, R145, R133 ;  /* 0x000000859108723e */ /* 0x010fe400000000ff */
[----:B---3--:R-:W-:-:S02]  /*45d0*/  F2FP.PACK_AB R10, R232, R144 ;  /* 0x00000090e80a723e */ /* 0x008fc400000000ff */
[----:B-1----:R-:W-:Y:S01]  /*45e0*/  F2FP.PACK_AB R9, R118, R132 ;  /* 0x000000847609723e */ /* 0x002fe200000000ff */
[----:B--2---:R-:W-:-:S04]  /*45f0*/  FFMA.FTZ R0, R235, c[0x0][0x2d0], -R2 ;  /* 0x0000b400eb007a23 */ /* 0x004fc80000010802 */
[----:B------:R1:W2:Y:S02]  /*4600*/  MUFU.EX2 R62, R0 ;  /* 0x00000000003e7308 */ /* 0x0002a40000000800 */
[----:B-1----:R-:W-:Y:S01]  /*4610*/  FFMA.FTZ R0, R131, c[0x0][0x2d0], -R6 ;  /* 0x0000b40083007a23 */ /* 0x002fe20000010806 */
[----:B--2---:R-:W-:-:S05]  /*4620*/  F2FP.PACK_AB R11, R62, R117 ;  /* 0x000000753e0b723e */ /* 0x004fca00000000ff */
[----:B------:R1:W-:Y:S02]  /*4630*/  MUFU.EX2 R61, R0 ;  /* 0x00000000003d7308 */ /* 0x0003e40000000800 */
[C---:B------:R-:W-:Y:S08]  /*4640*/  HMMA.16816.F32 R64, R8.reuse, R26, R64 ;  /* 0x0000001a0840723c */ /* 0x040ff00000001840 */
[----:B------:R-:W-:Y:S01]  /*4650*/  HMMA.16816.F32 R128, R8, R24, R72 ;  /* 0x000000180880723c */ /* 0x000fe20000001848 */
[----:B------:R-:W-:Y:S01]  /*4660*/  LDSM.16.MT88.4 R72, [R205+0x3900] ;  /* 0x00390000cd48783b */ /* 0x000fe20000004200 */
[----:B-1----:R-:W-:Y:S01]  /*4670*/  FFMA.FTZ R0, R226, c[0x0][0x2d0], -R6 ;  /* 0x0000b400e2007a23 */ /* 0x002fe20000010806 */
[----:B------:R-:W-:Y:S01]  /*4680*/  MOV R226, R172 ;  /* 0x000000ac00e27202 */ /* 0x000fe20000000f00 */
[----:B------:R-:W-:-:S02]  /*4690*/  IMAD.MOV.U32 R172, RZ, RZ, R170 ;  /* 0x000000ffffac7224 */ /* 0x000fc400078e00aa */
[----:B------:R1:W2:Y:S01]  /*46a0*/  MUFU.EX2 R60, R0 ;  /* 0x00000000003c7308 */ /* 0x0002a20000000800 */
[----:B------:R-:W-:Y:S01]  /*46b0*/  IMAD.MOV.U32 R170, RZ, RZ, R171 ;  /* 0x000000ffffaa7224 */ /* 0x000fe200078e00ab */
[C---:B------:R-:W-:Y:S01]  /*46c0*/  HMMA.16816.F32 R68, R8.reuse, R20, R100 ;  /* 0x000000140844723c */ /* 0x040fe20000001864 */
[----:B------:R-:W-:Y:S02]  /*46d0*/  IMAD.MOV.U32 R171, RZ, RZ, R169 ;  /* 0x000000ffffab7224 */ /* 0x000fe400078e00a9 */
[----:B------:R-:W-:Y:S02]  /*46e0*/  IMAD.MOV.U32 R169, RZ, RZ, R166 ;  /* 0x000000ffffa97224 */ /* 0x000fe400078e00a6 */
[----:B------:R-:W-:Y:S01]  /*46f0*/  IMAD.MOV.U32 R166, RZ, RZ, R167 ;  /* 0x000000ffffa67224 */ /* 0x000fe200078e00a7 */
[----:B------:R-:W-:Y:S01]  /*4700*/  MOV R167, R165 ;  /* 0x000000a500a77202 */ /* 0x000fe20000000f00 */
[----:B------:R-:W-:Y:S01]  /*4710*/  IMAD.MOV.U32 R165, RZ, RZ, R161 ;  /* 0x000000ffffa57224 */ /* 0x000fe200078e00a1 */
[----:B------:R-:W-:Y:S01]  /*4720*/  HMMA.16816.F32 R20, R8, R22, R92 ;  /* 0x000000160814723c */ /* 0x000fe2000000185c */
[----:B------:R-:W-:-:S02]  /*4730*/  IMAD.MOV.U32 R161, RZ, RZ, R163 ;  /* 0x000000ffffa17224 */ /* 0x000fc400078e00a3 */
[----:B------:R-:W-:Y:S02]  /*4740*/  IMAD.MOV.U32 R163, RZ, RZ, R160 ;  /* 0x000000ffffa37224 */ /* 0x000fe400078e00a0 */
[----:B------:R-:W-:Y:S02]  /*4750*/  IMAD.MOV.U32 R228, RZ, RZ, R170 ;  /* 0x000000ffffe47224 */ /* 0x000fe400078e00aa */
[----:B-1----:R-:W-:Y:S01]  /*4760*/  FFMA.FTZ R0, R162, c[0x0][0x2d0], -R6 ;  /* 0x0000b400a2007a23 */ /* 0x002fe20000010806 */
[C---:B------:R-:W-:Y:S01]  /*4770*/  HMMA.16816.F32 R100, R8.reuse, R12, R80 ;  /* 0x0000000c0864723c */ /* 0x040fe20000001850 */
[----:B------:R-:W-:Y:S01]  /*4780*/  IMAD.MOV.U32 R162, RZ, RZ, R159 ;  /* 0x000000ffffa27224 */ /* 0x000fe200078e009f */
[----:B------:R-:W-:Y:S01]  /*4790*/  MOV R159, R125 ;  /* 0x0000007d009f7202 */ /* 0x000fe20000000f00 */
[----:B------:R1:W-:Y:S01]  /*47a0*/  MUFU.EX2 R26, R0 ;  /* 0x00000000001a7308 */ /* 0x0003e20000000800 */
[----:B------:R-:W-:Y:S01]  /*47b0*/  IMAD.MOV.U32 R229, RZ, RZ, R171 ;  /* 0x000000ffffe57224 */ /* 0x000fe200078e00ab */
[----:B------:R-:W-:Y:S01]  /*47c0*/  LDSM.16.MT88.4 R80, [R208+0x3900] ;  /* 0x00390000d050783b */ /* 0x000fe20000004200 */
[----:B------:R-:W-:Y:S01]  /*47d0*/  IMAD.MOV.U32 R227, RZ, RZ, R169 ;  /* 0x000000ffffe37224 */ /* 0x000fe200078e00a9 */
[----:B------:R-:W-:Y:S01]  /*47e0*/  MOV R169, R167 ;  /* 0x000000a700a97202 */ /* 0x000fe20000000f00 */
[----:B------:R-:W-:Y:S01]  /*47f0*/  IMAD.MOV.U32 R170, RZ, RZ, R161 ;  /* 0x000000ffffaa7224 */ /* 0x000fe200078e00a1 */
[----:B------:R-:W-:Y:S01]  /*4800*/  MOV R161, R112 ;  /* 0x0000007000a17202 */ /* 0x000fe20000000f00 */
[----:B------:R-:W-:Y:S01]  /*4810*/  IMAD.MOV.U32 R171, RZ, RZ, R165 ;  /* 0x000000ffffab7224 */ /* 0x000fe200078e00a5 */
[----:B------:R-:W-:Y:S01]  /*4820*/  HMMA.16816.F32 R120, R8, R28, R120 ;  /* 0x0000001c0878723c */ /* 0x000fe20000001878 */
[----:B------:R-:W-:Y:S01]  /*4830*/  IMAD.MOV.U32 R160, RZ, RZ, R124 ;  /* 0x000000ffffa07224 */ /* 0x000fe200078e007c */
[----:B--2---:R-:W-:Y:S01]  /*4840*/  F2FP.PACK_AB R112, R60, R61 ;  /* 0x0000003d3c70723e */ /* 0x004fe200000000ff */
[----:B------:R-:W-:-:S02]  /*4850*/  IMAD.MOV.U32 R165, RZ, RZ, R159 ;  /* 0x000000ffffa57224 */ /* 0x000fc400078e009f */
[----:B------:R-:W-:Y:S02]  /*4860*/  IMAD.MOV.U32 R167, RZ, RZ, R160 ;  /* 0x000000ffffa77224 */ /* 0x000fe400078e00a0 */
[----:B------:R-:W-:Y:S01]  /*4870*/  IMAD.MOV.U32 R160, RZ, RZ, R115 ;  /* 0x000000ffffa07224 */ /* 0x000fe200078e0073 */
[C---:B------:R-:W-:Y:S01]  /*4880*/  HMMA.16816.F32 R92, R8.reuse, R18, R88 ;  /* 0x00000012085c723c */ /* 0x040fe20000001858 */
[----:B-1----:R-:W-:Y:S01]  /*4890*/  FFMA.FTZ R0, R126, c[0x0][0x2d0], -R6 ;  /* 0x0000b4007e007a23 */ /* 0x002fe20000010806 */
[----:B------:R-:W-:Y:S01]  /*48a0*/  LDSM.16.MT88.4 R88, [R207+0x3900] ;  /* 0x00390000cf58783b */ /* 0x000fe20000004200 */
[----:B------:R-:W-:Y:S02]  /*48b0*/  IMAD.MOV.U32 R159, RZ, RZ, R113 ;  /* 0x000000ffff9f7224 */ /* 0x000fe400078e0071 */
[----:B------:R1:W-:Y:S03]  /*48c0*/  MUFU.EX2 R25, R0 ;  /* 0x0000000000197308 */ /* 0x0003e60000000800 */
[C---:B------:R-:W-:Y:S08]  /*48d0*/  HMMA.16816.F32 R28, R8.reuse, R30, R108 ;  /* 0x0000001e081c723c */ /* 0x040ff0000000186c */
[----:B------:R-:W-:Y:S01]  /*48e0*/  HMMA.16816.F32 R84, R8, R16, R84 ;  /* 0x000000100854723c */ /* 0x000fe20000001854 */
[----:B------:R-:W2:Y:S01]  /*48f0*/  LDSM.16.MT88.4 R16, [R208+0x7100] ;  /* 0x00710000d010783b */ /* 0x000ea20000004200 */
[----:B-1----:R-:W-:-:S03]  /*4900*/  FFMA.FTZ R0, R127, c[0x0][0x2d0], -R2 ;  /* 0x0000b4007f007a23 */ /* 0x002fc60000010802 */
[----:B------:R-:W-:Y:S03]  /*4910*/  LDSM.16.MT88.4 R124, [R204+0x3900] ;  /* 0x00390000cc7c783b */ /* 0x000fe60000004200 */
[C---:B------:R-:W-:Y:S01]  /*4920*/  HMMA.16816.F32 R108, R8.reuse, R14, R76 ;  /* 0x0000000e086c723c */ /* 0x040fe2000000184c */
[----:B------:R1:W-:Y:S01]  /*4930*/  MUFU.EX2 R24, R0 ;  /* 0x0000000000187308 */ /* 0x0003e20000000800 */
[----:B------:R-:W3:Y:S06]  /*4940*/  LDSM.16.MT88.4 R12, [R207+0x7100] ;  /* 0x00710000cf0c783b */ /* 0x000eec0000004200 */
[C---:B-----5:R-:W-:Y:S08]  /*4950*/  HMMA.16816.F32 R56, R8.reuse, R32, R56 ;  /* 0x000000200838723c */ /* 0x060ff00000001838 */
[----:B------:R-:W-:Y:S01]  /*4960*/  HMMA.16816.F32 R40, R8, R34, R40 ;  /* 0x000000220828723c */ /* 0x000fe20000001828 */
[----:B-1----:R-:W-:-:S04]  /*4970*/  FFMA.FTZ R0, R7, c[0x0][0x2d0], -R2 ;  /* 0x0000b40007007a23 */ /* 0x002fc80000010802 */
[----:B------:R1:W4:Y:S03]  /*4980*/  MUFU.EX2 R7, R0 ;  /* 0x0000000000077308 */ /* 0x0003260000000800 */
[C---:B--2---:R-:W-:Y:S01]  /*4990*/  HMMA.16816.F32 R48, R8.reuse, R16, R48 ;  /* 0x000000100830723c */ /* 0x044fe20000001830 */
[----:B-1----:R-:W-:Y:S01]  /*49a0*/  FFMA.FTZ R0, R226, c[0x0][0x2d0], -R2 ;  /* 0x0000b400e2007a23 */ /* 0x002fe20000010802 */
[----:B----4-:R-:W-:Y:S01]  /*49b0*/  F2FP.PACK_AB R113, R7, R24 ;  /* 0x000000180771723e */ /* 0x010fe200000000ff */
[----:B------:R-:W-:Y:S02]  /*49c0*/  IMAD.MOV.U32 R226, RZ, RZ, R172 ;  /* 0x000000ffffe27224 */ /* 0x000fe400078e00ac */
[----:B------:R-:W-:Y:S01]  /*49d0*/  FFMA.FTZ R2, R163, c[0x0][0x2d0], -R2 ;  /* 0x0000b400a3027a23 */ /* 0x000fe20000010802 */
[----:B------:R1:W-:Y:S01]  /*49e0*/  MUFU.EX2 R6, R0 ;  /* 0x0000000000067308 */ /* 0x0003e20000000800 */
[----:B------:R-:W-:Y:S01]  /*49f0*/  IMAD.MOV.U32 R172, RZ, RZ, R166 ;  /* 0x000000ffffac7224 */ /* 0x000fe200078e00a6 */
[----:B------:R-:W-:Y:S01]  /*4a00*/  HMMA.16816.F32 R52, R8, R18, R52 ;  /* 0x000000120834723c */ /* 0x000fe20000001834 */
[----:B------:R-:W-:-:S02]  /*4a10*/  IMAD.MOV.U32 R166, RZ, RZ, R162 ;  /* 0x000000ffffa67224 */ /* 0x000fc400078e00a2 */
[----:B------:R-:W-:Y:S02]  /*4a20*/  IMAD.MOV.U32 R162, RZ, RZ, R5 ;  /* 0x000000ffffa27224 */ /* 0x000fe400078e0005 */
[----:B------:R-:W-:Y:S01]  /*4a30*/  IMAD.MOV.U32 R163, RZ, RZ, R114 ;  /* 0x000000ffffa37224 */ /* 0x000fe200078e0072 */
[----:B------:R2:W4:Y:S01]  /*4a40*/  MUFU.EX2 R5, R2 ;  /* 0x0000000200057308 */ /* 0x0005220000000800 */
[----:B------:R-:W-:Y:S01]  /*4a50*/  F2FP.PACK_AB R114, R25, R26 ;  /* 0x0000001a1972723e */ /* 0x000fe200000000ff */
[----:B---3--:R-:W-:Y:S01]  /*4a60*/  HMMA.16816.F32 R44, R8, R12, R44 ;  /* 0x0000000c082c723c */ /* 0x008fe2000000182c */
[----:B-1----:R-:W-:-:S07]  /*4a70*/  FADD.FTZ R0, R228, R229 ;  /* 0x000000e5e4007221 */ /* 0x002fce0000010000 */
[----:B------:R-:W-:Y:S01]  /*4a80*/  HMMA.16816.F32 R36, R8, R14, R36 ;  /* 0x0000000e0824723c */ /* 0x000fe20000001824 */
[----:B------:R-:W-:Y:S01]  /*4a90*/  LDSM.16.MT88.4 R8, [R207+0x7900] ;  /* 0x00790000cf08783b */ /* 0x000fe20000004200 */
[----:B------:R-:W-:Y:S02]  /*4aa0*/  FADD.FTZ R0, R172, R0 ;  /* 0x00000000ac007221 */ /* 0x000fe40000010000 */
[----:B--2---:R-:W-:Y:S01]  /*4ab0*/  FADD.FTZ R2, R226, R227 ;  /* 0x000000e3e2027221 */ /* 0x004fe20000010000 */
[----:B----4-:R-:W-:Y:S01]  /*4ac0*/  F2FP.PACK_AB R115, R5, R6 ;  /* 0x000000060573723e */ /* 0x010fe200000000ff */
[----:B------:R-:W-:Y:S02]  /*4ad0*/  FADD.FTZ R0, R171, R0 ;  /* 0x00000000ab007221 */ /* 0x000fe40000010000 */
[----:B------:R-:W-:Y:S02]  /*4ae0*/  FADD.FTZ R2, R170, R2 ;  /* 0x00000002aa027221 */ /* 0x000fe40000010000 */
[----:B------:R-:W-:-:S02]  /*4af0*/  FADD.FTZ R0, R168, R0 ;  /* 0x00000000a8007221 */ /* 0x000fc40000010000 */
[----:B------:R-:W-:Y:S01]  /*4b00*/  FADD.FTZ R2, R169, R2 ;  /* 0x00000002a9027221 */ /* 0x000fe20000010000 */
[C---:B------:R-:W-:Y:S01]  /*4b10*/  HMMA.16816.F32 R76, R112.reuse, R80, R84 ;  /* 0x00000050704c723c */ /* 0x040fe20000001854 */
[----:B------:R-:W-:Y:S02]  /*4b20*/  FADD.FTZ R0, R167, R0 ;  /* 0x00000000a7007221 */ /* 0x000fe40000010000 */
[----:B------:R-:W-:Y:S02]  /*4b30*/  FADD.FTZ R2, R166, R2 ;  /* 0x00000002a6027221 */ /* 0x000fe40000010000 */
[----:B------:R-:W-:Y:S02]  /*4b40*/  FADD.FTZ R0, R161, R0 ;  /* 0x00000000a1007221 */ /* 0x000fe40000010000 */
[----:B------:R-:W-:Y:S01]  /*4b50*/  FADD.FTZ R2, R165, R2 ;  /* 0x00000002a5027221 */ /* 0x000fe20000010000 */
[----:B------:R-:W-:Y:S01]  /*4b60*/  HMMA.16816.F32 R84, R112, R88, R100 ;  /* 0x000000587054723c */ /* 0x000fe20000001864 */
[----:B------:R-:W-:-:S02]  /*4b70*/  FADD.FTZ R0, R162, R0 ;  /* 0x00000000a2007221 */ /* 0x000fc40000010000 */
[----:B------:R-:W-:Y:S02]  /*4b80*/  FADD.FTZ R2, R163, R2 ;  /* 0x00000002a3027221 */ /* 0x000fe40000010000 */
[----:B------:R-:W-:Y:S02]  /*4b90*/  FADD.FTZ R0, R159, R0 ;  /* 0x000000009f007221 */ /* 0x000fe40000010000 */
[----:B------:R-:W-:Y:S01]  /*4ba0*/  FADD.FTZ R2, R160, R2 ;  /* 0x00000002a0027221 */ /* 0x000fe20000010000 */
[----:B------:R-:W-:Y:S01]  /*4bb0*/  HMMA.16816.F32 R88, R112, R90, R108 ;  /* 0x0000005a7058723c */ /* 0x000fe2000000186c */
[----:B------:R-:W-:Y:S01]  /*4bc0*/  FADD.FTZ R0, R251, R0 ;  /* 0x00000000fb007221 */ /* 0x000fe20000010000 */
[----:B------:R-:W1:Y:S01]  /*4bd0*/  LDSM.16.MT88.4 R108, [R208+0x7900] ;  /* 0x00790000d06c783b */ /* 0x000e620000004200 */
        /* <DEDUP_REMOVED lines=13> */
[----:B------:R-:W-:Y:S03]  /*4cb0*/  HMMA.16816.F32 R120, R112, R124, R120 ;  /* 0x0000007c7078723c */ /* 0x000fe60000001878 */
        /* <DEDUP_REMOVED lines=13> */
[----:B-1----:R-:W-:Y:S01]  /*4d90*/  HMMA.16816.F32 R128, R112, R108, R48 ;  /* 0x0000006c7080723c */ /* 0x002fe20000001830 */
        /* <DEDUP_REMOVED lines=29> */
[C---:B------:R-:W-:Y:S08]  /*4f70*/  HMMA.16816.F32 R132, R112.reuse, R8, R44 ;  /* 0x000000087084723c */ /* 0x040ff0000000182c */
[----:B------:R-:W-:Y:S01]  /*4f80*/  HMMA.16816.F32 R112, R112, R10, R36 ;  /* 0x0000000a7070723c */ /* 0x000fe20000001824 */
[----:B------:R-:W-:Y:S07]  /*4f90*/  @!P1 BRA `(.L_x_2) ;  /* 0x0000354000009947 */ /* 0x000fee0003800000 */
[----:B------:R-:W-:Y:S01]  /*4fa0*/  IADD3 R235, P1, R246, 0x40, RZ ;  /* 0x00000040f6eb7810 */ /* 0x000fe20007f3e0ff */
[----:B------:R-:W-:Y:S01]  /*4fb0*/  UIADD3 UR12, UP0, UR16, 0x80, URZ ;  /* 0x00000080100c7890 */ /* 0x000fe2000ff1e03f */
[----:B------:R-:W-:Y:S01]  /*4fc0*/  IADD3 R237, P2, R244, 0x40, RZ ;  /* 0x00000040f4ed7810 */ /* 0x000fe20007f5e0ff */
[----:B------:R-:W-:Y:S01]  /*4fd0*/  IMAD.MOV.U32 R118, RZ, RZ, R3 ;  /* 0x000000ffff767224 */ /* 0x000fe200078e0003 */
[----:B------:R-:W-:Y:S01]  /*4fe0*/  MOV R117, R116 ;  /* 0x0000007400757202 */ /* 0x000fe20000000f00 */
[----:B------:R-:W-:Y:S01]  /*4ff0*/  IMAD.SHL.U32 R226, R249, 0x2, RZ ;  /* 0x00000002f9e27824 */ /* 0x000fe200078e00ff */
[----:B------:R-:W-:Y:S01]  /*5000*/  IADD3.X R236, RZ, R241, RZ, P2, !PT ;  /* 0x000000f1ffec7210 */ /* 0x000fe200017fe4ff */
[----:B------:R-:W-:Y:S01]  /*5010*/  IMAD.X R234, RZ, RZ, R243, P1 ;  /* 0x000000ffffea7224 */ /* 0x000fe200008e06f3 */
[----:B------:R-:W-:-:S02]  /*5020*/  UMOV UR13, 0x6 ;  /* 0x00000006000d7882 */ /* 0x000fc40000000000 */
[----:B------:R-:W-:Y:S02]  /*5030*/  ULDC.64 UR6, c[0x0][0x208] ;  /* 0x0000820000067ab9 */ /* 0x000fe40000000a00 */
[----:B------:R-:W-:Y:S02]  /*5040*/  ULEA.HI.SX32 UR18, UR18, 0xfffffffe, 0x19 ;  /* 0xfffffffe12127891 */ /* 0x000fe4000f8fca3f */
[----:B------:R-:W-:Y:S02]  /*5050*/  USHF.L.U64.HI UR15, UR6, UR13, UR7 ;  /* 0x0000000d060f7299 */ /* 0x000fe40008010207 */
[----:B------:R-:W-:Y:S02]  /*5060*/  USHF.L.U32 UR16, UR6, 0x6, URZ ;  /* 0x0000000606107899 */ /* 0x000fe4000800063f */
[----:B------:R-:W-:Y:S02]  /*5070*/  UIADD3.X UR11, URZ, UR11, URZ, UP0, !UPT ;  /* 0x0000000b3f0b7290 */ /* 0x000fe400087fe43f */
[----:B------:R-:W-:-:S02]  /*5080*/  ULDC.64 UR4, c[0x0][0x1e0] ;  /* 0x0000780000047ab9 */ /* 0x000fc40000000a00 */
.L_x_3:
[----:B------:R-:W-:Y:S04]  /*5090*/  DEPBAR.LE SB0, 0x0 ;  /* 0x000080000000791a */ /* 0x000fe80000000000 */
[----:B------:R-:W-:Y:S01]  /*50a0*/  BAR.SYNC.DEFER_BLOCKING 0x0 ;  /* 0x0000000000007b1d */ /* 0x000fe20000010000 */
[----:B------:R-:W-:Y:S02]  /*50b0*/  USHF.R.S32.HI UR8, URZ, 0x1f, UR18 ;  /* 0x0000001f3f087899 */ /* 0x000fe40008011412 */
[----:B------:R-:W-:Y:S02]  /*50c0*/  UIMAD.WIDE.U32 UR24, UR18, UR6, URZ ;  /* 0x00000006121872a5 */ /* 0x000fe4000f8e003f */
[----:B------:R-:W-:Y:S02]  /*50d0*/  UIMAD UR8, UR8, UR6, URZ ;  /* 0x00000006080872a4 */ /* 0x000fe4000f8e023f */
[----:B------:R-:W-:Y:S02]  /*50e0*/  USHF.L.U32 UR9, UR24, 0x7, URZ ;  /* 0x0000000718097899 */ /* 0x000fe4000800063f */
[----:B------:R-:W-:Y:S02]  /*50f0*/  UIMAD UR8, UR18, UR7, UR8 ;  /* 0x00000007120872a4 */ /* 0x000fe4000f8e0208 */
[----:B------:R-:W-:Y:S02]  /*5100*/  UISETP.GT.AND UP1, UPT, UR18, URZ, UPT ;  /* 0x0000003f1200728c */ /* 0x000fe4000bf24270 */
[----:B------:R-:W-:Y:S01]  /*5110*/  UIADD3 UR8, UR25, UR8, URZ ;  /* 0x0000000819087290 */ /* 0x000fe2000fffe03f */
[----:B------:R-:W-:Y:S01]  /*5120*/  IADD3 R2, P2, R237, UR9, RZ ;  /* 0x00000009ed027c10 */ /* 0x000fe2000ff5e0ff */
[----:B------:R-:W-:Y:S01]  /*5130*/  UIADD3 UR18, UR18, -0x1, URZ ;  /* 0xffffffff12127890 */ /* 0x000fe2000fffe03f */
[----:B------:R-:W-:Y:S01]  /*5140*/  IADD3 R0, P5, R244, UR9, RZ ;  /* 0x00000009f4007c10 */ /* 0x000fe2000ffbe0ff */
[----:B------:R-:W-:Y:S01]  /*5150*/  USHF.L.U64.HI UR8, UR24, 0x7, UR8 ;  /* 0x0000000718087899 */ /* 0x000fe20008010208 */
[----:B------:R-:W-:Y:S02]  /*5160*/  LEA R194, P1, R2, c[0x0][0x1f8], 0x1 ;  /* 0x00007e0002c27a11 */ /* 0x000fe400078208ff */
[----:B------:R-:W-:Y:S02]  /*5170*/  LEA R192, P4, R0, c[0x0][0x1f8], 0x1 ;  /* 0x00007e0000c07a11 */ /* 0x000fe400078808ff */
[----:B------:R-:W-:Y:S01]  /*5180*/  @UP1 USHF.L.U32 UR10, UR4, 0x6, URZ ;  /* 0x00000006040a1899 */ /* 0x000fe2000800063f */
[----:B------:R-:W-:Y:S01]  /*5190*/  IADD3.X R60, R236, UR8, RZ, P2, !PT ;  /* 0x00000008ec3c7c10 */ /* 0x000fe200097fe4ff */
[----:B------:R-:W1:Y:S01]  /*51a0*/  LDSM.16.M88.4 R8, [R119+0x8100] ;  /* 0x008100007708783b */ /* 0x000e620000000200 */
[----:B------:R-:W-:Y:S01]  /*51b0*/  IADD3.X R3, R241, UR8, RZ, P5, !PT ;  /* 0x00000008f1037c10 */ /* 0x000fe2000affe4ff */
[----:B------:R-:W-:Y:S01]  /*51c0*/  @UP1 USHF.L.U64.HI UR17, UR4, UR13, UR5 ;  /* 0x0000000d04111299 */ /* 0x000fe20008010205 */
[----:B------:R-:W-:Y:S01]  /*51d0*/  LEA.HI.X R195, R2, c[0x0][0x1fc], R60, 0x1, P1 ;  /* 0x00007f0002c37a11 */ /* 0x000fe200008f0c3c */
[----:B------:R-:W-:Y:S01]  /*51e0*/  @UP1 UIMAD.WIDE.U32 UR24, UR18, UR4, URZ ;  /* 0x00000004121812a5 */ /* 0x000fe2000f8e003f */
[----:B------:R-:W-:Y:S01]  /*51f0*/  LEA.HI.X R193, R0, c[0x0][0x1fc], R3, 0x1, P4 ;  /* 0x00007f0000c17a11 */ /* 0x000fe200020f0c03 */
[----:B------:R-:W-:Y:S01]  /*5200*/  @UP1 USHF.R.S32.HI UR9, URZ, 0x1f, UR18 ;  /* 0x0000001f3f091899 */ /* 0x000fe20008011412 */
[----:B------:R-:W-:Y:S01]  /*5210*/  IADD3 R2, P1, R192, UR16, RZ ;  /* 0x00000010c0027c10 */ /* 0x000fe2000ff3e0ff */
[----:B------:R-:W2:Y:S01]  /*5220*/  LDSM.16.M88.4 R16, [R119+0x8900] ;  /* 0x008900007710783b */ /* 0x000ea20000000200 */
[----:B------:R-:W-:Y:S02]  /*5230*/  @UP1 USHF.L.U32 UR8, UR24, 0x7, URZ ;  /* 0x0000000718081899 */ /* 0x000fe4000800063f */
[----:B------:R-:W-:Y:S01]  /*5240*/  IADD3.X R3, R193, UR15, RZ, P1, !PT ;  /* 0x0000000fc1037c10 */ /* 0x000fe20008ffe4ff */
[----:B------:R-:W-:Y:S04]  /*5250*/  @UP1 UIMAD UR9, UR9, UR4, URZ ;  /* 0x00000004090912a4 */ /* 0x000fe8000f8e023f */
[----:B------:R-:W3:Y:S01]  /*5260*/  LDSM.16.M88.4 R24, [R119+0x9100] ;  /* 0x009100007718783b */ /* 0x000ee20000000200 */
[----:B------:R-:W-:Y:S04]  /*5270*/  @UP1 UIMAD UR9, UR18, UR5, UR9 ;  /* 0x00000005120912a4 */ /* 0x000fe8000f8e0209 */
[----:B------:R-:W-:Y:S03]  /*5280*/  @UP1 UIADD3 UR9, UR25, UR9, URZ ;  /* 0x0000000919091290 */ /* 0x000fe6000fffe03f */
[----:B------:R-:W4:Y:S01]  /*5290*/  LDSM.16.M88.4 R32, [R119+0x9900] ;  /* 0x009900007720783b */ /* 0x000f220000000200 */
[----:B------:R-:W-:Y:S07]  /*52a0*/  @UP1 USHF.L.U64.HI UR9, UR24, 0x7, UR9 ;  /* 0x0000000718091899 */ /* 0x000fee0008010209 */
[----:B------:R-:W5:Y:S01]  /*52b0*/  LDSM.16.M88.4 R40, [R119+0xa100] ;  /* 0x00a100007728783b */ /* 0x000f620000000200 */
[C---:B-1----:R-:W-:Y:S07]  /*52c0*/  HMMA.16816.F32 R4, R136.reuse, R8, RZ ;  /* 0x000000088804723c */ /* 0x042fee00000018ff */
[----:B------:R-:W1:Y:S01]  /*52d0*/  LDSM.16.M88.4 R48, [R119+0xa900] ;  /* 0x00a900007730783b */ /* 0x000e620000000200 */
[C---:B------:R-:W-:Y:S07]  /*52e0*/  HMMA.16816.F32 R8, R136.reuse, R10, RZ ;  /* 0x0000000a8808723c */ /* 0x040fee00000018ff */
[----:B------:R-:W1:Y:S01]  /*52f0*/  LDSM.16.M88.4 R56, [R119+0xb100] ;  /* 0x00b100007738783b */ /* 0x000e620000000200 */
[C---:B--2---:R-:W-:Y:S07]  /*5300*/  HMMA.16816.F32 R12, R136.reuse, R16, RZ ;  /* 0x00000010880c723c */ /* 0x044fee00000018ff */
[----:B------:R-:W2:Y:S01]  /*5310*/  LDSM.16.M88.4 R64, [R119+0xb900] ;  /* 0x00b900007740783b */ /* 0x000ea20000000200 */
[C---:B------:R-:W-:Y:S07]  /*5320*/  HMMA.16816.F32 R16, R136.reuse, R18, RZ ;  /* 0x000000128810723c */ /* 0x040fee00000018ff */
[----:B------:R-:W1:Y:S01]  /*5330*/  LDSM.16.M88.4 R144, [R210] ;  /* 0x00000000d290783b */ /* 0x000e620000000200 */
[C---:B---3--:R-:W-:Y:S07]  /*5340*/  HMMA.16816.F32 R20, R136.reuse, R24, RZ ;  /* 0x000000188814723c */ /* 0x048fee00000018ff */
[----:B------:R-:W3:Y:S01]  /*5350*/  LDSM.16.M88.4 R148, [R225] ;  /* 0x00000000e194783b */ /* 0x000ee20000000200 */
[C---:B------:R-:W-:Y:S07]  /*5360*/  HMMA.16816.F32 R24, R136.reuse, R26, RZ ;  /* 0x0000001a8818723c */ /* 0x040fee00000018ff */
[----:B------:R-:W2:Y:S01]  /*5370*/  LDSM.16.M88.4 R152, [R224] ;  /* 0x00000000e098783b */ /* 0x000ea20000000200 */
[C---:B----4-:R-:W-:Y:S07]  /*5380*/  HMMA.16816.F32 R28, R136.reuse, R32, RZ ;  /* 0x00000020881c723c */ /* 0x050fee00000018ff */
[----:B------:R-:W4:Y:S01]  /*5390*/  LDSM.16.M88.4 R156, [R223] ;  /* 0x00000000df9c783b */ /* 0x000f220000000200 */
[C---:B------:R-:W-:Y:S07]  /*53a0*/  HMMA.16816.F32 R32, R136.reuse, R34, RZ ;  /* 0x000000228820723c */ /* 0x040fee00000018ff */
[----:B------:R-:W2:Y:S01]  /*53b0*/  LDSM.16.M88.4 R160, [R222] ;  /* 0x00000000dea0783b */ /* 0x000ea20000000200 */
[C---:B-----5:R-:W-:Y:S07]  /*53c0*/  HMMA.16816.F32 R36, R136.reuse, R40, RZ ;  /* 0x000000288824723c */ /* 0x060fee00000018ff */
[----:B------:R-:W5:Y:S01]  /*53d0*/  LDSM.16.M88.4 R164, [R221] ;  /* 0x00000000dda4783b */ /* 0x000f620000000200 */
[C---:B------:R-:W-:Y:S07]  /*53e0*/  HMMA.16816.F32 R40, R136.reuse, R42, RZ ;  /* 0x0000002a8828723c */ /* 0x040fee00000018ff */
[----:B------:R-:W3:Y:S01]  /*53f0*/  LDSM.16.M88.4 R168, [R220] ;  /* 0x00000000dca8783b */ /* 0x000ee20000000200 */
[C---:B-1----:R-:W-:Y:S07]  /*5400*/  HMMA.16816.F32 R44, R136.reuse, R48, RZ ;  /* 0x00000030882c723c */ /* 0x042fee00000018ff */
[----:B------:R-:W1:Y:S01]  /*5410*/  LDSM.16.M88.4 R172, [R219] ;  /* 0x00000000dbac783b */ /* 0x000e620000000200 */
[C---:B------:R-:W-:Y:S07]  /*5420*/  HMMA.16816.F32 R48, R136.reuse, R50, RZ ;  /* 0x000000328830723c */ /* 0x040fee00000018ff */
[----:B------:R-:W-:Y:S01]  /*5430*/  @!PT LDS RZ, [RZ] ;  /* 0x00000000fffff984 */ /* 0x000fe20000000800 */
[----:B------:R-:W-:Y:S01]  /*5440*/  @!PT LDS RZ, [RZ] ;  /* 0x00000000fffff984 */ /* 0x000fe20000000800 */
[----:B------:R-:W-:Y:S01]  /*5450*/  @!PT LDS RZ, [RZ] ;  /* 0x00000000fffff984 */ /* 0x000fe20000000800 */
[----:B------:R3:W-:Y:S01]  /*5460*/  LDGSTS.E.BYPASS.LTC128B.128 [R226+0x100], [R192.64], !P3 ;  /* 0x00100000c0e27fae */ /* 0x0007e2000d901d56 */
[C---:B------:R-:W-:Y:S07]  /*5470*/  HMMA.16816.F32 R52, R136.reuse, R56, RZ ;  /* 0x000000388834723c */ /* 0x040fee00000018ff */
[----:B------:R1:W-:Y:S01]  /*5480*/  LDGSTS.E.BYPASS.LTC128B.128 [R226+0x4100], [R194.64], !P0 ;  /* 0x04100000c2e27fae */ /* 0x0003e2000c101d56 */
[C---:B------:R-:W-:Y:S07]  /*5490*/  HMMA.16816.F32 R56, R136.reuse, R58, RZ ;  /* 0x0000003a8838723c */ /* 0x040fee00000018ff */
[----:B------:R4:W-:Y:S01]  /*54a0*/  LDGSTS.E.BYPASS.LTC128B.128 [R226+0x1100], [R2.64], !P3 ;  /* 0x0110000002e27fae */ /* 0x0009e2000d901d56 */
[C---:B--2---:R-:W-:Y:S07]  /*54b0*/  HMMA.16816.F32 R60, R136.reuse, R64, RZ ;  /* 0x00000040883c723c */ /* 0x044fee00000018ff */
[----:B------:R4:W-:Y:S01]  /*54c0*/  LDGSTS.E.BYPASS.LTC128B.128 [R226+0x5100], [R2.64+0x80], !P0 ;  /* 0x0510008002e27fae */ /* 0x0009e2000c101d56 */
[C---:B---3--:R-:W-:Y:S01]  /*54d0*/  IADD3 R192, P1, R2.reuse, UR16, RZ ;  /* 0x0000001002c07c10 */ /* 0x048fe2000ff3e0ff */
[----:B------:R-:W-:Y:S03]  /*54e0*/  HMMA.16816.F32 R64, R136, R66, RZ ;  /* 0x000000428840723c */ /* 0x000fe600000018ff */
[C---:B------:R-:W-:Y:S02]  /*54f0*/  IADD3.X R193, R3.reuse, UR15, RZ, P1, !PT ;  /* 0x0000000f03c17c10 */ /* 0x040fe40008ffe4ff */
[----:B-1----:R-:W-:Y:S03]  /*5500*/  IADD3 R194, P4, R2, UR12, RZ ;  /* 0x0000000c02c27c10 */ /* 0x002fe6000ff9e0ff */
[----:B------:R1:W-:Y:S01]  /*5510*/  LDGSTS.E.BYPASS.LTC128B.128 [R226+0x2100], [R192.64], !P3 ;  /* 0x02100000c0e27fae */ /* 0x0003e2000d901d56 */
[C---:B------:R-:W-:Y:S05]  /*5520*/  HMMA.16816.F32 R4, R140.reuse, R144, R4 ;  /* 0x000000908c04723c */ /* 0x040fea0000001804 */
[----:B------:R-:W-:Y:S02]  /*5530*/  IADD3.X R195, R3, UR11, RZ, P4, !PT ;  /* 0x0000000b03c37c10 */ /* 0x000fe4000a7fe4ff */
[C---:B------:R-:W-:Y:S01]  /*5540*/  IADD3 R144, P2, R192.reuse, UR16, RZ ;  /* 0x00000010c0907c10 */ /* 0x040fe2000ff5e0ff */
[C---:B------:R-:W-:Y:S02]  /*5550*/  HMMA.16816.F32 R8, R140.reuse, R146, R8 ;  /* 0x000000928c08723c */ /* 0x040fe40000001808 */
[----:B------:R1:W-:Y:S02]  /*5560*/  LDGSTS.E.BYPASS.LTC128B.128 [R226+0x6100], [R194.64], !P0 ;  /* 0x06100000c2e27fae */ /* 0x0003e4000c101d56 */
[C---:B------:R-:W-:Y:S02]  /*5570*/  IADD3.X R145, R193.reuse, UR15, RZ, P2, !PT ;  /* 0x0000000fc1917c10 */ /* 0x040fe400097fe4ff */
[----:B----4-:R-:W-:Y:S02]  /*5580*/  IADD3 R2, P1, R192, UR12, RZ ;  /* 0x0000000cc0027c10 */ /* 0x010fe4000ff3e0ff */
[C---:B------:R-:W-:Y:S02]  /*5590*/  HMMA.16816.F32 R12, R140.reuse, R148, R12 ;  /* 0x000000948c0c723c */ /* 0x040fe4000000180c */
[----:B------:R2:W-:Y:S02]  /*55a0*/  LDGSTS.E.BYPASS.LTC128B.128 [R226+0x3100], [R144.64], !P3 ;  /* 0x0310000090e27fae */ /* 0x0005e4000d901d56 */
[----:B------:R-:W-:Y:S02]  /*55b0*/  IADD3.X R3, R193, UR11, RZ, P1, !PT ;  /* 0x0000000bc1037c10 */ /* 0x000fe40008ffe4ff */
[----:B------:R-:W-:Y:S02]  /*55c0*/  PLOP3.LUT P1, PT, PT, PT, UP1, 0x80, 0x0 ;  /* 0x000000000000781c */ /* 0x000fe40003f2f018 */
[C---:B------:R-:W-:Y:S02]  /*55d0*/  HMMA.16816.F32 R16, R140.reuse, R150, R16 ;  /* 0x000000968c10723c */ /* 0x040fe40000001810 */
[----:B------:R3:W-:Y:S06]  /*55e0*/  LDGSTS.E.BYPASS.LTC128B.128 [R226+0x7100], [R2.64], !P0 ;  /* 0x0710000002e27fae */ /* 0x0007ec000c101d56 */
[C---:B------:R-:W-:Y:S02]  /*55f0*/  HMMA.16816.F32 R20, R140.reuse, R152, R20 ;  /* 0x000000988c14723c */ /* 0x040fe40000001814 */
[----:B------:R-:W-:Y:S06]  /*5600*/  LDSM.16.M88.4 R148, [R209+0x8900] ;  /* 0x00890000d194783b */ /* 0x000fec0000000200 */
[C---:B------:R-:W-:Y:S02]  /*5610*/  HMMA.16816.F32 R24, R140.reuse, R154, R24 ;  /* 0x0000009a8c18723c */ /* 0x040fe40000001818 */
[----:B------:R-:W0:Y:S06]  /*5620*/  LDGDEPBAR ;  /* 0x00000000000079af */ /* 0x000e2c0000000000 */
[C---:B------:R-:W-:Y:S02]  /*5630*/  HMMA.16816.F32 R28, R140.reuse, R156, R28 ;  /* 0x0000009c8c1c723c */ /* 0x040fe4000000181c */
[----:B--2---:R-:W2:Y:S06]  /*5640*/  LDSM.16.M88.4 R144, [R209+0x8100] ;  /* 0x00810000d190783b */ /* 0x004eac0000000200 */
[C---:B------:R-:W-:Y:S02]  /*5650*/  HMMA.16816.F32 R32, R140.reuse, R158, R32 ;  /* 0x0000009e8c20723c */ /* 0x040fe40000001820 */
[----:B------:R-:W4:Y:S06]  /*5660*/  LDSM.16.M88.4 R152, [R209+0x9100] ;  /* 0x00910000d198783b */ /* 0x000f2c0000000200 */
[C---:B------:R-:W-:Y:S02]  /*5670*/  HMMA.16816.F32 R36, R140.reuse, R160, R36 ;  /* 0x000000a08c24723c */ /* 0x040fe40000001824 */
[----:B------:R-:W2:Y:S06]  /*5680*/  LDSM.16.M88.4 R156, [R209+0x9900] ;  /* 0x00990000d19c783b */ /* 0x000eac0000000200 */
[C---:B------:R-:W-:Y:S02]  /*5690*/  HMMA.16816.F32 R40, R140.reuse, R162, R40 ;  /* 0x000000a28c28723c */ /* 0x040fe40000001828 */
[----:B------:R-:W-:Y:S06]  /*56a0*/  LDSM.16.M88.4 R160, [R209+0xb900] ;  /* 0x00b90000d1a0783b */ /* 0x000fec0000000200 */
[C---:B-----5:R-:W-:Y:S02]  /*56b0*/  HMMA.16816.F32 R44, R140.reuse, R164, R44 ;  /* 0x000000a48c2c723c */ /* 0x060fe4000000182c */
[----:B-1----:R-:W-:Y:S06]  /*56c0*/  LDSM.16.M88.4 R192, [R217] ;  /* 0x00000000d9c0783b */ /* 0x002fec0000000200 */
[C---:B------:R-:W-:Y:S02]  /*56d0*/  HMMA.16816.F32 R48, R140.reuse, R166, R48 ;  /* 0x000000a68c30723c */ /* 0x040fe40000001830 */
[----:B------:R-:W-:Y:S06]  /*56e0*/  LDSM.16.M88.4 R164, [R206] ;  /* 0x00000000cea4783b */ /* 0x000fec0000000200 */
[C---:B------:R-:W-:Y:S08]  /*56f0*/  HMMA.16816.F32 R52, R140.reuse, R168, R52 ;  /* 0x000000a88c34723c */ /* 0x040ff00000001834 */
[C---:B------:R-:W-:Y:S01]  /*5700*/  HMMA.16816.F32 R56, R140.reuse, R170, R56 ;  /* 0x000000aa8c38723c */ /* 0x040fe20000001838 */
[----:B------:R-:W-:Y:S07]  /*5710*/  LDSM.16.M88.4 R168, [R206+0x800] ;  /* 0x00080000cea8783b */ /* 0x000fee0000000200 */
[C---:B------:R-:W-:Y:S08]  /*5720*/  HMMA.16816.F32 R60, R140.reuse, R172, R60 ;  /* 0x000000ac8c3c723c */ /* 0x040ff0000000183c */
[----:B------:R-:W-:Y:S01]  /*5730*/  HMMA.16816.F32 R64, R140, R174, R64 ;  /* 0x000000ae8c40723c */ /* 0x000fe20000001840 */
[----:B------:R-:W-:Y:S07]  /*5740*/  LDSM.16.M88.4 R172, [R218] ;  /* 0x00000000daac783b */ /* 0x000fee0000000200 */
[C---:B--2---:R-:W-:Y:S08]  /*5750*/  HMMA.16816.F32 R4, R176.reuse, R144, R4 ;  /* 0x00000090b004723c */ /* 0x044ff00000001804 */
[C---:B------:R-:W-:Y:S01]  /*5760*/  HMMA.16816.F32 R8, R176.reuse, R146, R8 ;  /* 0x00000092b008723c */ /* 0x040fe20000001808 */
[----:B------:R-:W1:Y:S07]  /*5770*/  LDSM.16.M88.4 R144, [R209+0xa100] ;  /* 0x00a10000d190783b */ /* 0x000e6e0000000200 */
[C---:B------:R-:W-:Y:S08]  /*5780*/  HMMA.16816.F32 R12, R176.reuse, R148, R12 ;  /* 0x00000094b00c723c */ /* 0x040ff0000000180c */
[C---:B------:R-:W-:Y:S01]  /*5790*/  HMMA.16816.F32 R16, R176.reuse, R150, R16 ;  /* 0x00000096b010723c */ /* 0x040fe20000001810 */
[----:B------:R-:W2:Y:S07]  /*57a0*/  LDSM.16.M88.4 R148, [R209+0xa900] ;  /* 0x00a90000d194783b */ /* 0x000eae0000000200 */
[C---:B----4-:R-:W-:Y:S08]  /*57b0*/  HMMA.16816.F32 R20, R176.reuse, R152, R20 ;  /* 0x00000098b014723c */ /* 0x050ff00000001814 */
[C---:B------:R-:W-:Y:S01]  /*57c0*/  HMMA.16816.F32 R24, R176.reuse, R154, R24 ;  /* 0x0000009ab018723c */ /* 0x040fe20000001818 */
[----:B------:R-:W4:Y:S07]  /*57d0*/  LDSM.16.M88.4 R152, [R209+0xb100] ;  /* 0x00b10000d198783b */ /* 0x000f2e0000000200 */
[C---:B------:R-:W-:Y:S08]  /*57e0*/  HMMA.16816.F32 R28, R176.reuse, R156, R28 ;  /* 0x0000009cb01c723c */ /* 0x040ff0000000181c */
[C---:B------:R-:W-:Y:S01]  /*57f0*/  HMMA.16816.F32 R32, R176.reuse, R158, R32 ;  /* 0x0000009eb020723c */ /* 0x040fe20000001820 */
[----:B------:R-:W5:Y:S07]  /*5800*/  LDSM.16.M88.4 R156, [R206+0x1000] ;  /* 0x00100000ce9c783b */ /* 0x000f6e0000000200 */
[C---:B-1----:R-:W-:Y:S08]  /*5810*/  HMMA.16816.F32 R36, R176.reuse, R144, R36 ;  /* 0x00000090b024723c */ /* 0x042ff00000001824 */
[C---:B------:R-:W-:Y:S01]  /*5820*/  HMMA.16816.F32 R40, R176.reuse, R146, R40 ;  /* 0x00000092b028723c */ /* 0x040fe20000001828 */
[----:B------:R-:W1:Y:S07]  /*5830*/  LDSM.16.M88.4 R144, [R206+0x1800] ;  /* 0x00180000ce90783b */ /* 0x000e6e0000000200 */
[C---:B--2---:R-:W-:Y:S08]  /*5840*/  HMMA.16816.F32 R44, R176.reuse, R148, R44 ;  /* 0x00000094b02c723c */ /* 0x044ff0000000182c */
[C---:B------:R-:W-:Y:S01]  /*5850*/  HMMA.16816.F32 R48, R176.reuse, R150, R48 ;  /* 0x00000096b030723c */ /* 0x040fe20000001830 */
[----:B------:R-:W2:Y:S07]  /*5860*/  LDSM.16.M88.4 R148, [R206+0x2000] ;  /* 0x00200000ce94783b */ /* 0x000eae0000000200 */
[C---:B----4-:R-:W-:Y:S08]  /*5870*/  HMMA.16816.F32 R52, R176.reuse, R152, R52 ;  /* 0x00000098b034723c */ /* 0x050ff00000001834 */
[C---:B------:R-:W-:Y:S01]  /*5880*/  HMMA.16816.F32 R56, R176.reuse, R154, R56 ;  /* 0x0000009ab038723c */ /* 0x040fe20000001838 */
[----:B------:R-:W4:Y:S07]  /*5890*/  LDSM.16.M88.4 R152, [R206+0x2800] ;  /* 0x00280000ce98783b */ /* 0x000f2e0000000200 */
[C---:B------:R-:W-:Y:S08]  /*58a0*/  HMMA.16816.F32 R60, R176.reuse, R160, R60 ;  /* 0x000000a0b03c723c */ /* 0x040ff0000000183c */
[----:B------:R-:W-:Y:S01]  /*58b0*/  HMMA.16816.F32 R64, R176, R162, R64 ;  /* 0x000000a2b040723c */ /* 0x000fe20000001840 */
[----:B------:R-:W1:Y:S07]  /*58c0*/  LDSM.16.M88.4 R160, [R206+0x3000] ;  /* 0x00300000cea0783b */ /* 0x000e6e0000000200 */
[C---:B------:R-:W-:Y:S08]  /*58d0*/  HMMA.16816.F32 R4, R180.reuse, R164, R4 ;  /* 0x000000a4b404723c */ /* 0x040ff00000001804 */
[C---:B------:R-:W-:Y:S01]  /*58e0*/  HMMA.16816.F32 R8, R180.reuse, R166, R8 ;  /* 0x000000a6b408723c */ /* 0x040fe20000001808 */
[----:B------:R-:W-:Y:S07]  /*58f0*/  LDSM.16.M88.4 R164, [R119+0xd900] ;  /* 0x00d9000077a4783b */ /* 0x000fee0000000200 */
[C---:B------:R-:W-:Y:S08]  /*5900*/  HMMA.16816.F32 R12, R180.reuse, R168, R12 ;  /* 0x000000a8b40c723c */ /* 0x040ff0000000180c */
[C---:B------:R-:W-:Y:S01]  /*5910*/  HMMA.16816.F32 R16, R180.reuse, R170, R16 ;  /* 0x000000aab410723c */ /* 0x040fe20000001810 */
[----:B------:R-:W-:Y:S07]  /*5920*/  LDSM.16.M88.4 R168, [R119+0xe100] ;  /* 0x00e1000077a8783b */ /* 0x000fee0000000200 */
[C---:B-----5:R-:W-:Y:S08]  /*5930*/  HMMA.16816.F32 R20, R180.reuse, R156, R20 ;  /* 0x0000009cb414723c */ /* 0x060ff00000001814 */
        /* <DEDUP_REMOVED lines=12> */
[C---:B------:R-:W-:Y:S01]  /*5a00*/  HMMA.16816.F32 R56, R180.reuse, R162, R56 ;  /* 0x000000a2b438723c */ /* 0x040fe20000001838 */
[----:B------:R-:W3:Y:S07]  /*5a10*/  LDSM.16.M88.4 R160, [R119+0xe900] ;  /* 0x00e9000077a0783b */ /* 0x000eee0000000200 */
[C---:B-----5:R-:W-:Y:S08]  /*5a20*/  HMMA.16816.F32 R60, R180.reuse, R156, R60 ;  /* 0x0000009cb43c723c */ /* 0x060ff0000000183c */
[----:B------:R-:W-:Y:S01]  /*5a30*/  HMMA.16816.F32 R64, R180, R158, R64 ;  /* 0x0000009eb440723c */ /* 0x000fe20000001840 */
[----:B------:R-:W-:Y:S07]  /*5a40*/  LDSM.16.M88.4 R156, [R119+0xf900] ;  /* 0x00f90000779c783b */ /* 0x000fee0000000200 */
[C---:B-1----:R-:W-:Y:S08]  /*5a50*/  HMMA.16816.F32 R4, R184.reuse, R144, R4 ;  /* 0x00000090b804723c */ /* 0x042ff00000001804 */
[C---:B------:R-:W-:Y:S01]  /*5a60*/  HMMA.16816.F32 R8, R184.reuse, R146, R8 ;  /* 0x00000092b808723c */ /* 0x040fe20000001808 */
[----:B------:R-:W1:Y:S07]  /*5a70*/  LDSM.16.M88.4 R144, [R119+0xf100] ;  /* 0x00f100007790783b */ /* 0x000e6e0000000200 */
[C---:B--2---:R-:W-:Y:S08]  /*5a80*/  HMMA.16816.F32 R12, R184.reuse, R148, R12 ;  /* 0x00000094b80c723c */ /* 0x044ff0000000180c */
[C---:B------:R-:W-:Y:S01]  /*5a90*/  HMMA.16816.F32 R16, R184.reuse, R150, R16 ;  /* 0x00000096b810723c */ /* 0x040fe20000001810 */
[----:B------:R-:W2:Y:S07]  /*5aa0*/  LDSM.16.M88.4 R148, [R216] ;  /* 0x00000000d894783b */ /* 0x000eae0000000200 */
[C---:B----4-:R-:W-:Y:S08]  /*5ab0*/  HMMA.16816.F32 R20, R184.reuse, R152, R20 ;  /* 0x00000098b814723c */ /* 0x050ff00000001814 */
[C---:B------:R-:W-:Y:S01]  /*5ac0*/  HMMA.16816.F32 R24, R184.reuse, R154, R24 ;  /* 0x0000009ab818723c */ /* 0x040fe20000001818 */
[----:B------:R-:W4:Y:S07]  /*5ad0*/  LDSM.16.M88.4 R152, [R215] ;  /* 0x00000000d798783b */ /* 0x000f2e0000000200 */
[C---:B------:R-:W-:Y:S08]  /*5ae0*/  HMMA.16816.F32 R28, R184.reuse, R164, R28 ;  /* 0x000000a4b81c723c */ /* 0x040ff0000000181c */
[C---:B------:R-:W-:Y:S01]  /*5af0*/  HMMA.16816.F32 R32, R184.reuse, R166, R32 ;  /* 0x000000a6b820723c */ /* 0x040fe20000001820 */
[----:B------:R-:W-:Y:S07]  /*5b00*/  LDSM.16.M88.4 R164, [R209+0xc900] ;  /* 0x00c90000d1a4783b */ /* 0x000fee0000000200 */
[C---:B------:R-:W-:Y:S08]  /*5b10*/  HMMA.16816.F32 R36, R184.reuse, R168, R36 ;  /* 0x000000a8b824723c */ /* 0x040ff00000001824 */
[C---:B------:R-:W-:Y:S01]  /*5b20*/  HMMA.16816.F32 R40, R184.reuse, R170, R40 ;  /* 0x000000aab828723c */ /* 0x040fe20000001828 */
[----:B------:R-:W-:Y:S07]  /*5b30*/  LDSM.16.M88.4 R168, [R209+0xd100] ;  /* 0x00d10000d1a8783b */ /* 0x000fee0000000200 */
[C---:B---3--:R-:W-:Y:S08]  /*5b40*/  HMMA.16816.F32 R44, R184.reuse, R160, R44 ;  /* 0x000000a0b82c723c */ /* 0x048ff0000000182c */
[C---:B------:R-:W-:Y:S01]  /*5b50*/  HMMA.16816.F32 R48, R184.reuse, R162, R48 ;  /* 0x000000a2b830723c */ /* 0x040fe20000001830 */
[----:B------:R-:W3:Y:S07]  /*5b60*/  LDSM.16.M88.4 R160, [R214] ;  /* 0x00000000d6a0783b */ /* 0x000eee0000000200 */
[C---:B-1----:R-:W-:Y:S08]  /*5b70*/  HMMA.16816.F32 R52, R184.reuse, R144, R52 ;  /* 0x00000090b834723c */ /* 0x042ff00000001834 */
[C---:B------:R-:W-:Y:S01]  /*5b80*/  HMMA.16816.F32 R56, R184.reuse, R146, R56 ;  /* 0x00000092b838723c */ /* 0x040fe20000001838 */
[----:B------:R-:W1:Y:S07]  /*5b90*/  LDSM.16.M88.4 R144, [R213] ;  /* 0x00000000d590783b */ /* 0x000e6e0000000200 */
[C---:B------:R-:W-:Y:S08]  /*5ba0*/  HMMA.16816.F32 R60, R184.reuse, R156, R60 ;  /* 0x0000009cb83c723c */ /* 0x040ff0000000183c */
[----:B------:R-:W-:Y:S01]  /*5bb0*/  HMMA.16816.F32 R64, R184, R158, R64 ;  /* 0x0000009eb840723c */ /* 0x000fe20000001840 */
[----:B------:R-:W5:Y:S07]  /*5bc0*/  LDSM.16.M88.4 R156, [R212] ;  /* 0x00000000d49c783b */ /* 0x000f6e0000000200 */
[C---:B------:R-:W-:Y:S08]  /*5bd0*/  HMMA.16816.F32 R4, R188.reuse, R172, R4 ;  /* 0x000000acbc04723c */ /* 0x040ff00000001804 */
[C---:B------:R-:W-:Y:S01]  /*5be0*/  HMMA.16816.F32 R8, R188.reuse, R174, R8 ;  /* 0x000000aebc08723c */ /* 0x040fe20000001808 */
[----:B------:R-:W-:Y:S07]  /*5bf0*/  LDSM.16.M88.4 R172, [R209+0xe900] ;  /* 0x00e90000d1ac783b */ /* 0x000fee0000000200 */
[C---:B------:R-:W-:Y:S08]  /*5c00*/  HMMA.16816.F32 R12, R188.reuse, R192, R12 ;  /* 0x000000c0bc0c723c */ /* 0x040ff0000000180c */
[C---:B------:R-:W-:Y:S01]  /*5c10*/  HMMA.16816.F32 R16, R188.reuse, R194, R16 ;  /* 0x000000c2bc10723c */ /* 0x040fe20000001810 */
[----:B------:R-:W-:Y:S07]  /*5c20*/  LDSM.16.M88.4 R192, [R209+0xf100] ;  /* 0x00f10000d1c0783b */ /* 0x000fee0000000200 */
[C---:B--2---:R-:W-:Y:S08]  /*5c30*/  HMMA.16816.F32 R20, R188.reuse, R148, R20 ;  /* 0x00000094bc14723c */ /* 0x044ff00000001814 */
[C---:B------:R-:W-:Y:S01]  /*5c40*/  HMMA.16816.F32 R24, R188.reuse, R150, R24 ;  /* 0x00000096bc18723c */ /* 0x040fe20000001818 */
[----:B------:R-:W2:Y:S07]  /*5c50*/  LDSM.16.M88.4 R148, [R211] ;  /* 0x00000000d394783b */ /* 0x000eae0000000200 */
[C---:B----4-:R-:W-:Y:S08]  /*5c60*/  HMMA.16816.F32 R28, R188.reuse, R152, R28 ;  /* 0x00000098bc1c723c */ /* 0x050ff0000000181c */
[C---:B------:R-:W-:Y:S01]  /*5c70*/  HMMA.16816.F32 R32, R188.reuse, R154, R32 ;  /* 0x0000009abc20723c */ /* 0x040fe20000001820 */
[----:B------:R-:W4:Y:S07]  /*5c80*/  LDSM.16.M88.4 R152, [R209+0xc100] ;  /* 0x00c10000d198783b */ /* 0x000f2e0000000200 */
[C---:B---3--:R-:W-:Y:S08]  /*5c90*/  HMMA.16816.F32 R36, R188.reuse, R160, R36 ;  /* 0x000000a0bc24723c */ /* 0x048ff00000001824 */
[C---:B------:R-:W-:Y:S01]  /*5ca0*/  HMMA.16816.F32 R40, R188.reuse, R162, R40 ;  /* 0x000000a2bc28723c */ /* 0x040fe20000001828 */
[----:B------:R-:W3:Y:S07]  /*5cb0*/  LDSM.16.M88.4 R160, [R209+0xd900] ;  /* 0x00d90000d1a0783b */ /* 0x000eee0000000200 */
[C---:B-1----:R-:W-:Y:S08]  /*5cc0*/  HMMA.16816.F32 R44, R188.reuse, R144, R44 ;  /* 0x00000090bc2c723c */ /* 0x042ff0000000182c */
[C---:B------:R-:W-:Y:S01]  /*5cd0*/  HMMA.16816.F32 R48, R188.reuse, R146, R48 ;  /* 0x00000092bc30723c */ /* 0x040fe20000001830 */
[----:B------:R-:W1:Y:S07]  /*5ce0*/  LDSM.16.M88.4 R144, [R209+0xe100] ;  /* 0x00e10000d190783b */ /* 0x000e6e0000000200 */
[C---:B-----5:R-:W-:Y:S08]  /*5cf0*/  HMMA.16816.F32 R52, R188.reuse, R156, R52 ;  /* 0x0000009cbc34723c */ /* 0x060ff00000001834 */
[C---:B------:R-:W-:Y:S01]  /*5d00*/  HMMA.16816.F32 R56, R188.reuse, R158, R56 ;  /* 0x0000009ebc38723c */ /* 0x040fe20000001838 */
[----:B------:R-:W5:Y:S07]  /*5d10*/  LDSM.16.M88.4 R156, [R209+0xf900] ;  /* 0x00f90000d19c783b */ /* 0x000f6e0000000200 */
[C---:B--2---:R-:W-:Y:S08]  /*5d20*/  HMMA.16816.F32 R60, R188.reuse, R148, R60 ;  /* 0x00000094bc3c723c */ /* 0x044ff0000000183c */
[----:B------:R-:W-:Y:S01]  /*5d30*/  HMMA.16816.F32 R64, R188, R150, R64 ;  /* 0x00000096bc40723c */ /* 0x000fe20000001840 */
[----:B------:R-:W2:Y:S07]  /*5d40*/  LDSM.16.M88.4 R148, [R206+0x4000] ;  /* 0x00400000ce94783b */ /* 0x000eae0000000200 */
[C---:B----4-:R-:W-:Y:S08]  /*5d50*/  HMMA.16816.F32 R4, R196.reuse, R152, R4 ;  /* 0x00000098c404723c */ /* 0x050ff00000001804 */
[C---:B------:R-:W-:Y:S01]  /*5d60*/  HMMA.16816.F32 R8, R196.reuse, R154, R8 ;  /* 0x0000009ac408723c */ /* 0x040fe20000001808 */
[----:B------:R-:W4:Y:S07]  /*5d70*/  LDSM.16.M88.4 R152, [R206+0x4800] ;  /* 0x00480000ce98783b */ /* 0x000f2e0000000200 */
[C---:B------:R-:W-:Y:S08]  /*5d80*/  HMMA.16816.F32 R12, R196.reuse, R164, R12 ;  /* 0x000000a4c40c723c */ /* 0x040ff0000000180c */
[C---:B------:R-:W-:Y:S08]  /*5d90*/  HMMA.16816.F32 R16, R196.reuse, R166, R16 ;  /* 0x000000a6c410723c */ /* 0x040ff00000001810 */
[C---:B------:R-:W-:Y:S08]  /*5da0*/  HMMA.16816.F32 R20, R196.reuse, R168, R20 ;  /* 0x000000a8c414723c */ /* 0x040ff00000001814 */
[C---:B------:R-:W-:Y:S08]  /*5db0*/  HMMA.16816.F32 R24, R196.reuse, R170, R24 ;  /* 0x000000aac418723c */ /* 0x040ff00000001818 */
[C---:B---3--:R-:W-:Y:S08]  /*5dc0*/  HMMA.16816.F32 R28, R196.reuse, R160, R28 ;  /* 0x000000a0c41c723c */ /* 0x048ff0000000181c */
[C---:B------:R-:W-:Y:S08]  /*5dd0*/  HMMA.16816.F32 R32, R196.reuse, R162, R32 ;  /* 0x000000a2c420723c */ /* 0x040ff00000001820 */
[C---:B-1----:R-:W-:Y:S08]  /*5de0*/  HMMA.16816.F32 R36, R196.reuse, R144, R36 ;  /* 0x00000090c424723c */ /* 0x042ff00000001824 */
[C---:B------:R-:W-:Y:S01]  /*5df0*/  HMMA.16816.F32 R40, R196.reuse, R146, R40 ;  /* 0x00000092c428723c */ /* 0x040fe20000001828 */
[----:B------:R-:W1:Y:S07]  /*5e00*/  LDSM.16.M88.4 R144, [R206+0x5000] ;  /* 0x00500000ce90783b */ /* 0x000e6e0000000200 */
[C---:B------:R-:W-:Y:S08]  /*5e10*/  HMMA.16816.F32 R44, R196.reuse, R172, R44 ;  /* 0x000000acc42c723c */ /* 0x040ff0000000182c */
[C---:B------:R-:W-:Y:S08]  /*5e20*/  HMMA.16816.F32 R48, R196.reuse, R174, R48 ;  /* 0x000000aec430723c */ /* 0x040ff00000001830 */
[C---:B------:R-:W-:Y:S08]  /*5e30*/  HMMA.16816.F32 R52, R196.reuse, R192, R52 ;  /* 0x000000c0c434723c */ /* 0x040ff00000001834 */
[C---:B------:R-:W-:Y:S08]  /*5e40*/  HMMA.16816.F32 R56, R196.reuse, R194, R56 ;  /* 0x000000c2c438723c */ /* 0x040ff00000001838 */
[C---:B-----5:R-:W-:Y:S08]  /*5e50*/  HMMA.16816.F32 R60, R196.reuse, R156, R60 ;  /* 0x0000009cc43c723c */ /* 0x060ff0000000183c */
[----:B------:R-:W-:Y:S01]  /*5e60*/  HMMA.16816.F32 R64, R196, R158, R64 ;  /* 0x0000009ec440723c */ /* 0x000fe20000001840 */
[----:B------:R-:W3:Y:S07]  /*5e70*/  LDSM.16.M88.4 R156, [R206+0x5800] ;  /* 0x00580000ce9c783b */ /* 0x000eee0000000200 */
[C---:B--2---:R-:W-:Y:S08]  /*5e80*/  HMMA.16816.F32 R4, R200.reuse, R148, R4 ;  /* 0x00000094c804723c */ /* 0x044ff00000001804 */
[C---:B------:R-:W-:Y:S01]  /*5e90*/  HMMA.16816.F32 R8, R200.reuse, R150, R8 ;  /* 0x00000096c808723c */ /* 0x040fe20000001808 */
[----:B------:R-:W2:Y:S07]  /*5ea0*/  LDSM.16.M88.4 R148, [R206+0x6000] ;  /* 0x00600000ce94783b */ /* 0x000eae0000000200 */
[C---:B----4-:R-:W-:Y:S08]  /*5eb0*/  HMMA.16816.F32 R12, R200.reuse, R152, R12 ;  /* 0x00000098c80c723c */ /* 0x050ff0000000180c */
[C---:B------:R-:W-:Y:S01]  /*5ec0*/  HMMA.16816.F32 R16, R200.reuse, R154, R16 ;  /* 0x0000009ac810723c */ /* 0x040fe20000001810 */
[----:B------:R-:W-:Y:S03]  /*5ed0*/  LDSM.16.M88.4 R152, [R206+0x7000] ;  /* 0x00700000ce98783b */ /* 0x000fe60000000200 */
[----:B------:R-:W-:Y:S02]  /*5ee0*/  FMNMX.FTZ R0, R4, R117, !PT ;  /* 0x0000007504007209 */ /* 0x000fe40007810000 */
[----:B------:R-:W-:Y:S02]  /*5ef0*/  FMNMX.FTZ R2, R6, R118, !PT ;  /* 0x0000007606027209 */ /* 0x000fe40007810000 */
[C---:B-1----:R-:W-:Y:S04]  /*5f00*/  HMMA.16816.F32 R20, R200.reuse, R144, R20 ;  /* 0x00000090c814723c */ /* 0x042fe80000001814 */
[----:B------:R-:W-:Y:S02]  /*5f10*/  FMNMX.FTZ R0, R5, R0, !PT ;  /* 0x0000000005007209 */ /* 0x000fe40007810000 */
[----:B------:R-:W-:Y:S02]  /*5f20*/  FMNMX.FTZ R2, R7, R2, !PT ;  /* 0x0000000207027209 */ /* 0x000fe40007810000 */
[C---:B------:R-:W-:Y:S01]  /*5f30*/  HMMA.16816.F32 R24, R200.reuse, R146, R24 ;  /* 0x00000092c818723c */ /* 0x040fe20000001818 */
[----:B------:R-:W1:Y:S03]  /*5f40*/  LDSM.16.M88.4 R144, [R206+0x6800] ;  /* 0x00680000ce90783b */ /* 0x000e660000000200 */
[----:B------:R-:W-:Y:S02]  /*5f50*/  FMNMX.FTZ R0, R8, R0, !PT ;  /* 0x0000000008007209 */ /* 0x000fe40007810000 */
[----:B------:R-:W-:Y:S02]  /*5f60*/  FMNMX.FTZ R2, R10, R2, !PT ;  /* 0x000000020a027209 */ /* 0x000fe40007810000 */
[C---:B---3--:R-:W-:Y:S04]  /*5f70*/  HMMA.16816.F32 R28, R200.reuse, R156, R28 ;  /* 0x0000009cc81c723c */ /* 0x048fe8000000181c */
[----:B------:R-:W-:Y:S02]  /*5f80*/  FMNMX.FTZ R0, R9, R0, !PT ;  /* 0x0000000009007209 */ /* 0x000fe40007810000 */
[----:B------:R-:W-:Y:S02]  /*5f90*/  FMNMX.FTZ R2, R11, R2, !PT ;  /* 0x000000020b027209 */ /* 0x000fe40007810000 */
[C---:B------:R-:W-:Y:S04]  /*5fa0*/  HMMA.16816.F32 R32, R200.reuse, R158, R32 ;  /* 0x0000009ec820723c */ /* 0x040fe80000001820 */
[----:B------:R-:W-:Y:S02]  /*5fb0*/  FMNMX.FTZ R0, R12, R0, !PT ;  /* 0x000000000c007209 */ /* 0x000fe40007810000 */
[----:B------:R-:W-:Y:S02]  /*5fc0*/  FMNMX.FTZ R2, R14, R2, !PT ;  /* 0x000000020e027209 */ /* 0x000fe40007810000 */
[C---:B--2---:R-:W-:Y:S04]  /*5fd0*/  HMMA.16816.F32 R36, R200.reuse, R148, R36 ;  /* 0x00000094c824723c */ /* 0x044fe80000001824 */
[----:B------:R-:W-:Y:S02]  /*5fe0*/  FMNMX.FTZ R0, R13, R0, !PT ;  /* 0x000000000d007209 */ /* 0x000fe40007810000 */
[----:B------:R-:W-:Y:S02]  /*5ff0*/  FMNMX.FTZ R2, R15, R2, !PT ;  /* 0x000000020f027209 */ /* 0x000fe40007810000 */
[C---:B------:R-:W-:Y:S01]  /*6000*/  HMMA.16816.F32 R40, R200.reuse, R150, R40 ;  /* 0x00000096c828723c */ /* 0x040fe20000001828 */
[----:B------:R-:W2:Y:S01]  /*6010*/  LDSM.16.M88.4 R148, [R206+0x7800] ;  /* 0x00780000ce94783b */ /* 0x000ea20000000200 */
[----:B------:R-:W-:Y:S04]  /*6020*/  DEPBAR.LE SB0, 0x0 ;  /* 0x000080000000791a */ /* 0x000fe80000000000 */
[----:B------:R-:W-:Y:S02]  /*6030*/  FMNMX.FTZ R0, R16, R0, !PT ;  /* 0x0000000010007209 */ /* 0x000fe40007810000 */
[----:B------:R-:W-:Y:S01]  /*6040*/  FMNMX.FTZ R2, R18, R2, !PT ;  /* 0x0000000212027209 */ /* 0x000fe20007810000 */
[C---:B-1----:R-:W-:Y:S01]  /*6050*/  HMMA.16816.F32 R44, R200.reuse, R144, R44 ;  /* 0x00000090c82c723c */ /* 0x042fe2000000182c */
[----:B------:R-:W-:Y:S04]  /*6060*/  BAR.SYNC.DEFER_BLOCKING 0x0 ;  /* 0x0000000000007b1d */ /* 0x000fe80000010000 */
[----:B------:R-:W-:Y:S02]  /*6070*/  FMNMX.FTZ R0, R17, R0, !PT ;  /* 0x0000000011007209 */ /* 0x000fe40007810000 */
[----:B------:R-:W-:Y:S01]  /*6080*/  FMNMX.FTZ R2, R19, R2, !PT ;  /* 0x0000000213027209 */ /* 0x000fe20007810000 */
[C---:B------:R-:W-:Y:S04]  /*6090*/  HMMA.16816.F32 R48, R200.reuse, R146, R48 ;  /* 0x00000092c830723c */ /* 0x040fe80000001830 */
[----:B------:R-:W-:Y:S02]  /*60a0*/  FMNMX.FTZ R0, R20, R0, !PT ;  /* 0x0000000014007209 */ /* 0x000fe40007810000 */
[----:B------:R-:W-:Y:S02]  /*60b0*/  FMNMX.FTZ R2, R22, R2, !PT ;  /* 0x0000000216027209 */ /* 0x000fe40007810000 */
[C---:B------:R-:W-:Y:S04]  /*60c0*/  HMMA.16816.F32 R52, R200.reuse, R152, R52 ;  /* 0x00000098c834723c */ /* 0x040fe80000001834 */
        /* <DEDUP_REMOVED lines=8> */
[----:B------:R-:W-:Y:S04]  /*6150*/  HMMA.16816.F32 R64, R200, R150, R64 ;  /* 0x00000096c840723c */ /* 0x000fe80000001840 */
[----:B------:R-:W-:Y:S02]  /*6160*/  FMNMX.FTZ R0, R28, R0, !PT ;  /* 0x000000001c007209 */ /* 0x000fe40007810000 */
[----:B------:R-:W-:Y:S02]  /*6170*/  FMNMX.FTZ R2, R30, R2, !PT ;  /* 0x000000021e027209 */ /* 0x000fe40007810000 */
[----:B------:R-:W-:Y:S04]  /*6180*/  FMNMX.FTZ R0, R29, R0, !PT ;  /* 0x000000001d007209 */ /* 0x000fe80007810000 */
[----:B------:R-:W-:Y:S02]  /*6190*/  FMNMX.FTZ R0, R32, R0, !PT ;  /* 0x0000000020007209 */ /* 0x000fe40007810000 */
        /* <DEDUP_REMOVED lines=34> */
[----:B------:R-:W-:Y:S03]  /*63c0*/  FMNMX.FTZ R0, R66, R0, !PT ;  /* 0x0000000042007209 */ /* 0x000fe60007810000 */
[----:B------:R-:W1:Y:S01]  /*63d0*/  SHFL.BFLY PT, R3, R116, 0x2, 0x1f ;  /* 0x0c401f0074037f89 */ /* 0x000e6200000e0000 */
[----:B------:R-:W-:Y:S07]  /*63e0*/  FMNMX.FTZ R0, R67, R0, !PT ;  /* 0x0000000043007209 */ /* 0x000fee0007810000 */
[----:B------:R-:W2:Y:S01]  /*63f0*/  SHFL.BFLY PT, R2, R0, 0x2, 0x1f ;  /* 0x0c401f0000027f89 */ /* 0x000ea200000e0000 */
[----:B-1----:R-:W-:Y:S07]  /*6400*/  FMNMX.FTZ R116, R116, R3, !PT ;  /* 0x0000000374747209 */ /* 0x002fee0007810000 */
[----:B------:R-:W1:Y:S01]  /*6410*/  SHFL.BFLY PT, R144, R116, 0x1, 0x1f ;  /* 0x0c201f0074907f89 */ /* 0x000e6200000e0000 */
[----:B--2---:R-:W-:Y:S07]  /*6420*/  FMNMX.FTZ R0, R0, R2, !PT ;  /* 0x0000000200007209 */ /* 0x004fee0007810000 */
[----:B------:R-:W2:Y:S01]  /*6430*/  SHFL.BFLY PT, R3, R0, 0x1, 0x1f ;  /* 0x0c201f0000037f89 */ /* 0x000ea200000e0000 */
[----:B-1----:R-:W-:Y:S05]  /*6440*/  FMNMX.FTZ R116, R116, R144, !PT ;  /* 0x0000009074747209 */ /* 0x002fea0007810000 */
[C---:B------:R-:W-:Y:S02]  /*6450*/  FMUL.FTZ R156, R116.reuse, c[0x0][0x2d0] ;  /* 0x0000b400749c7a20 */ /* 0x040fe40000410000 */
[----:B------:R-:W-:Y:S01]  /*6460*/  FADD.FTZ R2, -R116, R117 ;  /* 0x0000007574027221 */ /* 0x000fe20000010100 */
[----:B--2---:R-:W-:Y:S01]  /*6470*/  FMNMX.FTZ R3, R0, R3, !PT ;  /* 0x0000000300037209 */ /* 0x004fe20007810000 */
[--C-:B------:R-:W-:Y:S01]  /*6480*/  FFMA.FTZ R5, R5, c[0x0][0x2d0], -R156.reuse ;  /* 0x0000b40005057a23 */ /* 0x100fe2000001089c */
[----:B------:R-:W-:Y:S01]  /*6490*/  @P1 IADD3 R117, P2, R246, UR8, RZ ;  /* 0x00000008f6751c10 */ /* 0x000fe2000ff5e0ff */
[--C-:B------:R-:W-:Y:S02]  /*64a0*/  FFMA.FTZ R4, R4, c[0x0][0x2d0], -R156.reuse ;  /* 0x0000b40004047a23 */ /* 0x100fe4000001089c */
[----:B------:R1:W-:Y:S01]  /*64b0*/  MUFU.EX2 R230, R5 ;  /* 0x0000000500e67308 */ /* 0x0003e20000000800 */
[----:B------:R-:W-:Y:S01]  /*64c0*/  FMUL.FTZ R0, R2, c[0x0][0x2d0] ;  /* 0x0000b40002007a20 */ /* 0x000fe20000410000 */
[----:B------:R-:W-:Y:S01]  /*64d0*/  @P1 LEA R144, P5, R117, c[0x0][0x1c8], 0x1 ;  /* 0x0000720075901a11 */ /* 0x000fe200078a08ff */
[--C-:B------:R-:W-:Y:S02]  /*64e0*/  FFMA.FTZ R8, R8, c[0x0][0x2d0], -R156.reuse ;  /* 0x0000b40008087a23 */ /* 0x100fe4000001089c */
[--C-:B------:R-:W-:Y:S02]  /*64f0*/  FFMA.FTZ R9, R9, c[0x0][0x2d0], -R156.reuse ;  /* 0x0000b40009097a23 */ /* 0x100fe4000001089c */
[--C-:B------:R-:W-:Y:S02]  /*6500*/  FFMA.FTZ R24, R24, c[0x0][0x2d0], -R156.reuse ;  /* 0x0000b40018187a23 */ /* 0x100fe4000001089c */
[--C-:B------:R-:W-:Y:S01]  /*6510*/  FFMA.FTZ R25, R25, c[0x0][0x2d0], -R156.reuse ;  /* 0x0000b40019197a23 */ /* 0x100fe2000001089c */
[----:B------:R2:W-:Y:S01]  /*6520*/  MUFU.EX2 R231, R4 ;  /* 0x0000000400e77308 */ /* 0x0005e20000000800 */
[--C-:B------:R-:W-:Y:S02]  /*6530*/  FFMA.FTZ R28, R28, c[0x0][0x2d0], -R156.reuse ;  /* 0x0000b4001c1c7a23 */ /* 0x100fe4000001089c */
[--C-:B------:R-:W-:Y:S02]  /*6540*/  FFMA.FTZ R29, R29, c[0x0][0x2d0], -R156.reuse ;  /* 0x0000b4001d1d7a23 */ /* 0x100fe4000001089c */
[--C-:B------:R-:W-:Y:S02]  /*6550*/  FFMA.FTZ R32, R32, c[0x0][0x2d0], -R156.reuse ;  /* 0x0000b40020207a23 */ /* 0x100fe4000001089c */
[--C-:B------:R-:W-:Y:S02]  /*6560*/  FFMA.FTZ R33, R33, c[0x0][0x2d0], -R156.reuse ;  /* 0x0000b40021217a23 */ /* 0x100fe4000001089c */
[--C-:B------:R-:W-:Y:S01]  /*6570*/  FFMA.FTZ R36, R36, c[0x0][0x2d0], -R156.reuse ;  /* 0x0000b40024247a23 */ /* 0x100fe2000001089c */
[----:B------:R3:W4:Y:S01]  /*6580*/  MUFU.EX2 R2, R0 ;  /* 0x0000000000027308 */ /* 0x0007220000000800 */
[--C-:B------:R-:W-:Y:S02]  /*6590*/  FFMA.FTZ R37, R37, c[0x0][0x2d0], -R156.reuse ;  /* 0x0000b40025257a23 */ /* 0x100fe4000001089c */
[--C-:B------:R-:W-:Y:S01]  /*65a0*/  FFMA.FTZ R40, R40, c[0x0][0x2d0], -R156.reuse ;  /* 0x0000b40028287a23 */ /* 0x100fe2000001089c */
[----:B-1----:R-:W-:Y:S01]  /*65b0*/  @P1 IADD3.X R5, R243, UR9, RZ, P2, !PT ;  /* 0x00000009f3051c10 */ /* 0x002fe200097fe4ff */
[--C-:B------:R-:W-:Y:S02]  /*65c0*/  FFMA.FTZ R41, R41, c[0x0][0x2d0], -R156.reuse ;  /* 0x0000b40029297a23 */ /* 0x100fe4000001089c */
[--C-:B------:R-:W-:Y:S01]  /*65d0*/  FFMA.FTZ R44, R44, c[0x0][0x2d0], -R156.reuse ;  /* 0x0000b4002c2c7a23 */ /* 0x100fe2000001089c */
[----:B------:R-:W-:Y:S01]  /*65e0*/  @P1 LEA.HI.X R145, R117, c[0x0][0x1cc], R5, 0x1, P5 ;  /* 0x0000730075911a11 */ /* 0x000fe200028f0c05 */
[----:B------:R-:W-:Y:S01]  /*65f0*/  FMUL.FTZ R117, R3, c[0x0][0x2d0] ;  /* 0x0000b40003757a20 */ /* 0x000fe20000410000 */
[----:B------:R1:W-:Y:S01]  /*6600*/  MUFU.EX2 R229, R8 ;  /* 0x0000000800e57308 */ /* 0x0003e20000000800 */
[----:B------:R-:W-:Y:S02]  /*6610*/  FFMA.FTZ R45, R45, c[0x0][0x2d0], -R156 ;  /* 0x0000b4002d2d7a23 */ /* 0x000fe4000001089c */
[----:B------:R5:W-:Y:S01]  /*6620*/  @P1 LDGSTS.E.BYPASS.LTC128B.128 [R226+0x8100], [R144.64], !P3 ;  /* 0x0810000090e21fae */ /* 0x000be2000d901d56 */
[----:B--2---:R-:W-:Y:S01]  /*6630*/  @P1 IADD3 R4, P4, R235, UR8, RZ ;  /* 0x00000008eb041c10 */ /* 0x004fe2000ff9e0ff */
[--C-:B------:R-:W-:Y:S02]  /*6640*/  FFMA.FTZ R6, R6, c[0x0][0x2d0], -R117.reuse ;  /* 0x0000b40006067a23 */ /* 0x100fe40000010875 */
[--C-:B------:R-:W-:Y:S01]  /*6650*/  FFMA.FTZ R10, R10, c[0x0][0x2d0], -R117.reuse ;  /* 0x0000b4000a0a7a23 */ /* 0x100fe20000010875 */
[----:B------:R-:W-:Y:S01]  /*6660*/  @P1 LEA R146, P2, R4, c[0x0][0x1c8], 0x1 ;  /* 0x0000720004921a11 */ /* 0x000fe200078408ff */
[--C-:B------:R-:W-:Y:S01]  /*6670*/  FFMA.FTZ R11, R11, c[0x0][0x2d0], -R117.reuse ;  /* 0x0000b4000b0b7a23 */ /* 0x100fe20000010875 */
[----:B------:R2:W-:Y:S01]  /*6680*/  MUFU.EX2 R228, R9 ;  /* 0x0000000900e47308 */ /* 0x0005e20000000800 */
[--C-:B------:R-:W-:Y:S02]  /*6690*/  FFMA.FTZ R26, R26, c[0x0][0x2d0], -R117.reuse ;  /* 0x0000b4001a1a7a23 */ /* 0x100fe40000010875 */
[--C-:B------:R-:W-:Y:S02]  /*66a0*/  FFMA.FTZ R27, R27, c[0x0][0x2d0], -R117.reuse ;  /* 0x0000b4001b1b7a23 */ /* 0x100fe40000010875 */
[----:B---3--:R-:W-:Y:S01]  /*66b0*/  FADD.FTZ R0, -R3, R118 ;  /* 0x0000007603007221 */ /* 0x008fe20000010100 */
[----:B------:R-:W-:Y:S01]  /*66c0*/  @P1 IADD3.X R118, R234, UR9, RZ, P4, !PT ;  /* 0x00000009ea761c10 */ /* 0x000fe2000a7fe4ff */
[----:B------:R-:W-:Y:S01]  /*66d0*/  @UP1 UIADD3 UR9, UP0, UR20, 0x80, URZ ;  /* 0x0000008014091890 */ /* 0x000fe2000ff1e03f */
[----:B----4-:R-:W-:Y:S02]  /*66e0*/  FMUL.FTZ R68, R2, R68 ;  /* 0x0000004402447220 */ /* 0x010fe40000410000 */
[----:B------:R-:W-:Y:S01]  /*66f0*/  @P1 LEA.HI.X R147, R4, c[0x0][0x1cc], R118, 0x1, P2 ;  /* 0x0000730004931a11 */ /* 0x000fe200010f0c76 */
[----:B------:R3:W-:Y:S01]  /*6700*/  MUFU.EX2 R168, R6 ;  /* 0x0000000600a87308 */ /* 0x0007e20000000800 */
[----:B------:R-:W-:Y:S01]  /*6710*/  @P1 IADD3 R4, P2, R144, UR10, RZ ;  /* 0x0000000a90041c10 */ /* 0x000fe2000ff5e0ff */
[----:B------:R-:W-:Y:S01]  /*6720*/  @UP1 UIADD3.X UR8, URZ, UR14, URZ, UP0, !UPT ;  /* 0x0000000e3f081290 */ /* 0x000fe200087fe43f */
[--C-:B------:R-:W-:Y:S01]  /*6730*/  FFMA.FTZ R118, R7, c[0x0][0x2d0], -R117.reuse ;  /* 0x0000b40007767a23 */ /* 0x100fe20000010875 */
[----:B------:R4:W-:Y:S01]  /*6740*/  @P1 LDGSTS.E.BYPASS.LTC128B.128 [R226+0xc100], [R146.64], !P0 ;  /* 0x0c10000092e21fae */ /* 0x0009e2000c101d56 */
[----:B------:R-:W-:Y:S01]  /*6750*/  @P1 IADD3.X R5, R145, UR17, RZ, P2, !PT ;  /* 0x0000001191051c10 */ /* 0x000fe200097fe4ff */
[----:B------:R-:W-:Y:S01]  /*6760*/  FMUL.FTZ R0, R0, c[0x0][0x2d0] ;  /* 0x0000b40000007a20 */ /* 0x000fe20000410000 */
[----:B-1----:R-:W-:Y:S01]  /*6770*/  @P1 IADD3 R8, P2, R4, UR10, RZ ;  /* 0x0000000a04081c10 */ /* 0x002fe2000ff5e0ff */
[----:B------:R-:W-:Y:S01]  /*6780*/  FMUL.FTZ R69, R2, R69 ;  /* 0x0000004502457220 */ /* 0x000fe20000410000 */
[----:B-----5:R-:W-:Y:S01]  /*6790*/  @P1 IADD3 R144, P5, R4, UR9, RZ ;  /* 0x0000000904901c10 */ /* 0x020fe2000ffbe0ff */
[----:B------:R-:W-:Y:S01]  /*67a0*/  MUFU.EX2 R167, R118 ;  /* 0x0000007600a77308 */ /* 0x000fe20000000800 */
[C---:B------:R-:W-:Y:S01]  /*67b0*/  FMUL.FTZ R72, R2.reuse, R72 ;  /* 0x0000004802487220 */ /* 0x040fe20000410000 */
[----:B------:R1:W-:Y:S01]  /*67c0*/  @P1 LDGSTS.E.BYPASS.LTC128B.128 [R226+0x9100], [R4.64], !P3 ;  /* 0x0910000004e21fae */ /* 0x0003e2000d901d56 */
[C---:B--2---:R-:W-:Y:S01]  /*67d0*/  @P1 IADD3.X R9, R5.reuse, UR17, RZ, P2, !PT ;  /* 0x0000001105091c10 */ /* 0x044fe200097fe4ff */
[C---:B------:R-:W-:Y:S01]  /*67e0*/  FMUL.FTZ R73, R2.reuse, R73 ;  /* 0x0000004902497220 */ /* 0x040fe20000410000 */
[----:B------:R-:W-:Y:S01]  /*67f0*/  @P1 IADD3.X R145, R5, UR8, RZ, P5, !PT ;  /* 0x0000000805911c10 */ /* 0x000fe2000affe4ff */
[C---:B------:R-:W-:Y:S02]  /*6800*/  FMUL.FTZ R76, R2.reuse, R76 ;  /* 0x0000004c024c7220 */ /* 0x040fe40000410000 */
[C---:B------:R-:W-:Y:S02]  /*6810*/  FMUL.FTZ R77, R2.reuse, R77 ;  /* 0x0000004d024d7220 */ /* 0x040fe40000410000 */
[----:B------:R1:W-:Y:S01]  /*6820*/  @P1 LDGSTS.E.BYPASS.LTC128B.128 [R226+0xd100], [R4.64+0x80], !P0 ;  /* 0x0d10008004e21fae */ /* 0x0003e2000c101d56 */
[----:B------:R-:W2:Y:S01]  /*6830*/  MUFU.EX2 R0, R0 ;  /* 0x0000000000007308 */ /* 0x000ea20000000800 */
[----:B------:R-:W-:Y:S01]  /*6840*/  FMUL.FTZ R80, R2, R80 ;  /* 0x0000005002507220 */ /* 0x000fe20000410000 */
[----:B---3--:R-:W-:Y:S01]  /*6850*/  @P1 IADD3 R6, P4, R8, UR10, RZ ;  /* 0x0000000a08061c10 */ /* 0x008fe2000ff9e0ff */
[C---:B------:R-:W-:Y:S02]  /*6860*/  FMUL.FTZ R81, R2.reuse, R81 ;  /* 0x0000005102517220 */ /* 0x040fe40000410000 */
[C---:B------:R-:W-:Y:S02]  /*6870*/  FMUL.FTZ R84, R2.reuse, R84 ;  /* 0x0000005402547220 */ /* 0x040fe40000410000 */
[----:B------:R3:W-:Y:S01]  /*6880*/  @P1 LDGSTS.E.BYPASS.LTC128B.128 [R226+0xa100], [R8.64], !P3 ;  /* 0x0a10000008e21fae */ /* 0x0007e2000d901d56 */
[----:B------:R-:W-:Y:S01]  /*6890*/  @P1 IADD3.X R7, R9, UR17, RZ, P4, !PT ;  /* 0x0000001109071c10 */ /* 0x000fe2000a7fe4ff */
[C---:B------:R-:W-:Y:S01]  /*68a0*/  FMUL.FTZ R85, R2.reuse, R85 ;  /* 0x0000005502557220 */ /* 0x040fe20000410000 */
[----:B------:R5:W-:Y:S01]  /*68b0*/  MUFU.EX2 R166, R10 ;  /* 0x0000000a00a67308 */ /* 0x000be20000000800 */
[C---:B------:R-:W-:Y:S02]  /*68c0*/  FMUL.FTZ R88, R2.reuse, R88 ;  /* 0x0000005802587220 */ /* 0x040fe40000410000 */
[----:B------:R-:W-:Y:S02]  /*68d0*/  FMUL.FTZ R89, R2, R89 ;  /* 0x0000005902597220 */ /* 0x000fe40000410000 */
[----:B------:R4:W-:Y:S01]  /*68e0*/  @P1 LDGSTS.E.BYPASS.LTC128B.128 [R226+0xe100], [R144.64], !P0 ;  /* 0x0e10000090e21fae */ /* 0x0009e2000c101d56 */
[--C-:B------:R-:W-:Y:S02]  /*68f0*/  FFMA.FTZ R30, R30, c[0x0][0x2d0], -R117.reuse ;  /* 0x0000b4001e1e7a23 */ /* 0x100fe40000010875 */
[--C-:B------:R-:W-:Y:S02]  /*6900*/  FFMA.FTZ R31, R31, c[0x0][0x2d0], -R117.reuse ;  /* 0x0000b4001f1f7a23 */ /* 0x100fe40000010875 */
[----:B------:R4:W4:Y:S01]  /*6910*/  MUFU.EX2 R165, R11 ;  /* 0x0000000b00a57308 */ /* 0x0009220000000800 */
[--C-:B------:R-:W-:Y:S02]  /*6920*/  FFMA.FTZ R34, R34, c[0x0][0x2d0], -R117.reuse ;  /* 0x0000b40022227a23 */ /* 0x100fe40000010875 */
[----:B------:R4:W-:Y:S01]  /*6930*/  @P1 LDGSTS.E.BYPASS.LTC128B.128 [R226+0xb100], [R6.64], !P3 ;  /* 0x0b10000006e21fae */ /* 0x0009e2000d901d56 */
[----:B--2---:R-:W-:Y:S01]  /*6940*/  FMUL.FTZ R70, R0, R70 ;  /* 0x0000004600467220 */ /* 0x004fe20000410000 */
[----:B-1----:R-:W-:Y:S01]  /*6950*/  @P1 IADD3 R4, P2, R8, UR9, RZ ;  /* 0x0000000908041c10 */ /* 0x002fe2000ff5e0ff */
[C---:B------:R-:W-:Y:S02]  /*6960*/  FMUL.FTZ R71, R0.reuse, R71 ;  /* 0x0000004700477220 */ /* 0x040fe40000410000 */
[C---:B------:R-:W-:Y:S01]  /*6970*/  FMUL.FTZ R74, R0.reuse, R74 ;  /* 0x0000004a004a7220 */ /* 0x040fe20000410000 */
[----:B------:R-:W-:Y:S01]  /*6980*/  @P1 IADD3.X R5, R9, UR8, RZ, P2, !PT ;  /* 0x0000000809051c10 */ /* 0x000fe200097fe4ff */
[C---:B------:R-:W-:Y:S01]  /*6990*/  FMUL.FTZ R75, R0.reuse, R75 ;  /* 0x0000004b004b7220 */ /* 0x040fe20000410000 */
[----:B------:R-:W-:Y:S01]  /*69a0*/  MUFU.EX2 R174, R24 ;  /* 0x0000001800ae7308 */ /* 0x000fe20000000800 */
[----:B------:R-:W-:Y:S02]  /*69b0*/  FMUL.FTZ R78, R0, R78 ;  /* 0x0000004e004e7220 */ /* 0x000fe40000410000 */
[----:B------:R1:W-:Y:S01]  /*69c0*/  @P1 LDGSTS.E.BYPASS.LTC128B.128 [R226+0xf100], [R4.64], !P0 ;  /* 0x0f10000004e21fae */ /* 0x0003e2000c101d56 */
[C---:B---3--:R-:W-:Y:S02]  /*69d0*/  FMUL.FTZ R8, R2.reuse, R124 ;  /* 0x0000007c02087220 */ /* 0x048fe40000410000 */
[----:B------:R-:W-:Y:S02]  /*69e0*/  FMUL.FTZ R9, R2, R125 ;  /* 0x0000007d02097220 */ /* 0x000fe40000410000 */
[C---:B-----5:R-:W-:Y:S02]  /*69f0*/  FMUL.FTZ R10, R0.reuse, R126 ;  /* 0x0000007e000a7220 */ /* 0x060fe40000410000 */
[C---:B------:R-:W-:Y:S01]  /*6a00*/  FMUL.FTZ R79, R0.reuse, R79 ;  /* 0x0000004f004f7220 */ /* 0x040fe20000410000 */
[----:B----4-:R-:W2:Y:S01]  /*6a10*/  LDSM.16.MT88.4 R144, [R204+0x100] ;  /* 0x00010000cc90783b */ /* 0x010ea20000004200 */
[C---:B------:R-:W-:Y:S01]  /*6a20*/  FMUL.FTZ R11, R0.reuse, R127 ;  /* 0x0000007f000b7220 */ /* 0x040fe20000410000 */
[----:B------:R-:W-:Y:S01]  /*6a30*/  MUFU.EX2 R173, R25 ;  /* 0x0000001900ad7308 */ /* 0x000fe20000000800 */
[C---:B------:R-:W-:Y:S02]  /*6a40*/  FMUL.FTZ R82, R0.reuse, R82 ;  /* 0x0000005200527220 */ /* 0x040fe40000410000 */
[C---:B------:R-:W-:Y:S02]  /*6a50*/  FMUL.FTZ R83, R0.reuse, R83 ;  /* 0x0000005300537220 */ /* 0x040fe40000410000 */
[----:B------:R-:W-:Y:S01]  /*6a60*/  FMUL.FTZ R6, R0, R122 ;  /* 0x0000007a00067220 */ /* 0x000fe20000410000 */
[----:B------:R-:W3:Y:S01]  /*6a70*/  LDSM.16.MT88.4 R148, [R205+0x100] ;  /* 0x00010000cd94783b */ /* 0x000ee20000004200 */
[----:B------:R-:W-:Y:S01]  /*6a80*/  F2FP.PACK_AB R122, R228, R229 ;  /* 0x000000e5e47a723e */ /* 0x000fe200000000ff */
[C---:B------:R-:W-:Y:S01]  /*6a90*/  FMUL.FTZ R7, R0.reuse, R123 ;  /* 0x0000007b00077220 */ /* 0x040fe20000410000 */
[----:B------:R-:W-:Y:S01]  /*6aa0*/  F2FP.PACK_AB R123, R165, R166 ;  /* 0x000000a6a57b723e */ /* 0x000fe200000000ff */
[C---:B------:R-:W-:Y:S01]  /*6ab0*/  FMUL.FTZ R86, R0.reuse, R86 ;  /* 0x0000005600567220 */ /* 0x040fe20000410000 */
[----:B------:R-:W-:Y:S01]  /*6ac0*/  MUFU.EX2 R158, R26 ;  /* 0x0000001a009e7308 */ /* 0x000fe20000000800 */
[C---:B------:R-:W-:Y:S02]  /*6ad0*/  FMUL.FTZ R87, R0.reuse, R87 ;  /* 0x0000005700577220 */ /* 0x040fe40000410000 */
[----:B------:R-:W4:Y:S01]  /*6ae0*/  LDSM.16.MT88.4 R152, [R208+0x100] ;  /* 0x00010000d098783b */ /* 0x000f220000004200 */
[----:B------:R-:W-:Y:S02]  /*6af0*/  FMUL.FTZ R90, R0, R90 ;  /* 0x0000005a005a7220 */ /* 0x000fe40000410000 */
[----:B-1----:R-:W-:Y:S01]  /*6b00*/  FMUL.FTZ R4, R2, R120 ;  /* 0x0000007802047220 */ /* 0x002fe20000410000 */
[----:B------:R-:W-:Y:S01]  /*6b10*/  F2FP.PACK_AB R120, R230, R231 ;  /* 0x000000e7e678723e */ /* 0x000fe200000000ff */
[----:B------:R-:W-:Y:S01]  /*6b20*/  FMUL.FTZ R5, R2, R121 ;  /* 0x0000007902057220 */ /* 0x000fe20000410000 */
[----:B------:R-:W-:Y:S01]  /*6b30*/  F2FP.PACK_AB R121, R167, R168 ;  /* 0x000000a8a779723e */ /* 0x000fe200000000ff */
[----:B------:R1:W-:Y:S01]  /*6b40*/  MUFU.EX2 R157, R27 ;  /* 0x0000001b009d7308 */ /* 0x0003e20000000800 */
[----:B------:R-:W5:Y:S01]  /*6b50*/  LDSM.16.MT88.4 R124, [R207+0x100] ;  /* 0x00010000cf7c783b */ /* 0x000f620000004200 */
[--C-:B------:R-:W-:Y:S02]  /*6b60*/  FFMA.FTZ R35, R35, c[0x0][0x2d0], -R117.reuse ;  /* 0x0000b40023237a23 */ /* 0x100fe40000010875 */
[--C-:B------:R-:W-:Y:S02]  /*6b70*/  FFMA.FTZ R38, R38, c[0x0][0x2d0], -R117.reuse ;  /* 0x0000b40026267a23 */ /* 0x100fe40000010875 */
[--C-:B------:R-:W-:Y:S02]  /*6b80*/  FFMA.FTZ R39, R39, c[0x0][0x2d0], -R117.reuse ;  /* 0x0000b40027277a23 */ /* 0x100fe40000010875 */
[--C-:B------:R-:W-:Y:S01]  /*6b90*/  FFMA.FTZ R42, R42, c[0x0][0x2d0], -R117.reuse ;  /* 0x0000b4002a2a7a23 */ /* 0x100fe20000010875 */
[----:B------:R-:W0:Y:S01]  /*6ba0*/  LDGDEPBAR ;  /* 0x00000000000079af */ /* 0x000e220000000000 */
[----:B------:R-:W-:Y:S01]  /*6bb0*/  MUFU.EX2 R172, R28 ;  /* 0x0000001c00ac7308 */ /* 0x000fe20000000800 */
[--C-:B------:R-:W-:Y:S02]  /*6bc0*/  FFMA.FTZ R43, R43, c[0x0][0x2d0], -R117.reuse ;  /* 0x0000b4002b2b7a23 */ /* 0x100fe40000010875 */
[--C-:B------:R-:W-:Y:S02]  /*6bd0*/  FFMA.FTZ R46, R46, c[0x0][0x2d0], -R117.reuse ;  /* 0x0000b4002e2e7a23 */ /* 0x100fe40000010875 */
[--C-:B------:R-:W-:Y:S01]  /*6be0*/  FFMA.FTZ R47, R47, c[0x0][0x2d0], -R117.reuse ;  /* 0x0000b4002f2f7a23 */ /* 0x100fe20000010875 */
[C---:B--2---:R-:W-:Y:S04]  /*6bf0*/  HMMA.16816.F32 R4, R120.reuse, R144, R4 ;  /* 0x000000907804723c */ /* 0x044fe80000001804 */
[----:B------:R-:W-:Y:S01]  /*6c00*/  MUFU.EX2 R170, R29 ;  /* 0x0000001d00aa7308 */ /* 0x000fe20000000800 */
[--C-:B------:R-:W-:Y:S01]  /*6c10*/  FFMA.FTZ R48, R48, c[0x0][0x2d0], -R156.reuse ;  /* 0x0000b40030307a23 */ /* 0x100fe2000001089c */
[----:B-1----:R-:W-:Y:S02]  /*6c20*/  LDSM.16.MT88.4 R24, [R205+0x1100] ;  /* 0x00110000cd18783b */ /* 0x002fe40000004200 */
[C---:B------:R-:W-:Y:S04]  /*6c30*/  HMMA.16816.F32 R8, R120.reuse, R146, R8 ;  /* 0x000000927808723c */ /* 0x040fe80000001808 */
[--C-:B------:R-:W-:Y:S02]  /*6c40*/  FFMA.FTZ R49, R49, c[0x0][0x2d0], -R156.reuse ;  /* 0x0000b40031317a23 */ /* 0x100fe4000001089c */
[----:B------:R-:W-:Y:S01]  /*6c50*/  MUFU.EX2 R171, R32 ;  /* 0x0000002000ab7308 */ /* 0x000fe20000000800 */
[--C-:B------:R-:W-:Y:S01]  /*6c60*/  FFMA.FTZ R50, R50, c[0x0][0x2d0], -R117.reuse ;  /* 0x0000b40032327a23 */ /* 0x100fe20000010875 */
[----:B------:R-:W1:Y:S01]  /*6c70*/  LDSM.16.MT88.4 R144, [R204+0x4100] ;  /* 0x00410000cc90783b */ /* 0x000e620000004200 */
[C---:B---3--:R-:W-:Y:S03]  /*6c80*/  HMMA.16816.F32 R68, R120.reuse, R148, R68 ;  /* 0x000000947844723c */ /* 0x048fe60000001844 */
[--C-:B------:R-:W-:Y:S02]  /*6c90*/  FFMA.FTZ R51, R51, c[0x0][0x2d0], -R117.reuse ;  /* 0x0000b40033337a23 */ /* 0x100fe40000010875 */
[----:B------:R-:W-:Y:S02]  /*6ca0*/  FMUL.FTZ R91, R0, R91 ;  /* 0x0000005b005b7220 */ /* 0x000fe40000410000 */
[----:B------:R-:W-:Y:S01]  /*6cb0*/  MUFU.EX2 R169, R33 ;  /* 0x0000002100a97308 */ /* 0x000fe20000000800 */
[C---:B------:R-:W-:Y:S01]  /*6cc0*/  HMMA.16816.F32 R72, R120.reuse, R150, R72 ;  /* 0x000000967848723c */ /* 0x040fe20000001848 */
[----:B------:R-:W2:Y:S03]  /*6cd0*/  LDSM.16.MT88.4 R148, [R205+0x4100] ;  /* 0x00410000cd94783b */ /* 0x000ea60000004200 */
[C---:B------:R-:W-:Y:S02]  /*6ce0*/  FMUL.FTZ R92, R2.reuse, R92 ;  /* 0x0000005c025c7220 */ /* 0x040fe40000410000 */
[----:B------:R-:W-:Y:S02]  /*6cf0*/  FMUL.FTZ R93, R2, R93 ;  /* 0x0000005d025d7220 */ /* 0x000fe40000410000 */
[C---:B----4-:R-:W-:Y:S01]  /*6d00*/  HMMA.16816.F32 R76, R120.reuse, R152, R76 ;  /* 0x00000098784c723c */ /* 0x050fe2000000184c */
[----:B------:R-:W-:Y:S03]  /*6d10*/  MUFU.EX2 R153, R34 ;  /* 0x0000002200997308 */ /* 0x000fe60000000800 */
[C---:B------:R-:W-:Y:S02]  /*6d20*/  FMUL.FTZ R94, R0.reuse, R94 ;  /* 0x0000005e005e7220 */ /* 0x040fe40000410000 */
[----:B------:R-:W-:Y:S02]  /*6d30*/  FMUL.FTZ R95, R0, R95 ;  /* 0x0000005f005f7220 */ /* 0x000fe40000410000 */
[C---:B------:R-:W-:Y:S03]  /*6d40*/  HMMA.16816.F32 R80, R120.reuse, R154, R80 ;  /* 0x0000009a7850723c */ /* 0x040fe60000001850 */
[----:B------:R-:W-:Y:S01]  /*6d50*/  MUFU.EX2 R155, R30 ;  /* 0x0000001e009b7308 */ /* 0x000fe20000000800 */
[--C-:B------:R-:W-:Y:S02]  /*6d60*/  FFMA.FTZ R12, R12, c[0x0][0x2d0], -R156.reuse ;  /* 0x0000b4000c0c7a23 */ /* 0x100fe4000001089c */
[--C-:B------:R-:W-:Y:S02]  /*6d70*/  FFMA.FTZ R13, R13, c[0x0][0x2d0], -R156.reuse ;  /* 0x0000b4000d0d7a23 */ /* 0x100fe4000001089c */
[C---:B-----5:R-:W-:Y:S04]  /*6d80*/  HMMA.16816.F32 R84, R120.reuse, R124, R84 ;  /* 0x0000007c7854723c */ /* 0x060fe80000001854 */
[--C-:B------:R-:W-:Y:S01]  /*6d90*/  FFMA.FTZ R14, R14, c[0x0][0x2d0], -R117.reuse ;  /* 0x0000b4000e0e7a23 */ /* 0x100fe20000010875 */
[----:B------:R3:W-:Y:S01]  /*6da0*/  MUFU.EX2 R154, R31 ;  /* 0x0000001f009a7308 */ /* 0x0007e20000000800 */
[--C-:B------:R-:W-:Y:S02]  /*6db0*/  FFMA.FTZ R15, R15, c[0x0][0x2d0], -R117.reuse ;  /* 0x0000b4000f0f7a23 */ /* 0x100fe40000010875 */
[C---:B------:R-:W-:Y:S01]  /*6dc0*/  HMMA.16816.F32 R88, R120.reuse, R126, R88 ;  /* 0x0000007e7858723c */ /* 0x040fe20000001858 */
[----:B------:R-:W4:Y:S03]  /*6dd0*/  LDSM.16.MT88.4 R124, [R208+0x4100] ;  /* 0x00410000d07c783b */ /* 0x000f260000004200 */
[C---:B------:R-:W-:Y:S02]  /*6de0*/  FMUL.FTZ R96, R2.reuse, R96 ;  /* 0x0000006002607220 */ /* 0x040fe40000410000 */
[----:B------:R-:W-:Y:S01]  /*6df0*/  FMUL.FTZ R97, R2, R97 ;  /* 0x0000006102617220 */ /* 0x000fe20000410000 */
[----:B------:R5:W-:Y:S01]  /*6e00*/  MUFU.EX2 R152, R35 ;  /* 0x0000002300987308 */ /* 0x000be20000000800 */
[C---:B-1----:R-:W-:Y:S04]  /*6e10*/  HMMA.16816.F32 R92, R120.reuse, R144, R92 ;  /* 0x00000090785c723c */ /* 0x042fe8000000185c */
[C---:B------:R-:W-:Y:S02]  /*6e20*/  FMUL.FTZ R98, R0.reuse, R98 ;  /* 0x0000006200627220 */ /* 0x040fe40000410000 */
[----:B------:R-:W-:Y:S02]  /*6e30*/  FMUL.FTZ R99, R0, R99 ;  /* 0x0000006300637220 */ /* 0x000fe40000410000 */
[C---:B------:R-:W-:Y:S01]  /*6e40*/  FMUL.FTZ R100, R2.reuse, R100 ;  /* 0x0000006402647220 */ /* 0x040fe20000410000 */
[----:B------:R1:W-:Y:S03]  /*6e50*/  MUFU.EX2 R227, R12 ;  /* 0x0000000c00e37308 */ /* 0x0003e60000000800 */
[----:B------:R-:W-:Y:S01]  /*6e60*/  FMUL.FTZ R101, R2, R101 ;  /* 0x0000006502657220 */ /* 0x000fe20000410000 */
[C---:B------:R-:W-:Y:S01]  /*6e70*/  HMMA.16816.F32 R96, R120.reuse, R146, R96 ;  /* 0x000000927860723c */ /* 0x040fe20000001860 */
[----:B------:R-:W4:Y:S02]  /*6e80*/  LDSM.16.MT88.4 R144, [R207+0x4100] ;  /* 0x00410000cf90783b */ /* 0x000f240000004200 */
[C---:B------:R-:W-:Y:S02]  /*6e90*/  FMUL.FTZ R102, R0.reuse, R102 ;  /* 0x0000006600667220 */ /* 0x040fe40000410000 */
[----:B------:R-:W-:Y:S01]  /*6ea0*/  FMUL.FTZ R103, R0, R103 ;  /* 0x0000006700677220 */ /* 0x000fe20000410000 */
[----:B------:R1:W1:Y:S01]  /*6eb0*/  MUFU.EX2 R195, R13 ;  /* 0x0000000d00c37308 */ /* 0x0002620000000800 */
[--C-:B------:R-:W-:Y:S02]  /*6ec0*/  FFMA.FTZ R16, R16, c[0x0][0x2d0], -R156.reuse ;  /* 0x0000b40010107a23 */ /* 0x100fe4000001089c */
[--C-:B------:R-:W-:Y:S01]  /*6ed0*/  FFMA.FTZ R17, R17, c[0x0][0x2d0], -R156.reuse ;  /* 0x0000b40011117a23 */ /* 0x100fe2000001089c */
[----:B---3--:R-:W-:Y:S02]  /*6ee0*/  LDSM.16.MT88.4 R28, [R205+0x1900] ;  /* 0x00190000cd1c783b */ /* 0x008fe40000004200 */
[C---:B--2---:R-:W-:Y:S03]  /*6ef0*/  HMMA.16816.F32 R100, R120.reuse, R148, R100 ;  /* 0x000000947864723c */ /* 0x044fe60000001864 */
[--C-:B------:R-:W-:Y:S01]  /*6f00*/  FFMA.FTZ R18, R18, c[0x0][0x2d0], -R117.reuse ;  /* 0x0000b40012127a23 */ /* 0x100fe20000010875 */
[----:B------:R2:W-:Y:S01]  /*6f10*/  MUFU.EX2 R164, R14 ;  /* 0x0000000e00a47308 */ /* 0x0005e20000000800 */
[--C-:B------:R-:W-:Y:S01]  /*6f20*/  FFMA.FTZ R19, R19, c[0x0][0x2d0], -R117.reuse ;  /* 0x0000b40013137a23 */ /* 0x100fe20000010875 */
[----:B-----5:R-:W-:Y:S01]  /*6f30*/  LDSM.16.MT88.4 R32, [R208+0x1900] ;  /* 0x00190000d020783b */ /* 0x020fe20000004200 */
[C---:B------:R-:W-:Y:S02]  /*6f40*/  FMUL.FTZ R104, R2.reuse, R104 ;  /* 0x0000006802687220 */ /* 0x040fe40000410000 */
[----:B------:R-:W-:Y:S03]  /*6f50*/  FMUL.FTZ R105, R2, R105 ;  /* 0x0000006902697220 */ /* 0x000fe60000410000 */
[C---:B------:R-:W-:Y:S02]  /*6f60*/  FMUL.FTZ R106, R0.reuse, R106 ;  /* 0x0000006a006a7220 */ /* 0x040fe40000410000 */
[----:B------:R3:W-:Y:S01]  /*6f70*/  MUFU.EX2 R163, R15 ;  /* 0x0000000f00a37308 */ /* 0x0007e20000000800 */
[----:B------:R-:W-:Y:S02]  /*6f80*/  FMUL.FTZ R107, R0, R107 ;  /* 0x0000006b006b7220 */ /* 0x000fe40000410000 */
[C---:B-1----:R-:W-:Y:S02]  /*6f90*/  FMUL.FTZ R12, R2.reuse, R128 ;  /* 0x00000080020c7220 */ /* 0x042fe40000410000 */
[C---:B------:R-:W-:Y:S02]  /*6fa0*/  FMUL.FTZ R13, R2.reuse, R129 ;  /* 0x00000081020d7220 */ /* 0x040fe40000410000 */
[C---:B------:R-:W-:Y:S01]  /*6fb0*/  FMUL.FTZ R108, R2.reuse, R108 ;  /* 0x0000006c026c7220 */ /* 0x040fe20000410000 */
[C---:B------:R-:W-:Y:S01]  /*6fc0*/  HMMA.16816.F32 R104, R120.reuse, R150, R104 ;  /* 0x000000967868723c */ /* 0x040fe20000001868 */
[----:B------:R-:W-:Y:S01]  /*6fd0*/  LDSM.16.MT88.4 R148, [R207+0x900] ;  /* 0x00090000cf94783b */ /* 0x000fe20000004200 */
[----:B------:R1:W-:Y:S01]  /*6fe0*/  MUFU.EX2 R194, R16 ;  /* 0x0000001000c27308 */ /* 0x0003e20000000800 */
[----:B------:R-:W-:Y:S02]  /*6ff0*/  FMUL.FTZ R109, R2, R109 ;  /* 0x0000006d026d7220 */ /* 0x000fe40000410000 */
[C---:B------:R-:W-:Y:S02]  /*7000*/  FMUL.FTZ R110, R0.reuse, R110 ;  /* 0x0000006e006e7220 */ /* 0x040fe40000410000 */
[C---:B--2---:R-:W-:Y:S02]  /*7010*/  FMUL.FTZ R14, R0.reuse, R130 ;  /* 0x00000082000e7220 */ /* 0x044fe40000410000 */
[----:B------:R-:W-:Y:S03]  /*7020*/  FMUL.FTZ R111, R0, R111 ;  /* 0x0000006f006f7220 */ /* 0x000fe60000410000 */
[----:B------:R2:W5:Y:S01]  /*7030*/  MUFU.EX2 R193, R17 ;  /* 0x0000001100c17308 */ /* 0x0005620000000800 */
[C---:B------:R-:W-:Y:S02]  /*7040*/  FMUL.FTZ R112, R2.reuse, R112 ;  /* 0x0000007002707220 */ /* 0x040fe40000410000 */
[----:B------:R-:W-:Y:S02]  /*7050*/  FMUL.FTZ R113, R2, R113 ;  /* 0x0000007102717220 */ /* 0x000fe40000410000 */
[C---:B---3--:R-:W-:Y:S02]  /*7060*/  FMUL.FTZ R15, R0.reuse, R131 ;  /* 0x00000083000f7220 */ /* 0x048fe40000410000 */
[----:B------:R-:W3:Y:S01]  /*7070*/  LDSM.16.MT88.4 R128, [R204+0x900] ;  /* 0x00090000cc80783b */ /* 0x000ee20000004200 */
[C---:B------:R-:W-:Y:S02]  /*7080*/  FMUL.FTZ R114, R0.reuse, R114 ;  /* 0x0000007200727220 */ /* 0x040fe40000410000 */
[----:B------:R5:W-:Y:S01]  /*7090*/  MUFU.EX2 R162, R18 ;  /* 0x0000001200a27308 */ /* 0x000be20000000800 */
[----:B------:R-:W-:Y:S01]  /*70a0*/  FMUL.FTZ R115, R0, R115 ;  /* 0x0000007300737220 */ /* 0x000fe20000410000 */
[C---:B----4-:R-:W-:Y:S03]  /*70b0*/  HMMA.16816.F32 R12, R120.reuse, R124, R12 ;  /* 0x0000007c780c723c */ /* 0x050fe6000000180c */
[----:B-1----:R-:W-:Y:S02]  /*70c0*/  FMUL.FTZ R16, R2, R132 ;  /* 0x0000008402107220 */ /* 0x002fe40000410000 */
[--C-:B------:R-:W-:Y:S02]  /*70d0*/  FFMA.FTZ R20, R20, c[0x0][0x2d0], -R156.reuse ;  /* 0x0000b40014147a23 */ /* 0x100fe4000001089c */
[--C-:B------:R-:W-:Y:S01]  /*70e0*/  FFMA.FTZ R21, R21, c[0x0][0x2d0], -R156.reuse ;  /* 0x0000b40015157a23 */ /* 0x100fe2000001089c */
[C---:B------:R-:W-:Y:S01]  /*70f0*/  HMMA.16816.F32 R108, R120.reuse, R126, R108 ;  /* 0x0000007e786c723c */ /* 0x040fe2000000186c */
[----:B------:R1:W4:Y:S01]  /*7100*/  MUFU.EX2 R161, R19 ;  /* 0x0000001300a17308 */ /* 0x0003220000000800 */
[----:B------:R-:W3:Y:S02]  /*7110*/  LDSM.16.MT88.4 R124, [R205+0x900] ;  /* 0x00090000cd7c783b */ /* 0x000ee40000004200 */
[----:B--2---:R-:W-:Y:S02]  /*7120*/  FMUL.FTZ R17, R2, R133 ;  /* 0x0000008502117220 */ /* 0x004fe40000410000 */
[--C-:B------:R-:W-:Y:S02]  /*7130*/  FFMA.FTZ R22, R22, c[0x0][0x2d0], -R117.reuse ;  /* 0x0000b40016167a23 */ /* 0x100fe40000010875 */
[--C-:B------:R-:W-:Y:S03]  /*7140*/  FFMA.FTZ R23, R23, c[0x0][0x2d0], -R117.reuse ;  /* 0x0000b40017177a23 */ /* 0x100fe60000010875 */
[----:B------:R-:W-:Y:S01]  /*7150*/  MUFU.EX2 R118, R51 ;  /* 0x0000003300767308 */ /* 0x000fe20000000800 */
[--C-:B------:R-:W-:Y:S02]  /*7160*/  FFMA.FTZ R52, R52, c[0x0][0x2d0], -R156.reuse ;  /* 0x0000b40034347a23 */ /* 0x100fe4000001089c */
[----:B-----5:R-:W-:Y:S02]  /*7170*/  FMUL.FTZ R18, R0, R134 ;  /* 0x0000008600127220 */ /* 0x020fe40000410000 */
[--C-:B------:R-:W-:Y:S02]  /*7180*/  FFMA.FTZ R53, R53, c[0x0][0x2d0], -R156.reuse ;  /* 0x0000b40035357a23 */ /* 0x100fe4000001089c */
[--C-:B------:R-:W-:Y:S02]  /*7190*/  FFMA.FTZ R56, R56, c[0x0][0x2d0], -R156.reuse ;  /* 0x0000b40038387a23 */ /* 0x100fe4000001089c */
[--C-:B------:R-:W-:Y:S01]  /*71a0*/  FFMA.FTZ R57, R57, c[0x0][0x2d0], -R156.reuse ;  /* 0x0000b40039397a23 */ /* 0x100fe2000001089c */
[----:B------:R-:W-:Y:S01]  /*71b0*/  MUFU.EX2 R192, R20 ;  /* 0x0000001400c07308 */ /* 0x000fe20000000800 */
[--C-:B------:R-:W-:Y:S02]  /*71c0*/  FFMA.FTZ R54, R54, c[0x0][0x2d0], -R117.reuse ;  /* 0x0000b40036367a23 */ /* 0x100fe40000010875 */
[--C-:B------:R-:W-:Y:S02]  /*71d0*/  FFMA.FTZ R55, R55, c[0x0][0x2d0], -R117.reuse ;  /* 0x0000b40037377a23 */ /* 0x100fe40000010875 */
[----:B-1----:R-:W-:Y:S02]  /*71e0*/  FMUL.FTZ R19, R0, R135 ;  /* 0x0000008700137220 */ /* 0x002fe40000410000 */
[----:B------:R-:W1:Y:S01]  /*71f0*/  LDSM.16.MT88.4 R132, [R208+0x900] ;  /* 0x00090000d084783b */ /* 0x000e620000004200 */
[--C-:B------:R-:W-:Y:S02]  /*7200*/  FFMA.FTZ R58, R58, c[0x0][0x2d0], -R117.reuse ;  /* 0x0000b4003a3a7a23 */ /* 0x100fe40000010875 */
[----:B------:R-:W2:Y:S01]  /*7210*/  MUFU.EX2 R175, R21 ;  /* 0x0000001500af7308 */ /* 0x000ea20000000800 */
[--C-:B------:R-:W-:Y:S01]  /*7220*/  FFMA.FTZ R59, R59, c[0x0][0x2d0], -R117.reuse ;  /* 0x0000b4003b3b7a23 */ /* 0x100fe20000010875 */
[C---:B------:R-:W-:Y:S03]  /*7230*/  HMMA.16816.F32 R16, R120.reuse, R144, R16 ;  /* 0x000000907810723c */ /* 0x040fe60000001810 */
[--C-:B------:R-:W-:Y:S02]  /*7240*/  FFMA.FTZ R60, R60, c[0x0][0x2d0], -R156.reuse ;  /* 0x0000b4003c3c7a23 */ /* 0x100fe4000001089c */
[--C-:B------:R-:W-:Y:S02]  /*7250*/  FFMA.FTZ R61, R61, c[0x0][0x2d0], -R156.reuse ;  /* 0x0000b4003d3d7a23 */ /* 0x100fe4000001089c */
[--C-:B------:R-:W-:Y:S01]  /*7260*/  FFMA.FTZ R64, R64, c[0x0][0x2d0], -R156.reuse ;  /* 0x0000b40040407a23 */ /* 0x100fe2000001089c */
[----:B------:R-:W-:Y:S01]  /*7270*/  HMMA.16816.F32 R112, R120, R146, R112 ;  /* 0x000000927870723c */ /* 0x000fe20000001870 */
[----:B------:R-:W5:Y:S01]  /*7280*/  LDSM.16.MT88.4 R144, [R204+0x4900] ;  /* 0x00490000cc90783b */ /* 0x000f620000004200 */
[----:B------:R1:W-:Y:S02]  /*7290*/  MUFU.EX2 R160, R22 ;  /* 0x0000001600a07308 */ /* 0x0003e40000000800 */
[----:B------:R-:W-:Y:S02]  /*72a0*/  FFMA.FTZ R65, R65, c[0x0][0x2d0], -R156 ;  /* 0x0000b40041417a23 */ /* 0x000fe4000001089c */
[--C-:B------:R-:W-:Y:S01]  /*72b0*/  FFMA.FTZ R62, R62, c[0x0][0x2d0], -R117.reuse ;  /* 0x0000b4003e3e7a23 */ /* 0x100fe20000010875 */
[----:B------:R-:W-:Y:S01]  /*72c0*/  F2FP.PACK_AB R120, R195, R227 ;  /* 0x000000e3c378723e */ /* 0x000fe200000000ff */
[--C-:B------:R-:W-:Y:S01]  /*72d0*/  FFMA.FTZ R63, R63, c[0x0][0x2d0], -R117.reuse ;  /* 0x0000b4003f3f7a23 */ /* 0x100fe20000010875 */
[----:B------:R-:W-:Y:S03]  /*72e0*/  F2FP.PACK_AB R122, R193, R194 ;  /* 0x000000c2c17a723e */ /* 0x000fe600000000ff */
[----:B------:R-:W-:Y:S01]  /*72f0*/  F2FP.PACK_AB R121, R163, R164 ;  /* 0x000000a4a379723e */ /* 0x000fe200000000ff */
[----:B------:R-:W5:Y:S01]  /*7300*/  MUFU.EX2 R159, R23 ;  /* 0x00000017009f7308 */ /* 0x000f620000000800 */
[----:B----4-:R-:W-:Y:S01]  /*7310*/  F2FP.PACK_AB R123, R161, R162 ;  /* 0x000000a2a17b723e */ /* 0x010fe200000000ff */
[--C-:B------:R-:W-:Y:S01]  /*7320*/  FFMA.FTZ R66, R66, c[0x0][0x2d0], -R117.reuse ;  /* 0x0000b40042427a23 */ /* 0x100fe20000010875 */
[----:B--2---:R-:W-:Y:S01]  /*7330*/  F2FP.PACK_AB R20, R175, R192 ;  /* 0x000000c0af14723e */ /* 0x004fe200000000ff */
[----:B------:R-:W-:Y:S02]  /*7340*/  FFMA.FTZ R117, R67, c[0x0][0x2d0], -R117 ;  /* 0x0000b40043757a23 */ /* 0x000fe40000010875 */
[----:B------:R-:W-:Y:S02]  /*7350*/  FFMA.FTZ R0, R0, R233, R168 ;  /* 0x000000e900007223 */ /* 0x000fe400000100a8 */
[C---:B---3--:R-:W-:Y:S02]  /*7360*/  HMMA.16816.F32 R4, R120.reuse, R128, R4 ;  /* 0x000000807804723c */ /* 0x048fe40000001804 */
[----:B------:R-:W-:Y:S01]  /*7370*/  MUFU.EX2 R52, R52 ;  /* 0x0000003400347308 */ /* 0x000fe20000000800 */
[----:B------:R-:W-:Y:S01]  /*7380*/  FFMA.FTZ R2, R2, R232, R231 ;  /* 0x000000e802027223 */ /* 0x000fe200000100e7 */
[----:B-1----:R-:W-:Y:S01]  /*7390*/  F2FP.PACK_AB R22, R173, R174 ;  /* 0x000000aead16723e */ /* 0x002fe200000000ff */
[----:B------:R-:W-:Y:S03]  /*73a0*/  FADD.FTZ R0, R167, R0 ;  /* 0x00000000a7007221 */ /* 0x000fe60000010000 */
[C---:B------:R-:W-:Y:S01]  /*73b0*/  HMMA.16816.F32 R8, R120.reuse, R130, R8 ;  /* 0x000000827808723c */ /* 0x040fe20000001808 */
[----:B------:R-:W-:Y:S03]  /*73c0*/  LDSM.16.MT88.4 R128, [R208+0x4900] ;  /* 0x00490000d080783b */ /* 0x000fe60000004200 */
[----:B------:R-:W-:Y:S01]  /*73d0*/  MUFU.EX2 R53, R53 ;  /* 0x0000003500357308 */ /* 0x000fe20000000800 */
[----:B------:R-:W-:Y:S02]  /*73e0*/  FADD.FTZ R2, R230, R2 ;  /* 0x00000002e6027221 */ /* 0x000fe40000010000 */
[----:B------:R-:W-:Y:S01]  /*73f0*/  FADD.FTZ R0, R166, R0 ;  /* 0x00000000a6007221 */ /* 0x000fe20000010000 */
[C---:B------:R-:W-:Y:S04]  /*7400*/  HMMA.16816.F32 R68, R120.reuse, R124, R68 ;  /* 0x0000007c7844723c */ /* 0x040fe80000001844 */
[----:B-----5:R-:W-:Y:S01]  /*7410*/  F2FP.PACK_AB R21, R159, R160 ;  /* 0x000000a09f15723e */ /* 0x020fe200000000ff */
[----:B------:R-:W-:Y:S01]  /*7420*/  FADD.FTZ R2, R229, R2 ;  /* 0x00000002e5027221 */ /* 0x000fe20000010000 */
[----:B------:R-:W-:Y:S01]  /*7430*/  F2FP.PACK_AB R23, R157, R158 ;  /* 0x0000009e9d17723e */ /* 0x000fe200000000ff */
[----:B------:R-:W-:Y:S01]  /*7440*/  MUFU.EX2 R56, R56 ;  /* 0x0000003800387308 */ /* 0x000fe20000000800 */
[C---:B------:R-:W-:Y:S01]  /*7450*/  HMMA.16816.F32 R72, R120.reuse, R126, R72 ;  /* 0x0000007e7848723c */ /* 0x040fe20000001848 */
[----:B------:R-:W1:Y:S03]  /*7460*/  LDSM.16.MT88.4 R124, [R205+0x4900] ;  /* 0x00490000cd7c783b */ /* 0x000e660000004200 */
[----:B------:R-:W-:Y:S02]  /*7470*/  FADD.FTZ R0, R165, R0 ;  /* 0x00000000a5007221 */ /* 0x000fe40000010000 */
[----:B------:R-:W-:Y:S02]  /*7480*/  FADD.FTZ R2, R228, R2 ;  /* 0x00000002e4027221 */ /* 0x000fe40000010000 */
[C---:B------:R-:W-:Y:S01]  /*7490*/  HMMA.16816.F32 R76, R120.reuse, R132, R76 ;  /* 0x00000084784c723c */ /* 0x040fe2000000184c */
[----:B------:R-:W-:Y:S03]  /*74a0*/  MUFU.EX2 R57, R57 ;  /* 0x0000003900397308 */ /* 0x000fe60000000800 */
[----:B------:R-:W-:Y:S02]  /*74b0*/  FADD.FTZ R0, R164, R0 ;  /* 0x00000000a4007221 */ /* 0x000fe40000010000 */
[----:B------:R-:W-:Y:S02]  /*74c0*/  FADD.FTZ R2, R227, R2 ;  /* 0x00000002e3027221 */ /* 0x000fe40000010000 */
[C---:B------:R-:W-:Y:S01]  /*74d0*/  HMMA.16816.F32 R80, R120.reuse, R134, R80 ;  /* 0x000000867850723c */ /* 0x040fe20000001850 */
[----:B------:R-:W2:Y:S02]  /*74e0*/  LDSM.16.MT88.4 R132, [R207+0x4900] ;  /* 0x00490000cf84783b */ /* 0x000ea40000004200 */
[----:B------:R-:W-:Y:S01]  /*74f0*/  MUFU.EX2 R54, R54 ;  /* 0x0000003600367308 */ /* 0x000fe20000000800 */
[----:B------:R-:W-:Y:S02]  /*7500*/  FADD.FTZ R0, R163, R0 ;  /* 0x00000000a3007221 */ /* 0x000fe40000010000 */
[----:B------:R-:W-:Y:S02]  /*7510*/  FADD.FTZ R2, R195, R2 ;  /* 0x00000002c3027221 */ /* 0x000fe40000010000 */
[C---:B------:R-:W-:Y:S04]  /*7520*/  HMMA.16816.F32 R84, R120.reuse, R148, R84 ;  /* 0x000000947854723c */ /* 0x040fe80000001854 */
[----:B------:R-:W-:Y:S01]  /*7530*/  FADD.FTZ R0, R162, R0 ;  /* 0x00000000a2007221 */ /* 0x000fe20000010000 */
[----:B------:R-:W-:Y:S01]  /*7540*/  MUFU.EX2 R55, R55 ;  /* 0x0000003700377308 */ /* 0x000fe20000000800 */
[----:B------:R-:W-:Y:S02]  /*7550*/  FADD.FTZ R2, R194, R2 ;  /* 0x00000002c2027221 */ /* 0x000fe40000010000 */
[C---:B------:R-:W-:Y:S01]  /*7560*/  HMMA.16816.F32 R88, R120.reuse, R150, R88 ;  /* 0x000000967858723c */ /* 0x040fe20000001858 */
[----:B------:R-:W-:Y:S03]  /*7570*/  LDSM.16.MT88.4 R148, [R207+0x5100] ;  /* 0x00510000cf94783b */ /* 0x000fe60000004200 */
[----:B------:R-:W-:Y:S02]  /*7580*/  FADD.FTZ R0, R161, R0 ;  /* 0x00000000a1007221 */ /* 0x000fe40000010000 */
[----:B------:R-:W-:Y:S01]  /*7590*/  FADD.FTZ R2, R193, R2 ;  /* 0x00000002c1027221 */ /* 0x000fe20000010000 */
[----:B------:R-:W-:Y:S01]  /*75a0*/  MUFU.EX2 R58, R58 ;  /* 0x0000003a003a7308 */ /* 0x000fe20000000800 */
[C---:B------:R-:W-:Y:S04]  /*75b0*/  HMMA.16816.F32 R92, R120.reuse, R144, R92 ;  /* 0x00000090785c723c */ /* 0x040fe8000000185c */
[----:B------:R-:W-:Y:S02]  /*75c0*/  FADD.FTZ R0, R160, R0 ;  /* 0x00000000a0007221 */ /* 0x000fe40000010000 */
[----:B------:R-:W-:Y:S02]  /*75d0*/  FADD.FTZ R2, R192, R2 ;  /* 0x00000002c0027221 */ /* 0x000fe40000010000 */
[C---:B------:R-:W-:Y:S01]  /*75e0*/  HMMA.16816.F32 R96, R120.reuse, R146, R96 ;  /* 0x000000927860723c */ /* 0x040fe20000001860 */
[----:B------:R-:W-:Y:S01]  /*75f0*/  LDSM.16.MT88.4 R144, [R208+0x5100] ;  /* 0x00510000d090783b */ /* 0x000fe20000004200 */
[----:B------:R-:W-:Y:S02]  /*7600*/  MUFU.EX2 R59, R59 ;  /* 0x0000003b003b7308 */ /* 0x000fe40000000800 */
[----:B------:R-:W-:Y:S02]  /*7610*/  FADD.FTZ R0, R159, R0 ;  /* 0x000000009f007221 */ /* 0x000fe40000010000 */
[----:B------:R-:W-:Y:S02]  /*7620*/  FADD.FTZ R2, R175, R2 ;  /* 0x00000002af027221 */ /* 0x000fe40000010000 */
[C---:B-1----:R-:W-:Y:S04]  /*7630*/  HMMA.16816.F32 R100, R120.reuse, R124, R100 ;  /* 0x0000007c7864723c */ /* 0x042fe80000001864 */
[----:B------:R-:W-:Y:S01]  /*7640*/  MUFU.EX2 R60, R60 ;  /* 0x0000003c003c7308 */ /* 0x000fe20000000800 */
[----:B------:R-:W-:Y:S02]  /*7650*/  FADD.FTZ R0, R158, R0 ;  /* 0x000000009e007221 */ /* 0x000fe40000010000 */
[----:B------:R-:W-:Y:S01]  /*7660*/  FADD.FTZ R2, R174, R2 ;  /* 0x00000002ae027221 */ /* 0x000fe20000010000 */
[C---:B------:R-:W-:Y:S01]  /*7670*/  HMMA.16816.F32 R104, R120.reuse, R126, R104 ;  /* 0x0000007e7868723c */ /* 0x040fe20000001868 */
[----:B------:R-:W1:Y:S03]  /*7680*/  LDSM.16.MT88.4 R124, [R204+0x1100] ;  /* 0x00110000cc7c783b */ /* 0x000e660000004200 */
[----:B------:R-:W-:Y:S02]  /*7690*/  FADD.FTZ R0, R157, R0 ;  /* 0x000000009d007221 */ /* 0x000fe40000010000 */
[----:B------:R-:W-:Y:S01]  /*76a0*/  MUFU.EX2 R61, R61 ;  /* 0x0000003d003d7308 */ /* 0x000fe20000000800 */
[----:B------:R-:W-:Y:S01]  /*76b0*/  FADD.FTZ R2, R173, R2 ;  /* 0x00000002ad027221 */ /* 0x000fe20000010000 */
        /* <DEDUP_REMOVED lines=8> */
[C---:B--2---:R-:W-:Y:S04]  /*7740*/  HMMA.16816.F32 R16, R120.reuse, R132, R16 ;  /* 0x000000847810723c */ /* 0x044fe80000001810 */
[----:B------:R-:W-:Y:S01]  /*7750*/  MUFU.EX2 R65, R65 ;  /* 0x0000004100417308 */ /* 0x000fe20000000800 */
[----:B------:R-:W-:Y:S02]  /*7760*/  FADD.FTZ R0, R153, R0 ;  /* 0x0000000099007221 */ /* 0x000fe40000010000 */
[----:B------:R-:W-:Y:S01]  /*7770*/  FADD.FTZ R2, R171, R2 ;  /* 0x00000002ab027221 */ /* 0x000fe20000010000 */
[----:B------:R-:W-:Y:S01]  /*7780*/  HMMA.16816.F32 R112, R120, R134, R112 ;  /* 0x000000867870723c */ /* 0x000fe20000001870 */
[----:B------:R-:W2:Y:S03]  /*7790*/  LDSM.16.MT88.4 R120, [R208+0x1100] ;  /* 0x00110000d078783b */ /* 0x000ea60000004200 */
[----:B------:R-:W-:Y:S02]  /*77a0*/  FADD.FTZ R0, R152, R0 ;  /* 0x0000000098007221 */ /* 0x000fe40000010000 */
[----:B------:R-:W-:Y:S01]  /*77b0*/  MUFU.EX2 R62, R62 ;  /* 0x0000003e003e7308 */ /* 0x000fe20000000800 */
[----:B------:R-:W-:Y:S01]  /*77c0*/  FADD.FTZ R2, R169, R2 ;  /* 0x00000002a9027221 */ /* 0x000fe20000010000 */
[C---:B-1----:R-:W-:Y:S01]  /*77d0*/  HMMA.16816.F32 R4, R20.reuse, R124, R4 ;  /* 0x0000007c1404723c */ /* 0x042fe20000001804 */
[----:B------:R-:W-:Y:S07]  /*77e0*/  LDSM.16.MT88.4 R132, [R205+0x5100] ;  /* 0x00510000cd84783b */ /* 0x000fee0000004200 */
[----:B------:R-:W-:Y:S01]  /*77f0*/  MUFU.EX2 R63, R63 ;  /* 0x0000003f003f7308 */ /* 0x000fe20000000800 */
[C---:B------:R-:W-:Y:S01]  /*7800*/  HMMA.16816.F32 R8, R20.reuse, R126, R8 ;  /* 0x0000007e1408723c */ /* 0x040fe20000001808 */
[----:B------:R-:W1:Y:S07]  /*7810*/  LDSM.16.MT88.4 R124, [R204+0x5100] ;  /* 0x00510000cc7c783b */ /* 0x000e6e0000004200 */
[C---:B------:R-:W-:Y:S01]  /*7820*/  HMMA.16816.F32 R68, R20.reuse, R24, R68 ;  /* 0x000000181444723c */ /* 0x040fe20000001844 */
[----:B------:R-:W-:Y:S07]  /*7830*/  MUFU.EX2 R66, R66 ;  /* 0x0000004200427308 */ /* 0x000fee0000000800 */
[C---:B------:R-:W-:Y:S01]  /*7840*/  HMMA.16816.F32 R72, R20.reuse, R26, R72 ;  /* 0x0000001a1448723c */ /* 0x040fe20000001848 */
[----:B------:R-:W3:Y:S02]  /*7850*/  LDSM.16.MT88.4 R24, [R204+0x1900] ;  /* 0x00190000cc18783b */ /* 0x000ee40000004200 */
[----:B------:R-:W-:Y:S05]  /*7860*/  MUFU.EX2 R117, R117 ;  /* 0x0000007500757308 */ /* 0x000fea0000000800 */
[C---:B--2---:R-:W-:Y:S08]  /*7870*/  HMMA.16816.F32 R76, R20.reuse, R120, R76 ;  /* 0x00000078144c723c */ /* 0x044ff0000000184c */
[C---:B------:R-:W-:Y:S01]  /*7880*/  HMMA.16816.F32 R80, R20.reuse, R122, R80 ;  /* 0x0000007a1450723c */ /* 0x040fe20000001850 */
[----:B------:R-:W2:Y:S07]  /*7890*/  LDSM.16.MT88.4 R120, [R207+0x1900] ;  /* 0x00190000cf78783b */ /* 0x000eae0000004200 */
[C---:B------:R-:W-:Y:S01]  /*78a0*/  HMMA.16816.F32 R84, R20.reuse, R128, R84 ;  /* 0x000000801454723c */ /* 0x040fe20000001854 */
[----:B------:R-:W-:Y:S07]  /*78b0*/  MUFU.EX2 R129, R46 ;  /* 0x0000002e00817308 */ /* 0x000fee0000000800 */
[C---:B------:R-:W-:Y:S03]  /*78c0*/  HMMA.16816.F32 R88, R20.reuse, R130, R88 ;  /* 0x000000821458723c */ /* 0x040fe60000001858 */
[----:B------:R-:W-:Y:S05]  /*78d0*/  MUFU.EX2 R131, R42 ;  /* 0x0000002a00837308 */ /* 0x000fea0000000800 */
[C---:B-1----:R-:W-:Y:S05]  /*78e0*/  HMMA.16816.F32 R92, R20.reuse, R124, R92 ;  /* 0x0000007c145c723c */ /* 0x042fea000000185c */
[----:B------:R-:W-:Y:S03]  /*78f0*/  MUFU.EX2 R130, R43 ;  /* 0x0000002b00827308 */ /* 0x000fe60000000800 */
[C---:B------:R-:W-:Y:S01]  /*7900*/  HMMA.16816.F32 R96, R20.reuse, R126, R96 ;  /* 0x0000007e1460723c */ /* 0x040fe20000001860 */
[----:B------:R-:W-:Y:S06]  /*7910*/  LDSM.16.MT88.4 R124, [R204+0x3900] ;  /* 0x00390000cc7c783b */ /* 0x000fec0000004200 */
[----:B------:R-:W-:Y:S01]  /*7920*/  MUFU.EX2 R128, R47 ;  /* 0x0000002f00807308 */ /* 0x000fe20000000800 */
[C---:B------:R-:W-:Y:S08]  /*7930*/  HMMA.16816.F32 R100, R20.reuse, R132, R100 ;  /* 0x000000841464723c */ /* 0x040ff00000001864 */
[C---:B------:R-:W-:Y:S01]  /*7940*/  HMMA.16816.F32 R104, R20.reuse, R134, R104 ;  /* 0x000000861468723c */ /* 0x040fe20000001868 */
[----:B------:R-:W1:Y:S07]  /*7950*/  MUFU.EX2 R134, R38 ;  /* 0x0000002600867308 */ /* 0x000e6e0000000800 */
[C---:B------:R-:W-:Y:S03]  /*7960*/  HMMA.16816.F32 R12, R20.reuse, R144, R12 ;  /* 0x00000090140c723c */ /* 0x040fe6000000180c */
[----:B------:R-:W4:Y:S05]  /*7970*/  MUFU.EX2 R133, R39 ;  /* 0x0000002700857308 */ /* 0x000f2a0000000800 */
[C---:B------:R-:W-:Y:S05]  /*7980*/  HMMA.16816.F32 R108, R20.reuse, R146, R108 ;  /* 0x00000092146c723c */ /* 0x040fea000000186c */
[----:B------:R-:W-:Y:S03]  /*7990*/  MUFU.EX2 R147, R41 ;  /* 0x0000002900937308 */ /* 0x000fe60000000800 */
[C---:B------:R-:W-:Y:S04]  /*79a0*/  HMMA.16816.F32 R16, R20.reuse, R148, R16 ;  /* 0x000000941410723c */ /* 0x040fe80000001810 */
[----:B-1----:R-:W-:Y:S03]  /*79b0*/  FADD.FTZ R0, R134, R0 ;  /* 0x0000000086007221 */ /* 0x002fe60000010000 */
[----:B------:R-:W-:Y:S01]  /*79c0*/  MUFU.EX2 R149, R37 ;  /* 0x0000002500957308 */ /* 0x000fe20000000800 */
[----:B------:R-:W-:Y:S04]  /*79d0*/  HMMA.16816.F32 R112, R20, R150, R112 ;  /* 0x000000961470723c */ /* 0x000fe80000001870 */
[----:B----4-:R-:W-:Y:S03]  /*79e0*/  FADD.FTZ R0, R133, R0 ;  /* 0x0000000085007221 */ /* 0x010fe60000010000 */
[----:B------:R-:W-:Y:S01]  /*79f0*/  F2FP.PACK_AB R20, R170, R172 ;  /* 0x000000acaa14723e */ /* 0x000fe200000000ff */
[----:B------:R-:W-:Y:S01]  /*7a00*/  FADD.FTZ R0, R131, R0 ;  /* 0x0000000083007221 */ /* 0x000fe20000010000 */
[----:B------:R-:W-:Y:S01]  /*7a10*/  F2FP.PACK_AB R22, R169, R171 ;  /* 0x000000aba916723e */ /* 0x000fe200000000ff */
[----:B------:R-:W1:Y:S02]  /*7a20*/  MUFU.EX2 R150, R36 ;  /* 0x0000002400967308 */ /* 0x000e640000000800 */
[----:B------:R-:W-:Y:S01]  /*7a30*/  F2FP.PACK_AB R21, R154, R155 ;  /* 0x0000009b9a15723e */ /* 0x000fe200000000ff */
[----:B------:R-:W-:Y:S01]  /*7a40*/  FADD.FTZ R0, R130, R0 ;  /* 0x0000000082007221 */ /* 0x000fe20000010000 */
[----:B------:R-:W-:Y:S03]  /*7a50*/  F2FP.PACK_AB R23, R152, R153 ;  /* 0x000000999817723e */ /* 0x000fe600000000ff */
[----:B------:R-:W-:Y:S03]  /*7a60*/  FADD.FTZ R0, R129, R0 ;  /* 0x0000000081007221 */ /* 0x000fe60000010000 */
[----:B------:R-:W4:Y:S01]  /*7a70*/  MUFU.EX2 R148, R40 ;  /* 0x0000002800947308 */ /* 0x000f220000000800 */
[C---:B---3--:R-:W-:Y:S03]  /*7a80*/  HMMA.16816.F32 R4, R20.reuse, R24, R4 ;  /* 0x000000181404723c */ /* 0x048fe60000001804 */
[----:B------:R-:W-:Y:S05]  /*7a90*/  FADD.FTZ R0, R128, R0 ;  /* 0x0000000080007221 */ /* 0x000fea0000010000 */
[C---:B------:R-:W-:Y:S01]  /*7aa0*/  HMMA.16816.F32 R8, R20.reuse, R26, R8 ;  /* 0x0000001a1408723c */ /* 0x040fe20000001808 */
[----:B------:R-:W3:Y:S01]  /*7ab0*/  LDSM.16.MT88.4 R24, [R204+0x5900] ;  /* 0x00590000cc18783b */ /* 0x000ee20000004200 */
[----:B------:R-:W5:Y:S02]  /*7ac0*/  MUFU.EX2 R146, R44 ;  /* 0x0000002c00927308 */ /* 0x000f640000000800 */
[----:B-1----:R-:W-:Y:S04]  /*7ad0*/  FADD.FTZ R2, R150, R2 ;  /* 0x0000000296027221 */ /* 0x002fe80000010000 */
[C---:B------:R-:W-:Y:S01]  /*7ae0*/  HMMA.16816.F32 R68, R20.reuse, R28, R68 ;  /* 0x0000001c1444723c */ /* 0x040fe20000001844 */
[----:B------:R-:W-:Y:S03]  /*7af0*/  LDSM.16.MT88.4 R36, [R207+0x2100] ;  /* 0x00210000cf24783b */ /* 0x000fe60000004200 */
[----:B------:R1:W1:Y:S01]  /*7b00*/  MUFU.EX2 R145, R45 ;  /* 0x0000002d00917308 */ /* 0x0002620000000800 */
[----:B------:R-:W-:Y:S03]  /*7b10*/  FADD.FTZ R2, R149, R2 ;  /* 0x0000000295027221 */ /* 0x000fe60000010000 */
[C---:B------:R-:W-:Y:S01]  /*7b20*/  HMMA.16816.F32 R72, R20.reuse, R30, R72 ;  /* 0x0000001e1448723c */ /* 0x040fe20000001848 */
[----:B------:R-:W3:Y:S03]  /*7b30*/  LDSM.16.MT88.4 R28, [R205+0x5900] ;  /* 0x00590000cd1c783b */ /* 0x000ee60000004200 */
[----:B----4-:R-:W-:Y:S02]  /*7b40*/  FADD.FTZ R2, R148, R2 ;  /* 0x0000000294027221 */ /* 0x010fe40000010000 */
[----:B------:R-:W4:Y:S02]  /*7b50*/  MUFU.EX2 R144, R48 ;  /* 0x0000003000907308 */ /* 0x000f240000000800 */
[C---:B------:R-:W-:Y:S01]  /*7b60*/  HMMA.16816.F32 R76, R20.reuse, R32, R76 ;  /* 0x00000020144c723c */ /* 0x040fe2000000184c */
[----:B------:R-:W-:Y:S03]  /*7b70*/  LDSM.16.MT88.4 R40, [R205+0x6100] ;  /* 0x00610000cd28783b */ /* 0x000fe60000004200 */
[----:B------:R-:W-:Y:S04]  /*7b80*/  FADD.FTZ R2, R147, R2 ;  /* 0x0000000293027221 */ /* 0x000fe80000010000 */
[C---:B------:R-:W-:Y:S01]  /*7b90*/  HMMA.16816.F32 R80, R20.reuse, R34, R80 ;  /* 0x000000221450723c */ /* 0x040fe20000001850 */
[----:B------:R-:W3:Y:S01]  /*7ba0*/  LDSM.16.MT88.4 R32, [R208+0x5900] ;  /* 0x00590000d020783b */ /* 0x000ee20000004200 */
[----:B------:R-:W3:Y:S02]  /*7bb0*/  MUFU.EX2 R135, R49 ;  /* 0x0000003100877308 */ /* 0x000ee40000000800 */
[----:B-----5:R-:W-:Y:S04]  /*7bc0*/  FADD.FTZ R2, R146, R2 ;  /* 0x0000000292027221 */ /* 0x020fe80000010000 */
[C---:B--2---:R-:W-:Y:S01]  /*7bd0*/  HMMA.16816.F32 R84, R20.reuse, R120, R84 ;  /* 0x000000781454723c */ /* 0x044fe20000001854 */
[----:B-1----:R-:W-:Y:S03]  /*7be0*/  LDSM.16.MT88.4 R44, [R205+0x2900] ;  /* 0x00290000cd2c783b */ /* 0x002fe60000004200 */
[----:B------:R-:W1:Y:S01]  /*7bf0*/  MUFU.EX2 R132, R50 ;  /* 0x0000003200847308 */ /* 0x000e620000000800 */
[----:B------:R-:W-:Y:S03]  /*7c00*/  FADD.FTZ R2, R145, R2 ;  /* 0x0000000291027221 */ /* 0x000fe60000010000 */
[C---:B------:R-:W-:Y:S01]  /*7c10*/  HMMA.16816.F32 R88, R20.reuse, R122, R88 ;  /* 0x0000007a1458723c */ /* 0x040fe20000001858 */
[----:B------:R-:W2:Y:S03]  /*7c20*/  LDSM.16.MT88.4 R120, [R207+0x5900] ;  /* 0x00590000cf78783b */ /* 0x000ea60000004200 */
[----:B----4-:R-:W-:Y:S04]  /*7c30*/  FADD.FTZ R2, R144, R2 ;  /* 0x0000000290027221 */ /* 0x010fe80000010000 */
[C---:B---3--:R-:W-:Y:S04]  /*7c40*/  HMMA.16816.F32 R92, R20.reuse, R24, R92 ;  /* 0x00000018145c723c */ /* 0x048fe8000000185c */
[----:B------:R-:W-:Y:S04]  /*7c50*/  FADD.FTZ R2, R135, R2 ;  /* 0x0000000287027221 */ /* 0x000fe80000010000 */
[C---:B------:R-:W-:Y:S01]  /*7c60*/  HMMA.16816.F32 R96, R20.reuse, R26, R96 ;  /* 0x0000001a1460723c */ /* 0x040fe20000001860 */
[----:B------:R-:W3:Y:S03]  /*7c70*/  LDSM.16.MT88.4 R24, [R204+0x2100] ;  /* 0x00210000cc18783b */ /* 0x000ee60000004200 */
[----:B-1----:R-:W-:Y:S02]  /*7c80*/  FADD.FTZ R0, R132, R0 ;  /* 0x0000000084007221 */ /* 0x002fe40000010000 */
[----:B------:R-:W-:Y:S02]  /*7c90*/  FADD.FTZ R2, R52, R2 ;  /* 0x0000000234027221 */ /* 0x000fe40000010000 */
[C---:B------:R-:W-:Y:S01]  /*7ca0*/  HMMA.16816.F32 R100, R20.reuse, R28, R100 ;  /* 0x0000001c1464723c */ /* 0x040fe20000001864 */
[----:B------:R-:W-:Y:S03]  /*7cb0*/  LDSM.16.MT88.4 R48, [R207+0x7100] ;  /* 0x00710000cf30783b */ /* 0x000fe60000004200 */
[----:B------:R-:W-:Y:S02]  /*7cc0*/  FADD.FTZ R0, R118, R0 ;  /* 0x0000000076007221 */ /* 0x000fe40000010000 */
[----:B------:R-:W-:Y:S02]  /*7cd0*/  FADD.FTZ R2, R53, R2 ;  /* 0x0000000235027221 */ /* 0x000fe40000010000 */
[C---:B------:R-:W-:Y:S01]  /*7ce0*/  HMMA.16816.F32 R104, R20.reuse, R30, R104 ;  /* 0x0000001e1468723c */ /* 0x040fe20000001868 */
[----:B------:R-:W1:Y:S03]  /*7cf0*/  LDSM.16.MT88.4 R28, [R205+0x2100] ;  /* 0x00210000cd1c783b */ /* 0x000e660000004200 */
[----:B------:R-:W-:Y:S02]  /*7d00*/  FADD.FTZ R0, R54, R0 ;  /* 0x0000000036007221 */ /* 0x000fe40000010000 */
[----:B------:R-:W-:Y:S02]  /*7d10*/  FADD.FTZ R2, R56, R2 ;  /* 0x0000000238027221 */ /* 0x000fe40000010000 */
[C---:B------:R-:W-:Y:S04]  /*7d20*/  HMMA.16816.F32 R12, R20.reuse, R32, R12 ;  /* 0x00000020140c723c */ /* 0x040fe8000000180c */
[----:B------:R-:W-:Y:S02]  /*7d30*/  FADD.FTZ R0, R55, R0 ;  /* 0x0000000037007221 */ /* 0x000fe40000010000 */
[----:B------:R-:W-:Y:S02]  /*7d40*/  FADD.FTZ R2, R57, R2 ;  /* 0x0000000239027221 */ /* 0x000fe40000010000 */
[C---:B------:R-:W-:Y:S01]  /*7d50*/  HMMA.16816.F32 R108, R20.reuse, R34, R108 ;  /* 0x00000022146c723c */ /* 0x040fe2000000186c */
[----:B------:R-:W4:Y:S03]  /*7d60*/  LDSM.16.MT88.4 R32, [R208+0x2100] ;  /* 0x00210000d020783b */ /* 0x000f260000004200 */
[----:B------:R-:W-:Y:S04]  /*7d70*/  FADD.FTZ R0, R58, R0 ;  /* 0x000000003a007221 */ /* 0x000fe80000010000 */
[C---:B--2---:R-:W-:Y:S08]  /*7d80*/  HMMA.16816.F32 R16, R20.reuse, R120, R16 ;  /* 0x000000781410723c */ /* 0x044ff00000001810 */
[----:B------:R-:W-:Y:S01]  /*7d90*/  HMMA.16816.F32 R112, R20, R122, R112 ;  /* 0x0000007a1470723c */ /* 0x000fe20000001870 */
[----:B------:R-:W-:Y:S06]  /*7da0*/  LDSM.16.MT88.4 R120, [R208+0x6100] ;  /* 0x00610000d078783b */ /* 0x000fec0000004200 */
[----:B------:R-:W-:Y:S02]  /*7db0*/  F2FP.PACK_AB R20, R149, R150 ;  /* 0x000000969514723e */ /* 0x000fe400000000ff */
[----:B------:R-:W-:Y:S03]  /*7dc0*/  F2FP.PACK_AB R22, R147, R148 ;  /* 0x000000949316723e */ /* 0x000fe600000000ff */
[----:B------:R-:W-:Y:S02]  /*7dd0*/  F2FP.PACK_AB R21, R133, R134 ;  /* 0x000000868515723e */ /* 0x000fe400000000ff */
[----:B------:R-:W-:Y:S07]  /*7de0*/  F2FP.PACK_AB R23, R130, R131 ;  /* 0x000000838217723e */ /* 0x000fee00000000ff */
[C---:B---3--:R-:W-:Y:S08]  /*7df0*/  HMMA.16816.F32 R4, R20.reuse, R24, R4 ;  /* 0x000000181404723c */ /* 0x048ff00000001804 */
[C---:B------:R-:W-:Y:S01]  /*7e00*/  HMMA.16816.F32 R8, R20.reuse, R26, R8 ;  /* 0x0000001a1408723c */ /* 0x040fe20000001808 */
[----:B------:R-:W2:Y:S07]  /*7e10*/  LDSM.16.MT88.4 R24, [R204+0x6100] ;  /* 0x00610000cc18783b */ /* 0x000eae0000004200 */
[C---:B-1----:R-:W-:Y:S08]  /*7e20*/  HMMA.16816.F32 R68, R20.reuse, R28, R68 ;  /* 0x0000001c1444723c */ /* 0x042ff00000001844 */
[C---:B------:R-:W-:Y:S01]  /*7e30*/  HMMA.16816.F32 R72, R20.reuse, R30, R72 ;  /* 0x0000001e1448723c */ /* 0x040fe20000001848 */
[----:B------:R-:W1:Y:S07]  /*7e40*/  LDSM.16.MT88.4 R28, [R207+0x6100] ;  /* 0x00610000cf1c783b */ /* 0x000e6e0000004200 */
[C---:B----4-:R-:W-:Y:S08]  /*7e50*/  HMMA.16816.F32 R76, R20.reuse, R32, R76 ;  /* 0x00000020144c723c */ /* 0x050ff0000000184c */
[C---:B------:R-:W-:Y:S01]  /*7e60*/  HMMA.16816.F32 R80, R20.reuse, R34, R80 ;  /* 0x000000221450723c */ /* 0x040fe20000001850 */
[----:B------:R-:W3:Y:S07]  /*7e70*/  LDSM.16.MT88.4 R32, [R204+0x2900] ;  /* 0x00290000cc20783b */ /* 0x000eee0000004200 */
[C---:B------:R-:W-:Y:S08]  /*7e80*/  HMMA.16816.F32 R84, R20.reuse, R36, R84 ;  /* 0x000000241454723c */ /* 0x040ff00000001854 */
[C---:B------:R-:W-:Y:S01]  /*7e90*/  HMMA.16816.F32 R88, R20.reuse, R38, R88 ;  /* 0x000000261458723c */ /* 0x040fe20000001858 */
[----:B------:R-:W4:Y:S07]  /*7ea0*/  LDSM.16.MT88.4 R36, [R208+0x2900] ;  /* 0x00290000d024783b */ /* 0x000f2e0000004200 */
[C---:B--2---:R-:W-:Y:S08]  /*7eb0*/  HMMA.16816.F32 R92, R20.reuse, R24, R92 ;  /* 0x00000018145c723c */ /* 0x044ff0000000185c */
[C---:B------:R-:W-:Y:S01]  /*7ec0*/  HMMA.16816.F32 R96, R20.reuse, R26, R96 ;  /* 0x0000001a1460723c */ /* 0x040fe20000001860 */
[----:B------:R-:W2:Y:S07]  /*7ed0*/  LDSM.16.MT88.4 R24, [R207+0x2900] ;  /* 0x00290000cf18783b */ /* 0x000eae0000004200 */
[C---:B------:R-:W-:Y:S08]  /*7ee0*/  HMMA.16816.F32 R100, R20.reuse, R40, R100 ;  /* 0x000000281464723c */ /* 0x040ff00000001864 */
[C---:B------:R-:W-:Y:S01]  /*7ef0*/  HMMA.16816.F32 R104, R20.reuse, R42, R104 ;  /* 0x0000002a1468723c */ /* 0x040fe20000001868 */
[----:B------:R-:W-:Y:S07]  /*7f00*/  LDSM.16.MT88.4 R40, [R205+0x7100] ;  /* 0x00710000cd28783b */ /* 0x000fee0000004200 */
[C---:B------:R-:W-:Y:S08]  /*7f10*/  HMMA.16816.F32 R12, R20.reuse, R120, R12 ;  /* 0x00000078140c723c */ /* 0x040ff0000000180c */
[C---:B------:R-:W-:Y:S08]  /*7f20*/  HMMA.16816.F32 R108, R20.reuse, R122, R108 ;  /* 0x0000007a146c723c */ /* 0x040ff0000000186c */
[C---:B-1----:R-:W-:Y:S08]  /*7f30*/  HMMA.16816.F32 R16, R20.reuse, R28, R16 ;  /* 0x0000001c1410723c */ /* 0x042ff00000001810 */
[----:B------:R-:W-:Y:S01]  /*7f40*/  HMMA.16816.F32 R112, R20, R30, R112 ;  /* 0x0000001e1470723c */ /* 0x000fe20000001870 */
[----:B------:R-:W1:Y:S06]  /*7f50*/  LDSM.16.MT88.4 R28, [R204+0x6900] ;  /* 0x00690000cc1c783b */ /* 0x000e6c0000004200 */
[----:B------:R-:W-:Y:S02]  /*7f60*/  F2FP.PACK_AB R20, R145, R146 ;  /* 0x000000929114723e */ /* 0x000fe400000000ff */
[----:B------:R-:W-:Y:S03]  /*7f70*/  F2FP.PACK_AB R22, R135, R144 ;  /* 0x000000908716723e */ /* 0x000fe600000000ff */
[----:B------:R-:W-:Y:S02]  /*7f80*/  F2FP.PACK_AB R21, R128, R129 ;  /* 0x000000818015723e */ /* 0x000fe400000000ff */
[----:B------:R-:W-:Y:S02]  /*7f90*/  F2FP.PACK_AB R23, R118, R132 ;  /* 0x000000847617723e */ /* 0x000fe400000000ff */
[----:B------:R-:W-:Y:S05]  /*7fa0*/  MOV R118, R3 ;  /* 0x0000000300767202 */ /* 0x000fea0000000f00 */
[C---:B---3--:R-:W-:Y:S08]  /*7fb0*/  HMMA.16816.F32 R4, R20.reuse, R32, R4 ;  /* 0x000000201404723c */ /* 0x048ff00000001804 */
[C---:B------:R-:W-:Y:S01]  /*7fc0*/  HMMA.16816.F32 R8, R20.reuse, R34, R8 ;  /* 0x000000221408723c */ /* 0x040fe20000001808 */
[----:B------:R-:W3:Y:S07]  /*7fd0*/  LDSM.16.MT88.4 R32, [R205+0x6900] ;  /* 0x00690000cd20783b */ /* 0x000eee0000004200 */
[C---:B------:R-:W-:Y:S08]  /*7fe0*/  HMMA.16816.F32 R68, R20.reuse, R44, R68 ;  /* 0x0000002c1444723c */ /* 0x040ff00000001844 */
[C---:B------:R-:W-:Y:S01]  /*7ff0*/  HMMA.16816.F32 R72, R20.reuse, R46, R72 ;  /* 0x0000002e1448723c */ /* 0x040fe20000001848 */
[----:B------:R-:W-:Y:S07]  /*8000*/  LDSM.16.MT88.4 R44, [R208+0x7100] ;  /* 0x00710000d02c783b */ /* 0x000fee0000004200 */
[C---:B----4-:R-:W-:Y:S08]  /*8010*/  HMMA.16816.F32 R76, R20.reuse, R36, R76 ;  /* 0x00000024144c723c */ /* 0x050ff0000000184c */
[C---:B------:R-:W-:Y:S01]  /*8020*/  HMMA.16816.F32 R80, R20.reuse, R38, R80 ;  /* 0x000000261450723c */ /* 0x040fe20000001850 */
[----:B------:R-:W4:Y:S07]  /*8030*/  LDSM.16.MT88.4 R36, [R208+0x6900] ;  /* 0x00690000d024783b */ /* 0x000f2e0000004200 */
[C---:B--2---:R-:W-:Y:S08]  /*8040*/  HMMA.16816.F32 R84, R20.reuse, R24, R84 ;  /* 0x000000181454723c */ /* 0x044ff00000001854 */
[C---:B------:R-:W-:Y:S01]  /*8050*/  HMMA.16816.F32 R88, R20.reuse, R26, R88 ;  /* 0x0000001a1458723c */ /* 0x040fe20000001858 */
[----:B------:R-:W2:Y:S07]  /*8060*/  LDSM.16.MT88.4 R24, [R207+0x6900] ;  /* 0x00690000cf18783b */ /* 0x000eae0000004200 */
[C---:B-1----:R-:W-:Y:S08]  /*8070*/  HMMA.16816.F32 R92, R20.reuse, R28, R92 ;  /* 0x0000001c145c723c */ /* 0x042ff0000000185c */
[C---:B------:R-:W-:Y:S01]  /*8080*/  HMMA.16816.F32 R96, R20.reuse, R30, R96 ;  /* 0x0000001e1460723c */ /* 0x040fe20000001860 */
[----:B------:R-:W1:Y:S07]  /*8090*/  LDSM.16.MT88.4 R28, [R204+0x3100] ;  /* 0x00310000cc1c783b */ /* 0x000e6e0000004200 */
[C---:B---3--:R-:W-:Y:S08]  /*80a0*/  HMMA.16816.F32 R100, R20.reuse, R32, R100 ;  /* 0x000000201464723c */ /* 0x048ff00000001864 */
[C---:B------:R-:W-:Y:S01]  /*80b0*/  HMMA.16816.F32 R104, R20.reuse, R34, R104 ;  /* 0x000000221468723c */ /* 0x040fe20000001868 */
[----:B------:R-:W3:Y:S07]  /*80c0*/  LDSM.16.MT88.4 R32, [R205+0x3100] ;  /* 0x00310000cd20783b */ /* 0x000eee0000004200 */
[C---:B----4-:R-:W-:Y:S08]  /*80d0*/  HMMA.16816.F32 R12, R20.reuse, R36, R12 ;  /* 0x00000024140c723c */ /* 0x050ff0000000180c */
[C---:B------:R-:W-:Y:S01]  /*80e0*/  HMMA.16816.F32 R108, R20.reuse, R38, R108 ;  /* 0x00000026146c723c */ /* 0x040fe2000000186c */
[----:B------:R-:W-:Y:S07]  /*80f0*/  LDSM.16.MT88.4 R36, [R207+0x3100] ;  /* 0x00310000cf24783b */ /* 0x000fee0000004200 */
[C---:B--2---:R-:W-:Y:S08]  /*8100*/  HMMA.16816.F32 R16, R20.reuse, R24, R16 ;  /* 0x000000181410723c */ /* 0x044ff00000001810 */
[----:B------:R-:W-:Y:S01]  /*8110*/  HMMA.16816.F32 R112, R20, R26, R112 ;  /* 0x0000001a1470723c */ /* 0x000fe20000001870 */
[----:B------:R-:W2:Y:S06]  /*8120*/  LDSM.16.MT88.4 R24, [R208+0x3100] ;  /* 0x00310000d018783b */ /* 0x000eac0000004200 */
[----:B------:R-:W-:Y:S02]  /*8130*/  F2FP.PACK_AB R20, R53, R52 ;  /* 0x000000343514723e */ /* 0x000fe400000000ff */
[----:B------:R-:W-:Y:S03]  /*8140*/  F2FP.PACK_AB R22, R57, R56 ;  /* 0x000000383916723e */ /* 0x000fe600000000ff */
[----:B------:R-:W-:Y:S02]  /*8150*/  F2FP.PACK_AB R21, R55, R54 ;  /* 0x000000363715723e */ /* 0x000fe400000000ff */
[----:B------:R-:W-:Y:S07]  /*8160*/  F2FP.PACK_AB R23, R59, R58 ;  /* 0x0000003a3b17723e */ /* 0x000fee00000000ff */
[C---:B-1----:R-:W-:Y:S08]  /*8170*/  HMMA.16816.F32 R4, R20.reuse, R28, R4 ;  /* 0x0000001c1404723c */ /* 0x042ff00000001804 */
[C---:B------:R-:W-:Y:S01]  /*8180*/  HMMA.16816.F32 R8, R20.reuse, R30, R8 ;  /* 0x0000001e1408723c */ /* 0x040fe20000001808 */
[----:B------:R-:W1:Y:S07]  /*8190*/  LDSM.16.MT88.4 R28, [R204+0x7100] ;  /* 0x00710000cc1c783b */ /* 0x000e6e0000004200 */
[C---:B---3--:R-:W-:Y:S08]  /*81a0*/  HMMA.16816.F32 R68, R20.reuse, R32, R68 ;  /* 0x000000201444723c */ /* 0x048ff00000001844 */
[C---:B------:R-:W-:Y:S08]  /*81b0*/  HMMA.16816.F32 R72, R20.reuse, R34, R72 ;  /* 0x000000221448723c */ /* 0x040ff00000001848 */
[C---:B--2---:R-:W-:Y:S08]  /*81c0*/  HMMA.16816.F32 R76, R20.reuse, R24, R76 ;  /* 0x00000018144c723c */ /* 0x044ff0000000184c */
[C---:B------:R-:W-:Y:S01]  /*81d0*/  HMMA.16816.F32 R80, R20.reuse, R26, R80 ;  /* 0x0000001a1450723c */ /* 0x040fe20000001850 */
[----:B------:R-:W2:Y:S07]  /*81e0*/  LDSM.16.MT88.4 R24, [R205+0x3900] ;  /* 0x00390000cd18783b */ /* 0x000eae0000004200 */
[C---:B------:R-:W-:Y:S08]  /*81f0*/  HMMA.16816.F32 R84, R20.reuse, R36, R84 ;  /* 0x000000241454723c */ /* 0x040ff00000001854 */
[C---:B------:R-:W-:Y:S08]  /*8200*/  HMMA.16816.F32 R88, R20.reuse, R38, R88 ;  /* 0x000000261458723c */ /* 0x040ff00000001858 */
[C---:B-1----:R-:W-:Y:S08]  /*8210*/  HMMA.16816.F32 R92, R20.reuse, R28, R92 ;  /* 0x0000001c145c723c */ /* 0x042ff0000000185c */
[C---:B------:R-:W-:Y:S01]  /*8220*/  HMMA.16816.F32 R96, R20.reuse, R30, R96 ;  /* 0x0000001e1460723c */ /* 0x040fe20000001860 */
[----:B------:R-:W1:Y:S07]  /*8230*/  LDSM.16.MT88.4 R28, [R208+0x3900] ;  /* 0x00390000d01c783b */ /* 0x000e6e0000004200 */
[C---:B------:R-:W-:Y:S08]  /*8240*/  HMMA.16816.F32 R100, R20.reuse, R40, R100 ;  /* 0x000000281464723c */ /* 0x040ff00000001864 */
[C---:B------:R-:W-:Y:S08]  /*8250*/  HMMA.16816.F32 R104, R20.reuse, R42, R104 ;  /* 0x0000002a1468723c */ /* 0x040ff00000001868 */
[C---:B------:R-:W-:Y:S08]  /*8260*/  HMMA.16816.F32 R12, R20.reuse, R44, R12 ;  /* 0x0000002c140c723c */ /* 0x040ff0000000180c */
[C---:B------:R-:W-:Y:S08]  /*8270*/  HMMA.16816.F32 R108, R20.reuse, R46, R108 ;  /* 0x0000002e146c723c */ /* 0x040ff0000000186c */
[C---:B------:R-:W-:Y:S08]  /*8280*/  HMMA.16816.F32 R16, R20.reuse, R48, R16 ;  /* 0x000000301410723c */ /* 0x040ff00000001810 */
[----:B------:R-:W-:Y:S07]  /*8290*/  HMMA.16816.F32 R112, R20, R50, R112 ;  /* 0x000000321470723c */ /* 0x000fee0000001870 */
[----:B------:R-:W-:Y:S02]  /*82a0*/  F2FP.PACK_AB R20, R61, R60 ;  /* 0x0000003c3d14723e */ /* 0x000fe400000000ff */
[----:B------:R-:W-:Y:S03]  /*82b0*/  F2FP.PACK_AB R22, R65, R64 ;  /* 0x000000404116723e */ /* 0x000fe600000000ff */
[----:B------:R-:W-:Y:S02]  /*82c0*/  F2FP.PACK_AB R21, R63, R62 ;  /* 0x0000003e3f15723e */ /* 0x000fe400000000ff */
[----:B------:R-:W-:Y:S07]  /*82d0*/  F2FP.PACK_AB R23, R117, R66 ;  /* 0x000000427517723e */ /* 0x000fee00000000ff */
[C---:B------:R-:W-:Y:S01]  /*82e0*/  HMMA.16816.F32 R120, R20.reuse, R124, R4 ;  /* 0x0000007c1478723c */ /* 0x040fe20000001804 */
[----:B------:R-:W3:Y:S07]  /*82f0*/  LDSM.16.MT88.4 R4, [R207+0x3900] ;  /* 0x00390000cf04783b */ /* 0x000eee0000004200 */
[C---:B------:R-:W-:Y:S01]  /*8300*/  HMMA.16816.F32 R124, R20.reuse, R126, R8 ;  /* 0x0000007e147c723c */ /* 0x040fe20000001808 */
[----:B------:R-:W4:Y:S07]  /*8310*/  LDSM.16.MT88.4 R8, [R204+0x7900] ;  /* 0x00790000cc08783b */ /* 0x000f2e0000004200 */
[C---:B--2---:R-:W-:Y:S08]  /*8320*/  HMMA.16816.F32 R68, R20.reuse, R24, R68 ;  /* 0x000000181444723c */ /* 0x044ff00000001844 */
[C---:B------:R-:W-:Y:S01]  /*8330*/  HMMA.16816.F32 R72, R20.reuse, R26, R72 ;  /* 0x0000001a1448723c */ /* 0x040fe20000001848 */
[----:B------:R-:W2:Y:S07]  /*8340*/  LDSM.16.MT88.4 R24, [R205+0x7900] ;  /* 0x00790000cd18783b */ /* 0x000eae0000004200 */
[C---:B-1----:R-:W-:Y:S08]  /*8350*/  HMMA.16816.F32 R76, R20.reuse, R28, R76 ;  /* 0x0000001c144c723c */ /* 0x042ff0000000184c */
[C---:B------:R-:W-:Y:S08]  /*8360*/  HMMA.16816.F32 R80, R20.reuse, R30, R80 ;  /* 0x0000001e1450723c */ /* 0x040ff00000001850 */
[C---:B---3--:R-:W-:Y:S08]  /*8370*/  HMMA.16816.F32 R84, R20.reuse, R4, R84 ;  /* 0x000000041454723c */ /* 0x048ff00000001854 */
[C---:B------:R-:W-:Y:S01]  /*8380*/  HMMA.16816.F32 R88, R20.reuse, R6, R88 ;  /* 0x000000061458723c */ /* 0x040fe20000001858 */
[----:B------:R-:W1:Y:S07]  /*8390*/  LDSM.16.MT88.4 R4, [R208+0x7900] ;  /* 0x00790000d004783b */ /* 0x000e6e0000004200 */
[C---:B----4-:R-:W-:Y:S08]  /*83a0*/  HMMA.16816.F32 R92, R20.reuse, R8, R92 ;  /* 0x00000008145c723c */ /* 0x050ff0000000185c */
[C---:B------:R-:W-:Y:S01]  /*83b0*/  HMMA.16816.F32 R96, R20.reuse, R10, R96 ;  /* 0x0000000a1460723c */ /* 0x040fe20000001860 */
[----:B------:R-:W3:Y:S07]  /*83c0*/  LDSM.16.MT88.4 R8, [R207+0x7900] ;  /* 0x00790000cf08783b */ /* 0x000eee0000004200 */
[C---:B--2---:R-:W-:Y:S08]  /*83d0*/  HMMA.16816.F32 R100, R20.reuse, R24, R100 ;  /* 0x000000181464723c */ /* 0x044ff00000001864 */
[C---:B------:R-:W-:Y:S08]  /*83e0*/  HMMA.16816.F32 R104, R20.reuse, R26, R104 ;  /* 0x0000001a1468723c */ /* 0x040ff00000001868 */
[C---:B-1----:R-:W-:Y:S07]  /*83f0*/  HMMA.16816.F32 R128, R20.reuse, R4, R12 ;  /* 0x000000041480723c */ /* 0x042fee000000180c */
[----:B------:R-:W-:Y:S01]  /*8400*/  FADD.FTZ R4, R59, R0 ;  /* 0x000000003b047221 */ /* 0x000fe20000010000 */
[C---:B------:R-:W-:Y:S04]  /*8410*/  HMMA.16816.F32 R108, R20.reuse, R6, R108 ;  /* 0x00000006146c723c */ /* 0x040fe8000000186c */
[----:B------:R-:W-:Y:S02]  /*8420*/  FADD.FTZ R0, R60, R2 ;  /* 0x000000023c007221 */ /* 0x000fe40000010000 */
[----:B------:R-:W-:Y:S02]  /*8430*/  FADD.FTZ R4, R62, R4 ;  /* 0x000000043e047221 */ /* 0x000fe40000010000 */
[C---:B---3--:R-:W-:Y:S04]  /*8440*/  HMMA.16816.F32 R132, R20.reuse, R8, R16 ;  /* 0x000000081484723c */ /* 0x048fe80000001810 */
[----:B------:R-:W-:Y:S02]  /*8450*/  FADD.FTZ R0, R61, R0 ;  /* 0x000000003d007221 */ /* 0x000fe40000010000 */
[----:B------:R-:W-:Y:S02]  /*8460*/  FADD.FTZ R4, R63, R4 ;  /* 0x000000043f047221 */ /* 0x000fe40000010000 */
[----:B------:R-:W-:Y:S04]  /*8470*/  HMMA.16816.F32 R112, R20, R10, R112 ;  /* 0x0000000a1470723c */ /* 0x000fe80000001870 */
[----:B------:R-:W-:Y:S02]  /*8480*/  FADD.FTZ R2, R64, R0 ;  /* 0x0000000040027221 */ /* 0x000fe40000010000 */
[----:B------:R-:W-:Y:S02]  /*8490*/  FADD.FTZ R0, R66, R4 ;  /* 0x0000000442007221 */ /* 0x000fe40000010000 */
[----:B------:R-:W-:Y:S04]  /*84a0*/  FADD.FTZ R232, R65, R2 ;  /* 0x0000000241e87221 */ /* 0x000fe80000010000 */
[----:B------:R-:W-:Y:S01]  /*84b0*/  FADD.FTZ R233, R117, R0 ;  /* 0x0000000075e97221 */ /* 0x000fe20000010000 */
[----:B------:R-:W-:Y:S01]  /*84c0*/  MOV R117, R116 ;  /* 0x0000007400757202 */ /* 0x000fe20000000f00 */
[----:B------:R-:W-:-:S05]  /*84d0*/  @P1 BRA `(.L_x_3) ;  /* 0xffffcbb000001947 */ /* 0x000fca000383ffff */
.L_x_2:
[----:B------:R-:W2:Y:S01]  /*84e0*/  LDL.LU R13, [R1] ;  /* 0x00000000010d7983 */ /* 0x000ea20000300800 */
[----:B------:R-:W-:-:S03]  /*84f0*/  MOV R44, c[0x0][0x4e8] ;  /* 0x00013a00002c7a02 */ /* 0x000fc60000000f00 */
[----:B------:R-:W3:Y:S01]  /*8500*/  LDL.LU R45, [R1+0x8] ;  /* 0x00000800012d7983 */ /* 0x000ee20000300800 */
[----:B------:R-:W-:-:S03]  /*8510*/  ISETP.NE.AND P0, PT, R44, 0x1, PT ;  /* 0x000000012c00780c */ /* 0x000fc60003f05270 */
[----:B------:R-:W1:Y:S04]  /*8520*/  SHFL.BFLY PT, R6, R232, 0x2, 0x1f ;  /* 0x0c401f00e8067f89 */ /* 0x000e6800000e0000 */
[----:B------:R-:W4:Y:S04]  /*8530*/  SHFL.BFLY PT, R7, R233, 0x2, 0x1f ;  /* 0x0c401f00e9077f89 */ /* 0x000f2800000e0000 */
[----:B------:R-:W5:Y:S04]  /*8540*/  S2R R4, SR_CTAID.Y ;  /* 0x0000000000047919 */ /* 0x000f680000002600 */
[----:B------:R-:W5:Y:S01]  /*8550*/  S2R R5, SR_TID.X ;  /* 0x0000000000057919 */ /* 0x000f620000002100 */
[----:B-1----:R-:W-:-:S02]  /*8560*/  FADD.FTZ R6, R6, R232 ;  /* 0x000000e806067221 */ /* 0x002fc40000010000 */
[----:B----4-:R-:W-:-:S03]  /*8570*/  FADD.FTZ R7, R7, R233 ;  /* 0x000000e907077221 */ /* 0x010fc60000010000 */
[----:B------:R-:W1:Y:S01]  /*8580*/  SHFL.BFLY PT, R0, R6, 0x1, 0x1f ;  /* 0x0c201f0006007f89 */ /* 0x000e6200000e0000 */
[----:B-----5:R-:W-:-:S03]  /*8590*/  IMAD.WIDE.U32 R18, R4, c[0x0][0x490], RZ ;  /* 0x0001240004127a25 */ /* 0x020fc600078e00ff */
[----:B------:R-:W4:Y:S01]  /*85a0*/  SHFL.BFLY PT, R2, R7, 0x1, 0x1f ;  /* 0x0c201f0007027f89 */ /* 0x000f2200000e0000 */
[----:B------:R-:W-:Y:S01]  /*85b0*/  SHF.R.S32.HI R12, RZ, 0x1f, R5 ;  /* 0x0000001fff0c7819 */ /* 0x000fe20000011405 */
[----:B------:R-:W-:-:S04]  /*85c0*/  IMAD.WIDE.U32 R20, R4, c[0x0][0x3e8], RZ ;  /* 0x0000fa0004147a25 */ /* 0x000fc800078e00ff */
[----:B-1----:R-:W-:Y:S01]  /*85d0*/  FADD.FTZ R6, R6, R0 ;  /* 0x0000000006067221 */ /* 0x002fe20000010000 */
[----:B------:R-:W-:Y:S01]  /*85e0*/  SHF.R.S32.HI R0, RZ, 0x1f, R4 ;  /* 0x0000001fff007819 */ /* 0x000fe20000011404 */
[----:B----4-:R-:W-:-:S03]  /*85f0*/  FADD.FTZ R7, R7, R2 ;  /* 0x0000000207077221 */ /* 0x010fc60000010000 */
[----:B------:R-:W-:Y:S01]  /*8600*/  FSETP.NE.FTZ.AND P2, PT, R6, RZ, PT ;  /* 0x000000ff0600720b */ /* 0x000fe20003f55000 */
[C---:B------:R-:W-:Y:S01]  /*8610*/  IMAD R16, R0.reuse, c[0x0][0x490], RZ ;  /* 0x0001240000107a24 */ /* 0x040fe200078e02ff */
[----:B------:R-:W-:Y:S01]  /*8620*/  MOV R2, RZ ;  /* 0x000000ff00027202 */ /* 0x000fe20000000f00 */
[----:B------:R-:W-:Y:S01]  /*8630*/  IMAD R8, R0, c[0x0][0x3e8], RZ ;  /* 0x0000fa0000087a24 */ /* 0x000fe200078e02ff */
[----:B------:R-:W1:Y:S01]  /*8640*/  S2R R40, SR_CTAID.Z ;  /* 0x0000000000287919 */ /* 0x000e620000002700 */
[C---:B------:R-:W-:Y:S01]  /*8650*/  IMAD R16, R4.reuse, c[0x0][0x494], R16 ;  /* 0x0001250004107a24 */ /* 0x040fe200078e0210 */
[----:B------:R-:W-:Y:S01]  /*8660*/  MOV R42, 0xff800000 ;  /* 0xff800000002a7802 */ /* 0x000fe20000000f00 */
[----:B------:R-:W-:Y:S01]  /*8670*/  IMAD R8, R4, c[0x0][0x3ec], R8 ;  /* 0x0000fb0004087a24 */ /* 0x000fe200078e0208 */
[CC--:B------:R-:W-:Y:S02]  /*8680*/  LEA.HI R4, R12.reuse, R5.reuse, RZ, 0x2 ;  /* 0x000000050c047211 */ /* 0x0c0fe400078f10ff */
[----:B------:R-:W-:-:S02]  /*8690*/  LEA.HI R12, R12, R5, RZ, 0x5 ;  /* 0x000000050c0c7211 */ /* 0x000fc400078f28ff */
[----:B------:R-:W-:Y:S01]  /*86a0*/  LOP3.LUT R10, R4, 0xfffffffc, RZ, 0xc0, !PT ;  /* 0xfffffffc040a7812 */ /* 0x000fe200078ec0ff */
[----:B------:R-:W4:Y:S01]  /*86b0*/  @P2 MUFU.RCP R2, R6 ;  /* 0x0000000600022308 */ /* 0x000f220000001000 */
[----:B------:R-:W-:Y:S02]  /*86c0*/  LOP3.LUT R11, R12, 0xffffffe0, RZ, 0xc0, !PT ;  /* 0xffffffe00c0b7812 */ /* 0x000fe400078ec0ff */
[----:B------:R-:W-:Y:S02]  /*86d0*/  IADD3 R10, -R10, R5, RZ ;  /* 0x000000050a0a7210 */ /* 0x000fe40007ffe1ff */
[----:B------:R-:W-:Y:S01]  /*86e0*/  IADD3 R9, R21, R8, RZ ;  /* 0x0000000815097210 */ /* 0x000fe20007ffe0ff */
[----:B------:R-:W-:Y:S01]  /*86f0*/  IMAD.IADD R11, R5, 0x1, -R11 ;  /* 0x00000001050b7824 */ /* 0x000fe200078e0a0b */
[----:B------:R-:W-:Y:S01]  /*8700*/  IADD3 R17, R19, R16, RZ ;  /* 0x0000001013117210 */ /* 0x000fe20007ffe0ff */
[----:B------:R-:W5:Y:S01]  /*8710*/  @P2 MUFU.LG2 R6, R6 ;  /* 0x0000000600062308 */ /* 0x000f620000000c00 */
[----:B------:R-:W-:Y:S01]  /*8720*/  MOV R8, R20 ;  /* 0x0000001400087202 */ /* 0x000fe20000000f00 */
[----:B------:R-:W-:Y:S01]  /*8730*/  IMAD.MOV.U32 R16, RZ, RZ, R18 ;  /* 0x000000ffff107224 */ /* 0x000fe200078e0012 */
[----:B------:R-:W-:-:S02]  /*8740*/  LOP3.LUT P4, RZ, R11, 0x3, RZ, 0xc0, !PT ;  /* 0x000000030bff7812 */ /* 0x000fc4000788c0ff */
[----:B------:R-:W-:Y:S01]  /*8750*/  FSETP.NE.FTZ.AND P1, PT, R7, RZ, PT ;  /* 0x000000ff0700720b */ /* 0x000fe20003f35000 */
[C---:B----4-:R-:W-:Y:S02]  /*8760*/  FMUL.FTZ R121, R2.reuse, R121 ;  /* 0x0000007902797220 */ /* 0x050fe40000410000 */
[C---:B------:R-:W-:Y:S02]  /*8770*/  FMUL.FTZ R11, R2.reuse, R120 ;  /* 0x00000078020b7220 */ /* 0x040fe40000410000 */
[C---:B------:R-:W-:Y:S02]  /*8780*/  FMUL.FTZ R125, R2.reuse, R125 ;  /* 0x0000007d027d7220 */ /* 0x040fe40000410000 */
[C---:B------:R-:W-:Y:S02]  /*8790*/  FMUL.FTZ R19, R2.reuse, R124 ;  /* 0x0000007c02137220 */ /* 0x040fe40000410000 */
[C---:B------:R-:W-:Y:S02]  /*87a0*/  FMUL.FTZ R69, R2.reuse, R69 ;  /* 0x0000004502457220 */ /* 0x040fe40000410000 */
[----:B------:R-:W-:-:S02]  /*87b0*/  FMUL.FTZ R22, R2, R68 ;  /* 0x0000004402167220 */ /* 0x000fc40000410000 */
[C---:B------:R-:W-:Y:S02]  /*87c0*/  FMUL.FTZ R73, R2.reuse, R73 ;  /* 0x0000004902497220 */ /* 0x040fe40000410000 */
        /* <DEDUP_REMOVED lines=24> */
[----:B------:R-:W-:Y:S01]  /*8950*/  FMUL.FTZ R27, R2, R112 ;  /* 0x00000070021b7220 */ /* 0x000fe20000410000 */
[----:B------:R-:W-:Y:S01]  /*8960*/  SHF.R.S32.HI R2, RZ, 0x1f, R4 ;  /* 0x0000001fff027819 */ /* 0x000fe20000011404 */
[----:B-----5:R-:W-:Y:S02]  /*8970*/  @P2 FMUL.FTZ R6, R6, 0.69314718246459960938 ;  /* 0x3f31721806062820 */ /* 0x020fe40000410000 */
[----:B--2---:R-:W-:-:S04]  /*8980*/  @P0 IMAD.HI.U32 R0, R13, c[0x0][0x4ec], RZ ;  /* 0x00013b000d000a27 */ /* 0x004fc800078e00ff */
[----:B------:R-:W-:Y:S01]  /*8990*/  IMAD.MOV.U32 R14, RZ, RZ, R13 ;  /* 0x000000ffff0e7224 */ /* 0x000fe200078e000d */
[----:B------:R-:W-:Y:S02]  /*89a0*/  @P0 SHF.R.U32.HI R14, RZ, c[0x0][0x4f0], R0 ;  /* 0x00013c00ff0e0a19 */ /* 0x000fe40000011600 */
[----:B------:R-:W-:Y:S02]  /*89b0*/  MOV R0, RZ ;  /* 0x000000ff00007202 */ /* 0x000fe40000000f00 */
[----:B------:R-:W-:-:S05]  /*89c0*/  IADD3 R5, -R14, RZ, RZ ;  /* 0x000000ff0e057210 */ /* 0x000fca0007ffe1ff */
[----:B------:R-:W-:Y:S01]  /*89d0*/  IMAD R39, R5, c[0x0][0x4e8], R13 ;  /* 0x00013a0005277a24 */ /* 0x000fe200078e020d */
[----:B------:R-:W-:-:S04]  /*89e0*/  SHF.R.S32.HI R5, RZ, 0x2, R4 ;  /* 0x00000002ff057819 */ /* 0x000fc80000011404 */
[----:B------:R-:W-:-:S04]  /*89f0*/  LEA.HI R2, R2, R5, RZ, 0x3 ;  /* 0x0000000502027211 */ /* 0x000fc800078f18ff */
[----:B------:R-:W-:Y:S02]  /*8a00*/  LOP3.LUT R2, R2, 0xfffffff8, RZ, 0xc0, !PT ;  /* 0xfffffff802027812 */ /* 0x000fe400078ec0ff */
[----:B-1----:R-:W-:-:S03]  /*8a10*/  SHF.R.S32.HI R4, RZ, 0x1f, R40 ;  /* 0x0000001fff047819 */ /* 0x002fc60000011428 */
[----:B------:R-:W-:Y:S02]  /*8a20*/  IMAD.IADD R5, R5, 0x1, -R2 ;  /* 0x0000000105057824 */ /* 0x000fe400078e0a02 */
[----:B------:R-:W-:Y:S02]  /*8a30*/  @P2 IMAD.MOV.U32 R2, RZ, RZ, 0x3f317218 ;  /* 0x3f317218ff022424 */ /* 0x000fe400078e00ff */
[C---:B------:R-:W-:Y:S02]  /*8a40*/  IMAD R43, R4.reuse, c[0x0][0x498], RZ ;  /* 0x00012600042b7a24 */ /* 0x040fe400078e02ff */
[----:B------:R-:W-:Y:S02]  /*8a50*/  IMAD R15, R4, c[0x0][0x3f0], RZ ;  /* 0x0000fc00040f7a24 */ /* 0x000fe400078e02ff */
[----:B------:R-:W-:-:S04]  /*8a60*/  @P2 FMUL.FTZ R4, R2, c[0x0][0x2d0] ;  /* 0x0000b40002042a20 */ /* 0x000fc80000410000 */
[----:B------:R-:W-:Y:S01]  /*8a70*/  @P2 FFMA.FTZ R42, R4, R116, R6 ;  /* 0x00000074042a2223 */ /* 0x000fe20000010006 */
[----:B---3--:R-:W-:Y:S02]  /*8a80*/  SHF.R.S32.HI R4, RZ, 0x2, R45 ;  /* 0x00000002ff047819 */ /* 0x008fe4000001142d */
[----:B------:R-:W2:Y:S01]  /*8a90*/  LDL R45, [R1+0x4] ;  /* 0x00000400012d7983 */ /* 0x000ea20000100800 */
[----:B------:R-:W1:Y:S08]  /*8aa0*/  @P1 MUFU.RCP R0, R7 ;  /* 0x0000000700001308 */ /* 0x000e700000001000 */
[----:B------:R-:W3:Y:S01]  /*8ab0*/  @P1 MUFU.LG2 R7, R7 ;  /* 0x0000000700071308 */ /* 0x000ee20000000c00 */
[----:B-1----:R-:W-:-:S02]  /*8ac0*/  FMUL.FTZ R123, R0, R123 ;  /* 0x0000007b007b7220 */ /* 0x002fc40000410000 */
        /* <DEDUP_REMOVED lines=30> */
[----:B------:R-:W-:Y:S01]  /*8cb0*/  FMUL.FTZ R114, R0, R114 ;  /* 0x0000007200727220 */ /* 0x000fe20000410000 */
[----:B------:R-:W-:Y:S01]  /*8cc0*/  @P1 MOV R0, 0x3f317218 ;  /* 0x3f31721800001802 */ /* 0x000fe20000000f00 */
[----:B---3--:R-:W-:Y:S01]  /*8cd0*/  @P1 FMUL.FTZ R2, R7, 0.69314718246459960938 ;  /* 0x3f31721807021820 */ /* 0x008fe20000410000 */
[----:B------:R-:W-:-:S03]  /*8ce0*/  MOV R41, 0xff800000 ;  /* 0xff80000000297802 */ /* 0x000fc60000000f00 */
[----:B------:R-:W-:-:S04]  /*8cf0*/  @P1 FMUL.FTZ R0, R0, c[0x0][0x2d0] ;  /* 0x0000b40000001a20 */ /* 0x000fc80000410000 */
[----:B------:R-:W-:Y:S01]  /*8d00*/  @P1 FFMA.FTZ R41, R0, R3, R2 ;  /* 0x0000000300291223 */ /* 0x000fe20000010002 */
[----:B------:R-:W-:Y:S01]  /*8d10*/  SHF.R.S32.HI R0, RZ, 0x5, R12 ;  /* 0x00000005ff007819 */ /* 0x000fe2000001140c */
[C---:B------:R-:W-:Y:S02]  /*8d20*/  IMAD R43, R40.reuse, c[0x0][0x49c], R43 ;  /* 0x00012700282b7a24 */ /* 0x040fe400078e022b */
[C---:B------:R-:W-:Y:S01]  /*8d30*/  IMAD R15, R40.reuse, c[0x0][0x3f4], R15 ;  /* 0x0000fd00280f7a24 */ /* 0x040fe200078e020f */
[----:B------:R-:W-:Y:S01]  /*8d40*/  SHF.R.S32.HI R3, RZ, 0x1f, R0 ;  /* 0x0000001fff037819 */ /* 0x000fe20000011400 */
[----:B------:R-:W-:-:S04]  /*8d50*/  IMAD.WIDE.U32 R16, R40, c[0x0][0x498], R16 ;  /* 0x0001260028107a25 */ /* 0x000fc800078e0010 */
[----:B------:R-:W-:Y:S02]  /*8d60*/  IMAD.WIDE.U32 R8, R40, c[0x0][0x3f0], R8 ;  /* 0x0000fc0028087a25 */ /* 0x000fe400078e0008 */
[----:B------:R-:W1:Y:S01]  /*8d70*/  S2R R40, SR_CTAID.X ;  /* 0x0000000000287919 */ /* 0x000e620000002500 */
[----:B------:R-:W-:Y:S02]  /*8d80*/  LEA.HI R3, R3, R0, RZ, 0x3 ;  /* 0x0000000003037211 */ /* 0x000fe400078f18ff */
[----:B------:R-:W-:Y:S02]  /*8d90*/  LEA.HI R2, R10, R10, RZ, 0x1 ;  /* 0x0000000a0a027211 */ /* 0x000fe400078f08ff */
[----:B------:R-:W-:Y:S02]  /*8da0*/  LOP3.LUT R3, R3, 0xffffff8, RZ, 0xc0, !PT ;  /* 0x0ffffff803037812 */ /* 0x000fe400078ec0ff */
[----:B------:R-:W-:Y:S02]  /*8db0*/  LOP3.LUT R2, R2, 0x1ffffffe, RZ, 0xc0, !PT ;  /* 0x1ffffffe02027812 */ /* 0x000fe400078ec0ff */
[----:B------:R-:W-:-:S02]  /*8dc0*/  IADD3 R6, R0, -R3, RZ ;  /* 0x8000000300067210 */ /* 0x000fc40007ffe0ff */
[----:B------:R-:W-:Y:S01]  /*8dd0*/  LEA R12, R0, R10, 0x9 ;  /* 0x0000000a000c7211 */ /* 0x000fe200078e48ff */
[----:B------:R-:W-:Y:S01]  /*8de0*/  IMAD.IADD R10, R10, 0x1, -R2 ;  /* 0x000000010a0a7824 */ /* 0x000fe200078e0a02 */
[C---:B------:R-:W-:Y:S02]  /*8df0*/  LOP3.LUT R2, R5.reuse, 0x1, RZ, 0xc0, !PT ;  /* 0x0000000105027812 */ /* 0x040fe400078ec0ff */
[C---:B------:R-:W-:Y:S02]  /*8e00*/  R2P PR, R5.reuse, 0x6 ;  /* 0x0000000605007804 */ /* 0x040fe40000000000 */
[----:B------:R-:W-:Y:S02]  /*8e10*/  SHF.L.U32 R5, R5, 0x6, RZ ;  /* 0x0000000605057819 */ /* 0x000fe400000006ff */
[----:B------:R-:W-:Y:S02]  /*8e20*/  LEA R4, R6, R4, 0x4 ;  /* 0x0000000406047211 */ /* 0x000fe400078e20ff */
[----:B------:R-:W-:-:S02]  /*8e30*/  SHF.R.S32.HI R0, RZ, 0x1f, R14 ;  /* 0x0000001fff007819 */ /* 0x000fc4000001140e */
[----:B------:R-:W-:Y:S02]  /*8e40*/  LOP3.LUT R5, R5, 0x1c0, RZ, 0xc0, !PT ;  /* 0x000001c005057812 */ /* 0x000fe400078ec0ff */
[----:B------:R-:W-:Y:S01]  /*8e50*/  LEA R10, R10, R4, 0x3 ;  /* 0x000000040a0a7211 */ /* 0x000fe200078e18ff */
[----:B------:R-:W-:Y:S01]  /*8e60*/  IMAD R0, R0, c[0x0][0x3e0], RZ ;  /* 0x0000f80000007a24 */ /* 0x000fe200078e02ff */
[----:B------:R-:W-:Y:S02]  /*8e70*/  LEA.HI R7, R5, R5, RZ, 0x1d ;  /* 0x0000000505077211 */ /* 0x000fe400078fe8ff */
[----:B-1----:R-:W-:Y:S01]  /*8e80*/  LEA R10, R40, R10, 0x7 ;  /* 0x0000000a280a7211 */ /* 0x002fe200078e38ff */
[----:B------:R-:W-:Y:S01]  /*8e90*/  IMAD R6, R14, c[0x0][0x3e4], R0 ;  /* 0x0000f9000e067a24 */ /* 0x000fe200078e0200 */
[----:B------:R-:W-:Y:S01]  /*8ea0*/  ISETP.NE.U32.AND P3, PT, R2, 0x1, PT ;  /* 0x000000010200780c */ /* 0x000fe20003f65070 */
[----:B------:R-:W-:Y:S01]  /*8eb0*/  IMAD R44, R44, c[0x0][0x388], RZ ;  /* 0x0000e2002c2c7a24 */ /* 0x000fe200078e02ff */
[----:B------:R-:W-:Y:S01]  /*8ec0*/  LEA R0, R40, R4, 0x7 ;  /* 0x0000000428007211 */ /* 0x000fe200078e38ff */
[----:B------:R-:W-:Y:S01]  /*8ed0*/  @P0 IMAD.HI.U32 R5, R10, c[0x0][0x4ec], RZ ;  /* 0x00013b000a050a27 */ /* 0x000fe200078e00ff */
[----:B------:R-:W-:-:S02]  /*8ee0*/  LEA R7, R12, R7, 0x1 ;  /* 0x000000070c077211 */ /* 0x000fc400078e08ff */
[----:B------:R-:W-:Y:S01]  /*8ef0*/  IADD3 R3, R9, R15, RZ ;  /* 0x0000000f09037210 */ /* 0x000fe20007ffe0ff */
[----:B------:R-:W-:Y:S01]  /*8f00*/  IMAD.MOV.U32 R2, RZ, RZ, R8 ;  /* 0x000000ffff027224 */ /* 0x000fe200078e0008 */
[----:B------:R-:W-:Y:S02]  /*8f10*/  F2FP.PACK_AB R11, R121, R11 ;  /* 0x0000000b790b723e */ /* 0x000fe400000000ff */
[C---:B------:R-:W-:Y:S02]  /*8f20*/  IADD3 R4, R0.reuse, 0x8, RZ ;  /* 0x0000000800047810 */ /* 0x040fe40007ffe0ff */
[----:B------:R-:W-:Y:S01]  /*8f30*/  SHF.L.U32 R7, R7, 0x1, RZ ;  /* 0x0000000107077819 */ /* 0x000fe200000006ff */
[----:B------:R-:W-:Y:S01]  /*8f40*/  BAR.SYNC.DEFER_BLOCKING 0x1, 0x100 ;  /* 0x0044000000007b1d */ /* 0x000fe20000010000 */
[----:B------:R-:W-:Y:S02]  /*8f50*/  ISETP.GE.OR P5, PT, R0, R44, P4 ;  /* 0x0000002c0000720c */ /* 0x000fe400027a6670 */
[----:B------:R-:W-:Y:S01]  /*8f60*/  MOV R0, R10 ;  /* 0x0000000a00007202 */ /* 0x000fe20000000f00 */
[----:B------:R-:W-:Y:S01]  /*8f70*/  IMAD.WIDE.U32 R2, R14, c[0x0][0x3e0], R2 ;  /* 0x0000f8000e027a25 */ /* 0x000fe200078e0002 */
[----:B------:R-:W-:-:S02]  /*8f80*/  @P0 SHF.R.U32.HI R0, RZ, c[0x0][0x4f0], R5 ;  /* 0x00013c00ff000a19 */ /* 0x000fc40000011605 */
[----:B------:R-:W-:Y:S01]  /*8f90*/  IADD3 R8, R7, 0x80, RZ ;  /* 0x0000008007087810 */ /* 0x000fe20007ffe0ff */
[----:B------:R-:W-:Y:S01]  /*8fa0*/  IMAD.IADD R3, R3, 0x1, R6 ;  /* 0x0000000103037824 */ /* 0x000fe200078e0206 */
[----:B------:R-:W-:Y:S02]  /*8fb0*/  IADD3 R6, R7, 0x70, RZ ;  /* 0x0000007007067810 */ /* 0x000fe40007ffe0ff */
[----:B------:R-:W-:Y:S02]  /*8fc0*/  @P3 IADD3 R6, R8, 0x10, RZ ;  /* 0x0000001008063810 */ /* 0x000fe40007ffe0ff */
[----:B------:R-:W-:Y:S02]  /*8fd0*/  SHF.R.S32.HI R9, RZ, 0x1f, R0 ;  /* 0x0000001fff097819 */ /* 0x000fe40000011400 */
[----:B------:R-:W-:Y:S01]  /*8fe0*/  IADD3 R8, P0, R0, R16, RZ ;  /* 0x0000001000087210 */ /* 0x000fe20007f1e0ff */
[----:B------:R1:W-:Y:S01]  /*8ff0*/  STS [R7+0x80], R11 ;  /* 0x0000800b07007388 */ /* 0x0003e20000000800 */
[----:B------:R-:W-:Y:S01]  /*9000*/  IMAD.WIDE.U32 R14, R39, c[0x0][0x3d8], R2 ;  /* 0x0000f600270e7a25 */ /* 0x000fe200078e0002 */
[----:B------:R-:W-:-:S02]  /*9010*/  ISETP.GE.OR P4, PT, R4, R44, P4 ;  /* 0x0000002c0400720c */ /* 0x000fc40002786670 */
[----:B------:R-:W-:Y:S01]  /*9020*/  IADD3.X R9, R9, R17, R43, P0, !PT ;  /* 0x0000001109097210 */ /* 0x000fe200007fe42b */
[----:B------:R-:W-:Y:S01]  /*9030*/  IMAD.MOV.U32 R5, RZ, RZ, 0x20 ;  /* 0x00000020ff057424 */ /* 0x000fe200078e00ff */
[----:B------:R-:W-:Y:S02]  /*9040*/  SHF.R.S32.HI R4, RZ, 0x1f, R39 ;  /* 0x0000001fff047819 */ /* 0x000fe40000011427 */
[----:B-1----:R-:W-:-:S05]  /*9050*/  IADD3 R11, -R0, RZ, RZ ;  /* 0x000000ff000b7210 */ /* 0x002fca0007ffe1ff */
[----:B------:R-:W-:-:S05]  /*9060*/  IMAD R0, R11, c[0x0][0x4e8], R10 ;  /* 0x00013a000b007a24 */ /* 0x000fca00078e020a */
[----:B------:R-:W-:Y:S01]  /*9070*/  SHF.R.S32.HI R2, RZ, 0x1f, R0 ;  /* 0x0000001fff027819 */ /* 0x000fe20000011400 */
[----:B------:R-:W-:-:S04]  /*9080*/  IMAD.MOV.U32 R11, RZ, RZ, 0x40 ;  /* 0x00000040ff0b7424 */ /* 0x000fc800078e00ff */
[----:B------:R-:W-:Y:S02]  /*9090*/  IMAD R10, R2, c[0x0][0x488], RZ ;  /* 0x00012200020a7a24 */ /* 0x000fe400078e02ff */
[----:B------:R-:W-:Y:S01]  /*90a0*/  IMAD.WIDE.U32 R2, R0, c[0x0][0x488], R8 ;  /* 0x0001220000027a25 */ /* 0x000fe200078e0008 */
[----:B------:R-:W-:-:S03]  /*90b0*/  SEL R5, R5, 0xffffffe0, !P1 ;  /* 0xffffffe005057807 */ /* 0x000fc60004800000 */
[----:B------:R-:W-:Y:S02]  /*90c0*/  IMAD R4, R4, c[0x0][0x3d8], RZ ;  /* 0x0000f60004047a24 */ /* 0x000fe400078e02ff */
[----:B------:R-:W-:Y:S01]  /*90d0*/  IMAD R0, R0, c[0x0][0x48c], R10 ;  /* 0x0001230000007a24 */ /* 0x000fe200078e020a */
[----:B------:R-:W-:Y:S01]  /*90e0*/  F2FP.PACK_AB R13, R123, R13 ;  /* 0x0000000d7b0d723e */ /* 0x000fe200000000ff */
[----:B------:R-:W-:Y:S01]  /*90f0*/  IMAD R40, R39, c[0x0][0x3dc], R4 ;  /* 0x0000f70027287a24 */ /* 0x000fe200078e0204 */
[----:B------:R-:W-:Y:S02]  /*9100*/  SEL R11, R11, 0xffffffc0, !P2 ;  /* 0xffffffc00b0b7807 */ /* 0x000fe40005000000 */
[----:B------:R-:W-:Y:S02]  /*9110*/  F2FP.PACK_AB R19, R125, R19 ;  /* 0x000000137d13723e */ /* 0x000fe400000000ff */
[----:B------:R-:W-:Y:S02]  /*9120*/  F2FP.PACK_AB R18, R127, R18 ;  /* 0x000000127f12723e */ /* 0x000fe400000000ff */
[----:B------:R-:W-:-:S02]  /*9130*/  IADD3 R4, R7, R5, RZ ;  /* 0x0000000507047210 */ /* 0x000fc40007ffe0ff */
[----:B------:R-:W-:Y:S02]  /*9140*/  LEA R10, P0, R2, c[0x0][0x450], 0x2 ;  /* 0x00011400020a7a11 */ /* 0x000fe400078010ff */
[----:B------:R-:W-:Y:S02]  /*9150*/  IADD3 R0, R3, R0, RZ ;  /* 0x0000000003007210 */ /* 0x000fe40007ffe0ff */
[----:B------:R-:W-:Y:S02]  /*9160*/  F2FP.PACK_AB R22, R69, R22 ;  /* 0x000000164516723e */ /* 0x000fe400000000ff */
[----:B------:R-:W-:Y:S02]  /*9170*/  F2FP.PACK_AB R21, R71, R21 ;  /* 0x000000154715723e */ /* 0x000fe400000000ff */
[----:B------:R-:W-:Y:S02]  /*9180*/  F2FP.PACK_AB R20, R73, R20 ;  /* 0x000000144914723e */ /* 0x000fe400000000ff */
[----:B------:R-:W-:-:S02]  /*9190*/  F2FP.PACK_AB R23, R75, R23 ;  /* 0x000000174b17723e */ /* 0x000fc400000000ff */
[----:B------:R-:W-:Y:S01]  /*91a0*/  IADD3 R5, R5, R6, RZ ;  /* 0x0000000605057210 */ /* 0x000fe20007ffe0ff */
[----:B------:R-:W-:Y:S01]  /*91b0*/  STS [R7+0x480], R13 ;  /* 0x0004800d07007388 */ /* 0x000fe20000000800 */
[----:B------:R-:W-:Y:S02]  /*91c0*/  F2FP.PACK_AB R26, R77, R26 ;  /* 0x0000001a4d1a723e */ /* 0x000fe400000000ff */
[----:B------:R-:W-:Y:S02]  /*91d0*/  F2FP.PACK_AB R25, R79, R25 ;  /* 0x000000194f19723e */ /* 0x000fe400000000ff */
[----:B------:R-:W-:Y:S01]  /*91e0*/  IADD3 R8, R7, R11, RZ ;  /* 0x0000000b07087210 */ /* 0x000fe20007ffe0ff */
[----:B------:R-:W-:Y:S01]  /*91f0*/  STS [R6], R19 ;  /* 0x0000001306007388 */ /* 0x000fe20000000800 */
[----:B------:R-:W-:Y:S02]  /*9200*/  F2FP.PACK_AB R24, R81, R24 ;  /* 0x000000185118723e */ /* 0x000fe400000000ff */
[----:B------:R-:W-:Y:S01]  /*9210*/  F2FP.PACK_AB R29, R83, R29 ;  /* 0x0000001d531d723e */ /* 0x000fe200000000ff */
[----:B------:R-:W-:Y:S01]  /*9220*/  STS [R6+0x400], R18 ;  /* 0x0004001206007388 */ /* 0x000fe20000000800 */
[----:B------:R-:W-:-:S02]  /*9230*/  IADD3 R9, R11, R6, RZ ;  /* 0x000000060b097210 */ /* 0x000fc40007ffe0ff */
[----:B------:R-:W-:Y:S01]  /*9240*/  LEA.HI.X R3, R2, c[0x0][0x454], R0, 0x2, P0 ;  /* 0x0001150002037a11 */ /* 0x000fe200000f1400 */
[----:B------:R-:W-:Y:S01]  /*9250*/  IMAD.IADD R0, R11, 0x1, R4 ;  /* 0x000000010b007824 */ /* 0x000fe200078e0204 */
[----:B------:R-:W-:Y:S01]  /*9260*/  F2FP.PACK_AB R37, R85, R37 ;  /* 0x000000255525723e */ /* 0x000fe200000000ff */
[----:B------:R-:W-:Y:S01]  /*9270*/  STS [R4+0x80], R22 ;  /* 0x0000801604007388 */ /* 0x000fe20000000800 */
[----:B------:R-:W-:Y:S02]  /*9280*/  F2FP.PACK_AB R86, R87, R86 ;  /* 0x000000565756723e */ /* 0x000fe400000000ff */
[----:B------:R-:W-:Y:S01]  /*9290*/  F2FP.PACK_AB R38, R89, R38 ;  /* 0x000000265926723e */ /* 0x000fe200000000ff */
[----:B------:R-:W-:Y:S01]  /*92a0*/  STS [R4+0x480], R21 ;  /* 0x0004801504007388 */ /* 0x000fe20000000800 */
[----:B------:R-:W-:Y:S02]  /*92b0*/  F2FP.PACK_AB R90, R91, R90 ;  /* 0x0000005a5b5a723e */ /* 0x000fe400000000ff */
[----:B------:R-:W-:Y:S01]  /*92c0*/  IADD3 R2, R5, R11, RZ ;  /* 0x0000000b05027210 */ /* 0x000fe20007ffe0ff */
[----:B------:R-:W-:Y:S01]  /*92d0*/  STS [R5], R20 ;  /* 0x0000001405007388 */ /* 0x000fe20000000800 */
[----:B------:R-:W-:-:S02]  /*92e0*/  F2FP.PACK_AB R36, R93, R36 ;  /* 0x000000245d24723e */ /* 0x000fc400000000ff */
[----:B------:R-:W-:Y:S01]  /*92f0*/  F2FP.PACK_AB R94, R95, R94 ;  /* 0x0000005e5f5e723e */ /* 0x000fe200000000ff */
[----:B------:R-:W-:Y:S01]  /*9300*/  STS [R5+0x400], R23 ;  /* 0x0004001705007388 */ /* 0x000fe20000000800 */
[----:B------:R-:W-:Y:S02]  /*9310*/  F2FP.PACK_AB R35, R97, R35 ;  /* 0x000000236123723e */ /* 0x000fe400000000ff */
[----:B------:R-:W-:Y:S01]  /*9320*/  F2FP.PACK_AB R98, R99, R98 ;  /* 0x000000626362723e */ /* 0x000fe200000000ff */
[----:B------:R-:W-:Y:S01]  /*9330*/  STS [R8+0x80], R26 ;  /* 0x0000801a08007388 */ /* 0x000fe20000000800 */
[----:B------:R-:W-:Y:S02]  /*9340*/  F2FP.PACK_AB R34, R101, R34 ;  /* 0x000000226522723e */ /* 0x000fe400000000ff */
[----:B------:R-:W-:Y:S01]  /*9350*/  F2FP.PACK_AB R102, R103, R102 ;  /* 0x000000666766723e */ /* 0x000fe200000000ff */
[----:B------:R-:W-:Y:S01]  /*9360*/  STS [R8+0x480], R25 ;  /* 0x0004801908007388 */ /* 0x000fe20000000800 */
[----:B------:R-:W-:-:S02]  /*9370*/  F2FP.PACK_AB R33, R105, R33 ;  /* 0x000000216921723e */ /* 0x000fc400000000ff */
[----:B------:R-:W-:Y:S01]  /*9380*/  F2FP.PACK_AB R32, R107, R32 ;  /* 0x000000206b20723e */ /* 0x000fe200000000ff */
[----:B------:R-:W-:Y:S01]  /*9390*/  STS [R9], R24 ;  /* 0x0000001809007388 */ /* 0x000fe20000000800 */
[----:B------:R-:W-:-:S03]  /*93a0*/  F2FP.PACK_AB R31, R129, R31 ;  /* 0x0000001f811f723e */ /* 0x000fc600000000ff */
[----:B------:R-:W-:Y:S01]  /*93b0*/  STS [R9+0x400], R29 ;  /* 0x0004001d09007388 */ /* 0x000fe20000000800 */
[----:B------:R-:W-:-:S03]  /*93c0*/  F2FP.PACK_AB R130, R131, R130 ;  /* 0x000000828382723e */ /* 0x000fc600000000ff */
[----:B------:R-:W-:Y:S01]  /*93d0*/  STS [R0+0x80], R37 ;  /* 0x0000802500007388 */ /* 0x000fe20000000800 */
[----:B------:R-:W-:-:S03]  /*93e0*/  F2FP.PACK_AB R30, R109, R30 ;  /* 0x0000001e6d1e723e */ /* 0x000fc600000000ff */
[----:B------:R-:W-:Y:S01]  /*93f0*/  STS [R0+0x480], R86 ;  /* 0x0004805600007388 */ /* 0x000fe20000000800 */
[----:B------:R-:W-:-:S03]  /*9400*/  F2FP.PACK_AB R110, R111, R110 ;  /* 0x0000006e6f6e723e */ /* 0x000fc600000000ff */
        /* <DEDUP_REMOVED lines=8> */
[----:B------:R-:W-:Y:S04]  /*9490*/  STS [R6+0x4000], R35 ;  /* 0x0040002306007388 */ /* 0x000fe80000000800 */
[----:B------:R-:W-:Y:S04]  /*94a0*/  STS [R6+0x4400], R98 ;  /* 0x0044006206007388 */ /* 0x000fe80000000800 */
[----:B------:R-:W-:Y:S04]  /*94b0*/  STS [R4+0x4080], R34 ;  /* 0x0040802204007388 */ /* 0x000fe80000000800 */
[----:B------:R1:W-:Y:S04]  /*94c0*/  STS [R4+0x4480], R102 ;  /* 0x0044806604007388 */ /* 0x0003e80000000800 */
[----:B------:R-:W-:Y:S04]  /*94d0*/  STS [R5+0x4000], R33 ;  /* 0x0040002105007388 */ /* 0x000fe80000000800 */
        /* <DEDUP_REMOVED lines=9> */
[----:B------:R-:W-:Y:S04]  /*9570*/  SHFL.IDX PT, R12, R10, RZ, 0x1c1f ;  /* 0x001c1fff0a0c7589 */ /* 0x000fe800000e0000 */
[----:B------:R-:W3:Y:S04]  /*9580*/  SHFL.IDX PT, R13, R3, RZ, 0x1c1f ;  /* 0x001c1fff030d7589 */ /* 0x000ee800000e0000 */
[----:B------:R-:W-:Y:S06]  /*9590*/  BAR.SYNC.DEFER_BLOCKING 0x1, 0x100 ;  /* 0x0044000000007b1d */ /* 0x000fec0000010000 */
[----:B------:R-:W-:Y:S04]  /*95a0*/  SHFL.IDX PT, R10, R10, 0x1, 0x1c1f ;  /* 0x003c1f000a0a7f89 */ /* 0x000fe800000e0000 */
[----:B------:R-:W4:Y:S01]  /*95b0*/  SHFL.IDX PT, R11, R3, 0x1, 0x1c1f ;  /* 0x003c1f00030b7f89 */ /* 0x000f2200000e0000 */
[----:B-1----:R-:W-:-:S03]  /*95c0*/  SHF.L.U32 R4, R249, 0x1, RZ ;  /* 0x00000001f9047819 */ /* 0x002fc600000006ff */
[----:B---3--:R1:W-:Y:S04]  /*95d0*/  @!P5 ST.E [R12.64], R42 ;  /* 0x0000002a0c00d985 */ /* 0x0083e8000c101916 */
[----:B----4-:R1:W-:Y:S04]  /*95e0*/  @!P4 ST.E [R10.64], R41 ;  /* 0x000000290a00c985 */ /* 0x0103e8000c101916 */
[----:B------:R1:W3:Y:S04]  /*95f0*/  LDS.128 R20, [R4+0x1080] ;  /* 0x0010800004147984 */ /* 0x0002e80000000c00 */
[----:B------:R1:W4:Y:S04]  /*9600*/  LDS.128 R28, [R4+0x2080] ;  /* 0x00208000041c7984 */ /* 0x0003280000000c00 */
[----:B------:R1:W1:Y:S04]  /*9610*/  LDS.128 R32, [R4+0x3080] ;  /* 0x0030800004207984 */ /* 0x0002680000000c00 */
[----:B------:R1:W1:Y:S04]  /*9620*/  LDS.128 R16, [R4+0x5080] ;  /* 0x0050800004107984 */ /* 0x0002680000000c00 */
[----:B------:R1:W1:Y:S04]  /*9630*/  LDS.128 R24, [R4+0x6080] ;  /* 0x0060800004187984 */ /* 0x0002680000000c00 */
[----:B------:R1:W1:Y:S01]  /*9640*/  LDS.128 R36, [R4+0x7080] ;  /* 0x0070800004247984 */ /* 0x0002620000000c00 */
[----:B------:R-:W-:-:S02]  /*9650*/  IADD3 R0, R15, R40, RZ ;  /* 0x000000280f007210 */ /* 0x000fc40007ffe0ff */
[----:B------:R-:W-:-:S04]  /*9660*/  LEA R7, P0, R14, c[0x0][0x380], 0x1 ;  /* 0x0000e0000e077a11 */ /* 0x000fc800078008ff */
[----:B------:R-:W-:Y:S02]  /*9670*/  LEA.HI.X R6, R14, c[0x0][0x384], R0, 0x1, P0 ;  /* 0x0000e1000e067a11 */ /* 0x000fe400000f0c00 */
[----:B--2---:R-:W-:Y:S01]  /*9680*/  ISETP.GE.AND P0, PT, R45, R44, PT ;  /* 0x0000002c2d00720c */ /* 0x004fe20003f06270 */
[----:B------:R2:W1:Y:S01]  /*9690*/  SHFL.IDX PT, R2, R7, RZ, 0x181f ;  /* 0x00181fff07027589 */ /* 0x00046200000e0000 */
[----:B------:R-:W-:Y:S03]  /*96a0*/  BSSY B0, `(.L_x_4) ;  /* 0x000000e000007945 */ /* 0x000fe60003800000 */
[----:B------:R2:W1:Y:S08]  /*96b0*/  SHFL.IDX PT, R3, R6, RZ, 0x181f ;  /* 0x00181fff06037589 */ /* 0x00047000000e0000 */
[----:B------:R-:W-:Y:S05]  /*96c0*/  @P0 BRA `(.L_x_5) ;  /* 0x000000b000000947 */ /* 0x000fea0003800000 */
[----:B-1-3--:R-:W1:Y:S01]  /*96d0*/  LDS.128 R12, [R4+0x80] ;  /* 0x00008000040c7984 */ /* 0x00ae620000000c00 */
[----:B------:R-:W-:-:S02]  /*96e0*/  ISETP.GE.AND P0, PT, R240, c[0x0][0x3c8], PT ;  /* 0x0000f200f0007a0c */ /* 0x000fc40003f06270 */
[----:B------:R-:W-:Y:S01]  /*96f0*/  ISETP.GE.AND P1, PT, R238, c[0x0][0x3c8], PT ;  /* 0x0000f200ee007a0c */ /* 0x000fe20003f26270 */
[----:B------:R3:W5:Y:S10]  /*9700*/  LDS.128 R8, [R4+0x4080] ;  /* 0x0040800004087984 */ /* 0x0007740000000c00 */
[----:B------:R-:W-:-:S04]  /*9710*/  @!P0 SHF.R.S32.HI R0, RZ, 0x1f, R240 ;  /* 0x0000001fff008819 */ /* 0x000fc800000114f0 */
[----:B------:R-:W-:-:S04]  /*9720*/  @!P0 LEA.HI R0, R0, R240, RZ, 0x3 ;  /* 0x000000f000008211 */ /* 0x000fc800078f18ff */
[----:B------:R-:W-:Y:S01]  /*9730*/  @!P0 LOP3.LUT R0, R0, 0xfffffff8, RZ, 0xc0, !PT ;  /* 0xfffffff800008812 */ /* 0x000fe200078ec0ff */
[----:B---3--:R-:W-:-:S04]  /*9740*/  @!P1 IMAD.WIDE R4, R238, 0x2, R2 ;  /* 0x00000002ee049825 */ /* 0x008fc800078e0202 */
[----:B------:R-:W-:Y:S01]  /*9750*/  @!P0 IMAD.WIDE R2, R0, 0x2, R2 ;  /* 0x0000000200028825 */ /* 0x000fe200078e0202 */
[----:B-1----:R1:W-:Y:S04]  /*9760*/  @!P1 ST.E.128 [R4.64], R12 ;  /* 0x0000000c04009985 */ /* 0x0023e8000c101d16 */
[----:B-----5:R1:W-:Y:S02]  /*9770*/  @!P0 ST.E.128 [R2.64], R8 ;  /* 0x0000000802008985 */ /* 0x0203e4000c101d16 */
.L_x_5:
[----:B---3--:R-:W-:Y:S05]  /*9780*/  BSYNC B0 ;  /* 0x0000000000007941 */ /* 0x008fea0003800000 */
.L_x_4:
[----:B------:R-:W-:Y:S01]  /*9790*/  IADD3 R0, R45, 0x20, RZ ;  /* 0x000000202d007810 */ /* 0x000fe20007ffe0ff */
[----:B-1----:R1:W3:Y:S01]  /*97a0*/  SHFL.IDX PT, R3, R6, 0x1, 0x181f ;  /* 0x00381f0006037f89 */ /* 0x0022e200000e0000 */
[----:B------:R-:W-:Y:S02]  /*97b0*/  BSSY B0, `(.L_x_6) ;  /* 0x000000d000007945 */ /* 0x000fe40003800000 */
[----:B------:R-:W-:Y:S01]  /*97c0*/  ISETP.GE.AND P0, PT, R0, R44, PT ;  /* 0x0000002c0000720c */ /* 0x000fe20003f06270 */
[----:B------:R1:W2:-:S12]  /*97d0*/  SHFL.IDX PT, R2, R7, 0x1, 0x181f ;  /* 0x00381f0007027f89 */ /* 0x00029800000e0000 */
[----:B------:R-:W-:Y:S05]  /*97e0*/  @P0 BRA `(.L_x_7) ;  /* 0x0000009000000947 */ /* 0x000fea0003800000 */
[----:B------:R-:W-:Y:S02]  /*97f0*/  ISETP.GE.AND P0, PT, R240, c[0x0][0x3c8], PT ;  /* 0x0000f200f0007a0c */ /* 0x000fe40003f06270 */
[----:B------:R-:W-:-:S11]  /*9800*/  ISETP.GE.AND P1, PT, R238, c[0x0][0x3c8], PT ;  /* 0x0000f200ee007a0c */ /* 0x000fd60003f26270 */
[----:B------:R-:W-:Y:S02]  /*9810*/  @!P0 SHF.R.S32.HI R0, RZ, 0x1f, R240 ;  /* 0x0000001fff008819 */ /* 0x000fe400000114f0 */
[----:B--23--:R-:W-:Y:S02]  /*9820*/  @!P1 IMAD.WIDE R4, R238, 0x2, R2 ;  /* 0x00000002ee049825 */ /* 0x00cfe400078e0202 */
[----:B------:R-:W-:-:S03]  /*9830*/  @!P0 LEA.HI R0, R0, R240, RZ, 0x3 ;  /* 0x000000f000008211 */ /* 0x000fc600078f18ff */
[----:B------:R2:W-:Y:S01]  /*9840*/  @!P1 ST.E.128 [R4.64], R20 ;  /* 0x0000001404009985 */ /* 0x0005e2000c101d16 */
[----:B------:R-:W-:-:S05]  /*9850*/  @!P0 LOP3.LUT R0, R0, 0xfffffff8, RZ, 0xc0, !PT ;  /* 0xfffffff800008812 */ /* 0x000fca00078ec0ff */
[----:B------:R-:W-:-:S05]  /*9860*/  @!P0 IMAD.WIDE R2, R0, 0x2, R2 ;  /* 0x0000000200028825 */ /* 0x000fca00078e0202 */
[----:B------:R2:W-:Y:S02]  /*9870*/  @!P0 ST.E.128 [R2.64], R16 ;  /* 0x0000001002008985 */ /* 0x0005e4000c101d16 */
.L_x_7:
[----:B------:R-:W-:Y:S05]  /*9880*/  BSYNC B0 ;  /* 0x0000000000007941 */ /* 0x000fea0003800000 */
.L_x_6:
[----:B------:R-:W-:Y:S01]  /*9890*/  IADD3 R0, R45, 0x40, RZ ;  /* 0x000000402d007810 */ /* 0x000fe20007ffe0ff */
[----:B--23--:R2:W3:Y:S01]  /*98a0*/  SHFL.IDX PT, R3, R6, 0x2, 0x181f ;  /* 0x00581f0006037f89 */ /* 0x00c4e200000e0000 */
[----:B------:R-:W-:Y:S02]  /*98b0*/  BSSY B0, `(.L_x_8) ;  /* 0x000000d000007945 */ /* 0x000fe40003800000 */
[----:B------:R-:W-:Y:S01]  /*98c0*/  ISETP.GE.AND P0, PT, R0, R44, PT ;  /* 0x0000002c0000720c */ /* 0x000fe20003f06270 */
[----:B------:R2:W1:-:S12]  /*98d0*/  SHFL.IDX PT, R2, R7, 0x2, 0x181f ;  /* 0x00581f0007027f89 */ /* 0x00045800000e0000 */
[----:B------:R-:W-:Y:S05]  /*98e0*/  @P0 BRA `(.L_x_9) ;  /* 0x0000009000000947 */ /* 0x000fea0003800000 */
[----:B------:R-:W-:Y:S02]  /*98f0*/  ISETP.GE.AND P0, PT, R240, c[0x0][0x3c8], PT ;  /* 0x0000f200f0007a0c */ /* 0x000fe40003f06270 */
[----:B------:R-:W-:-:S11]  /*9900*/  ISETP.GE.AND P1, PT, R238, c[0x0][0x3c8], PT ;  /* 0x0000f200ee007a0c */ /* 0x000fd60003f26270 */
[----:B------:R-:W-:Y:S02]  /*9910*/  @!P0 SHF.R.S32.HI R0, RZ, 0x1f, R240 ;  /* 0x0000001fff008819 */ /* 0x000fe400000114f0 */
[----:B-1-3--:R-:W-:Y:S02]  /*9920*/  @!P1 IMAD.WIDE R4, R238, 0x2, R2 ;  /* 0x00000002ee049825 */ /* 0x00afe400078e0202 */
[----:B------:R-:W-:-:S03]  /*9930*/  @!P0 LEA.HI R0, R0, R240, RZ, 0x3 ;  /* 0x000000f000008211 */ /* 0x000fc600078f18ff */
[----:B----4-:R1:W-:Y:S01]  /*9940*/  @!P1 ST.E.128 [R4.64], R28 ;  /* 0x0000001c04009985 */ /* 0x0103e2000c101d16 */
[----:B------:R-:W-:-:S05]  /*9950*/  @!P0 LOP3.LUT R0, R0, 0xfffffff8, RZ, 0xc0, !PT ;  /* 0xfffffff800008812 */ /* 0x000fca00078ec0ff */
[----:B------:R-:W-:-:S05]  /*9960*/  @!P0 IMAD.WIDE R2, R0, 0x2, R2 ;  /* 0x0000000200028825 */ /* 0x000fca00078e0202 */
[----:B------:R1:W-:Y:S02]  /*9970*/  @!P0 ST.E.128 [R2.64], R24 ;  /* 0x0000001802008985 */ /* 0x0003e4000c101d16 */
.L_x_9:
[----:B------:R-:W-:Y:S05]  /*9980*/  BSYNC B0 ;  /* 0x0000000000007941 */ /* 0x000fea0003800000 */
.L_x_8:
[----:B------:R-:W-:Y:S01]  /*9990*/  IADD3 R0, R45, 0x60, RZ ;  /* 0x000000602d007810 */ /* 0x000fe20007ffe0ff */
[----:B-1-3--:R1:W3:Y:S03]  /*99a0*/  SHFL.IDX PT, R3, R6, 0x3, 0x181f ;  /* 0x00781f0006037f89 */ /* 0x00a2e600000e0000 */
[----:B------:R-:W-:Y:S01]  /*99b0*/  ISETP.GE.AND P0, PT, R0, R44, PT ;  /* 0x0000002c0000720c */ /* 0x000fe20003f06270 */
[----:B------:R1:W2:-:S12]  /*99c0*/  SHFL.IDX PT, R2, R7, 0x3, 0x181f ;  /* 0x00781f0007027f89 */ /* 0x00029800000e0000 */
[----:B------:R-:W-:Y:S05]  /*99d0*/  @P0 EXIT ;  /* 0x000000000000094d */ /* 0x000fea0003800000 */
[----:B------:R-:W-:-:S13]  /*99e0*/  ISETP.GE.AND P0, PT, R238, c[0x0][0x3c8], PT ;  /* 0x0000f200ee007a0c */ /* 0x000fda0003f06270 */
[----:B--23--:R-:W-:-:S05]  /*99f0*/  @!P0 IMAD.WIDE R4, R238, 0x2, R2 ;  /* 0x00000002ee048825 */ /* 0x00cfca00078e0202 */
[----:B------:R2:W-:Y:S01]  /*9a00*/  @!P0 ST.E.128 [R4.64], R32 ;  /* 0x0000002004008985 */ /* 0x0005e2000c101d16 */
[----:B------:R-:W-:-:S13]  /*9a10*/  ISETP.GE.AND P0, PT, R240, c[0x0][0x3c8], PT ;  /* 0x0000f200f0007a0c */ /* 0x000fda0003f06270 */
[----:B------:R-:W-:Y:S05]  /*9a20*/  @P0 EXIT ;  /* 0x000000000000094d */ /* 0x000fea0003800000 */
[----:B------:R-:W-:-:S04]  /*9a30*/  SHF.R.S32.HI R0, RZ, 0x1f, R240 ;  /* 0x0000001fff007819 */ /* 0x000fc800000114f0 */
[----:B------:R-:W-:-:S04]  /*9a40*/  LEA.HI R0, R0, R240, RZ, 0x3 ;  /* 0x000000f000007211 */ /* 0x000fc800078f18ff */
[----:B------:R-:W-:-:S05]  /*9a50*/  LOP3.LUT R0, R0, 0xfffffff8, RZ, 0xc0, !PT ;  /* 0xfffffff800007812 */ /* 0x000fca00078ec0ff */
[----:B------:R-:W-:-:S05]  /*9a60*/  IMAD.WIDE R2, R0, 0x2, R2 ;  /* 0x0000000200027825 */ /* 0x000fca00078e0202 */
[----:B------:R-:W-:Y:S01]  /*9a70*/  ST.E.128 [R2.64], R36 ;  /* 0x0000002402007985 */ /* 0x000fe2000c101d16 */
[----:B------:R-:W-:Y:S05]  /*9a80*/  EXIT ;  /* 0x000000000000794d */ /* 0x000fea0003800000 */
.L_x_10:
[----:B------:R-:W-:-:S00]  /*9a90*/  BRA `(.L_x_10) ;  /* 0xfffffff000007947 */ /* 0x000fc0000383ffff */
[----:B------:R-:W-:-:S00]  /*9aa0*/  NOP ;  /* 0x0000000000007918 */ /* 0x000fc00000000000 */
        /* <DEDUP_REMOVED lines=13> */
.L_x_1712:


//--------------------- .text._ZN7cutlass13device_kernelIN5flash19enable_sm80_to_sm89INS1_16FlashAttnFwdSm80INS1_25CollectiveMainloopFwdSm80ILi8ELi1ELb1EN4cute5tupleIJNS5_1CILi128EEES8_S8_EEELi128ENS_6half_tEfNS_4arch4Sm80ELb0ELb0ELb0ELb1ELb0ELb0ELb1ELb0EEENS1_21CollectiveEpilogueFwdIS9_NS6_IJNS7_ILi1EEESF_SF_EEESA_SC_Li256ELb1ELb1ELb0ELb0EEENS1_19SingleTileSchedulerILb1ELb0ELb1ELi128EEEEEEEEEvNT_6ParamsE --------------------------
	.section	.text._ZN7cutlass13device_kernelIN5flash19enable_sm80_to_sm89INS1_16FlashAttnFwdSm80INS1_25CollectiveMainloopFwdSm80ILi8ELi1ELb1EN4cute5tupleIJNS5_1CILi128EEES8_S8_EEELi128ENS_6half_tEfNS_4arch4Sm80ELb0ELb0ELb0ELb1ELb0ELb0ELb1ELb0EEENS1_21CollectiveEpilogueFwdIS9_NS6_IJNS7_ILi1EEESF_SF_EEESA_SC_Li256ELb1ELb1ELb0ELb0EEENS1_19SingleTileSchedulerILb1ELb0ELb1ELi128EEEEEEEEEvNT_6ParamsE,"ax",@progbits
	.sectioninfo	@"SHI_REGISTERS=255"
	.align	128
.text._ZN7cutlass13device_kernelIN5flash19enable_sm80_to_sm89INS1_16FlashAttnFwdSm80INS1_25CollectiveMainloopFwdSm80ILi8ELi1ELb1EN4cute5tupleIJNS5_1CILi128EEES8_S8_EEELi128ENS_6half_tEfNS_4arch4Sm80ELb0ELb0ELb0ELb1ELb0ELb0ELb1ELb0EEENS1_21CollectiveEpilogueFwdIS9_NS6_IJNS7_ILi1EEESF_SF_EEESA_SC_Li256ELb1ELb1ELb0ELb0EEENS1_19SingleTileSchedulerILb1ELb0ELb1ELi128EEEEEEEEEvNT_6ParamsE:
        .type           _ZN7cutlass13device_kernelIN5flash19enable_sm80_to_sm89INS1_16FlashAttnFwdSm80INS1_25CollectiveMainloopFwdSm80ILi8ELi1ELb1EN4cute5tupleIJNS5_1CILi128EEES8_S8_EEELi128ENS_6half_tEfNS_4arch4Sm80ELb0ELb0ELb0ELb1ELb0ELb0ELb1ELb0EEENS1_21CollectiveEpilogueFwdIS9_NS6_IJNS7_ILi1EEESF_SF_EEESA_SC_Li256ELb1ELb1ELb0ELb0EEENS1_19SingleTileSchedulerILb1ELb0ELb1ELi128EEEEEEEEEvNT_6ParamsE,@function
        .size           _ZN7cutlass13device_kernelIN5flash19enable_sm80_to_sm89INS1_16FlashAttnFwdSm80INS1_25CollectiveMainloopFwdSm80ILi8ELi1ELb1EN4cute5tupleIJNS5_1CILi128EEES8_S8_EEELi128ENS_6half_tEfNS_4arch4Sm80ELb0ELb0ELb0ELb1ELb0ELb0ELb1ELb0EEENS1_21CollectiveEpilogueFwdIS9_NS6_IJNS7_ILi1EEESF_SF_EEESA_SC_Li256ELb1ELb1ELb0ELb0EEENS1_19SingleTileSchedulerILb1ELb0ELb1ELi128EEEEEEEEEvNT_6ParamsE,(.L_x_1713 - _ZN7cutlass13device_kernelIN5flash19enable_sm80_to_sm89INS1_16FlashAttnFwdSm80INS1_25CollectiveMainloopFwdSm80ILi8ELi1ELb1EN4cute5tupleIJNS5_1CILi128EEES8_S8_EEELi128ENS_6half_tEfNS_4arch4Sm80ELb0ELb0ELb0ELb1ELb0ELb0ELb1ELb0EEENS1_21CollectiveEpilogueFwdIS9_NS6_IJNS7_ILi1EEESF_SF_EEESA_SC_Li256ELb1ELb1ELb0ELb0EEENS1_19SingleTileSchedulerILb1ELb0ELb1ELi128EEEEEEEEEvNT_6ParamsE)
        .other          _ZN7cutlass13device_kernelIN5flash19enable_sm80_to_sm89INS1_16FlashAttnFwdSm80INS1_25CollectiveMainloopFwdSm80ILi8ELi1ELb1EN4cute5tupleIJNS5_1CILi128EEES8_S8_EEELi128ENS_6half_tEfNS_4arch4Sm80ELb0ELb0ELb0ELb1ELb0ELb0ELb1ELb0EEENS1_21CollectiveEpilogueFwdIS9_NS6_IJNS7_ILi1EEESF_SF_EEESA_SC_Li256ELb1ELb1ELb0ELb0EEENS1_19SingleTileSchedulerILb1ELb0ELb1ELi128EEEEEEEEEvNT_6ParamsE,@"STO_CUDA_ENTRY STV_DEFAULT"
_ZN7cutlass13device_kernelIN5flash19enable_sm80_to_sm89INS1_16FlashAttnFwdSm80INS1_25CollectiveMainloopFwdSm80ILi8ELi1ELb1EN4cute5tupleIJNS5_1CILi128EEES8_S8_EEELi128ENS_6half_tEfNS_4arch4Sm80ELb0ELb0ELb0ELb1ELb0ELb0ELb1ELb0EEENS1_21CollectiveEpilogueFwdIS9_NS6_IJNS7_ILi1EEESF_SF_EEESA_SC_Li256ELb1ELb1ELb0ELb0EEENS1_19SingleTileSchedulerILb1ELb0ELb1ELi128EEEEEEEEEvNT_6ParamsE:
[----:B------:R-:W-:Y:S02]  /*0000*/  MOV R1, c[0x0][0x28] ;  /* 0x00000a0000017a02 */ /* 0x000fe40000000f00 */
[----:B------:R-:W1:Y:S01]  /*0010*/  S2R R124, SR_TID.X ;  /* 0x00000000007c7919 */ /* 0x000e620000002100 */
[----:B------:R-:W-:Y:S01]  /*0020*/  MOV R5, 0x4 ;  /* 0x0000000400057802 */ /* 0x000fe20000000f00 */
[----:B------:R-:W-:Y:S02]  /*0030*/  ULDC.64 UR16, c[0x0][0x118] ;  /* 0x0000460000107ab9 */ /* 0x000fe40000000a00 */
[----:B------:R-:W2:Y:S04]  /*0040*/  S2R R228, SR_CTAID.Z ;  /* 0x0000000000e47919 */ /* 0x000ea80000002700 */
[----:B------:R-:W3:Y:S01]  /*0050*/  S2R R3, SR_CTAID.X ;  /* 0x0000000000037919 */ /* 0x000ee20000002500 */
[----:B-1----:R-:W-:Y:S01]  /*0060*/  SHF.R.U32.HI R0, RZ, 0x5, R124 ;  /* 0x00000005ff007819 */ /* 0x002fe2000001167c */
[----:B--2---:R-:W-:-:S05]  /*0070*/  IMAD.WIDE R6, R228, R5, c[0x0][0x568] ;  /* 0x00015a00e4067625 */ /* 0x004fca00078e0205 */
[----:B------:R-:W1:Y:S02]  /*0080*/  SHFL.IDX PT, R0, R0, RZ, 0x1f ;  /* 0x00001fff00007589 */ /* 0x000e6400000e0000 */
[----:B-1----:R-:W-:-:S13]  /*0090*/  ISETP.NE.AND P0, PT, R0, RZ, PT ;  /* 0x000000ff0000720c */ /* 0x002fda0003f05270 */
[----:B------:R-:W-:Y:S05]  /*00a0*/  @!P0 BRA `(.L_x_11) ;  /* 0x0000013000008947 */ /* 0x000fea0003800000 */
[----:B---3--:R-:W-:-:S04]  /*00b0*/  ISETP.NE.U32.AND P0, PT, RZ, c[0x0][0x568], PT ;  /* 0x00015a00ff007a0c */ /* 0x008fc80003f05070 */
[----:B------:R-:W-:-:S13]  /*00c0*/  ISETP.NE.AND.EX P0, PT, RZ, c[0x0][0x56c], PT, P0 ;  /* 0x00015b00ff007a0c */ /* 0x000fda0003f05300 */
[----:B------:R-:W-:Y:S05]  /*00d0*/  @!P0 BRA `(.L_x_12) ;  /* 0x0000002000008947 */ /* 0x000fea0003800000 */
[----:B------:R1:W5:Y:S01]  /*00e0*/  LDG.E R7, [R6.64] ;  /* 0x0000001006077981 */ /* 0x000362000c1e1900 */
[----:B------:R-:W-:Y:S05]  /*00f0*/  BRA `(.L_x_13) ;  /* 0x0000009000007947 */ /* 0x000fea0003800000 */
.L_x_12:
[----:B------:R-:W-:-:S04]  /*0100*/  ISETP.NE.U32.AND P0, PT, RZ, c[0x0][0x560], PT ;  /* 0x00015800ff007a0c */ /* 0x000fc80003f05070 */
[----:B------:R-:W-:-:S13]  /*0110*/  ISETP.NE.AND.EX P0, PT, RZ, c[0x0][0x564], PT, P0 ;  /* 0x00015900ff007a0c */ /* 0x000fda0003f05300 */
[----:B------:R-:W-:Y:S05]  /*0120*/  @!P0 BRA `(.L_x_14) ;  /* 0x0000005000008947 */ /* 0x000fea0003800000 */
[----:B------:R-:W-:-:S05]  /*0130*/  IMAD.WIDE R8, R228, R5, c[0x0][0x560] ;  /* 0x00015800e4087625 */ /* 0x000fca00078e0205 */
[----:B------:R-:W2:Y:S04]  /*0140*/  LDG.E R7, [R8.64] ;  /* 0x0000001008077981 */ /* 0x000ea8000c1e1900 */
[----:B------:R-:W2:Y:S02]  /*0150*/  LDG.E R0, [R8.64+0x4] ;  /* 0x0000041008007981 */ /* 0x000ea4000c1e1900 */
[----:B--2---:R-:W-:Y:S01]  /*0160*/  IADD3 R7, -R7, R0, RZ ;  /* 0x0000000007077210 */ /* 0x004fe20007ffe1ff */
[----:B------:R-:W-:Y:S05]  /*0170*/  BRA `(.L_x_13) ;  /* 0x0000001000007947 */ /* 0x000fea0003800000 */
.L_x_14:
[----:B------:R-:W-:-:S05]  /*0180*/  MOV R7, c[0x0][0x54c] ;  /* 0x0001530000077a02 */ /* 0x000fca0000000f00 */
.L_x_13:
[----:B-----5:R-:W-:Y:S01]  /*0190*/  IMAD R7, R7, c[0x0][0x548], RZ ;  /* 0x0001520007077a24 */ /* 0x020fe200078e02ff */
[----:B------:R-:W-:-:S04]  /*01a0*/  SHF.L.U32 R0, R3, 0x7, RZ ;  /* 0x0000000703007819 */ /* 0x000fc800000006ff */
[----:B------:R-:W-:-:S04]  /*01b0*/  ISETP.GE.AND P0, PT, R0, R7, PT ;  /* 0x000000070000720c */ /* 0x000fc80003f06270 */
[----:B------:R-:W-:Y:S01]  /*01c0*/  SEL R228, R228, 0xffffffff, !P0 ;  /* 0xffffffffe4e47807 */ /* 0x000fe20004000000 */
[----:B------:R-:W-:Y:S05]  /*01d0*/  BRA `(.L_x_15) ;  /* 0x0000012000007947 */ /* 0x000fea0003800000 */
.L_x_11:
[----:B---3--:R-:W-:-:S04]  /*01e0*/  ISETP.NE.U32.AND P0, PT, RZ, c[0x0][0x568], PT ;  /* 0x00015a00ff007a0c */ /* 0x008fc80003f05070 */
[----:B------:R-:W-:-:S13]  /*01f0*/  ISETP.NE.AND.EX P0, PT, RZ, c[0x0][0x56c], PT, P0 ;  /* 0x00015b00ff007a0c */ /* 0x000fda0003f05300 */
[----:B------:R-:W-:Y:S05]  /*0200*/  @!P0 BRA `(.L_x_16) ;  /* 0x0000002000008947 */ /* 0x000fea0003800000 */
[----:B------:R1:W5:Y:S01]  /*0210*/  LDG.E R7, [R6.64] ;  /* 0x0000001006077981 */ /* 0x000362000c1e1900 */
[----:B------:R-:W-:Y:S05]  /*0220*/  BRA `(.L_x_17) ;  /* 0x0000009000007947 */ /* 0x000fea0003800000 */
.L_x_16:
        /* <DEDUP_REMOVED lines=8> */
.L_x_18:
[----:B------:R-:W-:-:S05]  /*02b0*/  MOV R7, c[0x0][0x54c] ;  /* 0x0001530000077a02 */ /* 0x000fca0000000f00 */
.L_x_17:
[----:B-----5:R-:W-:Y:S01]  /*02c0*/  IMAD R7, R7, c[0x0][0x548], RZ ;  /* 0x0001520007077a24 */ /* 0x020fe200078e02ff */
[----:B------:R-:W-:-:S04]  /*02d0*/  SHF.L.U32 R0, R3, 0x7, RZ ;  /* 0x0000000703007819 */ /* 0x000fc800000006ff */
[----:B------:R-:W-:-:S04]  /*02e0*/  ISETP.GE.AND P0, PT, R0, R7, PT ;  /* 0x000000070000720c */ /* 0x000fc80003f06270 */
[----:B------:R-:W-:-:S04]  /*02f0*/  SEL R228, R228, 0xffffffff, !P0 ;  /* 0xffffffffe4e47807 */ /* 0x000fc80004000000 */
.L_x_15:
[----:B------:R-:W-:-:S13]  /*0300*/  ISETP.GE.AND P0, PT, R228, RZ, PT ;  /* 0x000000ffe400720c */ /* 0x000fda0003f06270 */
[----:B------:R-:W-:Y:S05]  /*0310*/  @!P0 EXIT ;  /* 0x000000000000894d */ /* 0x000fea0003800000 */
[----:B------:R-:W-:Y:S02]  /*0320*/  ISETP.NE.U32.AND P3, PT, RZ, c[0x0][0x370], PT ;  /* 0x0000dc00ff007a0c */ /* 0x000fe40003f65070 */
[----:B------:R-:W-:Y:S02]  /*0330*/  ISETP.NE.U32.AND P1, PT, RZ, c[0x0][0x360], PT ;  /* 0x0000d800ff007a0c */ /* 0x000fe40003f25070 */
[----:B------:R-:W-:Y:S02]  /*0340*/  ISETP.NE.AND.EX P3, PT, RZ, c[0x0][0x374], PT, P3 ;  /* 0x0000dd00ff007a0c */ /* 0x000fe40003f65330 */
[----:B------:R-:W-:Y:S02]  /*0350*/  ISETP.NE.AND.EX P1, PT, RZ, c[0x0][0x364], PT, P1 ;  /* 0x0000d900ff007a0c */ /* 0x000fe40003f25310 */
[----:B------:R-:W-:Y:S02]  /*0360*/  ISETP.NE.U32.AND P0, PT, RZ, c[0x0][0x348], PT ;  /* 0x0000d200ff007a0c */ /* 0x000fe40003f05070 */
[----:B------:R-:W-:-:S02]  /*0370*/  ISETP.NE.U32.AND P2, PT, RZ, c[0x0][0x350], PT ;  /* 0x0000d400ff007a0c */ /* 0x000fc40003f45070 */
[----:B------:R-:W-:Y:S02]  /*0380*/  ISETP.NE.AND.EX P0, PT, RZ, c[0x0][0x34c], PT, P0 ;  /* 0x0000d300ff007a0c */ /* 0x000fe40003f05300 */
[----:B------:R-:W-:-:S03]  /*0390*/  ISETP.NE.AND.EX P2, PT, RZ, c[0x0][0x354], PT, P2 ;  /* 0x0000d500ff007a0c */ /* 0x000fc60003f45320 */
[----:B-1----:R-:W-:-:S04]  /*03a0*/  @P3 IMAD.WIDE R6, R228, R5, c[0x0][0x370] ;  /* 0x0000dc00e4063625 */ /* 0x002fc800078e0205 */
[----:B------:R-:W-:Y:S01]  /*03b0*/  IMAD.MOV.U32 R0, RZ, RZ, c[0x0][0x168] ;  /* 0x00005a00ff007624 */ /* 0x000fe200078e00ff */
[----:B------:R1:W2:Y:S01]  /*03c0*/  @P3 LDG.E R4, [R6.64] ;  /* 0x0000001006043981 */ /* 0x0002a2000c1e1900 */
[----:B------:R-:W-:Y:S02]  /*03d0*/  IMAD.MOV.U32 R2, RZ, RZ, RZ ;  /* 0x000000ffff027224 */ /* 0x000fe400078e00ff */
[----:B------:R-:W-:Y:S02]  /*03e0*/  IMAD.MOV.U32 R45, RZ, RZ, RZ ;  /* 0x000000ffff2d7224 */ /* 0x000fe400078e00ff */
[----:B------:R-:W-:-:S04]  /*03f0*/  @P1 IMAD.WIDE R10, R228, R5, c[0x0][0x360] ;  /* 0x0000d800e40a1625 */ /* 0x000fc800078e0205 */
[CC--:B------:R-:W-:Y:S01]  /*0400*/  IMAD.WIDE R8, R228.reuse, R5.reuse, c[0x0][0x348] ;  /* 0x0000d200e4087625 */ /* 0x0c0fe200078e0205 */
[----:B------:R3:W5:Y:S04]  /*0410*/  @P1 LDG.E R0, [R10.64] ;  /* 0x000000100a001981 */ /* 0x000768000c1e1900 */
[----:B------:R3:W5:Y:S01]  /*0420*/  @P0 LDG.E R2, [R8.64] ;  /* 0x0000001008020981 */ /* 0x000762000c1e1900 */
[----:B-1----:R-:W-:-:S05]  /*0430*/  IMAD.WIDE R6, R228, R5, c[0x0][0x350] ;  /* 0x0000d400e4067625 */ /* 0x002fca00078e0205 */
[----:B------:R3:W5:Y:S01]  /*0440*/  @P2 LDG.E R45, [R6.64] ;  /* 0x00000010062d2981 */ /* 0x000762000c1e1900 */
[----:B------:R-:W-:Y:S02]  /*0450*/  UMOV UR4, URZ ;  /* 0x0000003f00047c82 */ /* 0x000fe40008000000 */
[----:B------:R-:W-:Y:S02]  /*0460*/  ULDC UR19, c[0x0][0x1d0] ;  /* 0x0000740000137ab9 */ /* 0x000fe40000000800 */
[----:B--2---:R3:W1:Y:S02]  /*0470*/  @P3 R2UR UR4, R4 ;  /* 0x00000000040433c2 */ /* 0x00466400000e0000 */
[----:B-1-3--:R-:W-:Y:S05]  /*0480*/  @P1 BRA `(.L_x_19) ;  /* 0x0000004000001947 */ /* 0x00afea0003800000 */
[----:B------:R-:W-:Y:S05]  /*0490*/  @!P0 BRA `(.L_x_19) ;  /* 0x0000003000008947 */ /* 0x000fea0003800000 */
[----:B-----5:R-:W2:Y:S04]  /*04a0*/  LDG.E R0, [R8.64] ;  /* 0x0000001008007981 */ /* 0x020ea8000c1e1900 */
[----:B------:R-:W2:Y:S02]  /*04b0*/  LDG.E R11, [R8.64+0x4] ;  /* 0x00000410080b7981 */ /* 0x000ea4000c1e1900 */
[----:B--2---:R-:W-:-:S02]  /*04c0*/  IADD3 R0, -R0, R11, RZ ;  /* 0x0000000b00007210 */ /* 0x004fc40007ffe1ff */
.L_x_19:
[----:B------:R-:W-:-:S04]  /*04d0*/  ISETP.NE.U32.AND P1, PT, RZ, c[0x0][0x368], PT ;  /* 0x0000da00ff007a0c */ /* 0x000fc80003f25070 */
[----:B------:R-:W-:-:S13]  /*04e0*/  ISETP.NE.AND.EX P1, PT, RZ, c[0x0][0x36c], PT, P1 ;  /* 0x0000db00ff007a0c */ /* 0x000fda0003f25310 */
[----:B------:R-:W-:Y:S05]  /*04f0*/  @!P1 BRA `(.L_x_20) ;  /* 0x0000004000009947 */ /* 0x000fea0003800000 */
[----:B------:R-:W-:-:S05]  /*0500*/  IMAD.WIDE R6, R228, R5, c[0x0][0x368] ;  /* 0x0000da00e4067625 */ /* 0x000fca00078e0205 */
[----:B------:R-:W2:Y:S02]  /*0510*/  LDG.E R4, [R6.64] ;  /* 0x0000001006047981 */ /* 0x000ea4000c1e1900 */
[----:B--2---:R1:W2:Y:S02]  /*0520*/  R2UR UR19, R4 ;  /* 0x00000000041373c2 */ /* 0x0042a400000e0000 */
[----:B-12---:R-:W-:Y:S05]  /*0530*/  BRA `(.L_x_21) ;  /* 0x0000006000007947 */ /* 0x006fea0003800000 */
.L_x_20:
[----:B------:R-:W-:Y:S05]  /*0540*/  @!P2 BRA `(.L_x_21) ;  /* 0x000000500000a947 */ /* 0x000fea0003800000 */
[----:B------:R-:W2:Y:S04]  /*0550*/  LDG.E R4, [R6.64] ;  /* 0x0000001006047981 */ /* 0x000ea8000c1e1900 */
[----:B------:R-:W3:Y:S01]  /*0560*/  LDG.E R8, [R6.64+0x4] ;  /* 0x0000041006087981 */ /* 0x000ee2000c1e1900 */
[----:B--2---:R-:W1:Y:S08]  /*0570*/  R2UR UR5, R4 ;  /* 0x00000000040573c2 */ /* 0x004e7000000e0000 */
[----:B---3--:R-:W1:Y:S02]  /*0580*/  R2UR UR6, R8 ;  /* 0x00000000080673c2 */ /* 0x008e6400000e0000 */
[----:B-1----:R-:W-:-:S06]  /*0590*/  UIADD3 UR19, -UR5, UR6, URZ ;  /* 0x0000000605137290 */ /* 0x002fcc000fffe13f */
.L_x_21:
[----:B------:R-:W-:Y:S01]  /*05a0*/  UIADD3 UR19, -UR4, UR19, URZ ;  /* 0x0000001304137290 */ /* 0x000fe2000fffe13f */
[----:B-----5:R-:W-:Y:S01]  /*05b0*/  IADD3 R45, R45, UR4, RZ ;  /* 0x000000042d2d7c10 */ /* 0x020fe2000fffe0ff */
[----:B------:R-:W-:Y:S01]  /*05c0*/  CS2R R114, SRZ ;  /* 0x0000000000727805 */ /* 0x000fe2000001ff00 */
[----:B------:R-:W-:Y:S01]  /*05d0*/  PLOP3.LUT P3, PT, PT, PT, PT, 0x80, 0x0 ;  /* 0x000000000000781c */ /* 0x000fe20003f6f070 */
[----:B------:R-:W-:Y:S01]  /*05e0*/  UISETP.GE.AND UP0, UPT, UR19, 0x1, UPT ;  /* 0x000000011300788c */ /* 0x000fe2000bf06270 */
[----:B------:R-:W-:Y:S01]  /*05f0*/  CS2R R112, SRZ ;  /* 0x0000000000707805 */ /* 0x000fe2000001ff00 */
[----:B------:R-:W-:Y:S01]  /*0600*/  UIADD3 UR4, UR19, 0x7f, URZ ;  /* 0x0000007f13047890 */ /* 0x000fe2000fffe03f */
[----:B------:R-:W-:Y:S01]  /*0610*/  CS2R R118, SRZ ;  /* 0x0000000000767805 */ /* 0x000fe2000001ff00 */
[----:B------:R-:W-:Y:S01]  /*0620*/  CS2R R116, SRZ ;  /* 0x0000000000747805 */ /* 0x000fe2000001ff00 */
[----:B------:R-:W-:Y:S01]  /*0630*/  CS2R R110, SRZ ;  /* 0x00000000006e7805 */ /* 0x000fe2000001ff00 */
[----:B------:R-:W-:Y:S01]  /*0640*/  PLOP3.LUT P1, PT, PT, PT, UP0, 0x80, 0x0 ;  /* 0x000000000000781c */ /* 0x000fe20003f2f008 */
[----:B------:R-:W-:Y:S01]  /*0650*/  USHF.R.S32.HI UR18, URZ, 0x1f, UR4 ;  /* 0x0000001f3f127899 */ /* 0x000fe20008011404 */
[----:B------:R-:W-:Y:S01]  /*0660*/  CS2R R108, SRZ ;  /* 0x00000000006c7805 */ /* 0x000fe2000001ff00 */
[----:B------:R-:W-:Y:S01]  /*0670*/  CS2R R122, SRZ ;  /* 0x00000000007a7805 */ /* 0x000fe2000001ff00 */
[----:B------:R-:W-:Y:S01]  /*0680*/  CS2R R120, SRZ ;  /* 0x0000000000787805 */ /* 0x000fe2000001ff00 */
[----:B------:R-:W-:Y:S01]  /*0690*/  ULEA.HI UR18, UR18, UR4, URZ, 0x7 ;  /* 0x0000000412127291 */ /* 0x000fe2000f8f383f */
[----:B------:R-:W-:Y:S01]  /*06a0*/  CS2R R106, SRZ ;  /* 0x00000000006a7805 */ /* 0x000fe2000001ff00 */
        /* <DEDUP_REMOVED lines=20> */
[----:B------:R-:W-:Y:S01]  /*07f0*/  IMAD.MOV.U32 R125, RZ, RZ, RZ ;  /* 0x000000ffff7d7224 */ /* 0x000fe200078e00ff */
[----:B------:R-:W-:Y:S01]  /*0800*/  CS2R R6, SRZ ;  /* 0x0000000000067805 */ /* 0x000fe2000001ff00 */
[----:B------:R-:W-:Y:S01]  /*0810*/  CS2R R130, SRZ ;  /* 0x0000000000827805 */ /* 0x000fe2000001ff00 */
[----:B------:R-:W-:Y:S01]  /*0820*/  CS2R R128, SRZ ;  /* 0x0000000000807805 */ /* 0x000fe2000001ff00 */
[----:B------:R-:W-:Y:S01]  /*0830*/  IMAD.MOV.U32 R4, RZ, RZ, RZ ;  /* 0x000000ffff047224 */ /* 0x000fe200078e00ff */
[----:B------:R-:W-:Y:S05]  /*0840*/  @!P1 BRA `(.L_x_22) ;  /* 0x0000837000009947 */ /* 0x000fea0003800000 */
[----:B------:R-:W-:Y:S01]  /*0850*/  ISETP.NE.U32.AND P1, PT, RZ, c[0x0][0x340], PT ;  /* 0x0000d000ff007a0c */ /* 0x000fe20003f25070 */
[----:B------:R-:W1:Y:S01]  /*0860*/  S2R R43, SR_CTAID.Y ;  /* 0x00000000002b7919 */ /* 0x000e620000002600 */
[----:B------:R-:W-:Y:S01]  /*0870*/  SHF.R.S32.HI R125, RZ, 0x1f, R124 ;  /* 0x0000001fff7d7819 */ /* 0x000fe2000001147c */
[----:B------:R-:W-:Y:S01]  /*0880*/  IMAD.WIDE.U32 R10, R2, c[0x0][0x178], RZ ;  /* 0x00005e00020a7a25 */ /* 0x000fe200078e00ff */
[----:B------:R-:W-:Y:S01]  /*0890*/  ISETP.NE.AND.EX P1, PT, RZ, c[0x0][0x344], PT, P1 ;  /* 0x0000d100ff007a0c */ /* 0x000fe20003f25310 */
[----:B------:R-:W-:-:S02]  /*08a0*/  ULEA.HI.SX32 UR15, UR18, 0xffffffff, 0x19 ;  /* 0xffffffff120f7891 */ /* 0x000fc4000f8fca3f */
[----:B------:R-:W-:Y:S02]  /*08b0*/  UMOV UR20, 0x7 ;  /* 0x0000000700147882 */ /* 0x000fe40000000000 */
[----:B------:R-:W-:-:S08]  /*08c0*/  ULDC.64 UR6, c[0x0][0x1e0] ;  /* 0x0000780000067ab9 */ /* 0x000fd00000000a00 */
[----:B------:R-:W-:-:S06]  /*08d0*/  @P1 IMAD.WIDE R6, R228, R5, c[0x0][0x340] ;  /* 0x0000d000e4061625 */ /* 0x000fcc00078e0205 */
[----:B------:R2:W3:Y:S01]  /*08e0*/  @P1 LDG.E R6, [R6.64] ;  /* 0x0000001006061981 */ /* 0x0004e2000c1e1900 */
[----:B------:R-:W-:Y:S01]  /*08f0*/  SHF.R.S32.HI R5, RZ, 0x1f, R2 ;  /* 0x0000001fff057819 */ /* 0x000fe20000011402 */
[----:B------:R-:W-:Y:S01]  /*0900*/  USHF.L.U64.HI UR20, UR6, UR20, UR7 ;  /* 0x0000001406147299 */ /* 0x000fe20008010207 */
[-C--:B------:R-:W-:Y:S01]  /*0910*/  LEA.HI R40, R125, R124.reuse, RZ, 0x3 ;  /* 0x0000007c7d287211 */ /* 0x080fe200078f18ff */
[----:B------:R-:W-:Y:S01]  /*0920*/  USHF.L.U32 UR21, UR6, 0x7, URZ ;  /* 0x0000000706157899 */ /* 0x000fe2000800063f */
[----:B-1----:R-:W-:Y:S01]  /*0930*/  SHF.R.S32.HI R44, RZ, 0x1f, R43 ;  /* 0x0000001fff2c7819 */ /* 0x002fe2000001142b */
[----:B------:R-:W-:Y:S01]  /*0940*/  IMAD R5, R5, c[0x0][0x178], RZ ;  /* 0x00005e0005057a24 */ /* 0x000fe200078e02ff */
[----:B------:R-:W-:Y:S01]  /*0950*/  LOP3.LUT R41, R40, 0xfffffff8, RZ, 0xc0, !PT ;  /* 0xfffffff828297812 */ /* 0x000fe200078ec0ff */
[----:B------:R-:W-:Y:S01]  /*0960*/  USHF.R.S32.HI UR9, URZ, 0x1f, UR15 ;  /* 0x0000001f3f097899 */ /* 0x000fe2000801140f */
[----:B------:R-:W-:Y:S01]  /*0970*/  SHF.R.S32.HI R40, RZ, 0x3, R40 ;  /* 0x00000003ff287819 */ /* 0x000fe20000011428 */
[----:B------:R-:W-:Y:S01]  /*0980*/  IMAD R5, R2, c[0x0][0x17c], R5 ;  /* 0x00005f0002057a24 */ /* 0x000fe200078e0205 */
[----:B------:R-:W-:Y:S01]  /*0990*/  LEA.HI R12, R125, R124, RZ, 0x6 ;  /* 0x0000007c7d0c7211 */ /* 0x000fe200078f30ff */
[----:B------:R-:W-:Y:S01]  /*09a0*/  IMAD.MOV.U32 R2, RZ, RZ, c[0x0][0x2c4] ;  /* 0x0000b100ff027624 */ /* 0x000fe200078e00ff */
[----:B------:R-:W-:Y:S01]  /*09b0*/  UIMAD UR4, UR20, UR15, URZ ;  /* 0x0000000f140472a4 */ /* 0x000fe2000f8e023f */
[----:B------:R-:W-:Y:S01]  /*09c0*/  IMAD.IADD R11, R11, 0x1, R5 ;  /* 0x000000010b0b7824 */ /* 0x000fe200078e0205 */
[----:B------:R-:W-:Y:S01]  /*09d0*/  SHF.R.S32.HI R5, RZ, 0x1f, R228 ;  /* 0x0000001fff057819 */ /* 0x000fe200000114e4 */
[----:B------:R-:W-:Y:S01]  /*09e0*/  IMAD.IADD R41, R124, 0x1, -R41 ;  /* 0x000000017c297824 */ /* 0x000fe200078e0a29 */
[----:B------:R-:W-:Y:S01]  /*09f0*/  ISETP.NE.AND P3, PT, R2, 0x1, PT ;  /* 0x000000010200780c */ /* 0x000fe20003f65270 */
[----:B------:R-:W-:Y:S01]  /*0a00*/  IMAD R2, R44, c[0x0][0x1b8], RZ ;  /* 0x00006e002c027a24 */ /* 0x000fe200078e02ff */
[----:B------:R-:W-:Y:S01]  /*0a10*/  UIMAD UR4, UR9, UR21, UR4 ;  /* 0x00000015090472a4 */ /* 0x000fe2000f8e0204 */
[----:B------:R-:W-:Y:S01]  /*0a20*/  IMAD R8, R41, 0x20, R40 ;  /* 0x0000002029087824 */ /* 0x000fe200078e0228 */
[----:B------:R-:W-:Y:S01]  /*0a30*/  UIMAD.WIDE.U32 UR10, UR6, 0x40, URZ ;  /* 0x00000040060a78a5 */ /* 0x000fe2000f8e003f */
[----:B------:R-:W-:Y:S01]  /*0a40*/  IMAD R9, R43, c[0x0][0x1bc], R2 ;  /* 0x00006f002b097a24 */ /* 0x000fe200078e0202 */
[----:B------:R-:W-:Y:S01]  /*0a50*/  SEL R2, R228, RZ, !P0 ;  /* 0x000000ffe4027207 */ /* 0x000fe20004000000 */
[----:B------:R-:W-:Y:S01]  /*0a60*/  IMAD R8, R3, 0x80, R8 ;  /* 0x0000008003087824 */ /* 0x000fe200078e0208 */
[----:B--2---:R-:W-:Y:S01]  /*0a70*/  SEL R7, R5, RZ, !P0 ;  /* 0x000000ff05077207 */ /* 0x004fe20004000000 */
[----:B------:R-:W-:Y:S01]  /*0a80*/  IMAD.WIDE.U32 R10, R43, c[0x0][0x1b8], R10 ;  /* 0x00006e002b0a7a25 */ /* 0x000fe200078e000a */
[----:B------:R-:W-:-:S03]  /*0a90*/  USHF.L.U32 UR8, UR7, 0x6, URZ ;  /* 0x0000000607087899 */ /* 0x000fc6000800063f */
[----:B------:R-:W-:Y:S01]  /*0aa0*/  IMAD R7, R7, c[0x0][0x1c0], RZ ;  /* 0x0000700007077a24 */ /* 0x000fe200078e02ff */
[----:B------:R-:W-:Y:S01]  /*0ab0*/  UIADD3 UR8, UR11, UR8, URZ ;  /* 0x000000080b087290 */ /* 0x000fe2000fffe03f */
[----:B------:R-:W-:Y:S02]  /*0ac0*/  IMAD.MOV.U32 R4, RZ, RZ, R8 ;  /* 0x000000ffff047224 */ /* 0x000fe400078e0008 */
[----:B------:R-:W-:Y:S02]  /*0ad0*/  IMAD R18, R2, c[0x0][0x1c4], R7 ;  /* 0x0000710002127a24 */ /* 0x000fe400078e0207 */
[----:B------:R-:W-:-:S04]  /*0ae0*/  @P3 IMAD.HI.U32 R7, R8, c[0x0][0x2c8], RZ ;  /* 0x0000b20008073a27 */ /* 0x000fc800078e00ff */
[----:B------:R-:W-:Y:S01]  /*0af0*/  IMAD.IADD R11, R11, 0x1, R9 ;  /* 0x000000010b0b7824 */ /* 0x000fe200078e0209 */
[----:B------:R-:W-:Y:S01]  /*0b00*/  @P3 SHF.R.U32.HI R4, RZ, c[0x0][0x2cc], R7 ;  /* 0x0000b300ff043a19 */ /* 0x000fe20000011607 */
[----:B------:R-:W-:Y:S01]  /*0b10*/  IMAD R7, R0, c[0x0][0x2c4], RZ ;  /* 0x0000b10000077a24 */ /* 0x000fe200078e02ff */
[----:B------:R-:W-:Y:S01]  /*0b20*/  SHF.R.S32.HI R9, RZ, 0x1f, R45 ;  /* 0x0000001fff097819 */ /* 0x000fe2000001142d */
[----:B------:R-:W-:Y:S01]  /*0b30*/  IMAD.WIDE.U32 R10, R2, c[0x0][0x1c0], R10 ;  /* 0x00007000020a7a25 */ /* 0x000fe200078e000a */
[----:B------:R-:W-:Y:S01]  /*0b40*/  SHF.R.S32.HI R13, RZ, 0x1f, R4 ;  /* 0x0000001fff0d7819 */ /* 0x000fe20000011404 */
[----:B------:R-:W-:Y:S01]  /*0b50*/  BAR.SYNC.DEFER_BLOCKING 0x0 ;  /* 0x0000000000007b1d */ /* 0x000fe20000010000 */
[----:B------:R-:W-:Y:S01]  /*0b60*/  IADD3 R45, P0, R45, R40, RZ ;  /* 0x000000282d2d7210 */ /* 0x000fe20007f1e0ff */
[----:B------:R-:W-:Y:S02]  /*0b70*/  IMAD.IADD R19, R11, 0x1, R18 ;  /* 0x000000010b137824 */ /* 0x000fe400078e0212 */
[----:B------:R-:W-:Y:S01]  /*0b80*/  IMAD.MOV.U32 R18, RZ, RZ, R10 ;  /* 0x000000ffff127224 */ /* 0x000fe200078e000a */
[----:B------:R-:W-:Y:S01]  /*0b90*/  LEA.HI.X.SX32 R48, R40, R9, 0x1, P0 ;  /* 0x0000000928307211 */ /* 0x000fe200000f0eff */
[----:B------:R-:W-:-:S02]  /*0ba0*/  IMAD R13, R13, c[0x0][0x1b0], RZ ;  /* 0x00006c000d0d7a24 */ /* 0x000fc400078e02ff */
[----:B------:R-:W-:Y:S02]  /*0bb0*/  IMAD.MOV R11, RZ, RZ, -R4 ;  /* 0x000000ffff0b7224 */ /* 0x000fe400078e0a04 */
[C---:B------:R-:W-:Y:S02]  /*0bc0*/  IMAD R13, R4.reuse, c[0x0][0x1b4], R13 ;  /* 0x00006d00040d7a24 */ /* 0x040fe400078e020d */
[----:B------:R-:W-:-:S04]  /*0bd0*/  IMAD.WIDE.U32 R18, R4, c[0x0][0x1b0], R18 ;  /* 0x00006c0004127a25 */ /* 0x000fc800078e0012 */
[----:B------:R-:W-:Y:S02]  /*0be0*/  IMAD R8, R11, c[0x0][0x2c4], R8 ;  /* 0x0000b1000b087a24 */ /* 0x000fe400078e0208 */
[----:B------:R-:W-:Y:S02]  /*0bf0*/  IMAD.IADD R19, R19, 0x1, R13 ;  /* 0x0000000113137824 */ /* 0x000fe400078e020d */
[----:B------:R-:W-:Y:S01]  /*0c00*/  IMAD R10, R3, 0x80, R40 ;  /* 0x00000080030a7824 */ /* 0x000fe200078e0228 */
[----:B------:R-:W-:Y:S01]  /*0c10*/  SHF.R.S32.HI R13, RZ, 0x1f, R8 ;  /* 0x0000001fff0d7819 */ /* 0x000fe20000011408 */
[----:B------:R-:W-:Y:S01]  /*0c20*/  IMAD.U32 R0, RZ, RZ, UR15 ;  /* 0x0000000fff007e24 */ /* 0x000fe2000f8e00ff */
[----:B------:R-:W-:Y:S01]  /*0c30*/  IADD3 R3, -R40, UR19, RZ ;  /* 0x0000001328037c10 */ /* 0x000fe2000fffe1ff */
[----:B------:R-:W-:Y:S01]  /*0c40*/  IMAD.SHL.U32 R46, R41, 0x8, RZ ;  /* 0x00000008292e7824 */ /* 0x000fe200078e00ff */
[C---:B------:R-:W-:Y:S01]  /*0c50*/  IADD3 R2, R10.reuse, 0x20, RZ ;  /* 0x000000200a027810 */ /* 0x040fe20007ffe0ff */
[----:B------:R-:W-:Y:S01]  /*0c60*/  IMAD R13, R13, c[0x0][0x1a8], RZ ;  /* 0x00006a000d0d7a24 */ /* 0x000fe200078e02ff */
[-C--:B------:R-:W-:Y:S01]  /*0c70*/  ISETP.GE.AND P5, PT, R10, R7.reuse, PT ;  /* 0x000000070a00720c */ /* 0x080fe20003fa6270 */
[----:B------:R-:W-:Y:S01]  /*0c80*/  IMAD R3, R0, -0x80, R3 ;  /* 0xffffff8000037824 */ /* 0x000fe200078e0203 */
[-C--:B------:R-:W-:Y:S01]  /*0c90*/  ISETP.GE.AND P3, PT, R2, R7.reuse, PT ;  /* 0x000000070200720c */ /* 0x080fe20003f66270 */
[----:B------:R-:W-:Y:S01]  /*0ca0*/  IMAD R13, R8, c[0x0][0x1ac], R13 ;  /* 0x00006b00080d7a24 */ /* 0x000fe200078e020d */
[----:B------:R-:W-:Y:S01]  /*0cb0*/  IADD3 R0, R10, 0x40, RZ ;  /* 0x000000400a007810 */ /* 0x000fe20007ffe0ff */
[----:B------:R-:W-:Y:S01]  /*0cc0*/  IMAD R2, R48, c[0x0][0x1e0], RZ ;  /* 0x0000780030027a24 */ /* 0x000fe200078e02ff */
[----:B------:R-:W-:Y:S01]  /*0cd0*/  SHF.R.S32.HI R47, RZ, 0x1f, R46 ;  /* 0x0000001fff2f7819 */ /* 0x000fe2000001142e */
[----:B------:R-:W-:Y:S01]  /*0ce0*/  IMAD.WIDE.U32 R8, R8, c[0x0][0x1a8], R18 ;  /* 0x00006a0008087a25 */ /* 0x000fe200078e0012 */
[----:B------:R-:W-:-:S02]  /*0cf0*/  ISETP.GE.AND P4, PT, R0, R7, PT ;  /* 0x000000070000720c */ /* 0x000fc40003f86270 */
[----:B------:R-:W-:Y:S01]  /*0d00*/  IADD3 R10, R10, 0x60, RZ ;  /* 0x000000600a0a7810 */ /* 0x000fe20007ffe0ff */
[----:B------:R-:W-:Y:S01]  /*0d10*/  IMAD R15, R45, c[0x0][0x1e4], R2 ;  /* 0x000079002d0f7a24 */ /* 0x000fe200078e0202 */
[----:B------:R-:W-:Y:S01]  /*0d20*/  LEA R2, P0, R8, c[0x0][0x160], 0x1 ;  /* 0x0000580008027a11 */ /* 0x000fe200078008ff */
[----:B------:R-:W-:Y:S01]  /*0d30*/  IMAD.IADD R0, R9, 0x1, R13 ;  /* 0x0000000109007824 */ /* 0x000fe200078e020d */
[----:B------:R-:W-:Y:S01]  /*0d40*/  ISETP.GE.AND P6, PT, R46, c[0x0][0x198], PT ;  /* 0x000066002e007a0c */ /* 0x000fe20003fc6270 */
[----:B------:R-:W-:Y:S02]  /*0d50*/  IMAD.SHL.U32 R11, R40, 0x40, RZ ;  /* 0x00000040280b7824 */ /* 0x000fe400078e00ff */
[----:B------:R-:W-:Y:S01]  /*0d60*/  IMAD.WIDE.U32 R16, R45, c[0x0][0x1e0], R46 ;  /* 0x000078002d107a25 */ /* 0x000fe200078e002e */
[----:B------:R-:W-:Y:S01]  /*0d70*/  LEA.HI.X R0, R8, c[0x0][0x164], R0, 0x1, P0 ;  /* 0x0000590008007a11 */ /* 0x000fe200000f0c00 */
[----:B------:R-:W-:Y:S01]  /*0d80*/  SHFL.IDX PT, R14, R2, RZ, 0x181f ;  /* 0x00181fff020e7589 */ /* 0x000fe200000e0000 */
[----:B------:R-:W-:Y:S01]  /*0d90*/  LOP3.LUT R11, R11, 0x1c0, RZ, 0xc0, !PT ;  /* 0x000001c00b0b7812 */ /* 0x000fe200078ec0ff */
[----:B------:R-:W-:Y:S01]  /*0da0*/  IMAD.IADD R17, R17, 0x1, R15 ;  /* 0x0000000111117824 */ /* 0x000fe200078e020f */
[----:B------:R-:W-:Y:S01]  /*0db0*/  ISETP.GE.AND P0, PT, R10, R7, PT ;  /* 0x000000070a00720c */ /* 0x000fe20003f06270 */
[----:B------:R-:W1:Y:S01]  /*0dc0*/  SHFL.IDX PT, R15, R0, RZ, 0x181f ;  /* 0x00181fff000f7589 */ /* 0x000e6200000e0000 */
[----:B------:R-:W-:Y:S01]  /*0dd0*/  LOP3.LUT R4, R11, 0x38, R46, 0xf8, !PT ;  /* 0x000000380b047812 */ /* 0x000fe200078ef82e */
[----:B------:R-:W-:Y:S01]  /*0de0*/  IMAD.SHL.U32 R12, R12, 0x8, RZ ;  /* 0x000000080c0c7824 */ /* 0x000fe200078e00ff */
[----:B------:R-:W-:Y:S01]  /*0df0*/  SHF.R.U32.HI R11, RZ, 0x3, R11 ;  /* 0x00000003ff0b7819 */ /* 0x000fe2000001160b */
[----:B------:R-:W2:Y:S01]  /*0e00*/  SHFL.IDX PT, R8, R2, 0x1, 0x181f ;  /* 0x00381f0002087f89 */ /* 0x000ea200000e0000 */
[----:B------:R-:W-:-:S02]  /*0e10*/  IMAD R230, R44, c[0x0][0x1e8], RZ ;  /* 0x00007a002ce67a24 */ /* 0x000fc400078e02ff */
[----:B------:R-:W-:Y:S01]  /*0e20*/  LOP3.LUT R11, R4, R11, RZ, 0x3c, !PT ;  /* 0x0000000b040b7212 */ /* 0x000fe200078e3cff */
[----:B------:R-:W4:Y:S01]  /*0e30*/  SHFL.IDX PT, R9, R0, 0x1, 0x181f ;  /* 0x00381f0000097f89 */ /* 0x000f2200000e0000 */
[----:B------:R-:W-:Y:S01]  /*0e40*/  IADD3 R4, R46, 0x40, RZ ;  /* 0x000000402e047810 */ /* 0x000fe20007ffe0ff */
[----:B------:R-:W-:Y:S01]  /*0e50*/  IMAD R230, R43, c[0x0][0x1ec], R230 ;  /* 0x00007b002be67a24 */ /* 0x000fe200078e02e6 */
[----:B------:R-:W-:Y:S01]  /*0e60*/  LOP3.LUT R11, R11, 0xfffffe00, R12, 0xf8, !PT ;  /* 0xfffffe000b0b7812 */ /* 0x000fe200078ef80c */
[----:B------:R-:W5:Y:S01]  /*0e70*/  SHFL.IDX PT, R20, R2, 0x2, 0x181f ;  /* 0x00581f0002147f89 */ /* 0x000f6200000e0000 */
[----:B------:R-:W-:Y:S01]  /*0e80*/  @!P5 SHF.R.S32.HI R7, RZ, 0x1f, R4 ;  /* 0x0000001fff07d819 */ /* 0x000fe20000011404 */
[----:B------:R-:W-:Y:S02]  /*0e90*/  IMAD.WIDE.U32 R16, R43, c[0x0][0x1e8], R16 ;  /* 0x00007a002b107a25 */ /* 0x000fe400078e0010 */
[----:B------:R-:W1:Y:S02]  /*0ea0*/  SHFL.IDX PT, R21, R0, 0x2, 0x181f ;  /* 0x00581f0000157f89 */ /* 0x000e6400000e0000 */
[----:B------:R-:W-:-:S02]  /*0eb0*/  IMAD.SHL.U32 R227, R11, 0x2, RZ ;  /* 0x000000020be37824 */ /* 0x000fc400078e00ff */
[----:B------:R-:W-:Y:S01]  /*0ec0*/  IMAD.IADD R231, R17, 0x1, R230 ;  /* 0x0000000111e77824 */ /* 0x000fe200078e02e6 */
[----:B------:R-:W1:Y:S01]  /*0ed0*/  SHFL.IDX PT, R10, R2, 0x3, 0x181f ;  /* 0x00781f00020a7f89 */ /* 0x000e6200000e0000 */
[----:B------:R-:W-:Y:S02]  /*0ee0*/  IMAD.MOV.U32 R230, RZ, RZ, R16 ;  /* 0x000000ffffe67224 */ /* 0x000fe400078e0010 */
[----:B------:R-:W-:Y:S01]  /*0ef0*/  IMAD R44, R44, c[0x0][0x210], RZ ;  /* 0x000084002c2c7a24 */ /* 0x000fe200078e02ff */
[----:B------:R1:W1:Y:S01]  /*0f00*/  SHFL.IDX PT, R11, R0, 0x3, 0x181f ;  /* 0x00781f00000b7f89 */ /* 0x00026200000e0000 */
[--C-:B---3--:R-:W-:Y:S01]  /*0f10*/  @P1 SHF.R.S32.HI R13, RZ, 0x1f, R6.reuse ;  /* 0x0000001fff0d1819 */ /* 0x108fe20000011406 */
[----:B------:R-:W-:Y:S01]  /*0f20*/  @!P1 IMAD.MOV.U32 R13, RZ, RZ, R5 ;  /* 0x000000ffff0d9224 */ /* 0x000fe200078e0005 */
[----:B------:R-:W-:Y:S01]  /*0f30*/  @!P5 LEA.HI R5, R7, R4, RZ, 0x3 ;  /* 0x000000040705d211 */ /* 0x000fe200078f18ff */
[----:B------:R-:W-:Y:S01]  /*0f40*/  @P1 IMAD.MOV.U32 R12, RZ, RZ, R6 ;  /* 0x000000ffff0c1224 */ /* 0x000fe200078e0006 */
[----:B------:R-:W-:Y:S01]  /*0f50*/  @!P3 SHF.R.S32.HI R7, RZ, 0x1f, R4 ;  /* 0x0000001fff07b819 */ /* 0x000fe20000011404 */
[----:B------:R-:W-:Y:S01]  /*0f60*/  @!P1 IMAD.MOV.U32 R12, RZ, RZ, R228 ;  /* 0x000000ffff0c9224 */ /* 0x000fe200078e00e4 */
[----:B------:R-:W-:-:S02]  /*0f70*/  @!P5 LOP3.LUT R5, R5, 0xfffffff8, RZ, 0xc0, !PT ;  /* 0xfffffff80505d812 */ /* 0x000fc400078ec0ff */
[----:B------:R-:W-:Y:S02]  /*0f80*/  ISETP.GE.AND P1, PT, R4, c[0x0][0x198], PT ;  /* 0x0000660004007a0c */ /* 0x000fe40003f26270 */
[----:B------:R-:W-:Y:S02]  /*0f90*/  SEL R234, R12, RZ, !P2 ;  /* 0x000000ff0cea7207 */ /* 0x000fe40005000000 */
[----:B------:R-:W-:Y:S01]  /*0fa0*/  SEL R42, R13, RZ, !P2 ;  /* 0x000000ff0d2a7207 */ /* 0x000fe20005000000 */
[----:B-1----:R-:W-:Y:S01]  /*0fb0*/  @!P5 IMAD.WIDE R12, R5, 0x2, R14 ;  /* 0x00000002050cd825 */ /* 0x002fe200078e020e */
[----:B------:R-:W-:Y:S02]  /*0fc0*/  @!P3 LEA.HI R7, R7, R4, RZ, 0x3 ;  /* 0x000000040707b211 */ /* 0x000fe400078f18ff */
[----:B------:R-:W-:Y:S01]  /*0fd0*/  @!P5 LEA R6, P2, R46, R14, 0x1 ;  /* 0x0000000e2e06d211 */ /* 0x000fe200078408ff */
[----:B------:R-:W-:Y:S01]  /*0fe0*/  IMAD R233, R42, c[0x0][0x1f0], RZ ;  /* 0x00007c002ae97a24 */ /* 0x000fe200078e02ff */
[----:B------:R-:W-:Y:S01]  /*0ff0*/  @!P3 LOP3.LUT R5, R7, 0xfffffff8, RZ, 0xc0, !PT ;  /* 0xfffffff80705b812 */ /* 0x000fe200078ec0ff */
[----:B------:R-:W-:Y:S01]  /*1000*/  IMAD.WIDE.U32 R230, R234, c[0x0][0x1f0], R230 ;  /* 0x00007c00eae67a25 */ /* 0x000fe200078e00e6 */
[----:B------:R-:W-:-:S02]  /*1010*/  @!P5 LEA.HI.X R7, R46, R15, R47, 0x1, P2 ;  /* 0x0000000f2e07d211 */ /* 0x000fc400010f0c2f */
[----:B--2---:R-:W-:Y:S01]  /*1020*/  @!P3 LEA R16, P2, R46, R8, 0x1 ;  /* 0x000000082e10b211 */ /* 0x004fe200078408ff */
[----:B------:R-:W-:Y:S02]  /*1030*/  IMAD R233, R234, c[0x0][0x1f4], R233 ;  /* 0x00007d00eae97a24 */ /* 0x000fe400078e02e9 */
[----:B------:R1:W-:Y:S01]  /*1040*/  @!P5 LDGSTS.E.BYPASS.LTC128B.128 [R227+0x100], [R6.64], !P6 ;  /* 0x0010000006e3dfae */ /* 0x0003e2000f101d50 */
[----:B----4-:R-:W-:Y:S01]  /*1050*/  @!P3 IMAD.WIDE R14, R5, 0x2, R8 ;  /* 0x00000002050eb825 */ /* 0x010fe200078e0208 */
[C---:B------:R-:W-:Y:S02]  /*1060*/  @!P3 LEA.HI.X R17, R46.reuse, R9, R47, 0x1, P2 ;  /* 0x000000092e11b211 */ /* 0x040fe400010f0c2f */
[----:B------:R2:W-:Y:S01]  /*1070*/  @!P5 LDGSTS.E.BYPASS.LTC128B.128 [R227+0x4100], [R12.64], !P1 ;  /* 0x041000000ce3dfae */ /* 0x0005e2000c901d50 */
[----:B------:R-:W-:Y:S01]  /*1080*/  ISETP.GE.AND P5, PT, R3, 0x21, PT ;  /* 0x000000210300780c */ /* 0x000fe20003fa6270 */
[----:B------:R-:W-:Y:S01]  /*1090*/  IMAD.U32 R9, RZ, RZ, UR15 ;  /* 0x0000000fff097e24 */ /* 0x000fe2000f8e00ff */
[C---:B-----5:R-:W-:Y:S01]  /*10a0*/  @!P4 LEA R18, P2, R46.reuse, R20, 0x1 ;  /* 0x000000142e12c211 */ /* 0x060fe200078408ff */
[----:B------:R-:W-:Y:S01]  /*10b0*/  IMAD.IADD R233, R231, 0x1, R233 ;  /* 0x00000001e7e97824 */ /* 0x000fe200078e02e9 */
[----:B------:R3:W-:Y:S01]  /*10c0*/  @!P3 LDGSTS.E.BYPASS.LTC128B.128 [R227+0x1100], [R16.64], !P6 ;  /* 0x0110000010e3bfae */ /* 0x0007e2000f101d50 */
[----:B------:R-:W-:Y:S01]  /*10d0*/  IMAD.MOV.U32 R232, RZ, RZ, R230 ;  /* 0x000000ffffe87224 */ /* 0x000fe200078e00e6 */
[----:B------:R-:W-:Y:S01]  /*10e0*/  @!P4 LEA.HI.X R19, R46, R21, R47, 0x1, P2 ;  /* 0x000000152e13c211 */ /* 0x000fe200010f0c2f */
[----:B------:R-:W-:Y:S01]  /*10f0*/  IMAD.U32 R5, RZ, RZ, UR6 ;  /* 0x00000006ff057e24 */ /* 0x000fe2000f8e00ff */
[----:B------:R4:W-:Y:S01]  /*1100*/  @!P3 LDGSTS.E.BYPASS.LTC128B.128 [R227+0x5100], [R14.64], !P1 ;  /* 0x051000000ee3bfae */ /* 0x0009e2000c901d50 */
[----:B------:R-:W-:-:S03]  /*1110*/  IMAD.WIDE.U32 R8, R9, UR21, R232 ;  /* 0x0000001509087c25 */ /* 0x000fc6000f8e00e8 */
[----:B------:R5:W-:Y:S01]  /*1120*/  @!P4 LDGSTS.E.BYPASS.LTC128B.128 [R227+0x2100], [R18.64], !P6 ;  /* 0x0210000012e3cfae */ /* 0x000be2000f101d50 */
[----:B------:R-:W-:Y:S01]  /*1130*/  IMAD R229, R42, c[0x0][0x218], RZ ;  /* 0x000086002ae57a24 */ /* 0x000fe200078e02ff */
[----:B------:R-:W-:-:S03]  /*1140*/  @P5 LEA R5, P2, R5, R8, 0x5 ;  /* 0x0000000805055211 */ /* 0x000fc600078428ff */
[----:B------:R-:W-:Y:S02]  /*1150*/  IMAD R229, R234, c[0x0][0x21c], R229 ;  /* 0x00008700eae57a24 */ /* 0x000fe400078e02e5 */
[----:B-1----:R-:W-:Y:S01]  /*1160*/  IMAD.U32 R7, RZ, RZ, UR7 ;  /* 0x00000007ff077e24 */ /* 0x002fe2000f8e00ff */
[CC--:B------:R-:W-:Y:S02]  /*1170*/  LEA.HI R6, R125.reuse, R124.reuse, RZ, 0x4 ;  /* 0x0000007c7d067211 */ /* 0x0c0fe400078f20ff */
[----:B------:R-:W-:Y:S01]  /*1180*/  LEA.HI R125, R125, R124, RZ, 0x5 ;  /* 0x0000007c7d7d7211 */ /* 0x000fe200078f28ff */
[----:B--2---:R-:W-:Y:S01]  /*1190*/  IMAD.U32 R12, RZ, RZ, UR6 ;  /* 0x00000006ff0c7e24 */ /* 0x004fe2000f8e00ff */
[----:B------:R-:W-:-:S04]  /*11a0*/  @!P4 SHF.R.S32.HI R13, RZ, 0x1f, R4 ;  /* 0x0000001fff0dc819 */ /* 0x000fc80000011404 */
[----:B------:R-:W-:Y:S02]  /*11b0*/  @!P4 LEA.HI R0, R13, R4, RZ, 0x3 ;  /* 0x000000040d00c211 */ /* 0x000fe400078f18ff */
[----:B------:R-:W-:Y:S02]  /*11c0*/  IADD3 R13, R9, UR4, RZ ;  /* 0x00000004090d7c10 */ /* 0x000fe4000fffe0ff */
[----:B------:R-:W-:Y:S02]  /*11d0*/  @!P4 LOP3.LUT R0, R0, 0xfffffff8, RZ, 0xc0, !PT ;  /* 0xfffffff80000c812 */ /* 0x000fe400078ec0ff */
[----:B------:R-:W-:Y:S02]  /*11e0*/  @P5 LEA.HI.X R2, R12, R13, R7, 0x5, P2 ;  /* 0x0000000d0c025211 */ /* 0x000fe400010f2c07 */
[----:B----4-:R-:W-:Y:S01]  /*11f0*/  @P5 LEA R14, P2, R5, c[0x0][0x1c8], 0x1 ;  /* 0x00007200050e5a11 */ /* 0x010fe200078408ff */
[----:B------:R-:W-:Y:S01]  /*1200*/  @!P4 IMAD.WIDE R20, R0, 0x2, R20 ;  /* 0x000000020014c825 */ /* 0x000fe200078e0214 */
[----:B---3--:R-:W-:-:S02]  /*1210*/  @!P0 LEA R16, P3, R46, R10, 0x1 ;  /* 0x0000000a2e108211 */ /* 0x008fc400078608ff */
[----:B------:R-:W-:Y:S02]  /*1220*/  @P5 LEA.HI.X R15, R5, c[0x0][0x1cc], R2, 0x1, P2 ;  /* 0x00007300050f5a11 */ /* 0x000fe400010f0c02 */
[----:B------:R-:W-:Y:S01]  /*1230*/  @!P0 LEA.HI.X R17, R46, R11, R47, 0x1, P3 ;  /* 0x0000000b2e118211 */ /* 0x000fe200018f0c2f */
[----:B------:R1:W-:Y:S01]  /*1240*/  @!P4 LDGSTS.E.BYPASS.LTC128B.128 [R227+0x6100], [R20.64], !P1 ;  /* 0x0610000014e3cfae */ /* 0x0003e2000c901d50 */
[----:B------:R-:W-:Y:S02]  /*1250*/  LOP3.LUT R5, R6, 0xfffffff0, RZ, 0xc0, !PT ;  /* 0xfffffff006057812 */ /* 0x000fe400078ec0ff */
[----:B------:R-:W-:Y:S01]  /*1260*/  @!P0 SHF.R.S32.HI R9, RZ, 0x1f, R4 ;  /* 0x0000001fff098819 */ /* 0x000fe20000011404 */
[----:B------:R2:W-:Y:S01]  /*1270*/  @!P0 LDGSTS.E.BYPASS.LTC128B.128 [R227+0x3100], [R16.64], !P6 ;  /* 0x0310000010e38fae */ /* 0x0005e2000f101d50 */
[----:B------:R-:W-:Y:S01]  /*1280*/  ISETP.GE.AND P6, PT, R3, 0x1, PT ;  /* 0x000000010300780c */ /* 0x000fe20003fc6270 */
[----:B------:R-:W-:Y:S01]  /*1290*/  IMAD.IADD R5, R124, 0x1, -R5 ;  /* 0x000000017c057824 */ /* 0x000fe200078e0a05 */
[----:B------:R-:W-:-:S02]  /*12a0*/  @!P0 LEA.HI R2, R9, R4, RZ, 0x3 ;  /* 0x0000000409028211 */ /* 0x000fc400078f18ff */
[----:B------:R-:W-:Y:S02]  /*12b0*/  SHF.R.S32.HI R7, RZ, 0x4, R6 ;  /* 0x00000004ff077819 */ /* 0x000fe40000011406 */
[----:B------:R-:W-:Y:S02]  /*12c0*/  @!P0 LOP3.LUT R2, R2, 0xfffffff8, RZ, 0xc0, !PT ;  /* 0xfffffff802028812 */ /* 0x000fe400078ec0ff */
[----:B------:R-:W-:Y:S02]  /*12d0*/  SHF.R.S32.HI R0, RZ, 0x1f, R5 ;  /* 0x0000001fff007819 */ /* 0x000fe40000011405 */
[C---:B------:R-:W-:Y:S02]  /*12e0*/  ISETP.GE.AND P4, PT, R3.reuse, 0x41, PT ;  /* 0x000000410300780c */ /* 0x040fe40003f86270 */
[----:B------:R-:W-:Y:S02]  /*12f0*/  LEA.HI R6, R6, R7, RZ, 0x1 ;  /* 0x0000000706067211 */ /* 0x000fe400078f08ff */
[----:B------:R-:W-:Y:S01]  /*1300*/  ISETP.GE.AND P2, PT, R3, 0x61, PT ;  /* 0x000000610300780c */ /* 0x000fe20003f46270 */
[----:B------:R-:W-:Y:S01]  /*1310*/  IMAD.U32 R3, RZ, RZ, UR6 ;  /* 0x00000006ff037e24 */ /* 0x000fe2000f8e00ff */
[----:B------:R-:W-:-:S02]  /*1320*/  LEA.HI R0, R0, R5, RZ, 0x3 ;  /* 0x0000000500007211 */ /* 0x000fc400078f18ff */
[----:B------:R-:W-:Y:S02]  /*1330*/  LOP3.LUT R12, R6, 0xfffffffe, RZ, 0xc0, !PT ;  /* 0xfffffffe060c7812 */ /* 0x000fe400078ec0ff */
[----:B------:R-:W-:Y:S02]  /*1340*/  LOP3.LUT R6, R0, 0xfffffff8, RZ, 0xc0, !PT ;  /* 0xfffffff800067812 */ /* 0x000fe400078ec0ff */
[----:B------:R-:W-:Y:S01]  /*1350*/  ISETP.GE.AND P3, PT, R46, c[0x0][0x1d4], PT ;  /* 0x000075002e007a0c */ /* 0x000fe20003f66270 */
[----:B------:R-:W-:Y:S02]  /*1360*/  IMAD.IADD R226, R7, 0x1, -R12 ;  /* 0x0000000107e27824 */ /* 0x000fe400078e0a0c */
[----:B------:R-:W-:Y:S02]  /*1370*/  IMAD.IADD R6, R5, 0x1, -R6 ;  /* 0x0000000105067824 */ /* 0x000fe400078e0a06 */
[----:B--2---:R-:W-:Y:S01]  /*1380*/  @!P0 IMAD.WIDE R16, R2, 0x2, R10 ;  /* 0x0000000202108825 */ /* 0x004fe200078e020a */
[----:B------:R-:W-:-:S03]  /*1390*/  VOTEU.ANY UP0, P2 ;  /* 0x00000000003f7886 */ /* 0x000fc60001000100 */
[----:B------:R-:W-:Y:S01]  /*13a0*/  IMAD.SHL.U32 R7, R6, 0x40, RZ ;  /* 0x0000004006077824 */ /* 0x000fe200078e00ff */
[----:B------:R2:W-:Y:S01]  /*13b0*/  @!P0 LDGSTS.E.BYPASS.LTC128B.128 [R227+0x7100], [R16.64], !P1 ;  /* 0x0710000010e38fae */ /* 0x0005e2000c901d50 */
[----:B------:R-:W-:Y:S01]  /*13c0*/  @P6 LEA R10, P0, R8, c[0x0][0x1c8], 0x1 ;  /* 0x00007200080a6a11 */ /* 0x000fe200078008ff */
[----:B------:R-:W-:Y:S01]  /*13d0*/  @P2 IMAD.MOV.U32 R12, RZ, RZ, R8 ;  /* 0x000000ffff0c2224 */ /* 0x000fe200078e0008 */
[----:B------:R-:W-:Y:S01]  /*13e0*/  @UP0 UIMAD UR4, UR7, 0x60, URZ ;  /* 0x00000060070408a4 */ /* 0x000fe2000f8e023f */
[----:B------:R-:W-:Y:S01]  /*13f0*/  IMAD.SHL.U32 R5, R226, 0x8, RZ ;  /* 0x00000008e2057824 */ /* 0x000fe200078e00ff */
[C---:B------:R-:W-:Y:S01]  /*1400*/  @P6 LEA.HI.X R11, R8.reuse, c[0x0][0x1cc], R13, 0x1, P0 ;  /* 0x00007300080b6a11 */ /* 0x040fe200000f0c0d */
[----:B------:R-:W0:Y:S01]  /*1410*/  LDGDEPBAR ;  /* 0x00000000000079af */ /* 0x000e220000000000 */
[----:B------:R-:W-:Y:S01]  /*1420*/  @P4 IADD3 R2, P0, R8, UR10, RZ ;  /* 0x0000000a08024c10 */ /* 0x000fe2000ff1e0ff */
[----:B------:R-:W-:Y:S01]  /*1430*/  IMAD.WIDE.U32 R46, R45, c[0x0][0x208], R46 ;  /* 0x000082002d2e7a25 */ /* 0x000fe200078e002e */
[----:B------:R-:W-:Y:S01]  /*1440*/  LOP3.LUT R8, R7, 0x1c0, RZ, 0xc0, !PT ;  /* 0x000001c007087812 */ /* 0x000fe200078ec0ff */
[----:B------:R3:W-:Y:S01]  /*1450*/  @P6 LDGSTS.E.BYPASS.LTC128B.128 [R227+0x8100], [R10.64], !P3 ;  /* 0x081000000ae36fae */ /* 0x0007e2000d901d50 */
[----:B------:R-:W-:Y:S01]  /*1460*/  @P4 IADD3.X R9, R13, UR8, RZ, P0, !PT ;  /* 0x000000080d094c10 */ /* 0x000fe200087fe4ff */
[----:B------:R-:W-:Y:S01]  /*1470*/  @P2 IMAD.WIDE.U32 R12, R3, 0x60, R12 ;  /* 0x00000060030c2825 */ /* 0x000fe200078e000c */
[----:B------:R-:W-:-:S03]  /*1480*/  ISETP.GE.AND P0, PT, R4, c[0x0][0x1d4], PT ;  /* 0x0000750004007a0c */ /* 0x000fc60003f06270 */
[----:B------:R-:W-:Y:S01]  /*1490*/  IMAD.SHL.U32 R7, R0, 0x40, RZ ;  /* 0x0000004000077824 */ /* 0x000fe200078e00ff */
[----:B------:R-:W-:Y:S01]  /*14a0*/  @P2 IADD3 R3, R13, UR4, RZ ;  /* 0x000000040d032c10 */ /* 0x000fe2000fffe0ff */
[----:B------:R-:W-:Y:S02]  /*14b0*/  ULDC.64 UR4, c[0x0][0x208] ;  /* 0x0000820000047ab9 */ /* 0x000fe40000000a00 */
[----:B------:R-:W-:Y:S02]  /*14c0*/  UIMAD UR9, UR9, UR4, URZ ;  /* 0x00000004090972a4 */ /* 0x000fe4000f8e023f */
[----:B------:R-:W-:Y:S02]  /*14d0*/  UIMAD.WIDE.U32 UR12, UR15, UR4, URZ ;  /* 0x000000040f0c72a5 */ /* 0x000fe4000f8e003f */
[----:B------:R-:W-:Y:S02]  /*14e0*/  UIMAD UR9, UR15, UR5, UR9 ;  /* 0x000000050f0972a4 */ /* 0x000fe4000f8e0209 */
[----:B------:R3:W-:Y:S01]  /*14f0*/  @P6 LDGSTS.E.BYPASS.LTC128B.128 [R227+0xc100], [R10.64+0x80], !P0 ;  /* 0x0c1000800ae36fae */ /* 0x0007e2000c101d50 */
[----:B--2---:R-:W-:Y:S01]  /*1500*/  @P4 LEA R16, P1, R2, c[0x0][0x1c8], 0x1 ;  /* 0x0000720002104a11 */ /* 0x004fe200078208ff */
[----:B------:R-:W-:-:S02]  /*1510*/  UIMAD UR15, UR15, -0x80, UR19 ;  /* 0xffffff800f0f78a4 */ /* 0x000fc4000f8e0213 */
[----:B------:R2:W-:Y:S01]  /*1520*/  @P5 LDGSTS.E.BYPASS.LTC128B.128 [R227+0x9100], [R14.64], !P3 ;  /* 0x091000000ee35fae */ /* 0x0005e2000d901d50 */
[----:B------:R-:W-:Y:S01]  /*1530*/  @P4 LEA.HI.X R17, R2, c[0x0][0x1cc], R9, 0x1, P1 ;  /* 0x0000730002114a11 */ /* 0x000fe200008f0c09 */
[----:B------:R-:W-:Y:S01]  /*1540*/  IMAD.SHL.U32 R9, R125, 0x20, RZ ;  /* 0x000000207d097824 */ /* 0x000fe200078e00ff */
[----:B------:R-:W-:Y:S01]  /*1550*/  LOP3.LUT R2, R8, 0x8, R5, 0xf8, !PT ;  /* 0x0000000808027812 */ /* 0x000fe200078ef805 */
[----:B------:R2:W-:Y:S01]  /*1560*/  @P5 LDGSTS.E.BYPASS.LTC128B.128 [R227+0xd100], [R14.64+0x80], !P0 ;  /* 0x0d1000800ee35fae */ /* 0x0005e2000c101d50 */
[----:B------:R-:W-:Y:S01]  /*1570*/  SHF.R.U32.HI R5, RZ, 0x3, R8 ;  /* 0x00000003ff057819 */ /* 0x000fe20000011608 */
[----:B------:R-:W-:Y:S01]  /*1580*/  IMAD.SHL.U32 R8, R41, 0x40, RZ ;  /* 0x0000004029087824 */ /* 0x000fe200078e00ff */
[----:B------:R-:W-:Y:S01]  /*1590*/  @P2 LEA R4, P1, R12, c[0x0][0x1c8], 0x1 ;  /* 0x000072000c042a11 */ /* 0x000fe200078208ff */
[----:B------:R5:W-:Y:S01]  /*15a0*/  @P4 LDGSTS.E.BYPASS.LTC128B.128 [R227+0xa100], [R16.64], !P3 ;  /* 0x0a10000010e34fae */ /* 0x000be2000d901d50 */
[----:B------:R-:W-:Y:S01]  /*15b0*/  LOP3.LUT R2, R2, R5, RZ, 0x3c, !PT ;  /* 0x0000000502027212 */ /* 0x000fe200078e3cff */
[----:B------:R-:W-:Y:S01]  /*15c0*/  UIADD3 UR9, UR13, UR9, URZ ;  /* 0x000000090d097290 */ /* 0x000fe2000fffe03f */
[----:B------:R-:W-:Y:S01]  /*15d0*/  @P2 LEA.HI.X R5, R12, c[0x0][0x1cc], R3, 0x1, P1 ;  /* 0x000073000c052a11 */ /* 0x000fe200008f0c03 */
[----:B------:R5:W-:Y:S01]  /*15e0*/  @P4 LDGSTS.E.BYPASS.LTC128B.128 [R227+0xe100], [R16.64+0x80], !P0 ;  /* 0x0e10008010e34fae */ /* 0x000be2000c101d50 */
[----:B------:R-:W-:Y:S01]  /*15f0*/  IMAD.SHL.U32 R3, R40, 0x8, RZ ;  /* 0x0000000828037824 */ /* 0x000fe200078e00ff */
[----:B------:R-:W-:Y:S01]  /*1600*/  LOP3.LUT R0, R2, 0xfffffe00, R7, 0xf8, !PT ;  /* 0xfffffe0002007812 */ /* 0x000fe200078ef807 */
[----:B------:R-:W-:Y:S01]  /*1610*/  IMAD.MOV.U32 R7, RZ, RZ, 0x10 ;  /* 0x00000010ff077424 */ /* 0x000fe200078e00ff */
[----:B------:R4:W-:Y:S01]  /*1620*/  @P2 LDGSTS.E.BYPASS.LTC128B.128 [R227+0xb100], [R4.64], !P3 ;  /* 0x0b10000004e32fae */ /* 0x0009e2000d901d50 */
[----:B------:R-:W-:-:S02]  /*1630*/  LOP3.LUT R9, R9, 0x7ffffc00, RZ, 0xc0, !PT ;  /* 0x7ffffc0009097812 */ /* 0x000fc400078ec0ff */
[----:B------:R-:W-:Y:S01]  /*1640*/  LOP3.LUT R8, R8, 0x1c0, RZ, 0xc0, !PT ;  /* 0x000001c008087812 */ /* 0x000fe200078ec0ff */
[----:B------:R4:W-:Y:S01]  /*1650*/  @P2 LDGSTS.E.BYPASS.LTC128B.128 [R227+0xf100], [R4.64+0x80], !P0 ;  /* 0x0f10008004e32fae */ /* 0x0009e2000c101d50 */
[----:B------:R-:W-:Y:S01]  /*1660*/  R2P PR, R6, 0x6 ;  /* 0x0000000606007804 */ /* 0x000fe20000000000 */
[----:B------:R-:W-:Y:S01]  /*1670*/  IMAD.IADD R6, R0, 0x1, R9 ;  /* 0x0000000100067824 */ /* 0x000fe200078e0209 */
[----:B------:R-:W-:Y:S01]  /*1680*/  LOP3.LUT R3, R8, 0x8, R3, 0xf8, !PT ;  /* 0x0000000808037812 */ /* 0x000fe200078ef803 */
[----:B------:R-:W0:Y:S01]  /*1690*/  LDGDEPBAR ;  /* 0x00000000000079af */ /* 0x000e220000000000 */
[----:B------:R-:W-:Y:S02]  /*16a0*/  SHF.R.U32.HI R2, RZ, 0x3, R8 ;  /* 0x00000003ff027819 */ /* 0x000fe40000011608 */
[----:B------:R-:W-:Y:S02]  /*16b0*/  SEL R7, R7, 0xfffffff0, !P1 ;  /* 0xfffffff007077807 */ /* 0x000fe40004800000 */
[----:B------:R-:W-:-:S02]  /*16c0*/  LOP3.LUT R3, R3, R2, RZ, 0x3c, !PT ;  /* 0x0000000203037212 */ /* 0x000fc400078e3cff */
[C---:B------:R-:W-:Y:S01]  /*16d0*/  LEA R2, R6.reuse, 0x100, 0x1 ;  /* 0x0000010006027811 */ /* 0x040fe200078e08ff */
[----:B------:R-:W-:Y:S01]  /*16e0*/  IMAD.SHL.U32 R6, R6, 0x2, RZ ;  /* 0x0000000206067824 */ /* 0x000fe200078e00ff */
[----:B------:R-:W-:Y:S01]  /*16f0*/  LOP3.LUT P1, RZ, R41, 0x2, RZ, 0xc0, !PT ;  /* 0x0000000229ff7812 */ /* 0x000fe2000782c0ff */
[----:B------:R-:W-:Y:S01]  /*1700*/  IMAD R226, R226, 0x200, R3 ;  /* 0x00000200e2e27824 */ /* 0x000fe200078e0203 */
[----:B------:R-:W-:-:S03]  /*1710*/  IADD3 R40, -R40, UR15, RZ ;  /* 0x0000000f28287c10 */ /* 0x000fc6000fffe1ff */
[----:B------:R-:W-:Y:S01]  /*1720*/  IMAD.SHL.U32 R226, R226, 0x2, RZ ;  /* 0x00000002e2e27824 */ /* 0x000fe200078e00ff */
[C---:B------:R-:W-:Y:S02]  /*1730*/  ISETP.LT.OR P5, PT, R40.reuse, 0x1, P3 ;  /* 0x000000012800780c */ /* 0x040fe40001fa1670 */
[----:B------:R-:W-:Y:S02]  /*1740*/  ISETP.LT.OR P6, PT, R40, 0x1, P0 ;  /* 0x000000012800780c */ /* 0x000fe400007c1670 */
[----:B------:R-:W-:Y:S02]  /*1750*/  IADD3 R225, R226, 0x8120, RZ ;  /* 0x00008120e2e17810 */ /* 0x000fe40007ffe0ff */
[----:B------:R-:W-:Y:S01]  /*1760*/  ISETP.LT.OR P4, PT, R40, 0x21, P3 ;  /* 0x000000212800780c */ /* 0x000fe20001f81670 */
[----:B----4-:R-:W-:Y:S01]  /*1770*/  IMAD.MOV.U32 R5, RZ, RZ, 0x20 ;  /* 0x00000020ff057424 */ /* 0x010fe200078e00ff */
[----:B------:R-:W-:-:S04]  /*1780*/  DEPBAR.LE SB0, 0x1 ;  /* 0x000080400000791a */ /* 0x000fc80000000000 */
[----:B------:R-:W-:Y:S01]  /*1790*/  BAR.SYNC.DEFER_BLOCKING 0x0 ;  /* 0x0000000000007b1d */ /* 0x000fe20000010000 */
[----:B------:R-:W-:Y:S01]  /*17a0*/  SEL R5, R5, 0xffffffe0, !P2 ;  /* 0xffffffe005057807 */ /* 0x000fe20005000000 */
[----:B------:R-:W-:Y:S01]  /*17b0*/  IMAD R4, R7, 0x2, R2 ;  /* 0x0000000207047824 */ /* 0x000fe200078e0202 */
[----:B------:R-:W-:-:S03]  /*17c0*/  LOP3.LUT P2, RZ, R41, 0x4, RZ, 0xc0, !PT ;  /* 0x0000000429ff7812 */ /* 0x000fc6000784c0ff */
[C---:B------:R-:W-:Y:S02]  /*17d0*/  IMAD R3, R5.reuse, 0x2, R2 ;  /* 0x0000000205037824 */ /* 0x040fe400078e0202 */
[----:B------:R-:W-:Y:S01]  /*17e0*/  IMAD R2, R5, 0x2, R4 ;  /* 0x0000000205027824 */ /* 0x000fe200078e0204 */
[----:B------:R-:W-:Y:S04]  /*17f0*/  LDSM.16.M88.4 R140, [R6+0x100] ;  /* 0x00010000068c783b */ /* 0x000fe80000000200 */
[----:B------:R-:W-:Y:S04]  /*1800*/  LDSM.16.M88.4 R184, [R6+0x4100] ;  /* 0x0041000006b8783b */ /* 0x000fe80000000200 */
[----:B------:R-:W-:Y:S04]  /*1810*/  LDSM.16.M88.4 R168, [R4] ;  /* 0x0000000004a8783b */ /* 0x000fe80000000200 */
[----:B------:R4:W-:Y:S04]  /*1820*/  LDSM.16.M88.4 R188, [R4+0x4000] ;  /* 0x0040000004bc783b */ /* 0x0009e80000000200 */
[----:B------:R-:W-:Y:S04]  /*1830*/  LDSM.16.M88.4 R176, [R3] ;  /* 0x0000000003b0783b */ /* 0x000fe80000000200 */
[----:B------:R-:W-:Y:S04]  /*1840*/  LDSM.16.M88.4 R196, [R3+0x4000] ;  /* 0x0040000003c4783b */ /* 0x000fe80000000200 */
[----:B------:R-:W-:Y:S04]  /*1850*/  LDSM.16.M88.4 R180, [R2] ;  /* 0x0000000002b4783b */ /* 0x000fe80000000200 */
[----:B------:R1:W-:Y:S04]  /*1860*/  LDSM.16.M88.4 R200, [R2+0x4000] ;  /* 0x0040000002c8783b */ /* 0x0003e80000000200 */
[----:B------:R-:W-:Y:S01]  /*1870*/  BAR.SYNC.DEFER_BLOCKING 0x0 ;  /* 0x0000000000007b1d */ /* 0x000fe20000010000 */
[----:B----4-:R-:W-:-:S04]  /*1880*/  IADD3 R4, R226, 0x8100, RZ ;  /* 0x00008100e2047810 */ /* 0x010fc80007ffe0ff */
[----:B------:R-:W-:Y:S01]  /*1890*/  @P1 IADD3 R225, R4, -0x20, RZ ;  /* 0xffffffe004e11810 */ /* 0x000fe20007ffe0ff */
[----:B------:R-:W-:Y:S01]  /*18a0*/  IMAD.U32 R4, RZ, RZ, UR9 ;  /* 0x00000009ff047e24 */ /* 0x000fe2000f8e00ff */
[----:B------:R-:W-:Y:S02]  /*18b0*/  USHF.L.U32 UR9, UR4, 0x6, URZ ;  /* 0x0000000604097899 */ /* 0x000fe4000800063f */
[C---:B------:R-:W-:Y:S02]  /*18c0*/  IADD3 R219, R225.reuse, 0x800, RZ ;  /* 0x00000800e1db7810 */ /* 0x040fe40007ffe0ff */
[----:B------:R-:W-:Y:S01]  /*18d0*/  UIADD3 UR14, UP0, UR9, 0x80, URZ ;  /* 0x00000080090e7890 */ /* 0x000fe2000ff1e03f */
[C---:B------:R-:W-:Y:S02]  /*18e0*/  IADD3 R218, R225.reuse, 0x1000, RZ ;  /* 0x00001000e1da7810 */ /* 0x040fe40007ffe0ff */
[C---:B------:R-:W-:Y:S02]  /*18f0*/  IADD3 R217, R225.reuse, 0x1800, RZ ;  /* 0x00001800e1d97810 */ /* 0x040fe40007ffe0ff */
[C---:B------:R-:W-:Y:S01]  /*1900*/  IADD3 R216, R225.reuse, 0x2000, RZ ;  /* 0x00002000e1d87810 */ /* 0x040fe20007ffe0ff */
[----:B-1----:R-:W-:Y:S01]  /*1910*/  IMAD R2, R48, c[0x0][0x208], RZ ;  /* 0x0000820030027a24 */ /* 0x002fe200078e02ff */
[----:B------:R-:W-:-:S02]  /*1920*/  IADD3 R215, R225, 0x2800, RZ ;  /* 0x00002800e1d77810 */ /* 0x000fc40007ffe0ff */
[----:B------:R-:W-:Y:S01]  /*1930*/  IADD3 R214, R225, 0x3000, RZ ;  /* 0x00003000e1d67810 */ /* 0x000fe20007ffe0ff */
[----:B------:R-:W-:Y:S01]  /*1940*/  IMAD R2, R45, c[0x0][0x20c], R2 ;  /* 0x000083002d027a24 */ /* 0x000fe200078e0202 */
[----:B------:R-:W-:-:S04]  /*1950*/  DEPBAR.LE SB0, 0x0 ;  /* 0x000080000000791a */ /* 0x000fc80000000000 */
[----:B------:R-:W-:Y:S01]  /*1960*/  BAR.SYNC.DEFER_BLOCKING 0x0 ;  /* 0x0000000000007b1d */ /* 0x000fe20000010000 */
[----:B------:R-:W-:Y:S01]  /*1970*/  IMAD.IADD R47, R47, 0x1, R2 ;  /* 0x000000012f2f7824 */ /* 0x000fe200078e0202 */
[C---:B------:R-:W-:Y:S01]  /*1980*/  IADD3 R213, R225.reuse, 0x3800, RZ ;  /* 0x00003800e1d57810 */ /* 0x040fe20007ffe0ff */
[----:B------:R-:W-:Y:S01]  /*1990*/  IMAD.U32 R45, RZ, RZ, UR9 ;  /* 0x00000009ff2d7e24 */ /* 0x000fe2000f8e00ff */
[----:B------:R-:W-:Y:S01]  /*19a0*/  IADD3 R211, R225, 0x4000, RZ ;  /* 0x00004000e1d37810 */ /* 0x000fe20007ffe0ff */
[----:B------:R-:W-:Y:S01]  /*19b0*/  IMAD.WIDE.U32 R2, R43, c[0x0][0x210], R46 ;  /* 0x000084002b027a25 */ /* 0x000fe200078e002e */
[C---:B------:R-:W-:Y:S02]  /*19c0*/  IADD3 R210, R225.reuse, 0x4800, RZ ;  /* 0x00004800e1d27810 */ /* 0x040fe40007ffe0ff */
[C---:B------:R-:W-:Y:S02]  /*19d0*/  IADD3 R209, R225.reuse, 0x5000, RZ ;  /* 0x00005000e1d17810 */ /* 0x040fe40007ffe0ff */
[----:B------:R-:W-:-:S02]  /*19e0*/  IADD3 R208, R225, 0x5800, RZ ;  /* 0x00005800e1d07810 */ /* 0x000fc40007ffe0ff */
[C---:B------:R-:W-:Y:S02]  /*19f0*/  IADD3 R207, R225.reuse, 0x6000, RZ ;  /* 0x00006000e1cf7810 */ /* 0x040fe40007ffe0ff */
[C---:B------:R-:W-:Y:S02]  /*1a00*/  IADD3 R206, R225.reuse, 0x6800, RZ ;  /* 0x00006800e1ce7810 */ /* 0x040fe40007ffe0ff */
[C---:B------:R-:W-:Y:S02]  /*1a10*/  IADD3 R205, R225.reuse, 0x7000, RZ ;  /* 0x00007000e1cd7810 */ /* 0x040fe40007ffe0ff */
[----:B------:R-:W-:Y:S01]  /*1a20*/  IADD3 R204, R225, 0x7800, RZ ;  /* 0x00007800e1cc7810 */ /* 0x000fe20007ffe0ff */
[----:B------:R-:W1:Y:S04]  /*1a30*/  LDSM.16.M88.4 R24, [R226+0x8100] ;  /* 0x00810000e218783b */ /* 0x000e680000000200 */
[----:B-----5:R-:W4:Y:S04]  /*1a40*/  LDSM.16.M88.4 R16, [R226+0x8900] ;  /* 0x00890000e210783b */ /* 0x020f280000000200 */
[----:B--2---:R-:W2:Y:S04]  /*1a50*/  LDSM.16.M88.4 R12, [R225] ;  /* 0x00000000e10c783b */ /* 0x004ea80000000200 */
[----:B------:R-:W5:Y:S04]  /*1a60*/  LDSM.16.M88.4 R36, [R225+0x800] ;  /* 0x00080000e124783b */ /* 0x000f680000000200 */
[----:B---3--:R-:W3:Y:S04]  /*1a70*/  LDSM.16.M88.4 R8, [R226+0x9100] ;  /* 0x00910000e208783b */ /* 0x008ee80000000200 */
[----:B------:R-:W2:Y:S04]  /*1a80*/  LDSM.16.M88.4 R96, [R226+0x9900] ;  /* 0x00990000e260783b */ /* 0x000ea80000000200 */
[----:B------:R-:W2:Y:S04]  /*1a90*/  LDSM.16.M88.4 R32, [R225+0x1000] ;  /* 0x00100000e120783b */ /* 0x000ea80000000200 */
[----:B------:R-:W2:Y:S04]  /*1aa0*/  LDSM.16.M88.4 R88, [R226+0xa100] ;  /* 0x00a10000e258783b */ /* 0x000ea80000000200 */
[----:B------:R-:W-:Y:S04]  /*1ab0*/  LDSM.16.M88.4 R64, [R226+0xb900] ;  /* 0x00b90000e240783b */ /* 0x000fe80000000200 */
[----:B------:R-:W-:Y:S01]  /*1ac0*/  LDSM.16.M88.4 R72, [R226+0xb100] ;  /* 0x00b10000e248783b */ /* 0x000fe20000000200 */
[C---:B-1----:R-:W-:Y:S03]  /*1ad0*/  HMMA.16816.F32 R28, R140.reuse, R24, RZ ;  /* 0x000000188c1c723c */ /* 0x042fe600000018ff */
[----:B------:R-:W-:Y:S04]  /*1ae0*/  LDSM.16.M88.4 R80, [R226+0xa900] ;  /* 0x00a90000e250783b */ /* 0x000fe80000000200 */
[----:B------:R-:W-:Y:S01]  /*1af0*/  LDSM.16.M88.4 R48, [R225+0x2800] ;  /* 0x00280000e130783b */ /* 0x000fe20000000200 */
[C---:B------:R-:W-:Y:S08]  /*1b00*/  HMMA.16816.F32 R24, R140.reuse, R26, RZ ;  /* 0x0000001a8c18723c */ /* 0x040ff000000018ff */
[C---:B----4-:R-:W-:Y:S08]  /*1b10*/  HMMA.16816.F32 R20, R140.reuse, R16, RZ ;  /* 0x000000108c14723c */ /* 0x050ff000000018ff */
[----:B------:R-:W-:Y:S08]  /*1b20*/  HMMA.16816.F32 R16, R140, R18, RZ ;  /* 0x000000128c10723c */ /* 0x000ff000000018ff */
[C---:B--2---:R-:W-:Y:S08]  /*1b30*/  HMMA.16816.F32 R28, R168.reuse, R12, R28 ;  /* 0x0000000ca81c723c */ /* 0x044ff0000000181c */
[C---:B------:R-:W-:Y:S08]  /*1b40*/  HMMA.16816.F32 R24, R168.reuse, R14, R24 ;  /* 0x0000000ea818723c */ /* 0x040ff00000001818 */
[----:B-----5:R-:W-:Y:S08]  /*1b50*/  HMMA.16816.F32 R20, R168, R36, R20 ;  /* 0x00000024a814723c */ /* 0x020ff00000001814 */
[----:B---3--:R-:W-:Y:S08]  /*1b60*/  HMMA.16816.F32 R12, R140, R8, RZ ;  /* 0x000000088c0c723c */ /* 0x008ff000000018ff */
[----:B------:R-:W-:Y:S01]  /*1b70*/  HMMA.16816.F32 R16, R168, R38, R16 ;  /* 0x00000026a810723c */ /* 0x000fe20000001810 */
[----:B------:R-:W1:Y:S07]  /*1b80*/  LDSM.16.M88.4 R36, [R225+0x1800] ;  /* 0x00180000e124783b */ /* 0x000e6e0000000200 */
[C---:B------:R-:W-:Y:S08]  /*1b90*/  HMMA.16816.F32 R8, R140.reuse, R10, RZ ;  /* 0x0000000a8c08723c */ /* 0x040ff000000018ff */
[----:B------:R-:W-:Y:S08]  /*1ba0*/  HMMA.16816.F32 R100, R140, R96, RZ ;  /* 0x000000608c64723c */ /* 0x000ff000000018ff */
[C---:B------:R-:W-:Y:S08]  /*1bb0*/  HMMA.16816.F32 R12, R168.reuse, R32, R12 ;  /* 0x00000020a80c723c */ /* 0x040ff0000000180c */
[----:B------:R-:W-:Y:S01]  /*1bc0*/  HMMA.16816.F32 R8, R168, R34, R8 ;  /* 0x00000022a808723c */ /* 0x000fe20000001808 */
[----:B------:R-:W2:Y:S07]  /*1bd0*/  LDSM.16.M88.4 R32, [R225+0x2000] ;  /* 0x00200000e120783b */ /* 0x000eae0000000200 */
[----:B------:R-:W-:Y:S08]  /*1be0*/  HMMA.16816.F32 R92, R140, R88, RZ ;  /* 0x000000588c5c723c */ /* 0x000ff000000018ff */
[----:B-1----:R-:W-:Y:S07]  /*1bf0*/  HMMA.16816.F32 R100, R168, R36, R100 ;  /* 0x00000024a864723c */ /* 0x002fee0000001864 */
[----:B------:R-:W-:Y:S01]  /*1c00*/  IMAD R37, R43, c[0x0][0x214], R44 ;  /* 0x000085002b257a24 */ /* 0x000fe200078e022c */
[----:B------:R-:W-:Y:S01]  /*1c10*/  HMMA.16816.F32 R88, R140, R90, RZ ;  /* 0x0000005a8c58723c */ /* 0x000fe200000018ff */
[----:B------:R-:W-:Y:S01]  /*1c20*/  IMAD.U32 R36, RZ, RZ, UR12 ;  /* 0x0000000cff247e24 */ /* 0x000fe2000f8e00ff */
[----:B------:R-:W-:Y:S01]  /*1c30*/  UMOV UR12, 0x6 ;  /* 0x00000006000c7882 */ /* 0x000fe20000000000 */
[----:B------:R-:W-:Y:S01]  /*1c40*/  IMAD.IADD R3, R3, 0x1, R37 ;  /* 0x0000000103037824 */ /* 0x000fe200078e0225 */
[----:B------:R-:W-:Y:S01]  /*1c50*/  USHF.L.U64.HI UR12, UR4, UR12, UR5 ;  /* 0x0000000c040c7299 */ /* 0x000fe20008010205 */
[----:B------:R-:W-:-:S02]  /*1c60*/  IMAD.U32 R37, RZ, RZ, UR13 ;  /* 0x0000000dff257e24 */ /* 0x000fc4000f8e00ff */
[----:B------:R-:W-:Y:S01]  /*1c70*/  IMAD.WIDE.U32 R234, R234, c[0x0][0x218], R2 ;  /* 0x00008600eaea7a25 */ /* 0x000fe200078e0002 */
[----:B------:R-:W-:Y:S01]  /*1c80*/  HMMA.16816.F32 R96, R140, R98, RZ ;  /* 0x000000628c60723c */ /* 0x000fe200000018ff */
[----:B------:R-:W-:Y:S02]  /*1c90*/  UIADD3.X UR13, URZ, UR12, URZ, UP0, !UPT ;  /* 0x0000000c3f0d7290 */ /* 0x000fe400087fe43f */
[----:B------:R-:W-:Y:S01]  /*1ca0*/  IMAD.IADD R229, R235, 0x1, R229 ;  /* 0x00000001ebe57824 */ /* 0x000fe200078e02e5 */
[----:B------:R-:W-:Y:S01]  /*1cb0*/  LEA R2, P1, R36, R234, 0x7 ;  /* 0x000000ea24027211 */ /* 0x000fe200078238ff */
[----:B------:R-:W-:-:S03]  /*1cc0*/  UISETP.GE.AND UP0, UPT, UR19, 0x81, UPT ;  /* 0x000000811300788c */ /* 0x000fc6000bf06270 */
[----:B------:R-:W-:Y:S01]  /*1cd0*/  LEA.HI.X R3, R36, R229, R4, 0x7, P1 ;  /* 0x000000e524037211 */ /* 0x000fe200008f3c04 */
[----:B--2---:R-:W-:Y:S01]  /*1ce0*/  HMMA.16816.F32 R92, R168, R32, R92 ;  /* 0x00000020a85c723c */ /* 0x004fe2000000185c */
[----:B------:R-:W-:-:S04]  /*1cf0*/  LEA R46, P1, R2, c[0x0][0x1f8], 0x1 ;  /* 0x00007e00022e7a11 */ /* 0x000fc800078208ff */
[----:B------:R-:W-:Y:S02]  /*1d00*/  LEA.HI.X R47, R2, c[0x0][0x1fc], R3, 0x1, P1 ;  /* 0x00007f00022f7a11 */ /* 0x000fe400008f0c03 */
[----:B------:R-:W-:Y:S01]  /*1d10*/  IADD3 R2, P1, R46, UR9, RZ ;  /* 0x000000092e027c10 */ /* 0x000fe2000ff3e0ff */
[----:B------:R-:W-:Y:S01]  /*1d20*/  HMMA.16816.F32 R88, R168, R34, R88 ;  /* 0x00000022a858723c */ /* 0x000fe20000001858 */
[----:B------:R-:W1:Y:S02]  /*1d30*/  LDSM.16.M88.4 R32, [R225+0x3800] ;  /* 0x00380000e120783b */ /* 0x000e640000000200 */
[----:B------:R-:W-:-:S05]  /*1d40*/  IADD3.X R3, R47, UR12, RZ, P1, !PT ;  /* 0x0000000c2f037c10 */ /* 0x000fca0008ffe4ff */
[----:B------:R-:W-:Y:S01]  /*1d50*/  HMMA.16816.F32 R96, R168, R38, R96 ;  /* 0x00000026a860723c */ /* 0x000fe20000001860 */
[----:B------:R-:W2:Y:S04]  /*1d60*/  LDSM.16.M88.4 R36, [R225+0x3000] ;  /* 0x00300000e124783b */ /* 0x000ea80000000200 */
[----:B------:R-:W-:Y:S01]  /*1d70*/  @!PT LDS RZ, [RZ] ;  /* 0x00000000fffff984 */ /* 0x000fe20000000800 */
[----:B------:R-:W-:Y:S01]  /*1d80*/  @!PT LDS RZ, [RZ] ;  /* 0x00000000fffff984 */ /* 0x000fe20000000800 */
[----:B------:R-:W-:Y:S01]  /*1d90*/  @!PT LDS RZ, [RZ] ;  /* 0x00000000fffff984 */ /* 0x000fe20000000800 */
[----:B------:R3:W-:Y:S01]  /*1da0*/  LDGSTS.E.BYPASS.LTC128B.128 [R227+0x100], [R46.64], !P5 ;  /* 0x001000002ee37fae */ /* 0x0007e2000e901d50 */
[----:B------:R-:W-:Y:S02]  /*1db0*/  IADD3 R44, P5, P1, R45, 0x80, R46 ;  /* 0x000000802d2c7810 */ /* 0x000fe400079be02e */
[----:B------:R-:W-:Y:S01]  /*1dc0*/  HMMA.16816.F32 R68, R140, R64, RZ ;  /* 0x000000408c44723c */ /* 0x000fe200000018ff */
[----:B------:R3:W-:Y:S01]  /*1dd0*/  LDGSTS.E.BYPASS.LTC128B.128 [R227+0x4100], [R46.64+0x80], !P6 ;  /* 0x041000802ee37fae */ /* 0x0007e2000f101d50 */
[----:B------:R-:W-:-:S02]  /*1de0*/  ISETP.LT.OR P6, PT, R40, 0x21, P0 ;  /* 0x000000212800780c */ /* 0x000fc400007c1670 */
[----:B------:R-:W-:Y:S01]  /*1df0*/  IADD3.X R45, RZ, UR12, R47, P5, P1 ;  /* 0x0000000cff2d7c10 */ /* 0x000fe2000afe242f */
[----:B------:R4:W-:Y:S01]  /*1e00*/  LDGSTS.E.BYPASS.LTC128B.128 [R227+0x1100], [R2.64], !P4 ;  /* 0x0110000002e37fae */ /* 0x0009e2000e101d50 */
[----:B------:R-:W-:Y:S02]  /*1e10*/  IADD3 R42, P4, R2, UR9, RZ ;  /* 0x00000009022a7c10 */ /* 0x000fe4000ff9e0ff */
[----:B------:R-:W-:Y:S01]  /*1e20*/  ISETP.LT.OR P1, PT, R40, 0x41, P3 ;  /* 0x000000412800780c */ /* 0x000fe20001f21670 */
[C---:B------:R-:W-:Y:S01]  /*1e30*/  HMMA.16816.F32 R76, R140.reuse, R72, RZ ;  /* 0x000000488c4c723c */ /* 0x040fe200000018ff */
[C---:B------:R-:W-:Y:S02]  /*1e40*/  IADD3.X R43, R3.reuse, UR12, RZ, P4, !PT ;  /* 0x0000000c032b7c10 */ /* 0x040fe4000a7fe4ff */
[----:B------:R-:W-:Y:S02]  /*1e50*/  IADD3 R52, P5, R2, UR14, RZ ;  /* 0x0000000e02347c10 */ /* 0x000fe4000ffbe0ff */
[----:B------:R-:W-:Y:S01]  /*1e60*/  IADD3 R54, P4, R42, UR9, RZ ;  /* 0x000000092a367c10 */ /* 0x000fe2000ff9e0ff */
[----:B------:R3:W-:Y:S01]  /*1e70*/  LDGSTS.E.BYPASS.LTC128B.128 [R227+0x5100], [R44.64], !P6 ;  /* 0x051000002ce37fae */ /* 0x0007e2000f101d50 */
[----:B------:R-:W-:Y:S01]  /*1e80*/  IADD3.X R53, R3, UR13, RZ, P5, !PT ;  /* 0x0000000d03357c10 */ /* 0x000fe2000affe4ff */
[----:B------:R-:W-:Y:S01]  /*1e90*/  HMMA.16816.F32 R64, R140, R66, RZ ;  /* 0x000000428c40723c */ /* 0x000fe200000018ff */
[----:B------:R-:W-:-:S02]  /*1ea0*/  ISETP.LT.OR P6, PT, R40, 0x41, P0 ;  /* 0x000000412800780c */ /* 0x000fc400007c1670 */
[----:B------:R-:W-:Y:S01]  /*1eb0*/  IADD3.X R55, R43, UR12, RZ, P4, !PT ;  /* 0x0000000c2b377c10 */ /* 0x000fe2000a7fe4ff */
[----:B------:R5:W-:Y:S01]  /*1ec0*/  LDGSTS.E.BYPASS.LTC128B.128 [R227+0x2100], [R42.64], !P1 ;  /* 0x021000002ae37fae */ /* 0x000be2000c901d50 */
[C---:B------:R-:W-:Y:S02]  /*1ed0*/  ISETP.LT.OR P5, PT, R40.reuse, 0x61, P3 ;  /* 0x000000612800780c */ /* 0x040fe40001fa1670 */
[----:B------:R-:W-:Y:S01]  /*1ee0*/  ISETP.LT.OR P4, PT, R40, 0x61, P0 ;  /* 0x000000612800780c */ /* 0x000fe20000781670 */
[----:B------:R-:W-:Y:S01]  /*1ef0*/  HMMA.16816.F32 R72, R140, R74, RZ ;  /* 0x0000004a8c48723c */ /* 0x000fe200000018ff */
[----:B------:R-:W-:-:S04]  /*1f00*/  IADD3 R56, P1, R42, UR14, RZ ;  /* 0x0000000e2a387c10 */ /* 0x000fc8000ff3e0ff */
[----:B------:R-:W-:Y:S01]  /*1f10*/  IADD3.X R57, R43, UR13, RZ, P1, !PT ;  /* 0x0000000d2b397c10 */ /* 0x000fe20008ffe4ff */
[----:B------:R2:W-:Y:S01]  /*1f20*/  LDGSTS.E.BYPASS.LTC128B.128 [R227+0x6100], [R52.64], !P6 ;  /* 0x0610000034e37fae */ /* 0x0005e2000f101d50 */
[----:B----4-:R-:W-:Y:S01]  /*1f30*/  IMAD.MOV.U32 R2, RZ, RZ, 0x40 ;  /* 0x00000040ff027424 */ /* 0x010fe200078e00ff */
[C---:B------:R-:W-:Y:S01]  /*1f40*/  HMMA.16816.F32 R84, R140.reuse, R80, RZ ;  /* 0x000000508c54723c */ /* 0x040fe200000018ff */
[----:B------:R-:W-:Y:S01]  /*1f50*/  PLOP3.LUT P1, PT, PT, PT, UP0, 0x80, 0x0 ;  /* 0x000000000000781c */ /* 0x000fe20003f2f008 */
[----:B------:R4:W-:Y:S02]  /*1f60*/  LDGSTS.E.BYPASS.LTC128B.128 [R227+0x3100], [R54.64], !P5 ;  /* 0x0310000036e37fae */ /* 0x0009e4000e901d50 */
[----:B------:R-:W-:Y:S02]  /*1f70*/  SEL R2, R2, 0xffffffc0, !P2 ;  /* 0xffffffc002027807 */ /* 0x000fe40005000000 */
[----:B------:R4:W-:Y:S02]  /*1f80*/  LDGSTS.E.BYPASS.LTC128B.128 [R227+0x7100], [R56.64], !P4 ;  /* 0x0710000038e37fae */ /* 0x0009e4000e101d50 */
[----:B------:R-:W-:Y:S01]  /*1f90*/  HMMA.16816.F32 R80, R140, R82, RZ ;  /* 0x000000528c50723c */ /* 0x000fe200000018ff */
[----:B------:R-:W-:Y:S01]  /*1fa0*/  IMAD.IADD R223, R226, 0x1, R2 ;  /* 0x00000001e2df7824 */ /* 0x000fe200078e0202 */
[----:B------:R-:W-:Y:S01]  /*1fb0*/  LDSM.16.M88.4 R108, [R226+0xf900] ;  /* 0x00f90000e26c783b */ /* 0x000fe20000000200 */
[----:B------:R-:W-:-:S03]  /*1fc0*/  IMAD.IADD R212, R2, 0x1, R225 ;  /* 0x0000000102d47824 */ /* 0x000fc600078e02e1 */
[----:B---3--:R-:W3:Y:S02]  /*1fd0*/  LDSM.16.M88.4 R44, [R223+0x8100] ;  /* 0x00810000df2c783b */ /* 0x008ee40000000200 */
[C---:B-1----:R-:W-:Y:S02]  /*1fe0*/  HMMA.16816.F32 R68, R168.reuse, R32, R68 ;  /* 0x00000020a844723c */ /* 0x042fe40000001844 */
[----:B-----5:R-:W-:Y:S04]  /*1ff0*/  LDSM.16.M88.4 R40, [R223+0x8900] ;  /* 0x00890000df28783b */ /* 0x020fe80000000200 */
[----:B------:R-:W-:Y:S02]  /*2000*/  LDSM.16.M88.4 R112, [R226+0xf100] ;  /* 0x00f10000e270783b */ /* 0x000fe40000000200 */
[C---:B------:R-:W-:Y:S02]  /*2010*/  HMMA.16816.F32 R64, R168.reuse, R34, R64 ;  /* 0x00000022a840723c */ /* 0x040fe40000001840 */
[----:B------:R-:W1:Y:S04]  /*2020*/  LDSM.16.M88.4 R32, [R223+0xa100] ;  /* 0x00a10000df20783b */ /* 0x000e680000000200 */
[----:B------:R-:W-:Y:S02]  /*2030*/  LDSM.16.M88.4 R104, [R225+0x4000] ;  /* 0x00400000e168783b */ /* 0x000fe40000000200 */
[C---:B--2---:R-:W-:Y:S02]  /*2040*/  HMMA.16816.F32 R76, R168.reuse, R36, R76 ;  /* 0x00000024a84c723c */ /* 0x044fe4000000184c */
[----:B------:R-:W-:Y:S04]  /*2050*/  LDSM.16.M88.4 R60, [R225+0x5800] ;  /* 0x00580000e13c783b */ /* 0x000fe80000000200 */
[----:B----4-:R-:W-:Y:S02]  /*2060*/  LDSM.16.M88.4 R56, [R225+0x6000] ;  /* 0x00600000e138783b */ /* 0x010fe40000000200 */
[C---:B------:R-:W-:Y:S02]  /*2070*/  HMMA.16816.F32 R72, R168.reuse, R38, R72 ;  /* 0x00000026a848723c */ /* 0x040fe40000001848 */
[----:B------:R-:W2:Y:S04]  /*2080*/  LDSM.16.M88.4 R36, [R223+0x9900] ;  /* 0x00990000df24783b */ /* 0x000ea80000000200 */
[----:B------:R-:W-:Y:S02]  /*2090*/  LDSM.16.M88.4 R52, [R225+0x6800] ;  /* 0x00680000e134783b */ /* 0x000fe40000000200 */
[C---:B------:R-:W-:Y:S02]  /*20a0*/  HMMA.16816.F32 R84, R168.reuse, R48, R84 ;  /* 0x00000030a854723c */ /* 0x040fe40000001854 */
[----:B------:R-:W-:Y:S04]  /*20b0*/  LDSM.16.M88.4 R120, [R223+0xd900] ;  /* 0x00d90000df78783b */ /* 0x000fe80000000200 */
[----:B------:R-:W-:Y:S02]  /*20c0*/  LDSM.16.M88.4 R116, [R223+0xe100] ;  /* 0x00e10000df74783b */ /* 0x000fe40000000200 */
[----:B------:R-:W-:Y:S02]  /*20d0*/  HMMA.16816.F32 R80, R168, R50, R80 ;  /* 0x00000032a850723c */ /* 0x000fe40000001850 */
[----:B------:R-:W4:Y:S04]  /*20e0*/  LDSM.16.M88.4 R48, [R223+0x9100] ;  /* 0x00910000df30783b */ /* 0x000f280000000200 */
[----:B------:R-:W0:Y:S02]  /*20f0*/  LDGDEPBAR ;  /* 0x00000000000079af */ /* 0x000e240000000000 */
[C---:B---3--:R-:W-:Y:S08]  /*2100*/  HMMA.16816.F32 R28, R176.reuse, R44, R28 ;  /* 0x0000002cb01c723c */ /* 0x048ff0000000181c */
[C---:B------:R-:W-:Y:S01]  /*2110*/  HMMA.16816.F32 R24, R176.reuse, R46, R24 ;  /* 0x0000002eb018723c */ /* 0x040fe20000001818 */
[----:B------:R-:W3:Y:S07]  /*2120*/  LDSM.16.M88.4 R44, [R223+0xa900] ;  /* 0x00a90000df2c783b */ /* 0x000eee0000000200 */
[C---:B-1----:R-:W-:Y:S08]  /*2130*/  HMMA.16816.F32 R92, R176.reuse, R32, R92 ;  /* 0x00000020b05c723c */ /* 0x042ff0000000185c */
[C---:B------:R-:W-:Y:S01]  /*2140*/  HMMA.16816.F32 R88, R176.reuse, R34, R88 ;  /* 0x00000022b058723c */ /* 0x040fe20000001858 */
[----:B------:R-:W1:Y:S07]  /*2150*/  LDSM.16.M88.4 R32, [R212+0x800] ;  /* 0x00080000d420783b */ /* 0x000e6e0000000200 */
[C---:B------:R-:W-:Y:S08]  /*2160*/  HMMA.16816.F32 R20, R176.reuse, R40, R20 ;  /* 0x00000028b014723c */ /* 0x040ff00000001814 */
[C---:B------:R-:W-:Y:S01]  /*2170*/  HMMA.16816.F32 R16, R176.reuse, R42, R16 ;  /* 0x0000002ab010723c */ /* 0x040fe20000001810 */
[----:B------:R-:W5:Y:S07]  /*2180*/  LDSM.16.M88.4 R40, [R223+0xb100] ;  /* 0x00b10000df28783b */ /* 0x000f6e0000000200 */
[C---:B--2---:R-:W-:Y:S08]  /*2190*/  HMMA.16816.F32 R100, R176.reuse, R36, R100 ;  /* 0x00000024b064723c */ /* 0x044ff00000001864 */
[C---:B------:R-:W-:Y:S01]  /*21a0*/  HMMA.16816.F32 R96, R176.reuse, R38, R96 ;  /* 0x00000026b060723c */ /* 0x040fe20000001860 */
[----:B------:R-:W2:Y:S07]  /*21b0*/  LDSM.16.M88.4 R36, [R212] ;  /* 0x00000000d424783b */ /* 0x000eae0000000200 */
[C---:B----4-:R-:W-:Y:S08]  /*21c0*/  HMMA.16816.F32 R12, R176.reuse, R48, R12 ;  /* 0x00000030b00c723c */ /* 0x050ff0000000180c */
[C---:B------:R-:W-:Y:S01]  /*21d0*/  HMMA.16816.F32 R8, R176.reuse, R50, R8 ;  /* 0x00000032b008723c */ /* 0x040fe20000001808 */
[----:B------:R-:W4:Y:S07]  /*21e0*/  LDSM.16.M88.4 R48, [R223+0xb900] ;  /* 0x00b90000df30783b */ /* 0x000f2e0000000200 */
[C---:B---3--:R-:W-:Y:S08]  /*21f0*/  HMMA.16816.F32 R84, R176.reuse, R44, R84 ;  /* 0x0000002cb054723c */ /* 0x048ff00000001854 */
[----:B------:R-:W-:Y:S01]  /*2200*/  HMMA.16816.F32 R80, R176, R46, R80 ;  /* 0x0000002eb050723c */ /* 0x000fe20000001850 */
[----:B------:R-:W3:Y:S07]  /*2210*/  LDSM.16.M88.4 R44, [R212+0x1000] ;  /* 0x00100000d42c783b */ /* 0x000eee0000000200 */
[C---:B-1----:R-:W-:Y:S08]  /*2220*/  HMMA.16816.F32 R20, R180.reuse, R32, R20 ;  /* 0x00000020b414723c */ /* 0x042ff00000001814 */
[----:B------:R-:W-:Y:S01]  /*2230*/  HMMA.16816.F32 R16, R180, R34, R16 ;  /* 0x00000022b410723c */ /* 0x000fe20000001810 */
[----:B------:R-:W1:Y:S07]  /*2240*/  LDSM.16.M88.4 R32, [R212+0x3000] ;  /* 0x00300000d420783b */ /* 0x000e6e0000000200 */
[C---:B-----5:R-:W-:Y:S08]  /*2250*/  HMMA.16816.F32 R76, R176.reuse, R40, R76 ;  /* 0x00000028b04c723c */ /* 0x060ff0000000184c */
[----:B------:R-:W-:Y:S01]  /*2260*/  HMMA.16816.F32 R72, R176, R42, R72 ;  /* 0x0000002ab048723c */ /* 0x000fe20000001848 */
[----:B------:R-:W5:Y:S07]  /*2270*/  LDSM.16.M88.4 R40, [R212+0x1800] ;  /* 0x00180000d428783b */ /* 0x000f6e0000000200 */
[C---:B--2---:R-:W-:Y:S08]  /*2280*/  HMMA.16816.F32 R28, R180.reuse, R36, R28 ;  /* 0x00000024b41c723c */ /* 0x044ff0000000181c */
[----:B------:R-:W-:Y:S01]  /*2290*/  HMMA.16816.F32 R24, R180, R38, R24 ;  /* 0x00000026b418723c */ /* 0x000fe20000001818 */
[----:B------:R-:W2:Y:S07]  /*22a0*/  LDSM.16.M88.4 R36, [R212+0x2800] ;  /* 0x00280000d424783b */ /* 0x000eae0000000200 */
[C---:B----4-:R-:W-:Y:S08]  /*22b0*/  HMMA.16816.F32 R68, R176.reuse, R48, R68 ;  /* 0x00000030b044723c */ /* 0x050ff00000001844 */
[----:B------:R-:W-:Y:S01]  /*22c0*/  HMMA.16816.F32 R64, R176, R50, R64 ;  /* 0x00000032b040723c */ /* 0x000fe20000001840 */
        /* <DEDUP_REMOVED lines=11> */
[C---:B------:R-:W-:Y:S01]  /*2380*/  HMMA.16816.F32 R80, R180.reuse, R38, R80 ;  /* 0x00000026b450723c */ /* 0x040fe20000001850 */
[----:B------:R-:W2:Y:S07]  /*2390*/  LDSM.16.M88.4 R36, [R226+0xd100] ;  /* 0x00d10000e224783b */ /* 0x000eae0000000200 */
[C---:B----4-:R-:W-:Y:S08]  /*23a0*/  HMMA.16816.F32 R92, R180.reuse, R48, R92 ;  /* 0x00000030b45c723c */ /* 0x050ff0000000185c */
[C---:B------:R-:W-:Y:S01]  /*23b0*/  HMMA.16816.F32 R88, R180.reuse, R50, R88 ;  /* 0x00000032b458723c */ /* 0x040fe20000001858 */
[----:B------:R-:W4:Y:S07]  /*23c0*/  LDSM.16.M88.4 R48, [R226+0xc900] ;  /* 0x00c90000e230783b */ /* 0x000f2e0000000200 */
[C---:B---3--:R-:W-:Y:S08]  /*23d0*/  HMMA.16816.F32 R68, R180.reuse, R44, R68 ;  /* 0x0000002cb444723c */ /* 0x048ff00000001844 */
[----:B------:R-:W-:Y:S01]  /*23e0*/  HMMA.16816.F32 R64, R180, R46, R64 ;  /* 0x0000002eb440723c */ /* 0x000fe20000001840 */
        /* <DEDUP_REMOVED lines=12> */
[----:B------:R-:W-:Y:S07]  /*24b0*/  LDSM.16.M88.4 R48, [R225+0x7000] ;  /* 0x00700000e130783b */ /* 0x000fee0000000200 */
        /* <DEDUP_REMOVED lines=8> */
[----:B------:R-:W4:Y:S07]  /*2540*/  LDSM.16.M88.4 R40, [R223+0xc100] ;  /* 0x00c10000df28783b */ /* 0x000f2e0000000200 */
[C---:B--2---:R-:W-:Y:S08]  /*2550*/  HMMA.16816.F32 R20, R188.reuse, R36, R20 ;  /* 0x00000024bc14723c */ /* 0x044ff00000001814 */
[----:B------:R-:W-:Y:S01]  /*2560*/  HMMA.16816.F32 R16, R188, R38, R16 ;  /* 0x00000026bc10723c */ /* 0x000fe20000001810 */
[----:B------:R-:W2:Y:S07]  /*2570*/  LDSM.16.M88.4 R36, [R223+0xc900] ;  /* 0x00c90000df24783b */ /* 0x000eae0000000200 */
[C---:B------:R-:W-:Y:S08]  /*2580*/  HMMA.16816.F32 R68, R184.reuse, R108, R68 ;  /* 0x0000006cb844723c */ /* 0x040ff00000001844 */
[C---:B------:R-:W-:Y:S08]  /*2590*/  HMMA.16816.F32 R76, R184.reuse, R112, R76 ;  /* 0x00000070b84c723c */ /* 0x040ff0000000184c */
[C---:B------:R-:W-:Y:S01]  /*25a0*/  HMMA.16816.F32 R72, R184.reuse, R114, R72 ;  /* 0x00000072b848723c */ /* 0x040fe20000001848 */
[----:B------:R-:W-:Y:S07]  /*25b0*/  LDSM.16.M88.4 R112, [R223+0xe900] ;  /* 0x00e90000df70783b */ /* 0x000fee0000000200 */
[----:B------:R-:W-:Y:S01]  /*25c0*/  HMMA.16816.F32 R64, R184, R110, R64 ;  /* 0x0000006eb840723c */ /* 0x000fe20000001840 */
[----:B------:R-:W-:Y:S07]  /*25d0*/  LDSM.16.M88.4 R108, [R223+0xf100] ;  /* 0x00f10000df6c783b */ /* 0x000fee0000000200 */
[C---:B------:R-:W-:Y:S08]  /*25e0*/  HMMA.16816.F32 R28, R188.reuse, R104, R28 ;  /* 0x00000068bc1c723c */ /* 0x040ff0000000181c */
[C---:B------:R-:W-:Y:S01]  /*25f0*/  HMMA.16816.F32 R24, R188.reuse, R106, R24 ;  /* 0x0000006abc18723c */ /* 0x040fe20000001818 */
[----:B------:R-:W5:Y:S07]  /*2600*/  LDSM.16.M88.4 R104, [R223+0xf900] ;  /* 0x00f90000df68783b */ /* 0x000f6e0000000200 */
[C---:B---3--:R-:W-:Y:S08]  /*2610*/  HMMA.16816.F32 R68, R188.reuse, R44, R68 ;  /* 0x0000002cbc44723c */ /* 0x048ff00000001844 */
[C---:B------:R-:W-:Y:S08]  /*2620*/  HMMA.16816.F32 R100, R188.reuse, R60, R100 ;  /* 0x0000003cbc64723c */ /* 0x040ff00000001864 */
[C---:B------:R-:W-:Y:S01]  /*2630*/  HMMA.16816.F32 R96, R188.reuse, R62, R96 ;  /* 0x0000003ebc60723c */ /* 0x040fe20000001860 */
[----:B------:R-:W-:Y:S07]  /*2640*/  LDSM.16.M88.4 R60, [R212+0x4000] ;  /* 0x00400000d43c783b */ /* 0x000fee0000000200 */
        /* <DEDUP_REMOVED lines=9> */
[----:B------:R-:W-:Y:S01]  /*26e0*/  HMMA.16816.F32 R64, R188, R46, R64 ;  /* 0x0000002ebc40723c */ /* 0x000fe20000001840 */
[----:B------:R-:W-:Y:S07]  /*26f0*/  LDSM.16.M88.4 R44, [R212+0x6000] ;  /* 0x00600000d42c783b */ /* 0x000fee0000000200 */
[C---:B-1----:R-:W-:Y:S08]  /*2700*/  HMMA.16816.F32 R12, R196.reuse, R32, R12 ;  /* 0x00000020c40c723c */ /* 0x042ff0000000180c */
[C---:B------:R-:W-:Y:S01]  /*2710*/  HMMA.16816.F32 R8, R196.reuse, R34, R8 ;  /* 0x00000022c408723c */ /* 0x040fe20000001808 */
[----:B------:R-:W1:Y:S07]  /*2720*/  LDSM.16.M88.4 R32, [R212+0x7800] ;  /* 0x00780000d420783b */ /* 0x000e6e0000000200 */
[C---:B----4-:R-:W-:Y:S08]  /*2730*/  HMMA.16816.F32 R28, R196.reuse, R40, R28 ;  /* 0x00000028c41c723c */ /* 0x050ff0000000181c */
[C---:B------:R-:W-:Y:S01]  /*2740*/  HMMA.16816.F32 R24, R196.reuse, R42, R24 ;  /* 0x0000002ac418723c */ /* 0x040fe20000001818 */
[----:B------:R-:W3:Y:S07]  /*2750*/  LDSM.16.M88.4 R40, [R212+0x6800] ;  /* 0x00680000d428783b */ /* 0x000eee0000000200 */
[C---:B--2---:R-:W-:Y:S08]  /*2760*/  HMMA.16816.F32 R20, R196.reuse, R36, R20 ;  /* 0x00000024c414723c */ /* 0x044ff00000001814 */
[----:B------:R-:W-:Y:S01]  /*2770*/  HMMA.16816.F32 R16, R196, R38, R16 ;  /* 0x00000026c410723c */ /* 0x000fe20000001810 */
[----:B------:R-:W2:Y:S01]  /*2780*/  LDSM.16.M88.4 R36, [R212+0x7000] ;  /* 0x00700000d424783b */ /* 0x000ea20000000200 */
[----:B------:R-:W-:-:S06]  /*2790*/  DEPBAR.LE SB0, 0x0 ;  /* 0x000080000000791a */ /* 0x000fcc0000000000 */
[C---:B-----5:R-:W-:Y:S08]  /*27a0*/  HMMA.16816.F32 R68, R196.reuse, R104, R68 ;  /* 0x00000068c444723c */ /* 0x060ff00000001844 */
[C---:B------:R-:W-:Y:S08]  /*27b0*/  HMMA.16816.F32 R100, R196.reuse, R120, R100 ;  /* 0x00000078c464723c */ /* 0x040ff00000001864 */
[C---:B------:R-:W-:Y:S08]  /*27c0*/  HMMA.16816.F32 R96, R196.reuse, R122, R96 ;  /* 0x0000007ac460723c */ /* 0x040ff00000001860 */
[C---:B------:R-:W-:Y:S08]  /*27d0*/  HMMA.16816.F32 R92, R196.reuse, R116, R92 ;  /* 0x00000074c45c723c */ /* 0x040ff0000000185c */
[C---:B------:R-:W-:Y:S08]  /*27e0*/  HMMA.16816.F32 R88, R196.reuse, R118, R88 ;  /* 0x00000076c458723c */ /* 0x040ff00000001858 */
[C---:B------:R-:W-:Y:S08]  /*27f0*/  HMMA.16816.F32 R84, R196.reuse, R112, R84 ;  /* 0x00000070c454723c */ /* 0x040ff00000001854 */
[C---:B------:R-:W-:Y:S08]  /*2800*/  HMMA.16816.F32 R80, R196.reuse, R114, R80 ;  /* 0x00000072c450723c */ /* 0x040ff00000001850 */
[C---:B------:R-:W-:Y:S08]  /*2810*/  HMMA.16816.F32 R76, R196.reuse, R108, R76 ;  /* 0x0000006cc44c723c */ /* 0x040ff0000000184c */
[C---:B------:R-:W-:Y:S08]  /*2820*/  HMMA.16816.F32 R72, R196.reuse, R110, R72 ;  /* 0x0000006ec448723c */ /* 0x040ff00000001848 */
[----:B------:R-:W-:Y:S08]  /*2830*/  HMMA.16816.F32 R64, R196, R106, R64 ;  /* 0x0000006ac440723c */ /* 0x000ff00000001840 */
[C---:B-1----:R-:W-:Y:S08]  /*2840*/  HMMA.16816.F32 R68, R200.reuse, R32, R68 ;  /* 0x00000020c844723c */ /* 0x042ff00000001844 */
        /* <DEDUP_REMOVED lines=11> */
[C---:B------:R-:W-:Y:S08]  /*2900*/  HMMA.16816.F32 R80, R200.reuse, R42, R80 ;  /* 0x0000002ac850723c */ /* 0x040ff00000001850 */
[C---:B--2---:R-:W-:Y:S08]  /*2910*/  HMMA.16816.F32 R76, R200.reuse, R36, R76 ;  /* 0x00000024c84c723c */ /* 0x044ff0000000184c */
[C---:B------:R-:W-:Y:S08]  /*2920*/  HMMA.16816.F32 R72, R200.reuse, R38, R72 ;  /* 0x00000026c848723c */ /* 0x040ff00000001848 */
[----:B------:R-:W-:Y:S01]  /*2930*/  HMMA.16816.F32 R32, R200, R34, R64 ;  /* 0x00000022c820723c */ /* 0x000fe20000001840 */
[----:B------:R-:W-:Y:S06]  /*2940*/  BAR.SYNC.DEFER_BLOCKING 0x0 ;  /* 0x0000000000007b1d */ /* 0x000fec0000010000 */
[----:B------:R-:W-:Y:S05]  /*2950*/  @!P1 BRA `(.L_x_23) ;  /* 0x0000025000009947 */ /* 0x000fea0003800000 */
[----:B------:R-:W-:-:S04]  /*2960*/  ULEA.HI.SX32 UR5, UR18, 0xfffffffe, 0x19 ;  /* 0xfffffffe12057891 */ /* 0x000fc8000f8fca3f */
        /* <DEDUP_REMOVED lines=13> */
[----:B------:R-:W-:Y:S02]  /*2a40*/  IADD3 R42, P4, P2, R42, 0x80, R46 ;  /* 0x000000802a2a7810 */ /* 0x000fe40007a9e02e */
[----:B------:R-:W-:Y:S01]  /*2a50*/  IADD3 R44, P5, R46, UR5, RZ ;  /* 0x000000052e2c7c10 */ /* 0x000fe2000ffbe0ff */
[----:B------:R-:W-:Y:S01]  /*2a60*/  @!PT LDS RZ, [RZ] ;  /* 0x00000000fffff984 */ /* 0x000fe20000000800 */
[----:B------:R-:W-:Y:S01]  /*2a70*/  @!PT LDS RZ, [RZ] ;  /* 0x00000000fffff984 */ /* 0x000fe20000000800 */
[----:B------:R-:W-:Y:S01]  /*2a80*/  @!PT LDS RZ, [RZ] ;  /* 0x00000000fffff984 */ /* 0x000fe20000000800 */
[----:B------:R1:W-:Y:S01]  /*2a90*/  LDGSTS.E.BYPASS.LTC128B.128 [R227+0x8100], [R46.64], !P3 ;  /* 0x081000002ee37fae */ /* 0x0003e2000d901d50 */
[----:B------:R-:W-:Y:S02]  /*2aa0*/  IADD3.X R43, RZ, UR6, R47, P4, P2 ;  /* 0x00000006ff2b7c10 */ /* 0x000fe4000a7e442f */
[----:B------:R-:W-:Y:S01]  /*2ab0*/  IADD3.X R45, R47, UR6, RZ, P5, !PT ;  /* 0x000000062f2d7c10 */ /* 0x000fe2000affe4ff */
[----:B------:R1:W-:Y:S01]  /*2ac0*/  LDGSTS.E.BYPASS.LTC128B.128 [R227+0xc100], [R46.64+0x80], !P0 ;  /* 0x0c1000802ee37fae */ /* 0x0003e2000c101d50 */
[----:B------:R-:W-:-:S02]  /*2ad0*/  IADD3 R40, P2, R44, UR5, RZ ;  /* 0x000000052c287c10 */ /* 0x000fc4000ff5e0ff */
[----:B------:R-:W-:Y:S01]  /*2ae0*/  IADD3 R38, P5, R44, UR7, RZ ;  /* 0x000000072c267c10 */ /* 0x000fe2000ffbe0ff */
[----:B------:R1:W-:Y:S01]  /*2af0*/  LDGSTS.E.BYPASS.LTC128B.128 [R227+0x9100], [R44.64], !P3 ;  /* 0x091000002ce37fae */ /* 0x0003e2000d901d50 */
[C---:B------:R-:W-:Y:S02]  /*2b00*/  IADD3.X R41, R45.reuse, UR6, RZ, P2, !PT ;  /* 0x000000062d297c10 */ /* 0x040fe400097fe4ff */
[C---:B------:R-:W-:Y:S01]  /*2b10*/  IADD3 R36, P4, R40.reuse, UR5, RZ ;  /* 0x0000000528247c10 */ /* 0x040fe2000ff9e0ff */
[----:B------:R1:W-:Y:S01]  /*2b20*/  LDGSTS.E.BYPASS.LTC128B.128 [R227+0xd100], [R42.64], !P0 ;  /* 0x0d1000002ae37fae */ /* 0x0003e2000c101d50 */
[----:B------:R-:W-:Y:S02]  /*2b30*/  IADD3 R2, P2, R40, UR7, RZ ;  /* 0x0000000728027c10 */ /* 0x000fe4000ff5e0ff */
[----:B------:R-:W-:Y:S01]  /*2b40*/  IADD3.X R39, R45, UR4, RZ, P5, !PT ;  /* 0x000000042d277c10 */ /* 0x000fe2000affe4ff */
[----:B------:R1:W-:Y:S01]  /*2b50*/  LDGSTS.E.BYPASS.LTC128B.128 [R227+0xa100], [R40.64], !P3 ;  /* 0x0a10000028e37fae */ /* 0x0003e2000d901d50 */
[----:B------:R-:W-:-:S02]  /*2b60*/  IADD3.X R37, R41, UR6, RZ, P4, !PT ;  /* 0x0000000629257c10 */ /* 0x000fc4000a7fe4ff */
[----:B------:R-:W-:Y:S01]  /*2b70*/  IADD3.X R3, R41, UR4, RZ, P2, !PT ;  /* 0x0000000429037c10 */ /* 0x000fe200097fe4ff */
[----:B------:R1:W-:Y:S04]  /*2b80*/  LDGSTS.E.BYPASS.LTC128B.128 [R227+0xe100], [R38.64], !P0 ;  /* 0x0e10000026e37fae */ /* 0x0003e8000c101d50 */
[----:B------:R1:W-:Y:S04]  /*2b90*/  LDGSTS.E.BYPASS.LTC128B.128 [R227+0xb100], [R36.64], !P3 ;  /* 0x0b10000024e37fae */ /* 0x0003e8000d901d50 */
[----:B------:R1:W-:Y:S02]  /*2ba0*/  LDGSTS.E.BYPASS.LTC128B.128 [R227+0xf100], [R2.64], !P0 ;  /* 0x0f10000002e37fae */ /* 0x0003e4000c101d50 */
.L_x_23:
[----:B-1----:R-:W-:Y:S01]  /*2bb0*/  LOP3.LUT R3, R125, 0xffffffe0, RZ, 0xc0, !PT ;  /* 0xffffffe07d037812 */ /* 0x002fe200078ec0ff */
[----:B------:R-:W-:Y:S01]  /*2bc0*/  IMAD.MOV.U32 R6, RZ, RZ, -0x2 ;  /* 0xfffffffeff067424 */ /* 0x000fe200078e00ff */
[----:B------:R-:W0:Y:S01]  /*2bd0*/  LDGDEPBAR ;  /* 0x00000000000079af */ /* 0x000e220000000000 */
[----:B------:R-:W-:-:S02]  /*2be0*/  IMAD.SHL.U32 R224, R0, 0x2, RZ ;  /* 0x0000000200e07824 */ /* 0x000fc400078e00ff */
[----:B------:R-:W-:Y:S02]  /*2bf0*/  IMAD.IADD R3, R124, 0x1, -R3 ;  /* 0x000000017c037824 */ /* 0x000fe400078e0a03 */
[--C-:B------:R-:W-:Y:S01]  /*2c00*/  IMAD R222, R7, 0x2, R224.reuse ;  /* 0x0000000207de7824 */ /* 0x100fe200078e02e0 */
[----:B------:R-:W-:Y:S01]  /*2c10*/  LDSM.16.MT88.4 R124, [R224+0x100] ;  /* 0x00010000e07c783b */ /* 0x000fe20000004200 */
[C---:B------:R-:W-:Y:S01]  /*2c20*/  IMAD R221, R5.reuse, 0x2, R224 ;  /* 0x0000000205dd7824 */ /* 0x040fe200078e02e0 */
[----:B------:R-:W-:Y:S01]  /*2c30*/  SHF.R.S32.HI R2, RZ, 0x1f, R3 ;  /* 0x0000001fff027819 */ /* 0x000fe20000011403 */
[----:B------:R-:W-:Y:S01]  /*2c40*/  IMAD R220, R5, 0x2, R222 ;  /* 0x0000000205dc7824 */ /* 0x000fe200078e02de */
[----:B------:R-:W-:Y:S02]  /*2c50*/  LDSM.16.MT88.4 R104, [R222+0x4100] ;  /* 0x00410000de68783b */ /* 0x000fe40000004200 */
[----:B------:R-:W-:Y:S02]  /*2c60*/  LEA.HI R2, R2, R3, RZ, 0x2 ;  /* 0x0000000302027211 */ /* 0x000fe400078f10ff */
[----:B------:R-:W-:Y:S02]  /*2c70*/  LDSM.16.MT88.4 R108, [R221+0x4100] ;  /* 0x00410000dd6c783b */ /* 0x000fe40000004200 */
[----:B------:R-:W-:-:S05]  /*2c80*/  LOP3.LUT R2, R2, 0x7ffffffc, RZ, 0xc0, !PT ;  /* 0x7ffffffc02027812 */ /* 0x000fca00078ec0ff */
[----:B------:R-:W-:-:S04]  /*2c90*/  IMAD.IADD R3, R3, 0x1, -R2 ;  /* 0x0000000103037824 */ /* 0x000fc800078e0a02 */
[----:B------:R-:W-:-:S05]  /*2ca0*/  IMAD R6, R3, R6, UR15 ;  /* 0x0000000f03067e24 */ /* 0x000fca000f8e0206 */
[C---:B------:R-:W-:Y:S02]  /*2cb0*/  ISETP.GT.AND P2, PT, R6.reuse, 0x1, PT ;  /* 0x000000010600780c */ /* 0x040fe40003f44270 */
[C---:B------:R-:W-:Y:S02]  /*2cc0*/  ISETP.GT.AND P5, PT, R6.reuse, RZ, PT ;  /* 0x000000ff0600720c */ /* 0x040fe40003fa4270 */
[----:B------:R-:W-:Y:S02]  /*2cd0*/  FSEL R53, R31, -INF , P2 ;  /* 0xff8000001f357808 */ /* 0x000fe40001000000 */
[----:B------:R-:W-:Y:S02]  /*2ce0*/  FSEL R4, R29, -INF , P2 ;  /* 0xff8000001d047808 */ /* 0x000fe40001000000 */
[C---:B------:R-:W-:Y:S02]  /*2cf0*/  ISETP.GT.AND P2, PT, R6.reuse, 0x9, PT ;  /* 0x000000090600780c */ /* 0x040fe40003f44270 */
[----:B------:R-:W-:-:S02]  /*2d00*/  ISETP.GT.AND P4, PT, R6, 0x8, PT ;  /* 0x000000080600780c */ /* 0x000fc40003f84270 */
[----:B------:R-:W-:Y:S02]  /*2d10*/  FSEL R49, R27, -INF , P2 ;  /* 0xff8000001b317808 */ /* 0x000fe40001000000 */
[----:B------:R-:W-:Y:S02]  /*2d20*/  FSEL R59, R25, -INF , P2 ;  /* 0xff800000193b7808 */ /* 0x000fe40001000000 */
[----:B------:R-:W-:Y:S02]  /*2d30*/  ISETP.GT.AND P2, PT, R6, 0x11, PT ;  /* 0x000000110600780c */ /* 0x000fe40003f44270 */
[----:B------:R-:W-:Y:S02]  /*2d40*/  FSEL R3, R28, -INF , P5 ;  /* 0xff8000001c037808 */ /* 0x000fe40002800000 */
[----:B------:R-:W-:Y:S02]  /*2d50*/  FSEL R23, R23, -INF , P2 ;  /* 0xff80000017177808 */ /* 0x000fe40001000000 */
[----:B------:R-:W-:-:S02]  /*2d60*/  FSEL R21, R21, -INF , P2 ;  /* 0xff80000015157808 */ /* 0x000fc40001000000 */
[----:B------:R-:W-:Y:S02]  /*2d70*/  ISETP.GT.AND P2, PT, R6, 0x19, PT ;  /* 0x000000190600780c */ /* 0x000fe40003f44270 */
[----:B------:R-:W-:Y:S02]  /*2d80*/  FSEL R55, R24, -INF , P4 ;  /* 0xff80000018377808 */ /* 0x000fe40002000000 */
[----:B------:R-:W-:Y:S02]  /*2d90*/  FSEL R45, R19, -INF , P2 ;  /* 0xff800000132d7808 */ /* 0x000fe40001000000 */
[----:B------:R-:W-:Y:S02]  /*2da0*/  FSEL R17, R17, -INF , P2 ;  /* 0xff80000011117808 */ /* 0x000fe40001000000 */
[----:B------:R-:W-:Y:S02]  /*2db0*/  ISETP.GT.AND P2, PT, R6, 0x28, PT ;  /* 0x000000280600780c */ /* 0x000fe40003f44270 */
[----:B------:R-:W-:-:S02]  /*2dc0*/  FMNMX.FTZ R2, R3, R4, !PT ;  /* 0x0000000403027209 */ /* 0x000fc40007810000 */
[----:B------:R-:W-:Y:S02]  /*2dd0*/  FSEL R30, R30, -INF , P5 ;  /* 0xff8000001e1e7808 */ /* 0x000fe40002800000 */
[----:B------:R-:W-:Y:S02]  /*2de0*/  FSEL R37, R10, -INF , P2 ;  /* 0xff8000000a257808 */ /* 0x000fe40001000000 */
[----:B------:R-:W-:Y:S02]  /*2df0*/  ISETP.GT.AND P5, PT, R6, 0x10, PT ;  /* 0x000000100600780c */ /* 0x000fe40003fa4270 */
[----:B------:R-:W-:Y:S02]  /*2e00*/  FMNMX.FTZ R10, R55, R2, !PT ;  /* 0x00000002370a7209 */ /* 0x000fe40007810000 */
[----:B------:R-:W-:Y:S02]  /*2e10*/  FSEL R31, R8, -INF , P2 ;  /* 0xff800000081f7808 */ /* 0x000fe40001000000 */
[----:B------:R-:W-:-:S02]  /*2e20*/  FSEL R47, R20, -INF , P5 ;  /* 0xff800000142f7808 */ /* 0x000fc40002800000 */
[----:B------:R-:W-:Y:S02]  /*2e30*/  FMNMX.FTZ R8, R59, R10, !PT ;  /* 0x0000000a3b087209 */ /* 0x000fe40007810000 */
[----:B------:R-:W-:Y:S02]  /*2e40*/  FSEL R51, R26, -INF , P4 ;  /* 0xff8000001a337808 */ /* 0x000fe40002000000 */
[----:B------:R-:W-:Y:S02]  /*2e50*/  ISETP.GT.AND P4, PT, R6, 0x18, PT ;  /* 0x000000180600780c */ /* 0x000fe40003f84270 */
[----:B------:R-:W-:Y:S02]  /*2e60*/  FMNMX.FTZ R8, R47, R8, !PT ;  /* 0x000000082f087209 */ /* 0x000fe40007810000 */
[----:B------:R-:W-:Y:S02]  /*2e70*/  FSEL R27, R16, -INF , P4 ;  /* 0xff800000101b7808 */ /* 0x000fe40002000000 */
[----:B------:R-:W-:-:S02]  /*2e80*/  FMNMX.FTZ R8, R21, R8, !PT ;  /* 0x0000000815087209 */ /* 0x000fc40007810000 */
[----:B------:R-:W-:Y:S02]  /*2e90*/  FSEL R25, R22, -INF , P5 ;  /* 0xff80000016197808 */ /* 0x000fe40002800000 */
[----:B------:R-:W-:Y:S02]  /*2ea0*/  ISETP.GT.AND P5, PT, R6, 0x20, PT ;  /* 0x000000200600780c */ /* 0x000fe40003fa4270 */
[----:B------:R-:W-:Y:S02]  /*2eb0*/  FMNMX.FTZ R8, R27, R8, !PT ;  /* 0x000000081b087209 */ /* 0x000fe40007810000 */
[----:B------:R-:W-:Y:S02]  /*2ec0*/  FSEL R43, R18, -INF , P4 ;  /* 0xff800000122b7808 */ /* 0x000fe40002000000 */
[----:B------:R-:W-:Y:S02]  /*2ed0*/  ISETP.GT.AND P4, PT, R6, 0x21, PT ;  /* 0x000000210600780c */ /* 0x000fe40003f84270 */
[----:B------:R-:W-:-:S02]  /*2ee0*/  FSEL R41, R12, -INF , P5 ;  /* 0xff8000000c297808 */ /* 0x000fc40002800000 */
[----:B------:R-:W-:Y:S02]  /*2ef0*/  FMNMX.FTZ R8, R17, R8, !PT ;  /* 0x0000000811087209 */ /* 0x000fe40007810000 */
[----:B------:R-:W-:Y:S02]  /*2f00*/  FMNMX.FTZ R10, R30, R53, !PT ;  /* 0x000000351e0a7209 */ /* 0x000fe40007810000 */
[----:B------:R-:W-:Y:S02]  /*2f10*/  FSEL R29, R13, -INF , P4 ;  /* 0xff8000000d1d7808 */ /* 0x000fe40002000000 */
[----:B------:R-:W-:Y:S02]  /*2f20*/  FMNMX.FTZ R8, R41, R8, !PT ;  /* 0x0000000829087209 */ /* 0x000fe40007810000 */
[----:B------:R-:W-:Y:S02]  /*2f30*/  FMNMX.FTZ R10, R51, R10, !PT ;  /* 0x0000000a330a7209 */ /* 0x000fe40007810000 */
[----:B------:R-:W-:-:S02]  /*2f40*/  FSEL R36, R15, -INF , P4 ;  /* 0xff8000000f247808 */ /* 0x000fc40002000000 */
[----:B------:R-:W-:Y:S02]  /*2f50*/  ISETP.GT.AND P4, PT, R6, 0x29, PT ;  /* 0x000000290600780c */ /* 0x000fe40003f84270 */
[----:B------:R-:W-:Y:S02]  /*2f60*/  FMNMX.FTZ R8, R29, R8, !PT ;  /* 0x000000081d087209 */ /* 0x000fe40007810000 */
[----:B------:R-:W-:Y:S02]  /*2f70*/  FMNMX.FTZ R10, R49, R10, !PT ;  /* 0x0000000a310a7209 */ /* 0x000fe40007810000 */
[----:B------:R-:W-:Y:S02]  /*2f80*/  FSEL R39, R14, -INF , P5 ;  /* 0xff8000000e277808 */ /* 0x000fe40002800000 */
[----:B------:R-:W-:Y:S01]  /*2f90*/  FSEL R2, R9, -INF , P4 ;  /* 0xff80000009027808 */ /* 0x000fe20002000000 */
[----:B------:R-:W-:Y:S01]  /*2fa0*/  LDSM.16.MT88.4 R12, [R220+0x900] ;  /* 0x00090000dc0c783b */ /* 0x000fe20000004200 */
        /* <DEDUP_REMOVED lines=8> */
[----:B------:R-:W-:Y:S02]  /*3030*/  ISETP.GT.AND P2, PT, R6, 0x38, PT ;  /* 0x000000380600780c */ /* 0x000fe40003f44270 */
        /* <DEDUP_REMOVED lines=28> */
[----:B------:R-:W-:-:S02]  /*3200*/  FSEL R151, R102, -INF , P5 ;  /* 0xff80000066977808 */ /* 0x000fc40002800000 */
[----:B------:R-:W-:Y:S02]  /*3210*/  FMNMX.FTZ R8, R64, R11, !PT ;  /* 0x0000000b40087209 */ /* 0x000fe40007810000 */
        /* <DEDUP_REMOVED lines=27> */
[----:B------:R-:W-:Y:S01]  /*33d0*/  ISETP.GT.AND P2, PT, R6, 0x61, PT ;  /* 0x000000610600780c */ /* 0x000fe20003f44270 */
[----:B------:R-:W-:Y:S01]  /*33e0*/  LDSM.16.MT88.4 R80, [R221+0x100] ;  /* 0x00010000dd50783b */ /* 0x000fe20000004200 */
        /* <DEDUP_REMOVED lines=14> */
[C---:B------:R-:W-:Y:S02]  /*34d0*/  ISETP.GT.AND P6, PT, R6.reuse, 0x70, PT ;  /* 0x000000700600780c */ /* 0x040fe40003fc4270 */
        /* <DEDUP_REMOVED lines=30> */
[----:B------:R-:W-:Y:S01]  /*36c0*/  FMNMX.FTZ R8, R65, R8, !PT ;  /* 0x0000000841087209 */ /* 0x000fe20007810000 */
[----:B------:R-:W-:Y:S03]  /*36d0*/  LDSM.16.MT88.4 R32, [R222+0x4900] ;  /* 0x00490000de20783b */ /* 0x000fe60000004200 */
        /* <DEDUP_REMOVED lines=13> */
[--C-:B------:R-:W-:Y:S02]  /*37b0*/  FFMA.FTZ R52, R4, c[0x0][0x2d0], -R58.reuse ;  /* 0x0000b40004347a23 */ /* 0x100fe4000001083a */
[--C-:B------:R-:W-:Y:S01]  /*37c0*/  FFMA.FTZ R55, R55, c[0x0][0x2d0], -R58.reuse ;  /* 0x0000b40037377a23 */ /* 0x100fe2000001083a */
[----:B------:R-:W-:Y:S01]  /*37d0*/  MUFU.EX2 R57, R57 ;  /* 0x0000003900397308 */ /* 0x000fe20000000800 */
[--C-:B------:R-:W-:Y:S01]  /*37e0*/  FFMA.FTZ R46, R21, c[0x0][0x2d0], -R58.reuse ;  /* 0x0000b400152e7a23 */ /* 0x100fe2000001083a */
[----:B-1----:R-:W-:Y:S01]  /*37f0*/  FMNMX.FTZ R3, R9, R6, !PT ;  /* 0x0000000609037209 */ /* 0x002fe20007810000 */
[--C-:B------:R-:W-:Y:S01]  /*3800*/  FFMA.FTZ R42, R17, c[0x0][0x2d0], -R58.reuse ;  /* 0x0000b400112a7a23 */ /* 0x100fe2000001083a */
[----:B------:R-:W1:Y:S01]  /*3810*/  LDSM.16.MT88.4 R4, [R220+0x4100] ;  /* 0x00410000dc04783b */ /* 0x000e620000004200 */
[--C-:B------:R-:W-:Y:S01]  /*3820*/  FFMA.FTZ R38, R29, c[0x0][0x2d0], -R58.reuse ;  /* 0x0000b4001d267a23 */ /* 0x100fe2000001083a */
[C---:B------:R-:W-:Y:S01]  /*3830*/  FSETP.NEU.FTZ.AND P2, PT, R3.reuse, -INF , PT ;  /* 0xff8000000300780b */ /* 0x040fe20003f5d000 */
[----:B------:R-:W-:Y:S01]  /*3840*/  FMUL.FTZ R56, R3, c[0x0][0x2d0] ;  /* 0x0000b40003387a20 */ /* 0x000fe20000410000 */
[----:B------:R-:W2:Y:S01]  /*3850*/  MUFU.EX2 R52, R52 ;  /* 0x0000003400347308 */ /* 0x000ea20000000800 */
[----:B------:R-:W3:Y:S01]  /*3860*/  LDSM.16.MT88.4 R8, [R224+0x4900] ;  /* 0x00490000e008783b */ /* 0x000ee20000004200 */
[----:B------:R-:W-:-:S02]  /*3870*/  FFMA.FTZ R2, R2, c[0x0][0x2d0], -R58 ;  /* 0x0000b40002027a23 */ /* 0x000fc4000001083a */
[----:B------:R-:W-:Y:S01]  /*3880*/  FSEL R56, R56, RZ, P2 ;  /* 0x000000ff38387208 */ /* 0x000fe20001000000 */
[----:B------:R-:W-:Y:S01]  /*3890*/  LDSM.16.MT88.4 R16, [R221+0x900] ;  /* 0x00090000dd10783b */ /* 0x000fe20000004200 */
[----:B------:R-:W-:Y:S02]  /*38a0*/  FFMA.FTZ R60, R60, c[0x0][0x2d0], -R58 ;  /* 0x0000b4003c3c7a23 */ /* 0x000fe4000001083a */
[----:B------:R-:W-:Y:S01]  /*38b0*/  MUFU.EX2 R55, R55 ;  /* 0x0000003700377308 */ /* 0x000fe20000000800 */
[--C-:B------:R-:W-:Y:S02]  /*38c0*/  FFMA.FTZ R59, R30, c[0x0][0x2d0], -R56.reuse ;  /* 0x0000b4001e3b7a23 */ /* 0x100fe40000010838 */
[--C-:B------:R-:W-:Y:S02]  /*38d0*/  FFMA.FTZ R54, R53, c[0x0][0x2d0], -R56.reuse ;  /* 0x0000b40035367a23 */ /* 0x100fe40000010838 */
[--C-:B------:R-:W-:Y:S02]  /*38e0*/  FFMA.FTZ R51, R51, c[0x0][0x2d0], -R56.reuse ;  /* 0x0000b40033337a23 */ /* 0x100fe40000010838 */
[----:B------:R-:W-:Y:S01]  /*38f0*/  FFMA.FTZ R50, R49, c[0x0][0x2d0], -R56 ;  /* 0x0000b40031327a23 */ /* 0x000fe20000010838 */
[----:B------:R-:W4:Y:S01]  /*3900*/  MUFU.EX2 R48, R48 ;  /* 0x0000003000307308 */ /* 0x000f220000000800 */
[----:B--2---:R-:W-:Y:S01]  /*3910*/  F2FP.PACK_AB R112, R52, R57 ;  /* 0x000000393470723e */ /* 0x004fe200000000ff */
[----:B------:R-:W-:-:S02]  /*3920*/  FFMA.FTZ R53, R47, c[0x0][0x2d0], -R58 ;  /* 0x0000b4002f357a23 */ /* 0x000fc4000001083a */
[----:B------:R-:W-:Y:S02]  /*3930*/  FFMA.FTZ R49, R27, c[0x0][0x2d0], -R58 ;  /* 0x0000b4001b317a23 */ /* 0x000fe4000001083a */
[--C-:B------:R-:W-:Y:S02]  /*3940*/  FFMA.FTZ R47, R25, c[0x0][0x2d0], -R56.reuse ;  /* 0x0000b400192f7a23 */ /* 0x100fe40000010838 */
[----:B------:R-:W-:Y:S01]  /*3950*/  MUFU.EX2 R59, R59 ;  /* 0x0000003b003b7308 */ /* 0x000fe20000000800 */
[--C-:B------:R-:W-:Y:S01]  /*3960*/  FFMA.FTZ R44, R23, c[0x0][0x2d0], -R56.reuse ;  /* 0x0000b400172c7a23 */ /* 0x100fe20000010838 */
[----:B------:R-:W2:Y:S01]  /*3970*/  LDSM.16.MT88.4 R24, [R224+0x900] ;  /* 0x00090000e018783b */ /* 0x000ea20000004200 */
[--C-:B------:R-:W-:Y:S02]  /*3980*/  FFMA.FTZ R43, R43, c[0x0][0x2d0], -R56.reuse ;  /* 0x0000b4002b2b7a23 */ /* 0x100fe40000010838 */
[----:B------:R-:W-:Y:S01]  /*3990*/  FFMA.FTZ R40, R45, c[0x0][0x2d0], -R56 ;  /* 0x0000b4002d287a23 */ /* 0x000fe20000010838 */
[----:B------:R-:W5:Y:S01]  /*39a0*/  LDSM.16.MT88.4 R20, [R222+0x900] ;  /* 0x00090000de14783b */ /* 0x000f620000004200 */
[--C-:B------:R-:W-:Y:S01]  /*39b0*/  FFMA.FTZ R45, R41, c[0x0][0x2d0], -R58.reuse ;  /* 0x0000b400292d7a23 */ /* 0x100fe2000001083a */
[----:B------:R-:W1:Y:S01]  /*39c0*/  MUFU.EX2 R54, R54 ;  /* 0x0000003600367308 */ /* 0x000e620000000800 */
[----:B----4-:R-:W-:Y:S01]  /*39d0*/  F2FP.PACK_AB R114, R48, R55 ;  /* 0x000000373072723e */ /* 0x010fe200000000ff */
[----:B------:R-:W-:-:S02]  /*39e0*/  FFMA.FTZ R41, R31, c[0x0][0x2d0], -R58 ;  /* 0x0000b4001f297a23 */ /* 0x000fc4000001083a */
[----:B------:R-:W4:Y:S01]  /*39f0*/  LDSM.16.MT88.4 R28, [R221+0x4900] ;  /* 0x00490000dd1c783b */ /* 0x000f220000004200 */
[--C-:B------:R-:W-:Y:S02]  /*3a00*/  FFMA.FTZ R39, R39, c[0x0][0x2d0], -R56.reuse ;  /* 0x0000b40027277a23 */ /* 0x100fe40000010838 */
[--C-:B------:R-:W-:Y:S01]  /*3a10*/  FFMA.FTZ R36, R36, c[0x0][0x2d0], -R56.reuse ;  /* 0x0000b40024247a23 */ /* 0x100fe20000010838 */
[----:B------:R-:W-:Y:S01]  /*3a20*/  MUFU.EX2 R51, R51 ;  /* 0x0000003300337308 */ /* 0x000fe20000000800 */
[--C-:B------:R-:W-:Y:S02]  /*3a30*/  FFMA.FTZ R37, R37, c[0x0][0x2d0], -R56.reuse ;  /* 0x0000b40025257a23 */ /* 0x100fe40000010838 */
[--C-:B------:R-:W-:Y:S02]  /*3a40*/  FFMA.FTZ R0, R64, c[0x0][0x2d0], -R56.reuse ;  /* 0x0000b40040007a23 */ /* 0x100fe40000010838 */
[----:B------:R-:W-:Y:S02]  /*3a50*/  FFMA.FTZ R64, R151, c[0x0][0x2d0], -R56 ;  /* 0x0000b40097407a23 */ /* 0x000fe40000010838 */
[--C-:B------:R-:W-:Y:S01]  /*3a60*/  FFMA.FTZ R145, R145, c[0x0][0x2d0], -R58.reuse ;  /* 0x0000b40091917a23 */ /* 0x100fe2000001083a */
[----:B------:R-:W3:Y:S01]  /*3a70*/  MUFU.EX2 R50, R50 ;  /* 0x0000003200327308 */ /* 0x000ee20000000800 */
[----:B-1----:R-:W-:Y:S01]  /*3a80*/  F2FP.PACK_AB R113, R54, R59 ;  /* 0x0000003b3671723e */ /* 0x002fe200000000ff */
[----:B------:R-:W-:-:S02]  /*3a90*/  FFMA.FTZ R147, R147, c[0x0][0x2d0], -R58 ;  /* 0x0000b40093937a23 */ /* 0x000fc4000001083a */
[----:B------:R-:W-:Y:S02]  /*3aa0*/  FFMA.FTZ R62, R62, c[0x0][0x2d0], -R58 ;  /* 0x0000b4003e3e7a23 */ /* 0x000fe4000001083a */
[--C-:B------:R-:W-:Y:S02]  /*3ab0*/  FFMA.FTZ R151, R146, c[0x0][0x2d0], -R56.reuse ;  /* 0x0000b40092977a23 */ /* 0x100fe40000010838 */
[----:B------:R-:W-:Y:S01]  /*3ac0*/  MUFU.EX2 R53, R53 ;  /* 0x0000003500357308 */ /* 0x000fe20000000800 */
[----:B------:R-:W-:Y:S02]  /*3ad0*/  FFMA.FTZ R144, R144, c[0x0][0x2d0], -R56 ;  /* 0x0000b40090907a23 */ /* 0x000fe40000010838 */
[----:B------:R-:W-:Y:S02]  /*3ae0*/  FFMA.FTZ R66, R66, c[0x0][0x2d0], -R58 ;  /* 0x0000b40042427a23 */ /* 0x000fe4000001083a */
[----:B------:R-:W-:Y:S02]  /*3af0*/  FFMA.FTZ R173, R173, c[0x0][0x2d0], -R56 ;  /* 0x0000b400adad7a23 */ /* 0x000fe40000010838 */
[--C-:B------:R-:W-:Y:S01]  /*3b00*/  FFMA.FTZ R245, R245, c[0x0][0x2d0], -R58.reuse ;  /* 0x0000b400f5f57a23 */ /* 0x100fe2000001083a */
[----:B---3--:R-:W-:Y:S01]  /*3b10*/  F2FP.PACK_AB R115, R50, R51 ;  /* 0x000000333273723e */ /* 0x008fe200000000ff */
[----:B------:R-:W1:Y:S01]  /*3b20*/  MUFU.EX2 R46, R46 ;  /* 0x0000002e002e7308 */ /* 0x000e620000000800 */
[----:B------:R-:W-:-:S02]  /*3b30*/  FFMA.FTZ R241, R241, c[0x0][0x2d0], -R58 ;  /* 0x0000b400f1f17a23 */ /* 0x000fc4000001083a */
[--C-:B------:R-:W-:Y:S02]  /*3b40*/  FFMA.FTZ R146, R239, c[0x0][0x2d0], -R56.reuse ;  /* 0x0000b400ef927a23 */ /* 0x100fe40000010838 */
[--C-:B------:R-:W-:Y:S01]  /*3b50*/  FFMA.FTZ R237, R237, c[0x0][0x2d0], -R56.reuse ;  /* 0x0000b400eded7a23 */ /* 0x100fe20000010838 */
[C---:B------:R-:W-:Y:S01]  /*3b60*/  HMMA.16816.F32 R84, R112.reuse, R88, RZ ;  /* 0x000000587054723c */ /* 0x040fe200000018ff */
[--C-:B------:R-:W-:Y:S01]  /*3b70*/  FFMA.FTZ R148, R195, c[0x0][0x2d0], -R56.reuse ;  /* 0x0000b400c3947a23 */ /* 0x100fe20000010838 */
[----:B------:R-:W-:Y:S01]  /*3b80*/  MUFU.EX2 R49, R49 ;  /* 0x0000003100317308 */ /* 0x000fe20000000800 */
[----:B------:R-:W-:Y:S02]  /*3b90*/  FFMA.FTZ R175, R175, c[0x0][0x2d0], -R56 ;  /* 0x0000b400afaf7a23 */ /* 0x000fe40000010838 */
[--C-:B------:R-:W-:Y:S02]  /*3ba0*/  FFMA.FTZ R150, R165, c[0x0][0x2d0], -R58.reuse ;  /* 0x0000b400a5967a23 */ /* 0x100fe4000001083a */
[--C-:B------:R-:W-:Y:S01]  /*3bb0*/  FFMA.FTZ R163, R163, c[0x0][0x2d0], -R58.reuse ;  /* 0x0000b400a3a37a23 */ /* 0x100fe2000001083a */
[----:B------:R-:W-:Y:S01]  /*3bc0*/  HMMA.16816.F32 R88, R112, R90, RZ ;  /* 0x0000005a7058723c */ /* 0x000fe200000018ff */
[--C-:B------:R-:W-:Y:S01]  /*3bd0*/  FFMA.FTZ R152, R161, c[0x0][0x2d0], -R58.reuse ;  /* 0x0000b400a1987a23 */ /* 0x100fe2000001083a */
[----:B------:R-:W-:Y:S01]  /*3be0*/  MUFU.EX2 R42, R42 ;  /* 0x0000002a002a7308 */ /* 0x000fe20000000800 */
[----:B------:R-:W-:-:S02]  /*3bf0*/  FFMA.FTZ R159, R159, c[0x0][0x2d0], -R58 ;  /* 0x0000b4009f9f7a23 */ /* 0x000fc4000001083a */
[--C-:B------:R-:W-:Y:S02]  /*3c00*/  FFMA.FTZ R154, R157, c[0x0][0x2d0], -R56.reuse ;  /* 0x0000b4009d9a7a23 */ /* 0x100fe40000010838 */
[--C-:B------:R-:W-:Y:S01]  /*3c10*/  FFMA.FTZ R155, R155, c[0x0][0x2d0], -R56.reuse ;  /* 0x0000b4009b9b7a23 */ /* 0x100fe20000010838 */
[C---:B------:R-:W-:Y:S01]  /*3c20*/  HMMA.16816.F32 R92, R112.reuse, R96, RZ ;  /* 0x00000060705c723c */ /* 0x040fe200000018ff */
[--C-:B------:R-:W-:Y:S01]  /*3c30*/  FFMA.FTZ R153, R153, c[0x0][0x2d0], -R56.reuse ;  /* 0x0000b40099997a23 */ /* 0x100fe20000010838 */
[----:B------:R-:W-:Y:S01]  /*3c40*/  MUFU.EX2 R47, R47 ;  /* 0x0000002f002f7308 */ /* 0x000fe20000000800 */
[----:B------:R-:W-:Y:S02]  /*3c50*/  FFMA.FTZ R156, R149, c[0x0][0x2d0], -R56 ;  /* 0x0000b400959c7a23 */ /* 0x000fe40000010838 */
[----:B------:R-:W-:Y:S02]  /*3c60*/  FADD.FTZ R52, R57, R52 ;  /* 0x0000003439347221 */ /* 0x000fe40000010000 */
[----:B------:R-:W-:Y:S01]  /*3c70*/  FADD.FTZ R54, R59, R54 ;  /* 0x000000363b367221 */ /* 0x000fe20000010000 */
[----:B------:R-:W-:Y:S01]  /*3c80*/  HMMA.16816.F32 R96, R112, R98, RZ ;  /* 0x000000627060723c */ /* 0x000fe200000018ff */
[----:B------:R-:W-:Y:S01]  /*3c90*/  FADD.FTZ R55, R55, R52 ;  /* 0x0000003437377221 */ /* 0x000fe20000010000 */
[----:B------:R-:W3:Y:S01]  /*3ca0*/  MUFU.EX2 R44, R44 ;  /* 0x0000002c002c7308 */ /* 0x000ee20000000800 */
[----:B------:R-:W-:-:S02]  /*3cb0*/  FADD.FTZ R51, R51, R54 ;  /* 0x0000003633337221 */ /* 0x000fc40000010000 */
[----:B------:R-:W-:Y:S02]  /*3cc0*/  FADD.FTZ R48, R48, R55 ;  /* 0x0000003730307221 */ /* 0x000fe40000010000 */
[----:B------:R-:W-:Y:S01]  /*3cd0*/  FADD.FTZ R50, R50, R51 ;  /* 0x0000003332327221 */ /* 0x000fe20000010000 */
[C---:B------:R-:W-:Y:S02]  /*3ce0*/  HMMA.16816.F32 R128, R112.reuse, R124, RZ ;  /* 0x0000007c7080723c */ /* 0x040fe400000018ff */
[----:B------:R-:W-:Y:S06]  /*3cf0*/  MUFU.EX2 R43, R43 ;  /* 0x0000002b002b7308 */ /* 0x000fec0000000800 */
[C---:B------:R-:W-:Y:S02]  /*3d00*/  HMMA.16816.F32 R68, R112.reuse, R72, RZ ;  /* 0x000000487044723c */ /* 0x040fe400000018ff */
[----:B------:R-:W1:Y:S06]  /*3d10*/  MUFU.EX2 R40, R40 ;  /* 0x0000002800287308 */ /* 0x000e6c0000000800 */
        /* <DEDUP_REMOVED lines=15> */
[----:B------:R-:W2:Y:S06]  /*3e10*/  MUFU.EX2 R0, R0 ;  /* 0x0000000000007308 */ /* 0x000eac0000000800 */
[C---:B------:R-:W-:Y:S02]  /*3e20*/  HMMA.16816.F32 R116, R112.reuse, R4, RZ ;  /* 0x000000047074723c */ /* 0x040fe400000018ff */
[----:B------:R-:W-:Y:S05]  /*3e30*/  MUFU.EX2 R60, R60 ;  /* 0x0000003c003c7308 */ /* 0x000fea0000000800 */
[----:B-1----:R-:W-:Y:S01]  /*3e40*/  F2FP.PACK_AB R4, R46, R53 ;  /* 0x000000352e04723e */ /* 0x002fe200000000ff */
[----:B------:R-:W-:Y:S01]  /*3e50*/  HMMA.16816.F32 R112, R112, R6, RZ ;  /* 0x000000067070723c */ /* 0x000fe200000018ff */
[----:B---3--:R-:W-:Y:S01]  /*3e60*/  F2FP.PACK_AB R5, R44, R47 ;  /* 0x0000002f2c05723e */ /* 0x008fe200000000ff */
[----:B------:R-:W1:Y:S01]  /*3e70*/  MUFU.EX2 R145, R145 ;  /* 0x0000009100917308 */ /* 0x000e620000000800 */
[----:B------:R-:W-:-:S02]  /*3e80*/  FADD.FTZ R53, R53, R48 ;  /* 0x0000003035357221 */ /* 0x000fc40000010000 */
[----:B------:R-:W-:Y:S02]  /*3e90*/  FADD.FTZ R47, R47, R50 ;  /* 0x000000322f2f7221 */ /* 0x000fe40000010000 */
[----:B------:R-:W-:Y:S01]  /*3ea0*/  F2FP.PACK_AB R6, R42, R49 ;  /* 0x000000312a06723e */ /* 0x000fe200000000ff */
[----:B------:R-:W-:Y:S01]  /*3eb0*/  FADD.FTZ R46, R46, R53 ;  /* 0x000000352e2e7221 */ /* 0x000fe20000010000 */
[----:B------:R-:W-:Y:S01]  /*3ec0*/  F2FP.PACK_AB R7, R40, R43 ;  /* 0x0000002b2807723e */ /* 0x000fe200000000ff */
[----:B------:R-:W-:Y:S01]  /*3ed0*/  MUFU.EX2 R147, R147 ;  /* 0x0000009300937308 */ /* 0x000fe20000000800 */
[----:B------:R-:W-:Y:S02]  /*3ee0*/  FADD.FTZ R44, R44, R47 ;  /* 0x0000002f2c2c7221 */ /* 0x000fe40000010000 */
[----:B------:R-:W-:Y:S02]  /*3ef0*/  FADD.FTZ R49, R49, R46 ;  /* 0x0000002e31317221 */ /* 0x000fe40000010000 */
[----:B------:R-:W-:Y:S01]  /*3f00*/  FADD.FTZ R43, R43, R44 ;  /* 0x0000002c2b2b7221 */ /* 0x000fe20000010000 */
[----:B------:R-:W-:Y:S01]  /*3f10*/  HMMA.16816.F32 R84, R4, R12, R84 ;  /* 0x0000000c0454723c */ /* 0x000fe20000001854 */
[----:B------:R-:W-:Y:S01]  /*3f20*/  FADD.FTZ R42, R42, R49 ;  /* 0x000000312a2a7221 */ /* 0x000fe20000010000 */
[----:B------:R-:W3:Y:S01]  /*3f30*/  MUFU.EX2 R62, R62 ;  /* 0x0000003e003e7308 */ /* 0x000ee20000000800 */
[----:B------:R-:W-:-:S05]  /*3f40*/  FADD.FTZ R40, R40, R43 ;  /* 0x0000002b28287221 */ /* 0x000fca0000010000 */
[C---:B------:R-:W-:Y:S01]  /*3f50*/  HMMA.16816.F32 R88, R4.reuse, R14, R88 ;  /* 0x0000000e0458723c */ /* 0x040fe20000001858 */
[----:B------:R-:W1:Y:S01]  /*3f60*/  LDSM.16.MT88.4 R12, [R220+0x4900] ;  /* 0x00490000dc0c783b */ /* 0x000e620000004200 */
[----:B------:R-:W-:Y:S06]  /*3f70*/  MUFU.EX2 R64, R64 ;  /* 0x0000004000407308 */ /* 0x000fec0000000800 */
[C---:B------:R-:W-:Y:S02]  /*3f80*/  HMMA.16816.F32 R92, R4.reuse, R8, R92 ;  /* 0x00000008045c723c */ /* 0x040fe4000000185c */
[----:B------:R-:W1:Y:S06]  /*3f90*/  MUFU.EX2 R151, R151 ;  /* 0x0000009700977308 */ /* 0x000e6c0000000800 */
[C---:B------:R-:W-:Y:S01]  /*3fa0*/  HMMA.16816.F32 R96, R4.reuse, R10, R96 ;  /* 0x0000000a0460723c */ /* 0x040fe20000001860 */
[----:B------:R-:W1:Y:S01]  /*3fb0*/  LDSM.16.MT88.4 R8, [R220+0x1100] ;  /* 0x00110000dc08783b */ /* 0x000e620000004200 */
[----:B------:R-:W-:Y:S06]  /*3fc0*/  MUFU.EX2 R66, R66 ;  /* 0x0000004200427308 */ /* 0x000fec0000000800 */
[C---:B--2---:R-:W-:Y:S02]  /*3fd0*/  HMMA.16816.F32 R128, R4.reuse, R24, R128 ;  /* 0x000000180480723c */ /* 0x044fe40000001880 */
[----:B------:R-:W-:Y:S06]  /*3fe0*/  MUFU.EX2 R173, R173 ;  /* 0x000000ad00ad7308 */ /* 0x000fec0000000800 */
[C---:B------:R-:W-:Y:S01]  /*3ff0*/  HMMA.16816.F32 R124, R4.reuse, R26, R124 ;  /* 0x0000001a047c723c */ /* 0x040fe2000000187c */
[----:B------:R-:W-:Y:S01]  /*4000*/  LDSM.16.MT88.4 R24, [R224+0x1100] ;  /* 0x00110000e018783b */ /* 0x000fe20000004200 */
[----:B------:R-:W-:Y:S06]  /*4010*/  MUFU.EX2 R245, R245 ;  /* 0x000000f500f57308 */ /* 0x000fec0000000800 */
[C---:B-----5:R-:W-:Y:S02]  /*4020*/  HMMA.16816.F32 R68, R4.reuse, R20, R68 ;  /* 0x000000140444723c */ /* 0x060fe40000001844 */
[----:B------:R-:W-:Y:S06]  /*4030*/  MUFU.EX2 R241, R241 ;  /* 0x000000f100f17308 */ /* 0x000fec0000000800 */
[C---:B------:R-:W-:Y:S01]  /*4040*/  HMMA.16816.F32 R72, R4.reuse, R22, R72 ;  /* 0x000000160448723c */ /* 0x040fe20000001848 */
[----:B------:R-:W-:Y:S01]  /*4050*/  LDSM.16.MT88.4 R20, [R222+0x1100] ;  /* 0x00110000de14783b */ /* 0x000fe20000004200 */
[----:B------:R-:W-:Y:S06]  /*4060*/  MUFU.EX2 R146, R146 ;  /* 0x0000009200927308 */ /* 0x000fec0000000800 */
[C---:B------:R-:W-:Y:S02]  /*4070*/  HMMA.16816.F32 R76, R4.reuse, R16, R76 ;  /* 0x00000010044c723c */ /* 0x040fe4000000184c */
[----:B------:R-:W-:Y:S06]  /*4080*/  MUFU.EX2 R237, R237 ;  /* 0x000000ed00ed7308 */ /* 0x000fec0000000800 */
[C---:B------:R-:W-:Y:S01]  /*4090*/  HMMA.16816.F32 R80, R4.reuse, R18, R80 ;  /* 0x000000120450723c */ /* 0x040fe20000001850 */
[----:B------:R-:W2:Y:S01]  /*40a0*/  LDSM.16.MT88.4 R16, [R221+0x1100] ;  /* 0x00110000dd10783b */ /* 0x000ea20000004200 */
[----:B------:R-:W-:Y:S06]  /*40b0*/  MUFU.EX2 R148, R148 ;  /* 0x0000009400947308 */ /* 0x000fec0000000800 */
[C---:B------:R-:W-:Y:S02]  /*40c0*/  HMMA.16816.F32 R100, R4.reuse, R32, R100 ;  /* 0x000000200464723c */ /* 0x040fe40000001864 */
[----:B------:R-:W-:Y:S06]  /*40d0*/  MUFU.EX2 R175, R175 ;  /* 0x000000af00af7308 */ /* 0x000fec0000000800 */
[C---:B------:R-:W-:Y:S01]  /*40e0*/  HMMA.16816.F32 R104, R4.reuse, R34, R104 ;  /* 0x000000220468723c */ /* 0x040fe20000001868 */
[----:B------:R-:W-:Y:S01]  /*40f0*/  LDSM.16.MT88.4 R32, [R222+0x5100] ;  /* 0x00510000de20783b */ /* 0x000fe20000004200 */
[----:B------:R-:W-:Y:S06]  /*4100*/  MUFU.EX2 R150, R150 ;  /* 0x0000009600967308 */ /* 0x000fec0000000800 */
[C---:B----4-:R-:W-:Y:S02]  /*4110*/  HMMA.16816.F32 R120, R4.reuse, R28, R120 ;  /* 0x0000001c0478723c */ /* 0x050fe40000001878 */
[----:B------:R-:W-:Y:S06]  /*4120*/  MUFU.EX2 R163, R163 ;  /* 0x000000a300a37308 */ /* 0x000fec0000000800 */
[C---:B------:R-:W-:Y:S01]  /*4130*/  HMMA.16816.F32 R108, R4.reuse, R30, R108 ;  /* 0x0000001e046c723c */ /* 0x040fe2000000186c */
[----:B------:R-:W-:Y:S01]  /*4140*/  LDSM.16.MT88.4 R28, [R221+0x5100] ;  /* 0x00510000dd1c783b */ /* 0x000fe20000004200 */
[----:B------:R-:W-:Y:S06]  /*4150*/  MUFU.EX2 R152, R152 ;  /* 0x0000009800987308 */ /* 0x000fec0000000800 */
[C---:B-1----:R-:W-:Y:S02]  /*4160*/  HMMA.16816.F32 R116, R4.reuse, R12, R116 ;  /* 0x0000000c0474723c */ /* 0x042fe40000001874 */
[----:B------:R-:W-:Y:S06]  /*4170*/  MUFU.EX2 R159, R159 ;  /* 0x0000009f009f7308 */ /* 0x000fec0000000800 */
[----:B------:R-:W-:Y:S01]  /*4180*/  HMMA.16816.F32 R112, R4, R14, R112 ;  /* 0x0000000e0470723c */ /* 0x000fe20000001870 */
[----:B------:R-:W1:Y:S01]  /*4190*/  LDSM.16.MT88.4 R12, [R224+0x5100] ;  /* 0x00510000e00c783b */ /* 0x000e620000004200 */
[----:B------:R-:W-:Y:S05]  /*41a0*/  MUFU.EX2 R154, R154 ;  /* 0x0000009a009a7308 */ /* 0x000fea0000000800 */
[----:B------:R-:W-:Y:S01]  /*41b0*/  F2FP.PACK_AB R4, R38, R45 ;  /* 0x0000002d2604723e */ /* 0x000fe200000000ff */
[----:B------:R-:W-:Y:S01]  /*41c0*/  FADD.FTZ R45, R45, R42 ;  /* 0x0000002a2d2d7221 */ /* 0x000fe20000010000 */
[----:B------:R-:W-:Y:S01]  /*41d0*/  F2FP.PACK_AB R6, R2, R41 ;  /* 0x000000290206723e */ /* 0x000fe200000000ff */
[----:B------:R-:W-:Y:S01]  /*41e0*/  MUFU.EX2 R155, R155 ;  /* 0x0000009b009b7308 */ /* 0x000fe20000000800 */
[----:B------:R-:W-:Y:S01]  /*41f0*/  F2FP.PACK_AB R5, R36, R39 ;  /* 0x000000272405723e */ /* 0x000fe200000000ff */
[----:B------:R-:W-:Y:S01]  /*4200*/  FADD.FTZ R39, R39, R40 ;  /* 0x0000002827277221 */ /* 0x000fe20000010000 */
[----:B------:R-:W-:Y:S01]  /*4210*/  F2FP.PACK_AB R7, R0, R37 ;  /* 0x000000250007723e */ /* 0x000fe200000000ff */
[----:B------:R-:W-:-:S02]  /*4220*/  FADD.FTZ R38, R38, R45 ;  /* 0x0000002d26267221 */ /* 0x000fc40000010000 */
[----:B------:R-:W-:Y:S02]  /*4230*/  FADD.FTZ R36, R36, R39 ;  /* 0x0000002724247221 */ /* 0x000fe40000010000 */
[----:B------:R-:W-:Y:S01]  /*4240*/  MUFU.EX2 R153, R153 ;  /* 0x0000009900997308 */ /* 0x000fe20000000800 */
[----:B------:R-:W-:Y:S01]  /*4250*/  FADD.FTZ R41, R41, R38 ;  /* 0x0000002629297221 */ /* 0x000fe20000010000 */
[----:B------:R-:W-:Y:S03]  /*4260*/  HMMA.16816.F32 R84, R4, R8, R84 ;  /* 0x000000080454723c */ /* 0x000fe60000001854 */
[----:B------:R-:W-:-:S03]  /*4270*/  FADD.FTZ R41, R2, R41 ;  /* 0x0000002902297221 */ /* 0x000fc60000010000 */
[----:B------:R-:W-:Y:S02]  /*4280*/  MUFU.EX2 R156, R156 ;  /* 0x0000009c009c7308 */ /* 0x000fe40000000800 */
        /* <DEDUP_REMOVED lines=8> */
[C---:B------:R-:W-:Y:S01]  /*4310*/  HMMA.16816.F32 R100, R4.reuse, R32, R100 ;  /* 0x000000200464723c */ /* 0x040fe20000001864 */
[----:B------:R5:W-:Y:S06]  /*4320*/  MUFU.EX2 R32, R144 ;  /* 0x0000009000207308 */ /* 0x000bec0000000800 */
[----:B------:R-:W-:Y:S01]  /*4330*/  FFMA.FTZ R33, R138, c[0x0][0x2d0], -R56 ;  /* 0x0000b4008a217a23 */ /* 0x000fe20000010838 */
[----:B----4-:R-:W-:Y:S01]  /*4340*/  HMMA.16816.F32 R116, R4, R8, R116 ;  /* 0x000000080474723c */ /* 0x010fe20000001874 */
[----:B------:R-:W-:-:S04]  /*4350*/  FFMA.FTZ R138, R247, c[0x0][0x2d0], -R58 ;  /* 0x0000b400f78a7a23 */ /* 0x000fc8000001083a */
[----:B------:R-:W4:Y:S03]  /*4360*/  MUFU.EX2 R33, R33 ;  /* 0x0000002100217308 */ /* 0x000f260000000800 */
[C---:B------:R-:W-:Y:S01]  /*4370*/  HMMA.16816.F32 R112, R4.reuse, R10, R112 ;  /* 0x0000000a0470723c */ /* 0x040fe20000001870 */
[----:B------:R-:W1:Y:S01]  /*4380*/  LDSM.16.MT88.4 R8, [R224+0x5900] ;  /* 0x00590000e008783b */ /* 0x000e620000004200 */
[--C-:B-----5:R-:W-:Y:S02]  /*4390*/  FFMA.FTZ R144, R243, c[0x0][0x2d0], -R58.reuse ;  /* 0x0000b400f3907a23 */ /* 0x120fe4000001083a */
[--C-:B------:R-:W-:Y:S01]  /*43a0*/  FFMA.FTZ R243, R133, c[0x0][0x2d0], -R58.reuse ;  /* 0x0000b40085f37a23 */ /* 0x100fe2000001083a */
[----:B------:R-:W-:Y:S03]  /*43b0*/  MUFU.EX2 R138, R138 ;  /* 0x0000008a008a7308 */ /* 0x000fe60000000800 */
[C---:B------:R-:W-:Y:S05]  /*43c0*/  HMMA.16816.F32 R68, R4.reuse, R20, R68 ;  /* 0x000000140444723c */ /* 0x040fea0000001844 */
[----:B------:R-:W-:Y:S03]  /*43d0*/  MUFU.EX2 R144, R144 ;  /* 0x0000009000907308 */ /* 0x000fe60000000800 */
[C---:B------:R-:W-:Y:S01]  /*43e0*/  HMMA.16816.F32 R72, R4.reuse, R22, R72 ;  /* 0x000000160448723c */ /* 0x040fe20000001848 */
[----:B------:R-:W5:Y:S04]  /*43f0*/  LDSM.16.MT88.4 R20, [R222+0x1900] ;  /* 0x00190000de14783b */ /* 0x000f680000004200 */
[----:B------:R-:W-:Y:S03]  /*4400*/  MUFU.EX2 R243, R243 ;  /* 0x000000f300f37308 */ /* 0x000fe60000000800 */
[C---:B------:R-:W-:Y:S08]  /*4410*/  HMMA.16816.F32 R128, R4.reuse, R24, R128 ;  /* 0x000000180480723c */ /* 0x040ff00000001880 */
[C---:B------:R-:W-:Y:S01]  /*4420*/  HMMA.16816.F32 R124, R4.reuse, R26, R124 ;  /* 0x0000001a047c723c */ /* 0x040fe2000000187c */
[----:B------:R-:W1:Y:S07]  /*4430*/  LDSM.16.MT88.4 R24, [R224+0x1900] ;  /* 0x00190000e018783b */ /* 0x000e6e0000004200 */
[C---:B------:R-:W-:Y:S07]  /*4440*/  HMMA.16816.F32 R104, R4.reuse, R34, R104 ;  /* 0x000000220468723c */ /* 0x040fee0000001868 */
[--C-:B------:R-:W-:Y:S01]  /*4450*/  FFMA.FTZ R34, R136, c[0x0][0x2d0], -R58.reuse ;  /* 0x0000b40088227a23 */ /* 0x100fe2000001083a */
[----:B------:R-:W-:Y:S01]  /*4460*/  HMMA.16816.F32 R120, R4, R28, R120 ;  /* 0x0000001c0478723c */ /* 0x000fe20000001878 */
[----:B------:R-:W-:-:S02]  /*4470*/  FFMA.FTZ R35, R167, c[0x0][0x2d0], -R58 ;  /* 0x0000b400a7237a23 */ /* 0x000fc4000001083a */
[----:B------:R-:W-:Y:S02]  /*4480*/  FFMA.FTZ R167, R134, c[0x0][0x2d0], -R58 ;  /* 0x0000b40086a77a23 */ /* 0x000fe4000001083a */
[--C-:B------:R-:W-:Y:S01]  /*4490*/  FFMA.FTZ R136, R193, c[0x0][0x2d0], -R56.reuse ;  /* 0x0000b400c1887a23 */ /* 0x100fe20000010838 */
[----:B------:R-:W-:Y:S01]  /*44a0*/  MUFU.EX2 R34, R34 ;  /* 0x0000002200227308 */ /* 0x000fe20000000800 */
[--C-:B------:R-:W-:Y:S01]  /*44b0*/  FFMA.FTZ R134, R251, c[0x0][0x2d0], -R56.reuse ;  /* 0x0000b400fb867a23 */ /* 0x100fe20000010838 */
[----:B------:R-:W-:Y:S01]  /*44c0*/  HMMA.16816.F32 R108, R4, R30, R108 ;  /* 0x0000001e046c723c */ /* 0x000fe2000000186c */
[----:B------:R-:W-:Y:S01]  /*44d0*/  LDSM.16.MT88.4 R28, [R221+0x5900] ;  /* 0x00590000dd1c783b */ /* 0x000fe20000004200 */
[----:B------:R-:W-:-:S04]  /*44e0*/  FFMA.FTZ R193, R249, c[0x0][0x2d0], -R56 ;  /* 0x0000b400f9c17a23 */ /* 0x000fc80000010838 */
[----:B------:R-:W1:Y:S01]  /*44f0*/  MUFU.EX2 R35, R35 ;  /* 0x0000002300237308 */ /* 0x000e620000000800 */
[----:B------:R-:W-:Y:S01]  /*4500*/  F2FP.PACK_AB R4, R145, R60 ;  /* 0x0000003c9104723e */ /* 0x000fe200000000ff */
[----:B------:R-:W-:Y:S01]  /*4510*/  FADD.FTZ R60, R60, R41 ;  /* 0x000000293c3c7221 */ /* 0x000fe20000010000 */
[----:B---3--:R-:W-:Y:S02]  /*4520*/  F2FP.PACK_AB R6, R62, R147 ;  /* 0x000000933e06723e */ /* 0x008fe400000000ff */
[----:B------:R-:W-:Y:S01]  /*4530*/  F2FP.PACK_AB R5, R151, R64 ;  /* 0x000000409705723e */ /* 0x000fe200000000ff */
[----:B------:R-:W-:Y:S01]  /*4540*/  FADD.FTZ R60, R145, R60 ;  /* 0x0000003c913c7221 */ /* 0x000fe20000010000 */
[----:B----4-:R-:W-:Y:S01]  /*4550*/  F2FP.PACK_AB R7, R33, R32 ;  /* 0x000000202107723e */ /* 0x010fe200000000ff */
[----:B------:R-:W3:Y:S02]  /*4560*/  MUFU.EX2 R167, R167 ;  /* 0x000000a700a77308 */ /* 0x000ee40000000800 */
[----:B------:R-:W-:-:S04]  /*4570*/  FADD.FTZ R147, R147, R60 ;  /* 0x0000003c93937221 */ /* 0x000fc80000010000 */
[C---:B--2---:R-:W-:Y:S01]  /*4580*/  HMMA.16816.F32 R76, R4.reuse, R16, R76 ;  /* 0x00000010044c723c */ /* 0x044fe2000000184c */
[----:B------:R-:W-:Y:S01]  /*4590*/  FADD.FTZ R147, R62, R147 ;  /* 0x000000933e937221 */ /* 0x000fe20000010000 */
[----:B------:R-:W2:Y:S06]  /*45a0*/  MUFU.EX2 R134, R134 ;  /* 0x0000008600867308 */ /* 0x000eac0000000800 */
[C---:B------:R-:W-:Y:S01]  /*45b0*/  HMMA.16816.F32 R80, R4.reuse, R18, R80 ;  /* 0x000000120450723c */ /* 0x040fe20000001850 */
[----:B------:R-:W4:Y:S01]  /*45c0*/  LDSM.16.MT88.4 R16, [R222+0x5900] ;  /* 0x00590000de10783b */ /* 0x000f220000004200 */
[----:B------:R-:W-:Y:S06]  /*45d0*/  MUFU.EX2 R136, R136 ;  /* 0x0000008800887308 */ /* 0x000fec0000000800 */
[C---:B-1----:R-:W-:Y:S02]  /*45e0*/  HMMA.16816.F32 R84, R4.reuse, R12, R84 ;  /* 0x0000000c0454723c */ /* 0x042fe40000001854 */
[----:B------:R-:W1:Y:S06]  /*45f0*/  MUFU.EX2 R193, R193 ;  /* 0x000000c100c17308 */ /* 0x000e6c0000000800 */
[C---:B------:R-:W-:Y:S01]  /*4600*/  HMMA.16816.F32 R88, R4.reuse, R14, R88 ;  /* 0x0000000e0458723c */ /* 0x040fe20000001858 */
[----:B------:R-:W1:Y:S07]  /*4610*/  LDSM.16.MT88.4 R12, [R220+0x5900] ;  /* 0x00590000dc0c783b */ /* 0x000e6e0000004200 */
[C---:B------:R-:W-:Y:S08]  /*4620*/  HMMA.16816.F32 R92, R4.reuse, R8, R92 ;  /* 0x00000008045c723c */ /* 0x040ff0000000185c */
[C---:B------:R-:W-:Y:S01]  /*4630*/  HMMA.16816.F32 R96, R4.reuse, R10, R96 ;  /* 0x0000000a0460723c */ /* 0x040fe20000001860 */
[----:B------:R-:W1:Y:S07]  /*4640*/  LDSM.16.MT88.4 R8, [R222+0x2100] ;  /* 0x00210000de08783b */ /* 0x000e6e0000004200 */
[C---:B-----5:R-:W-:Y:S08]  /*4650*/  HMMA.16816.F32 R68, R4.reuse, R20, R68 ;  /* 0x000000140444723c */ /* 0x060ff00000001844 */
[C---:B------:R-:W-:Y:S01]  /*4660*/  HMMA.16816.F32 R72, R4.reuse, R22, R72 ;  /* 0x000000160448723c */ /* 0x040fe20000001848 */
[----:B------:R-:W5:Y:S07]  /*4670*/  LDSM.16.MT88.4 R20, [R221+0x2100] ;  /* 0x00210000dd14783b */ /* 0x000f6e0000004200 */
[C---:B------:R-:W-:Y:S08]  /*4680*/  HMMA.16816.F32 R128, R4.reuse, R24, R128 ;  /* 0x000000180480723c */ /* 0x040ff00000001880 */
[C---:B------:R-:W-:Y:S01]  /*4690*/  HMMA.16816.F32 R124, R4.reuse, R26, R124 ;  /* 0x0000001a047c723c */ /* 0x040fe2000000187c */
[----:B------:R-:W-:Y:S07]  /*46a0*/  LDSM.16.MT88.4 R24, [R224+0x2100] ;  /* 0x00210000e018783b */ /* 0x000fee0000004200 */
[C---:B----4-:R-:W-:Y:S08]  /*46b0*/  HMMA.16816.F32 R100, R4.reuse, R16, R100 ;  /* 0x000000100464723c */ /* 0x050ff00000001864 */
[C---:B------:R-:W-:Y:S01]  /*46c0*/  HMMA.16816.F32 R104, R4.reuse, R18, R104 ;  /* 0x000000120468723c */ /* 0x040fe20000001868 */
[----:B------:R-:W4:Y:S07]  /*46d0*/  LDSM.16.MT88.4 R16, [R220+0x2100] ;  /* 0x00210000dc10783b */ /* 0x000f2e0000004200 */
[C---:B------:R-:W-:Y:S08]  /*46e0*/  HMMA.16816.F32 R120, R4.reuse, R28, R120 ;  /* 0x0000001c0478723c */ /* 0x040ff00000001878 */
[C---:B------:R-:W-:Y:S01]  /*46f0*/  HMMA.16816.F32 R108, R4.reuse, R30, R108 ;  /* 0x0000001e046c723c */ /* 0x040fe2000000186c */
[----:B------:R-:W-:Y:S07]  /*4700*/  LDSM.16.MT88.4 R28, [R221+0x6100] ;  /* 0x00610000dd1c783b */ /* 0x000fee0000004200 */
[C---:B-1----:R-:W-:Y:S08]  /*4710*/  HMMA.16816.F32 R116, R4.reuse, R12, R116 ;  /* 0x0000000c0474723c */ /* 0x042ff00000001874 */
[----:B------:R-:W-:Y:S01]  /*4720*/  HMMA.16816.F32 R112, R4, R14, R112 ;  /* 0x0000000e0470723c */ /* 0x000fe20000001870 */
[----:B------:R-:W1:Y:S06]  /*4730*/  LDSM.16.MT88.4 R12, [R224+0x6100] ;  /* 0x00610000e00c783b */ /* 0x000e6c0000004200 */
[----:B------:R-:W-:Y:S01]  /*4740*/  F2FP.PACK_AB R4, R35, R34 ;  /* 0x000000222304723e */ /* 0x000fe200000000ff */
[----:B------:R-:W-:Y:S01]  /*4750*/  FADD.FTZ R34, R34, R147 ;  /* 0x0000009322227221 */ /* 0x000fe20000010000 */
[----:B---3--:R-:W-:-:S02]  /*4760*/  F2FP.PACK_AB R6, R66, R167 ;  /* 0x000000a74206723e */ /* 0x008fc400000000ff */
[----:B--2---:R-:W-:Y:S01]  /*4770*/  F2FP.PACK_AB R5, R173, R134 ;  /* 0x00000086ad05723e */ /* 0x004fe200000000ff */
[----:B------:R-:W-:Y:S01]  /*4780*/  FADD.FTZ R34, R35, R34 ;  /* 0x0000002223227221 */ /* 0x000fe20000010000 */
[----:B------:R-:W-:-:S03]  /*4790*/  F2FP.PACK_AB R7, R193, R136 ;  /* 0x00000088c107723e */ /* 0x000fc600000000ff */
[----:B------:R-:W-:-:S04]  /*47a0*/  FADD.FTZ R167, R167, R34 ;  /* 0x00000022a7a77221 */ /* 0x000fc80000010000 */
[----:B------:R-:W-:Y:S01]  /*47b0*/  HMMA.16816.F32 R68, R4, R8, R68 ;  /* 0x000000080444723c */ /* 0x000fe20000001844 */
[----:B------:R-:W-:-:S07]  /*47c0*/  FADD.FTZ R167, R66, R167 ;  /* 0x000000a742a77221 */ /* 0x000fce0000010000 */
[C---:B------:R-:W-:Y:S01]  /*47d0*/  HMMA.16816.F32 R72, R4.reuse, R10, R72 ;  /* 0x0000000a0448723c */ /* 0x040fe20000001848 */
[----:B------:R-:W2:Y:S07]  /*47e0*/  LDSM.16.MT88.4 R8, [R222+0x6100] ;  /* 0x00610000de08783b */ /* 0x000eae0000004200 */
[C---:B-----5:R-:W-:Y:S08]  /*47f0*/  HMMA.16816.F32 R76, R4.reuse, R20, R76 ;  /* 0x00000014044c723c */ /* 0x060ff0000000184c */
[C---:B------:R-:W-:Y:S01]  /*4800*/  HMMA.16816.F32 R80, R4.reuse, R22, R80 ;  /* 0x000000160450723c */ /* 0x040fe20000001850 */
[----:B------:R-:W3:Y:S07]  /*4810*/  LDSM.16.MT88.4 R20, [R220+0x6100] ;  /* 0x00610000dc14783b */ /* 0x000eee0000004200 */
[C---:B----4-:R-:W-:Y:S08]  /*4820*/  HMMA.16816.F32 R84, R4.reuse, R16, R84 ;  /* 0x000000100454723c */ /* 0x050ff00000001854 */
[C---:B------:R-:W-:Y:S01]  /*4830*/  HMMA.16816.F32 R88, R4.reuse, R18, R88 ;  /* 0x000000120458723c */ /* 0x040fe20000001858 */
[----:B------:R-:W4:Y:S07]  /*4840*/  LDSM.16.MT88.4 R16, [R224+0x2900] ;  /* 0x00290000e010783b */ /* 0x000f2e0000004200 */
[C---:B-1----:R-:W-:Y:S08]  /*4850*/  HMMA.16816.F32 R92, R4.reuse, R12, R92 ;  /* 0x0000000c045c723c */ /* 0x042ff0000000185c */
[C---:B------:R-:W-:Y:S01]  /*4860*/  HMMA.16816.F32 R96, R4.reuse, R14, R96 ;  /* 0x0000000e0460723c */ /* 0x040fe20000001860 */
[----:B------:R-:W1:Y:S07]  /*4870*/  LDSM.16.MT88.4 R12, [R221+0x2900] ;  /* 0x00290000dd0c783b */ /* 0x000e6e0000004200 */
[C---:B--2---:R-:W-:Y:S08]  /*4880*/  HMMA.16816.F32 R100, R4.reuse, R8, R100 ;  /* 0x000000080464723c */ /* 0x044ff00000001864 */
[C---:B------:R-:W-:Y:S01]  /*4890*/  HMMA.16816.F32 R104, R4.reuse, R10, R104 ;  /* 0x0000000a0468723c */ /* 0x040fe20000001868 */
[----:B------:R-:W2:Y:S07]  /*48a0*/  LDSM.16.MT88.4 R8, [R220+0x2900] ;  /* 0x00290000dc08783b */ /* 0x000eae0000004200 */
[C---:B------:R-:W-:Y:S08]  /*48b0*/  HMMA.16816.F32 R128, R4.reuse, R24, R128 ;  /* 0x000000180480723c */ /* 0x040ff00000001880 */
[C---:B------:R-:W-:Y:S01]  /*48c0*/  HMMA.16816.F32 R124, R4.reuse, R26, R124 ;  /* 0x0000001a047c723c */ /* 0x040fe2000000187c */
[----:B------:R-:W-:Y:S07]  /*48d0*/  LDSM.16.MT88.4 R24, [R222+0x2900] ;  /* 0x00290000de18783b */ /* 0x000fee0000004200 */
[C---:B------:R-:W-:Y:S08]  /*48e0*/  HMMA.16816.F32 R120, R4.reuse, R28, R120 ;  /* 0x0000001c0478723c */ /* 0x040ff00000001878 */
[C---:B------:R-:W-:Y:S01]  /*48f0*/  HMMA.16816.F32 R108, R4.reuse, R30, R108 ;  /* 0x0000001e046c723c */ /* 0x040fe2000000186c */
[----:B------:R-:W-:Y:S07]  /*4900*/  LDSM.16.MT88.4 R28, [R224+0x3100] ;  /* 0x00310000e01c783b */ /* 0x000fee0000004200 */
[C---:B---3--:R-:W-:Y:S08]  /*4910*/  HMMA.16816.F32 R116, R4.reuse, R20, R116 ;  /* 0x000000140474723c */ /* 0x048ff00000001874 */
[----:B------:R-:W-:Y:S01]  /*4920*/  HMMA.16816.F32 R112, R4, R22, R112 ;  /* 0x000000160470723c */ /* 0x000fe20000001870 */
[----:B------:R-:W3:Y:S06]  /*4930*/  LDSM.16.MT88.4 R20, [R224+0x6900] ;  /* 0x00690000e014783b */ /* 0x000eec0000004200 */
[----:B------:R-:W-:Y:S01]  /*4940*/  F2FP.PACK_AB R4, R245, R138 ;  /* 0x0000008af504723e */ /* 0x000fe200000000ff */
[----:B------:R-:W-:Y:S01]  /*4950*/  FADD.FTZ R138, R138, R167 ;  /* 0x000000a78a8a7221 */ /* 0x000fe20000010000 */
[----:B------:R-:W-:-:S02]  /*4960*/  F2FP.PACK_AB R6, R241, R144 ;  /* 0x00000090f106723e */ /* 0x000fc400000000ff */
[----:B------:R-:W-:Y:S01]  /*4970*/  F2FP.PACK_AB R5, R237, R146 ;  /* 0x00000092ed05723e */ /* 0x000fe200000000ff */
[----:B------:R-:W-:Y:S01]  /*4980*/  FADD.FTZ R245, R245, R138 ;  /* 0x0000008af5f57221 */ /* 0x000fe20000010000 */
[----:B------:R-:W-:-:S03]  /*4990*/  F2FP.PACK_AB R7, R175, R148 ;  /* 0x00000094af07723e */ /* 0x000fc600000000ff */
[----:B------:R-:W-:-:S04]  /*49a0*/  FADD.FTZ R144, R144, R245 ;  /* 0x000000f590907221 */ /* 0x000fc80000010000 */
[----:B----4-:R-:W-:Y:S01]  /*49b0*/  HMMA.16816.F32 R128, R4, R16, R128 ;  /* 0x000000100480723c */ /* 0x010fe20000001880 */
[----:B------:R-:W-:-:S07]  /*49c0*/  FADD.FTZ R241, R241, R144 ;  /* 0x00000090f1f17221 */ /* 0x000fce0000010000 */
        /* <DEDUP_REMOVED lines=8> */
[C---:B---3--:R-:W-:Y:S08]  /*4a50*/  HMMA.16816.F32 R92, R4.reuse, R20, R92 ;  /* 0x00000014045c723c */ /* 0x048ff0000000185c */
[C---:B----4-:R-:W-:Y:S08]  /*4a60*/  HMMA.16816.F32 R100, R4.reuse, R16, R100 ;  /* 0x000000100464723c */ /* 0x050ff00000001864 */
[C---:B------:R-:W-:Y:S01]  /*4a70*/  HMMA.16816.F32 R104, R4.reuse, R18, R104 ;  /* 0x000000120468723c */ /* 0x040fe20000001868 */
[----:B------:R-:W3:Y:S07]  /*4a80*/  LDSM.16.MT88.4 R16, [R220+0x3100] ;  /* 0x00310000dc10783b */ /* 0x000eee0000004200 */
[C---:B-1----:R-:W-:Y:S08]  /*4a90*/  HMMA.16816.F32 R120, R4.reuse, R12, R120 ;  /* 0x0000000c0478723c */ /* 0x042ff00000001878 */
[C---:B------:R-:W-:Y:S01]  /*4aa0*/  HMMA.16816.F32 R108, R4.reuse, R14, R108 ;  /* 0x0000000e046c723c */ /* 0x040fe2000000186c */
[----:B------:R-:W1:Y:S07]  /*4ab0*/  LDSM.16.MT88.4 R12, [R224+0x7100] ;  /* 0x00710000e00c783b */ /* 0x000e6e0000004200 */
[C---:B------:R-:W-:Y:S01]  /*4ac0*/  HMMA.16816.F32 R96, R4.reuse, R22, R96 ;  /* 0x000000160460723c */ /* 0x040fe20000001860 */
[----:B------:R-:W4:Y:S07]  /*4ad0*/  LDSM.16.MT88.4 R20, [R221+0x3100] ;  /* 0x00310000dd14783b */ /* 0x000f2e0000004200 */
[C---:B--2---:R-:W-:Y:S08]  /*4ae0*/  HMMA.16816.F32 R116, R4.reuse, R8, R116 ;  /* 0x000000080474723c */ /* 0x044ff00000001874 */
[C---:B------:R-:W-:Y:S01]  /*4af0*/  HMMA.16816.F32 R112, R4.reuse, R10, R112 ;  /* 0x0000000a0470723c */ /* 0x040fe20000001870 */
[----:B------:R-:W2:Y:S07]  /*4b00*/  LDSM.16.MT88.4 R8, [R222+0x7100] ;  /* 0x00710000de08783b */ /* 0x000eae0000004200 */
[C---:B------:R-:W-:Y:S08]  /*4b10*/  HMMA.16816.F32 R68, R4.reuse, R24, R68 ;  /* 0x000000180444723c */ /* 0x040ff00000001844 */
[----:B------:R-:W-:Y:S01]  /*4b20*/  HMMA.16816.F32 R72, R4, R26, R72 ;  /* 0x0000001a0448723c */ /* 0x000fe20000001848 */
[----:B------:R-:W5:Y:S06]  /*4b30*/  LDSM.16.MT88.4 R24, [R222+0x3100] ;  /* 0x00310000de18783b */ /* 0x000f6c0000004200 */
[----:B------:R-:W-:Y:S01]  /*4b40*/  F2FP.PACK_AB R4, R163, R150 ;  /* 0x00000096a304723e */ /* 0x000fe200000000ff */
[----:B------:R-:W-:Y:S01]  /*4b50*/  FADD.FTZ R150, R150, R241 ;  /* 0x000000f196967221 */ /* 0x000fe20000010000 */
[----:B------:R-:W-:-:S02]  /*4b60*/  F2FP.PACK_AB R6, R159, R152 ;  /* 0x000000989f06723e */ /* 0x000fc400000000ff */
[----:B------:R-:W-:Y:S01]  /*4b70*/  F2FP.PACK_AB R5, R155, R154 ;  /* 0x0000009a9b05723e */ /* 0x000fe200000000ff */
[----:B------:R-:W-:Y:S01]  /*4b80*/  FADD.FTZ R163, R163, R150 ;  /* 0x00000096a3a37221 */ /* 0x000fe20000010000 */
[----:B------:R-:W-:-:S03]  /*4b90*/  F2FP.PACK_AB R7, R156, R153 ;  /* 0x000000999c07723e */ /* 0x000fc600000000ff */
[----:B------:R-:W-:-:S04]  /*4ba0*/  FADD.FTZ R152, R152, R163 ;  /* 0x000000a398987221 */ /* 0x000fc80000010000 */
[----:B---3--:R-:W-:Y:S01]  /*4bb0*/  HMMA.16816.F32 R84, R4, R16, R84 ;  /* 0x000000100454723c */ /* 0x008fe20000001854 */
[----:B------:R-:W-:-:S07]  /*4bc0*/  FADD.FTZ R159, R159, R152 ;  /* 0x000000989f9f7221 */ /* 0x000fce0000010000 */
[C---:B------:R-:W-:Y:S01]  /*4bd0*/  HMMA.16816.F32 R88, R4.reuse, R18, R88 ;  /* 0x000000120458723c */ /* 0x040fe20000001858 */
[----:B------:R-:W3:Y:S07]  /*4be0*/  LDSM.16.MT88.4 R16, [R221+0x7100] ;  /* 0x00710000dd10783b */ /* 0x000eee0000004200 */
[C---:B-1----:R-:W-:Y:S08]  /*4bf0*/  HMMA.16816.F32 R92, R4.reuse, R12, R92 ;  /* 0x0000000c045c723c */ /* 0x042ff0000000185c */
[C---:B------:R-:W-:Y:S01]  /*4c00*/  HMMA.16816.F32 R96, R4.reuse, R14, R96 ;  /* 0x0000000e0460723c */ /* 0x040fe20000001860 */
[----:B------:R-:W1:Y:S07]  /*4c10*/  LDSM.16.MT88.4 R12, [R220+0x7100] ;  /* 0x00710000dc0c783b */ /* 0x000e6e0000004200 */
[C---:B----4-:R-:W-:Y:S08]  /*4c20*/  HMMA.16816.F32 R76, R4.reuse, R20, R76 ;  /* 0x00000014044c723c */ /* 0x050ff0000000184c */
[C---:B------:R-:W-:Y:S01]  /*4c30*/  HMMA.16816.F32 R80, R4.reuse, R22, R80 ;  /* 0x000000160450723c */ /* 0x040fe20000001850 */
[----:B------:R-:W4:Y:S07]  /*4c40*/  LDSM.16.MT88.4 R20, [R224+0x3900] ;  /* 0x00390000e014783b */ /* 0x000f2e0000004200 */
[C---:B--2---:R-:W-:Y:S08]  /*4c50*/  HMMA.16816.F32 R100, R4.reuse, R8, R100 ;  /* 0x000000080464723c */ /* 0x044ff00000001864 */
[C---:B------:R-:W-:Y:S01]  /*4c60*/  HMMA.16816.F32 R104, R4.reuse, R10, R104 ;  /* 0x0000000a0468723c */ /* 0x040fe20000001868 */
[----:B------:R-:W2:Y:S07]  /*4c70*/  LDSM.16.MT88.4 R8, [R222+0x3900] ;  /* 0x00390000de08783b */ /* 0x000eae0000004200 */
[C---:B------:R-:W-:Y:S07]  /*4c80*/  HMMA.16816.F32 R128, R4.reuse, R28, R128 ;  /* 0x0000001c0480723c */ /* 0x040fee0000001880 */
[--C-:B------:R-:W-:Y:S01]  /*4c90*/  FFMA.FTZ R28, R65, c[0x0][0x2d0], -R56.reuse ;  /* 0x0000b400411c7a23 */ /* 0x100fe20000010838 */
[----:B------:R-:W-:Y:S01]  /*4ca0*/  HMMA.16816.F32 R124, R4, R30, R124 ;  /* 0x0000001e047c723c */ /* 0x000fe2000000187c */
[----:B------:R-:W-:-:S04]  /*4cb0*/  FFMA.FTZ R29, R63, c[0x0][0x2d0], -R56 ;  /* 0x0000b4003f1d7a23 */ /* 0x000fc80000010838 */
[----:B------:R-:W-:Y:S02]  /*4cc0*/  MUFU.EX2 R28, R28 ;  /* 0x0000001c001c7308 */ /* 0x000fe40000000800 */
[----:B------:R-:W-:Y:S01]  /*4cd0*/  FFMA.FTZ R30, R61, c[0x0][0x2d0], -R56 ;  /* 0x0000b4003d1e7a23 */ /* 0x000fe20000010838 */
[C---:B-----5:R-:W-:Y:S05]  /*4ce0*/  HMMA.16816.F32 R68, R4.reuse, R24, R68 ;  /* 0x000000180444723c */ /* 0x060fea0000001844 */
[----:B------:R-:W-:Y:S02]  /*4cf0*/  MUFU.EX2 R29, R29 ;  /* 0x0000001d001d7308 */ /* 0x000fe40000000800 */
[--C-:B------:R-:W-:Y:S01]  /*4d00*/  FFMA.FTZ R24, R139, c[0x0][0x2d0], -R58.reuse ;  /* 0x0000b4008b187a23 */ /* 0x100fe2000001083a */
[----:B------:R-:W-:Y:S01]  /*4d10*/  HMMA.16816.F32 R72, R4, R26, R72 ;  /* 0x0000001a0448723c */ /* 0x000fe20000001848 */
[----:B------:R-:W-:-:S04]  /*4d20*/  FFMA.FTZ R25, R137, c[0x0][0x2d0], -R58 ;  /* 0x0000b40089197a23 */ /* 0x000fc8000001083a */
[----:B------:R-:W-:Y:S02]  /*4d30*/  MUFU.EX2 R24, R24 ;  /* 0x0000001800187308 */ /* 0x000fe40000000800 */
[----:B------:R-:W-:Y:S01]  /*4d40*/  FFMA.FTZ R26, R135, c[0x0][0x2d0], -R58 ;  /* 0x0000b400871a7a23 */ /* 0x000fe2000001083a */
[----:B---3--:R-:W-:Y:S01]  /*4d50*/  HMMA.16816.F32 R120, R4, R16, R120 ;  /* 0x000000100478723c */ /* 0x008fe20000001878 */
[----:B------:R-:W-:-:S04]  /*4d60*/  FFMA.FTZ R27, R67, c[0x0][0x2d0], -R56 ;  /* 0x0000b400431b7a23 */ /* 0x000fc80000010838 */
[----:B------:R-:W3:Y:S03]  /*4d70*/  MUFU.EX2 R25, R25 ;  /* 0x0000001900197308 */ /* 0x000ee60000000800 */
[C---:B------:R-:W-:Y:S01]  /*4d80*/  HMMA.16816.F32 R108, R4.reuse, R18, R108 ;  /* 0x00000012046c723c */ /* 0x040fe2000000186c */
[----:B------:R-:W5:Y:S04]  /*4d90*/  LDSM.16.MT88.4 R16, [R221+0x3900] ;  /* 0x00390000dd10783b */ /* 0x000f680000004200 */
[----:B------:R-:W2:Y:S03]  /*4da0*/  MUFU.EX2 R26, R26 ;  /* 0x0000001a001a7308 */ /* 0x000ea60000000800 */
[C---:B-1----:R-:W-:Y:S05]  /*4db0*/  HMMA.16816.F32 R116, R4.reuse, R12, R116 ;  /* 0x0000000c0474723c */ /* 0x042fea0000001874 */
[----:B------:R-:W1:Y:S03]  /*4dc0*/  MUFU.EX2 R27, R27 ;  /* 0x0000001b001b7308 */ /* 0x000e660000000800 */
[----:B------:R-:W-:Y:S01]  /*4dd0*/  HMMA.16816.F32 R112, R4, R14, R112 ;  /* 0x0000000e0470723c */ /* 0x000fe20000001870 */
[----:B------:R-:W5:Y:S04]  /*4de0*/  LDSM.16.MT88.4 R12, [R220+0x3900] ;  /* 0x00390000dc0c783b */ /* 0x000f680000004200 */
[----:B------:R-:W4:Y:S02]  /*4df0*/  MUFU.EX2 R30, R30 ;  /* 0x0000001e001e7308 */ /* 0x000f240000000800 */
[----:B---3--:R-:W-:Y:S01]  /*4e00*/  F2FP.PACK_AB R4, R25, R24 ;  /* 0x000000181904723e */ /* 0x008fe200000000ff */
[----:B------:R-:W-:Y:S01]  /*4e10*/  FADD.FTZ R24, R24, R159 ;  /* 0x0000009f18187221 */ /* 0x000fe20000010000 */
[----:B--2---:R-:W-:-:S03]  /*4e20*/  F2FP.PACK_AB R6, R243, R26 ;  /* 0x0000001af306723e */ /* 0x004fc600000000ff */
[----:B------:R-:W-:Y:S01]  /*4e30*/  FADD.FTZ R25, R25, R24 ;  /* 0x0000001819197221 */ /* 0x000fe20000010000 */
[----:B-1----:R-:W-:-:S03]  /*4e40*/  F2FP.PACK_AB R5, R28, R27 ;  /* 0x0000001b1c05723e */ /* 0x002fc600000000ff */
[----:B------:R-:W-:-:S04]  /*4e50*/  FADD.FTZ R26, R26, R25 ;  /* 0x000000191a1a7221 */ /* 0x000fc80000010000 */
[----:B------:R-:W-:Y:S01]  /*4e60*/  FADD.FTZ R243, R243, R26 ;  /* 0x0000001af3f37221 */ /* 0x000fe20000010000 */
[----:B----4-:R-:W-:-:S07]  /*4e70*/  F2FP.PACK_AB R7, R30, R29 ;  /* 0x0000001d1e07723e */ /* 0x010fce00000000ff */
[C---:B------:R-:W-:Y:S07]  /*4e80*/  HMMA.16816.F32 R128, R4.reuse, R20, R128 ;  /* 0x000000140480723c */ /* 0x040fee0000001880 */
[----:B------:R-:W-:Y:S01]  /*4e90*/  FADD.FTZ R21, R37, R36 ;  /* 0x0000002425157221 */ /* 0x000fe20000010000 */
[----:B------:R-:W-:Y:S03]  /*4ea0*/  HMMA.16816.F32 R68, R4, R8, R68 ;  /* 0x000000080444723c */ /* 0x000fe60000001844 */
[----:B------:R-:W-:-:S04]  /*4eb0*/  FADD.FTZ R21, R0, R21 ;  /* 0x0000001500157221 */ /* 0x000fc80000010000 */
[----:B------:R-:W-:Y:S01]  /*4ec0*/  FADD.FTZ R64, R64, R21 ;  /* 0x0000001540407221 */ /* 0x000fe20000010000 */
[----:B------:R-:W-:Y:S01]  /*4ed0*/  HMMA.16816.F32 R72, R4, R10, R72 ;  /* 0x0000000a0448723c */ /* 0x000fe20000001848 */
[----:B------:R-:W1:Y:S02]  /*4ee0*/  LDSM.16.MT88.4 R8, [R224+0x7900] ;  /* 0x00790000e008783b */ /* 0x000e640000004200 */
[----:B------:R-:W-:-:S04]  /*4ef0*/  FADD.FTZ R151, R151, R64 ;  /* 0x0000004097977221 */ /* 0x000fc80000010000 */
[----:B------:R-:W-:Y:S01]  /*4f00*/  FADD.FTZ R32, R32, R151 ;  /* 0x0000009720207221 */ /* 0x000fe20000010000 */
[----:B-----5:R-:W-:Y:S03]  /*4f10*/  HMMA.16816.F32 R76, R4, R16, R76 ;  /* 0x00000010044c723c */ /* 0x020fe6000000184c */
[----:B------:R-:W-:-:S04]  /*4f20*/  FADD.FTZ R33, R33, R32 ;  /* 0x0000002021217221 */ /* 0x000fc80000010000 */
[----:B------:R-:W-:Y:S01]  /*4f30*/  FADD.FTZ R134, R134, R33 ;  /* 0x0000002186867221 */ /* 0x000fe20000010000 */
[----:B------:R-:W-:Y:S01]  /*4f40*/  HMMA.16816.F32 R80, R4, R18, R80 ;  /* 0x000000120450723c */ /* 0x000fe20000001850 */
[----:B------:R-:W2:Y:S02]  /*4f50*/  LDSM.16.MT88.4 R16, [R222+0x7900] ;  /* 0x00790000de10783b */ /* 0x000ea40000004200 */
[----:B------:R-:W-:-:S04]  /*4f60*/  FADD.FTZ R173, R173, R134 ;  /* 0x00000086adad7221 */ /* 0x000fc80000010000 */
[----:B------:R-:W-:Y:S01]  /*4f70*/  FADD.FTZ R136, R136, R173 ;  /* 0x000000ad88887221 */ /* 0x000fe20000010000 */
[----:B------:R-:W-:Y:S03]  /*4f80*/  HMMA.16816.F32 R84, R4, R12, R84 ;  /* 0x0000000c0454723c */ /* 0x000fe60000001854 */
[----:B------:R-:W-:-:S04]  /*4f90*/  FADD.FTZ R193, R193, R136 ;  /* 0x00000088c1c17221 */ /* 0x000fc80000010000 */
[----:B------:R-:W-:Y:S01]  /*4fa0*/  FADD.FTZ R146, R146, R193 ;  /* 0x000000c192927221 */ /* 0x000fe20000010000 */
[----:B------:R-:W-:Y:S01]  /*4fb0*/  HMMA.16816.F32 R88, R4, R14, R88 ;  /* 0x0000000e0458723c */ /* 0x000fe20000001858 */
[----:B------:R-:W3:Y:S02]  /*4fc0*/  LDSM.16.MT88.4 R12, [R221+0x7900] ;  /* 0x00790000dd0c783b */ /* 0x000ee40000004200 */
[----:B------:R-:W-:-:S04]  /*4fd0*/  FADD.FTZ R237, R237, R146 ;  /* 0x00000092eded7221 */ /* 0x000fc80000010000 */
[----:B------:R-:W-:Y:S01]  /*4fe0*/  FADD.FTZ R148, R148, R237 ;  /* 0x000000ed94947221 */ /* 0x000fe20000010000 */
[----:B------:R-:W-:Y:S03]  /*4ff0*/  HMMA.16816.F32 R124, R4, R22, R124 ;  /* 0x00000016047c723c */ /* 0x000fe6000000187c */
[----:B------:R-:W-:-:S04]  /*5000*/  FADD.FTZ R175, R175, R148 ;  /* 0x00000094afaf7221 */ /* 0x000fc80000010000 */
[----:B------:R-:W-:Y:S01]  /*5010*/  FADD.FTZ R154, R154, R175 ;  /* 0x000000af9a9a7221 */ /* 0x000fe20000010000 */
[----:B-1----:R-:W-:Y:S03]  /*5020*/  HMMA.16816.F32 R92, R4, R8, R92 ;  /* 0x00000008045c723c */ /* 0x002fe6000000185c */
[----:B------:R-:W-:-:S04]  /*5030*/  FADD.FTZ R154, R155, R154 ;  /* 0x0000009a9b9a7221 */ /* 0x000fc80000010000 */
[----:B------:R-:W-:Y:S01]  /*5040*/  FADD.FTZ R153, R153, R154 ;  /* 0x0000009a99997221 */ /* 0x000fe20000010000 */
[----:B------:R-:W-:Y:S01]  /*5050*/  HMMA.16816.F32 R96, R4, R10, R96 ;  /* 0x0000000a0460723c */ /* 0x000fe20000001860 */
[----:B------:R-:W1:Y:S02]  /*5060*/  LDSM.16.MT88.4 R8, [R220+0x7900] ;  /* 0x00790000dc08783b */ /* 0x000e640000004200 */
[----:B------:R-:W-:-:S04]  /*5070*/  FADD.FTZ R156, R156, R153 ;  /* 0x000000999c9c7221 */ /* 0x000fc80000010000 */
[----:B------:R-:W-:Y:S01]  /*5080*/  FADD.FTZ R27, R27, R156 ;  /* 0x0000009c1b1b7221 */ /* 0x000fe20000010000 */
[----:B--2---:R-:W-:Y:S03]  /*5090*/  HMMA.16816.F32 R100, R4, R16, R100 ;  /* 0x000000100464723c */ /* 0x004fe60000001864 */
[----:B------:R-:W-:-:S04]  /*50a0*/  FADD.FTZ R28, R28, R27 ;  /* 0x0000001b1c1c7221 */ /* 0x000fc80000010000 */
[----:B------:R-:W-:Y:S01]  /*50b0*/  FADD.FTZ R29, R29, R28 ;  /* 0x0000001c1d1d7221 */ /* 0x000fe20000010000 */
[----:B------:R-:W-:Y:S03]  /*50c0*/  HMMA.16816.F32 R104, R4, R18, R104 ;  /* 0x000000120468723c */ /* 0x000fe60000001868 */
[----:B------:R-:W-:-:S05]  /*50d0*/  FADD.FTZ R241, R30, R29 ;  /* 0x0000001d1ef17221 */ /* 0x000fca0000010000 */
[C---:B---3--:R-:W-:Y:S08]  /*50e0*/  HMMA.16816.F32 R120, R4.reuse, R12, R120 ;  /* 0x0000000c0478723c */ /* 0x048ff00000001878 */
[C---:B------:R-:W-:Y:S08]  /*50f0*/  HMMA.16816.F32 R108, R4.reuse, R14, R108 ;  /* 0x0000000e046c723c */ /* 0x040ff0000000186c */
[C---:B-1----:R-:W-:Y:S08]  /*5100*/  HMMA.16816.F32 R116, R4.reuse, R8, R116 ;  /* 0x000000080474723c */ /* 0x042ff00000001874 */
[----:B------:R-:W-:Y:S01]  /*5110*/  HMMA.16816.F32 R112, R4, R10, R112 ;  /* 0x0000000a0470723c */ /* 0x000fe20000001870 */
[----:B------:R-:W-:Y:S07]  /*5120*/  @!P1 BRA `(.L_x_24) ;  /* 0x000034e000009947 */ /* 0x000fee0003800000 */
[----:B------:R-:W-:Y:S01]  /*5130*/  IADD3 R237, P1, R230, 0x40, RZ ;  /* 0x00000040e6ed7810 */ /* 0x000fe20007f3e0ff */
[----:B------:R-:W-:Y:S01]  /*5140*/  IMAD.MOV.U32 R0, RZ, RZ, R3 ;  /* 0x000000ffff007224 */ /* 0x000fe200078e0003 */
[----:B------:R-:W-:Y:S01]  /*5150*/  IADD3 R239, P2, R234, 0x40, RZ ;  /* 0x00000040eaef7810 */ /* 0x000fe20007f5e0ff */
[----:B------:R-:W-:Y:S01]  /*5160*/  IMAD.MOV.U32 R133, RZ, RZ, R132 ;  /* 0x000000ffff857224 */ /* 0x000fe200078e0084 */
[----:B------:R-:W-:Y:S01]  /*5170*/  ULEA.HI.SX32 UR21, UR18, 0xfffffffe, 0x19 ;  /* 0xfffffffe12157891 */ /* 0x000fe2000f8fca3f */
[----:B------:R-:W-:Y:S01]  /*5180*/  IMAD.X R236, RZ, RZ, R233, P1 ;  /* 0x000000ffffec7224 */ /* 0x000fe200008e06e9 */
[----:B------:R-:W-:Y:S01]  /*5190*/  IADD3.X R238, RZ, R229, RZ, P2, !PT ;  /* 0x000000e5ffee7210 */ /* 0x000fe200017fe4ff */
[----:B------:R-:W-:-:S02]  /*51a0*/  ULDC.64 UR6, c[0x0][0x208] ;  /* 0x0000820000067ab9 */ /* 0x000fc40000000a00 */
[----:B------:R-:W-:-:S07]  /*51b0*/  ULDC.64 UR4, c[0x0][0x1e0] ;  /* 0x0000780000047ab9 */ /* 0x000fce0000000a00 */
.L_x_25:
        /* <DEDUP_REMOVED lines=19> */
[----:B------:R-:W-:Y:S01]  /*52f0*/  @UP1 USHF.L.U64.HI UR20, UR4, 0x6, UR5 ;  /* 0x0000000604141899 */ /* 0x000fe20008010205 */
        /* <DEDUP_REMOVED lines=8> */
[----:B------:R-:W-:Y:S01]  /*5380*/  @UP1 UIMAD UR18, UR18, UR4, URZ ;  /* 0x00000004121212a4 */ /* 0x000fe2000f8e023f */
[C---:B------:R-:W-:Y:S02]  /*5390*/  IADD3 R192, P1, R2.reuse, UR9, RZ ;  /* 0x0000000902c07c10 */ /* 0x040fe4000ff3e0ff */
[----:B------:R-:W-:Y:S01]  /*53a0*/  IADD3 R194, P4, R2, UR14, RZ ;  /* 0x0000000e02c27c10 */ /* 0x000fe2000ff9e0ff */
[----:B------:R-:W3:Y:S01]  /*53b0*/  LDSM.16.M88.4 R152, [R226+0x9100] ;  /* 0x00910000e298783b */ /* 0x000ee20000000200 */
[C---:B------:R-:W-:Y:S01]  /*53c0*/  IADD3.X R193, R3.reuse, UR12, RZ, P1, !PT ;  /* 0x0000000c03c17c10 */ /* 0x040fe20008ffe4ff */
[----:B------:R-:W-:Y:S01]  /*53d0*/  @UP1 UIMAD UR18, UR21, UR5, UR18 ;  /* 0x00000005151212a4 */ /* 0x000fe2000f8e0212 */
[----:B------:R-:W-:Y:S02]  /*53e0*/  IADD3.X R195, R3, UR13, RZ, P4, !PT ;  /* 0x0000000d03c37c10 */ /* 0x000fe4000a7fe4ff */
[C---:B------:R-:W-:Y:S01]  /*53f0*/  IADD3 R246, P2, R192.reuse, UR9, RZ ;  /* 0x00000009c0f67c10 */ /* 0x040fe2000ff5e0ff */
[----:B------:R-:W-:Y:S02]  /*5400*/  @UP1 UIADD3 UR18, UR23, UR18, URZ ;  /* 0x0000001217121290 */ /* 0x000fe4000fffe03f */
[----:B------:R-:W4:Y:S01]  /*5410*/  LDSM.16.M88.4 R156, [R226+0x9900] ;  /* 0x00990000e29c783b */ /* 0x000f220000000200 */
[C---:B------:R-:W-:Y:S01]  /*5420*/  IADD3.X R247, R193.reuse, UR12, RZ, P2, !PT ;  /* 0x0000000cc1f77c10 */ /* 0x040fe200097fe4ff */
[----:B------:R-:W-:Y:S06]  /*5430*/  @UP1 USHF.L.U64.HI UR18, UR22, 0x7, UR18 ;  /* 0x0000000716121899 */ /* 0x000fec0008010212 */
        /* <DEDUP_REMOVED lines=10> */
[----:B------:R-:W-:Y:S01]  /*54e0*/  LDSM.16.M88.4 R148, [R218] ;  /* 0x00000000da94783b */ /* 0x000fe20000000200 */
[C---:B------:R-:W-:Y:S07]  /*54f0*/  HMMA.16816.F32 R24, R140.reuse, R154, RZ ;  /* 0x0000009a8c18723c */ /* 0x040fee00000018ff */
[----:B------:R-:W-:Y:S01]  /*5500*/  LDSM.16.M88.4 R152, [R217] ;  /* 0x00000000d998783b */ /* 0x000fe20000000200 */
[C---:B----4-:R-:W-:Y:S07]  /*5510*/  HMMA.16816.F32 R28, R140.reuse, R156, RZ ;  /* 0x0000009c8c1c723c */ /* 0x050fee00000018ff */
[----:B------:R-:W-:Y:S01]  /*5520*/  LDSM.16.M88.4 R172, [R213] ;  /* 0x00000000d5ac783b */ /* 0x000fe20000000200 */
[C---:B------:R-:W-:Y:S07]  /*5530*/  HMMA.16816.F32 R32, R140.reuse, R158, RZ ;  /* 0x0000009e8c20723c */ /* 0x040fee00000018ff */
[----:B------:R-:W-:Y:S01]  /*5540*/  LDSM.16.M88.4 R156, [R216] ;  /* 0x00000000d89c783b */ /* 0x000fe20000000200 */
[C---:B-----5:R-:W-:Y:S08]  /*5550*/  HMMA.16816.F32 R36, R140.reuse, R160, RZ ;  /* 0x000000a08c24723c */ /* 0x060ff000000018ff */
[C---:B------:R-:W-:Y:S01]  /*5560*/  HMMA.16816.F32 R40, R140.reuse, R162, RZ ;  /* 0x000000a28c28723c */ /* 0x040fe200000018ff */
[----:B------:R-:W-:Y:S07]  /*5570*/  LDSM.16.M88.4 R160, [R215] ;  /* 0x00000000d7a0783b */ /* 0x000fee0000000200 */
[C---:B-1----:R-:W-:Y:S08]  /*5580*/  HMMA.16816.F32 R44, R140.reuse, R164, RZ ;  /* 0x000000a48c2c723c */ /* 0x042ff000000018ff */
[C---:B------:R-:W-:Y:S01]  /*5590*/  HMMA.16816.F32 R48, R140.reuse, R166, RZ ;  /* 0x000000a68c30723c */ /* 0x040fe200000018ff */
[----:B------:R-:W-:Y:S07]  /*55a0*/  LDSM.16.M88.4 R164, [R214] ;  /* 0x00000000d6a4783b */ /* 0x000fee0000000200 */
[C---:B------:R-:W-:Y:S08]  /*55b0*/  HMMA.16816.F32 R52, R140.reuse, R144, RZ ;  /* 0x000000908c34723c */ /* 0x040ff000000018ff */
[C---:B------:R-:W-:Y:S01]  /*55c0*/  HMMA.16816.F32 R56, R140.reuse, R146, RZ ;  /* 0x000000928c38723c */ /* 0x040fe200000018ff */
[----:B------:R-:W1:Y:S07]  /*55d0*/  LDSM.16.M88.4 R144, [R219] ;  /* 0x00000000db90783b */ /* 0x000e6e0000000200 */
[C---:B--2---:R-:W-:Y:S01]  /*55e0*/  HMMA.16816.F32 R60, R140.reuse, R64, RZ ;  /* 0x000000408c3c723c */ /* 0x044fe200000018ff */
[----:B------:R-:W-:Y:S01]  /*55f0*/  @!PT LDS RZ, [RZ] ;  /* 0x00000000fffff984 */ /* 0x000fe20000000800 */
[----:B------:R-:W-:Y:S01]  /*5600*/  @!PT LDS RZ, [RZ] ;  /* 0x00000000fffff984 */ /* 0x000fe20000000800 */
[----:B------:R-:W-:Y:S01]  /*5610*/  @!PT LDS RZ, [RZ] ;  /* 0x00000000fffff984 */ /* 0x000fe20000000800 */
[----:B------:R2:W-:Y:S07]  /*5620*/  LDGSTS.E.BYPASS.LTC128B.128 [R227+0x100], [R244.64], !P3 ;  /* 0x00100000f4e37fae */ /* 0x0005ee000d901d50 */
[----:B------:R-:W-:Y:S01]  /*5630*/  HMMA.16816.F32 R64, R140, R66, RZ ;  /* 0x000000428c40723c */ /* 0x000fe200000018ff */
[----:B------:R3:W-:Y:S07]  /*5640*/  LDGSTS.E.BYPASS.LTC128B.128 [R227+0x4100], [R134.64], !P0 ;  /* 0x0410000086e37fae */ /* 0x0007ee000c101d50 */
[C---:B------:R-:W-:Y:S01]  /*5650*/  HMMA.16816.F32 R4, R168.reuse, R136, R4 ;  /* 0x00000088a804723c */ /* 0x040fe20000001804 */
[----:B------:R4:W-:Y:S07]  /*5660*/  LDGSTS.E.BYPASS.LTC128B.128 [R227+0x1100], [R2.64], !P3 ;  /* 0x0110000002e37fae */ /* 0x0009ee000d901d50 */
[C---:B------:R-:W-:Y:S01]  /*5670*/  HMMA.16816.F32 R8, R168.reuse, R138, R8 ;  /* 0x0000008aa808723c */ /* 0x040fe20000001808 */
[----:B------:R4:W-:Y:S03]  /*5680*/  LDGSTS.E.BYPASS.LTC128B.128 [R227+0x5100], [R2.64+0x80], !P0 ;  /* 0x0510008002e37fae */ /* 0x0009e6000c101d50 */
[----:B--2---:R-:W-:Y:S04]  /*5690*/  IADD3 R244, P1, R192, UR14, RZ ;  /* 0x0000000ec0f47c10 */ /* 0x004fe8000ff3e0ff */
[----:B------:R-:W-:Y:S01]  /*56a0*/  IADD3.X R245, R193, UR13, RZ, P1, !PT ;  /* 0x0000000dc1f57c10 */ /* 0x000fe20008ffe4ff */
[C---:B-1----:R-:W-:Y:S01]  /*56b0*/  HMMA.16816.F32 R12, R168.reuse, R144, R12 ;  /* 0x00000090a80c723c */ /* 0x042fe2000000180c */
[----:B------:R1:W-:Y:S01]  /*56c0*/  LDGSTS.E.BYPASS.LTC128B.128 [R227+0x2100], [R192.64], !P3 ;  /* 0x02100000c0e37fae */ /* 0x0003e2000d901d50 */
[----:B------:R-:W-:Y:S06]  /*56d0*/  PLOP3.LUT P1, PT, PT, PT, UP1, 0x80, 0x0 ;  /* 0x000000000000781c */ /* 0x000fec0003f2f018 */
[C---:B------:R-:W-:Y:S01]  /*56e0*/  HMMA.16816.F32 R16, R168.reuse, R146, R16 ;  /* 0x00000092a810723c */ /* 0x040fe20000001810 */
[----:B------:R1:W-:Y:S07]  /*56f0*/  LDGSTS.E.BYPASS.LTC128B.128 [R227+0x6100], [R194.64], !P0 ;  /* 0x06100000c2e37fae */ /* 0x0003ee000c101d50 */
[C---:B------:R-:W-:Y:S01]  /*5700*/  HMMA.16816.F32 R20, R168.reuse, R148, R20 ;  /* 0x00000094a814723c */ /* 0x040fe20000001814 */
[----:B------:R2:W-:Y:S07]  /*5710*/  LDGSTS.E.BYPASS.LTC128B.128 [R227+0x3100], [R246.64], !P3 ;  /* 0x03100000f6e37fae */ /* 0x0005ee000d901d50 */
[C---:B------:R-:W-:Y:S01]  /*5720*/  HMMA.16816.F32 R24, R168.reuse, R150, R24 ;  /* 0x00000096a818723c */ /* 0x040fe20000001818 */
[----:B------:R5:W-:Y:S07]  /*5730*/  LDGSTS.E.BYPASS.LTC128B.128 [R227+0x7100], [R244.64], !P0 ;  /* 0x07100000f4e37fae */ /* 0x000bee000c101d50 */
[C---:B------:R-:W-:Y:S01]  /*5740*/  HMMA.16816.F32 R28, R168.reuse, R152, R28 ;  /* 0x00000098a81c723c */ /* 0x040fe2000000181c */
[----:B------:R-:W1:Y:S07]  /*5750*/  LDSM.16.M88.4 R136, [R223+0x8100] ;  /* 0x00810000df88783b */ /* 0x000e6e0000000200 */
[C---:B------:R-:W-:Y:S01]  /*5760*/  HMMA.16816.F32 R32, R168.reuse, R154, R32 ;  /* 0x0000009aa820723c */ /* 0x040fe20000001820 */
[----:B------:R-:W0:Y:S07]  /*5770*/  LDGDEPBAR ;  /* 0x00000000000079af */ /* 0x000e2e0000000000 */
[C---:B------:R-:W-:Y:S01]  /*5780*/  HMMA.16816.F32 R36, R168.reuse, R156, R36 ;  /* 0x0000009ca824723c */ /* 0x040fe20000001824 */
[----:B------:R-:W1:Y:S07]  /*5790*/  LDSM.16.M88.4 R144, [R223+0x8900] ;  /* 0x00890000df90783b */ /* 0x000e6e0000000200 */
[C---:B------:R-:W-:Y:S01]  /*57a0*/  HMMA.16816.F32 R40, R168.reuse, R158, R40 ;  /* 0x0000009ea828723c */ /* 0x040fe20000001828 */
[----:B------:R-:W1:Y:S07]  /*57b0*/  LDSM.16.M88.4 R148, [R223+0x9100] ;  /* 0x00910000df94783b */ /* 0x000e6e0000000200 */
[C---:B------:R-:W-:Y:S01]  /*57c0*/  HMMA.16816.F32 R44, R168.reuse, R160, R44 ;  /* 0x000000a0a82c723c */ /* 0x040fe2000000182c */
[----:B------:R-:W2:Y:S07]  /*57d0*/  LDSM.16.M88.4 R152, [R223+0x9900] ;  /* 0x00990000df98783b */ /* 0x000eae0000000200 */
[C---:B------:R-:W-:Y:S01]  /*57e0*/  HMMA.16816.F32 R48, R168.reuse, R162, R48 ;  /* 0x000000a2a830723c */ /* 0x040fe20000001830 */
[----:B------:R-:W-:Y:S07]  /*57f0*/  LDSM.16.M88.4 R156, [R223+0xb900] ;  /* 0x00b90000df9c783b */ /* 0x000fee0000000200 */
[C---:B------:R-:W-:Y:S01]  /*5800*/  HMMA.16816.F32 R52, R168.reuse, R164, R52 ;  /* 0x000000a4a834723c */ /* 0x040fe20000001834 */
[----:B------:R-:W-:Y:S07]  /*5810*/  LDSM.16.M88.4 R160, [R212] ;  /* 0x00000000d4a0783b */ /* 0x000fee0000000200 */
[C---:B------:R-:W-:Y:S01]  /*5820*/  HMMA.16816.F32 R56, R168.reuse, R166, R56 ;  /* 0x000000a6a838723c */ /* 0x040fe20000001838 */
[----:B------:R-:W-:Y:S07]  /*5830*/  LDSM.16.M88.4 R164, [R212+0x800] ;  /* 0x00080000d4a4783b */ /* 0x000fee0000000200 */
[C---:B------:R-:W-:Y:S01]  /*5840*/  HMMA.16816.F32 R60, R168.reuse, R172, R60 ;  /* 0x000000aca83c723c */ /* 0x040fe2000000183c */
[----:B-1----:R-:W-:Y:S07]  /*5850*/  LDSM.16.M88.4 R192, [R210] ;  /* 0x00000000d2c0783b */ /* 0x002fee0000000200 */
[----:B------:R-:W-:Y:S01]  /*5860*/  HMMA.16816.F32 R64, R168, R174, R64 ;  /* 0x000000aea840723c */ /* 0x000fe20000001840 */
[----:B------:R-:W-:Y:S07]  /*5870*/  LDSM.16.M88.4 R172, [R211] ;  /* 0x00000000d3ac783b */ /* 0x000fee0000000200 */
[C---:B------:R-:W-:Y:S08]  /*5880*/  HMMA.16816.F32 R4, R176.reuse, R136, R4 ;  /* 0x00000088b004723c */ /* 0x040ff00000001804 */
[C---:B------:R-:W-:Y:S01]  /*5890*/  HMMA.16816.F32 R8, R176.reuse, R138, R8 ;  /* 0x0000008ab008723c */ /* 0x040fe20000001808 */
[----:B------:R-:W1:Y:S07]  /*58a0*/  LDSM.16.M88.4 R136, [R223+0xa100] ;  /* 0x00a10000df88783b */ /* 0x000e6e0000000200 */
[C---:B------:R-:W-:Y:S08]  /*58b0*/  HMMA.16816.F32 R12, R176.reuse, R144, R12 ;  /* 0x00000090b00c723c */ /* 0x040ff0000000180c */
[C---:B------:R-:W-:Y:S01]  /*58c0*/  HMMA.16816.F32 R16, R176.reuse, R146, R16 ;  /* 0x00000092b010723c */ /* 0x040fe20000001810 */
[----:B------:R-:W3:Y:S07]  /*58d0*/  LDSM.16.M88.4 R144, [R223+0xa900] ;  /* 0x00a90000df90783b */ /* 0x000eee0000000200 */
[C---:B------:R-:W-:Y:S08]  /*58e0*/  HMMA.16816.F32 R20, R176.reuse, R148, R20 ;  /* 0x00000094b014723c */ /* 0x040ff00000001814 */
[C---:B------:R-:W-:Y:S01]  /*58f0*/  HMMA.16816.F32 R24, R176.reuse, R150, R24 ;  /* 0x00000096b018723c */ /* 0x040fe20000001818 */
[----:B------:R-:W4:Y:S07]  /*5900*/  LDSM.16.M88.4 R148, [R223+0xb100] ;  /* 0x00b10000df94783b */ /* 0x000f2e0000000200 */
[C---:B--2---:R-:W-:Y:S08]  /*5910*/  HMMA.16816.F32 R28, R176.reuse, R152, R28 ;  /* 0x00000098b01c723c */ /* 0x044ff0000000181c */
[C---:B------:R-:W-:Y:S01]  /*5920*/  HMMA.16816.F32 R32, R176.reuse, R154, R32 ;  /* 0x0000009ab020723c */ /* 0x040fe20000001820 */
[----:B------:R-:W2:Y:S07]  /*5930*/  LDSM.16.M88.4 R152, [R212+0x1000] ;  /* 0x00100000d498783b */ /* 0x000eae0000000200 */
[C---:B-1----:R-:W-:Y:S08]  /*5940*/  HMMA.16816.F32 R36, R176.reuse, R136, R36 ;  /* 0x00000088b024723c */ /* 0x042ff00000001824 */
[C---:B------:R-:W-:Y:S01]  /*5950*/  HMMA.16816.F32 R40, R176.reuse, R138, R40 ;  /* 0x0000008ab028723c */ /* 0x040fe20000001828 */
[----:B------:R-:W1:Y:S07]  /*5960*/  LDSM.16.M88.4 R136, [R212+0x1800] ;  /* 0x00180000d488783b */ /* 0x000e6e0000000200 */
[C---:B---3--:R-:W-:Y:S08]  /*5970*/  HMMA.16816.F32 R44, R176.reuse, R144, R44 ;  /* 0x00000090b02c723c */ /* 0x048ff0000000182c */
[C---:B------:R-:W-:Y:S01]  /*5980*/  HMMA.16816.F32 R48, R176.reuse, R146, R48 ;  /* 0x00000092b030723c */ /* 0x040fe20000001830 */
[----:B------:R-:W3:Y:S07]  /*5990*/  LDSM.16.M88.4 R144, [R212+0x2000] ;  /* 0x00200000d490783b */ /* 0x000eee0000000200 */
        /* <DEDUP_REMOVED lines=25> */
[C---:B------:R-:W-:Y:S01]  /*5b30*/  HMMA.16816.F32 R56, R180.reuse, R158, R56 ;  /* 0x0000009eb438723c */ /* 0x040fe20000001838 */
[----:B------:R-:W4:Y:S07]  /*5b40*/  LDSM.16.M88.4 R156, [R226+0xe900] ;  /* 0x00e90000e29c783b */ /* 0x000f2e0000000200 */
[C---:B--2---:R-:W-:Y:S08]  /*5b50*/  HMMA.16816.F32 R60, R180.reuse, R152, R60 ;  /* 0x00000098b43c723c */ /* 0x044ff0000000183c */
[----:B------:R-:W-:Y:S01]  /*5b60*/  HMMA.16816.F32 R64, R180, R154, R64 ;  /* 0x0000009ab440723c */ /* 0x000fe20000001840 */
[----:B------:R-:W-:Y:S07]  /*5b70*/  LDSM.16.M88.4 R152, [R226+0xf900] ;  /* 0x00f90000e298783b */ /* 0x000fee0000000200 */
[C---:B-1----:R-:W-:Y:S08]  /*5b80*/  HMMA.16816.F32 R4, R184.reuse, R136, R4 ;  /* 0x00000088b804723c */ /* 0x042ff00000001804 */
[C---:B------:R-:W-:Y:S01]  /*5b90*/  HMMA.16816.F32 R8, R184.reuse, R138, R8 ;  /* 0x0000008ab808723c */ /* 0x040fe20000001808 */
[----:B------:R-:W1:Y:S07]  /*5ba0*/  LDSM.16.M88.4 R136, [R226+0xf100] ;  /* 0x00f10000e288783b */ /* 0x000e6e0000000200 */
[C---:B---3--:R-:W-:Y:S08]  /*5bb0*/  HMMA.16816.F32 R12, R184.reuse, R144, R12 ;  /* 0x00000090b80c723c */ /* 0x048ff0000000180c */
[C---:B------:R-:W-:Y:S01]  /*5bc0*/  HMMA.16816.F32 R16, R184.reuse, R146, R16 ;  /* 0x00000092b810723c */ /* 0x040fe20000001810 */
[----:B------:R-:W2:Y:S07]  /*5bd0*/  LDSM.16.M88.4 R144, [R209] ;  /* 0x00000000d190783b */ /* 0x000eae0000000200 */
[C---:B----4-:R-:W-:Y:S08]  /*5be0*/  HMMA.16816.F32 R20, R184.reuse, R148, R20 ;  /* 0x00000094b814723c */ /* 0x050ff00000001814 */
[C---:B------:R-:W-:Y:S01]  /*5bf0*/  HMMA.16816.F32 R24, R184.reuse, R150, R24 ;  /* 0x00000096b818723c */ /* 0x040fe20000001818 */
[----:B------:R-:W3:Y:S07]  /*5c00*/  LDSM.16.M88.4 R148, [R208] ;  /* 0x00000000d094783b */ /* 0x000eee0000000200 */
        /* <DEDUP_REMOVED lines=8> */
[----:B------:R-:W4:Y:S07]  /*5c90*/  LDSM.16.M88.4 R156, [R207] ;  /* 0x00000000cf9c783b */ /* 0x000f2e0000000200 */
[C---:B-1----:R-:W-:Y:S08]  /*5ca0*/  HMMA.16816.F32 R52, R184.reuse, R136, R52 ;  /* 0x00000088b834723c */ /* 0x042ff00000001834 */
[C---:B------:R-:W-:Y:S01]  /*5cb0*/  HMMA.16816.F32 R56, R184.reuse, R138, R56 ;  /* 0x0000008ab838723c */ /* 0x040fe20000001838 */
[----:B------:R-:W1:Y:S07]  /*5cc0*/  LDSM.16.M88.4 R136, [R206] ;  /* 0x00000000ce88783b */ /* 0x000e6e0000000200 */
[C---:B------:R-:W-:Y:S08]  /*5cd0*/  HMMA.16816.F32 R60, R184.reuse, R152, R60 ;  /* 0x00000098b83c723c */ /* 0x040ff0000000183c */
[----:B------:R-:W-:Y:S01]  /*5ce0*/  HMMA.16816.F32 R64, R184, R154, R64 ;  /* 0x0000009ab840723c */ /* 0x000fe20000001840 */
[----:B------:R-:W1:Y:S07]  /*5cf0*/  LDSM.16.M88.4 R152, [R205] ;  /* 0x00000000cd98783b */ /* 0x000e6e0000000200 */
        /* <DEDUP_REMOVED lines=9> */
[C---:B---3--:R-:W-:Y:S08]  /*5d90*/  HMMA.16816.F32 R28, R188.reuse, R148, R28 ;  /* 0x00000094bc1c723c */ /* 0x048ff0000000181c */
[C---:B------:R-:W-:Y:S01]  /*5da0*/  HMMA.16816.F32 R32, R188.reuse, R150, R32 ;  /* 0x00000096bc20723c */ /* 0x040fe20000001820 */
[----:B------:R-:W3:Y:S07]  /*5db0*/  LDSM.16.M88.4 R148, [R223+0xc100] ;  /* 0x00c10000df94783b */ /* 0x000eee0000000200 */
[C---:B----4-:R-:W-:Y:S08]  /*5dc0*/  HMMA.16816.F32 R36, R188.reuse, R156, R36 ;  /* 0x0000009cbc24723c */ /* 0x050ff00000001824 */
[C---:B------:R-:W-:Y:S01]  /*5dd0*/  HMMA.16816.F32 R40, R188.reuse, R158, R40 ;  /* 0x0000009ebc28723c */ /* 0x040fe20000001828 */
[----:B------:R-:W4:Y:S07]  /*5de0*/  LDSM.16.M88.4 R156, [R223+0xd900] ;  /* 0x00d90000df9c783b */ /* 0x000f2e0000000200 */
[C---:B-1----:R-:W-:Y:S08]  /*5df0*/  HMMA.16816.F32 R44, R188.reuse, R136, R44 ;  /* 0x00000088bc2c723c */ /* 0x042ff0000000182c */
[C---:B------:R-:W-:Y:S01]  /*5e00*/  HMMA.16816.F32 R48, R188.reuse, R138, R48 ;  /* 0x0000008abc30723c */ /* 0x040fe20000001830 */
[----:B------:R-:W1:Y:S07]  /*5e10*/  LDSM.16.M88.4 R136, [R223+0xe100] ;  /* 0x00e10000df88783b */ /* 0x000e6e0000000200 */
[C---:B------:R-:W-:Y:S08]  /*5e20*/  HMMA.16816.F32 R52, R188.reuse, R152, R52 ;  /* 0x00000098bc34723c */ /* 0x040ff00000001834 */
[C---:B------:R-:W-:Y:S01]  /*5e30*/  HMMA.16816.F32 R56, R188.reuse, R154, R56 ;  /* 0x0000009abc38723c */ /* 0x040fe20000001838 */
[----:B------:R-:W1:Y:S07]  /*5e40*/  LDSM.16.M88.4 R152, [R223+0xf900] ;  /* 0x00f90000df98783b */ /* 0x000e6e0000000200 */
[C---:B--2---:R-:W-:Y:S08]  /*5e50*/  HMMA.16816.F32 R60, R188.reuse, R144, R60 ;  /* 0x00000090bc3c723c */ /* 0x044ff0000000183c */
[----:B------:R-:W-:Y:S01]  /*5e60*/  HMMA.16816.F32 R64, R188, R146, R64 ;  /* 0x00000092bc40723c */ /* 0x000fe20000001840 */
[----:B------:R-:W2:Y:S07]  /*5e70*/  LDSM.16.M88.4 R144, [R212+0x4000] ;  /* 0x00400000d490783b */ /* 0x000eae0000000200 */
[C---:B---3--:R-:W-:Y:S08]  /*5e80*/  HMMA.16816.F32 R4, R196.reuse, R148, R4 ;  /* 0x00000094c404723c */ /* 0x048ff00000001804 */
[C---:B------:R-:W-:Y:S01]  /*5e90*/  HMMA.16816.F32 R8, R196.reuse, R150, R8 ;  /* 0x00000096c408723c */ /* 0x040fe20000001808 */
[----:B------:R-:W3:Y:S07]  /*5ea0*/  LDSM.16.M88.4 R148, [R212+0x4800] ;  /* 0x00480000d494783b */ /* 0x000eee0000000200 */
[C---:B------:R-:W-:Y:S08]  /*5eb0*/  HMMA.16816.F32 R12, R196.reuse, R160, R12 ;  /* 0x000000a0c40c723c */ /* 0x040ff0000000180c */
[C---:B------:R-:W-:Y:S08]  /*5ec0*/  HMMA.16816.F32 R16, R196.reuse, R162, R16 ;  /* 0x000000a2c410723c */ /* 0x040ff00000001810 */
[C---:B------:R-:W-:Y:S08]  /*5ed0*/  HMMA.16816.F32 R20, R196.reuse, R164, R20 ;  /* 0x000000a4c414723c */ /* 0x040ff00000001814 */
[C---:B------:R-:W-:Y:S08]  /*5ee0*/  HMMA.16816.F32 R24, R196.reuse, R166, R24 ;  /* 0x000000a6c418723c */ /* 0x040ff00000001818 */
[C---:B----4-:R-:W-:Y:S08]  /*5ef0*/  HMMA.16816.F32 R28, R196.reuse, R156, R28 ;  /* 0x0000009cc41c723c */ /* 0x050ff0000000181c */
        /* <DEDUP_REMOVED lines=8> */
[C---:B------:R-:W-:Y:S08]  /*5f80*/  HMMA.16816.F32 R60, R196.reuse, R152, R60 ;  /* 0x00000098c43c723c */ /* 0x040ff0000000183c */
[----:B------:R-:W-:Y:S01]  /*5f90*/  HMMA.16816.F32 R64, R196, R154, R64 ;  /* 0x0000009ac440723c */ /* 0x000fe20000001840 */
[----:B------:R-:W4:Y:S07]  /*5fa0*/  LDSM.16.M88.4 R152, [R212+0x5800] ;  /* 0x00580000d498783b */ /* 0x000f2e0000000200 */
[C---:B--2---:R-:W-:Y:S08]  /*5fb0*/  HMMA.16816.F32 R4, R200.reuse, R144, R4 ;  /* 0x00000090c804723c */ /* 0x044ff00000001804 */
[C---:B------:R-:W-:Y:S01]  /*5fc0*/  HMMA.16816.F32 R8, R200.reuse, R146, R8 ;  /* 0x00000092c808723c */ /* 0x040fe20000001808 */
[----:B------:R-:W2:Y:S07]  /*5fd0*/  LDSM.16.M88.4 R144, [R212+0x6000] ;  /* 0x00600000d490783b */ /* 0x000eae0000000200 */
[C---:B---3--:R-:W-:Y:S08]  /*5fe0*/  HMMA.16816.F32 R12, R200.reuse, R148, R12 ;  /* 0x00000094c80c723c */ /* 0x048ff0000000180c */
        /* <DEDUP_REMOVED lines=11> */
[C---:B----4-:R-:W-:Y:S04]  /*60a0*/  HMMA.16816.F32 R28, R200.reuse, R152, R28 ;  /* 0x00000098c81c723c */ /* 0x050fe8000000181c */
        /* <DEDUP_REMOVED lines=69> */
[----:B------:R-:W-:Y:S01]  /*6500*/  @P1 IADD3 R138, P4, R237, UR15, RZ ;  /* 0x0000000fed8a1c10 */ /* 0x000fe2000ff9e0ff */
[----:B------:R-:W1:Y:S01]  /*6510*/  SHFL.BFLY PT, R132, R135, 0x2, 0x1f ;  /* 0x0c401f0087847f89 */ /* 0x000e6200000e0000 */
[----:B------:R-:W-:Y:S07]  /*6520*/  FMNMX.FTZ R137, R67, R2, !PT ;  /* 0x0000000243897209 */ /* 0x000fee0007810000 */
[----:B------:R-:W2:Y:S01]  /*6530*/  SHFL.BFLY PT, R2, R137, 0x2, 0x1f ;  /* 0x0c401f0089027f89 */ /* 0x000ea200000e0000 */
[----:B-1----:R-:W-:Y:S07]  /*6540*/  FMNMX.FTZ R139, R135, R132, !PT ;  /* 0x00000084878b7209 */ /* 0x002fee0007810000 */
[----:B------:R-:W1:Y:S01]  /*6550*/  SHFL.BFLY PT, R132, R139, 0x1, 0x1f ;  /* 0x0c201f008b847f89 */ /* 0x000e6200000e0000 */
[----:B--2---:R-:W-:Y:S02]  /*6560*/  FMNMX.FTZ R134, R137, R2, !PT ;  /* 0x0000000289867209 */ /* 0x004fe40007810000 */
[----:B------:R-:W-:Y:S05]  /*6570*/  @P1 IADD3.X R137, R236, UR18, RZ, P4, !PT ;  /* 0x00000012ec891c10 */ /* 0x000fea000a7fe4ff */
[----:B------:R-:W2:Y:S01]  /*6580*/  SHFL.BFLY PT, R3, R134, 0x1, 0x1f ;  /* 0x0c201f0086037f89 */ /* 0x000ea200000e0000 */
[----:B-1----:R-:W-:Y:S05]  /*6590*/  FMNMX.FTZ R132, R139, R132, !PT ;  /* 0x000000848b847209 */ /* 0x002fea0007810000 */
[C---:B------:R-:W-:Y:S02]  /*65a0*/  FADD.FTZ R2, -R132.reuse, R133 ;  /* 0x0000008584027221 */ /* 0x040fe40000010100 */
[----:B-----5:R-:W-:Y:S01]  /*65b0*/  FMUL.FTZ R244, R132, c[0x0][0x2d0] ;  /* 0x0000b40084f47a20 */ /* 0x020fe20000410000 */
[----:B--2---:R-:W-:Y:S01]  /*65c0*/  FMNMX.FTZ R3, R134, R3, !PT ;  /* 0x0000000386037209 */ /* 0x004fe20007810000 */
[----:B------:R-:W-:Y:S02]  /*65d0*/  FMUL.FTZ R135, R2, c[0x0][0x2d0] ;  /* 0x0000b40002877a20 */ /* 0x000fe40000410000 */
[----:B------:R-:W-:Y:S02]  /*65e0*/  FFMA.FTZ R172, R9, c[0x0][0x2d0], -R244 ;  /* 0x0000b40009ac7a23 */ /* 0x000fe400000108f4 */
[----:B------:R1:W2:Y:S01]  /*65f0*/  MUFU.EX2 R2, R135 ;  /* 0x0000008700027308 */ /* 0x0002a20000000800 */
[C---:B------:R-:W-:Y:S02]  /*6600*/  FMUL.FTZ R194, R3.reuse, c[0x0][0x2d0] ;  /* 0x0000b40003c27a20 */ /* 0x040fe40000410000 */
[----:B------:R-:W-:Y:S02]  /*6610*/  FADD.FTZ R133, -R3, R0 ;  /* 0x0000000003857221 */ /* 0x000fe40000010100 */
[----:B------:R-:W-:Y:S02]  /*6620*/  FFMA.FTZ R173, R6, c[0x0][0x2d0], -R194 ;  /* 0x0000b40006ad7a23 */ /* 0x000fe400000108c2 */
[----:B------:R-:W-:Y:S02]  /*6630*/  FMUL.FTZ R0, R133, c[0x0][0x2d0] ;  /* 0x0000b40085007a20 */ /* 0x000fe40000410000 */
[--C-:B------:R-:W-:Y:S01]  /*6640*/  FFMA.FTZ R133, R4, c[0x0][0x2d0], -R244.reuse ;  /* 0x0000b40004857a23 */ /* 0x100fe200000108f4 */
[----:B------:R-:W-:Y:S01]  /*6650*/  MUFU.EX2 R172, R172 ;  /* 0x000000ac00ac7308 */ /* 0x000fe20000000800 */
[--C-:B------:R-:W-:Y:S02]  /*6660*/  FFMA.FTZ R134, R5, c[0x0][0x2d0], -R244.reuse ;  /* 0x0000b40005867a23 */ /* 0x100fe400000108f4 */
[--C-:B------:R-:W-:Y:S02]  /*6670*/  FFMA.FTZ R252, R25, c[0x0][0x2d0], -R244.reuse ;  /* 0x0000b40019fc7a23 */ /* 0x100fe400000108f4 */
[--C-:B------:R-:W-:Y:S02]  /*6680*/  FFMA.FTZ R28, R28, c[0x0][0x2d0], -R244.reuse ;  /* 0x0000b4001c1c7a23 */ /* 0x100fe400000108f4 */
[----:B------:R-:W-:Y:S02]  /*6690*/  FFMA.FTZ R29, R29, c[0x0][0x2d0], -R244 ;  /* 0x0000b4001d1d7a23 */ /* 0x000fe400000108f4 */
[--C-:B------:R-:W-:Y:S01]  /*66a0*/  FFMA.FTZ R30, R30, c[0x0][0x2d0], -R194.reuse ;  /* 0x0000b4001e1e7a23 */ /* 0x100fe200000108c2 */
[----:B------:R-:W3:Y:S01]  /*66b0*/  MUFU.EX2 R0, R0 ;  /* 0x0000000000007308 */ /* 0x000ee20000000800 */
[----:B------:R-:W-:Y:S02]  /*66c0*/  FFMA.FTZ R159, R34, c[0x0][0x2d0], -R194 ;  /* 0x0000b400229f7a23 */ /* 0x000fe400000108c2 */
[----:B------:R-:W-:Y:S01]  /*66d0*/  FFMA.FTZ R33, R33, c[0x0][0x2d0], -R244 ;  /* 0x0000b40021217a23 */ /* 0x000fe200000108f4 */
[----:B-1----:R-:W-:Y:S01]  /*66e0*/  @P1 IADD3 R135, P2, R230, UR15, RZ ;  /* 0x0000000fe6871c10 */ /* 0x002fe2000ff5e0ff */
[C---:B--2---:R-:W-:Y:S02]  /*66f0*/  FMUL.FTZ R4, R2.reuse, R128 ;  /* 0x0000008002047220 */ /* 0x044fe40000410000 */
[C---:B------:R-:W-:Y:S01]  /*6700*/  FMUL.FTZ R5, R2.reuse, R129 ;  /* 0x0000008102057220 */ /* 0x040fe20000410000 */
[----:B------:R-:W-:Y:S01]  /*6710*/  @P1 LEA R192, P5, R135, c[0x0][0x1c8], 0x1 ;  /* 0x0000720087c01a11 */ /* 0x000fe200078a08ff */
[----:B------:R-:W-:Y:S01]  /*6720*/  FMUL.FTZ R9, R2, R125 ;  /* 0x0000007d02097220 */ /* 0x000fe20000410000 */
[----:B------:R-:W-:Y:S01]  /*6730*/  @P1 IADD3.X R136, R233, UR18, RZ, P2, !PT ;  /* 0x00000012e9881c10 */ /* 0x000fe200097fe4ff */
[----:B------:R-:W-:Y:S01]  /*6740*/  @UP1 UIADD3 UR18, UP0, UR10, 0x80, URZ ;  /* 0x000000800a121890 */ /* 0x000fe2000ff1e03f */
[C---:B------:R-:W-:Y:S01]  /*6750*/  @P1 LEA R174, P2, R138.reuse, c[0x0][0x1c8], 0x1 ;  /* 0x000072008aae1a11 */ /* 0x040fe200078408ff */
[----:B------:R-:W-:Y:S01]  /*6760*/  MUFU.EX2 R133, R133 ;  /* 0x0000008500857308 */ /* 0x000fe20000000800 */
[----:B------:R-:W-:Y:S01]  /*6770*/  @P1 LEA.HI.X R193, R135, c[0x0][0x1cc], R136, 0x1, P5 ;  /* 0x0000730087c11a11 */ /* 0x000fe200028f0c88 */
[----:B------:R-:W-:Y:S01]  /*6780*/  @UP1 UIADD3.X UR15, URZ, UR8, URZ, UP0, !UPT ;  /* 0x000000083f0f1290 */ /* 0x000fe200087fe43f */
[----:B------:R-:W-:Y:S01]  /*6790*/  @P1 LEA.HI.X R175, R138, c[0x0][0x1cc], R137, 0x1, P2 ;  /* 0x000073008aaf1a11 */ /* 0x000fe200010f0c89 */
[----:B------:R-:W-:Y:S01]  /*67a0*/  FFMA.FTZ R135, R8, c[0x0][0x2d0], -R244 ;  /* 0x0000b40008877a23 */ /* 0x000fe200000108f4 */
[----:B------:R-:W-:Y:S01]  /*67b0*/  @P1 IADD3 R136, P2, R192, UR19, RZ ;  /* 0x00000013c0881c10 */ /* 0x000fe2000ff5e0ff */
[----:B------:R1:W-:Y:S01]  /*67c0*/  @P1 LDGSTS.E.BYPASS.LTC128B.128 [R227+0x8100], [R192.64], !P3 ;  /* 0x08100000c0e31fae */ /* 0x0003e2000d901d50 */
[----:B------:R-:W-:Y:S02]  /*67d0*/  FMUL.FTZ R8, R2, R124 ;  /* 0x0000007c02087220 */ /* 0x000fe40000410000 */
[----:B------:R-:W-:Y:S01]  /*67e0*/  @P1 IADD3.X R137, R193, UR20, RZ, P2, !PT ;  /* 0x00000014c1891c10 */ /* 0x000fe200097fe4ff */
[----:B------:R-:W2:Y:S01]  /*67f0*/  MUFU.EX2 R134, R134 ;  /* 0x0000008600867308 */ /* 0x000ea20000000800 */
[----:B------:R-:W-:Y:S01]  /*6800*/  @P1 IADD3 R246, P2, R136, UR19, RZ ;  /* 0x0000001388f61c10 */ /* 0x000fe2000ff5e0ff */
[----:B------:R-:W-:Y:S01]  /*6810*/  FMUL.FTZ R68, R2, R68 ;  /* 0x0000004402447220 */ /* 0x000fe20000410000 */
[----:B------:R-:W-:Y:S01]  /*6820*/  @P1 IADD3 R6, P5, R136, UR18, RZ ;  /* 0x0000001288061c10 */ /* 0x000fe2000ffbe0ff */
[----:B------:R4:W-:Y:S01]  /*6830*/  @P1 LDGSTS.E.BYPASS.LTC128B.128 [R227+0xc100], [R174.64], !P0 ;  /* 0x0c100000aee31fae */ /* 0x0009e2000c101d50 */
[----:B------:R-:W-:Y:S01]  /*6840*/  @P1 IADD3.X R247, R137, UR20, RZ, P2, !PT ;  /* 0x0000001489f71c10 */ /* 0x000fe200097fe4ff */
[----:B------:R-:W-:Y:S01]  /*6850*/  FMUL.FTZ R69, R2, R69 ;  /* 0x0000004502457220 */ /* 0x000fe20000410000 */
[----:B------:R-:W-:Y:S01]  /*6860*/  @P1 IADD3 R250, P4, R246, UR19, RZ ;  /* 0x00000013f6fa1c10 */ /* 0x000fe2000ff9e0ff */
[----:B---3--:R-:W-:Y:S01]  /*6870*/  FMUL.FTZ R70, R0, R70 ;  /* 0x0000004600467220 */ /* 0x008fe20000410000 */
[----:B------:R-:W-:Y:S01]  /*6880*/  @P1 IADD3 R248, P2, R246, UR18, RZ ;  /* 0x00000012f6f81c10 */ /* 0x000fe2000ff5e0ff */
[----:B------:R-:W-:Y:S01]  /*6890*/  MUFU.EX2 R135, R135 ;  /* 0x0000008700877308 */ /* 0x000fe20000000800 */
[C---:B------:R-:W-:Y:S01]  /*68a0*/  @P1 IADD3.X R251, R247.reuse, UR20, RZ, P4, !PT ;  /* 0x00000014f7fb1c10 */ /* 0x040fe2000a7fe4ff */
[----:B------:R3:W-:Y:S01]  /*68b0*/  @P1 LDGSTS.E.BYPASS.LTC128B.128 [R227+0x9100], [R136.64], !P3 ;  /* 0x0910000088e31fae */ /* 0x0007e2000d901d50 */
[----:B------:R-:W-:Y:S01]  /*68c0*/  @P1 IADD3.X R249, R247, UR15, RZ, P2, !PT ;  /* 0x0000000ff7f91c10 */ /* 0x000fe200097fe4ff */
[----:B------:R-:W-:Y:S02]  /*68d0*/  FMUL.FTZ R71, R0, R71 ;  /* 0x0000004700477220 */ /* 0x000fe40000410000 */
[C---:B------:R-:W-:Y:S02]  /*68e0*/  FMUL.FTZ R72, R2.reuse, R72 ;  /* 0x0000004802487220 */ /* 0x040fe40000410000 */
[----:B------:R-:W-:Y:S02]  /*68f0*/  FMUL.FTZ R73, R2, R73 ;  /* 0x0000004902497220 */ /* 0x000fe40000410000 */
[----:B------:R3:W-:Y:S01]  /*6900*/  @P1 LDGSTS.E.BYPASS.LTC128B.128 [R227+0xd100], [R136.64+0x80], !P0 ;  /* 0x0d10008088e31fae */ /* 0x0007e2000c101d50 */
[----:B------:R-:W-:Y:S01]  /*6910*/  MUFU.EX2 R173, R173 ;  /* 0x000000ad00ad7308 */ /* 0x000fe20000000800 */
[----:B------:R-:W-:Y:S02]  /*6920*/  FMUL.FTZ R74, R0, R74 ;  /* 0x0000004a004a7220 */ /* 0x000fe40000410000 */
[--C-:B-1----:R-:W-:Y:S01]  /*6930*/  FFMA.FTZ R193, R7, c[0x0][0x2d0], -R194.reuse ;  /* 0x0000b40007c17a23 */ /* 0x102fe200000108c2 */
[----:B------:R-:W-:Y:S01]  /*6940*/  @P1 IADD3.X R7, R137, UR15, RZ, P5, !PT ;  /* 0x0000000f89071c10 */ /* 0x000fe2000affe4ff */
[--C-:B------:R-:W-:Y:S01]  /*6950*/  FFMA.FTZ R192, R11, c[0x0][0x2d0], -R194.reuse ;  /* 0x0000b4000bc07a23 */ /* 0x100fe200000108c2 */
[----:B--2---:R-:W-:Y:S01]  /*6960*/  F2FP.PACK_AB R128, R134, R133 ;  /* 0x000000858680723e */ /* 0x004fe200000000ff */
[----:B------:R1:W-:Y:S01]  /*6970*/  @P1 LDGSTS.E.BYPASS.LTC128B.128 [R227+0xa100], [R246.64], !P3 ;  /* 0x0a100000f6e31fae */ /* 0x0003e2000d901d50 */
[----:B------:R-:W-:Y:S02]  /*6980*/  FMUL.FTZ R11, R0, R127 ;  /* 0x0000007f000b7220 */ /* 0x000fe40000410000 */
[----:B----4-:R-:W-:Y:S01]  /*6990*/  FFMA.FTZ R175, R10, c[0x0][0x2d0], -R194 ;  /* 0x0000b4000aaf7a23 */ /* 0x010fe200000108c2 */
[----:B------:R-:W2:Y:S01]  /*69a0*/  MUFU.EX2 R174, R193 ;  /* 0x000000c100ae7308 */ /* 0x000ea20000000800 */
[C---:B------:R-:W-:Y:S02]  /*69b0*/  FMUL.FTZ R10, R0.reuse, R126 ;  /* 0x0000007e000a7220 */ /* 0x040fe40000410000 */
[----:B------:R-:W-:Y:S01]  /*69c0*/  FMUL.FTZ R75, R0, R75 ;  /* 0x0000004b004b7220 */ /* 0x000fe20000410000 */
[----:B------:R4:W-:Y:S01]  /*69d0*/  @P1 LDGSTS.E.BYPASS.LTC128B.128 [R227+0xe100], [R6.64], !P0 ;  /* 0x0e10000006e31fae */ /* 0x0009e2000c101d50 */
[C---:B------:R-:W-:Y:S02]  /*69e0*/  FMUL.FTZ R76, R2.reuse, R76 ;  /* 0x0000004c024c7220 */ /* 0x040fe40000410000 */
[----:B------:R-:W-:Y:S02]  /*69f0*/  FMUL.FTZ R77, R2, R77 ;  /* 0x0000004d024d7220 */ /* 0x000fe40000410000 */
[C---:B------:R-:W-:Y:S01]  /*6a00*/  FMUL.FTZ R78, R0.reuse, R78 ;  /* 0x0000004e004e7220 */ /* 0x040fe20000410000 */
[----:B------:R-:W-:Y:S01]  /*6a10*/  MUFU.EX2 R175, R175 ;  /* 0x000000af00af7308 */ /* 0x000fe20000000800 */
[----:B------:R-:W-:Y:S01]  /*6a20*/  FMUL.FTZ R79, R0, R79 ;  /* 0x0000004f004f7220 */ /* 0x000fe20000410000 */
[----:B------:R5:W-:Y:S01]  /*6a30*/  @P1 LDGSTS.E.BYPASS.LTC128B.128 [R227+0xb100], [R250.64], !P3 ;  /* 0x0b100000fae31fae */ /* 0x000be2000d901d50 */
[C---:B------:R-:W-:Y:S02]  /*6a40*/  FMUL.FTZ R80, R2.reuse, R80 ;  /* 0x0000005002507220 */ /* 0x040fe40000410000 */
[----:B------:R-:W-:Y:S02]  /*6a50*/  FMUL.FTZ R81, R2, R81 ;  /* 0x0000005102517220 */ /* 0x000fe40000410000 */
[C---:B------:R-:W-:Y:S02]  /*6a60*/  FMUL.FTZ R82, R0.reuse, R82 ;  /* 0x0000005200527220 */ /* 0x040fe40000410000 */
[----:B------:R-:W-:Y:S01]  /*6a70*/  FMUL.FTZ R83, R0, R83 ;  /* 0x0000005300537220 */ /* 0x000fe20000410000 */
[----:B------:R1:W-:Y:S01]  /*6a80*/  @P1 LDGSTS.E.BYPASS.LTC128B.128 [R227+0xf100], [R248.64], !P0 ;  /* 0x0f100000f8e31fae */ /* 0x0003e2000c101d50 */
[----:B------:R-:W1:Y:S01]  /*6a90*/  MUFU.EX2 R192, R192 ;  /* 0x000000c000c07308 */ /* 0x000e620000000800 */
[----:B------:R-:W-:Y:S01]  /*6aa0*/  FMUL.FTZ R84, R2, R84 ;  /* 0x0000005402547220 */ /* 0x000fe20000410000 */
[----:B--2---:R-:W-:Y:S01]  /*6ab0*/  F2FP.PACK_AB R129, R174, R173 ;  /* 0x000000adae81723e */ /* 0x004fe200000000ff */
[----:B------:R-:W-:Y:S02]  /*6ac0*/  FMUL.FTZ R85, R2, R85 ;  /* 0x0000005502557220 */ /* 0x000fe40000410000 */
[C---:B------:R-:W-:Y:S02]  /*6ad0*/  FMUL.FTZ R86, R0.reuse, R86 ;  /* 0x0000005600567220 */ /* 0x040fe40000410000 */
[----:B---3--:R-:W2:Y:S01]  /*6ae0*/  LDSM.16.MT88.4 R136, [R224+0x100] ;  /* 0x00010000e088783b */ /* 0x008ea20000004200 */
[C---:B------:R-:W-:Y:S02]  /*6af0*/  FMUL.FTZ R87, R0.reuse, R87 ;  /* 0x0000005700577220 */ /* 0x040fe40000410000 */
[----:B----4-:R-:W-:Y:S01]  /*6b00*/  FMUL.FTZ R6, R0, R130 ;  /* 0x0000008200067220 */ /* 0x010fe20000410000 */
[----:B------:R-:W-:Y:S01]  /*6b10*/  F2FP.PACK_AB R130, R172, R135 ;  /* 0x00000087ac82723e */ /* 0x000fe200000000ff */
[----:B------:R-:W-:Y:S01]  /*6b20*/  FMUL.FTZ R7, R0, R131 ;  /* 0x0000008300077220 */ /* 0x000fe20000410000 */
[----:B------:R-:W-:Y:S01]  /*6b30*/  MUFU.EX2 R153, R28 ;  /* 0x0000001c00997308 */ /* 0x000fe20000000800 */
[C---:B------:R-:W-:Y:S01]  /*6b40*/  FMUL.FTZ R88, R2.reuse, R88 ;  /* 0x0000005802587220 */ /* 0x040fe20000410000 */
[----:B------:R-:W3:Y:S01]  /*6b50*/  LDSM.16.MT88.4 R144, [R222+0x100] ;  /* 0x00010000de90783b */ /* 0x000ee20000004200 */
[----:B------:R-:W-:Y:S02]  /*6b60*/  FMUL.FTZ R89, R2, R89 ;  /* 0x0000005902597220 */ /* 0x000fe40000410000 */
[C---:B------:R-:W-:Y:S02]  /*6b70*/  FMUL.FTZ R90, R0.reuse, R90 ;  /* 0x0000005a005a7220 */ /* 0x040fe40000410000 */
[----:B------:R-:W-:Y:S02]  /*6b80*/  FMUL.FTZ R91, R0, R91 ;  /* 0x0000005b005b7220 */ /* 0x000fe40000410000 */
[--C-:B-----5:R-:W-:Y:S01]  /*6b90*/  FFMA.FTZ R251, R24, c[0x0][0x2d0], -R244.reuse ;  /* 0x0000b40018fb7a23 */ /* 0x120fe200000108f4 */
[----:B------:R-:W4:Y:S01]  /*6ba0*/  LDSM.16.MT88.4 R148, [R221+0x100] ;  /* 0x00010000dd94783b */ /* 0x000f220000004200 */
[----:B-1----:R-:W-:Y:S01]  /*6bb0*/  F2FP.PACK_AB R131, R192, R175 ;  /* 0x000000afc083723e */ /* 0x002fe200000000ff */
[----:B------:R-:W-:Y:S01]  /*6bc0*/  MUFU.EX2 R158, R29 ;  /* 0x0000001d009e7308 */ /* 0x000fe20000000800 */
[--C-:B------:R-:W-:Y:S02]  /*6bd0*/  FFMA.FTZ R44, R44, c[0x0][0x2d0], -R244.reuse ;  /* 0x0000b4002c2c7a23 */ /* 0x100fe400000108f4 */
[----:B------:R-:W-:Y:S02]  /*6be0*/  FFMA.FTZ R45, R45, c[0x0][0x2d0], -R244 ;  /* 0x0000b4002d2d7a23 */ /* 0x000fe400000108f4 */
[----:B------:R-:W-:Y:S01]  /*6bf0*/  FFMA.FTZ R46, R46, c[0x0][0x2d0], -R194 ;  /* 0x0000b4002e2e7a23 */ /* 0x000fe200000108c2 */
[----:B------:R-:W1:Y:S01]  /*6c00*/  LDSM.16.MT88.4 R124, [R220+0x100] ;  /* 0x00010000dc7c783b */ /* 0x000e620000004200 */
[----:B------:R-:W-:Y:S02]  /*6c10*/  FFMA.FTZ R49, R49, c[0x0][0x2d0], -R244 ;  /* 0x0000b40031317a23 */ /* 0x000fe400000108f4 */
[--C-:B------:R-:W-:Y:S01]  /*6c20*/  FFMA.FTZ R50, R50, c[0x0][0x2d0], -R194.reuse ;  /* 0x0000b40032327a23 */ /* 0x100fe200000108c2 */
[----:B------:R-:W-:Y:S01]  /*6c30*/  MUFU.EX2 R157, R30 ;  /* 0x0000001e009d7308 */ /* 0x000fe20000000800 */
[----:B------:R-:W-:Y:S02]  /*6c40*/  FFMA.FTZ R51, R51, c[0x0][0x2d0], -R194 ;  /* 0x0000b40033337a23 */ /* 0x000fe400000108c2 */
[C---:B------:R-:W-:Y:S01]  /*6c50*/  FMUL.FTZ R92, R2.reuse, R92 ;  /* 0x0000005c025c7220 */ /* 0x040fe20000410000 */
[----:B------:R-:W0:Y:S01]  /*6c60*/  LDGDEPBAR ;  /* 0x00000000000079af */ /* 0x000e220000000000 */
[----:B------:R-:W-:Y:S02]  /*6c70*/  FMUL.FTZ R93, R2, R93 ;  /* 0x0000005d025d7220 */ /* 0x000fe40000410000 */
[C---:B------:R-:W-:Y:S02]  /*6c80*/  FMUL.FTZ R94, R0.reuse, R94 ;  /* 0x0000005e005e7220 */ /* 0x040fe40000410000 */
[----:B------:R-:W-:Y:S01]  /*6c90*/  FMUL.FTZ R95, R0, R95 ;  /* 0x0000005f005f7220 */ /* 0x000fe20000410000 */
[----:B------:R-:W-:Y:S01]  /*6ca0*/  MUFU.EX2 R162, R33 ;  /* 0x0000002100a27308 */ /* 0x000fe20000000800 */
[C---:B------:R-:W-:Y:S01]  /*6cb0*/  FMUL.FTZ R96, R2.reuse, R96 ;  /* 0x0000006002607220 */ /* 0x040fe20000410000 */
[C---:B--2---:R-:W-:Y:S05]  /*6cc0*/  HMMA.16816.F32 R4, R128.reuse, R136, R4 ;  /* 0x000000888004723c */ /* 0x044fea0000001804 */
[----:B------:R-:W-:Y:S02]  /*6cd0*/  FMUL.FTZ R97, R2, R97 ;  /* 0x0000006102617220 */ /* 0x000fe40000410000 */
[C---:B------:R-:W-:Y:S01]  /*6ce0*/  FMUL.FTZ R98, R0.reuse, R98 ;  /* 0x0000006200627220 */ /* 0x040fe20000410000 */
[C---:B------:R-:W-:Y:S01]  /*6cf0*/  HMMA.16816.F32 R8, R128.reuse, R138, R8 ;  /* 0x0000008a8008723c */ /* 0x040fe20000001808 */
[----:B------:R-:W2:Y:S01]  /*6d00*/  LDSM.16.MT88.4 R136, [R224+0x4100] ;  /* 0x00410000e088783b */ /* 0x000ea20000004200 */
[----:B------:R-:W-:Y:S02]  /*6d10*/  MUFU.EX2 R163, R44 ;  /* 0x0000002c00a37308 */ /* 0x000fe40000000800 */
[----:B------:R-:W-:Y:S02]  /*6d20*/  FMUL.FTZ R99, R0, R99 ;  /* 0x0000006300637220 */ /* 0x000fe40000410000 */
[C---:B------:R-:W-:Y:S02]  /*6d30*/  FMUL.FTZ R100, R2.reuse, R100 ;  /* 0x0000006402647220 */ /* 0x040fe40000410000 */
[C---:B---3--:R-:W-:Y:S04]  /*6d40*/  HMMA.16816.F32 R68, R128.reuse, R144, R68 ;  /* 0x000000908044723c */ /* 0x048fe80000001844 */
[----:B------:R-:W-:Y:S01]  /*6d50*/  MUFU.EX2 R165, R45 ;  /* 0x0000002d00a57308 */ /* 0x000fe20000000800 */
[----:B------:R-:W-:Y:S02]  /*6d60*/  FMUL.FTZ R101, R2, R101 ;  /* 0x0000006502657220 */ /* 0x000fe40000410000 */
[C---:B------:R-:W-:Y:S01]  /*6d70*/  FMUL.FTZ R102, R0.reuse, R102 ;  /* 0x0000006600667220 */ /* 0x040fe20000410000 */
[C---:B------:R-:W-:Y:S01]  /*6d80*/  HMMA.16816.F32 R72, R128.reuse, R146, R72 ;  /* 0x000000928048723c */ /* 0x040fe20000001848 */
[----:B------:R-:W3:Y:S03]  /*6d90*/  LDSM.16.MT88.4 R144, [R222+0x4100] ;  /* 0x00410000de90783b */ /* 0x000ee60000004200 */
[----:B------:R-:W-:Y:S02]  /*6da0*/  FMUL.FTZ R103, R0, R103 ;  /* 0x0000006700677220 */ /* 0x000fe40000410000 */
[----:B------:R-:W-:Y:S01]  /*6db0*/  MUFU.EX2 R152, R51 ;  /* 0x0000003300987308 */ /* 0x000fe20000000800 */
[C---:B------:R-:W-:Y:S01]  /*6dc0*/  FMUL.FTZ R104, R2.reuse, R104 ;  /* 0x0000006802687220 */ /* 0x040fe20000410000 */
[C---:B----4-:R-:W-:Y:S04]  /*6dd0*/  HMMA.16816.F32 R76, R128.reuse, R148, R76 ;  /* 0x00000094804c723c */ /* 0x050fe8000000184c */
[----:B------:R-:W-:Y:S02]  /*6de0*/  FMUL.FTZ R105, R2, R105 ;  /* 0x0000006902697220 */ /* 0x000fe40000410000 */
[C---:B------:R-:W-:Y:S02]  /*6df0*/  FMUL.FTZ R106, R0.reuse, R106 ;  /* 0x0000006a006a7220 */ /* 0x040fe40000410000 */
[C---:B------:R-:W-:Y:S01]  /*6e00*/  HMMA.16816.F32 R80, R128.reuse, R150, R80 ;  /* 0x000000968050723c */ /* 0x040fe20000001850 */
[----:B------:R-:W-:Y:S01]  /*6e10*/  LDSM.16.MT88.4 R148, [R220+0x900] ;  /* 0x00090000dc94783b */ /* 0x000fe20000004200 */
[----:B------:R-:W-:Y:S02]  /*6e20*/  MUFU.EX2 R251, R251 ;  /* 0x000000fb00fb7308 */ /* 0x000fe40000000800 */
[----:B------:R-:W-:Y:S02]  /*6e30*/  FMUL.FTZ R107, R0, R107 ;  /* 0x0000006b006b7220 */ /* 0x000fe40000410000 */
[--C-:B------:R-:W-:Y:S02]  /*6e40*/  FFMA.FTZ R193, R12, c[0x0][0x2d0], -R244.reuse ;  /* 0x0000b4000cc17a23 */ /* 0x100fe400000108f4 */
[C---:B-1----:R-:W-:Y:S04]  /*6e50*/  HMMA.16816.F32 R84, R128.reuse, R124, R84 ;  /* 0x0000007c8054723c */ /* 0x042fe80000001854 */
[C---:B------:R-:W-:Y:S01]  /*6e60*/  FMUL.FTZ R12, R2.reuse, R120 ;  /* 0x00000078020c7220 */ /* 0x040fe20000410000 */
[----:B------:R-:W-:Y:S01]  /*6e70*/  MUFU.EX2 R193, R193 ;  /* 0x000000c100c17308 */ /* 0x000fe20000000800 */
[----:B------:R-:W-:Y:S02]  /*6e80*/  FFMA.FTZ R240, R13, c[0x0][0x2d0], -R244 ;  /* 0x0000b4000df07a23 */ /* 0x000fe400000108f4 */
[C---:B------:R-:W-:Y:S01]  /*6e90*/  HMMA.16816.F32 R88, R128.reuse, R126, R88 ;  /* 0x0000007e8058723c */ /* 0x040fe20000001858 */
[----:B------:R-:W1:Y:S03]  /*6ea0*/  LDSM.16.MT88.4 R124, [R221+0x4100] ;  /* 0x00410000dd7c783b */ /* 0x000e660000004200 */
[----:B------:R-:W-:Y:S02]  /*6eb0*/  FMUL.FTZ R13, R2, R121 ;  /* 0x00000079020d7220 */ /* 0x000fe40000410000 */
[--C-:B------:R-:W-:Y:S01]  /*6ec0*/  FFMA.FTZ R245, R14, c[0x0][0x2d0], -R194.reuse ;  /* 0x0000b4000ef57a23 */ /* 0x100fe200000108c2 */
[----:B------:R-:W4:Y:S01]  /*6ed0*/  MUFU.EX2 R240, R240 ;  /* 0x000000f000f07308 */ /* 0x000f220000000800 */
[C---:B--2---:R-:W-:Y:S04]  /*6ee0*/  HMMA.16816.F32 R92, R128.reuse, R136, R92 ;  /* 0x00000088805c723c */ /* 0x044fe8000000185c */
[C---:B------:R-:W-:Y:S02]  /*6ef0*/  FMUL.FTZ R14, R0.reuse, R122 ;  /* 0x0000007a000e7220 */ /* 0x040fe40000410000 */
[----:B------:R-:W-:Y:S02]  /*6f00*/  FFMA.FTZ R246, R15, c[0x0][0x2d0], -R194 ;  /* 0x0000b4000ff67a23 */ /* 0x000fe400000108c2 */
[C---:B------:R-:W-:Y:S01]  /*6f10*/  HMMA.16816.F32 R96, R128.reuse, R138, R96 ;  /* 0x0000008a8060723c */ /* 0x040fe20000001860 */
[----:B------:R-:W2:Y:S01]  /*6f20*/  LDSM.16.MT88.4 R136, [R220+0x4100] ;  /* 0x00410000dc88783b */ /* 0x000ea20000004200 */
[----:B------:R-:W-:Y:S02]  /*6f30*/  MUFU.EX2 R245, R245 ;  /* 0x000000f500f57308 */ /* 0x000fe40000000800 */
[----:B------:R-:W-:Y:S02]  /*6f40*/  FMUL.FTZ R15, R0, R123 ;  /* 0x0000007b000f7220 */ /* 0x000fe40000410000 */
[C---:B------:R-:W-:Y:S02]  /*6f50*/  FMUL.FTZ R108, R2.reuse, R108 ;  /* 0x0000006c026c7220 */ /* 0x040fe40000410000 */
[C---:B---3--:R-:W-:Y:S01]  /*6f60*/  HMMA.16816.F32 R100, R128.reuse, R144, R100 ;  /* 0x000000908064723c */ /* 0x048fe20000001864 */
[----:B------:R-:W3:Y:S03]  /*6f70*/  LDSM.16.MT88.4 R120, [R224+0x900] ;  /* 0x00090000e078783b */ /* 0x000ee60000004200 */
[----:B------:R-:W5:Y:S01]  /*6f80*/  MUFU.EX2 R246, R246 ;  /* 0x000000f600f67308 */ /* 0x000f620000000800 */
[----:B------:R-:W-:Y:S02]  /*6f90*/  FMUL.FTZ R109, R2, R109 ;  /* 0x0000006d026d7220 */ /* 0x000fe40000410000 */
[----:B------:R-:W-:Y:S01]  /*6fa0*/  FMUL.FTZ R110, R0, R110 ;  /* 0x0000006e006e7220 */ /* 0x000fe20000410000 */
[C---:B------:R-:W-:Y:S01]  /*6fb0*/  HMMA.16816.F32 R104, R128.reuse, R146, R104 ;  /* 0x000000928068723c */ /* 0x040fe20000001868 */
[----:B------:R-:W-:Y:S03]  /*6fc0*/  LDSM.16.MT88.4 R144, [R221+0x900] ;  /* 0x00090000dd90783b */ /* 0x000fe60000004200 */
[--C-:B------:R-:W-:Y:S02]  /*6fd0*/  FFMA.FTZ R195, R16, c[0x0][0x2d0], -R244.reuse ;  /* 0x0000b40010c37a23 */ /* 0x100fe400000108f4 */
[----:B------:R-:W-:Y:S01]  /*6fe0*/  FFMA.FTZ R242, R17, c[0x0][0x2d0], -R244 ;  /* 0x0000b40011f27a23 */ /* 0x000fe200000108f4 */
[----:B------:R-:W-:Y:S01]  /*6ff0*/  MUFU.EX2 R252, R252 ;  /* 0x000000fc00fc7308 */ /* 0x000fe20000000800 */
[--C-:B------:R-:W-:Y:S01]  /*7000*/  FFMA.FTZ R247, R18, c[0x0][0x2d0], -R194.reuse ;  /* 0x0000b40012f77a23 */ /* 0x100fe200000108c2 */
[C---:B-1----:R-:W-:Y:S03]  /*7010*/  HMMA.16816.F32 R12, R128.reuse, R124, R12 ;  /* 0x0000007c800c723c */ /* 0x042fe6000000180c */
[----:B------:R-:W-:Y:S02]  /*7020*/  FFMA.FTZ R248, R19, c[0x0][0x2d0], -R194 ;  /* 0x0000b40013f87a23 */ /* 0x000fe400000108c2 */
[----:B------:R-:W-:Y:S02]  /*7030*/  FMUL.FTZ R111, R0, R111 ;  /* 0x0000006f006f7220 */ /* 0x000fe40000410000 */
[----:B------:R-:W-:Y:S01]  /*7040*/  FMUL.FTZ R16, R2, R116 ;  /* 0x0000007402107220 */ /* 0x000fe20000410000 */
[----:B------:R-:W-:Y:S01]  /*7050*/  MUFU.EX2 R195, R195 ;  /* 0x000000c300c37308 */ /* 0x000fe20000000800 */
[----:B----4-:R-:W-:Y:S03]  /*7060*/  F2FP.PACK_AB R116, R240, R193 ;  /* 0x000000c1f074723e */ /* 0x010fe600000000ff */
[C---:B------:R-:W-:Y:S01]  /*7070*/  HMMA.16816.F32 R108, R128.reuse, R126, R108 ;  /* 0x0000007e806c723c */ /* 0x040fe2000000186c */
[----:B------:R-:W1:Y:S02]  /*7080*/  LDSM.16.MT88.4 R124, [R222+0x900] ;  /* 0x00090000de7c783b */ /* 0x000e640000004200 */
[----:B------:R-:W-:Y:S01]  /*7090*/  FMUL.FTZ R17, R2, R117 ;  /* 0x0000007502117220 */ /* 0x000fe20000410000 */
[----:B-----5:R-:W-:Y:S01]  /*70a0*/  F2FP.PACK_AB R117, R246, R245 ;  /* 0x000000f5f675723e */ /* 0x020fe200000000ff */
[C---:B------:R-:W-:Y:S01]  /*70b0*/  FMUL.FTZ R18, R0.reuse, R118 ;  /* 0x0000007600127220 */ /* 0x040fe20000410000 */
[----:B------:R-:W4:Y:S01]  /*70c0*/  MUFU.EX2 R242, R242 ;  /* 0x000000f200f27308 */ /* 0x000f220000000800 */
[----:B------:R-:W-:Y:S02]  /*70d0*/  FMUL.FTZ R19, R0, R119 ;  /* 0x0000007700137220 */ /* 0x000fe40000410000 */
[C---:B------:R-:W-:Y:S03]  /*70e0*/  FMUL.FTZ R112, R2.reuse, R112 ;  /* 0x0000007002707220 */ /* 0x040fe60000410000 */
[----:B------:R-:W-:Y:S02]  /*70f0*/  FMUL.FTZ R113, R2, R113 ;  /* 0x0000007102717220 */ /* 0x000fe40000410000 */
[C---:B--2---:R-:W-:Y:S02]  /*7100*/  HMMA.16816.F32 R16, R128.reuse, R136, R16 ;  /* 0x000000888010723c */ /* 0x044fe40000001810 */
[----:B------:R-:W-:Y:S01]  /*7110*/  MUFU.EX2 R247, R247 ;  /* 0x000000f700f77308 */ /* 0x000fe20000000800 */
[C---:B------:R-:W-:Y:S02]  /*7120*/  FMUL.FTZ R114, R0.reuse, R114 ;  /* 0x0000007200727220 */ /* 0x040fe40000410000 */
[----:B------:R-:W-:Y:S02]  /*7130*/  FMUL.FTZ R115, R0, R115 ;  /* 0x0000007300737220 */ /* 0x000fe40000410000 */
[----:B------:R-:W-:Y:S02]  /*7140*/  FFMA.FTZ R249, R20, c[0x0][0x2d0], -R244 ;  /* 0x0000b40014f97a23 */ /* 0x000fe400000108f4 */
[----:B------:R-:W-:Y:S03]  /*7150*/  FFMA.FTZ R20, R26, c[0x0][0x2d0], -R194 ;  /* 0x0000b4001a147a23 */ /* 0x000fe600000108c2 */
[----:B------:R-:W-:Y:S01]  /*7160*/  HMMA.16816.F32 R112, R128, R138, R112 ;  /* 0x0000008a8070723c */ /* 0x000fe20000001870 */
[----:B------:R-:W2:Y:S01]  /*7170*/  MUFU.EX2 R248, R248 ;  /* 0x000000f800f87308 */ /* 0x000ea20000000800 */
[----:B------:R-:W5:Y:S01]  /*7180*/  LDSM.16.MT88.4 R128, [R224+0x4900] ;  /* 0x00490000e080783b */ /* 0x000f620000004200 */
[----:B------:R-:W-:Y:S01]  /*7190*/  FFMA.FTZ R250, R21, c[0x0][0x2d0], -R244 ;  /* 0x0000b40015fa7a23 */ /* 0x000fe200000108f4 */
[----:B----4-:R-:W-:Y:S01]  /*71a0*/  F2FP.PACK_AB R118, R242, R195 ;  /* 0x000000c3f276723e */ /* 0x010fe200000000ff */
[----:B------:R-:W-:Y:S02]  /*71b0*/  FFMA.FTZ R21, R27, c[0x0][0x2d0], -R194 ;  /* 0x0000b4001b157a23 */ /* 0x000fe400000108c2 */
[--C-:B------:R-:W-:Y:S02]  /*71c0*/  FFMA.FTZ R32, R32, c[0x0][0x2d0], -R244.reuse ;  /* 0x0000b40020207a23 */ /* 0x100fe400000108f4 */
[----:B------:R-:W-:Y:S01]  /*71d0*/  FFMA.FTZ R48, R48, c[0x0][0x2d0], -R244 ;  /* 0x0000b40030307a23 */ /* 0x000fe200000108f4 */
[----:B------:R-:W-:Y:S01]  /*71e0*/  LDSM.16.MT88.4 R136, [R220+0x4900] ;  /* 0x00490000dc88783b */ /* 0x000fe20000004200 */
[----:B------:R-:W-:Y:S01]  /*71f0*/  MUFU.EX2 R154, R21 ;  /* 0x00000015009a7308 */ /* 0x000fe20000000800 */
[--C-:B------:R-:W-:Y:S02]  /*7200*/  FFMA.FTZ R22, R22, c[0x0][0x2d0], -R194.reuse ;  /* 0x0000b40016167a23 */ /* 0x100fe400000108c2 */
[----:B------:R-:W-:Y:S02]  /*7210*/  FFMA.FTZ R23, R23, c[0x0][0x2d0], -R194 ;  /* 0x0000b40017177a23 */ /* 0x000fe400000108c2 */
[----:B------:R-:W-:Y:S02]  /*7220*/  FFMA.FTZ R173, R0, R241, R173 ;  /* 0x000000f100ad7223 */ /* 0x000fe400000100ad */
[----:B------:R-:W-:Y:S01]  /*7230*/  LDSM.16.MT88.4 R24, [R222+0x1100] ;  /* 0x00110000de18783b */ /* 0x000fe20000004200 */
[--C-:B------:R-:W-:Y:S02]  /*7240*/  FFMA.FTZ R52, R52, c[0x0][0x2d0], -R244.reuse ;  /* 0x0000b40034347a23 */ /* 0x100fe400000108f4 */
[----:B------:R4:W-:Y:S01]  /*7250*/  MUFU.EX2 R155, R32 ;  /* 0x00000020009b7308 */ /* 0x0009e20000000800 */
[--C-:B------:R-:W-:Y:S02]  /*7260*/  FFMA.FTZ R53, R53, c[0x0][0x2d0], -R244.reuse ;  /* 0x0000b40035357a23 */ /* 0x100fe400000108f4 */
[--C-:B------:R-:W-:Y:S01]  /*7270*/  FFMA.FTZ R56, R56, c[0x0][0x2d0], -R244.reuse ;  /* 0x0000b40038387a23 */ /* 0x100fe200000108f4 */
[----:B--2---:R-:W-:Y:S01]  /*7280*/  F2FP.PACK_AB R119, R248, R247 ;  /* 0x000000f7f877723e */ /* 0x004fe200000000ff */
[----:B------:R-:W-:Y:S02]  /*7290*/  FFMA.FTZ R57, R57, c[0x0][0x2d0], -R244 ;  /* 0x0000b40039397a23 */ /* 0x000fe400000108f4 */
[--C-:B------:R-:W-:Y:S02]  /*72a0*/  FFMA.FTZ R54, R54, c[0x0][0x2d0], -R194.reuse ;  /* 0x0000b40036367a23 */ /* 0x100fe400000108c2 */
[--C-:B------:R-:W-:Y:S01]  /*72b0*/  FFMA.FTZ R55, R55, c[0x0][0x2d0], -R194.reuse ;  /* 0x0000b40037377a23 */ /* 0x100fe200000108c2 */
[----:B------:R2:W-:Y:S01]  /*72c0*/  MUFU.EX2 R167, R48 ;  /* 0x0000003000a77308 */ /* 0x0005e20000000800 */
[C---:B---3--:R-:W-:Y:S05]  /*72d0*/  HMMA.16816.F32 R4, R116.reuse, R120, R4 ;  /* 0x000000787404723c */ /* 0x048fea0000001804 */
[--C-:B------:R-:W-:Y:S02]  /*72e0*/  FFMA.FTZ R58, R58, c[0x0][0x2d0], -R194.reuse ;  /* 0x0000b4003a3a7a23 */ /* 0x100fe400000108c2 */
[----:B------:R-:W-:Y:S01]  /*72f0*/  FFMA.FTZ R59, R59, c[0x0][0x2d0], -R194 ;  /* 0x0000b4003b3b7a23 */ /* 0x000fe200000108c2 */
[C---:B------:R-:W-:Y:S01]  /*7300*/  HMMA.16816.F32 R8, R116.reuse, R122, R8 ;  /* 0x0000007a7408723c */ /* 0x040fe20000001808 */
[----:B------:R-:W3:Y:S01]  /*7310*/  LDSM.16.MT88.4 R120, [R222+0x4900] ;  /* 0x00490000de78783b */ /* 0x000ee20000004200 */
[----:B------:R-:W-:Y:S02]  /*7320*/  MUFU.EX2 R249, R249 ;  /* 0x000000f900f97308 */ /* 0x000fe40000000800 */
[----:B------:R-:W-:Y:S02]  /*7330*/  FFMA.FTZ R60, R60, c[0x0][0x2d0], -R244 ;  /* 0x0000b4003c3c7a23 */ /* 0x000fe400000108f4 */
[----:B----4-:R-:W-:Y:S02]  /*7340*/  FFMA.FTZ R32, R31, c[0x0][0x2d0], -R194 ;  /* 0x0000b4001f207a23 */ /* 0x010fe400000108c2 */
[C---:B-1----:R-:W-:Y:S01]  /*7350*/  HMMA.16816.F32 R68, R116.reuse, R124, R68 ;  /* 0x0000007c7444723c */ /* 0x042fe20000001844 */
[----:B------:R-:W-:Y:S03]  /*7360*/  LDSM.16.MT88.4 R28, [R222+0x1900] ;  /* 0x00190000de1c783b */ /* 0x000fe60000004200 */
[----:B------:R-:W-:Y:S01]  /*7370*/  MUFU.EX2 R166, R32 ;  /* 0x0000002000a67308 */ /* 0x000fe20000000800 */
[----:B------:R-:W-:Y:S02]  /*7380*/  FFMA.FTZ R61, R61, c[0x0][0x2d0], -R244 ;  /* 0x0000b4003d3d7a23 */ /* 0x000fe400000108f4 */
[----:B--2---:R-:W-:Y:S01]  /*7390*/  FFMA.FTZ R48, R47, c[0x0][0x2d0], -R194 ;  /* 0x0000b4002f307a23 */ /* 0x004fe200000108c2 */
[C---:B------:R-:W-:Y:S01]  /*73a0*/  HMMA.16816.F32 R72, R116.reuse, R126, R72 ;  /* 0x0000007e7448723c */ /* 0x040fe20000001848 */
[----:B------:R-:W1:Y:S03]  /*73b0*/  LDSM.16.MT88.4 R124, [R221+0x4900] ;  /* 0x00490000dd7c783b */ /* 0x000e660000004200 */
[----:B------:R-:W-:Y:S02]  /*73c0*/  FFMA.FTZ R64, R64, c[0x0][0x2d0], -R244 ;  /* 0x0000b40040407a23 */ /* 0x000fe400000108f4 */
[----:B------:R-:W2:Y:S01]  /*73d0*/  MUFU.EX2 R250, R250 ;  /* 0x000000fa00fa7308 */ /* 0x000ea20000000800 */
[--C-:B------:R-:W-:Y:S01]  /*73e0*/  FFMA.FTZ R62, R62, c[0x0][0x2d0], -R194.reuse ;  /* 0x0000b4003e3e7a23 */ /* 0x100fe200000108c2 */
[C---:B------:R-:W-:Y:S04]  /*73f0*/  HMMA.16816.F32 R76, R116.reuse, R144, R76 ;  /* 0x00000090744c723c */ /* 0x040fe8000000184c */
[--C-:B------:R-:W-:Y:S02]  /*7400*/  FFMA.FTZ R63, R63, c[0x0][0x2d0], -R194.reuse ;  /* 0x0000b4003f3f7a23 */ /* 0x100fe400000108c2 */
[----:B------:R-:W-:Y:S02]  /*7410*/  FFMA.FTZ R66, R66, c[0x0][0x2d0], -R194 ;  /* 0x0000b40042427a23 */ /* 0x000fe400000108c2 */
[C---:B------:R-:W-:Y:S01]  /*7420*/  HMMA.16816.F32 R80, R116.reuse, R146, R80 ;  /* 0x000000927450723c */ /* 0x040fe20000001850 */
[----:B------:R-:W-:Y:S01]  /*7430*/  LDSM.16.MT88.4 R144, [R220+0x5100] ;  /* 0x00510000dc90783b */ /* 0x000fe20000004200 */
[----:B------:R-:W-:Y:S02]  /*7440*/  MUFU.EX2 R159, R159 ;  /* 0x0000009f009f7308 */ /* 0x000fe40000000800 */
[----:B------:R-:W-:Y:S02]  /*7450*/  FADD.FTZ R174, R174, R173 ;  /* 0x000000adaeae7221 */ /* 0x000fe40000010000 */
[----:B------:R-:W-:Y:S02]  /*7460*/  FFMA.FTZ R133, R2, R243, R133 ;  /* 0x000000f302857223 */ /* 0x000fe40000010085 */
[C---:B------:R-:W-:Y:S04]  /*7470*/  HMMA.16816.F32 R84, R116.reuse, R148, R84 ;  /* 0x000000947454723c */ /* 0x040fe80000001854 */
[----:B------:R-:W-:Y:S01]  /*7480*/  MUFU.EX2 R148, R50 ;  /* 0x0000003200947308 */ /* 0x000fe20000000800 */
[----:B------:R-:W-:Y:S02]  /*7490*/  FADD.FTZ R175, R175, R174 ;  /* 0x000000aeafaf7221 */ /* 0x000fe40000010000 */
[----:B------:R-:W-:Y:S01]  /*74a0*/  FADD.FTZ R134, R134, R133 ;  /* 0x0000008586867221 */ /* 0x000fe20000010000 */
[C---:B------:R-:W-:Y:S04]  /*74b0*/  HMMA.16816.F32 R88, R116.reuse, R150, R88 ;  /* 0x000000967458723c */ /* 0x040fe80000001858 */
[----:B------:R-:W-:Y:S01]  /*74c0*/  FADD.FTZ R192, R192, R175 ;  /* 0x000000afc0c07221 */ /* 0x000fe20000010000 */
[----:B------:R-:W-:Y:S01]  /*74d0*/  MOV R133, R132 ;  /* 0x0000008400857202 */ /* 0x000fe20000000f00 */
[----:B------:R2:W-:Y:S01]  /*74e0*/  MUFU.EX2 R151, R20 ;  /* 0x0000001400977308 */ /* 0x0005e20000000800 */
[----:B------:R-:W-:Y:S01]  /*74f0*/  FADD.FTZ R135, R135, R134 ;  /* 0x0000008687877221 */ /* 0x000fe20000010000 */
[C---:B-----5:R-:W-:Y:S04]  /*7500*/  HMMA.16816.F32 R92, R116.reuse, R128, R92 ;  /* 0x00000080745c723c */ /* 0x060fe8000000185c */
[----:B------:R-:W-:Y:S02]  /*7510*/  FADD.FTZ R245, R245, R192 ;  /* 0x000000c0f5f57221 */ /* 0x000fe40000010000 */
[----:B------:R-:W-:Y:S02]  /*7520*/  FADD.FTZ R172, R172, R135 ;  /* 0x00000087acac7221 */ /* 0x000fe40000010000 */
[C---:B------:R-:W-:Y:S01]  /*7530*/  HMMA.16816.F32 R96, R116.reuse, R130, R96 ;  /* 0x000000827460723c */ /* 0x040fe20000001860 */
[----:B------:R-:W-:Y:S01]  /*7540*/  LDSM.16.MT88.4 R128, [R222+0x5100] ;  /* 0x00510000de80783b */ /* 0x000fe20000004200 */
[----:B------:R4:W-:Y:S02]  /*7550*/  MUFU.EX2 R149, R22 ;  /* 0x0000001600957308 */ /* 0x0009e40000000800 */
[----:B------:R-:W-:Y:S02]  /*7560*/  FADD.FTZ R246, R246, R245 ;  /* 0x000000f5f6f67221 */ /* 0x000fe40000010000 */
[----:B------:R-:W-:Y:S02]  /*7570*/  FADD.FTZ R193, R193, R172 ;  /* 0x000000acc1c17221 */ /* 0x000fe40000010000 */
[C---:B---3--:R-:W-:Y:S04]  /*7580*/  HMMA.16816.F32 R100, R116.reuse, R120, R100 ;  /* 0x000000787464723c */ /* 0x048fe80000001864 */
[----:B------:R-:W3:Y:S01]  /*7590*/  MUFU.EX2 R150, R23 ;  /* 0x0000001700967308 */ /* 0x000ee20000000800 */
[----:B------:R-:W-:Y:S01]  /*75a0*/  FADD.FTZ R247, R247, R246 ;  /* 0x000000f6f7f77221 */ /* 0x000fe20000010000 */
[----:B--2---:R-:W-:Y:S01]  /*75b0*/  F2FP.PACK_AB R20, R250, R249 ;  /* 0x000000f9fa14723e */ /* 0x004fe200000000ff */
[----:B------:R-:W-:Y:S01]  /*75c0*/  FADD.FTZ R240, R240, R193 ;  /* 0x000000c1f0f07221 */ /* 0x000fe20000010000 */
[C---:B------:R-:W-:Y:S01]  /*75d0*/  HMMA.16816.F32 R104, R116.reuse, R122, R104 ;  /* 0x0000007a7468723c */ /* 0x040fe20000001868 */
[----:B------:R-:W2:Y:S03]  /*75e0*/  LDSM.16.MT88.4 R120, [R224+0x1100] ;  /* 0x00110000e078783b */ /* 0x000ea60000004200 */
[----:B------:R-:W-:Y:S02]  /*75f0*/  FADD.FTZ R248, R248, R247 ;  /* 0x000000f7f8f87221 */ /* 0x000fe40000010000 */
[----:B------:R-:W-:Y:S01]  /*7600*/  MUFU.EX2 R52, R52 ;  /* 0x0000003400347308 */ /* 0x000fe20000000800 */
[----:B------:R-:W-:Y:S01]  /*7610*/  FADD.FTZ R195, R195, R240 ;  /* 0x000000f0c3c37221 */ /* 0x000fe20000010000 */
[C---:B-1----:R-:W-:Y:S04]  /*7620*/  HMMA.16816.F32 R12, R116.reuse, R124, R12 ;  /* 0x0000007c740c723c */ /* 0x042fe8000000180c */
[----:B----4-:R-:W-:Y:S01]  /*7630*/  F2FP.PACK_AB R22, R252, R251 ;  /* 0x000000fbfc16723e */ /* 0x010fe200000000ff */
[----:B------:R-:W-:Y:S03]  /*7640*/  FADD.FTZ R242, R242, R195 ;  /* 0x000000c3f2f27221 */ /* 0x000fe60000010000 */
[C---:B------:R-:W-:Y:S01]  /*7650*/  HMMA.16816.F32 R108, R116.reuse, R126, R108 ;  /* 0x0000007e746c723c */ /* 0x040fe2000000186c */
[----:B------:R-:W-:Y:S01]  /*7660*/  LDSM.16.MT88.4 R124, [R220+0x1100] ;  /* 0x00110000dc7c783b */ /* 0x000fe20000004200 */
[----:B------:R-:W-:Y:S02]  /*7670*/  MUFU.EX2 R53, R53 ;  /* 0x0000003500357308 */ /* 0x000fe40000000800 */
[----:B---3--:R-:W-:Y:S01]  /*7680*/  F2FP.PACK_AB R21, R150, R149 ;  /* 0x000000959615723e */ /* 0x008fe200000000ff */
[----:B------:R-:W-:Y:S01]  /*7690*/  FADD.FTZ R249, R249, R242 ;  /* 0x000000f2f9f97221 */ /* 0x000fe20000010000 */
[----:B------:R-:W-:Y:S02]  /*76a0*/  F2FP.PACK_AB R23, R154, R151 ;  /* 0x000000979a17723e */ /* 0x000fe400000000ff */
[C---:B------:R-:W-:Y:S04]  /*76b0*/  HMMA.16816.F32 R16, R116.reuse, R136, R16 ;  /* 0x000000887410723c */ /* 0x040fe80000001810 */
[----:B------:R-:W-:Y:S01]  /*76c0*/  MUFU.EX2 R56, R56 ;  /* 0x0000003800387308 */ /* 0x000fe20000000800 */
[----:B------:R-:W-:Y:S03]  /*76d0*/  FADD.FTZ R250, R250, R249 ;  /* 0x000000f9fafa7221 */ /* 0x000fe60000010000 */
[----:B------:R-:W-:Y:S01]  /*76e0*/  HMMA.16816.F32 R112, R116, R138, R112 ;  /* 0x0000008a7470723c */ /* 0x000fe20000001870 */
[----:B------:R-:W1:Y:S03]  /*76f0*/  LDSM.16.MT88.4 R116, [R221+0x1100] ;  /* 0x00110000dd74783b */ /* 0x000e660000004200 */
[----:B------:R-:W-:Y:S02]  /*7700*/  FADD.FTZ R251, R251, R250 ;  /* 0x000000fafbfb7221 */ /* 0x000fe40000010000 */
[----:B------:R-:W-:Y:S02]  /*7710*/  MUFU.EX2 R57, R57 ;  /* 0x0000003900397308 */ /* 0x000fe40000000800 */
[----:B------:R-:W-:Y:S01]  /*7720*/  FADD.FTZ R252, R252, R251 ;  /* 0x000000fbfcfc7221 */ /* 0x000fe20000010000 */
[C---:B--2---:R-:W-:Y:S01]  /*7730*/  HMMA.16816.F32 R4, R20.reuse, R120, R4 ;  /* 0x000000781404723c */ /* 0x044fe20000001804 */
[----:B------:R-:W-:Y:S06]  /*7740*/  LDSM.16.MT88.4 R136, [R221+0x5100] ;  /* 0x00510000dd88783b */ /* 0x000fec0000004200 */
[----:B------:R-:W-:Y:S01]  /*7750*/  MUFU.EX2 R54, R54 ;  /* 0x0000003600367308 */ /* 0x000fe20000000800 */
[C---:B------:R-:W-:Y:S01]  /*7760*/  HMMA.16816.F32 R8, R20.reuse, R122, R8 ;  /* 0x0000007a1408723c */ /* 0x040fe20000001808 */
[----:B------:R-:W2:Y:S07]  /*7770*/  LDSM.16.MT88.4 R120, [R224+0x5100] ;  /* 0x00510000e078783b */ /* 0x000eae0000004200 */
[C---:B------:R-:W-:Y:S01]  /*7780*/  HMMA.16816.F32 R68, R20.reuse, R24, R68 ;  /* 0x000000181444723c */ /* 0x040fe20000001844 */
[----:B------:R-:W-:Y:S07]  /*7790*/  MUFU.EX2 R55, R55 ;  /* 0x0000003700377308 */ /* 0x000fee0000000800 */
[C---:B------:R-:W-:Y:S01]  /*77a0*/  HMMA.16816.F32 R72, R20.reuse, R26, R72 ;  /* 0x0000001a1448723c */ /* 0x040fe20000001848 */
[----:B------:R-:W3:Y:S02]  /*77b0*/  LDSM.16.MT88.4 R24, [R224+0x1900] ;  /* 0x00190000e018783b */ /* 0x000ee40000004200 */
[----:B------:R-:W-:Y:S05]  /*77c0*/  MUFU.EX2 R58, R58 ;  /* 0x0000003a003a7308 */ /* 0x000fea0000000800 */
[C---:B-1----:R-:W-:Y:S05]  /*77d0*/  HMMA.16816.F32 R76, R20.reuse, R116, R76 ;  /* 0x00000074144c723c */ /* 0x042fea000000184c */
[----:B------:R-:W-:Y:S02]  /*77e0*/  MUFU.EX2 R59, R59 ;  /* 0x0000003b003b7308 */ /* 0x000fe40000000800 */
[----:B------:R-:W-:Y:S01]  /*77f0*/  FFMA.FTZ R116, R35, c[0x0][0x2d0], -R194 ;  /* 0x0000b40023747a23 */ /* 0x000fe200000108c2 */
[C---:B------:R-:W-:Y:S01]  /*7800*/  HMMA.16816.F32 R80, R20.reuse, R118, R80 ;  /* 0x000000761450723c */ /* 0x040fe20000001850 */
[----:B------:R-:W1:Y:S06]  /*7810*/  LDSM.16.MT88.4 R32, [R221+0x1900] ;  /* 0x00190000dd20783b */ /* 0x000e6c0000004200 */
[----:B------:R4:W5:Y:S01]  /*7820*/  MUFU.EX2 R161, R116 ;  /* 0x0000007400a17308 */ /* 0x0009620000000800 */
[C---:B------:R-:W-:Y:S08]  /*7830*/  HMMA.16816.F32 R84, R20.reuse, R124, R84 ;  /* 0x0000007c1454723c */ /* 0x040ff00000001854 */
[C---:B------:R-:W-:Y:S01]  /*7840*/  HMMA.16816.F32 R88, R20.reuse, R126, R88 ;  /* 0x0000007e1458723c */ /* 0x040fe20000001858 */
[----:B------:R-:W-:Y:S01]  /*7850*/  LDSM.16.MT88.4 R124, [R224+0x3900] ;  /* 0x00390000e07c783b */ /* 0x000fe20000004200 */
[----:B------:R-:W-:Y:S06]  /*7860*/  MUFU.EX2 R60, R60 ;  /* 0x0000003c003c7308 */ /* 0x000fec0000000800 */
[C---:B--2---:R-:W-:Y:S04]  /*7870*/  HMMA.16816.F32 R92, R20.reuse, R120, R92 ;  /* 0x00000078145c723c */ /* 0x044fe8000000185c */
[----:B------:R-:W-:Y:S01]  /*7880*/  MUFU.EX2 R61, R61 ;  /* 0x0000003d003d7308 */ /* 0x000fe20000000800 */
[----:B----4-:R-:W2:Y:S03]  /*7890*/  LDSM.16.MT88.4 R116, [R220+0x1900] ;  /* 0x00190000dc74783b */ /* 0x010ea60000004200 */
[C---:B------:R-:W-:Y:S04]  /*78a0*/  HMMA.16816.F32 R96, R20.reuse, R122, R96 ;  /* 0x0000007a1460723c */ /* 0x040fe80000001860 */
[--C-:B------:R-:W-:Y:S02]  /*78b0*/  FFMA.FTZ R120, R36, c[0x0][0x2d0], -R244.reuse ;  /* 0x0000b40024787a23 */ /* 0x100fe400000108f4 */
[--C-:B------:R-:W-:Y:S01]  /*78c0*/  FFMA.FTZ R121, R37, c[0x0][0x2d0], -R244.reuse ;  /* 0x0000b40025797a23 */ /* 0x100fe200000108f4 */
[----:B------:R-:W-:Y:S01]  /*78d0*/  MUFU.EX2 R64, R64 ;  /* 0x0000004000407308 */ /* 0x000fe20000000800 */
[C---:B------:R-:W-:Y:S04]  /*78e0*/  HMMA.16816.F32 R100, R20.reuse, R128, R100 ;  /* 0x000000801464723c */ /* 0x040fe80000001864 */
[--C-:B------:R-:W-:Y:S02]  /*78f0*/  FFMA.FTZ R122, R40, c[0x0][0x2d0], -R244.reuse ;  /* 0x0000b400287a7a23 */ /* 0x100fe400000108f4 */
[--C-:B------:R-:W-:Y:S02]  /*7900*/  FFMA.FTZ R123, R41, c[0x0][0x2d0], -R244.reuse ;  /* 0x0000b400297b7a23 */ /* 0x100fe400000108f4 */
[C---:B------:R-:W-:Y:S01]  /*7910*/  HMMA.16816.F32 R104, R20.reuse, R130, R104 ;  /* 0x000000821468723c */ /* 0x040fe20000001868 */
[----:B------:R-:W-:Y:S03]  /*7920*/  MUFU.EX2 R120, R120 ;  /* 0x0000007800787308 */ /* 0x000fe60000000800 */
[----:B------:R-:W-:Y:S04]  /*7930*/  FFMA.FTZ R244, R65, c[0x0][0x2d0], -R244 ;  /* 0x0000b40041f47a23 */ /* 0x000fe800000108f4 */
[C---:B------:R-:W-:Y:S03]  /*7940*/  HMMA.16816.F32 R12, R20.reuse, R136, R12 ;  /* 0x00000088140c723c */ /* 0x040fe6000000180c */
[----:B------:R-:W4:Y:S04]  /*7950*/  MUFU.EX2 R121, R121 ;  /* 0x0000007900797308 */ /* 0x000f280000000800 */
[--C-:B------:R-:W-:Y:S01]  /*7960*/  FFMA.FTZ R136, R38, c[0x0][0x2d0], -R194.reuse ;  /* 0x0000b40026887a23 */ /* 0x100fe200000108c2 */
[C---:B------:R-:W-:Y:S04]  /*7970*/  HMMA.16816.F32 R108, R20.reuse, R138, R108 ;  /* 0x0000008a146c723c */ /* 0x040fe8000000186c */
[--C-:B------:R-:W-:Y:S01]  /*7980*/  FFMA.FTZ R137, R39, c[0x0][0x2d0], -R194.reuse ;  /* 0x0000b40027897a23 */ /* 0x100fe200000108c2 */
[----:B------:R-:W-:Y:S01]  /*7990*/  MUFU.EX2 R122, R122 ;  /* 0x0000007a007a7308 */ /* 0x000fe20000000800 */
[----:B------:R-:W-:Y:S01]  /*79a0*/  LDSM.16.MT88.4 R36, [R220+0x2100] ;  /* 0x00210000dc24783b */ /* 0x000fe20000004200 */
[--C-:B------:R-:W-:Y:S01]  /*79b0*/  FFMA.FTZ R138, R42, c[0x0][0x2d0], -R194.reuse ;  /* 0x0000b4002a8a7a23 */ /* 0x100fe200000108c2 */
[C---:B------:R-:W-:Y:S04]  /*79c0*/  HMMA.16816.F32 R16, R20.reuse, R144, R16 ;  /* 0x000000901410723c */ /* 0x040fe80000001810 */
[--C-:B------:R-:W-:Y:S02]  /*79d0*/  FFMA.FTZ R139, R43, c[0x0][0x2d0], -R194.reuse ;  /* 0x0000b4002b8b7a23 */ /* 0x100fe400000108c2 */
[----:B------:R-:W-:Y:S01]  /*79e0*/  LDSM.16.MT88.4 R40, [R222+0x6100] ;  /* 0x00610000de28783b */ /* 0x000fe20000004200 */
[----:B------:R1:W-:Y:S01]  /*79f0*/  MUFU.EX2 R145, R46 ;  /* 0x0000002e00917308 */ /* 0x0003e20000000800 */
[----:B------:R-:W-:Y:S04]  /*7a00*/  HMMA.16816.F32 R112, R20, R146, R112 ;  /* 0x000000921470723c */ /* 0x000fe80000001870 */
[----:B------:R-:W-:Y:S03]  /*7a10*/  FFMA.FTZ R194, R67, c[0x0][0x2d0], -R194 ;  /* 0x0000b40043c27a23 */ /* 0x000fe600000108c2 */
[----:B------:R-:W-:Y:S02]  /*7a20*/  F2FP.PACK_AB R20, R158, R153 ;  /* 0x000000999e14723e */ /* 0x000fe400000000ff */
[----:B------:R-:W-:Y:S01]  /*7a30*/  F2FP.PACK_AB R22, R162, R155 ;  /* 0x0000009ba216723e */ /* 0x000fe200000000ff */
[----:B------:R-:W-:Y:S02]  /*7a40*/  MUFU.EX2 R146, R49 ;  /* 0x0000003100927308 */ /* 0x000fe40000000800 */
[----:B------:R-:W-:Y:S02]  /*7a50*/  F2FP.PACK_AB R21, R166, R157 ;  /* 0x0000009da615723e */ /* 0x000fe400000000ff */
[----:B-----5:R-:W-:Y:S06]  /*7a60*/  F2FP.PACK_AB R23, R161, R159 ;  /* 0x0000009fa117723e */ /* 0x020fec00000000ff */
[----:B------:R5:W-:Y:S01]  /*7a70*/  MUFU.EX2 R147, R48 ;  /* 0x0000003000937308 */ /* 0x000be20000000800 */
[C---:B---3--:R-:W-:Y:S01]  /*7a80*/  HMMA.16816.F32 R4, R20.reuse, R24, R4 ;  /* 0x000000181404723c */ /* 0x048fe20000001804 */
[----:B-1----:R-:W-:Y:S07]  /*7a90*/  LDSM.16.MT88.4 R44, [R222+0x2900] ;  /* 0x00290000de2c783b */ /* 0x002fee0000004200 */
[C---:B------:R-:W-:Y:S01]  /*7aa0*/  HMMA.16816.F32 R8, R20.reuse, R26, R8 ;  /* 0x0000001a1408723c */ /* 0x040fe20000001808 */
[----:B------:R-:W1:Y:S01]  /*7ab0*/  MUFU.EX2 R123, R123 ;  /* 0x0000007b007b7308 */ /* 0x000e620000000800 */
[----:B------:R-:W3:Y:S06]  /*7ac0*/  LDSM.16.MT88.4 R24, [R224+0x5900] ;  /* 0x00590000e018783b */ /* 0x000eec0000004200 */
[C---:B------:R-:W-:Y:S03]  /*7ad0*/  HMMA.16816.F32 R68, R20.reuse, R28, R68 ;  /* 0x0000001c1444723c */ /* 0x040fe60000001844 */
[----:B------:R-:W-:Y:S01]  /*7ae0*/  MUFU.EX2 R136, R136 ;  /* 0x0000008800887308 */ /* 0x000fe20000000800 */
[----:B-----5:R-:W-:Y:S04]  /*7af0*/  LDSM.16.MT88.4 R48, [R220+0x7100] ;  /* 0x00710000dc30783b */ /* 0x020fe80000004200 */
[C---:B------:R-:W-:Y:S05]  /*7b00*/  HMMA.16816.F32 R72, R20.reuse, R30, R72 ;  /* 0x0000001e1448723c */ /* 0x040fea0000001848 */
[----:B------:R-:W5:Y:S01]  /*7b10*/  MUFU.EX2 R137, R137 ;  /* 0x0000008900897308 */ /* 0x000f620000000800 */
[----:B------:R-:W1:Y:S02]  /*7b20*/  LDSM.16.MT88.4 R28, [R222+0x5900] ;  /* 0x00590000de1c783b */ /* 0x000e640000004200 */
[C---:B------:R-:W-:Y:S07]  /*7b30*/  HMMA.16816.F32 R76, R20.reuse, R32, R76 ;  /* 0x00000020144c723c */ /* 0x040fee000000184c */
[----:B------:R-:W-:Y:S01]  /*7b40*/  MUFU.EX2 R138, R138 ;  /* 0x0000008a008a7308 */ /* 0x000fe20000000800 */
[C---:B------:R-:W-:Y:S01]  /*7b50*/  HMMA.16816.F32 R80, R20.reuse, R34, R80 ;  /* 0x000000221450723c */ /* 0x040fe20000001850 */
[----:B------:R-:W4:Y:S07]  /*7b60*/  LDSM.16.MT88.4 R32, [R221+0x5900] ;  /* 0x00590000dd20783b */ /* 0x000f2e0000004200 */
[C---:B--2---:R-:W-:Y:S01]  /*7b70*/  HMMA.16816.F32 R84, R20.reuse, R116, R84 ;  /* 0x000000741454723c */ /* 0x044fe20000001854 */
[----:B------:R-:W2:Y:S07]  /*7b80*/  MUFU.EX2 R139, R139 ;  /* 0x0000008b008b7308 */ /* 0x000eae0000000800 */
[C---:B------:R-:W-:Y:S01]  /*7b90*/  HMMA.16816.F32 R88, R20.reuse, R118, R88 ;  /* 0x000000761458723c */ /* 0x040fe20000001858 */
[----:B------:R-:W2:Y:S02]  /*7ba0*/  LDSM.16.MT88.4 R116, [R220+0x5900] ;  /* 0x00590000dc74783b */ /* 0x000ea40000004200 */
[----:B------:R-:W2:Y:S05]  /*7bb0*/  MUFU.EX2 R65, R244 ;  /* 0x000000f400417308 */ /* 0x000eaa0000000800 */
[C---:B---3--:R-:W-:Y:S05]  /*7bc0*/  HMMA.16816.F32 R92, R20.reuse, R24, R92 ;  /* 0x00000018145c723c */ /* 0x048fea000000185c */
[----:B------:R-:W-:Y:S03]  /*7bd0*/  MUFU.EX2 R62, R62 ;  /* 0x0000003e003e7308 */ /* 0x000fe60000000800 */
[C---:B------:R-:W-:Y:S01]  /*7be0*/  HMMA.16816.F32 R96, R20.reuse, R26, R96 ;  /* 0x0000001a1460723c */ /* 0x040fe20000001860 */
[----:B------:R-:W3:Y:S06]  /*7bf0*/  LDSM.16.MT88.4 R24, [R224+0x2100] ;  /* 0x00210000e018783b */ /* 0x000eec0000004200 */
[----:B------:R-:W2:Y:S01]  /*7c00*/  MUFU.EX2 R63, R63 ;  /* 0x0000003f003f7308 */ /* 0x000ea20000000800 */
[C---:B-1----:R-:W-:Y:S08]  /*7c10*/  HMMA.16816.F32 R100, R20.reuse, R28, R100 ;  /* 0x0000001c1464723c */ /* 0x042ff00000001864 */
[C---:B------:R-:W-:Y:S01]  /*7c20*/  HMMA.16816.F32 R104, R20.reuse, R30, R104 ;  /* 0x0000001e1468723c */ /* 0x040fe20000001868 */
[----:B------:R-:W1:Y:S01]  /*7c30*/  LDSM.16.MT88.4 R28, [R222+0x2100] ;  /* 0x00210000de1c783b */ /* 0x000e620000004200 */
[----:B------:R-:W-:Y:S06]  /*7c40*/  MUFU.EX2 R66, R66 ;  /* 0x0000004200427308 */ /* 0x000fec0000000800 */
[C---:B----4-:R-:W-:Y:S08]  /*7c50*/  HMMA.16816.F32 R12, R20.reuse, R32, R12 ;  /* 0x00000020140c723c */ /* 0x050ff0000000180c */
[C---:B------:R-:W-:Y:S01]  /*7c60*/  HMMA.16816.F32 R108, R20.reuse, R34, R108 ;  /* 0x00000022146c723c */ /* 0x040fe2000000186c */
[----:B------:R-:W4:Y:S07]  /*7c70*/  LDSM.16.MT88.4 R32, [R221+0x2100] ;  /* 0x00210000dd20783b */ /* 0x000f2e0000004200 */
[C---:B--2---:R-:W-:Y:S08]  /*7c80*/  HMMA.16816.F32 R16, R20.reuse, R116, R16 ;  /* 0x000000741410723c */ /* 0x044ff00000001810 */
[----:B------:R-:W-:Y:S01]  /*7c90*/  HMMA.16816.F32 R112, R20, R118, R112 ;  /* 0x000000761470723c */ /* 0x000fe20000001870 */
[----:B------:R-:W-:Y:S06]  /*7ca0*/  LDSM.16.MT88.4 R116, [R221+0x6100] ;  /* 0x00610000dd74783b */ /* 0x000fec0000004200 */
[----:B------:R-:W-:Y:S02]  /*7cb0*/  F2FP.PACK_AB R20, R121, R120 ;  /* 0x000000787914723e */ /* 0x000fe400000000ff */
[----:B------:R-:W-:Y:S03]  /*7cc0*/  F2FP.PACK_AB R22, R123, R122 ;  /* 0x0000007a7b16723e */ /* 0x000fe600000000ff */
[----:B-----5:R-:W-:Y:S02]  /*7cd0*/  F2FP.PACK_AB R21, R137, R136 ;  /* 0x000000888915723e */ /* 0x020fe400000000ff */
        /* <DEDUP_REMOVED lines=27> */
[----:B------:R-:W-:Y:S07]  /*7e90*/  F2FP.PACK_AB R23, R152, R148 ;  /* 0x000000949817723e */ /* 0x000fee00000000ff */
        /* <DEDUP_REMOVED lines=32> */
[C---:B------:R-:W-:Y:S01]  /*80a0*/  HMMA.16816.F32 R72, R20.reuse, R34, R72 ;  /* 0x000000221448723c */ /* 0x040fe20000001848 */
[----:B------:R-:W-:Y:S07]  /*80b0*/  LDSM.16.MT88.4 R32, [R220+0x3900] ;  /* 0x00390000dc20783b */ /* 0x000fee0000004200 */
[C---:B--2---:R-:W-:Y:S08]  /*80c0*/  HMMA.16816.F32 R76, R20.reuse, R24, R76 ;  /* 0x00000018144c723c */ /* 0x044ff0000000184c */
[C---:B------:R-:W-:Y:S01]  /*80d0*/  HMMA.16816.F32 R80, R20.reuse, R26, R80 ;  /* 0x0000001a1450723c */ /* 0x040fe20000001850 */
[----:B------:R-:W2:Y:S07]  /*80e0*/  LDSM.16.MT88.4 R24, [R222+0x3900] ;  /* 0x00390000de18783b */ /* 0x000eae0000004200 */
[C---:B------:R-:W-:Y:S01]  /*80f0*/  HMMA.16816.F32 R84, R20.reuse, R36, R84 ;  /* 0x000000241454723c */ /* 0x040fe20000001854 */
[----:B------:R-:W3:Y:S07]  /*8100*/  MUFU.EX2 R37, R194 ;  /* 0x000000c200257308 */ /* 0x000eee0000000800 */
[C---:B------:R-:W-:Y:S07]  /*8110*/  HMMA.16816.F32 R88, R20.reuse, R38, R88 ;  /* 0x000000261458723c */ /* 0x040fee0000001858 */
[----:B------:R-:W-:Y:S01]  /*8120*/  FADD.FTZ R39, R149, R248 ;  /* 0x000000f895277221 */ /* 0x000fe20000010000 */
[C---:B-1----:R-:W-:Y:S04]  /*8130*/  HMMA.16816.F32 R92, R20.reuse, R28, R92 ;  /* 0x0000001c145c723c */ /* 0x042fe8000000185c */
[----:B------:R-:W-:Y:S02]  /*8140*/  FADD.FTZ R0, R150, R39 ;  /* 0x0000002796007221 */ /* 0x000fe40000010000 */
[----:B------:R-:W-:Y:S02]  /*8150*/  FADD.FTZ R39, R153, R252 ;  /* 0x000000fc99277221 */ /* 0x000fe40000010000 */
        /* <DEDUP_REMOVED lines=11> */
[----:B---3--:R-:W-:Y:S07]  /*8210*/  F2FP.PACK_AB R23, R37, R66 ;  /* 0x000000422517723e */ /* 0x008fee00000000ff */
[C---:B------:R-:W-:Y:S08]  /*8220*/  HMMA.16816.F32 R128, R20.reuse, R124, R4 ;  /* 0x0000007c1480723c */ /* 0x040ff00000001804 */
[C---:B------:R-:W-:Y:S08]  /*8230*/  HMMA.16816.F32 R124, R20.reuse, R126, R8 ;  /* 0x0000007e147c723c */ /* 0x040ff00000001808 */
[C---:B--2---:R-:W-:Y:S08]  /*8240*/  HMMA.16816.F32 R68, R20.reuse, R24, R68 ;  /* 0x000000181444723c */ /* 0x044ff00000001844 */
[C---:B------:R-:W-:Y:S01]  /*8250*/  HMMA.16816.F32 R72, R20.reuse, R26, R72 ;  /* 0x0000001a1448723c */ /* 0x040fe20000001848 */
[----:B------:R-:W2:Y:S07]  /*8260*/  LDSM.16.MT88.4 R24, [R224+0x7900] ;  /* 0x00790000e018783b */ /* 0x000eae0000004200 */
[C---:B-1----:R-:W-:Y:S08]  /*8270*/  HMMA.16816.F32 R76, R20.reuse, R28, R76 ;  /* 0x0000001c144c723c */ /* 0x042ff0000000184c */
[C---:B------:R-:W-:Y:S01]  /*8280*/  HMMA.16816.F32 R80, R20.reuse, R30, R80 ;  /* 0x0000001e1450723c */ /* 0x040fe20000001850 */
[----:B------:R-:W1:Y:S07]  /*8290*/  LDSM.16.MT88.4 R28, [R222+0x7900] ;  /* 0x00790000de1c783b */ /* 0x000e6e0000004200 */
[C---:B------:R-:W-:Y:S07]  /*82a0*/  HMMA.16816.F32 R84, R20.reuse, R32, R84 ;  /* 0x000000201454723c */ /* 0x040fee0000001854 */
[----:B------:R-:W-:Y:S01]  /*82b0*/  FADD.FTZ R33, R151, R0 ;  /* 0x0000000097217221 */ /* 0x000fe20000010000 */
[C---:B------:R-:W-:Y:S04]  /*82c0*/  HMMA.16816.F32 R88, R20.reuse, R34, R88 ;  /* 0x000000221458723c */ /* 0x040fe80000001858 */
[----:B------:R-:W-:Y:S02]  /*82d0*/  FADD.FTZ R0, R154, R33 ;  /* 0x000000219a007221 */ /* 0x000fe40000010000 */
[----:B------:R-:W3:Y:S02]  /*82e0*/  LDSM.16.MT88.4 R32, [R221+0x7900] ;  /* 0x00790000dd20783b */ /* 0x000ee40000004200 */
[----:B------:R-:W-:Y:S01]  /*82f0*/  FADD.FTZ R41, R157, R0 ;  /* 0x000000009d297221 */ /* 0x000fe20000010000 */
[C---:B--2---:R-:W-:Y:S03]  /*8300*/  HMMA.16816.F32 R92, R20.reuse, R24, R92 ;  /* 0x00000018145c723c */ /* 0x044fe6000000185c */
[----:B------:R-:W-:Y:S02]  /*8310*/  FADD.FTZ R0, R158, R39 ;  /* 0x000000279e007221 */ /* 0x000fe40000010000 */
[----:B------:R-:W-:Y:S02]  /*8320*/  FADD.FTZ R2, R166, R41 ;  /* 0x00000029a6027221 */ /* 0x000fe40000010000 */
[----:B------:R-:W-:Y:S01]  /*8330*/  FADD.FTZ R39, R155, R0 ;  /* 0x000000009b277221 */ /* 0x000fe20000010000 */
[C---:B------:R-:W-:Y:S01]  /*8340*/  HMMA.16816.F32 R96, R20.reuse, R26, R96 ;  /* 0x0000001a1460723c */ /* 0x040fe20000001860 */
[----:B------:R-:W2:Y:S03]  /*8350*/  LDSM.16.MT88.4 R24, [R220+0x7900] ;  /* 0x00790000dc18783b */ /* 0x000ea60000004200 */
[----:B------:R-:W-:Y:S02]  /*8360*/  FADD.FTZ R2, R159, R2 ;  /* 0x000000029f027221 */ /* 0x000fe40000010000 */
[----:B------:R-:W-:Y:S02]  /*8370*/  FADD.FTZ R39, R162, R39 ;  /* 0x00000027a2277221 */ /* 0x000fe40000010000 */
[----:B------:R-:W-:Y:S01]  /*8380*/  FADD.FTZ R41, R161, R2 ;  /* 0x00000002a1297221 */ /* 0x000fe20000010000 */
[C---:B-1----:R-:W-:Y:S03]  /*8390*/  HMMA.16816.F32 R100, R20.reuse, R28, R100 ;  /* 0x0000001c1464723c */ /* 0x042fe60000001864 */
[----:B------:R-:W-:Y:S02]  /*83a0*/  FADD.FTZ R120, R120, R39 ;  /* 0x0000002778787221 */ /* 0x000fe40000010000 */
[----:B------:R-:W-:Y:S02]  /*83b0*/  FADD.FTZ R136, R136, R41 ;  /* 0x0000002988887221 */ /* 0x000fe40000010000 */
[----:B------:R-:W-:Y:S01]  /*83c0*/  FADD.FTZ R121, R121, R120 ;  /* 0x0000007879797221 */ /* 0x000fe20000010000 */
[C---:B------:R-:W-:Y:S04]  /*83d0*/  HMMA.16816.F32 R104, R20.reuse, R30, R104 ;  /* 0x0000001e1468723c */ /* 0x040fe80000001868 */
[----:B------:R-:W-:Y:S02]  /*83e0*/  FADD.FTZ R137, R137, R136 ;  /* 0x0000008889897221 */ /* 0x000fe40000010000 */
[----:B------:R-:W-:Y:S02]  /*83f0*/  FADD.FTZ R0, R122, R121 ;  /* 0x000000797a007221 */ /* 0x000fe40000010000 */
[----:B------:R-:W-:Y:S04]  /*8400*/  FADD.FTZ R2, R138, R137 ;  /* 0x000000898a027221 */ /* 0x000fe80000010000 */
[----:B------:R-:W-:Y:S02]  /*8410*/  FADD.FTZ R0, R123, R0 ;  /* 0x000000007b007221 */ /* 0x000fe40000010000 */
[----:B------:R-:W-:Y:S01]  /*8420*/  FADD.FTZ R2, R139, R2 ;  /* 0x000000028b027221 */ /* 0x000fe20000010000 */
[C---:B---3--:R-:W-:Y:S03]  /*8430*/  HMMA.16816.F32 R120, R20.reuse, R32, R12 ;  /* 0x000000201478723c */ /* 0x048fe6000000180c */
[----:B------:R-:W-:Y:S02]  /*8440*/  FADD.FTZ R0, R163, R0 ;  /* 0x00000000a3007221 */ /* 0x000fe40000010000 */
[----:B------:R-:W-:Y:S02]  /*8450*/  FADD.FTZ R2, R145, R2 ;  /* 0x0000000291027221 */ /* 0x000fe40000010000 */
[----:B------:R-:W-:Y:S01]  /*8460*/  FADD.FTZ R0, R165, R0 ;  /* 0x00000000a5007221 */ /* 0x000fe20000010000 */
[C---:B------:R-:W-:Y:S04]  /*8470*/  HMMA.16816.F32 R108, R20.reuse, R34, R108 ;  /* 0x00000022146c723c */ /* 0x040fe8000000186c */
[----:B------:R-:W-:Y:S02]  /*8480*/  FADD.FTZ R29, R147, R2 ;  /* 0x00000002931d7221 */ /* 0x000fe40000010000 */
[----:B------:R-:W-:Y:S01]  /*8490*/  FADD.FTZ R13, R167, R0 ;  /* 0x00000000a70d7221 */ /* 0x000fe20000010000 */
[----:B------:R-:W-:Y:S01]  /*84a0*/  MOV R0, R3 ;  /* 0x0000000300007202 */ /* 0x000fe20000000f00 */
[----:B------:R-:W-:Y:S01]  /*84b0*/  FADD.FTZ R15, R148, R29 ;  /* 0x0000001d940f7221 */ /* 0x000fe20000010000 */
[C---:B--2---:R-:W-:Y:S03]  /*84c0*/  HMMA.16816.F32 R116, R20.reuse, R24, R16 ;  /* 0x000000181474723c */ /* 0x044fe60000001810 */
[----:B------:R-:W-:Y:S02]  /*84d0*/  FADD.FTZ R13, R146, R13 ;  /* 0x0000000d920d7221 */ /* 0x000fe40000010000 */
[----:B------:R-:W-:Y:S02]  /*84e0*/  FADD.FTZ R15, R152, R15 ;  /* 0x0000000f980f7221 */ /* 0x000fe40000010000 */
[----:B------:R-:W-:Y:S01]  /*84f0*/  FADD.FTZ R52, R52, R13 ;  /* 0x0000000d34347221 */ /* 0x000fe20000010000 */
[----:B------:R-:W-:Y:S04]  /*8500*/  HMMA.16816.F32 R112, R20, R26, R112 ;  /* 0x0000001a1470723c */ /* 0x000fe80000001870 */
[----:B------:R-:W-:Y:S02]  /*8510*/  FADD.FTZ R54, R54, R15 ;  /* 0x0000000f36367221 */ /* 0x000fe40000010000 */
[----:B------:R-:W-:Y:S02]  /*8520*/  FADD.FTZ R53, R53, R52 ;  /* 0x0000003435357221 */ /* 0x000fe40000010000 */
[----:B------:R-:W-:Y:S04]  /*8530*/  FADD.FTZ R55, R55, R54 ;  /* 0x0000003637377221 */ /* 0x000fe80000010000 */
[----:B------:R-:W-:Y:S02]  /*8540*/  FADD.FTZ R56, R56, R53 ;  /* 0x0000003538387221 */ /* 0x000fe40000010000 */
        /* <DEDUP_REMOVED lines=10> */
[----:B------:R-:W-:Y:S01]  /*85f0*/  FADD.FTZ R241, R37, R66 ;  /* 0x0000004225f17221 */ /* 0x000fe20000010000 */
[----:B------:R-:W-:-:S05]  /*8600*/  @P1 BRA `(.L_x_25) ;  /* 0xffffcbb000001947 */ /* 0x000fca000383ffff */
.L_x_24:
[----:B------:R-:W1:Y:S01]  /*8610*/  SHFL.BFLY PT, R6, R243, 0x2, 0x1f ;  /* 0x0c401f00f3067f89 */ /* 0x000e6200000e0000 */
[----:B------:R-:W-:-:S02]  /*8620*/  MOV R4, RZ ;  /* 0x000000ff00047202 */ /* 0x000fc40000000f00 */
[----:B------:R-:W-:Y:S01]  /*8630*/  MOV R2, RZ ;  /* 0x000000ff00027202 */ /* 0x000fe20000000f00 */
[----:B------:R-:W2:Y:S01]  /*8640*/  SHFL.BFLY PT, R0, R241, 0x2, 0x1f ;  /* 0x0c401f00f1007f89 */ /* 0x000ea200000e0000 */
[----:B------:R-:W-:Y:S01]  /*8650*/  PLOP3.LUT P3, PT, PT, PT, PT, 0x8, 0x0 ;  /* 0x000000000000781c */ /* 0x000fe20003f6e170 */
[----:B-1----:R-:W-:Y:S02]  /*8660*/  FADD.FTZ R6, R6, R243 ;  /* 0x000000f306067221 */ /* 0x002fe40000010000 */
[----:B--2---:R-:W-:-:S03]  /*8670*/  FADD.FTZ R7, R0, R241 ;  /* 0x000000f100077221 */ /* 0x004fc60000010000 */
[----:B------:R-:W1:Y:S04]  /*8680*/  SHFL.BFLY PT, R5, R6, 0x1, 0x1f ;  /* 0x0c201f0006057f89 */ /* 0x000e6800000e0000 */
[----:B------:R-:W2:Y:S01]  /*8690*/  SHFL.BFLY PT, R0, R7, 0x1, 0x1f ;  /* 0x0c201f0007007f89 */ /* 0x000ea200000e0000 */
[----:B-1----:R-:W-:Y:S02]  /*86a0*/  FADD.FTZ R5, R6, R5 ;  /* 0x0000000506057221 */ /* 0x002fe40000010000 */
[----:B--2---:R-:W-:-:S03]  /*86b0*/  FADD.FTZ R0, R0, R7 ;  /* 0x0000000700007221 */ /* 0x004fc60000010000 */
[----:B------:R-:W-:Y:S02]  /*86c0*/  FSETP.NE.FTZ.AND P1, PT, R5, RZ, PT ;  /* 0x000000ff0500720b */ /* 0x000fe40003f35000 */
[----:B------:R-:W-:Y:S02]  /*86d0*/  MOV R7, 0xff800000 ;  /* 0xff80000000077802 */ /* 0x000fe40000000f00 */
[----:B------:R-:W-:-:S09]  /*86e0*/  FSETP.NE.FTZ.AND P0, PT, R0, RZ, PT ;  /* 0x000000ff0000720b */ /* 0x000fd20003f15000 */
[----:B------:R-:W1:Y:S01]  /*86f0*/  @P1 MUFU.RCP R4, R5 ;  /* 0x0000000500041308 */ /* 0x000e620000001000 */
[----:B------:R-:W-:-:S03]  /*8700*/  @P1 MOV R9, 0x3f317218 ;  /* 0x3f31721800091802 */ /* 0x000fc60000000f00 */
[----:B------:R-:W-:Y:S02]  /*8710*/  @P0 MOV R8, 0x3f317218 ;  /* 0x3f31721800080802 */ /* 0x000fe40000000f00 */
[----:B------:R-:W-:Y:S02]  /*8720*/  @P1 FMUL.FTZ R9, R9, c[0x0][0x2d0] ;  /* 0x0000b40009091a20 */ /* 0x000fe40000410000 */
[----:B------:R-:W-:Y:S01]  /*8730*/  @P0 MUFU.RCP R2, R0 ;  /* 0x0000000000020308 */ /* 0x000fe20000001000 */
[----:B------:R-:W-:-:S07]  /*8740*/  @P0 FMUL.FTZ R8, R8, c[0x0][0x2d0] ;  /* 0x0000b40008080a20 */ /* 0x000fce0000410000 */
[----:B------:R-:W2:Y:S01]  /*8750*/  @P1 MUFU.LG2 R5, R5 ;  /* 0x0000000500051308 */ /* 0x000ea20000000c00 */
[C---:B-1----:R-:W-:Y:S02]  /*8760*/  FMUL.FTZ R128, R4.reuse, R128 ;  /* 0x0000008004807220 */ /* 0x042fe40000410000 */
[C---:B------:R-:W-:Y:S02]  /*8770*/  FMUL.FTZ R129, R4.reuse, R129 ;  /* 0x0000008104817220 */ /* 0x040fe40000410000 */
[C---:B------:R-:W-:Y:S02]  /*8780*/  FMUL.FTZ R6, R4.reuse, R124 ;  /* 0x0000007c04067220 */ /* 0x040fe40000410000 */
[C---:B------:R-:W-:Y:S01]  /*8790*/  FMUL.FTZ R125, R4.reuse, R125 ;  /* 0x0000007d047d7220 */ /* 0x040fe20000410000 */
[----:B------:R-:W1:Y:S01]  /*87a0*/  @P0 MUFU.LG2 R0, R0 ;  /* 0x0000000000000308 */ /* 0x000e620000000c00 */
[C---:B------:R-:W-:Y:S02]  /*87b0*/  FMUL.FTZ R68, R4.reuse, R68 ;  /* 0x0000004404447220 */ /* 0x040fe40000410000 */
[----:B------:R-:W-:-:S02]  /*87c0*/  FMUL.FTZ R69, R4, R69 ;  /* 0x0000004504457220 */ /* 0x000fc40000410000 */
[C---:B------:R-:W-:Y:S02]  /*87d0*/  FMUL.FTZ R72, R4.reuse, R72 ;  /* 0x0000004804487220 */ /* 0x040fe40000410000 */
[C---:B------:R-:W-:Y:S02]  /*87e0*/  FMUL.FTZ R73, R4.reuse, R73 ;  /* 0x0000004904497220 */ /* 0x040fe40000410000 */
[----:B--2---:R-:W-:Y:S02]  /*87f0*/  @P1 FMUL.FTZ R5, R5, 0.69314718246459960938 ;  /* 0x3f31721805051820 */ /* 0x004fe40000410000 */
[C---:B------:R-:W-:Y:S02]  /*8800*/  FMUL.FTZ R76, R4.reuse, R76 ;  /* 0x0000004c044c7220 */ /* 0x040fe40000410000 */
[C---:B------:R-:W-:Y:S02]  /*8810*/  FMUL.FTZ R77, R4.reuse, R77 ;  /* 0x0000004d044d7220 */ /* 0x040fe40000410000 */
[----:B------:R-:W-:-:S02]  /*8820*/  FMUL.FTZ R80, R4, R80 ;  /* 0x0000005004507220 */ /* 0x000fc40000410000 */
[----:B-1----:R-:W-:Y:S02]  /*8830*/  @P0 FMUL.FTZ R0, R0, 0.69314718246459960938 ;  /* 0x3f31721800000820 */ /* 0x002fe40000410000 */
        /* <DEDUP_REMOVED lines=20> */
[----:B------:R-:W-:Y:S01]  /*8980*/  FMUL.FTZ R113, R4, R113 ;  /* 0x0000007104717220 */ /* 0x000fe20000410000 */
[----:B------:R-:W-:Y:S01]  /*8990*/  MOV R4, 0xff800000 ;  /* 0xff80000000047802 */ /* 0x000fe20000000f00 */
        /* <DEDUP_REMOVED lines=32> */
[----:B------:R-:W-:Y:S02]  /*8ba0*/  @P1 FFMA.FTZ R4, R9, R132, R5 ;  /* 0x0000008409041223 */ /* 0x000fe40000010005 */
[----:B------:R-:W-:Y:S02]  /*8bb0*/  @P0 FFMA.FTZ R7, R8, R3, R0 ;  /* 0x0000000308070223 */ /* 0x000fe40000010000 */
.L_x_22:
[----:B------:R-:W-:Y:S05]  /*8bc0*/  @P3 BRA `(.L_x_26) ;  /* 0x0000128000003947 */ /* 0x000fea0003800000 */
[----:B------:R-:W1:Y:S01]  /*8bd0*/  S2R R0, SR_TID.X ;  /* 0x0000000000007919 */ /* 0x000e620000002100 */
[----:B------:R-:W-:Y:S02]  /*8be0*/  F2FP.PACK_AB R128, R129, R128 ;  /* 0x000000808180723e */ /* 0x000fe400000000ff */
[----:B------:R-:W-:Y:S01]  /*8bf0*/  F2FP.PACK_AB R130, R131, R130 ;  /* 0x000000828382723e */ /* 0x000fe200000000ff */
[----:B------:R-:W-:Y:S01]  /*8c00*/  BAR.SYNC.DEFER_BLOCKING 0x1, 0x100 ;  /* 0x0044000000007b1d */ /* 0x000fe20000010000 */
[----:B------:R-:W-:Y:S02]  /*8c10*/  F2FP.PACK_AB R6, R125, R6 ;  /* 0x000000067d06723e */ /* 0x000fe400000000ff */
[----:B------:R-:W-:Y:S02]  /*8c20*/  F2FP.PACK_AB R126, R127, R126 ;  /* 0x0000007e7f7e723e */ /* 0x000fe400000000ff */
[----:B------:R-:W-:-:S02]  /*8c30*/  F2FP.PACK_AB R68, R69, R68 ;  /* 0x000000444544723e */ /* 0x000fc400000000ff */
[----:B------:R-:W-:Y:S02]  /*8c40*/  F2FP.PACK_AB R70, R71, R70 ;  /* 0x000000464746723e */ /* 0x000fe400000000ff */
[----:B------:R-:W-:Y:S02]  /*8c50*/  F2FP.PACK_AB R72, R73, R72 ;  /* 0x000000484948723e */ /* 0x000fe400000000ff */
[----:B------:R-:W-:Y:S02]  /*8c60*/  F2FP.PACK_AB R74, R75, R74 ;  /* 0x0000004a4b4a723e */ /* 0x000fe400000000ff */
[----:B------:R-:W-:Y:S02]  /*8c70*/  F2FP.PACK_AB R76, R77, R76 ;  /* 0x0000004c4d4c723e */ /* 0x000fe400000000ff */
[----:B------:R-:W-:Y:S02]  /*8c80*/  F2FP.PACK_AB R78, R79, R78 ;  /* 0x0000004e4f4e723e */ /* 0x000fe400000000ff */
[----:B------:R-:W-:-:S02]  /*8c90*/  F2FP.PACK_AB R80, R81, R80 ;  /* 0x000000505150723e */ /* 0x000fc400000000ff */
[----:B------:R-:W-:Y:S02]  /*8ca0*/  F2FP.PACK_AB R82, R83, R82 ;  /* 0x000000525352723e */ /* 0x000fe400000000ff */
[----:B-1----:R-:W-:Y:S02]  /*8cb0*/  SHF.R.S32.HI R3, RZ, 0x1f, R0 ;  /* 0x0000001fff037819 */ /* 0x002fe40000011400 */
[----:B------:R-:W-:Y:S02]  /*8cc0*/  F2FP.PACK_AB R84, R85, R84 ;  /* 0x000000545554723e */ /* 0x000fe400000000ff */
[----:B------:R-:W-:Y:S02]  /*8cd0*/  LEA.HI R2, R3, R0, RZ, 0x2 ;  /* 0x0000000003027211 */ /* 0x000fe400078f10ff */
[----:B------:R-:W-:Y:S02]  /*8ce0*/  F2FP.PACK_AB R86, R87, R86 ;  /* 0x000000565756723e */ /* 0x000fe400000000ff */
[----:B------:R-:W-:-:S02]  /*8cf0*/  SHF.R.S32.HI R8, RZ, 0x2, R2 ;  /* 0x00000002ff087819 */ /* 0x000fc40000011402 */
[----:B------:R-:W-:Y:S02]  /*8d00*/  SHF.R.S32.HI R5, RZ, 0x1f, R2 ;  /* 0x0000001fff057819 */ /* 0x000fe40000011402 */
[----:B------:R-:W-:Y:S02]  /*8d10*/  LOP3.LUT R9, R2, 0xfffffffc, RZ, 0xc0, !PT ;  /* 0xfffffffc02097812 */ /* 0x000fe400078ec0ff */
[----:B------:R-:W-:Y:S02]  /*8d20*/  LEA.HI R5, R5, R8, RZ, 0x3 ;  /* 0x0000000805057211 */ /* 0x000fe400078f18ff */
[----:B------:R-:W-:Y:S01]  /*8d30*/  F2FP.PACK_AB R88, R89, R88 ;  /* 0x000000585958723e */ /* 0x000fe200000000ff */
[----:B------:R-:W-:Y:S01]  /*8d40*/  IMAD.IADD R9, R0, 0x1, -R9 ;  /* 0x0000000100097824 */ /* 0x000fe200078e0a09 */
[----:B------:R-:W-:Y:S02]  /*8d50*/  LOP3.LUT R5, R5, 0xfffffff8, RZ, 0xc0, !PT ;  /* 0xfffffff805057812 */ /* 0x000fe400078ec0ff */
[----:B------:R-:W-:-:S02]  /*8d60*/  F2FP.PACK_AB R90, R91, R90 ;  /* 0x0000005a5b5a723e */ /* 0x000fc400000000ff */
[----:B------:R-:W-:Y:S01]  /*8d70*/  F2FP.PACK_AB R92, R93, R92 ;  /* 0x0000005c5d5c723e */ /* 0x000fe200000000ff */
[----:B------:R-:W-:Y:S01]  /*8d80*/  IMAD.IADD R8, R8, 0x1, -R5 ;  /* 0x0000000108087824 */ /* 0x000fe200078e0a05 */
[----:B------:R-:W-:Y:S02]  /*8d90*/  LEA.HI R5, R3, R0, RZ, 0x5 ;  /* 0x0000000003057211 */ /* 0x000fe400078f28ff */
[----:B------:R-:W-:Y:S01]  /*8da0*/  F2FP.PACK_AB R94, R95, R94 ;  /* 0x0000005e5f5e723e */ /* 0x000fe200000000ff */
[C---:B------:R-:W-:Y:S01]  /*8db0*/  IMAD.SHL.U32 R10, R8.reuse, 0x40, RZ ;  /* 0x00000040080a7824 */ /* 0x040fe200078e00ff */
[----:B------:R-:W-:Y:S02]  /*8dc0*/  SHF.R.S32.HI R2, RZ, 0x5, R5 ;  /* 0x00000005ff027819 */ /* 0x000fe40000011405 */
[----:B------:R-:W-:Y:S02]  /*8dd0*/  LOP3.LUT R12, R8, 0x1, RZ, 0xc0, !PT ;  /* 0x00000001080c7812 */ /* 0x000fe400078ec0ff */
[----:B------:R-:W-:Y:S01]  /*8de0*/  LOP3.LUT R10, R10, 0x1c0, RZ, 0xc0, !PT ;  /* 0x000001c00a0a7812 */ /* 0x000fe200078ec0ff */
[----:B------:R-:W-:Y:S01]  /*8df0*/  IMAD R11, R2, 0x200, R9 ;  /* 0x00000200020b7824 */ /* 0x000fe200078e0209 */
[----:B------:R-:W-:-:S02]  /*8e00*/  ISETP.NE.U32.AND P0, PT, R12, 0x1, PT ;  /* 0x000000010c00780c */ /* 0x000fc40003f05070 */
[----:B------:R-:W-:Y:S02]  /*8e10*/  LEA.HI R10, R10, R10, RZ, 0x1d ;  /* 0x0000000a0a0a7211 */ /* 0x000fe400078fe8ff */
[----:B------:R-:W-:Y:S01]  /*8e20*/  R2P PR, R8, 0x6 ;  /* 0x0000000608007804 */ /* 0x000fe20000000000 */
[----:B------:R-:W-:Y:S01]  /*8e30*/  IMAD.MOV.U32 R8, RZ, RZ, 0x20 ;  /* 0x00000020ff087424 */ /* 0x000fe200078e00ff */
[----:B------:R-:W-:Y:S01]  /*8e40*/  F2FP.PACK_AB R96, R97, R96 ;  /* 0x000000606160723e */ /* 0x000fe200000000ff */
[----:B------:R-:W-:Y:S01]  /*8e50*/  IMAD.U32 R10, R11, 0x2, R10 ;  /* 0x000000020b0a7824 */ /* 0x000fe200078e000a */
[----:B------:R-:W-:Y:S02]  /*8e60*/  F2FP.PACK_AB R98, R99, R98 ;  /* 0x000000626362723e */ /* 0x000fe400000000ff */
[----:B------:R-:W-:Y:S01]  /*8e70*/  SEL R8, R8, 0xffffffe0, !P1 ;  /* 0xffffffe008087807 */ /* 0x000fe20004800000 */
[----:B------:R-:W-:Y:S01]  /*8e80*/  IMAD.SHL.U32 R11, R10, 0x2, RZ ;  /* 0x000000020a0b7824 */ /* 0x000fe200078e00ff */
[----:B------:R-:W-:-:S02]  /*8e90*/  F2FP.PACK_AB R100, R101, R100 ;  /* 0x000000646564723e */ /* 0x000fc400000000ff */
[----:B------:R-:W-:Y:S01]  /*8ea0*/  F2FP.PACK_AB R102, R103, R102 ;  /* 0x000000666766723e */ /* 0x000fe200000000ff */
[C---:B------:R-:W-:Y:S01]  /*8eb0*/  IMAD.IADD R15, R11.reuse, 0x1, R8 ;  /* 0x000000010b0f7824 */ /* 0x040fe200078e0208 */
[C---:B------:R-:W-:Y:S01]  /*8ec0*/  IADD3 R10, R11.reuse, 0x80, RZ ;  /* 0x000000800b0a7810 */ /* 0x040fe20007ffe0ff */
[----:B------:R-:W-:Y:S01]  /*8ed0*/  STS [R11+0x80], R128 ;  /* 0x000080800b007388 */ /* 0x000fe20000000800 */
[----:B------:R-:W-:Y:S02]  /*8ee0*/  IADD3 R13, R11, 0x70, RZ ;  /* 0x000000700b0d7810 */ /* 0x000fe40007ffe0ff */
[----:B------:R-:W-:Y:S01]  /*8ef0*/  @P0 IADD3 R13, R10, 0x10, RZ ;  /* 0x000000100a0d0810 */ /* 0x000fe20007ffe0ff */
[----:B------:R-:W-:Y:S01]  /*8f00*/  IMAD.MOV.U32 R10, RZ, RZ, 0x40 ;  /* 0x00000040ff0a7424 */ /* 0x000fe200078e00ff */
[----:B------:R-:W-:Y:S01]  /*8f10*/  STS [R11+0x480], R130 ;  /* 0x000480820b007388 */ /* 0x000fe20000000800 */
[----:B------:R-:W-:Y:S02]  /*8f20*/  F2FP.PACK_AB R104, R105, R104 ;  /* 0x000000686968723e */ /* 0x000fe400000000ff */
[----:B------:R-:W-:Y:S01]  /*8f30*/  IMAD.IADD R17, R8, 0x1, R13 ;  /* 0x0000000108117824 */ /* 0x000fe200078e020d */
[----:B------:R-:W-:Y:S01]  /*8f40*/  SEL R10, R10, 0xffffffc0, !P2 ;  /* 0xffffffc00a0a7807 */ /* 0x000fe20005000000 */
[----:B------:R-:W-:Y:S01]  /*8f50*/  STS [R13], R6 ;  /* 0x000000060d007388 */ /* 0x000fe20000000800 */
[----:B------:R-:W-:-:S02]  /*8f60*/  F2FP.PACK_AB R106, R107, R106 ;  /* 0x0000006a6b6a723e */ /* 0x000fc400000000ff */
[----:B------:R-:W-:Y:S01]  /*8f70*/  F2FP.PACK_AB R120, R121, R120 ;  /* 0x000000787978723e */ /* 0x000fe200000000ff */
[--C-:B------:R-:W-:Y:S01]  /*8f80*/  IMAD.IADD R19, R11, 0x1, R10.reuse ;  /* 0x000000010b137824 */ /* 0x100fe200078e020a */
[----:B------:R-:W-:Y:S01]  /*8f90*/  STS [R13+0x400], R126 ;  /* 0x0004007e0d007388 */ /* 0x000fe20000000800 */
[C---:B------:R-:W-:Y:S01]  /*8fa0*/  IMAD.IADD R21, R10.reuse, 0x1, R13 ;  /* 0x000000010a157824 */ /* 0x040fe200078e020d */
[----:B------:R-:W-:Y:S01]  /*8fb0*/  F2FP.PACK_AB R122, R123, R122 ;  /* 0x0000007a7b7a723e */ /* 0x000fe200000000ff */
[----:B------:R-:W-:Y:S01]  /*8fc0*/  IMAD.IADD R23, R10, 0x1, R15 ;  /* 0x000000010a177824 */ /* 0x000fe200078e020f */
[----:B------:R-:W-:Y:S01]  /*8fd0*/  STS [R15+0x80], R68 ;  /* 0x000080440f007388 */ /* 0x000fe20000000800 */
[----:B------:R-:W-:Y:S01]  /*8fe0*/  IMAD.IADD R25, R17, 0x1, R10 ;  /* 0x0000000111197824 */ /* 0x000fe200078e020a */
[----:B------:R-:W-:Y:S02]  /*8ff0*/  F2FP.PACK_AB R108, R109, R108 ;  /* 0x0000006c6d6c723e */ /* 0x000fe400000000ff */
[----:B------:R-:W-:Y:S01]  /*9000*/  STS [R15+0x480], R70 ;  /* 0x000480460f007388 */ /* 0x000fe20000000800 */
[----:B------:R-:W-:-:S02]  /*9010*/  F2FP.PACK_AB R110, R111, R110 ;  /* 0x0000006e6f6e723e */ /* 0x000fc400000000ff */
[----:B------:R-:W-:Y:S01]  /*9020*/  F2FP.PACK_AB R116, R117, R116 ;  /* 0x000000747574723e */ /* 0x000fe200000000ff */
[----:B------:R-:W-:Y:S01]  /*9030*/  STS [R17], R72 ;  /* 0x0000004811007388 */ /* 0x000fe20000000800 */
[----:B------:R-:W-:Y:S02]  /*9040*/  F2FP.PACK_AB R118, R119, R118 ;  /* 0x000000767776723e */ /* 0x000fe400000000ff */
[----:B------:R-:W-:Y:S01]  /*9050*/  F2FP.PACK_AB R112, R113, R112 ;  /* 0x000000707170723e */ /* 0x000fe200000000ff */
[----:B------:R-:W-:Y:S01]  /*9060*/  STS [R17+0x400], R74 ;  /* 0x0004004a11007388 */ /* 0x000fe20000000800 */
[----:B------:R-:W-:Y:S02]  /*9070*/  F2FP.PACK_AB R114, R115, R114 ;  /* 0x000000727372723e */ /* 0x000fe400000000ff */
[----:B------:R-:W-:Y:S01]  /*9080*/  ISETP.NE.U32.AND P1, PT, RZ, c[0x0][0x508], PT ;  /* 0x00014200ff007a0c */ /* 0x000fe20003f25070 */
[----:B------:R-:W-:Y:S01]  /*9090*/  STS [R19+0x80], R76 ;  /* 0x0000804c13007388 */ /* 0x000fe20000000800 */
[----:B------:R-:W-:-:S02]  /*90a0*/  ISETP.NE.U32.AND P0, PT, RZ, c[0x0][0x500], PT ;  /* 0x00014000ff007a0c */ /* 0x000fc40003f05070 */
[----:B------:R-:W-:Y:S01]  /*90b0*/  ISETP.NE.AND.EX P1, PT, RZ, c[0x0][0x50c], PT, P1 ;  /* 0x00014300ff007a0c */ /* 0x000fe20003f25310 */
[----:B------:R-:W-:Y:S01]  /*90c0*/  STS [R19+0x480], R78 ;  /* 0x0004804e13007388 */ /* 0x000fe20000000800 */
[----:B------:R-:W-:-:S03]  /*90d0*/  ISETP.NE.AND.EX P0, PT, RZ, c[0x0][0x504], PT, P0 ;  /* 0x00014100ff007a0c */ /* 0x000fc60003f05300 */
[----:B------:R-:W-:Y:S04]  /*90e0*/  STS [R21], R80 ;  /* 0x0000005015007388 */ /* 0x000fe80000000800 */
[----:B------:R-:W-:Y:S04]  /*90f0*/  STS [R21+0x400], R82 ;  /* 0x0004005215007388 */ /* 0x000fe80000000800 */
[----:B------:R-:W-:Y:S04]  /*9100*/  STS [R23+0x80], R84 ;  /* 0x0000805417007388 */ /* 0x000fe80000000800 */
[----:B------:R-:W-:Y:S04]  /*9110*/  STS [R23+0x480], R86 ;  /* 0x0004805617007388 */ /* 0x000fe80000000800 */
[----:B------:R-:W-:Y:S04]  /*9120*/  STS [R25], R88 ;  /* 0x0000005819007388 */ /* 0x000fe80000000800 */
[----:B------:R-:W-:Y:S04]  /*9130*/  STS [R25+0x400], R90 ;  /* 0x0004005a19007388 */ /* 0x000fe80000000800 */
[----:B------:R-:W-:Y:S04]  /*9140*/  STS [R11+0x4080], R92 ;  /* 0x0040805c0b007388 */ /* 0x000fe80000000800 */
[----:B------:R1:W-:Y:S04]  /*9150*/  STS [R11+0x4480], R94 ;  /* 0x0044805e0b007388 */ /* 0x0003e80000000800 */
[----:B------:R-:W-:Y:S04]  /*9160*/  STS [R13+0x4000], R96 ;  /* 0x004000600d007388 */ /* 0x000fe80000000800 */
[----:B------:R2:W-:Y:S04]  /*9170*/  STS [R13+0x4400], R98 ;  /* 0x004400620d007388 */ /* 0x0005e80000000800 */
[----:B------:R-:W-:Y:S04]  /*9180*/  STS [R15+0x4080], R100 ;  /* 0x004080640f007388 */ /* 0x000fe80000000800 */
[----:B------:R3:W-:Y:S04]  /*9190*/  STS [R15+0x4480], R102 ;  /* 0x004480660f007388 */ /* 0x0007e80000000800 */
[----:B------:R-:W-:Y:S04]  /*91a0*/  STS [R17+0x4000], R104 ;  /* 0x0040006811007388 */ /* 0x000fe80000000800 */
[----:B------:R-:W-:Y:S01]  /*91b0*/  STS [R17+0x4400], R106 ;  /* 0x0044006a11007388 */ /* 0x000fe20000000800 */
[----:B-1----:R-:W-:-:S03]  /*91c0*/  IMAD.MOV.U32 R11, RZ, RZ, 0x4 ;  /* 0x00000004ff0b7424 */ /* 0x002fc600078e00ff */
[----:B------:R-:W-:Y:S04]  /*91d0*/  STS [R19+0x4080], R120 ;  /* 0x0040807813007388 */ /* 0x000fe80000000800 */
[----:B------:R-:W-:Y:S01]  /*91e0*/  STS [R19+0x4480], R122 ;  /* 0x0044807a13007388 */ /* 0x000fe20000000800 */
[----:B--2---:R-:W-:-:S03]  /*91f0*/  IMAD.WIDE R12, R228, R11, c[0x0][0x500] ;  /* 0x00014000e40c7625 */ /* 0x004fc600078e020b */
[----:B------:R-:W-:Y:S04]  /*9200*/  STS [R21+0x4000], R108 ;  /* 0x0040006c15007388 */ /* 0x000fe80000000800 */
[----:B------:R1:W-:Y:S04]  /*9210*/  STS [R21+0x4400], R110 ;  /* 0x0044006e15007388 */ /* 0x0003e80000000800 */
[----:B------:R2:W-:Y:S04]  /*9220*/  STS [R23+0x4080], R116 ;  /* 0x0040807417007388 */ /* 0x0005e80000000800 */
[----:B------:R2:W-:Y:S04]  /*9230*/  STS [R23+0x4480], R118 ;  /* 0x0044807617007388 */ /* 0x0005e80000000800 */
[----:B------:R2:W-:Y:S04]  /*9240*/  STS [R25+0x4000], R112 ;  /* 0x0040007019007388 */ /* 0x0005e80000000800 */
[----:B------:R2:W-:Y:S04]  /*9250*/  STS [R25+0x4400], R114 ;  /* 0x0044007219007388 */ /* 0x0005e80000000800 */
[----:B------:R-:W-:Y:S01]  /*9260*/  BAR.SYNC.DEFER_BLOCKING 0x1, 0x100 ;  /* 0x0044000000007b1d */ /* 0x000fe20000010000 */
[----:B------:R-:W-:-:S02]  /*9270*/  IMAD.MOV.U32 R8, RZ, RZ, c[0x0][0x388] ;  /* 0x0000e200ff087624 */ /* 0x000fc400078e00ff */
[----:B------:R-:W-:-:S03]  /*9280*/  @P1 IMAD.WIDE R10, R228, R11, c[0x0][0x508] ;  /* 0x00014200e40a1625 */ /* 0x000fc600078e020b */
[----:B---3--:R-:W3:Y:S04]  /*9290*/  @P0 LDG.E R15, [R12.64] ;  /* 0x000000100c0f0981 */ /* 0x008ee8000c1e1900 */
[----:B------:R2:W5:Y:S01]  /*92a0*/  @P1 LDG.E R8, [R10.64] ;  /* 0x000000100a081981 */ /* 0x000562000c1e1900 */
[----:B-1----:R-:W-:Y:S02]  /*92b0*/  CS2R R20, SRZ ;  /* 0x0000000000147805 */ /* 0x002fe4000001ff00 */
[--C-:B---3--:R-:W-:Y:S01]  /*92c0*/  @P0 SHF.R.S32.HI R21, RZ, 0x1f, R15.reuse ;  /* 0x0000001fff150819 */ /* 0x108fe2000001140f */
[----:B------:R-:W-:Y:S01]  /*92d0*/  @P0 IMAD.MOV.U32 R20, RZ, RZ, R15 ;  /* 0x000000ffff140224 */ /* 0x000fe200078e000f */
[----:B------:R-:W-:Y:S05]  /*92e0*/  @P1 BRA `(.L_x_27) ;  /* 0x0000004000001947 */ /* 0x000fea0003800000 */
[----:B--2---:R-:W-:Y:S05]  /*92f0*/  @!P0 BRA `(.L_x_27) ;  /* 0x0000003000008947 */ /* 0x004fea0003800000 */
[----:B-----5:R-:W2:Y:S04]  /*9300*/  LDG.E R8, [R12.64] ;  /* 0x000000100c087981 */ /* 0x020ea8000c1e1900 */
[----:B------:R-:W2:Y:S02]  /*9310*/  LDG.E R11, [R12.64+0x4] ;  /* 0x000004100c0b7981 */ /* 0x000ea4000c1e1900 */
[----:B--2---:R-:W-:-:S02]  /*9320*/  IADD3 R8, -R8, R11, RZ ;  /* 0x0000000b08087210 */ /* 0x004fc40007ffe1ff */
.L_x_27:
[----:B--2---:R-:W-:Y:S01]  /*9330*/  LOP3.LUT R5, R5, 0xffffffe0, RZ, 0xc0, !PT ;  /* 0xffffffe005057812 */ /* 0x004fe200078ec0ff */
[----:B------:R-:W1:Y:S01]  /*9340*/  S2R R6, SR_CTAID.Y ;  /* 0x0000000000067919 */ /* 0x000e620000002600 */
[----:B------:R-:W-:Y:S01]  /*9350*/  SHF.R.S32.HI R13, RZ, 0x1f, R2 ;  /* 0x0000001fff0d7819 */ /* 0x000fe20000011402 */
[----:B------:R-:W-:Y:S01]  /*9360*/  IMAD.MOV.U32 R11, RZ, RZ, c[0x0][0x4e8] ;  /* 0x00013a00ff0b7624 */ /* 0x000fe200078e00ff */
[----:B------:R-:W-:Y:S01]  /*9370*/  LEA.HI R12, R9, R9, RZ, 0x1 ;  /* 0x00000009090c7211 */ /* 0x000fe200078f08ff */
[----:B------:R-:W-:Y:S01]  /*9380*/  IMAD.IADD R10, R0, 0x1, -R5 ;  /* 0x00000001000a7824 */ /* 0x000fe200078e0a05 */
[----:B------:R-:W2:Y:S01]  /*9390*/  S2R R37, SR_CTAID.X ;  /* 0x0000000000257919 */ /* 0x000ea20000002500 */
[----:B------:R-:W-:Y:S01]  /*93a0*/  LEA.HI R13, R13, R2, RZ, 0x3 ;  /* 0x000000020d0d7211 */ /* 0x000fe200078f18ff */
[----:B------:R-:W-:Y:S01]  /*93b0*/  IMAD.MOV.U32 R18, RZ, RZ, R20 ;  /* 0x000000ffff127224 */ /* 0x000fe200078e0014 */
[----:B------:R-:W-:Y:S01]  /*93c0*/  ISETP.NE.AND P1, PT, R11, 0x1, PT ;  /* 0x000000010b00780c */ /* 0x000fe20003f25270 */
[----:B------:R-:W-:Y:S01]  /*93d0*/  BSSY B0, `(.L_x_28) ;  /* 0x0000077000007945 */ /* 0x000fe20003800000 */
[----:B------:R-:W-:-:S02]  /*93e0*/  SHF.R.S32.HI R5, RZ, 0x1f, R10 ;  /* 0x0000001fff057819 */ /* 0x000fc4000001140a */
[----:B------:R-:W-:Y:S02]  /*93f0*/  LOP3.LUT R13, R13, 0xffffff8, RZ, 0xc0, !PT ;  /* 0x0ffffff80d0d7812 */ /* 0x000fe400078ec0ff */
[----:B------:R-:W-:Y:S02]  /*9400*/  LEA.HI R5, R5, R10, RZ, 0x2 ;  /* 0x0000000a05057211 */ /* 0x000fe400078f10ff */
[----:B------:R-:W-:Y:S01]  /*9410*/  LOP3.LUT R12, R12, 0x1ffffffe, RZ, 0xc0, !PT ;  /* 0x1ffffffe0c0c7812 */ /* 0x000fe200078ec0ff */
[----:B------:R-:W-:Y:S01]  /*9420*/  IMAD.IADD R2, R2, 0x1, -R13 ;  /* 0x0000000102027824 */ /* 0x000fe200078e0a0d */
[----:B------:R-:W-:Y:S01]  /*9430*/  SHF.R.S32.HI R11, RZ, 0x2, R5 ;  /* 0x00000002ff0b7819 */ /* 0x000fe20000011405 */
[----:B------:R-:W-:Y:S01]  /*9440*/  IMAD R5, R21, c[0x0][0x3a0], RZ ;  /* 0x0000e80015057a24 */ /* 0x000fe200078e02ff */
[----:B------:R-:W-:Y:S02]  /*9450*/  IADD3 R15, R9, -R12, RZ ;  /* 0x8000000c090f7210 */ /* 0x000fe40007ffe0ff */
[----:B------:R-:W-:Y:S01]  /*9460*/  LOP3.LUT P2, RZ, R10, 0x3, RZ, 0xc0, !PT ;  /* 0x000000030aff7812 */ /* 0x000fe2000784c0ff */
[----:B------:R-:W-:Y:S01]  /*9470*/  IMAD R2, R2, 0x10, R11 ;  /* 0x0000001002027824 */ /* 0x000fe200078e020b */
[----:B------:R-:W-:Y:S01]  /*9480*/  MOV R19, R21 ;  /* 0x0000001500137202 */ /* 0x000fe20000000f00 */
[C---:B------:R-:W-:Y:S01]  /*9490*/  IMAD R5, R20.reuse, c[0x0][0x3a4], R5 ;  /* 0x0000e90014057a24 */ /* 0x040fe200078e0205 */
[----:B-1----:R-:W-:Y:S01]  /*94a0*/  SHF.R.S32.HI R13, RZ, 0x1f, R6 ;  /* 0x0000001fff0d7819 */ /* 0x002fe20000011406 */
[----:B------:R-:W-:Y:S01]  /*94b0*/  IMAD.WIDE.U32 R20, R20, c[0x0][0x3a0], RZ ;  /* 0x0000e80014147a25 */ /* 0x000fe200078e00ff */
[----:B------:R-:W-:-:S02]  /*94c0*/  LEA.HI R10, R3, R0, RZ, 0x3 ;  /* 0x00000000030a7211 */ /* 0x000fc400078f18ff */
[----:B------:R-:W-:Y:S01]  /*94d0*/  LEA.HI R3, R3, R0, RZ, 0x6 ;  /* 0x0000000003037211 */ /* 0x000fe200078f30ff */
[----:B------:R-:W-:Y:S01]  /*94e0*/  IMAD R12, R15, 0x8, R2 ;  /* 0x000000080f0c7824 */ /* 0x000fe200078e0202 */
[----:B------:R-:W-:Y:S01]  /*94f0*/  LOP3.LUT R11, R10, 0xfffffff8, RZ, 0xc0, !PT ;  /* 0xfffffff80a0b7812 */ /* 0x000fe200078ec0ff */
[----:B------:R-:W-:Y:S01]  /*9500*/  IMAD.IADD R21, R21, 0x1, R5 ;  /* 0x0000000115157824 */ /* 0x000fe200078e0205 */
[----:B------:R-:W-:Y:S01]  /*9510*/  SHF.R.S32.HI R15, RZ, 0x1f, R228 ;  /* 0x0000001fff0f7819 */ /* 0x000fe200000114e4 */
[----:B------:R-:W-:Y:S01]  /*9520*/  IMAD R9, R13, c[0x0][0x490], RZ ;  /* 0x000124000d097a24 */ /* 0x000fe200078e02ff */
[----:B--2---:R-:W-:Y:S01]  /*9530*/  LEA R5, R37, R12, 0x7 ;  /* 0x0000000c25057211 */ /* 0x004fe200078e38ff */
[----:B------:R-:W-:Y:S01]  /*9540*/  IMAD.WIDE.U32 R18, R6, c[0x0][0x490], R18 ;  /* 0x0001240006127a25 */ /* 0x000fe200078e0012 */
[----:B------:R-:W-:Y:S02]  /*9550*/  SEL R15, R15, RZ, !P0 ;  /* 0x000000ff0f0f7207 */ /* 0x000fe40004000000 */
[----:B------:R-:W-:Y:S01]  /*9560*/  SEL R16, R228, RZ, !P0 ;  /* 0x000000ffe4107207 */ /* 0x000fe20004000000 */
[----:B------:R-:W-:-:S02]  /*9570*/  IMAD R9, R6, c[0x0][0x494], R9 ;  /* 0x0001250006097a24 */ /* 0x000fc400078e0209 */
[----:B------:R-:W-:Y:S02]  /*9580*/  IMAD R13, R13, c[0x0][0x3e8], RZ ;  /* 0x0000fa000d0d7a24 */ /* 0x000fe400078e02ff */
[----:B------:R-:W-:Y:S02]  /*9590*/  IMAD.IADD R11, R0, 0x1, -R11 ;  /* 0x00000001000b7824 */ /* 0x000fe400078e0a0b */
[----:B------:R-:W-:-:S04]  /*95a0*/  @P1 IMAD.HI.U32 R0, R5, c[0x0][0x4ec], RZ ;  /* 0x00013b0005001a27 */ /* 0x000fc800078e00ff */
[----:B------:R-:W-:Y:S01]  /*95b0*/  IMAD.IADD R19, R19, 0x1, R9 ;  /* 0x0000000113137824 */ /* 0x000fe200078e0209 */
[----:B------:R-:W-:Y:S01]  /*95c0*/  MOV R9, R5 ;  /* 0x0000000500097202 */ /* 0x000fe20000000f00 */
[C---:B------:R-:W-:Y:S01]  /*95d0*/  IMAD R13, R6.reuse, c[0x0][0x3ec], R13 ;  /* 0x0000fb00060d7a24 */ /* 0x040fe200078e020d */
[----:B------:R-:W-:Y:S01]  /*95e0*/  @P1 SHF.R.U32.HI R9, RZ, c[0x0][0x4f0], R0 ;  /* 0x00013c00ff091a19 */ /* 0x000fe20000011600 */
[----:B------:R-:W-:Y:S01]  /*95f0*/  IMAD.WIDE.U32 R20, R6, c[0x0][0x3e8], R20 ;  /* 0x0000fa0006147a25 */ /* 0x000fe200078e0014 */
[----:B------:R-:W-:Y:S02]  /*9600*/  SHF.R.S32.HI R6, RZ, 0x3, R10 ;  /* 0x00000003ff067819 */ /* 0x000fe4000001140a */
[----:B------:R-:W-:Y:S01]  /*9610*/  IADD3 R12, -R9, RZ, RZ ;  /* 0x000000ff090c7210 */ /* 0x000fe20007ffe1ff */
[----:B------:R-:W-:Y:S01]  /*9620*/  IMAD.IADD R21, R21, 0x1, R13 ;  /* 0x0000000115157824 */ /* 0x000fe200078e020d */
[----:B------:R-:W-:Y:S01]  /*9630*/  SHF.R.S32.HI R14, RZ, 0x1f, R9 ;  /* 0x0000001fff0e7819 */ /* 0x000fe20000011409 */
[----:B------:R-:W-:-:S02]  /*9640*/  IMAD R10, R11, 0x20, R6 ;  /* 0x000000200b0a7824 */ /* 0x000fc400078e0206 */
[----:B------:R-:W-:Y:S02]  /*9650*/  IMAD R13, R15, c[0x0][0x498], RZ ;  /* 0x000126000f0d7a24 */ /* 0x000fe400078e02ff */
[----:B------:R-:W-:Y:S02]  /*9660*/  IMAD R10, R37, 0x80, R10 ;  /* 0x00000080250a7824 */ /* 0x000fe400078e020a */
[----:B------:R-:W-:-:S04]  /*9670*/  IMAD.WIDE.U32 R18, R16, c[0x0][0x498], R18 ;  /* 0x0001260010127a25 */ /* 0x000fc800078e0012 */
[----:B------:R-:W-:Y:S01]  /*9680*/  IMAD R12, R12, c[0x0][0x4e8], R5 ;  /* 0x00013a000c0c7a24 */ /* 0x000fe200078e0205 */
[----:B------:R-:W-:Y:S01]  /*9690*/  IADD3 R18, P0, R9, R18, RZ ;  /* 0x0000001209127210 */ /* 0x000fe20007f1e0ff */
[----:B------:R-:W-:-:S04]  /*96a0*/  @P1 IMAD.HI.U32 R0, R10, c[0x0][0x4ec], RZ ;  /* 0x00013b000a001a27 */ /* 0x000fc800078e00ff */
[----:B------:R-:W-:Y:S01]  /*96b0*/  IMAD R5, R16, c[0x0][0x49c], R13 ;  /* 0x0001270010057a24 */ /* 0x000fe200078e020d */
[----:B------:R-:W-:Y:S01]  /*96c0*/  SHF.R.S32.HI R13, RZ, 0x1f, R12 ;  /* 0x0000001fff0d7819 */ /* 0x000fe2000001140c */
[----:B------:R-:W-:Y:S01]  /*96d0*/  IMAD.MOV.U32 R9, RZ, RZ, R10 ;  /* 0x000000ffff097224 */ /* 0x000fe200078e000a */
[----:B------:R-:W-:Y:S01]  /*96e0*/  @P1 SHF.R.U32.HI R9, RZ, c[0x0][0x4f0], R0 ;  /* 0x00013c00ff091a19 */ /* 0x000fe20000011600 */
[----:B------:R-:W-:Y:S01]  /*96f0*/  IMAD.SHL.U32 R0, R11, 0x8, RZ ;  /* 0x000000080b007824 */ /* 0x000fe200078e00ff */
[----:B------:R-:W-:Y:S01]  /*9700*/  IADD3.X R19, R14, R19, R5, P0, !PT ;  /* 0x000000130e137210 */ /* 0x000fe200007fe405 */
[----:B------:R-:W-:Y:S01]  /*9710*/  IMAD R11, R13, c[0x0][0x488], RZ ;  /* 0x000122000d0b7a24 */ /* 0x000fe200078e02ff */
[----:B------:R-:W-:Y:S01]  /*9720*/  SHF.L.U32 R5, R6, 0x6, RZ ;  /* 0x0000000606057819 */ /* 0x000fe200000006ff */
[----:B------:R-:W-:Y:S01]  /*9730*/  IMAD R15, R15, c[0x0][0x3f0], RZ ;  /* 0x0000fc000f0f7a24 */ /* 0x000fe200078e02ff */
[----:B------:R-:W-:Y:S01]  /*9740*/  IADD3 R13, -R9, RZ, RZ ;  /* 0x000000ff090d7210 */ /* 0x000fe20007ffe1ff */
[----:B------:R-:W-:Y:S01]  /*9750*/  IMAD.WIDE.U32 R18, R12, c[0x0][0x488], R18 ;  /* 0x000122000c127a25 */ /* 0x000fe200078e0012 */
[----:B------:R-:W-:-:S02]  /*9760*/  LOP3.LUT R5, R5, 0x1c0, RZ, 0xc0, !PT ;  /* 0x000001c005057812 */ /* 0x000fc400078ec0ff */
[----:B------:R-:W-:Y:S01]  /*9770*/  IADD3 R36, R0, 0x40, RZ ;  /* 0x0000004000247810 */ /* 0x000fe20007ffe0ff */
[----:B------:R-:W-:Y:S01]  /*9780*/  IMAD R11, R12, c[0x0][0x48c], R11 ;  /* 0x000123000c0b7a24 */ /* 0x000fe200078e020b */
[----:B------:R-:W-:Y:S01]  /*9790*/  LEA R14, P0, R18, c[0x0][0x450], 0x2 ;  /* 0x00011400120e7a11 */ /* 0x000fe200078010ff */
[C---:B------:R-:W-:Y:S01]  /*97a0*/  IMAD R15, R16.reuse, c[0x0][0x3f4], R15 ;  /* 0x0000fd00100f7a24 */ /* 0x040fe200078e020f */
[----:B------:R-:W-:Y:S01]  /*97b0*/  LOP3.LUT R12, R5, 0x38, R0, 0xf8, !PT ;  /* 0x00000038050c7812 */ /* 0x000fe200078ef800 */
[----:B------:R-:W-:Y:S01]  /*97c0*/  IMAD.IADD R11, R19, 0x1, R11 ;  /* 0x00000001130b7824 */ /* 0x000fe200078e020b */
[----:B------:R-:W-:Y:S01]  /*97d0*/  SHF.R.U32.HI R5, RZ, 0x3, R5 ;  /* 0x00000003ff057819 */ /* 0x000fe20000011605 */
[----:B------:R-:W-:Y:S01]  /*97e0*/  IMAD.WIDE.U32 R16, R16, c[0x0][0x3f0], R20 ;  /* 0x0000fc0010107a25 */ /* 0x000fe200078e0014 */
[----:B------:R-:W-:Y:S02]  /*97f0*/  SHFL.IDX PT, R34, R14, RZ, 0x1c1f ;  /* 0x001c1fff0e227589 */ /* 0x000fe400000e0000 */
[----:B------:R-:W-:Y:S01]  /*9800*/  LEA.HI.X R11, R18, c[0x0][0x454], R11, 0x2, P0 ;  /* 0x00011500120b7a11 */ /* 0x000fe200000f140b */
[----:B------:R-:W-:Y:S01]  /*9810*/  IMAD.IADD R15, R17, 0x1, R15 ;  /* 0x00000001110f7824 */ /* 0x000fe200078e020f */
[----:B------:R1:W-:Y:S01]  /*9820*/  SHFL.IDX PT, R32, R14, 0x1, 0x1c1f ;  /* 0x003c1f000e207f89 */ /* 0x0003e200000e0000 */
[----:B------:R-:W-:Y:S01]  /*9830*/  IMAD R17, R37, 0x80, R2 ;  /* 0x0000008025117824 */ /* 0x000fe200078e0202 */
[----:B------:R-:W-:Y:S01]  /*9840*/  LOP3.LUT R5, R12, R5, RZ, 0x3c, !PT ;  /* 0x000000050c057212 */ /* 0x000fe200078e3cff */
[----:B-----5:R-:W-:Y:S01]  /*9850*/  IMAD R2, R8, c[0x0][0x4e8], RZ ;  /* 0x00013a0008027a24 */ /* 0x020fe200078e02ff */
[----:B------:R-:W2:Y:S01]  /*9860*/  SHFL.IDX PT, R35, R11, RZ, 0x1c1f ;  /* 0x001c1fff0b237589 */ /* 0x000ea200000e0000 */
[----:B------:R-:W-:Y:S01]  /*9870*/  SHF.R.S32.HI R12, RZ, 0x1f, R9 ;  /* 0x0000001fff0c7819 */ /* 0x000fe20000011409 */
[----:B------:R-:W-:Y:S01]  /*9880*/  IMAD R13, R13, c[0x0][0x4e8], R10 ;  /* 0x00013a000d0d7a24 */ /* 0x000fe200078e020a */
[C---:B------:R-:W-:Y:S01]  /*9890*/  IADD3 R19, R17.reuse, 0x8, RZ ;  /* 0x0000000811137810 */ /* 0x040fe20007ffe0ff */
[----:B------:R-:W3:Y:S01]  /*98a0*/  SHFL.IDX PT, R33, R11, 0x1, 0x1c1f ;  /* 0x003c1f000b217f89 */ /* 0x000ee200000e0000 */
[-C--:B------:R-:W-:Y:S01]  /*98b0*/  ISETP.GE.OR P0, PT, R17, R2.reuse, P2 ;  /* 0x000000021100720c */ /* 0x080fe20001706670 */
[----:B------:R-:W-:Y:S01]  /*98c0*/  IMAD R12, R12, c[0x0][0x3e0], RZ ;  /* 0x0000f8000c0c7a24 */ /* 0x000fe200078e02ff */
[----:B------:R-:W-:Y:S01]  /*98d0*/  ISETP.GE.OR P2, PT, R19, R2, P2 ;  /* 0x000000021300720c */ /* 0x000fe20001746670 */
[----:B------:R-:W-:Y:S01]  /*98e0*/  IMAD.SHL.U32 R10, R3, 0x8, RZ ;  /* 0x00000008030a7824 */ /* 0x000fe200078e00ff */
[----:B------:R-:W-:Y:S01]  /*98f0*/  SHF.R.S32.HI R8, RZ, 0x1f, R13 ;  /* 0x0000001fff087819 */ /* 0x000fe2000001140d */
[----:B------:R-:W-:Y:S01]  /*9900*/  IMAD R12, R9, c[0x0][0x3e4], R12 ;  /* 0x0000f900090c7a24 */ /* 0x000fe200078e020c */
[----:B------:R-:W-:-:S02]  /*9910*/  LEA R37, R37, R6, 0x7 ;  /* 0x0000000625257211 */ /* 0x000fc400078e38ff */
[----:B------:R-:W-:Y:S01]  /*9920*/  LOP3.LUT R5, R5, 0x7ffffe00, R10, 0xf8, !PT ;  /* 0x7ffffe0005057812 */ /* 0x000fe200078ef80a */
[----:B------:R-:W-:-:S03]  /*9930*/  IMAD R8, R8, c[0x0][0x3d8], RZ ;  /* 0x0000f60008087a24 */ /* 0x000fc600078e02ff */
[----:B------:R-:W-:Y:S01]  /*9940*/  SHF.L.U32 R40, R5, 0x1, RZ ;  /* 0x0000000105287819 */ /* 0x000fe200000006ff */
[----:B------:R-:W-:Y:S01]  /*9950*/  IMAD R3, R13, c[0x0][0x3dc], R8 ;  /* 0x0000f7000d037a24 */ /* 0x000fe200078e0208 */
[----:B-1----:R-:W-:-:S05]  /*9960*/  MOV R14, R16 ;  /* 0x00000010000e7202 */ /* 0x002fca0000000f00 */
[----:B------:R-:W-:Y:S01]  /*9970*/  IMAD.WIDE.U32 R20, R9, c[0x0][0x3e0], R14 ;  /* 0x0000f80009147a25 */ /* 0x000fe200078e000e */
[----:B--2---:R1:W-:Y:S03]  /*9980*/  @!P0 ST.E [R34.64], R4 ;  /* 0x0000000422008985 */ /* 0x0043e6000c101910 */
[----:B------:R-:W-:Y:S01]  /*9990*/  IMAD.IADD R21, R21, 0x1, R12 ;  /* 0x0000000115157824 */ /* 0x000fe200078e020c */
[----:B---3--:R1:W-:Y:S03]  /*99a0*/  @!P2 ST.E [R32.64], R7 ;  /* 0x000000072000a985 */ /* 0x0083e6000c101910 */
[----:B------:R-:W-:Y:S01]  /*99b0*/  IMAD.WIDE.U32 R38, R13, c[0x0][0x3d8], R20 ;  /* 0x0000f6000d267a25 */ /* 0x000fe200078e0014 */
[----:B------:R1:W2:Y:S03]  /*99c0*/  LDS.128 R28, [R40+0x1080] ;  /* 0x00108000281c7984 */ /* 0x0002a60000000c00 */
[----:B------:R-:W-:Y:S01]  /*99d0*/  IMAD.IADD R3, R39, 0x1, R3 ;  /* 0x0000000127037824 */ /* 0x000fe200078e0203 */
[----:B------:R1:W3:Y:S01]  /*99e0*/  LDS.128 R24, [R40+0x2080] ;  /* 0x0020800028187984 */ /* 0x0002e20000000c00 */
[----:B------:R-:W-:-:S03]  /*99f0*/  LEA R39, P0, R38, c[0x0][0x380], 0x1 ;  /* 0x0000e00026277a11 */ /* 0x000fc600078008ff */
[----:B------:R1:W4:Y:S01]  /*9a00*/  LDS.128 R20, [R40+0x3080] ;  /* 0x0030800028147984 */ /* 0x0003220000000c00 */
[----:B------:R-:W-:Y:S02]  /*9a10*/  LEA.HI.X R38, R38, c[0x0][0x384], R3, 0x1, P0 ;  /* 0x0000e10026267a11 */ /* 0x000fe400000f0c03 */
[----:B------:R-:W-:Y:S01]  /*9a20*/  ISETP.GE.AND P0, PT, R37, R2, PT ;  /* 0x000000022500720c */ /* 0x000fe20003f06270 */
[----:B------:R1:W1:Y:S04]  /*9a30*/  LDS.128 R16, [R40+0x5080] ;  /* 0x0050800028107984 */ /* 0x0002680000000c00 */
[----:B------:R1:W1:Y:S04]  /*9a40*/  LDS.128 R12, [R40+0x6080] ;  /* 0x00608000280c7984 */ /* 0x0002680000000c00 */
[----:B------:R1:W1:Y:S04]  /*9a50*/  LDS.128 R8, [R40+0x7080] ;  /* 0x0070800028087984 */ /* 0x0002680000000c00 */
[----:B------:R1:W1:Y:S04]  /*9a60*/  SHFL.IDX PT, R42, R39, RZ, 0x181f ;  /* 0x00181fff272a7589 */ /* 0x00026800000e0000 */
[----:B------:R1:W1:Y:S01]  /*9a70*/  SHFL.IDX PT, R43, R38, RZ, 0x181f ;  /* 0x00181fff262b7589 */ /* 0x00026200000e0000 */
[----:B------:R-:W-:Y:S05]  /*9a80*/  @P0 BRA `(.L_x_29) ;  /* 0x000000b000000947 */ /* 0x000fea0003800000 */
[----:B-1----:R-:W1:Y:S01]  /*9a90*/  LDS.128 R32, [R40+0x80] ;  /* 0x0000800028207984 */ /* 0x002e620000000c00 */
[----:B------:R-:W-:-:S02]  /*9aa0*/  ISETP.GE.AND P0, PT, R36, c[0x0][0x3c8], PT ;  /* 0x0000f20024007a0c */ /* 0x000fc40003f06270 */
[----:B------:R-:W-:Y:S01]  /*9ab0*/  ISETP.GE.AND P1, PT, R0, c[0x0][0x3c8], PT ;  /* 0x0000f20000007a0c */ /* 0x000fe20003f26270 */
[----:B------:R-:W5:Y:S10]  /*9ac0*/  LDS.128 R4, [R40+0x4080] ;  /* 0x0040800028047984 */ /* 0x000f740000000c00 */
[----:B------:R-:W-:-:S02]  /*9ad0*/  @!P0 SHF.R.S32.HI R3, RZ, 0x1f, R36 ;  /* 0x0000001fff038819 */ /* 0x000fc40000011424 */
[----:B------:R-:W-:Y:S02]  /*9ae0*/  @!P1 IMAD.WIDE R44, R0, 0x2, R42 ;  /* 0x00000002002c9825 */ /* 0x000fe400078e022a */
[----:B------:R-:W-:-:S04]  /*9af0*/  @!P0 LEA.HI R3, R3, R36, RZ, 0x3 ;  /* 0x0000002403038211 */ /* 0x000fc800078f18ff */
[----:B------:R-:W-:-:S05]  /*9b00*/  @!P0 LOP3.LUT R3, R3, 0xfffffff8, RZ, 0xc0, !PT ;  /* 0xfffffff803038812 */ /* 0x000fca00078ec0ff */
[----:B------:R-:W-:Y:S01]  /*9b10*/  @!P0 IMAD.WIDE R42, R3, 0x2, R42 ;  /* 0x00000002032a8825 */ /* 0x000fe200078e022a */
[----:B-1----:R1:W-:Y:S04]  /*9b20*/  @!P1 ST.E.128 [R44.64], R32 ;  /* 0x000000202c009985 */ /* 0x0023e8000c101d10 */
[----:B-----5:R1:W-:Y:S02]  /*9b30*/  @!P0 ST.E.128 [R42.64], R4 ;  /* 0x000000042a008985 */ /* 0x0203e4000c101d10 */
.L_x_29:
[----:B------:R-:W-:Y:S05]  /*9b40*/  BSYNC B0 ;  /* 0x0000000000007941 */ /* 0x000fea0003800000 */
.L_x_28:
[----:B------:R-:W-:Y:S01]  /*9b50*/  IADD3 R3, R37, 0x20, RZ ;  /* 0x0000002025037810 */ /* 0x000fe20007ffe0ff */
[----:B-1----:R1:W4:Y:S01]  /*9b60*/  SHFL.IDX PT, R5, R38, 0x1, 0x181f ;  /* 0x00381f0026057f89 */ /* 0x00232200000e0000 */
[----:B------:R-:W-:Y:S02]  /*9b70*/  BSSY B0, `(.L_x_30) ;  /* 0x000000d000007945 */ /* 0x000fe40003800000 */
[----:B------:R-:W-:Y:S01]  /*9b80*/  ISETP.GE.AND P0, PT, R3, R2, PT ;  /* 0x000000020300720c */ /* 0x000fe20003f06270 */
[----:B------:R1:W3:-:S12]  /*9b90*/  SHFL.IDX PT, R4, R39, 0x1, 0x181f ;  /* 0x00381f0027047f89 */ /* 0x0002d800000e0000 */
[----:B------:R-:W-:Y:S05]  /*9ba0*/  @P0 BRA `(.L_x_31) ;  /* 0x0000009000000947 */ /* 0x000fea0003800000 */
[----:B------:R-:W-:Y:S02]  /*9bb0*/  ISETP.GE.AND P0, PT, R36, c[0x0][0x3c8], PT ;  /* 0x0000f20024007a0c */ /* 0x000fe40003f06270 */
[----:B------:R-:W-:-:S11]  /*9bc0*/  ISETP.GE.AND P1, PT, R0, c[0x0][0x3c8], PT ;  /* 0x0000f20000007a0c */ /* 0x000fd60003f26270 */
[----:B------:R-:W-:Y:S02]  /*9bd0*/  @!P0 SHF.R.S32.HI R3, RZ, 0x1f, R36 ;  /* 0x0000001fff038819 */ /* 0x000fe40000011424 */
[----:B---34-:R-:W-:Y:S02]  /*9be0*/  @!P1 IMAD.WIDE R6, R0, 0x2, R4 ;  /* 0x0000000200069825 */ /* 0x018fe400078e0204 */
[----:B------:R-:W-:-:S03]  /*9bf0*/  @!P0 LEA.HI R3, R3, R36, RZ, 0x3 ;  /* 0x0000002403038211 */ /* 0x000fc600078f18ff */
[----:B--2---:R2:W-:Y:S01]  /*9c00*/  @!P1 ST.E.128 [R6.64], R28 ;  /* 0x0000001c06009985 */ /* 0x0045e2000c101d10 */
[----:B------:R-:W-:-:S05]  /*9c10*/  @!P0 LOP3.LUT R3, R3, 0xfffffff8, RZ, 0xc0, !PT ;  /* 0xfffffff803038812 */ /* 0x000fca00078ec0ff */
[----:B------:R-:W-:-:S05]  /*9c20*/  @!P0 IMAD.WIDE R4, R3, 0x2, R4 ;  /* 0x0000000203048825 */ /* 0x000fca00078e0204 */
[----:B------:R2:W-:Y:S02]  /*9c30*/  @!P0 ST.E.128 [R4.64], R16 ;  /* 0x0000001004008985 */ /* 0x0005e4000c101d10 */
.L_x_31:
[----:B------:R-:W-:Y:S05]  /*9c40*/  BSYNC B0 ;  /* 0x0000000000007941 */ /* 0x000fea0003800000 */
.L_x_30:
[----:B------:R-:W-:Y:S01]  /*9c50*/  IADD3 R3, R37, 0x40, RZ ;  /* 0x0000004025037810 */ /* 0x000fe20007ffe0ff */
[----:B--2-4-:R2:W4:Y:S01]  /*9c60*/  SHFL.IDX PT, R5, R38, 0x2, 0x181f ;  /* 0x00581f0026057f89 */ /* 0x01452200000e0000 */
[----:B------:R-:W-:Y:S02]  /*9c70*/  BSSY B0, `(.L_x_32) ;  /* 0x000000d000007945 */ /* 0x000fe40003800000 */
[----:B------:R-:W-:Y:S01]  /*9c80*/  ISETP.GE.AND P0, PT, R3, R2, PT ;  /* 0x000000020300720c */ /* 0x000fe20003f06270 */
[----:B---3--:R2:W3:-:S12]  /*9c90*/  SHFL.IDX PT, R4, R39, 0x2, 0x181f ;  /* 0x00581f0027047f89 */ /* 0x0084d800000e0000 */
[----:B------:R-:W-:Y:S05]  /*9ca0*/  @P0 BRA `(.L_x_33) ;  /* 0x0000009000000947 */ /* 0x000fea0003800000 */
[----:B------:R-:W-:Y:S02]  /*9cb0*/  ISETP.GE.AND P0, PT, R36, c[0x0][0x3c8], PT ;  /* 0x0000f20024007a0c */ /* 0x000fe40003f06270 */
[----:B------:R-:W-:-:S11]  /*9cc0*/  ISETP.GE.AND P1, PT, R0, c[0x0][0x3c8], PT ;  /* 0x0000f20000007a0c */ /* 0x000fd60003f26270 */
[----:B------:R-:W-:Y:S02]  /*9cd0*/  @!P0 SHF.R.S32.HI R3, RZ, 0x1f, R36 ;  /* 0x0000001fff038819 */ /* 0x000fe40000011424 */
[----:B---34-:R-:W-:Y:S02]  /*9ce0*/  @!P1 IMAD.WIDE R6, R0, 0x2, R4 ;  /* 0x0000000200069825 */ /* 0x018fe400078e0204 */
[----:B------:R-:W-:-:S03]  /*9cf0*/  @!P0 LEA.HI R3, R3, R36, RZ, 0x3 ;  /* 0x0000002403038211 */ /* 0x000fc600078f18ff */
[----:B------:R3:W-:Y:S01]  /*9d00*/  @!P1 ST.E.128 [R6.64], R24 ;  /* 0x0000001806009985 */ /* 0x0007e2000c101d10 */
[----:B------:R-:W-:-:S05]  /*9d10*/  @!P0 LOP3.LUT R3, R3, 0xfffffff8, RZ, 0xc0, !PT ;  /* 0xfffffff803038812 */ /* 0x000fca00078ec0ff */
[----:B------:R-:W-:-:S05]  /*9d20*/  @!P0 IMAD.WIDE R4, R3, 0x2, R4 ;  /* 0x0000000203048825 */ /* 0x000fca00078e0204 */
[----:B------:R3:W-:Y:S02]  /*9d30*/  @!P0 ST.E.128 [R4.64], R12 ;  /* 0x0000000c04008985 */ /* 0x0007e4000c101d10 */
.L_x_33:
[----:B------:R-:W-:Y:S05]  /*9d40*/  BSYNC B0 ;  /* 0x0000000000007941 */ /* 0x000fea0003800000 */
.L_x_32:
[----:B------:R-:W-:Y:S01]  /*9d50*/  IADD3 R37, R37, 0x60, RZ ;  /* 0x0000006025257810 */ /* 0x000fe20007ffe0ff */
[----:B---34-:R3:W4:Y:S03]  /*9d60*/  SHFL.IDX PT, R5, R38, 0x3, 0x181f ;  /* 0x00781f0026057f89 */ /* 0x01872600000e0000 */
[----:B------:R-:W-:Y:S01]  /*9d70*/  ISETP.GE.AND P0, PT, R37, R2, PT ;  /* 0x000000022500720c */ /* 0x000fe20003f06270 */
[----:B------:R3:W1:-:S12]  /*9d80*/  SHFL.IDX PT, R4, R39, 0x3, 0x181f ;  /* 0x00781f0027047f89 */ /* 0x00065800000e0000 */
[----:B------:R-:W-:Y:S05]  /*9d90*/  @P0 EXIT ;  /* 0x000000000000094d */ /* 0x000fea0003800000 */
[----:B------:R-:W-:-:S13]  /*9da0*/  ISETP.GE.AND P0, PT, R0, c[0x0][0x3c8], PT ;  /* 0x0000f20000007a0c */ /* 0x000fda0003f06270 */
[----:B-1--4-:R-:W-:-:S05]  /*9db0*/  @!P0 IMAD.WIDE R2, R0, 0x2, R4 ;  /* 0x0000000200028825 */ /* 0x012fca00078e0204 */
[----:B------:R1:W-:Y:S01]  /*9dc0*/  @!P0 ST.E.128 [R2.64], R20 ;  /* 0x0000001402008985 */ /* 0x0003e2000c101d10 */
[----:B------:R-:W-:-:S13]  /*9dd0*/  ISETP.GE.AND P0, PT, R36, c[0x0][0x3c8], PT ;  /* 0x0000f20024007a0c */ /* 0x000fda0003f06270 */
[----:B------:R-:W-:Y:S05]  /*9de0*/  @P0 EXIT ;  /* 0x000000000000094d */ /* 0x000fea0003800000 */
[----:B-1----:R-:W-:-:S04]  /*9df0*/  SHF.R.S32.HI R3, RZ, 0x1f, R36 ;  /* 0x0000001fff037819 */ /* 0x002fc80000011424 */
[----:B------:R-:W-:-:S04]  /*9e00*/  LEA.HI R3, R3, R36, RZ, 0x3 ;  /* 0x0000002403037211 */ /* 0x000fc800078f18ff */
[----:B------:R-:W-:-:S05]  /*9e10*/  LOP3.LUT R3, R3, 0xfffffff8, RZ, 0xc0, !PT ;  /* 0xfffffff803037812 */ /* 0x000fca00078ec0ff */
[----:B------:R-:W-:-:S05]  /*9e20*/  IMAD.WIDE R4, R3, 0x2, R4 ;  /* 0x0000000203047825 */ /* 0x000fca00078e0204 */
[----:B------:R-:W-:Y:S01]  /*9e30*/  ST.E.128 [R4.64], R8 ;  /* 0x0000000804007985 */ /* 0x000fe2000c101d10 */
[----:B------:R-:W-:Y:S05]  /*9e40*/  EXIT ;  /* 0x000000000000794d */ /* 0x000fea0003800000 */
.L_x_26:
[----:B------:R-:W-:Y:S01]  /*9e50*/  ISETP.NE.U32.AND P0, PT, RZ, c[0x0][0x508], PT ;  /* 0x00014200ff007a0c */ /* 0x000fe20003f05070 */
[----:B------:R-:W-:Y:S01]  /*9e60*/  IMAD.MOV.U32 R7, RZ, RZ, 0x4 ;  /* 0x00000004ff077424 */ /* 0x000fe200078e00ff */
[----:B------:R-:W-:Y:S02]  /*9e70*/  ISETP.NE.U32.AND P1, PT, RZ, c[0x0][0x500], PT ;  /* 0x00014000ff007a0c */ /* 0x000fe40003f25070 */
[----:B------:R-:W-:Y:S01]  /*9e80*/  ISETP.NE.AND.EX P0, PT, RZ, c[0x0][0x50c], PT, P0 ;  /* 0x00014300ff007a0c */ /* 0x000fe20003f05300 */
[----:B------:R-:W-:Y:S01]  /*9e90*/  IMAD.WIDE R4, R228, R7, c[0x0][0x500] ;  /* 0x00014000e4047625 */ /* 0x000fe200078e0207 */
[----:B------:R-:W-:-:S03]  /*9ea0*/  ISETP.NE.AND.EX P1, PT, RZ, c[0x0][0x504], PT, P1 ;  /* 0x00014100ff007a0c */ /* 0x000fc60003f25310 */
[----:B------:R-:W-:-:S08]  /*9eb0*/  IMAD.MOV.U32 R2, RZ, RZ, c[0x0][0x388] ;  /* 0x0000e200ff027624 */ /* 0x000fd000078e00ff */
[----:B------:R-:W-:Y:S02]  /*9ec0*/  @P0 IMAD.WIDE R6, R228, R7, c[0x0][0x508] ;  /* 0x00014200e4060625 */ /* 0x000fe400078e0207 */
[----:B------:R-:W2:Y:S04]  /*9ed0*/  @P1 LDG.E R3, [R4.64] ;  /* 0x0000001004031981 */ /* 0x000ea8000c1e1900 */
[----:B------:R1:W5:Y:S01]  /*9ee0*/  @P0 LDG.E R2, [R6.64] ;  /* 0x0000001006020981 */ /* 0x000362000c1e1900 */
[----:B------:R-:W-:Y:S02]  /*9ef0*/  CS2R R12, SRZ ;  /* 0x00000000000c7805 */ /* 0x000fe4000001ff00 */
[--C-:B--2---:R-:W-:Y:S01]  /*9f00*/  @P1 SHF.R.S32.HI R13, RZ, 0x1f, R3.reuse ;  /* 0x0000001fff0d1819 */ /* 0x104fe20000011403 */
[----:B------:R-:W-:Y:S01]  /*9f10*/  @P1 IMAD.MOV.U32 R12, RZ, RZ, R3 ;  /* 0x000000ffff0c1224 */ /* 0x000fe200078e0003 */
[----:B------:R-:W-:Y:S05]  /*9f20*/  @P0 BRA `(.L_x_34) ;  /* 0x0000004000000947 */ /* 0x000fea0003800000 */
[----:B-1----:R-:W-:Y:S05]  /*9f30*/  @!P1 BRA `(.L_x_34) ;  /* 0x0000003000009947 */ /* 0x002fea0003800000 */
[----:B-----5:R-:W2:Y:S04]  /*9f40*/  LDG.E R2, [R4.64] ;  /* 0x0000001004027981 */ /* 0x020ea8000c1e1900 */
[----:B------:R-:W2:Y:S02]  /*9f50*/  LDG.E R3, [R4.64+0x4] ;  /* 0x0000041004037981 */ /* 0x000ea4000c1e1900 */
[----:B--2---:R-:W-:-:S02]  /*9f60*/  IADD3 R2, -R2, R3, RZ ;  /* 0x0000000302027210 */ /* 0x004fc40007ffe1ff */
.L_x_34:
[----:B-1----:R-:W1:Y:S01]  /*9f70*/  S2R R0, SR_TID.X ;  /* 0x0000000000007919 */ /* 0x002e620000002100 */
[----:B------:R-:W-:Y:S01]  /*9f80*/  SHF.R.S32.HI R9, RZ, 0x1f, R228 ;  /* 0x0000001fff097819 */ /* 0x000fe200000114e4 */
[----:B------:R-:W-:Y:S01]  /*9f90*/  BSSY B0, `(.L_x_35) ;  /* 0x0000028000007945 */ /* 0x000fe20003800000 */
[----:B------:R-:W-:-:S02]  /*9fa0*/  SEL R228, R228, RZ, !P1 ;  /* 0x000000ffe4e47207 */ /* 0x000fc40004800000 */
[----:B------:R-:W-:Y:S02]  /*9fb0*/  SEL R9, R9, RZ, !P1 ;  /* 0x000000ff09097207 */ /* 0x000fe40004800000 */
[----:B-1----:R-:W-:-:S13]  /*9fc0*/  ISETP.GE.AND P0, PT, R0, 0x80, PT ;  /* 0x000000800000780c */ /* 0x002fda0003f06270 */
[----:B------:R-:W-:Y:S05]  /*9fd0*/  @P0 BRA `(.L_x_36) ;  /* 0x0000023000000947 */ /* 0x000fea0003800000 */
[----:B------:R-:W1:Y:S01]  /*9fe0*/  S2R R7, SR_CTAID.X ;  /* 0x0000000000077919 */ /* 0x000e620000002500 */
[----:B-----5:R-:W-:Y:S01]  /*9ff0*/  IMAD R4, R2, c[0x0][0x4e8], RZ ;  /* 0x00013a0002047a24 */ /* 0x020fe200078e02ff */
[----:B-1----:R-:W-:-:S04]  /*a000*/  LEA R7, R7, R0, 0x7 ;  /* 0x0000000007077211 */ /* 0x002fc800078e38ff */
[----:B------:R-:W-:-:S13]  /*a010*/  ISETP.GE.AND P0, PT, R7, R4, PT ;  /* 0x000000040700720c */ /* 0x000fda0003f06270 */
[----:B------:R-:W-:Y:S05]  /*a020*/  @P0 BRA `(.L_x_36) ;  /* 0x000001e000000947 */ /* 0x000fea0003800000 */
[----:B------:R-:W1:Y:S01]  /*a030*/  S2R R4, SR_CTAID.Y ;  /* 0x0000000000047919 */ /* 0x000e620000002600 */
[----:B------:R-:W-:Y:S01]  /*a040*/  MOV R3, c[0x0][0x4e8] ;  /* 0x00013a0000037a02 */ /* 0x000fe20000000f00 */
[----:B------:R-:W-:Y:S01]  /*a050*/  IMAD.MOV.U32 R11, RZ, RZ, R13 ;  /* 0x000000ffff0b7224 */ /* 0x000fe200078e000d */
[----:B------:R-:W-:Y:S01]  /*a060*/  MOV R10, R12 ;  /* 0x0000000c000a7202 */ /* 0x000fe20000000f00 */
[----:B------:R-:W-:Y:S01]  /*a070*/  IMAD.MOV.U32 R6, RZ, RZ, R7 ;  /* 0x000000ffff067224 */ /* 0x000fe200078e0007 */
[----:B------:R-:W-:-:S13]  /*a080*/  ISETP.NE.AND P0, PT, R3, 0x1, PT ;  /* 0x000000010300780c */ /* 0x000fda0003f05270 */
[----:B------:R-:W-:-:S05]  /*a090*/  @P0 IMAD.HI.U32 R5, R7, c[0x0][0x4ec], RZ ;  /* 0x00013b0007050a27 */ /* 0x000fca00078e00ff */
[----:B------:R-:W-:Y:S01]  /*a0a0*/  @P0 SHF.R.U32.HI R6, RZ, c[0x0][0x4f0], R5 ;  /* 0x00013c00ff060a19 */ /* 0x000fe20000011605 */
[----:B-1----:R-:W-:Y:S01]  /*a0b0*/  IMAD.WIDE.U32 R10, R4, c[0x0][0x490], R10 ;  /* 0x00012400040a7a25 */ /* 0x002fe200078e000a */
[----:B------:R-:W-:Y:S02]  /*a0c0*/  SHF.R.S32.HI R3, RZ, 0x1f, R4 ;  /* 0x0000001fff037819 */ /* 0x000fe40000011404 */
[----:B------:R-:W-:-:S03]  /*a0d0*/  SHF.R.S32.HI R8, RZ, 0x1f, R6 ;  /* 0x0000001fff087819 */ /* 0x000fc60000011406 */
[----:B------:R-:W-:-:S04]  /*a0e0*/  IMAD R3, R3, c[0x0][0x490], RZ ;  /* 0x0001240003037a24 */ /* 0x000fc800078e02ff */
[----:B------:R-:W-:Y:S01]  /*a0f0*/  IMAD R3, R4, c[0x0][0x494], R3 ;  /* 0x0001250004037a24 */ /* 0x000fe200078e0203 */
[----:B------:R-:W-:-:S03]  /*a100*/  IADD3 R4, -R6, RZ, RZ ;  /* 0x000000ff06047210 */ /* 0x000fc60007ffe1ff */
[----:B------:R-:W-:Y:S02]  /*a110*/  IMAD.IADD R11, R3, 0x1, R11 ;  /* 0x00000001030b7824 */ /* 0x000fe400078e020b */
[----:B------:R-:W-:Y:S02]  /*a120*/  IMAD R3, R9, c[0x0][0x498], RZ ;  /* 0x0001260009037a24 */ /* 0x000fe400078e02ff */
[----:B------:R-:W-:Y:S02]  /*a130*/  IMAD R4, R4, c[0x0][0x4e8], R7 ;  /* 0x00013a0004047a24 */ /* 0x000fe400078e0207 */
[----:B------:R-:W-:-:S03]  /*a140*/  IMAD.WIDE.U32 R10, R228, c[0x0][0x498], R10 ;  /* 0x00012600e40a7a25 */ /* 0x000fc600078e000a */
[----:B------:R-:W-:Y:S01]  /*a150*/  SHF.R.S32.HI R5, RZ, 0x1f, R4 ;  /* 0x0000001fff057819 */ /* 0x000fe20000011404 */
[----:B------:R-:W-:Y:S01]  /*a160*/  IMAD R3, R228, c[0x0][0x49c], R3 ;  /* 0x00012700e4037a24 */ /* 0x000fe200078e0203 */
[----:B------:R-:W-:-:S03]  /*a170*/  IADD3 R6, P0, R6, R10, RZ ;  /* 0x0000000a06067210 */ /* 0x000fc60007f1e0ff */
[----:B------:R-:W-:Y:S01]  /*a180*/  IMAD R5, R5, c[0x0][0x488], RZ ;  /* 0x0001220005057a24 */ /* 0x000fe200078e02ff */
[----:B------:R-:W-:Y:S02]  /*a190*/  IADD3.X R7, R8, R11, R3, P0, !PT ;  /* 0x0000000b08077210 */ /* 0x000fe400007fe403 */
[----:B------:R-:W-:Y:S01]  /*a1a0*/  MOV R3, 0xff800000 ;  /* 0xff80000000037802 */ /* 0x000fe20000000f00 */
[C---:B------:R-:W-:Y:S02]  /*a1b0*/  IMAD R5, R4.reuse, c[0x0][0x48c], R5 ;  /* 0x0001230004057a24 */ /* 0x040fe400078e0205 */
[----:B------:R-:W-:-:S05]  /*a1c0*/  IMAD.WIDE.U32 R6, R4, c[0x0][0x488], R6 ;  /* 0x0001220004067a25 */ /* 0x000fca00078e0006 */
[----:B------:R-:W-:Y:S02]  /*a1d0*/  IADD3 R5, R7, R5, RZ ;  /* 0x0000000507057210 */ /* 0x000fe40007ffe0ff */
[----:B------:R-:W-:-:S04]  /*a1e0*/  LEA R4, P0, R6, c[0x0][0x450], 0x2 ;  /* 0x0001140006047a11 */ /* 0x000fc800078010ff */
[----:B------:R-:W-:-:S05]  /*a1f0*/  LEA.HI.X R5, R6, c[0x0][0x454], R5, 0x2, P0 ;  /* 0x0001150006057a11 */ /* 0x000fca00000f1405 */
[----:B------:R1:W-:Y:S04]  /*a200*/  STG.E [R4.64], R3 ;  /* 0x0000000304007986 */ /* 0x0003e8000c101910 */
.L_x_36:
[----:B------:R-:W-:Y:S05]  /*a210*/  BSYNC B0 ;  /* 0x0000000000007941 */ /* 0x000fea0003800000 */
.L_x_35:
[----:B------:R-:W2:Y:S01]  /*a220*/  S2R R7, SR_CTAID.Y ;  /* 0x0000000000077919 */ /* 0x000ea20000002600 */
[----:B-1----:R-:W-:Y:S01]  /*a230*/  SHF.R.S32.HI R3, RZ, 0x1f, R0 ;  /* 0x0000001fff037819 */ /* 0x002fe20000011400 */
[----:B------:R-:W-:Y:S01]  /*a240*/  IMAD R5, R13, c[0x0][0x3a0], RZ ;  /* 0x0000e8000d057a24 */ /* 0x000fe200078e02ff */
[----:B------:R-:W-:Y:S01]  /*a250*/  BSSY B0, `(.L_x_37) ;  /* 0x0000038000007945 */ /* 0x000fe20003800000 */
[----:B------:R-:W1:Y:S01]  /*a260*/  S2R R8, SR_CTAID.X ;  /* 0x0000000000087919 */ /* 0x000e620000002500 */
[----:B------:R-:W-:Y:S01]  /*a270*/  LEA.HI R4, R3, R0, RZ, 0x3 ;  /* 0x0000000003047211 */ /* 0x000fe200078f18ff */
[C---:B------:R-:W-:Y:S01]  /*a280*/  IMAD R10, R12.reuse, c[0x0][0x3a4], R5 ;  /* 0x0000e9000c0a7a24 */ /* 0x040fe200078e0205 */
[----:B------:R-:W-:Y:S01]  /*a290*/  MOV R3, c[0x0][0x4e8] ;  /* 0x00013a0000037a02 */ /* 0x000fe20000000f00 */
[----:B------:R-:W-:Y:S01]  /*a2a0*/  IMAD.WIDE.U32 R12, R12, c[0x0][0x3a0], RZ ;  /* 0x0000e8000c0c7a25 */ /* 0x000fe200078e00ff */
[----:B------:R-:W-:Y:S02]  /*a2b0*/  LOP3.LUT R5, R4, 0xfffffff8, RZ, 0xc0, !PT ;  /* 0xfffffff804057812 */ /* 0x000fe400078ec0ff */
[----:B------:R-:W-:Y:S01]  /*a2c0*/  ISETP.NE.AND P0, PT, R3, 0x1, PT ;  /* 0x000000010300780c */ /* 0x000fe20003f05270 */
[----:B------:R-:W-:Y:S01]  /*a2d0*/  IMAD R9, R9, c[0x0][0x3f0], RZ ;  /* 0x0000fc0009097a24 */ /* 0x000fe200078e02ff */
[----:B------:R-:W-:Y:S01]  /*a2e0*/  SHF.R.S32.HI R4, RZ, 0x3, R4 ;  /* 0x00000003ff047819 */ /* 0x000fe20000011404 */
[----:B------:R-:W-:Y:S01]  /*a2f0*/  IMAD.IADD R5, R0, 0x1, -R5 ;  /* 0x0000000100057824 */ /* 0x000fe200078e0a05 */
[----:B------:R-:W-:Y:S01]  /*a300*/  IADD3 R13, R13, R10, RZ ;  /* 0x0000000a0d0d7210 */ /* 0x000fe20007ffe0ff */
[----:B------:R-:W-:-:S02]  /*a310*/  IMAD R9, R228, c[0x0][0x3f4], R9 ;  /* 0x0000fd00e4097a24 */ /* 0x000fc400078e0209 */
[----:B-----5:R-:W-:Y:S01]  /*a320*/  IMAD R2, R2, c[0x0][0x4e8], RZ ;  /* 0x00013a0002027a24 */ /* 0x020fe200078e02ff */
[C---:B------:R-:W-:Y:S02]  /*a330*/  LEA R3, R5.reuse, R4, 0x5 ;  /* 0x0000000405037211 */ /* 0x040fe400078e28ff */
[----:B------:R-:W-:Y:S02]  /*a340*/  SHF.L.U32 R5, R5, 0x3, RZ ;  /* 0x0000000305057819 */ /* 0x000fe400000006ff */
[----:B--2---:R-:W-:Y:S01]  /*a350*/  SHF.R.S32.HI R6, RZ, 0x1f, R7 ;  /* 0x0000001fff067819 */ /* 0x004fe20000011407 */
[----:B------:R-:W-:-:S04]  /*a360*/  IMAD.WIDE.U32 R12, R7, c[0x0][0x3e8], R12 ;  /* 0x0000fa00070c7a25 */ /* 0x000fc800078e000c */
[----:B------:R-:W-:Y:S02]  /*a370*/  IMAD R6, R6, c[0x0][0x3e8], RZ ;  /* 0x0000fa0006067a24 */ /* 0x000fe400078e02ff */
[----:B-1----:R-:W-:Y:S02]  /*a380*/  IMAD R3, R8, 0x80, R3 ;  /* 0x0000008008037824 */ /* 0x002fe400078e0203 */
[----:B------:R-:W-:Y:S02]  /*a390*/  IMAD R6, R7, c[0x0][0x3ec], R6 ;  /* 0x0000fb0007067a24 */ /* 0x000fe400078e0206 */
[----:B------:R-:W-:-:S03]  /*a3a0*/  @P0 IMAD.HI.U32 R0, R3, c[0x0][0x4ec], RZ ;  /* 0x00013b0003000a27 */ /* 0x000fc600078e00ff */
[----:B------:R-:W-:Y:S02]  /*a3b0*/  IADD3 R13, R6, R13, RZ ;  /* 0x0000000d060d7210 */ /* 0x000fe40007ffe0ff */
[----:B------:R-:W-:Y:S02]  /*a3c0*/  MOV R6, R3 ;  /* 0x0000000300067202 */ /* 0x000fe40000000f00 */
[----:B------:R-:W-:Y:S01]  /*a3d0*/  @P0 SHF.R.U32.HI R6, RZ, c[0x0][0x4f0], R0 ;  /* 0x00013c00ff060a19 */ /* 0x000fe20000011600 */
[----:B------:R-:W-:-:S03]  /*a3e0*/  IMAD.WIDE.U32 R12, R228, c[0x0][0x3f0], R12 ;  /* 0x0000fc00e40c7a25 */ /* 0x000fc600078e000c */
[--C-:B------:R-:W-:Y:S01]  /*a3f0*/  SHF.R.S32.HI R7, RZ, 0x1f, R6.reuse ;  /* 0x0000001fff077819 */ /* 0x100fe20000011406 */
[----:B------:R-:W-:Y:S01]  /*a400*/  IMAD.MOV R0, RZ, RZ, -R6 ;  /* 0x000000ffff007224 */ /* 0x000fe200078e0a06 */
[----:B------:R-:W-:Y:S02]  /*a410*/  IADD3 R13, R13, R9, RZ ;  /* 0x000000090d0d7210 */ /* 0x000fe40007ffe0ff */
[----:B------:R-:W-:Y:S01]  /*a420*/  LEA R9, R8, R4, 0x7 ;  /* 0x0000000408097211 */ /* 0x000fe200078e38ff */
[----:B------:R-:W-:Y:S01]  /*a430*/  IMAD R7, R7, c[0x0][0x3e0], RZ ;  /* 0x0000f80007077a24 */ /* 0x000fe200078e02ff */
[----:B------:R-:W-:Y:S01]  /*a440*/  IADD3 R4, R5, 0x40, RZ ;  /* 0x0000004005047810 */ /* 0x000fe20007ffe0ff */
[----:B------:R-:W-:Y:S02]  /*a450*/  IMAD R0, R0, c[0x0][0x4e8], R3 ;  /* 0x00013a0000007a24 */ /* 0x000fe400078e0203 */
[----:B------:R-:W-:-:S03]  /*a460*/  IMAD.WIDE.U32 R12, R6, c[0x0][0x3e0], R12 ;  /* 0x0000f800060c7a25 */ /* 0x000fc600078e000c */
[----:B------:R-:W-:Y:S01]  /*a470*/  SHF.R.S32.HI R3, RZ, 0x1f, R0 ;  /* 0x0000001fff037819 */ /* 0x000fe20000011400 */
[----:B------:R-:W-:-:S04]  /*a480*/  IMAD R7, R6, c[0x0][0x3e4], R7 ;  /* 0x0000f90006077a24 */ /* 0x000fc800078e0207 */
[----:B------:R-:W-:Y:S01]  /*a490*/  IMAD R3, R3, c[0x0][0x3d8], RZ ;  /* 0x0000f60003037a24 */ /* 0x000fe200078e02ff */
[----:B------:R-:W-:-:S03]  /*a4a0*/  IADD3 R13, R13, R7, RZ ;  /* 0x000000070d0d7210 */ /* 0x000fc60007ffe0ff */
[C---:B------:R-:W-:Y:S02]  /*a4b0*/  IMAD R3, R0.reuse, c[0x0][0x3dc], R3 ;  /* 0x0000f70000037a24 */ /* 0x040fe400078e0203 */
[----:B------:R-:W-:-:S04]  /*a4c0*/  IMAD.WIDE.U32 R12, R0, c[0x0][0x3d8], R12 ;  /* 0x0000f600000c7a25 */ /* 0x000fc800078e000c */
[----:B------:R-:W-:Y:S01]  /*a4d0*/  IMAD.IADD R7, R13, 0x1, R3 ;  /* 0x000000010d077824 */ /* 0x000fe200078e0203 */
[----:B------:R-:W-:-:S04]  /*a4e0*/  LEA R3, P0, R12, c[0x0][0x380], 0x1 ;  /* 0x0000e0000c037a11 */ /* 0x000fc800078008ff */
[----:B------:R-:W-:Y:S01]  /*a4f0*/  LEA.HI.X R0, R12, c[0x0][0x384], R7, 0x1, P0 ;  /* 0x0000e1000c007a11 */ /* 0x000fe200000f0c07 */
[----:B------:R1:W2:Y:S01]  /*a500*/  SHFL.IDX PT, R6, R3, RZ, 0x181f ;  /* 0x00181fff03067589 */ /* 0x0002a200000e0000 */
[----:B------:R-:W-:-:S03]  /*a510*/  ISETP.GE.AND P0, PT, R9, R2, PT ;  /* 0x000000020900720c */ /* 0x000fc60003f06270 */
[----:B------:R1:W3:Y:S10]  /*a520*/  SHFL.IDX PT, R7, R0, RZ, 0x181f ;  /* 0x00181fff00077589 */ /* 0x0002f400000e0000 */
[----:B------:R-:W-:Y:S05]  /*a530*/  @P0 BRA `(.L_x_38) ;  /* 0x0000009000000947 */ /* 0x000fea0003800000 */
[----:B------:R-:W-:Y:S02]  /*a540*/  ISETP.GE.AND P0, PT, R4, c[0x0][0x3c8], PT ;  /* 0x0000f20004007a0c */ /* 0x000fe40003f06270 */
[----:B------:R-:W-:-:S11]  /*a550*/  ISETP.GE.AND P1, PT, R5, c[0x0][0x3c8], PT ;  /* 0x0000f20005007a0c */ /* 0x000fd60003f26270 */
[----:B------:R-:W-:Y:S02]  /*a560*/  @!P0 SHF.R.S32.HI R11, RZ, 0x1f, R4 ;  /* 0x0000001fff0b8819 */ /* 0x000fe40000011404 */
[----:B--23--:R-:W-:Y:S02]  /*a570*/  @!P1 IMAD.WIDE R12, R5, 0x2, R6 ;  /* 0x00000002050c9825 */ /* 0x00cfe400078e0206 */
[----:B------:R-:W-:-:S03]  /*a580*/  @!P0 LEA.HI R11, R11, R4, RZ, 0x3 ;  /* 0x000000040b0b8211 */ /* 0x000fc600078f18ff */
[----:B------:R2:W-:Y:S01]  /*a590*/  @!P1 ST.E.128 [R12.64], RZ ;  /* 0x000000ff0c009985 */ /* 0x0005e2000c101d10 */
[----:B------:R-:W-:-:S05]  /*a5a0*/  @!P0 LOP3.LUT R11, R11, 0xfffffff8, RZ, 0xc0, !PT ;  /* 0xfffffff80b0b8812 */ /* 0x000fca00078ec0ff */
[----:B------:R-:W-:-:S05]  /*a5b0*/  @!P0 IMAD.WIDE R6, R11, 0x2, R6 ;  /* 0x000000020b068825 */ /* 0x000fca00078e0206 */
[----:B------:R2:W-:Y:S02]  /*a5c0*/  @!P0 ST.E.128 [R6.64], RZ ;  /* 0x000000ff06008985 */ /* 0x0005e4000c101d10 */
.L_x_38:
[----:B------:R-:W-:Y:S05]  /*a5d0*/  BSYNC B0 ;  /* 0x0000000000007941 */ /* 0x000fea0003800000 */
.L_x_37:
[----:B--23--:R-:W-:Y:S01]  /*a5e0*/  IADD3 R7, R9, 0x20, RZ ;  /* 0x0000002009077810 */ /* 0x00cfe20007ffe0ff */
[----:B------:R2:W3:Y:S01]  /*a5f0*/  SHFL.IDX PT, R11, R0, 0x1, 0x181f ;  /* 0x00381f00000b7f89 */ /* 0x0004e200000e0000 */
[----:B------:R-:W-:Y:S02]  /*a600*/  BSSY B0, `(.L_x_39) ;  /* 0x000000d000007945 */ /* 0x000fe40003800000 */
[----:B------:R-:W-:Y:S01]  /*a610*/  ISETP.GE.AND P0, PT, R7, R2, PT ;  /* 0x000000020700720c */ /* 0x000fe20003f06270 */
[----:B------:R2:W4:-:S12]  /*a620*/  SHFL.IDX PT, R10, R3, 0x1, 0x181f ;  /* 0x00381f00030a7f89 */ /* 0x00051800000e0000 */
[----:B------:R-:W-:Y:S05]  /*a630*/  @P0 BRA `(.L_x_40) ;  /* 0x0000009000000947 */ /* 0x000fea0003800000 */
[----:B------:R-:W-:Y:S02]  /*a640*/  ISETP.GE.AND P0, PT, R4, c[0x0][0x3c8], PT ;  /* 0x0000f20004007a0c */ /* 0x000fe40003f06270 */
[----:B------:R-:W-:-:S11]  /*a650*/  ISETP.GE.AND P1, PT, R5, c[0x0][0x3c8], PT ;  /* 0x0000f20005007a0c */ /* 0x000fd60003f26270 */
[----:B------:R-:W-:Y:S02]  /*a660*/  @!P0 SHF.R.S32.HI R7, RZ, 0x1f, R4 ;  /* 0x0000001fff078819 */ /* 0x000fe40000011404 */
[----:B---34-:R-:W-:Y:S02]  /*a670*/  @!P1 IMAD.WIDE R12, R5, 0x2, R10 ;  /* 0x00000002050c9825 */ /* 0x018fe400078e020a */
[----:B------:R-:W-:-:S03]  /*a680*/  @!P0 LEA.HI R6, R7, R4, RZ, 0x3 ;  /* 0x0000000407068211 */ /* 0x000fc600078f18ff */
[----:B------:R3:W-:Y:S01]  /*a690*/  @!P1 ST.E.128 [R12.64], RZ ;  /* 0x000000ff0c009985 */ /* 0x0007e2000c101d10 */
[----:B------:R-:W-:-:S05]  /*a6a0*/  @!P0 LOP3.LUT R6, R6, 0xfffffff8, RZ, 0xc0, !PT ;  /* 0xfffffff806068812 */ /* 0x000fca00078ec0ff */
[----:B------:R-:W-:-:S05]  /*a6b0*/  @!P0 IMAD.WIDE R6, R6, 0x2, R10 ;  /* 0x0000000206068825 */ /* 0x000fca00078e020a */
[----:B------:R3:W-:Y:S02]  /*a6c0*/  @!P0 ST.E.128 [R6.64], RZ ;  /* 0x000000ff06008985 */ /* 0x0007e4000c101d10 */
.L_x_40:
[----:B------:R-:W-:Y:S05]  /*a6d0*/  BSYNC B0 ;  /* 0x0000000000007941 */ /* 0x000fea0003800000 */
.L_x_39:
[----:B---3--:R-:W-:Y:S01]  /*a6e0*/  IADD3 R7, R9, 0x40, RZ ;  /* 0x0000004009077810 */ /* 0x008fe20007ffe0ff */
[----:B------:R3:W1:Y:S01]  /*a6f0*/  SHFL.IDX PT, R11, R0, 0x2, 0x181f ;  /* 0x00581f00000b7f89 */ /* 0x00066200000e0000 */
[----:B------:R-:W-:Y:S02]  /*a700*/  BSSY B0, `(.L_x_41) ;  /* 0x000000d000007945 */ /* 0x000fe40003800000 */
[----:B------:R-:W-:Y:S01]  /*a710*/  ISETP.GE.AND P0, PT, R7, R2, PT ;  /* 0x000000020700720c */ /* 0x000fe20003f06270 */
[----:B----4-:R3:W4:-:S12]  /*a720*/  SHFL.IDX PT, R10, R3, 0x2, 0x181f ;  /* 0x00581f00030a7f89 */ /* 0x01071800000e0000 */
[----:B------:R-:W-:Y:S05]  /*a730*/  @P0 BRA `(.L_x_42) ;  /* 0x0000009000000947 */ /* 0x000fea0003800000 */
[----:B------:R-:W-:Y:S02]  /*a740*/  ISETP.GE.AND P0, PT, R4, c[0x0][0x3c8], PT ;  /* 0x0000f20004007a0c */ /* 0x000fe40003f06270 */
[----:B------:R-:W-:-:S11]  /*a750*/  ISETP.GE.AND P1, PT, R5, c[0x0][0x3c8], PT ;  /* 0x0000f20005007a0c */ /* 0x000fd60003f26270 */
[----:B------:R-:W-:Y:S02]  /*a760*/  @!P0 SHF.R.S32.HI R7, RZ, 0x1f, R4 ;  /* 0x0000001fff078819 */ /* 0x000fe40000011404 */
[----:B-1--4-:R-:W-:Y:S02]  /*a770*/  @!P1 IMAD.WIDE R12, R5, 0x2, R10 ;  /* 0x00000002050c9825 */ /* 0x012fe400078e020a */
[----:B------:R-:W-:-:S03]  /*a780*/  @!P0 LEA.HI R6, R7, R4, RZ, 0x3 ;  /* 0x0000000407068211 */ /* 0x000fc600078f18ff */
[----:B------:R1:W-:Y:S01]  /*a790*/  @!P1 ST.E.128 [R12.64], RZ ;  /* 0x000000ff0c009985 */ /* 0x0003e2000c101d10 */
[----:B------:R-:W-:-:S05]  /*a7a0*/  @!P0 LOP3.LUT R6, R6, 0xfffffff8, RZ, 0xc0, !PT ;  /* 0xfffffff806068812 */ /* 0x000fca00078ec0ff */
[----:B------:R-:W-:-:S05]  /*a7b0*/  @!P0 IMAD.WIDE R6, R6, 0x2, R10 ;  /* 0x0000000206068825 */ /* 0x000fca00078e020a */
[----:B------:R1:W-:Y:S02]  /*a7c0*/  @!P0 ST.E.128 [R6.64], RZ ;  /* 0x000000ff06008985 */ /* 0x0003e4000c101d10 */
.L_x_42:
[----:B------:R-:W-:Y:S05]  /*a7d0*/  BSYNC B0 ;  /* 0x0000000000007941 */ /* 0x000fea0003800000 */
.L_x_41:
[----:B------:R-:W-:Y:S01]  /*a7e0*/  IADD3 R9, R9, 0x60, RZ ;  /* 0x0000006009097810 */ /* 0x000fe20007ffe0ff */
[----:B-1----:R1:W2:Y:S03]  /*a7f0*/  SHFL.IDX PT, R7, R0, 0x3, 0x181f ;  /* 0x00781f0000077f89 */ /* 0x0022a600000e0000 */
[----:B------:R-:W-:Y:S01]  /*a800*/  ISETP.GE.AND P0, PT, R9, R2, PT ;  /* 0x000000020900720c */ /* 0x000fe20003f06270 */
[----:B------:R1:W3:-:S12]  /*a810*/  SHFL.IDX PT, R6, R3, 0x3, 0x181f ;  /* 0x00781f0003067f89 */ /* 0x0002d800000e0000 */
[----:B------:R-:W-:Y:S05]  /*a820*/  @P0 EXIT ;  /* 0x000000000000094d */ /* 0x000fea0003800000 */
[----:B------:R-:W-:-:S13]  /*a830*/  ISETP.GE.AND P0, PT, R5, c[0x0][0x3c8], PT ;  /* 0x0000f20005007a0c */ /* 0x000fda0003f06270 */
[----:B-123--:R-:W-:-:S05]  /*a840*/  @!P0 IMAD.WIDE R2, R5, 0x2, R6 ;  /* 0x0000000205028825 */ /* 0x00efca00078e0206 */
[----:B------:R1:W-:Y:S01]  /*a850*/  @!P0 ST.E.128 [R2.64], RZ ;  /* 0x000000ff02008985 */ /* 0x0003e2000c101d10 */
[----:B------:R-:W-:-:S13]  /*a860*/  ISETP.GE.AND P0, PT, R4, c[0x0][0x3c8], PT ;  /* 0x0000f20004007a0c */ /* 0x000fda0003f06270 */
[----:B------:R-:W-:Y:S05]  /*a870*/  @P0 EXIT ;  /* 0x000000000000094d */ /* 0x000fea0003800000 */
[----:B-1----:R-:W-:-:S04]  /*a880*/  SHF.R.S32.HI R3, RZ, 0x1f, R4 ;  /* 0x0000001fff037819 */ /* 0x002fc80000011404 */
[----:B------:R-:W-:-:S04]  /*a890*/  LEA.HI R3, R3, R4, RZ, 0x3 ;  /* 0x0000000403037211 */ /* 0x000fc800078f18ff */
[----:B------:R-:W-:-:S05]  /*a8a0*/  LOP3.LUT R3, R3, 0xfffffff8, RZ, 0xc0, !PT ;  /* 0xfffffff803037812 */ /* 0x000fca00078ec0ff */
[----:B------:R-:W-:-:S05]  /*a8b0*/  IMAD.WIDE R6, R3, 0x2, R6 ;  /* 0x0000000203067825 */ /* 0x000fca00078e0206 */
[----:B------:R-:W-:Y:S01]  /*a8c0*/  ST.E.128 [R6.64], RZ ;  /* 0x000000ff06007985 */ /* 0x000fe2000c101d10 */
[----:B------:R-:W-:Y:S05]  /*a8d0*/  EXIT ;  /* 0x000000000000794d */ /* 0x000fea0003800000 */
.L_x_43:
        /* <DEDUP_REMOVED lines=10> */
.L_x_1713:


//--------------------- .text._ZN7cutlass13device_kernelIN5flash19enable_sm80_to_sm89INS1_16FlashAttnFwdSm80INS1_25CollectiveMainloopFwdSm80ILi8ELi1ELb1EN4cute5tupleIJNS5_1CILi128EEES8_S8_EEELi128ENS_6half_tEfNS_4arch4Sm80ELb0ELb0ELb0ELb1ELb0ELb1ELb1ELb0EEENS1_21CollectiveEpilogueFwdIS9_NS6_IJNS7_ILi1EEESF_SF_EEESA_SC_Li256ELb1ELb1ELb0ELb0EEENS1_19SingleTileSchedulerILb1ELb0ELb1ELi128EEEEEEEEEvNT_6ParamsE --------------------------
	.section	.text._ZN7cutlass13device_kernelIN5flash19enable_sm80_to_sm89INS1_16FlashAttnFwdSm80INS1_25CollectiveMainloopFwdSm80ILi8ELi1ELb1EN4cute5tupleIJNS5_1CILi128EEES8_S8_EEELi128ENS_6half_tEfNS_4arch4Sm80ELb0ELb0ELb0ELb1ELb0ELb1ELb1ELb0EEENS1_21CollectiveEpilogueFwdIS9_NS6_IJNS7_ILi1EEESF_SF_EEESA_SC_Li256ELb1ELb1ELb0ELb0EEENS1_19SingleTileSchedulerILb1ELb0ELb1ELi128EEEEEEEEEvNT_6ParamsE,"ax",@progbits
	.sectioninfo	@"SHI_REGISTERS=255"
	.align	128
.text._ZN7cutlass13device_kernelIN5flash19enable_sm80_to_sm89INS1_16FlashAttnFwdSm80INS1_25CollectiveMainloopFwdSm80ILi8ELi1ELb1EN4cute5tupleIJNS5_1CILi128EEES8_S8_EEELi128ENS_6half_tEfNS_4arch4Sm80ELb0ELb0ELb0ELb1ELb0ELb1ELb1ELb0EEENS1_21CollectiveEpilogueFwdIS9_NS6_IJNS7_ILi1EEESF_SF_EEESA_SC_Li256ELb1ELb1ELb0ELb0EEENS1_19SingleTileSchedulerILb1ELb0ELb1ELi128EEEEEEEEEvNT_6ParamsE:
        .type           _ZN7cutlass13device_kernelIN5flash19enable_sm80_to_sm89INS1_16FlashAttnFwdSm80INS1_25CollectiveMainloopFwdSm80ILi8ELi1ELb1EN4cute5tupleIJNS5_1CILi128EEES8_S8_EEELi128ENS_6half_tEfNS_4arch4Sm80ELb0ELb0ELb0ELb1ELb0ELb1ELb1ELb0EEENS1_21CollectiveEpilogueFwdIS9_NS6_IJNS7_ILi1EEESF_SF_EEESA_SC_Li256ELb1ELb1ELb0ELb0EEENS1_19SingleTileSchedulerILb1ELb0ELb1ELi128EEEEEEEEEvNT_6ParamsE,@function
        .size           _ZN7cutlass13device_kernelIN5flash19enable_sm80_to_sm89INS1_16FlashAttnFwdSm80INS1_25CollectiveMainloopFwdSm80ILi8ELi1ELb1EN4cute5tupleIJNS5_1CILi128EEES8_S8_EEELi128ENS_6half_tEfNS_4arch4Sm80ELb0ELb0ELb0ELb1ELb0ELb1ELb1ELb0EEENS1_21CollectiveEpilogueFwdIS9_NS6_IJNS7_ILi1EEESF_SF_EEESA_SC_Li256ELb1ELb1ELb0ELb0EEENS1_19SingleTileSchedulerILb1ELb0ELb1ELi128EEEEEEEEEvNT_6ParamsE,(.L_x_1714 - _ZN7cutlass13device_kernelIN5flash19enable_sm80_to_sm89INS1_16FlashAttnFwdSm80INS1_25CollectiveMainloopFwdSm80ILi8ELi1ELb1EN4cute5tupleIJNS5_1CILi128EEES8_S8_EEELi128ENS_6half_tEfNS_4arch4Sm80ELb0ELb0ELb0ELb1ELb0ELb1ELb1ELb0EEENS1_21CollectiveEpilogueFwdIS9_NS6_IJNS7_ILi1EEESF_SF_EEESA_SC_Li256ELb1ELb1ELb0ELb0EEENS1_19SingleTileSchedulerILb1ELb0ELb1ELi128EEEEEEEEEvNT_6ParamsE)
        .other          _ZN7cutlass13device_kernelIN5flash19enable_sm80_to_sm89INS1_16FlashAttnFwdSm80INS1_25CollectiveMainloopFwdSm80ILi8ELi1ELb1EN4cute5tupleIJNS5_1CILi128EEES8_S8_EEELi128ENS_6half_tEfNS_4arch4Sm80ELb0ELb0ELb0ELb1ELb0ELb1ELb1ELb0EEENS1_21CollectiveEpilogueFwdIS9_NS6_IJNS7_ILi1EEESF_SF_EEESA_SC_Li256ELb1ELb1ELb0ELb0EEENS1_19SingleTileSchedulerILb1ELb0ELb1ELi128EEEEEEEEEvNT_6ParamsE,@"STO_CUDA_ENTRY STV_DEFAULT"
_ZN7cutlass13device_kernelIN5flash19enable_sm80_to_sm89INS1_16FlashAttnFwdSm80INS1_25CollectiveMainloopFwdSm80ILi8ELi1ELb1EN4cute5tupleIJNS5_1CILi128EEES8_S8_EEELi128ENS_6half_tEfNS_4arch4Sm80ELb0ELb0ELb0ELb1ELb0ELb1ELb1ELb0EEENS1_21CollectiveEpilogueFwdIS9_NS6_IJNS7_ILi1EEESF_SF_EEESA_SC_Li256ELb1ELb1ELb0ELb0EEENS1_19SingleTileSchedulerILb1ELb0ELb1ELi128EEEEEEEEEvNT_6ParamsE:
[----:B------:R-:W-:Y:S02]  /*0000*/  MOV R1, c[0x0][0x28] ;  /* 0x00000a0000017a02 */ /* 0x000fe40000000f00 */
[----:B------:R-:W1:Y:S01]  /*0010*/  S2R R227, SR_TID.X ;  /* 0x0000000000e37919 */ /* 0x000e620000002100 */
[----:B------:R-:W-:Y:S01]  /*0020*/  IMAD.MOV.U32 R13, RZ, RZ, 0x4 ;  /* 0x00000004ff0d7424 */ /* 0x000fe200078e00ff */
[----:B------:R-:W-:Y:S01]  /*0030*/  ULDC.64 UR8, c[0x0][0x118] ;  /* 0x0000460000087ab9 */ /* 0x000fe20000000a00 */
[----:B------:R-:W-:Y:S01]  /*0040*/  IADD3 R1, R1, -0x8, RZ ;  /* 0xfffffff801017810 */ /* 0x000fe20007ffe0ff */
        /* <DEDUP_REMOVED lines=12> */
.L_x_45:
        /* <DEDUP_REMOVED lines=8> */
.L_x_47:
[----:B------:R-:W-:-:S05]  /*0190*/  MOV R0, c[0x0][0x54c] ;  /* 0x0001530000007a02 */ /* 0x000fca0000000f00 */
.L_x_46:
[----:B-----5:R-:W-:Y:S01]  /*01a0*/  IMAD R0, R0, c[0x0][0x548], RZ ;  /* 0x0001520000007a24 */ /* 0x020fe200078e02ff */
[----:B-1----:R-:W-:-:S04]  /*01b0*/  SHF.L.U32 R2, R212, 0x7, RZ ;  /* 0x00000007d4027819 */ /* 0x002fc800000006ff */
[----:B------:R-:W-:-:S04]  /*01c0*/  ISETP.GE.AND P0, PT, R2, R0, PT ;  /* 0x000000000200720c */ /* 0x000fc80003f06270 */
[----:B------:R-:W-:Y:S01]  /*01d0*/  SEL R248, R5, 0xffffffff, !P0 ;  /* 0xffffffff05f87807 */ /* 0x000fe20004000000 */
[----:B------:R-:W-:Y:S05]  /*01e0*/  BRA `(.L_x_48) ;  /* 0x0000012000007947 */ /* 0x000fea0003800000 */
.L_x_44:
[----:B---3--:R-:W-:-:S04]  /*01f0*/  ISETP.NE.U32.AND P0, PT, RZ, c[0x0][0x568], PT ;  /* 0x00015a00ff007a0c */ /* 0x008fc80003f05070 */
[----:B------:R-:W-:-:S13]  /*0200*/  ISETP.NE.AND.EX P0, PT, RZ, c[0x0][0x56c], PT, P0 ;  /* 0x00015b00ff007a0c */ /* 0x000fda0003f05300 */
[----:B------:R-:W-:Y:S05]  /*0210*/  @!P0 BRA `(.L_x_49) ;  /* 0x0000002000008947 */ /* 0x000fea0003800000 */
[----:B------:R1:W5:Y:S01]  /*0220*/  LDG.E R0, [R2.64] ;  /* 0x0000000802007981 */ /* 0x000362000c1e1900 */
[----:B------:R-:W-:Y:S05]  /*0230*/  BRA `(.L_x_50) ;  /* 0x0000009000007947 */ /* 0x000fea0003800000 */
.L_x_49:
        /* <DEDUP_REMOVED lines=8> */
.L_x_51:
[----:B------:R-:W-:-:S05]  /*02c0*/  MOV R0, c[0x0][0x54c] ;  /* 0x0001530000007a02 */ /* 0x000fca0000000f00 */
.L_x_50:
[----:B-----5:R-:W-:Y:S01]  /*02d0*/  IMAD R0, R0, c[0x0][0x548], RZ ;  /* 0x0001520000007a24 */ /* 0x020fe200078e02ff */
[----:B-1----:R-:W-:-:S04]  /*02e0*/  SHF.L.U32 R2, R212, 0x7, RZ ;  /* 0x00000007d4027819 */ /* 0x002fc800000006ff */
[----:B------:R-:W-:-:S04]  /*02f0*/  ISETP.GE.AND P0, PT, R2, R0, PT ;  /* 0x000000000200720c */ /* 0x000fc80003f06270 */
[----:B------:R-:W-:-:S04]  /*0300*/  SEL R248, R5, 0xffffffff, !P0 ;  /* 0xffffffff05f87807 */ /* 0x000fc80004000000 */
.L_x_48:
[----:B------:R-:W-:-:S13]  /*0310*/  ISETP.GE.AND P0, PT, R248, RZ, PT ;  /* 0x000000fff800720c */ /* 0x000fda0003f06270 */
[----:B------:R-:W-:Y:S05]  /*0320*/  @!P0 EXIT ;  /* 0x000000000000894d */ /* 0x000fea0003800000 */
[----:B------:R-:W-:Y:S01]  /*0330*/  ISETP.NE.U32.AND P0, PT, RZ, c[0x0][0x370], PT ;  /* 0x0000dc00ff007a0c */ /* 0x000fe20003f05070 */
[----:B------:R-:W-:Y:S01]  /*0340*/  IMAD.MOV.U32 R179, RZ, RZ, RZ ;  /* 0x000000ffffb37224 */ /* 0x000fe200078e00ff */
[----:B------:R-:W-:Y:S01]  /*0350*/  ISETP.NE.U32.AND P1, PT, RZ, c[0x0][0x360], PT ;  /* 0x0000d800ff007a0c */ /* 0x000fe20003f25070 */
[----:B------:R-:W-:Y:S01]  /*0360*/  IMAD.MOV.U32 R171, RZ, RZ, RZ ;  /* 0x000000ffffab7224 */ /* 0x000fe200078e00ff */
[----:B------:R-:W-:Y:S01]  /*0370*/  ISETP.NE.AND.EX P2, PT, RZ, c[0x0][0x374], PT, P0 ;  /* 0x0000dd00ff007a0c */ /* 0x000fe20003f45300 */
[----:B------:R-:W-:Y:S01]  /*0380*/  IMAD.MOV.U32 R12, RZ, RZ, RZ ;  /* 0x000000ffff0c7224 */ /* 0x000fe200078e00ff */
[----:B------:R-:W-:Y:S01]  /*0390*/  ISETP.NE.AND.EX P0, PT, RZ, c[0x0][0x364], PT, P1 ;  /* 0x0000d900ff007a0c */ /* 0x000fe20003f05310 */
[CC--:B------:R-:W-:Y:S01]  /*03a0*/  IMAD.WIDE R6, R248.reuse, R13.reuse, c[0x0][0x348] ;  /* 0x0000d200f8067625 */ /* 0x0c0fe200078e020d */
[----:B------:R-:W-:Y:S02]  /*03b0*/  ISETP.NE.U32.AND P1, PT, RZ, c[0x0][0x348], PT ;  /* 0x0000d200ff007a0c */ /* 0x000fe40003f25070 */
[----:B------:R-:W-:Y:S01]  /*03c0*/  ISETP.NE.U32.AND P5, PT, RZ, c[0x0][0x350], PT ;  /* 0x0000d400ff007a0c */ /* 0x000fe20003fa5070 */
[----:B------:R-:W-:Y:S01]  /*03d0*/  IMAD.WIDE R4, R248, R13, c[0x0][0x350] ;  /* 0x0000d400f8047625 */ /* 0x000fe200078e020d */
[----:B------:R-:W-:-:S02]  /*03e0*/  ISETP.NE.U32.AND P3, PT, RZ, c[0x0][0x358], PT ;  /* 0x0000d600ff007a0c */ /* 0x000fc40003f65070 */
[----:B------:R-:W-:Y:S01]  /*03f0*/  ISETP.NE.AND.EX P1, PT, RZ, c[0x0][0x34c], PT, P1 ;  /* 0x0000d300ff007a0c */ /* 0x000fe20003f25310 */
[CC--:B------:R-:W-:Y:S01]  /*0400*/  IMAD.WIDE R2, R248.reuse, R13.reuse, c[0x0][0x358] ;  /* 0x0000d600f8027625 */ /* 0x0c0fe200078e020d */
[----:B------:R-:W-:Y:S02]  /*0410*/  ISETP.NE.AND.EX P5, PT, RZ, c[0x0][0x354], PT, P5 ;  /* 0x0000d500ff007a0c */ /* 0x000fe40003fa5350 */
[----:B------:R-:W-:Y:S01]  /*0420*/  ISETP.NE.AND.EX P3, PT, RZ, c[0x0][0x35c], PT, P3 ;  /* 0x0000d700ff007a0c */ /* 0x000fe20003f65330 */
[CC--:B------:R-:W-:Y:S01]  /*0430*/  @P2 IMAD.WIDE R10, R248.reuse, R13.reuse, c[0x0][0x370] ;  /* 0x0000dc00f80a2625 */ /* 0x0c0fe200078e020d */
[----:B------:R-:W-:Y:S01]  /*0440*/  MOV R182, RZ ;  /* 0x000000ff00b67202 */ /* 0x000fe20000000f00 */
[----:B------:R-:W1:Y:S02]  /*0450*/  S2R R26, SR_CTAID.Y ;  /* 0x00000000001a7919 */ /* 0x000e640000002600 */
[----:B------:R-:W-:Y:S02]  /*0460*/  IMAD.MOV.U32 R183, RZ, RZ, c[0x0][0x168] ;  /* 0x00005a00ffb77624 */ /* 0x000fe400078e00ff */
[----:B------:R2:W5:Y:S01]  /*0470*/  @P2 LDG.E R179, [R10.64] ;  /* 0x000000080ab32981 */ /* 0x000562000c1e1900 */
[----:B------:R-:W-:-:S03]  /*0480*/  @P0 IMAD.WIDE R8, R248, R13, c[0x0][0x360] ;  /* 0x0000d800f8080625 */ /* 0x000fc600078e020d */
[----:B------:R2:W5:Y:S04]  /*0490*/  @P1 LDG.E R171, [R6.64] ;  /* 0x0000000806ab1981 */ /* 0x000568000c1e1900 */
[----:B------:R2:W5:Y:S04]  /*04a0*/  @P5 LDG.E R182, [R4.64] ;  /* 0x0000000804b65981 */ /* 0x000568000c1e1900 */
[----:B------:R2:W5:Y:S01]  /*04b0*/  @P3 LDG.E R12, [R2.64] ;  /* 0x00000008020c3981 */ /* 0x000562000c1e1900 */
[----:B------:R-:W-:-:S03]  /*04c0*/  MOV R127, c[0x0][0x228] ;  /* 0x00008a00007f7a02 */ /* 0x000fc60000000f00 */
[----:B------:R3:W5:Y:S01]  /*04d0*/  @P0 LDG.E R183, [R8.64] ;  /* 0x0000000808b70981 */ /* 0x000762000c1e1900 */
[----:B-1----:R-:W-:Y:S01]  /*04e0*/  SHF.R.S32.HI R214, RZ, 0x1f, R26 ;  /* 0x0000001fffd67819 */ /* 0x002fe2000001141a */
[----:B---3--:R-:W-:Y:S01]  /*04f0*/  IMAD.MOV.U32 R8, RZ, RZ, c[0x0][0x1d0] ;  /* 0x00007400ff087624 */ /* 0x008fe200078e00ff */
[----:B------:R-:W-:Y:S05]  /*0500*/  @P0 BRA `(.L_x_52) ;  /* 0x0000004000000947 */ /* 0x000fea0003800000 */
[----:B--2---:R-:W-:Y:S05]  /*0510*/  @!P1 BRA `(.L_x_52) ;  /* 0x0000003000009947 */ /* 0x004fea0003800000 */
[----:B------:R1:W2:Y:S04]  /*0520*/  LDG.E R0, [R6.64] ;  /* 0x0000000806007981 */ /* 0x0002a8000c1e1900 */
[----:B-1----:R-:W2:Y:S02]  /*0530*/  LDG.E R6, [R6.64+0x4] ;  /* 0x0000040806067981 */ /* 0x002ea4000c1e1900 */
[----:B--2--5:R-:W-:Y:S02]  /*0540*/  IADD3 R183, -R0, R6, RZ ;  /* 0x0000000600b77210 */ /* 0x024fe40007ffe1ff */
.L_x_52:
[----:B--2---:R-:W-:-:S04]  /*0550*/  ISETP.NE.U32.AND P0, PT, RZ, c[0x0][0x368], PT ;  /* 0x0000da00ff007a0c */ /* 0x004fc80003f05070 */
[----:B------:R-:W-:-:S13]  /*0560*/  ISETP.NE.AND.EX P0, PT, RZ, c[0x0][0x36c], PT, P0 ;  /* 0x0000db00ff007a0c */ /* 0x000fda0003f05300 */
[----:B------:R-:W-:Y:S05]  /*0570*/  @!P0 BRA `(.L_x_53) ;  /* 0x0000003000008947 */ /* 0x000fea0003800000 */
[----:B------:R-:W-:-:S05]  /*0580*/  IMAD.WIDE R4, R248, R13, c[0x0][0x368] ;  /* 0x0000da00f8047625 */ /* 0x000fca00078e020d */
[----:B------:R1:W5:Y:S01]  /*0590*/  LDG.E R8, [R4.64] ;  /* 0x0000000804087981 */ /* 0x000362000c1e1900 */
[----:B------:R-:W-:Y:S05]  /*05a0*/  BRA `(.L_x_54) ;  /* 0x0000004000007947 */ /* 0x000fea0003800000 */
.L_x_53:
[----:B------:R-:W-:Y:S05]  /*05b0*/  @!P5 BRA `(.L_x_54) ;  /* 0x000000300000d947 */ /* 0x000fea0003800000 */
[----:B------:R1:W2:Y:S04]  /*05c0*/  LDG.E R0, [R4.64] ;  /* 0x0000000804007981 */ /* 0x0002a8000c1e1900 */
[----:B-1----:R-:W2:Y:S02]  /*05d0*/  LDG.E R4, [R4.64+0x4] ;  /* 0x0000040804047981 */ /* 0x002ea4000c1e1900 */
[----:B--2---:R-:W-:Y:S02]  /*05e0*/  IADD3 R8, -R0, R4, RZ ;  /* 0x0000000400087210 */ /* 0x004fe40007ffe1ff */
.L_x_54:
[----:B-1----:R1:W2:Y:S04]  /*05f0*/  @P3 LDG.E R5, [R2.64] ;  /* 0x0000000802053981 */ /* 0x0022a8000c1e1900 */
[----:B------:R1:W2:Y:S01]  /*0600*/  @P3 LDG.E R4, [R2.64+0x4] ;  /* 0x0000040802043981 */ /* 0x0002a2000c1e1900 */
[----:B------:R-:W-:Y:S01]  /*0610*/  ISETP.NE.U32.AND P0, PT, RZ, c[0x0][0x378], PT ;  /* 0x0000de00ff007a0c */ /* 0x000fe20003f05070 */
[----:B-----5:R-:W-:-:S03]  /*0620*/  IMAD.MOV.U32 R166, RZ, RZ, R8 ;  /* 0x000000ffffa67224 */ /* 0x020fc600078e0008 */
[----:B------:R-:W-:Y:S01]  /*0630*/  ISETP.NE.AND.EX P0, PT, RZ, c[0x0][0x37c], PT, P0 ;  /* 0x0000df00ff007a0c */ /* 0x000fe20003f05300 */
[----:B------:R-:W-:-:S12]  /*0640*/  IMAD.IADD R0, R8, 0x1, -R179 ;  /* 0x0000000108007824 */ /* 0x000fd800078e0ab3 */
[----:B-1----:R-:W-:-:S05]  /*0650*/  @P0 IMAD.WIDE R2, R248, R13, c[0x0][0x378] ;  /* 0x0000de00f8020625 */ /* 0x002fca00078e020d */
[----:B------:R1:W5:Y:S01]  /*0660*/  @P0 LDG.E R166, [R2.64] ;  /* 0x0000000802a60981 */ /* 0x000362000c1e1900 */
[----:B--2---:R-:W-:-:S04]  /*0670*/  @P3 IMAD.IADD R127, R4, 0x1, -R5 ;  /* 0x00000001047f3824 */ /* 0x004fc800078e0a05 */
[----:B------:R-:W-:-:S05]  /*0680*/  IMAD.IADD R196, R0, 0x1, R127 ;  /* 0x0000000100c47824 */ /* 0x000fca00078e027f */
[----:B-1----:R-:W-:-:S04]  /*0690*/  IADD3 R2, R196, 0x7f, RZ ;  /* 0x0000007fc4027810 */ /* 0x002fc80007ffe0ff */
[----:B------:R-:W-:-:S04]  /*06a0*/  SHF.R.S32.HI R3, RZ, 0x1f, R2 ;  /* 0x0000001fff037819 */ /* 0x000fc80000011402 */
[----:B------:R-:W-:Y:S01]  /*06b0*/  LEA.HI R6, R3, R2, RZ, 0x7 ;  /* 0x0000000203067211 */ /* 0x000fe200078f38ff */
[----:B------:R-:W-:-:S03]  /*06c0*/  IMAD.MOV R3, RZ, RZ, -R0 ;  /* 0x000000ffff037224 */ /* 0x000fc600078e0a00 */
[----:B------:R-:W-:Y:S01]  /*06d0*/  LOP3.LUT R2, R6, 0xffffff80, RZ, 0xc0, !PT ;  /* 0xffffff8006027812 */ /* 0x000fe200078ec0ff */
[----:B------:R1:W-:Y:S04]  /*06e0*/  STL [R1+0x4], R6 ;  /* 0x0000040601007387 */ /* 0x0003e80000100800 */
[----:B------:R-:W-:Y:S01]  /*06f0*/  IMAD.IADD R0, R2, 0x1, -R0 ;  /* 0x0000000102007824 */ /* 0x000fe200078e0a00 */
[----:B------:R-:W-:-:S04]  /*0700*/  IMNMX R2, RZ, R3, !PT ;  /* 0x00000003ff027217 */ /* 0x000fc80007800200 */
[----:B------:R-:W-:Y:S02]  /*0710*/  IMNMX R0, R0, R127, PT ;  /* 0x0000007f00007217 */ /* 0x000fe40003800200 */
[----:B------:R-:W-:Y:S02]  /*0720*/  SHF.R.U32.HI R158, RZ, 0x7, R2 ;  /* 0x00000007ff9e7819 */ /* 0x000fe40000011602 */
[----:B------:R-:W-:-:S03]  /*0730*/  ISETP.GT.AND P0, PT, R0, R2, PT ;  /* 0x000000020000720c */ /* 0x000fc60003f04270 */
[----:B------:R-:W-:-:S10]  /*0740*/  IMAD.MOV.U32 R4, RZ, RZ, R158 ;  /* 0x000000ffff047224 */ /* 0x000fd400078e009e */
[----:B------:R-:W-:-:S04]  /*0750*/  @P0 IADD3 R0, R0, 0x7f, RZ ;  /* 0x0000007f00000810 */ /* 0x000fc80007ffe0ff */
[----:B------:R-:W-:-:S04]  /*0760*/  @P0 SHF.R.S32.HI R2, RZ, 0x1f, R0 ;  /* 0x0000001fff020819 */ /* 0x000fc80000011400 */
[----:B------:R-:W-:-:S04]  /*0770*/  @P0 LEA.HI R0, R2, R0, RZ, 0x7 ;  /* 0x0000000002000211 */ /* 0x000fc800078f38ff */
[----:B------:R-:W-:-:S04]  /*0780*/  @P0 SHF.R.S32.HI R4, RZ, 0x7, R0 ;  /* 0x00000007ff040819 */ /* 0x000fc80000011400 */
[----:B------:R-:W-:-:S13]  /*0790*/  ISETP.GT.AND P0, PT, R4, R158, PT ;  /* 0x0000009e0400720c */ /* 0x000fda0003f04270 */
[----:B------:R-:W-:Y:S05]  /*07a0*/  @!P0 BRA `(.L_x_55) ;  /* 0x000072a000008947 */ /* 0x000fea0003800000 */
[----:B-1----:R-:W-:-:S04]  /*07b0*/  ISETP.NE.U32.AND P4, PT, RZ, c[0x0][0x340], PT ;  /* 0x0000d000ff007a0c */ /* 0x002fc80003f85070 */
[----:B------:R-:W-:-:S13]  /*07c0*/  ISETP.NE.AND.EX P4, PT, RZ, c[0x0][0x344], PT, P4 ;  /* 0x0000d100ff007a0c */ /* 0x000fda0003f85340 */
[----:B------:R-:W-:-:S05]  /*07d0*/  @P4 IMAD.WIDE R2, R248, R13, c[0x0][0x340] ;  /* 0x0000d000f8024625 */ /* 0x000fca00078e020d */
[----:B------:R1:W2:Y:S01]  /*07e0*/  @P4 LDG.E R16, [R2.64] ;  /* 0x0000000802104981 */ /* 0x0002a2000c1e1900 */
[----:B------:R-:W-:Y:S01]  /*07f0*/  SHF.R.S32.HI R6, RZ, 0x1f, R227 ;  /* 0x0000001fff067819 */ /* 0x000fe200000114e3 */
[----:B------:R-:W-:Y:S01]  /*0800*/  IMAD.MOV.U32 R170, RZ, RZ, c[0x0][0x238] ;  /* 0x00008e00ffaa7624 */ /* 0x000fe200078e00ff */
[----:B------:R-:W-:Y:S01]  /*0810*/  SHF.R.S32.HI R9, RZ, 0x1f, R248 ;  /* 0x0000001fff097819 */ /* 0x000fe200000114f8 */
[----:B------:R-:W-:Y:S01]  /*0820*/  IMAD.MOV.U32 R194, RZ, RZ, 0x7 ;  /* 0x00000007ffc27424 */ /* 0x000fe200078e00ff */
[----:B------:R-:W-:Y:S01]  /*0830*/  LEA.HI R0, R6, R227, RZ, 0x3 ;  /* 0x000000e306007211 */ /* 0x000fe200078f18ff */
[----:B------:R-:W-:Y:S01]  /*0840*/  IMAD.IADD R35, R182, 0x1, R8 ;  /* 0x00000001b6237824 */ /* 0x000fe200078e0208 */
[----:B------:R-:W-:Y:S01]  /*0850*/  IADD3 R92, R4, -0x1, RZ ;  /* 0xffffffff045c7810 */ /* 0x000fe20007ffe0ff */
[----:B------:R-:W-:Y:S01]  /*0860*/  IMAD.MOV.U32 R40, RZ, RZ, c[0x0][0x23c] ;  /* 0x00008f00ff287624 */ /* 0x000fe200078e00ff */
[----:B------:R-:W-:Y:S01]  /*0870*/  SHF.R.S32.HI R97, RZ, 0x3, R0 ;  /* 0x00000003ff617819 */ /* 0x000fe20000011400 */
[----:B------:R-:W-:Y:S01]  /*0880*/  IMAD.WIDE.U32 R10, R170, 0x40, RZ ;  /* 0x00000040aa0a7825 */ /* 0x000fe200078e00ff */
[----:B------:R-:W-:Y:S01]  /*0890*/  LOP3.LUT R0, R0, 0xfffffff8, RZ, 0xc0, !PT ;  /* 0xfffffff800007812 */ /* 0x000fe200078ec0ff */
[----:B------:R-:W-:Y:S01]  /*08a0*/  ULDC.U8 UR6, c[0x0][0x298] ;  /* 0x0000a60000067ab9 */ /* 0x000fe20000000000 */
[--C-:B------:R-:W-:Y:S01]  /*08b0*/  SHF.R.S32.HI R39, RZ, 0x1f, R97.reuse ;  /* 0x0000001fff277819 */ /* 0x100fe20000011461 */
[----:B------:R-:W-:Y:S01]  /*08c0*/  IMAD.IADD R138, R127, 0x1, -R97 ;  /* 0x000000017f8a7824 */ /* 0x000fe200078e0a61 */
[----:B------:R-:W-:Y:S01]  /*08d0*/  IADD3 R154, P0, R97, R12, RZ ;  /* 0x0000000c619a7210 */ /* 0x000fe20007f1e0ff */
[----:B------:R-:W-:Y:S01]  /*08e0*/  IMAD.IADD R28, R227, 0x1, -R0 ;  /* 0x00000001e31c7824 */ /* 0x000fe200078e0a00 */
[----:B------:R-:W-:Y:S01]  /*08f0*/  SEL R24, R9, RZ, !P3 ;  /* 0x000000ff09187207 */ /* 0x000fe20005800000 */
[----:B------:R-:W-:Y:S01]  /*0900*/  IMAD R8, R92, -0x80, R138 ;  /* 0xffffff805c087824 */ /* 0x000fe200078e028a */
[----:B------:R-:W-:Y:S01]  /*0910*/  LEA.HI.X.SX32 R164, R12, R39, 0x1, P0 ;  /* 0x000000270ca47211 */ /* 0x000fe200000f0eff */
[----:B------:R-:W-:Y:S01]  /*0920*/  IMAD.SHL.U32 R32, R28, 0x8, RZ ;  /* 0x000000081c207824 */ /* 0x000fe200078e00ff */
[----:B------:R-:W-:Y:S01]  /*0930*/  SEL R102, R248, RZ, !P3 ;  /* 0x000000fff8667207 */ /* 0x000fe20005800000 */
[----:B------:R-:W-:Y:S01]  /*0940*/  IMAD.SHL.U32 R128, R40, 0x40, RZ ;  /* 0x0000004028807824 */ /* 0x000fe200078e00ff */
[----:B------:R-:W-:Y:S01]  /*0950*/  SHF.L.U64.HI R197, R170, R194, c[0x0][0x23c] ;  /* 0x00008f00aac57619 */ /* 0x000fe200000102c2 */
[----:B------:R-:W-:Y:S01]  /*0960*/  IMAD R0, R164, c[0x0][0x238], RZ ;  /* 0x00008e00a4007a24 */ /* 0x000fe200078e02ff */
[----:B------:R-:W-:Y:S01]  /*0970*/  SHF.R.S32.HI R33, RZ, 0x1f, R32 ;  /* 0x0000001fff217819 */ /* 0x000fe20000011420 */
[----:B------:R-:W-:Y:S01]  /*0980*/  IMAD.MOV.U32 R213, RZ, RZ, c[0x0][0x27c] ;  /* 0x00009f00ffd57624 */ /* 0x000fe200078e00ff */
[----:B------:R-:W-:Y:S01]  /*0990*/  ISETP.GE.AND P0, PT, R8, 0x1, PT ;  /* 0x000000010800780c */ /* 0x000fe20003f06270 */
[----:B------:R-:W-:Y:S01]  /*09a0*/  IMAD R0, R154, c[0x0][0x23c], R0 ;  /* 0x00008f009a007a24 */ /* 0x000fe200078e0200 */
[----:B------:R-:W-:Y:S01]  /*09b0*/  SHF.L.U32 R209, R170, 0x7, RZ ;  /* 0x00000007aad17819 */ /* 0x000fe200000006ff */
[----:B-1----:R-:W-:Y:S01]  /*09c0*/  IMAD.WIDE.U32 R2, R154, c[0x0][0x238], R32 ;  /* 0x00008e009a027a25 */ /* 0x002fe200078e0020 */
[----:B------:R-:W-:Y:S01]  /*09d0*/  SHF.R.S32.HI R5, RZ, 0x1f, R92 ;  /* 0x0000001fff057819 */ /* 0x000fe2000001145c */
[----:B------:R-:W-:Y:S01]  /*09e0*/  UMOV UR7, 0x60 ;  /* 0x0000006000077882 */ /* 0x000fe20000000000 */
[C---:B------:R-:W-:Y:S01]  /*09f0*/  ISETP.GE.AND P1, PT, R32.reuse, c[0x0][0x1d4], PT ;  /* 0x0000750020007a0c */ /* 0x040fe20003f26270 */
[----:B------:R-:W-:Y:S01]  /*0a00*/  IMAD.IADD R3, R3, 0x1, R0 ;  /* 0x0000000103037824 */ /* 0x000fe200078e0200 */
[----:B------:R-:W-:Y:S01]  /*0a10*/  IADD3 R93, R32, 0x40, RZ ;  /* 0x00000040205d7810 */ /* 0x000fe20007ffe0ff */
[----:B------:R-:W-:Y:S01]  /*0a20*/  IMAD R0, R214, c[0x0][0x240], RZ ;  /* 0x00009000d6007a24 */ /* 0x000fe200078e02ff */
[----:B------:R-:W-:Y:S01]  /*0a30*/  P2R R148, PR, RZ, 0x2 ;  /* 0x00000002ff947803 */ /* 0x000fe20000000000 */
[----:B------:R-:W-:Y:S01]  /*0a40*/  IMAD.WIDE.U32 R2, R26, c[0x0][0x240], R2 ;  /* 0x000090001a027a25 */ /* 0x000fe200078e0002 */
[----:B------:R-:W-:Y:S01]  /*0a50*/  ISETP.GE.AND P2, PT, R8, 0x21, PT ;  /* 0x000000210800780c */ /* 0x000fe20003f46270 */
[----:B------:R-:W-:Y:S01]  /*0a60*/  ULDC UR5, c[0x0][0x284] ;  /* 0x0000a10000057ab9 */ /* 0x000fe20000000800 */
[----:B------:R-:W-:Y:S01]  /*0a70*/  ISETP.GE.AND P6, PT, R93, c[0x0][0x1d4], PT ;  /* 0x000075005d007a0c */ /* 0x000fe20003fc6270 */
[----:B------:R-:W-:Y:S01]  /*0a80*/  IMAD R4, R26, c[0x0][0x244], R0 ;  /* 0x000091001a047a24 */ /* 0x000fe200078e0200 */
[----:B------:R-:W-:Y:S01]  /*0a90*/  SHF.R.S32.HI R37, RZ, 0x1f, R35 ;  /* 0x0000001fff257819 */ /* 0x000fe20000011423 */
[----:B------:R-:W-:Y:S01]  /*0aa0*/  IMAD R0, R197, R92, RZ ;  /* 0x0000005cc5007224 */ /* 0x000fe200078e02ff */
[----:B------:R-:W-:Y:S01]  /*0ab0*/  IADD3 R169, R97, 0x20, RZ ;  /* 0x0000002061a97810 */ /* 0x000fe20007ffe0ff */
[----:B------:R-:W-:Y:S01]  /*0ac0*/  IMAD.IADD R3, R3, 0x1, R4 ;  /* 0x0000000103037824 */ /* 0x000fe200078e0204 */
[C---:B------:R-:W-:Y:S01]  /*0ad0*/  IADD3 R168, R97.reuse, 0x40, RZ ;  /* 0x0000004061a87810 */ /* 0x040fe20007ffe0ff */
[----:B------:R-:W-:Y:S01]  /*0ae0*/  IMAD R4, R24, c[0x0][0x248], RZ ;  /* 0x0000920018047a24 */ /* 0x000fe200078e02ff */
[----:B------:R-:W-:Y:S01]  /*0af0*/  IADD3 R167, R97, 0x60, RZ ;  /* 0x0000006061a77810 */ /* 0x000fe20007ffe0ff */
[C---:B------:R-:W-:Y:S01]  /*0b00*/  IMAD.WIDE.U32 R136, R102.reuse, c[0x0][0x248], R2 ;  /* 0x0000920066887a25 */ /* 0x040fe200078e0002 */
[----:B------:R-:W-:Y:S01]  /*0b10*/  ULDC UR4, c[0x0][0x294] ;  /* 0x0000a50000047ab9 */ /* 0x000fe20000000800 */
[----:B------:R-:W-:Y:S01]  /*0b20*/  P2R R165, PR, RZ, 0x40 ;  /* 0x00000040ffa57803 */ /* 0x000fe20000000000 */
[----:B------:R-:W-:Y:S01]  /*0b30*/  UIMAD UR5, UR7, UR5, URZ ;  /* 0x00000005070572a4 */ /* 0x000fe2000f8e023f */
[----:B------:R-:W-:Y:S01]  /*0b40*/  IMAD R4, R102, c[0x0][0x24c], R4 ;  /* 0x0000930066047a24 */ /* 0x000fe200078e0204 */
[----:B------:R-:W-:Y:S01]  /*0b50*/  UIMAD UR4, UR7, UR4, URZ ;  /* 0x00000004070472a4 */ /* 0x000fe2000f8e023f */
[----:B------:R-:W-:-:S02]  /*0b60*/  IMAD.MOV.U32 R132, RZ, RZ, R136 ;  /* 0x000000ffff847224 */ /* 0x000fc400078e0088 */
[----:B------:R-:W-:Y:S01]  /*0b70*/  IMAD R5, R5, R209, R0 ;  /* 0x000000d105057224 */ /* 0x000fe200078e0200 */
[----:B------:R-:W-:Y:S01]  /*0b80*/  IADD3 R133, R137, R4, RZ ;  /* 0x0000000489857210 */ /* 0x000fe20007ffe0ff */
[----:B------:R-:W-:Y:S01]  /*0b90*/  IMAD.SHL.U32 R2, R97, 0x40, RZ ;  /* 0x0000004061027824 */ /* 0x000fe200078e00ff */
[----:B------:R-:W-:Y:S01]  /*0ba0*/  LEA.HI R0, R6, R227, RZ, 0x6 ;  /* 0x000000e306007211 */ /* 0x000fe200078f30ff */
[----:B------:R-:W-:Y:S02]  /*0bb0*/  IMAD R4, R37, c[0x0][0x1e0], RZ ;  /* 0x0000780025047a24 */ /* 0x000fe400078e02ff */
[----:B------:R-:W-:Y:S01]  /*0bc0*/  IMAD.WIDE.U32 R20, R92, R209, R132 ;  /* 0x000000d15c147225 */ /* 0x000fe200078e0084 */
[----:B------:R-:W-:-:S03]  /*0bd0*/  LOP3.LUT R19, R2, 0x1c0, RZ, 0xc0, !PT ;  /* 0x000001c002137812 */ /* 0x000fc600078ec0ff */
[----:B------:R-:W-:Y:S01]  /*0be0*/  IMAD.SHL.U32 R0, R0, 0x8, RZ ;  /* 0x0000000800007824 */ /* 0x000fe200078e00ff */
[----:B------:R-:W-:Y:S01]  /*0bf0*/  @P0 LEA R2, P1, R20, c[0x0][0x220], 0x1 ;  /* 0x0000880014020a11 */ /* 0x000fe200078208ff */
[----:B------:R-:W-:Y:S01]  /*0c00*/  IMAD.IADD R15, R21, 0x1, R5 ;  /* 0x00000001150f7824 */ /* 0x000fe200078e0205 */
[----:B------:R-:W-:Y:S01]  /*0c10*/  LOP3.LUT R75, R19, 0x38, R32, 0xf8, !PT ;  /* 0x00000038134b7812 */ /* 0x000fe200078ef820 */
[C---:B------:R-:W-:Y:S01]  /*0c20*/  IMAD.WIDE.U32 R6, R35.reuse, c[0x0][0x1e0], RZ ;  /* 0x0000780023067a25 */ /* 0x040fe200078e00ff */
[----:B------:R-:W-:Y:S02]  /*0c30*/  LOP3.LUT R27, R0, 0xfffffe00, RZ, 0xc0, !PT ;  /* 0xfffffe00001b7812 */ /* 0x000fe400078ec0ff */
[----:B------:R-:W-:Y:S01]  /*0c40*/  SHF.R.U32.HI R36, RZ, 0x3, R19 ;  /* 0x00000003ff247819 */ /* 0x000fe20000011613 */
[----:B------:R-:W-:Y:S01]  /*0c50*/  IMAD R4, R35, c[0x0][0x1e4], R4 ;  /* 0x0000790023047a24 */ /* 0x000fe200078e0204 */
[----:B------:R-:W-:Y:S01]  /*0c60*/  @P0 LEA.HI.X R3, R20, c[0x0][0x224], R15, 0x1, P1 ;  /* 0x0000890014030a11 */ /* 0x000fe200008f0c0f */
[----:B------:R-:W-:Y:S01]  /*0c70*/  IMAD.IADD R128, R11, 0x1, R128 ;  /* 0x000000010b807824 */ /* 0x000fe200078e0280 */
[----:B------:R-:W-:Y:S01]  /*0c80*/  ISETP.NE.AND P1, PT, R148, RZ, PT ;  /* 0x000000ff9400720c */ /* 0x000fe20003f25270 */
[----:B------:R-:W-:Y:S01]  /*0c90*/  IMAD.SHL.U32 R28, R28, 0x4, RZ ;  /* 0x000000041c1c7824 */ /* 0x000fe200078e00ff */
[----:B------:R-:W-:Y:S01]  /*0ca0*/  LOP3.LUT R75, R27, R75, R36, 0xf6, !PT ;  /* 0x0000004b1b4b7212 */ /* 0x000fe200078ef624 */
[----:B------:R-:W-:Y:S01]  /*0cb0*/  IMAD R14, R39, c[0x0][0x280], RZ ;  /* 0x0000a000270e7a24 */ /* 0x000fe200078e02ff */
[----:B------:R-:W-:Y:S01]  /*0cc0*/  @P2 LEA R0, P3, R170, R20, 0x5 ;  /* 0x00000014aa002211 */ /* 0x000fe200078628ff */
[----:B------:R-:W-:Y:S01]  /*0cd0*/  IMAD R21, R214, c[0x0][0x210], RZ ;  /* 0x00008400d6157a24 */ /* 0x000fe200078e02ff */
[----:B------:R-:W-:Y:S01]  /*0ce0*/  SHF.R.S32.HI R29, RZ, 0x1f, R28 ;  /* 0x0000001fff1d7819 */ /* 0x000fe2000001141c */
[----:B------:R-:W-:Y:S01]  /*0cf0*/  IMAD.SHL.U32 R75, R75, 0x2, RZ ;  /* 0x000000024b4b7824 */ /* 0x000fe200078e00ff */
[----:B------:R-:W-:Y:S01]  /*0d00*/  @P2 LEA.HI.X R5, R170, R15, R40, 0x5, P3 ;  /* 0x0000000faa052211 */ /* 0x000fe200018f2c28 */
[----:B------:R-:W-:-:S02]  /*0d10*/  IMAD R14, R97, c[0x0][0x284], R14 ;  /* 0x0000a100610e7a24 */ /* 0x000fc400078e020e */
[----:B------:R-:W-:Y:S02]  /*0d20*/  IMAD R21, R26, c[0x0][0x214], R21 ;  /* 0x000085001a157a24 */ /* 0x000fe400078e0215 */
[----:B------:R-:W-:Y:S01]  /*0d30*/  @!PT LDS RZ, [RZ] ;  /* 0x00000000fffff984 */ /* 0x000fe20000000800 */
[----:B------:R-:W-:Y:S01]  /*0d40*/  @!PT LDS RZ, [RZ] ;  /* 0x00000000fffff984 */ /* 0x000fe20000000800 */
[----:B------:R-:W-:Y:S01]  /*0d50*/  @!PT LDS RZ, [RZ] ;  /* 0x00000000fffff984 */ /* 0x000fe20000000800 */
[----:B------:R1:W-:Y:S01]  /*0d60*/  @P0 LDGSTS.E.BYPASS.LTC128B.128 [R75+0x8100], [R2.64], !P1 ;  /* 0x08100000024b0fae */ /* 0x0003e2000c901d48 */
[----:B------:R-:W-:Y:S01]  /*0d70*/  ISETP.GE.AND P1, PT, R8, 0x41, PT ;  /* 0x000000410800780c */ /* 0x000fe20003f26270 */
[----:B------:R-:W-:Y:S02]  /*0d80*/  IMAD.WIDE.U32 R12, R97, c[0x0][0x280], R28 ;  /* 0x0000a000610c7a25 */ /* 0x000fe400078e001c */
[----:B------:R1:W-:Y:S02]  /*0d90*/  @P0 LDGSTS.E.BYPASS.LTC128B.128 [R75+0xc100], [R2.64+0x80], !P6 ;  /* 0x0c100080024b0fae */ /* 0x0003e4000f101d48 */
[----:B------:R-:W-:Y:S02]  /*0da0*/  IMAD.MOV.U32 R110, RZ, RZ, R12 ;  /* 0x000000ffff6e7224 */ /* 0x000fe400078e000c */
[----:B------:R-:W-:-:S02]  /*0db0*/  IMAD.IADD R111, R13, 0x1, R14 ;  /* 0x000000010d6f7824 */ /* 0x000fc400078e020e */
[----:B------:R-:W-:Y:S02]  /*0dc0*/  IMAD.MOV.U32 R176, RZ, RZ, 0x6 ;  /* 0x00000006ffb07424 */ /* 0x000fe400078e00ff */
[----:B------:R-:W-:Y:S02]  /*0dd0*/  IMAD.MOV.U32 R178, RZ, RZ, 0x5 ;  /* 0x00000005ffb27424 */ /* 0x000fe400078e00ff */
[----:B------:R-:W-:Y:S02]  /*0de0*/  IMAD.SHL.U32 R174, R170, 0x40, RZ ;  /* 0x00000040aaae7824 */ /* 0x000fe400078e00ff */
[----:B------:R-:W-:-:S04]  /*0df0*/  IMAD.WIDE.U32 R180, R97, c[0x0][0x1e0], RZ ;  /* 0x0000780061b47a25 */ /* 0x000fc800078e00ff */
[----:B------:R-:W-:Y:S02]  /*0e00*/  IMAD.MOV.U32 R191, RZ, RZ, c[0x0][0x1e4] ;  /* 0x00007900ffbf7624 */ /* 0x000fe400078e00ff */
[----:B------:R-:W-:-:S04]  /*0e10*/  IMAD.WIDE.U32 R188, R169, c[0x0][0x1e0], RZ ;  /* 0x00007800a9bc7a25 */ /* 0x000fc800078e00ff */
[----:B------:R-:W-:Y:S02]  /*0e20*/  IMAD R191, R191, 0x60, RZ ;  /* 0x00000060bfbf7824 */ /* 0x000fe400078e02ff */
[----:B------:R-:W-:Y:S01]  /*0e30*/  IMAD.WIDE.U32 R186, R168, c[0x0][0x1e0], RZ ;  /* 0x00007800a8ba7a25 */ /* 0x000fe200078e00ff */
[----:B-1----:R-:W-:-:S03]  /*0e40*/  MOV R2, R6 ;  /* 0x0000000600027202 */ /* 0x002fc60000000f00 */
[----:B------:R-:W-:Y:S01]  /*0e50*/  IMAD.IADD R3, R7, 0x1, R4 ;  /* 0x0000000107037824 */ /* 0x000fe200078e0204 */
[----:B------:R-:W-:Y:S01]  /*0e60*/  @P2 LEA R4, P0, R0, c[0x0][0x220], 0x1 ;  /* 0x0000880000042a11 */ /* 0x000fe200078008ff */
[----:B------:R-:W-:Y:S01]  /*0e70*/  IMAD.WIDE.U32 R184, R167, c[0x0][0x1e0], RZ ;  /* 0x00007800a7b87a25 */ /* 0x000fe200078e00ff */
[----:B------:R-:W-:Y:S02]  /*0e80*/  @P1 IADD3 R6, P3, R20, R10, RZ ;  /* 0x0000000a14061210 */ /* 0x000fe40007f7e0ff */
[----:B------:R-:W-:Y:S01]  /*0e90*/  @P2 LEA.HI.X R5, R0, c[0x0][0x224], R5, 0x1, P0 ;  /* 0x0000890000052a11 */ /* 0x000fe200000f0c05 */
[----:B------:R-:W-:Y:S01]  /*0ea0*/  IMAD.SHL.U32 R0, R213, 0x2, RZ ;  /* 0x00000002d5007824 */ /* 0x000fe200078e00ff */
[----:B------:R-:W-:Y:S01]  /*0eb0*/  ISETP.GE.AND P0, PT, R32, c[0x0][0x27c], PT ;  /* 0x00009f0020007a0c */ /* 0x000fe20003f06270 */
[----:B------:R-:W-:-:S04]  /*0ec0*/  IMAD.WIDE.U32 R2, R26, c[0x0][0x1e8], R2 ;  /* 0x00007a001a027a25 */ /* 0x000fc800078e0002 */
[----:B------:R-:W-:Y:S02]  /*0ed0*/  IMAD.MOV.U32 R94, RZ, RZ, R2 ;  /* 0x000000ffff5e7224 */ /* 0x000fe400078e0002 */
[----:B-----5:R-:W-:-:S06]  /*0ee0*/  IMAD.WIDE.U32 R110, R166, c[0x0][0x280], R110 ;  /* 0x0000a000a66e7a25 */ /* 0x020fcc00078e006e */
[----:B------:R-:W-:Y:S02]  /*0ef0*/  @P0 IADD3 R0, -R0, c[0x0][0x1d4], RZ ;  /* 0x0000750000000a10 */ /* 0x000fe40007ffe1ff */
[----:B--2---:R-:W-:Y:S01]  /*0f00*/  @P4 SHF.R.S32.HI R17, RZ, 0x1f, R16 ;  /* 0x0000001fff114819 */ /* 0x004fe20000011410 */
[----:B------:R-:W-:Y:S02]  /*0f10*/  @!P4 IMAD.MOV.U32 R16, RZ, RZ, R248 ;  /* 0x000000ffff10c224 */ /* 0x000fe400078e00f8 */
[----:B------:R-:W-:Y:S01]  /*0f20*/  @!P4 IMAD.MOV.U32 R17, RZ, RZ, R9 ;  /* 0x000000ffff11c224 */ /* 0x000fe200078e0009 */
[----:B------:R-:W-:-:S13]  /*0f30*/  ISETP.NE.AND P4, PT, R148, RZ, PT ;  /* 0x000000ff9400720c */ /* 0x000fda0003f85270 */
[----:B------:R1:W-:Y:S04]  /*0f40*/  @P2 LDGSTS.E.BYPASS.LTC128B.128 [R75+0x9100], [R4.64], !P4 ;  /* 0x09100000044b2fae */ /* 0x0003e8000e101d48 */
[----:B------:R1:W-:Y:S01]  /*0f50*/  @P2 LDGSTS.E.BYPASS.LTC128B.128 [R75+0xd100], [R4.64+0x80], !P6 ;  /* 0x0d100080044b2fae */ /* 0x0003e2000f101d48 */
[----:B------:R-:W-:Y:S02]  /*0f60*/  ISETP.GE.AND P2, PT, R213, 0x1, PT ;  /* 0x00000001d500780c */ /* 0x000fe40003f46270 */
[----:B------:R-:W-:Y:S02]  /*0f70*/  @P1 LEA R22, P2, R6, c[0x0][0x220], 0x1 ;  /* 0x0000880006161a11 */ /* 0x000fe400078408ff */
[----:B-1----:R-:W-:Y:S01]  /*0f80*/  @P1 IADD3.X R4, R128, R15, RZ, P3, !PT ;  /* 0x0000000f80041210 */ /* 0x002fe20001ffe4ff */
[----:B------:R-:W-:-:S03]  /*0f90*/  IMAD R5, R214, c[0x0][0x1e8], RZ ;  /* 0x00007a00d6057a24 */ /* 0x000fc600078e02ff */
[----:B------:R-:W-:Y:S01]  /*0fa0*/  @P1 LEA.HI.X R23, R6, c[0x0][0x224], R4, 0x1, P2 ;  /* 0x0000890006171a11 */ /* 0x000fe200010f0c04 */
[----:B------:R-:W-:Y:S01]  /*0fb0*/  IMAD R5, R26, c[0x0][0x1ec], R5 ;  /* 0x00007b001a057a24 */ /* 0x000fe200078e0205 */
[----:B------:R-:W-:Y:S01]  /*0fc0*/  SEL R4, RZ, c[0x0][0x27c], !P0 ;  /* 0x00009f00ff047a07 */ /* 0x000fe20004000000 */
[----:B------:R-:W-:Y:S01]  /*0fd0*/  IMAD.WIDE.U32 R6, R97, c[0x0][0x290], R32 ;  /* 0x0000a40061067a25 */ /* 0x000fe200078e0020 */
[----:B------:R-:W-:Y:S01]  /*0fe0*/  IADD3 R131, P2, R10, 0x80, RZ ;  /* 0x000000800a837810 */ /* 0x000fe20007f5e0ff */
[----:B------:R1:W-:Y:S01]  /*0ff0*/  @P1 LDGSTS.E.BYPASS.LTC128B.128 [R75+0xa100], [R22.64], !P4 ;  /* 0x0a100000164b1fae */ /* 0x0003e2000e101d48 */
[----:B------:R-:W-:Y:S01]  /*1000*/  ISETP.GT.AND P0, PT, R8, 0x60, PT ;  /* 0x000000600800780c */ /* 0x000fe20003f04270 */
[----:B------:R-:W-:Y:S01]  /*1010*/  IMAD.IADD R95, R3, 0x1, R5 ;  /* 0x00000001035f7824 */ /* 0x000fe200078e0205 */
[----:B------:R-:W-:Y:S01]  /*1020*/  SHF.R.S32.HI R3, RZ, 0x1f, R0 ;  /* 0x0000001fff037819 */ /* 0x000fe20000011400 */
[----:B------:R-:W-:Y:S01]  /*1030*/  IMAD.IADD R4, R32, 0x1, R4 ;  /* 0x0000000120047824 */ /* 0x000fe200078e0204 */
[----:B------:R1:W-:Y:S01]  /*1040*/  @P1 LDGSTS.E.BYPASS.LTC128B.128 [R75+0xe100], [R22.64+0x80], !P6 ;  /* 0x0e100080164b1fae */ /* 0x0003e2000f101d48 */
[----:B------:R-:W-:Y:S01]  /*1050*/  IMAD R5, R214, c[0x0][0x260], RZ ;  /* 0x00009800d6057a24 */ /* 0x000fe200078e02ff */
[----:B------:R-:W-:Y:S01]  /*1060*/  LEA.HI R34, R3, R0, RZ, 0x4 ;  /* 0x0000000003227211 */ /* 0x000fe200078f20ff */
[----:B------:R-:W-:Y:S01]  /*1070*/  IMAD.WIDE.U32 R2, R26, c[0x0][0x260], R32 ;  /* 0x000098001a027a25 */ /* 0x000fe200078e0020 */
[----:B------:R-:W-:-:S03]  /*1080*/  SHF.R.S32.HI R0, RZ, 0x1f, R4 ;  /* 0x0000001fff007819 */ /* 0x000fc60000011404 */
[----:B------:R-:W-:Y:S01]  /*1090*/  IMAD R5, R26, c[0x0][0x264], R5 ;  /* 0x000099001a057a24 */ /* 0x000fe200078e0205 */
[CC--:B------:R-:W-:Y:S01]  /*10a0*/  LEA.HI R18, R0.reuse, R4.reuse, RZ, 0x3 ;  /* 0x0000000400127211 */ /* 0x0c0fe200078f18ff */
[----:B------:R-:W-:Y:S01]  /*10b0*/  IMAD.WIDE.U32 R10, R97, c[0x0][0x290], R28 ;  /* 0x0000a400610a7a25 */ /* 0x000fe200078e001c */
[----:B------:R-:W-:Y:S02]  /*10c0*/  LEA.HI R25, R0, R4, RZ, 0x6 ;  /* 0x0000000400197211 */ /* 0x000fe400078f30ff */
[----:B------:R-:W-:Y:S01]  /*10d0*/  IADD3 R3, R3, R5, RZ ;  /* 0x0000000503037210 */ /* 0x000fe20007ffe0ff */
[----:B------:R-:W-:Y:S01]  /*10e0*/  IMAD R0, R39, c[0x0][0x290], RZ ;  /* 0x0000a40027007a24 */ /* 0x000fe200078e02ff */
[----:B------:R-:W-:Y:S01]  /*10f0*/  LOP3.LUT R116, R18, 0xfffffff8, RZ, 0xc0, !PT ;  /* 0xfffffff812747812 */ /* 0x000fe200078ec0ff */
[----:B------:R-:W-:-:S03]  /*1100*/  IMAD.WIDE.U32 R8, R97, c[0x0][0x280], R32 ;  /* 0x0000a00061087a25 */ /* 0x000fc600078e0020 */
[----:B------:R-:W-:Y:S01]  /*1110*/  SHF.R.S32.HI R122, RZ, 0x1f, R116 ;  /* 0x0000001fff7a7819 */ /* 0x000fe20000011474 */
[----:B------:R-:W-:Y:S02]  /*1120*/  IMAD R0, R97, c[0x0][0x294], R0 ;  /* 0x0000a50061007a24 */ /* 0x000fe400078e0200 */
[----:B------:R-:W-:Y:S01]  /*1130*/  IMAD.MOV.U32 R106, RZ, RZ, R8 ;  /* 0x000000ffff6a7224 */ /* 0x000fe200078e0008 */
[----:B------:R-:W-:Y:S01]  /*1140*/  SHF.R.S32.HI R8, RZ, 0x1f, R169 ;  /* 0x0000001fff087819 */ /* 0x000fe200000114a9 */
[----:B------:R-:W-:Y:S02]  /*1150*/  IMAD.IADD R109, R11, 0x1, R0 ;  /* 0x000000010b6d7824 */ /* 0x000fe400078e0200 */
[----:B------:R-:W-:Y:S01]  /*1160*/  IMAD.IADD R105, R0, 0x1, R7 ;  /* 0x0000000100697824 */ /* 0x000fe200078e0207 */
[----:B------:R-:W-:Y:S01]  /*1170*/  LEA.HI R8, R8, R169, RZ, 0x3 ;  /* 0x000000a908087211 */ /* 0x000fe200078f18ff */
[----:B------:R-:W-:Y:S02]  /*1180*/  IMAD R0, R24, c[0x0][0x268], RZ ;  /* 0x00009a0018007a24 */ /* 0x000fe400078e02ff */
[----:B------:R-:W-:-:S04]  /*1190*/  IMAD.WIDE.U32 R4, R26, c[0x0][0x210], R32 ;  /* 0x000084001a047a25 */ /* 0x000fc800078e0020 */
[C---:B------:R-:W-:Y:S01]  /*11a0*/  IMAD R113, R102.reuse, c[0x0][0x26c], R0 ;  /* 0x00009b0066717a24 */ /* 0x040fe200078e0200 */
[----:B------:R-:W-:Y:S01]  /*11b0*/  SHF.R.S32.HI R0, RZ, 0x1f, R167 ;  /* 0x0000001fff007819 */ /* 0x000fe200000114a7 */
[----:B------:R-:W-:Y:S01]  /*11c0*/  IMAD.WIDE.U32 R102, R102, c[0x0][0x268], R2 ;  /* 0x00009a0066667a25 */ /* 0x000fe200078e0002 */
[----:B------:R-:W-:Y:S02]  /*11d0*/  SHF.R.S32.HI R3, RZ, 0x1f, R168 ;  /* 0x0000001fff037819 */ /* 0x000fe400000114a8 */
[----:B------:R-:W-:Y:S01]  /*11e0*/  LEA.HI R0, R0, R167, RZ, 0x3 ;  /* 0x000000a700007211 */ /* 0x000fe200078f18ff */
[----:B------:R-:W-:Y:S01]  /*11f0*/  IMAD.IADD R107, R14, 0x1, R9 ;  /* 0x000000010e6b7824 */ /* 0x000fe200078e0209 */
[----:B------:R-:W-:Y:S01]  /*1200*/  LEA.HI R3, R3, R168, RZ, 0x3 ;  /* 0x000000a803037211 */ /* 0x000fe200078f18ff */
[----:B------:R-:W-:Y:S01]  /*1210*/  IMAD.MOV.U32 R104, RZ, RZ, R6 ;  /* 0x000000ffff687224 */ /* 0x000fe200078e0006 */
[----:B------:R-:W-:Y:S01]  /*1220*/  IADD3 R7, R5, R21, RZ ;  /* 0x0000001505077210 */ /* 0x000fe20007ffe0ff */
[----:B------:R-:W-:Y:S01]  /*1230*/  IMAD.SHL.U32 R9, R8, 0x40, RZ ;  /* 0x0000004008097824 */ /* 0x000fe200078e00ff */
[----:B------:R-:W-:Y:S01]  /*1240*/  SHF.L.U32 R5, R168, 0x6, RZ ;  /* 0x00000006a8057819 */ /* 0x000fe200000006ff */
[----:B------:R-:W-:-:S02]  /*1250*/  IMAD.MOV.U32 R6, RZ, RZ, R4 ;  /* 0x000000ffff067224 */ /* 0x000fc400078e0004 */
[----:B------:R-:W-:Y:S01]  /*1260*/  IMAD.SHL.U32 R2, R169, 0x40, RZ ;  /* 0x00000040a9027824 */ /* 0x000fe200078e00ff */
[----:B------:R-:W-:Y:S01]  /*1270*/  LOP3.LUT R5, R5, 0x1c0, RZ, 0xc0, !PT ;  /* 0x000001c005057812 */ /* 0x000fe200078ec0ff */
[----:B------:R-:W-:Y:S01]  /*1280*/  IMAD.SHL.U32 R8, R3, 0x40, RZ ;  /* 0x0000004003087824 */ /* 0x000fe200078e00ff */
[----:B------:R-:W-:Y:S01]  /*1290*/  SHF.R.S32.HI R3, RZ, 0x4, R34 ;  /* 0x00000004ff037819 */ /* 0x000fe20000011422 */
[----:B------:R-:W-:Y:S01]  /*12a0*/  IMAD.SHL.U32 R4, R167, 0x40, RZ ;  /* 0x00000040a7047824 */ /* 0x000fe200078e00ff */
[----:B------:R-:W-:Y:S01]  /*12b0*/  LOP3.LUT R2, R2, 0x1c0, RZ, 0xc0, !PT ;  /* 0x000001c002027812 */ /* 0x000fe200078ec0ff */
[----:B------:R-:W-:Y:S01]  /*12c0*/  IMAD.SHL.U32 R0, R0, 0x40, RZ ;  /* 0x0000004000007824 */ /* 0x000fe200078e00ff */
[----:B------:R-:W-:Y:S01]  /*12d0*/  LEA.HI.SX32 R3, R18, R3, 0x1d ;  /* 0x0000000312037211 */ /* 0x000fe200078feaff */
[----:B------:R-:W-:Y:S01]  /*12e0*/  IMAD.MOV.U32 R108, RZ, RZ, R10 ;  /* 0x000000ffff6c7224 */ /* 0x000fe200078e000a */
[----:B------:R-:W-:Y:S01]  /*12f0*/  LOP3.LUT R4, R4, 0x1c0, RZ, 0xc0, !PT ;  /* 0x000001c004047812 */ /* 0x000fe200078ec0ff */
[----:B------:R-:W-:Y:S01]  /*1300*/  IMAD.WIDE.U32 R106, R166, c[0x0][0x280], R106 ;  /* 0x0000a000a66a7a25 */ /* 0x000fe200078e006a */
[----:B------:R-:W-:-:S02]  /*1310*/  LOP3.LUT R10, R0, 0xfffffe00, RZ, 0xc0, !PT ;  /* 0xfffffe00000a7812 */ /* 0x000fc400078ec0ff */
[----:B------:R-:W-:Y:S01]  /*1320*/  LOP3.LUT R12, R9, 0xfffffe00, RZ, 0xc0, !PT ;  /* 0xfffffe00090c7812 */ /* 0x000fe200078ec0ff */
[----:B------:R-:W-:Y:S01]  /*1330*/  IMAD.SHL.U32 R0, R25, 0x80, RZ ;  /* 0x0000008019007824 */ /* 0x000fe200078e00ff */
[----:B------:R-:W-:Y:S01]  /*1340*/  LOP3.LUT R11, R8, 0xfffffe00, RZ, 0xc0, !PT ;  /* 0xfffffe00080b7812 */ /* 0x000fe200078ec0ff */
[C---:B------:R-:W-:Y:S01]  /*1350*/  IMAD.WIDE.U32 R108, R166.reuse, c[0x0][0x290], R108 ;  /* 0x0000a400a66c7a25 */ /* 0x040fe200078e006c */
[----:B------:R-:W-:Y:S02]  /*1360*/  SHF.R.U32.HI R26, RZ, 0x3, R2 ;  /* 0x00000003ff1a7819 */ /* 0x000fe40000011602 */
[----:B------:R-:W-:Y:S01]  /*1370*/  LOP3.LUT R9, R19, 0x38, R18, 0xf8, !PT ;  /* 0x0000003813097812 */ /* 0x000fe200078ef812 */
[----:B------:R-:W-:Y:S01]  /*1380*/  IMAD.WIDE.U32 R104, R166, c[0x0][0x290], R104 ;  /* 0x0000a400a6687a25 */ /* 0x000fe200078e0068 */
[----:B------:R-:W-:Y:S02]  /*1390*/  LOP3.LUT R13, R2, 0x38, R18, 0xf8, !PT ;  /* 0x00000038020d7812 */ /* 0x000fe400078ef812 */
[----:B------:R-:W-:Y:S01]  /*13a0*/  SHF.R.S32.HI R8, RZ, 0x1f, R3 ;  /* 0x0000001fff087819 */ /* 0x000fe20000011403 */
[----:B------:R-:W-:Y:S01]  /*13b0*/  IMAD.X R128, RZ, RZ, R128, P2 ;  /* 0x000000ffff807224 */ /* 0x000fe200010e0680 */
[----:B------:R-:W-:Y:S01]  /*13c0*/  SHF.R.U32.HI R30, RZ, 0x3, R5 ;  /* 0x00000003ff1e7819 */ /* 0x000fe20000011605 */
[----:B------:R-:W-:Y:S01]  /*13d0*/  IMAD.IADD R113, R103, 0x1, R113 ;  /* 0x0000000167717824 */ /* 0x000fe200078e0271 */
[----:B------:R-:W-:-:S02]  /*13e0*/  SHF.R.U32.HI R31, RZ, 0x3, R4 ;  /* 0x00000003ff1f7819 */ /* 0x000fc40000011604 */
[--C-:B------:R-:W-:Y:S02]  /*13f0*/  LOP3.LUT R14, R5, 0x38, R18.reuse, 0xf8, !PT ;  /* 0x00000038050e7812 */ /* 0x100fe400078ef812 */
[----:B------:R-:W-:Y:S02]  /*1400*/  LOP3.LUT R24, R4, 0x38, R18, 0xf8, !PT ;  /* 0x0000003804187812 */ /* 0x000fe400078ef812 */
[----:B------:R-:W-:Y:S02]  /*1410*/  SHF.L.U32 R98, R3, 0x3, RZ ;  /* 0x0000000303627819 */ /* 0x000fe400000006ff */
[----:B------:R-:W-:Y:S02]  /*1420*/  LOP3.LUT R0, R0, 0xffffe000, RZ, 0xc0, !PT ;  /* 0xffffe00000007812 */ /* 0x000fe400078ec0ff */
[----:B------:R-:W-:Y:S02]  /*1430*/  LOP3.LUT R21, R9, R36, RZ, 0x3c, !PT ;  /* 0x0000002409157212 */ /* 0x000fe400078e3cff */
[----:B------:R-:W-:-:S02]  /*1440*/  LEA.HI R25, R8, R3, RZ, 0x3 ;  /* 0x0000000308197211 */ /* 0x000fc400078f18ff */
[----:B------:R-:W-:Y:S02]  /*1450*/  LOP3.LUT R13, R13, R26, RZ, 0x3c, !PT ;  /* 0x0000001a0d0d7212 */ /* 0x000fe400078e3cff */
[----:B------:R-:W-:Y:S01]  /*1460*/  LOP3.LUT R9, R14, R30, RZ, 0x3c, !PT ;  /* 0x0000001e0e097212 */ /* 0x000fe200078e3cff */
[----:B------:R-:W-:Y:S01]  /*1470*/  @P0 IMAD.MOV.U32 R14, RZ, RZ, R20 ;  /* 0x000000ffff0e0224 */ /* 0x000fe200078e0014 */
[----:B------:R-:W-:Y:S02]  /*1480*/  LOP3.LUT R8, R24, R31, RZ, 0x3c, !PT ;  /* 0x0000001f18087212 */ /* 0x000fe400078e3cff */
[--C-:B------:R-:W-:Y:S02]  /*1490*/  LOP3.LUT R3, R19, 0x38, R98.reuse, 0xf8, !PT ;  /* 0x0000003813037812 */ /* 0x100fe400078ef862 */
[----:B------:R-:W-:Y:S02]  /*14a0*/  LOP3.LUT R2, R2, 0x38, R98, 0xf8, !PT ;  /* 0x0000003802027812 */ /* 0x000fe400078ef862 */
[----:B------:R-:W-:-:S02]  /*14b0*/  IADD3 R38, R21, R0, R27 ;  /* 0x0000000015267210 */ /* 0x000fc40007ffe01b */
[-C--:B------:R-:W-:Y:S02]  /*14c0*/  IADD3 R34, R13, R0.reuse, R12 ;  /* 0x000000000d227210 */ /* 0x080fe40007ffe00c */
[----:B------:R-:W-:Y:S01]  /*14d0*/  IADD3 R21, R8, R0, R10 ;  /* 0x0000000008157210 */ /* 0x000fe20007ffe00a */
[----:B------:R-:W-:Y:S01]  /*14e0*/  @P0 IMAD R8, R40, 0x60, RZ ;  /* 0x0000006028080824 */ /* 0x000fe200078e02ff */
[----:B------:R-:W-:Y:S01]  /*14f0*/  LOP3.LUT R19, R3, R36, RZ, 0x3c, !PT ;  /* 0x0000002403137212 */ /* 0x000fe200078e3cff */
[----:B------:R-:W-:Y:S01]  /*1500*/  IMAD.SHL.U32 R153, R38, 0x2, RZ ;  /* 0x0000000226997824 */ /* 0x000fe200078e00ff */
[----:B------:R-:W-:Y:S01]  /*1510*/  LOP3.LUT R13, R2, R26, RZ, 0x3c, !PT ;  /* 0x0000001a020d7212 */ /* 0x000fe200078e3cff */
[----:B------:R-:W-:Y:S01]  /*1520*/  @P0 IMAD.WIDE.U32 R2, R170, 0x60, R14 ;  /* 0x00000060aa020825 */ /* 0x000fe200078e000e */
[----:B------:R-:W-:Y:S02]  /*1530*/  IADD3 R24, R9, R0, R11 ;  /* 0x0000000009187210 */ /* 0x000fe40007ffe00b */
[----:B------:R-:W-:Y:S01]  /*1540*/  LOP3.LUT R9, R5, 0x38, R98, 0xf8, !PT ;  /* 0x0000003805097812 */ /* 0x000fe200078ef862 */
[----:B------:R-:W-:Y:S01]  /*1550*/  @P0 IMAD.IADD R8, R3, 0x1, R8 ;  /* 0x0000000103080824 */ /* 0x000fe200078e0208 */
[----:B------:R-:W-:Y:S01]  /*1560*/  LOP3.LUT R5, R4, 0x38, R98, 0xf8, !PT ;  /* 0x0000003804057812 */ /* 0x000fe200078ef862 */
[----:B------:R-:W-:Y:S01]  /*1570*/  IMAD.SHL.U32 R0, R25, 0x400, RZ ;  /* 0x0000040019007824 */ /* 0x000fe200078e00ff */
[----:B------:R-:W-:Y:S01]  /*1580*/  @P0 LEA R4, P1, R2, c[0x0][0x220], 0x1 ;  /* 0x0000880002040a11 */ /* 0x000fe200078208ff */
[----:B------:R-:W-:Y:S01]  /*1590*/  IMAD.SHL.U32 R152, R34, 0x2, RZ ;  /* 0x0000000222987824 */ /* 0x000fe200078e00ff */
[----:B------:R-:W-:Y:S01]  /*15a0*/  LOP3.LUT R3, R5, R31, RZ, 0x3c, !PT ;  /* 0x0000001f05037212 */ /* 0x000fe200078e3cff */
[----:B------:R-:W-:Y:S01]  /*15b0*/  IMAD.SHL.U32 R151, R24, 0x2, RZ ;  /* 0x0000000218977824 */ /* 0x000fe200078e00ff */
[----:B------:R-:W-:Y:S01]  /*15c0*/  @P0 LEA.HI.X R5, R2, c[0x0][0x224], R8, 0x1, P1 ;  /* 0x0000890002050a11 */ /* 0x000fe200008f0c08 */
[----:B------:R-:W-:Y:S01]  /*15d0*/  IMAD.SHL.U32 R150, R21, 0x2, RZ ;  /* 0x0000000215967824 */ /* 0x000fe200078e00ff */
[----:B------:R-:W-:-:S02]  /*15e0*/  LOP3.LUT R0, R0, 0xffffe000, RZ, 0xc0, !PT ;  /* 0xffffe00000007812 */ /* 0x000fc400078ec0ff */
[----:B------:R-:W-:Y:S01]  /*15f0*/  LOP3.LUT R9, R9, R30, RZ, 0x3c, !PT ;  /* 0x0000001e09097212 */ /* 0x000fe200078e3cff */
[----:B------:R2:W-:Y:S01]  /*1600*/  @P0 LDGSTS.E.BYPASS.LTC128B.128 [R75+0xb100], [R4.64], !P4 ;  /* 0x0b100000044b0fae */ /* 0x0005e2000e101d48 */
[----:B------:R-:W-:Y:S02]  /*1610*/  SEL R2, R17, RZ, !P5 ;  /* 0x000000ff11027207 */ /* 0x000fe40006800000 */
[-C--:B------:R-:W-:Y:S01]  /*1620*/  IADD3 R19, R19, R0.reuse, R27 ;  /* 0x0000000013137210 */ /* 0x080fe20007ffe01b */
[----:B------:R2:W-:Y:S01]  /*1630*/  @P0 LDGSTS.E.BYPASS.LTC128B.128 [R75+0xf100], [R4.64+0x80], !P6 ;  /* 0x0f100080044b0fae */ /* 0x0005e2000f101d48 */
[-C--:B------:R-:W-:Y:S02]  /*1640*/  IADD3 R13, R13, R0.reuse, R12 ;  /* 0x000000000d0d7210 */ /* 0x080fe40007ffe00c */
[-C--:B------:R-:W-:Y:S01]  /*1650*/  IADD3 R11, R9, R0.reuse, R11 ;  /* 0x00000000090b7210 */ /* 0x080fe20007ffe00b */
[----:B------:R-:W0:Y:S01]  /*1660*/  LDGDEPBAR ;  /* 0x00000000000079af */ /* 0x000e220000000000 */
[----:B------:R-:W-:Y:S01]  /*1670*/  IADD3 R10, R3, R0, R10 ;  /* 0x00000000030a7210 */ /* 0x000fe20007ffe00a */
[----:B------:R-:W-:Y:S01]  /*1680*/  IMAD R3, R2, c[0x0][0x1f0], RZ ;  /* 0x00007c0002037a24 */ /* 0x000fe200078e02ff */
[----:B------:R-:W-:Y:S01]  /*1690*/  SEL R0, R16, RZ, !P5 ;  /* 0x000000ff10007207 */ /* 0x000fe20006800000 */
[----:B------:R-:W-:Y:S01]  /*16a0*/  IMAD R2, R2, c[0x0][0x218], RZ ;  /* 0x0000860002027a24 */ /* 0x000fe200078e02ff */
[----:B------:R-:W-:Y:S01]  /*16b0*/  ISETP.NE.AND P0, PT, RZ, UR6, PT ;  /* 0x00000006ff007c0c */ /* 0x000fe2000bf05270 */
[----:B------:R-:W-:Y:S01]  /*16c0*/  IMAD.SHL.U32 R147, R13, 0x2, RZ ;  /* 0x000000020d937824 */ /* 0x000fe200078e00ff */
[----:B------:R-:W-:Y:S01]  /*16d0*/  SHF.L.U64.HI R170, R170, R176, c[0x0][0x23c] ;  /* 0x00008f00aaaa7619 */ /* 0x000fe200000102b0 */
[----:B------:R-:W-:Y:S01]  /*16e0*/  IMAD.WIDE.U32 R94, R0, c[0x0][0x1f0], R94 ;  /* 0x00007c00005e7a25 */ /* 0x000fe200078e005e */
[----:B------:R-:W-:-:S02]  /*16f0*/  P2R R163, PR, RZ, 0x1 ;  /* 0x00000001ffa37803 */ /* 0x000fc40000000000 */
[----:B------:R-:W-:Y:S01]  /*1700*/  IADD3 R162, P1, R35, R97, RZ ;  /* 0x0000006123a27210 */ /* 0x000fe20007f3e0ff */
[C---:B------:R-:W-:Y:S01]  /*1710*/  IMAD R96, R0.reuse, c[0x0][0x1f4], R3 ;  /* 0x00007d0000607a24 */ /* 0x040fe200078e0203 */
[----:B------:R-:W-:Y:S01]  /*1720*/  SHF.R.S32.HI R9, RZ, 0x1f, R167 ;  /* 0x0000001fff097819 */ /* 0x000fe200000114a7 */
[----:B------:R-:W-:Y:S01]  /*1730*/  IMAD R112, R0, c[0x0][0x21c], R2 ;  /* 0x0000870000707a24 */ /* 0x000fe200078e0202 */
[----:B------:R-:W-:Y:S01]  /*1740*/  ISETP.GE.AND P5, PT, R32, c[0x0][0x1d4], PT ;  /* 0x0000750020007a0c */ /* 0x000fe20003fa6270 */
[----:B------:R-:W-:Y:S01]  /*1750*/  IMAD.WIDE.U32 R100, R0, c[0x0][0x218], R6 ;  /* 0x0000860000647a25 */ /* 0x000fe200078e0006 */
[----:B------:R-:W-:Y:S02]  /*1760*/  SHF.R.S32.HI R0, RZ, 0x1f, R166 ;  /* 0x0000001fff007819 */ /* 0x000fe400000114a6 */
[----:B------:R-:W-:Y:S01]  /*1770*/  SHF.R.S32.HI R6, RZ, 0x1f, R169 ;  /* 0x0000001fff067819 */ /* 0x000fe200000114a9 */
[----:B------:R-:W-:Y:S01]  /*1780*/  IMAD.MOV.U32 R3, RZ, RZ, c[0x0][0x290] ;  /* 0x0000a400ff037624 */ /* 0x000fe200078e00ff */
[----:B------:R-:W-:Y:S01]  /*1790*/  SHF.R.S32.HI R7, RZ, 0x1f, R168 ;  /* 0x0000001fff077819 */ /* 0x000fe200000114a8 */
[C---:B------:R-:W-:Y:S01]  /*17a0*/  IMAD R2, R0.reuse, c[0x0][0x280], RZ ;  /* 0x0000a00000027a24 */ /* 0x040fe200078e02ff */
[----:B--2---:R-:W-:Y:S01]  /*17b0*/  MOV R4, c[0x0][0x280] ;  /* 0x0000a00000047a02 */ /* 0x004fe20000000f00 */
[----:B------:R-:W-:Y:S01]  /*17c0*/  IMAD R0, R0, c[0x0][0x290], RZ ;  /* 0x0000a40000007a24 */ /* 0x000fe200078e02ff */
[----:B------:R-:W-:Y:S01]  /*17d0*/  IADD3 R31, R28, 0x20, RZ ;  /* 0x000000201c1f7810 */ /* 0x000fe20007ffe0ff */
[----:B------:R-:W-:Y:S01]  /*17e0*/  IMAD.MOV.U32 R5, RZ, RZ, c[0x0][0x1e0] ;  /* 0x00007800ff057624 */ /* 0x000fe200078e00ff */
[C---:B------:R-:W-:Y:S01]  /*17f0*/  SHF.L.U64.HI R175, R4.reuse, R176, c[0x0][0x284] ;  /* 0x0000a10004af7619 */ /* 0x040fe200000102b0 */
[C---:B------:R-:W-:Y:S01]  /*1800*/  IMAD.SHL.U32 R204, R4.reuse, 0x40, RZ ;  /* 0x0000004004cc7824 */ /* 0x040fe200078e00ff */
[C---:B------:R-:W-:Y:S01]  /*1810*/  SHF.L.U64.HI R193, R4.reuse, R194, c[0x0][0x284] ;  /* 0x0000a10004c17619 */ /* 0x040fe200000102c2 */
[C---:B------:R-:W-:Y:S01]  /*1820*/  IMAD.SHL.U32 R207, R4.reuse, 0x20, RZ ;  /* 0x0000002004cf7824 */ /* 0x040fe200078e00ff */
[C---:B------:R-:W-:Y:S01]  /*1830*/  SHF.L.U64.HI R177, R4.reuse, R178, c[0x0][0x284] ;  /* 0x0000a10004b17619 */ /* 0x040fe200000102b2 */
[C---:B------:R-:W-:Y:S01]  /*1840*/  IMAD.WIDE.U32 R200, R4.reuse, 0x60, RZ ;  /* 0x0000006004c87825 */ /* 0x040fe200078e00ff */
[----:B------:R-:W-:-:S02]  /*1850*/  SHF.L.U32 R206, R4, 0x7, RZ ;  /* 0x0000000704ce7819 */ /* 0x000fc400000006ff */
[----:B------:R-:W-:Y:S01]  /*1860*/  SHF.L.U64.HI R195, R5, R176, c[0x0][0x1e4] ;  /* 0x0000790005c37619 */ /* 0x000fe200000102b0 */
[C---:B------:R-:W-:Y:S01]  /*1870*/  IMAD R4, R166.reuse, c[0x0][0x294], R0 ;  /* 0x0000a500a6047a24 */ /* 0x040fe200078e0200 */
[----:B------:R-:W-:Y:S01]  /*1880*/  IADD3 R0, P0, R97, 0x20, RZ ;  /* 0x0000002061007810 */ /* 0x000fe20007f1e0ff */
[C---:B------:R-:W-:Y:S01]  /*1890*/  IMAD.SHL.U32 R211, R5.reuse, 0x40, RZ ;  /* 0x0000004005d37824 */ /* 0x040fe200078e00ff */
[C---:B------:R-:W-:Y:S01]  /*18a0*/  SHF.L.U64.HI R192, R5.reuse, R194, c[0x0][0x1e4] ;  /* 0x0000790005c07619 */ /* 0x040fe200000102c2 */
[C---:B------:R-:W-:Y:S01]  /*18b0*/  IMAD.SHL.U32 R208, R5.reuse, 0x80, RZ ;  /* 0x0000008005d07824 */ /* 0x040fe200078e00ff */
[C---:B------:R-:W-:Y:S01]  /*18c0*/  SHF.L.U64.HI R190, R5.reuse, R178, c[0x0][0x1e4] ;  /* 0x0000790005be7619 */ /* 0x040fe200000102b2 */
[C---:B------:R-:W-:Y:S01]  /*18d0*/  IMAD.WIDE.U32 R172, R5.reuse, 0x60, RZ ;  /* 0x0000006005ac7825 */ /* 0x040fe200078e00ff */
[----:B------:R-:W-:Y:S02]  /*18e0*/  SHF.L.U32 R210, R5, 0x5, RZ ;  /* 0x0000000505d27819 */ /* 0x000fe400000006ff */
[C---:B------:R-:W-:Y:S01]  /*18f0*/  SHF.L.U64.HI R176, R3.reuse, R176, c[0x0][0x294] ;  /* 0x0000a50003b07619 */ /* 0x040fe200000102b0 */
[----:B------:R-:W-:Y:S01]  /*1900*/  IMAD R5, R166, c[0x0][0x284], R2 ;  /* 0x0000a100a6057a24 */ /* 0x000fe200078e0202 */
[----:B------:R-:W-:Y:S01]  /*1910*/  IADD3.X R2, RZ, R39, RZ, P0, !PT ;  /* 0x00000027ff027210 */ /* 0x000fe200007fe4ff */
[C---:B------:R-:W-:Y:S01]  /*1920*/  IMAD.SHL.U32 R205, R3.reuse, 0x40, RZ ;  /* 0x0000004003cd7824 */ /* 0x040fe200078e00ff */
[C---:B------:R-:W-:Y:S01]  /*1930*/  SHF.L.U64.HI R194, R3.reuse, R194, c[0x0][0x294] ;  /* 0x0000a50003c27619 */ /* 0x040fe200000102c2 */
[C---:B------:R-:W-:Y:S01]  /*1940*/  IMAD.SHL.U32 R202, R3.reuse, 0x80, RZ ;  /* 0x0000008003ca7824 */ /* 0x040fe200078e00ff */
[C---:B------:R-:W-:Y:S01]  /*1950*/  SHF.L.U64.HI R178, R3.reuse, R178, c[0x0][0x294] ;  /* 0x0000a50003b27619 */ /* 0x040fe200000102b2 */
[C---:B------:R-:W-:Y:S01]  /*1960*/  IMAD.SHL.U32 R203, R3.reuse, 0x20, RZ ;  /* 0x0000002003cb7824 */ /* 0x040fe200078e00ff */
[----:B------:R-:W-:Y:S01]  /*1970*/  IADD3 R143, P0, R32, R180, RZ ;  /* 0x000000b4208f7210 */ /* 0x000fe20007f1e0ff */
[----:B------:R-:W-:Y:S01]  /*1980*/  IMAD.WIDE.U32 R198, R3, 0x60, RZ ;  /* 0x0000006003c67825 */ /* 0x000fe200078e00ff */
[----:B------:R-:W-:-:S02]  /*1990*/  IADD3 R129, R201, UR5, RZ ;  /* 0x00000005c9817c10 */ /* 0x000fc4000fffe0ff */
[----:B------:R-:W-:Y:S01]  /*19a0*/  IADD3 R123, R5, R107, RZ ;  /* 0x0000006b057b7210 */ /* 0x000fe20007ffe0ff */
[----:B------:R-:W-:Y:S01]  /*19b0*/  IMAD R3, R39, c[0x0][0x1e0], RZ ;  /* 0x0000780027037a24 */ /* 0x000fe200078e02ff */
[----:B------:R-:W-:Y:S01]  /*19c0*/  IADD3 R130, R199, UR4, RZ ;  /* 0x00000004c7827c10 */ /* 0x000fe2000fffe0ff */
[----:B------:R-:W-:Y:S01]  /*19d0*/  IMAD R2, R2, c[0x0][0x1e0], RZ ;  /* 0x0000780002027a24 */ /* 0x000fe200078e02ff */
[----:B------:R-:W-:Y:S01]  /*19e0*/  SHF.R.S32.HI R121, RZ, 0x1f, R98 ;  /* 0x0000001fff797819 */ /* 0x000fe20000011462 */
[----:B------:R-:W-:Y:S01]  /*19f0*/  IMAD.WIDE.U32 R134, R0, c[0x0][0x1e0], RZ ;  /* 0x0000780000867a25 */ /* 0x000fe200078e00ff */
[----:B------:R-:W-:-:S03]  /*1a00*/  SHF.L.U32 R149, R19, 0x1, RZ ;  /* 0x0000000113957819 */ /* 0x000fc600000006ff */
[----:B------:R-:W-:Y:S02]  /*1a10*/  IMAD R3, R97, c[0x0][0x1e4], R3 ;  /* 0x0000790061037a24 */ /* 0x000fe400078e0203 */
[----:B------:R-:W-:Y:S02]  /*1a20*/  IMAD R8, R0, c[0x0][0x1e4], R2 ;  /* 0x0000790000087a24 */ /* 0x000fe400078e0202 */
[----:B------:R-:W-:Y:S01]  /*1a30*/  IMAD.X R161, R37, 0x1, R39, P1 ;  /* 0x0000000125a17824 */ /* 0x000fe200008e0627 */
[----:B------:R-:W-:Y:S01]  /*1a40*/  IADD3 R144, P1, R210, R134, RZ ;  /* 0x00000086d2907210 */ /* 0x000fe20007f3e0ff */
[----:B------:R-:W-:Y:S02]  /*1a50*/  IMAD.IADD R142, R181, 0x1, R3 ;  /* 0x00000001b58e7824 */ /* 0x000fe400078e0203 */
[----:B------:R-:W-:Y:S02]  /*1a60*/  IMAD.IADD R141, R135, 0x1, R8 ;  /* 0x00000001878d7824 */ /* 0x000fe400078e0208 */
[----:B------:R-:W-:Y:S01]  /*1a70*/  IMAD.IADD R96, R95, 0x1, R96 ;  /* 0x000000015f607824 */ /* 0x000fe200078e0260 */
[----:B------:R-:W-:Y:S01]  /*1a80*/  IADD3.X R139, R33, R142, RZ, P0, !PT ;  /* 0x0000008e218b7210 */ /* 0x000fe200007fe4ff */
[----:B------:R-:W-:Y:S01]  /*1a90*/  IMAD.X R140, R190, 0x1, R141, P1 ;  /* 0x00000001be8c7824 */ /* 0x000fe200008e068d */
[----:B------:R-:W-:Y:S01]  /*1aa0*/  IADD3 R160, P0, R210, R144, RZ ;  /* 0x00000090d2a07210 */ /* 0x000fe20007f1e0ff */
[----:B------:R-:W-:-:S02]  /*1ab0*/  IMAD R2, R6, c[0x0][0x1e0], RZ ;  /* 0x0000780006027a24 */ /* 0x000fc400078e02ff */
[----:B------:R-:W-:Y:S01]  /*1ac0*/  IMAD R0, R7, c[0x0][0x1e0], RZ ;  /* 0x0000780007007a24 */ /* 0x000fe200078e02ff */
[----:B------:R-:W-:Y:S01]  /*1ad0*/  IADD3.X R156, R190, R140, RZ, P0, !PT ;  /* 0x0000008cbe9c7210 */ /* 0x000fe200007fe4ff */
[----:B------:R-:W-:Y:S01]  /*1ae0*/  IMAD R6, R9, c[0x0][0x1e0], RZ ;  /* 0x0000780009067a24 */ /* 0x000fe200078e02ff */
[----:B------:R-:W-:Y:S01]  /*1af0*/  IADD3 R115, P0, R143, R94, RZ ;  /* 0x0000005e8f737210 */ /* 0x000fe20007f1e0ff */
[----:B------:R-:W-:Y:S02]  /*1b00*/  IMAD R7, R169, c[0x0][0x1e4], R2 ;  /* 0x00007900a9077a24 */ /* 0x000fe400078e0202 */
[----:B------:R-:W-:Y:S02]  /*1b10*/  IMAD R2, R168, c[0x0][0x1e4], R0 ;  /* 0x00007900a8027a24 */ /* 0x000fe400078e0200 */
[----:B------:R-:W-:Y:S01]  /*1b20*/  IMAD.X R114, R139, 0x1, R96, P0 ;  /* 0x000000018b727824 */ /* 0x000fe200000e0660 */
[----:B------:R-:W-:Y:S01]  /*1b30*/  IADD3 R125, P0, R94, 0x40, RZ ;  /* 0x000000405e7d7810 */ /* 0x000fe20007f1e0ff */
[----:B------:R-:W-:-:S02]  /*1b40*/  IMAD R0, R167, c[0x0][0x1e4], R6 ;  /* 0x00007900a7007a24 */ /* 0x000fc400078e0206 */
[----:B------:R-:W-:Y:S02]  /*1b50*/  IMAD.IADD R191, R173, 0x1, R191 ;  /* 0x00000001adbf7824 */ /* 0x000fe400078e02bf */
[----:B------:R-:W-:Y:S01]  /*1b60*/  IMAD.X R117, RZ, RZ, R96, P0 ;  /* 0x000000ffff757224 */ /* 0x000fe200000e0660 */
[----:B------:R-:W-:Y:S01]  /*1b70*/  IADD3 R119, P0, R115, 0x40, RZ ;  /* 0x0000004073777810 */ /* 0x000fe20007f1e0ff */
[----:B------:R-:W-:Y:S02]  /*1b80*/  IMAD.IADD R159, R189, 0x1, R7 ;  /* 0x00000001bd9f7824 */ /* 0x000fe400078e0207 */
[----:B------:R-:W-:Y:S01]  /*1b90*/  IMAD.IADD R157, R187, 0x1, R2 ;  /* 0x00000001bb9d7824 */ /* 0x000fe200078e0202 */
[----:B------:R-:W-:Y:S01]  /*1ba0*/  IADD3.X R118, RZ, R114, RZ, P0, !PT ;  /* 0x00000072ff767210 */ /* 0x000fe200007fe4ff */
[----:B------:R-:W-:Y:S02]  /*1bb0*/  IMAD.IADD R155, R185, 0x1, R0 ;  /* 0x00000001b99b7824 */ /* 0x000fe400078e0200 */
[----:B------:R-:W-:-:S02]  /*1bc0*/  IMAD.IADD R126, R111, 0x1, R5 ;  /* 0x000000016f7e7824 */ /* 0x000fc400078e0205 */
[----:B------:R-:W-:Y:S02]  /*1bd0*/  IMAD.IADD R124, R109, 0x1, R4 ;  /* 0x000000016d7c7824 */ /* 0x000fe400078e0204 */
[----:B------:R-:W-:Y:S02]  /*1be0*/  IMAD.IADD R120, R4, 0x1, R105 ;  /* 0x0000000104787824 */ /* 0x000fe400078e0269 */
[----:B------:R-:W-:Y:S02]  /*1bf0*/  IMAD.IADD R112, R101, 0x1, R112 ;  /* 0x0000000165707824 */ /* 0x000fe400078e0270 */
[----:B------:R-:W-:Y:S02]  /*1c00*/  IMAD.SHL.U32 R146, R11, 0x2, RZ ;  /* 0x000000020b927824 */ /* 0x000fe400078e00ff */
[----:B------:R-:W-:Y:S01]  /*1c10*/  IMAD.SHL.U32 R145, R10, 0x2, RZ ;  /* 0x000000020a917824 */ /* 0x000fe200078e00ff */
[----:B-1----:R-:W-:Y:S06]  /*1c20*/  BAR.SYNC.DEFER_BLOCKING 0x0 ;  /* 0x0000000000007b1d */ /* 0x002fec0000010000 */
.L_x_102:
[-C--:B------:R-:W-:Y:S01]  /*1c30*/  IMAD R0, R192, R92.reuse, RZ ;  /* 0x0000005cc0007224 */ /* 0x080fe200078e02ff */
[----:B------:R-:W-:Y:S04]  /*1c40*/  DEPBAR.LE SB0, 0x0 ;  /* 0x000080000000791a */ /* 0x000fe80000000000 */
[----:B------:R-:W-:Y:S01]  /*1c50*/  BAR.SYNC.DEFER_BLOCKING 0x0 ;  /* 0x0000000000007b1d */ /* 0x000fe20000010000 */
[----:B------:R-:W-:Y:S01]  /*1c60*/  ISETP.GE.AND P0, PT, R213, 0x1, PT ;  /* 0x00000001d500780c */ /* 0x000fe20003f06270 */
[----:B------:R-:W-:Y:S01]  /*1c70*/  IMAD.WIDE.U32 R86, R208, R92, RZ ;  /* 0x0000005cd0567225 */ /* 0x000fe200078e00ff */
[----:B------:R-:W-:Y:S05]  /*1c80*/  SHF.R.S32.HI R99, RZ, 0x1f, R92 ;  /* 0x0000001fff637819 */ /* 0x000fea000001145c */
[----:B------:R-:W-:Y:S05]  /*1c90*/  IMAD R0, R99, R208, R0 ;  /* 0x000000d063007224 */ /* 0x000fea00078e0200 */
[----:B------:R-:W-:Y:S01]  /*1ca0*/  IADD3 R90, R87, R0, RZ ;  /* 0x00000000575a7210 */ /* 0x000fe20007ffe0ff */
[----:B------:R-:W-:Y:S01]  /*1cb0*/  BSSY B2, `(.L_x_56) ;  /* 0x0000524000027945 */ /* 0x000fe20003800000 */
[----:B--2---:R-:W-:-:S05]  /*1cc0*/  @!P0 BRA `(.L_x_57) ;  /* 0x00004d4000008947 */ /* 0x004fca0003800000 */
[-C--:B------:R-:W-:Y:S01]  /*1cd0*/  IMAD R2, R193, R92.reuse, RZ ;  /* 0x0000005cc1027224 */ /* 0x080fe200078e02ff */
[----:B------:R-:W-:Y:S01]  /*1ce0*/  ISETP.NE.AND P0, PT, R163, RZ, PT ;  /* 0x000000ffa300720c */ /* 0x000fe20003f05270 */
[-C--:B------:R-:W-:Y:S02]  /*1cf0*/  IMAD R0, R194, R92.reuse, RZ ;  /* 0x0000005cc2007224 */ /* 0x080fe400078e02ff */
[----:B------:R-:W-:Y:S02]  /*1d00*/  IMAD R3, R92, -0x80, R127 ;  /* 0xffffff805c037824 */ /* 0x000fe400078e027f */
[-C--:B------:R-:W-:Y:S03]  /*1d10*/  IMAD.WIDE.U32 R36, R206, R92.reuse, RZ ;  /* 0x0000005cce247225 */ /* 0x080fe600078e00ff */
[----:B------:R-:W-:Y:S01]  /*1d20*/  IMNMX R76, R3, 0x80, PT ;  /* 0x00000080034c7817 */ /* 0x000fe20003800200 */
[----:B------:R-:W-:Y:S04]  /*1d30*/  IMAD.WIDE.U32 R72, R202, R92, RZ ;  /* 0x0000005cca487225 */ /* 0x000fe800078e00ff */
[C---:B------:R-:W-:Y:S02]  /*1d40*/  IMAD R2, R99.reuse, R206, R2 ;  /* 0x000000ce63027224 */ /* 0x040fe400078e0202 */
[----:B------:R-:W-:Y:S03]  /*1d50*/  IMAD R0, R99, R202, R0 ;  /* 0x000000ca63007224 */ /* 0x000fe600078e0200 */
[----:B------:R-:W-:Y:S02]  /*1d60*/  IADD3 R41, R37, R2, RZ ;  /* 0x0000000225297210 */ /* 0x000fe40007ffe0ff */
[----:B------:R-:W-:Y:S01]  /*1d70*/  IADD3 R43, R73, R0, RZ ;  /* 0x00000000492b7210 */ /* 0x000fe20007ffe0ff */
[----:B------:R-:W-:-:S05]  /*1d80*/  @!P0 BRA `(.L_x_58) ;  /* 0x000028b000008947 */ /* 0x000fca0003800000 */
[----:B------:R-:W-:Y:S01]  /*1d90*/  ISETP.GE.AND P2, PT, R97, R76, PT ;  /* 0x0000004c6100720c */ /* 0x000fe20003f46270 */
[----:B------:R-:W-:Y:S01]  /*1da0*/  BSSY B0, `(.L_x_59) ;  /* 0x000001b000007945 */ /* 0x000fe20003800000 */
[----:B------:R-:W-:Y:S01]  /*1db0*/  CS2R R48, SRZ ;  /* 0x0000000000307805 */ /* 0x000fe2000001ff00 */
[----:B------:R-:W-:Y:S01]  /*1dc0*/  CS2R R44, SRZ ;  /* 0x00000000002c7805 */ /* 0x000fe2000001ff00 */
[----:B------:R-:W-:Y:S01]  /*1dd0*/  CS2R R38, SRZ ;  /* 0x0000000000267805 */ /* 0x000fe2000001ff00 */
[----:B------:R-:W-:Y:S01]  /*1de0*/  CS2R R12, SRZ ;  /* 0x00000000000c7805 */ /* 0x000fe2000001ff00 */
[----:B------:R-:W-:Y:S07]  /*1df0*/  CS2R R2, SRZ ;  /* 0x0000000000027805 */ /* 0x000fee000001ff00 */
[----:B------:R-:W-:-:S05]  /*1e00*/  @P2 BRA `(.L_x_60) ;  /* 0x0000014000002947 */ /* 0x000fca0003800000 */
[----:B------:R-:W-:Y:S01]  /*1e10*/  IADD3 R0, P0, R110, R36, RZ ;  /* 0x000000246e007210 */ /* 0x000fe20007f1e0ff */
[----:B------:R-:W-:Y:S01]  /*1e20*/  CS2R R38, SRZ ;  /* 0x0000000000267805 */ /* 0x000fe2000001ff00 */
[----:B------:R-:W-:Y:S01]  /*1e30*/  CS2R R44, SRZ ;  /* 0x00000000002c7805 */ /* 0x000fe2000001ff00 */
[----:B------:R-:W-:Y:S02]  /*1e40*/  CS2R R12, SRZ ;  /* 0x00000000000c7805 */ /* 0x000fe4000001ff00 */
[----:B------:R-:W-:Y:S01]  /*1e50*/  IMAD.X R3, R41, 0x1, R126, P0 ;  /* 0x0000000129037824 */ /* 0x000fe200000e067e */
[----:B------:R-:W-:Y:S05]  /*1e60*/  IADD3 R2, P0, R108, R72, RZ ;  /* 0x000000486c027210 */ /* 0x000fea0007f1e0ff */
[----:B------:R-:W-:Y:S01]  /*1e70*/  IMAD.X R5, R43, 0x1, R124, P0 ;  /* 0x000000012b057824 */ /* 0x000fe200000e067c */
[C---:B------:R-:W-:Y:S04]  /*1e80*/  LEA R6, P0, R0.reuse, c[0x0][0x270], 0x1 ;  /* 0x00009c0000067a11 */ /* 0x040fe800078008ff */
[----:B------:R-:W-:Y:S02]  /*1e90*/  LEA.HI.X R7, R0, c[0x0][0x274], R3, 0x1, P0 ;  /* 0x00009d0000077a11 */ /* 0x000fe400000f0c03 */
[C---:B------:R-:W-:Y:S04]  /*1ea0*/  LEA R4, P0, R2.reuse, c[0x0][0x288], 0x1 ;  /* 0x0000a20002047a11 */ /* 0x040fe800078008ff */
[----:B------:R-:W-:Y:S02]  /*1eb0*/  LEA.HI.X R5, R2, c[0x0][0x28c], R5, 0x1, P0 ;  /* 0x0000a30002057a11 */ /* 0x000fe400000f0c05 */
[----:B------:R-:W-:Y:S01]  /*1ec0*/  ISETP.GE.AND P0, PT, R28, c[0x0][0x27c], PT ;  /* 0x00009f001c007a0c */ /* 0x000fe20003f06270 */
[----:B------:R-:W-:Y:S11]  /*1ed0*/  CS2R R2, SRZ ;  /* 0x0000000000027805 */ /* 0x000ff6000001ff00 */
[----:B------:R-:W-:Y:S01]  /*1ee0*/  @!UPT UIADD3 URZ, URZ, URZ, URZ ;  /* 0x0000003f3f3ff290 */ /* 0x000fe2000fffe03f */
[----:B------:R1:W5:Y:S04]  /*1ef0*/  @!P0 LDG.E.64 R38, [R6.64] ;  /* 0x0000000806268981 */ /* 0x000368000c1e1b00 */
[----:B------:R1:W5:Y:S01]  /*1f00*/  @!P0 LDG.E.64 R2, [R4.64] ;  /* 0x0000000804028981 */ /* 0x000362000c1e1b00 */
[----:B------:R-:W-:Y:S11]  /*1f10*/  ISETP.GE.AND P0, PT, R31, c[0x0][0x27c], PT ;  /* 0x00009f001f007a0c */ /* 0x000ff60003f06270 */
[----:B------:R-:W-:Y:S02]  /*1f20*/  @!UPT UIADD3 URZ, URZ, URZ, URZ ;  /* 0x0000003f3f3ff290 */ /* 0x000fe4000fffe03f */
[----:B------:R1:W5:Y:S04]  /*1f30*/  @!P0 LDG.E.64 R44, [R6.64+0x40] ;  /* 0x00004008062c8981 */ /* 0x000368000c1e1b00 */
[----:B------:R1:W5:Y:S02]  /*1f40*/  @!P0 LDG.E.64 R12, [R4.64+0x40] ;  /* 0x00004008040c8981 */ /* 0x000364000c1e1b00 */
.L_x_60:
[----:B------:R-:W-:Y:S05]  /*1f50*/  BSYNC B0 ;  /* 0x0000000000007941 */ /* 0x000fea0003800000 */
.L_x_59:
[----:B------:R-:W-:Y:S01]  /*1f60*/  ISETP.GE.AND P3, PT, R169, R76, PT ;  /* 0x0000004ca900720c */ /* 0x000fe20003f66270 */
[----:B-----5:R-:W-:Y:S01]  /*1f70*/  IMAD.MOV.U32 R0, RZ, RZ, R44 ;  /* 0x000000ffff007224 */ /* 0x020fe200078e002c */
[----:B------:R-:W-:Y:S01]  /*1f80*/  BSSY B0, `(.L_x_61) ;  /* 0x0000026000007945 */ /* 0x000fe20003800000 */
[----:B-1----:R-:W-:Y:S01]  /*1f90*/  IMAD.MOV.U32 R6, RZ, RZ, R45 ;  /* 0x000000ffff067224 */ /* 0x002fe200078e002d */
[----:B------:R-:W-:Y:S01]  /*1fa0*/  CS2R R46, SRZ ;  /* 0x00000000002e7805 */ /* 0x000fe2000001ff00 */
[----:B------:R-:W-:Y:S01]  /*1fb0*/  IMAD.MOV.U32 R5, RZ, RZ, R38 ;  /* 0x000000ffff057224 */ /* 0x000fe200078e0026 */
[----:B------:R-:W-:Y:S01]  /*1fc0*/  CS2R R16, SRZ ;  /* 0x0000000000107805 */ /* 0x000fe2000001ff00 */
[----:B------:R-:W-:Y:S01]  /*1fd0*/  IMAD.MOV.U32 R4, RZ, RZ, R39 ;  /* 0x000000ffff047224 */ /* 0x000fe200078e0027 */
[----:B------:R-:W-:Y:S01]  /*1fe0*/  PRMT R58, R0, 0x5410, R6 ;  /* 0x00005410003a7816 */ /* 0x000fe20000000006 */
[----:B------:R-:W-:Y:S01]  /*1ff0*/  CS2R R14, SRZ ;  /* 0x00000000000e7805 */ /* 0x000fe2000001ff00 */
[----:B------:R-:W-:Y:S02]  /*2000*/  MOV R0, R12 ;  /* 0x0000000c00007202 */ /* 0x000fe40000000f00 */
[----:B------:R-:W-:Y:S01]  /*2010*/  PRMT R40, R5, 0x7610, R40 ;  /* 0x0000761005287816 */ /* 0x000fe20000000028 */
[----:B------:R-:W-:Y:S01]  /*2020*/  IMAD.MOV.U32 R5, RZ, RZ, R13 ;  /* 0x000000ffff057224 */ /* 0x000fe200078e000d */
[----:B------:R-:W-:Y:S01]  /*2030*/  PRMT R42, R4, 0x7610, R42 ;  /* 0x00007610042a7816 */ /* 0x000fe2000000002a */
[----:B------:R-:W-:Y:S01]  /*2040*/  IMAD.MOV.U32 R4, RZ, RZ, R2 ;  /* 0x000000ffff047224 */ /* 0x000fe200078e0002 */
[----:B------:R-:W-:Y:S02]  /*2050*/  PRMT R26, R0, 0x7610, R26 ;  /* 0x00007610001a7816 */ /* 0x000fe4000000001a */
[----:B------:R-:W-:Y:S02]  /*2060*/  MOV R0, R3 ;  /* 0x0000000300007202 */ /* 0x000fe40000000f00 */
[----:B------:R-:W-:Y:S02]  /*2070*/  PRMT R26, R26, 0x5410, R5 ;  /* 0x000054101a1a7816 */ /* 0x000fe40000000005 */
[----:B------:R-:W-:Y:S01]  /*2080*/  PRMT R7, R4, 0x5410, R0 ;  /* 0x0000541004077816 */ /* 0x000fe20000000000 */
[----:B------:R-:W-:-:S05]  /*2090*/  @P3 BRA `(.L_x_62) ;  /* 0x0000014000003947 */ /* 0x000fca0003800000 */
[----:B------:R-:W-:Y:S01]  /*20a0*/  IADD3 R0, P1, P0, R110, R36, R207 ;  /* 0x000000246e007210 */ /* 0x000fe2000783e0cf */
[----:B------:R-:W-:Y:S01]  /*20b0*/  CS2R R46, SRZ ;  /* 0x00000000002e7805 */ /* 0x000fe2000001ff00 */
[----:B------:R-:W-:Y:S01]  /*20c0*/  CS2R R14, SRZ ;  /* 0x00000000000e7805 */ /* 0x000fe2000001ff00 */
[----:B------:R-:W-:Y:S01]  /*20d0*/  CS2R R48, SRZ ;  /* 0x0000000000307805 */ /* 0x000fe2000001ff00 */
[----:B------:R-:W-:Y:S01]  /*20e0*/  IADD3.X R4, R126, R41, R177, P1, P0 ;  /* 0x000000297e047210 */ /* 0x000fe20000fe04b1 */
[----:B------:R-:W-:Y:S01]  /*20f0*/  CS2R R16, SRZ ;  /* 0x0000000000107805 */ /* 0x000fe2000001ff00 */
[----:B------:R-:W-:Y:S04]  /*2100*/  IADD3 R5, P1, P0, R108, R72, R203 ;  /* 0x000000486c057210 */ /* 0x000fe8000783e0cb */
[----:B------:R-:W-:Y:S02]  /*2110*/  IADD3.X R6, R124, R43, R178, P1, P0 ;  /* 0x0000002b7c067210 */ /* 0x000fe40000fe04b2 */
[C---:B------:R-:W-:Y:S04]  /*2120*/  LEA R8, P0, R0.reuse, c[0x0][0x270], 0x1 ;  /* 0x00009c0000087a11 */ /* 0x040fe800078008ff */
[----:B------:R-:W-:Y:S02]  /*2130*/  LEA.HI.X R9, R0, c[0x0][0x274], R4, 0x1, P0 ;  /* 0x00009d0000097a11 */ /* 0x000fe400000f0c04 */
[C---:B------:R-:W-:Y:S04]  /*2140*/  LEA R4, P0, R5.reuse, c[0x0][0x288], 0x1 ;  /* 0x0000a20005047a11 */ /* 0x040fe800078008ff */
[----:B------:R-:W-:Y:S02]  /*2150*/  LEA.HI.X R5, R5, c[0x0][0x28c], R6, 0x1, P0 ;  /* 0x0000a30005057a11 */ /* 0x000fe400000f0c06 */
[----:B------:R-:W-:Y:S11]  /*2160*/  ISETP.GE.AND P0, PT, R28, c[0x0][0x27c], PT ;  /* 0x00009f001c007a0c */ /* 0x000ff60003f06270 */
[----:B------:R-:W-:Y:S02]  /*2170*/  @!UPT UIADD3 URZ, URZ, URZ, URZ ;  /* 0x0000003f3f3ff290 */ /* 0x000fe4000fffe03f */
[----:B------:R1:W5:Y:S04]  /*2180*/  @!P0 LDG.E.64 R46, [R8.64] ;  /* 0x00000008082e8981 */ /* 0x000368000c1e1b00 */
[----:B------:R1:W5:Y:S01]  /*2190*/  @!P0 LDG.E.64 R14, [R4.64] ;  /* 0x00000008040e8981 */ /* 0x000362000c1e1b00 */
[----:B------:R-:W-:Y:S11]  /*21a0*/  ISETP.GE.AND P0, PT, R31, c[0x0][0x27c], PT ;  /* 0x00009f001f007a0c */ /* 0x000ff60003f06270 */
[----:B------:R-:W-:Y:S02]  /*21b0*/  @!UPT UIADD3 URZ, URZ, URZ, URZ ;  /* 0x0000003f3f3ff290 */ /* 0x000fe4000fffe03f */
[----:B------:R1:W5:Y:S04]  /*21c0*/  @!P0 LDG.E.64 R48, [R8.64+0x40] ;  /* 0x0000400808308981 */ /* 0x000368000c1e1b00 */
[----:B------:R1:W5:Y:S02]  /*21d0*/  @!P0 LDG.E.64 R16, [R4.64+0x40] ;  /* 0x0000400804108981 */ /* 0x000364000c1e1b00 */
.L_x_62:
[----:B------:R-:W-:Y:S05]  /*21e0*/  BSYNC B0 ;  /* 0x0000000000007941 */ /* 0x000fea0003800000 */
.L_x_61:
[----:B------:R-:W-:Y:S01]  /*21f0*/  ISETP.GE.AND P6, PT, R168, R76, PT ;  /* 0x0000004ca800720c */ /* 0x000fe20003fc6270 */
[----:B-----5:R-:W-:Y:S01]  /*2200*/  IMAD.MOV.U32 R6, RZ, RZ, R48 ;  /* 0x000000ffff067224 */ /* 0x020fe200078e0030 */
[----:B-1----:R-:W-:Y:S01]  /*2210*/  MOV R4, R46 ;  /* 0x0000002e00047202 */ /* 0x002fe20000000f00 */
[----:B------:R-:W-:Y:S01]  /*2220*/  IMAD.MOV.U32 R5, RZ, RZ, R49 ;  /* 0x000000ffff057224 */ /* 0x000fe200078e0031 */
[----:B------:R-:W-:Y:S01]  /*2230*/  BSSY B0, `(.L_x_63) ;  /* 0x0000024000007945 */ /* 0x000fe20003800000 */
[----:B------:R-:W-:Y:S01]  /*2240*/  IMAD.MOV.U32 R0, RZ, RZ, R47 ;  /* 0x000000ffff007224 */ /* 0x000fe200078e002f */
[----:B------:R-:W-:Y:S01]  /*2250*/  CS2R R56, SRZ ;  /* 0x0000000000387805 */ /* 0x000fe2000001ff00 */
[----:B------:R-:W-:Y:S01]  /*2260*/  CS2R R52, SRZ ;  /* 0x0000000000347805 */ /* 0x000fe2000001ff00 */
[----:B------:R-:W-:Y:S01]  /*2270*/  PRMT R60, R6, 0x5410, R5 ;  /* 0x00005410063c7816 */ /* 0x000fe20000000005 */
[----:B------:R-:W-:Y:S01]  /*2280*/  IMAD.MOV.U32 R6, RZ, RZ, R16 ;  /* 0x000000ffff067224 */ /* 0x000fe200078e0010 */
[----:B------:R-:W-:Y:S01]  /*2290*/  PRMT R59, R4, 0x5410, R0 ;  /* 0x00005410043b7816 */ /* 0x000fe20000000000 */
[----:B------:R-:W-:Y:S01]  /*22a0*/  IMAD.MOV.U32 R4, RZ, RZ, R14 ;  /* 0x000000ffff047224 */ /* 0x000fe200078e000e */
[----:B------:R-:W-:Y:S01]  /*22b0*/  MOV R5, R17 ;  /* 0x0000001100057202 */ /* 0x000fe20000000f00 */
[----:B------:R-:W-:Y:S01]  /*22c0*/  CS2R R50, SRZ ;  /* 0x0000000000327805 */ /* 0x000fe2000001ff00 */
[----:B------:R-:W-:Y:S01]  /*22d0*/  MOV R0, R15 ;  /* 0x0000000f00007202 */ /* 0x000fe20000000f00 */
[----:B------:R-:W-:Y:S01]  /*22e0*/  CS2R R20, SRZ ;  /* 0x0000000000147805 */ /* 0x000fe2000001ff00 */
[----:B------:R-:W-:Y:S01]  /*22f0*/  PRMT R30, R6, 0x5410, R5 ;  /* 0x00005410061e7816 */ /* 0x000fe20000000005 */
[----:B------:R-:W-:Y:S01]  /*2300*/  CS2R R18, SRZ ;  /* 0x0000000000127805 */ /* 0x000fe2000001ff00 */
        /* <DEDUP_REMOVED lines=22> */
.L_x_64:
[----:B------:R-:W-:Y:S05]  /*2470*/  BSYNC B0 ;  /* 0x0000000000007941 */ /* 0x000fea0003800000 */
.L_x_63:
        /* <DEDUP_REMOVED lines=38> */
.L_x_66:
[----:B------:R-:W-:Y:S05]  /*26e0*/  BSYNC B0 ;  /* 0x0000000000007941 */ /* 0x000fea0003800000 */
.L_x_65:
[----:B-1---5:R-:W-:Y:S01]  /*26f0*/  MOV R4, R54 ;  /* 0x0000003600047202 */ /* 0x022fe20000000f00 */
[----:B------:R-:W-:Y:S01]  /*2700*/  IMAD.MOV.U32 R6, RZ, RZ, R56 ;  /* 0x000000ffff067224 */ /* 0x000fe200078e0038 */
[----:B------:R-:W-:Y:S01]  /*2710*/  BSSY B1, `(.L_x_67) ;  /* 0x0000084000017945 */ /* 0x000fe20003800000 */
[----:B------:R-:W-:Y:S02]  /*2720*/  IMAD.MOV.U32 R5, RZ, RZ, R57 ;  /* 0x000000ffff057224 */ /* 0x000fe400078e0039 */
[----:B------:R-:W-:Y:S03]  /*2730*/  IMAD.MOV.U32 R0, RZ, RZ, R55 ;  /* 0x000000ffff007224 */ /* 0x000fe600078e0037 */
[----:B------:R-:W-:Y:S01]  /*2740*/  PRMT R64, R6, 0x5410, R5 ;  /* 0x0000541006407816 */ /* 0x000fe20000000005 */
[----:B------:R-:W-:Y:S01]  /*2750*/  IMAD.MOV.U32 R6, RZ, RZ, R24 ;  /* 0x000000ffff067224 */ /* 0x000fe200078e0018 */
[----:B------:R-:W-:Y:S01]  /*2760*/  PRMT R63, R4, 0x5410, R0 ;  /* 0x00005410043f7816 */ /* 0x000fe20000000000 */
[----:B------:R-:W-:Y:S01]  /*2770*/  IMAD.MOV.U32 R4, RZ, RZ, R22 ;  /* 0x000000ffff047224 */ /* 0x000fe200078e0016 */
[----:B------:R-:W-:Y:S02]  /*2780*/  MOV R5, R25 ;  /* 0x0000001900057202 */ /* 0x000fe40000000f00 */
[----:B------:R-:W-:Y:S02]  /*2790*/  MOV R0, R23 ;  /* 0x0000001700007202 */ /* 0x000fe40000000f00 */
[----:B------:R-:W-:Y:S02]  /*27a0*/  PRMT R37, R6, 0x5410, R5 ;  /* 0x0000541006257816 */ /* 0x000fe40000000005 */
[----:B------:R-:W-:Y:S01]  /*27b0*/  PRMT R36, R4, 0x5410, R0 ;  /* 0x0000541004247816 */ /* 0x000fe20000000000 */
[----:B------:R-:W-:-:S05]  /*27c0*/  @P2 BRA `(.L_x_68) ;  /* 0x0000078000002947 */ /* 0x000fca0003800000 */
[----:B------:R-:W-:Y:S01]  /*27d0*/  IADD3 R65, P0, R143, R86, RZ ;  /* 0x000000568f417210 */ /* 0x000fe20007f1e0ff */
[----:B------:R-:W-:Y:S03]  /*27e0*/  BSSY B0, `(.L_x_69) ;  /* 0x000003b000007945 */ /* 0x000fe60003800000 */
[----:B------:R-:W-:Y:S01]  /*27f0*/  IADD3.X R68, R90, R139, RZ, P0, !PT ;  /* 0x0000008b5a447210 */ /* 0x000fe200007fe4ff */
[----:B------:R-:W-:-:S05]  /*2800*/  @P5 BRA `(.L_x_70) ;  /* 0x0000038000005947 */ /* 0x000fca0003800000 */
[----:B------:R-:W-:Y:S01]  /*2810*/  IADD3 R0, P0, R65, R94, RZ ;  /* 0x0000005e41007210 */ /* 0x000fe20007f1e0ff */
[----:B------:R-:W1:Y:S03]  /*2820*/  LDS.128 R8, [R75+0x8100] ;  /* 0x008100004b087984 */ /* 0x000e660000000c00 */
[----:B------:R-:W-:Y:S02]  /*2830*/  IADD3.X R4, R68, R96, RZ, P0, !PT ;  /* 0x0000006044047210 */ /* 0x000fe400007fe4ff */
[C---:B------:R-:W-:Y:S04]  /*2840*/  LEA R66, P0, R0.reuse, c[0x0][0x1c8], 0x1 ;  /* 0x0000720000427a11 */ /* 0x040fe800078008ff */
[----:B------:R-:W-:Y:S02]  /*2850*/  LEA.HI.X R67, R0, c[0x0][0x1cc], R4, 0x1, P0 ;  /* 0x0000730000437a11 */ /* 0x000fe400000f0c04 */
[----:B------:R-:W-:Y:S11]  /*2860*/  ISETP.GE.AND P0, PT, R28, c[0x0][0x27c], PT ;  /* 0x00009f001c007a0c */ /* 0x000ff60003f06270 */
[----:B------:R-:W-:Y:S02]  /*2870*/  @!UPT UIADD3 URZ, URZ, URZ, URZ ;  /* 0x0000003f3f3ff290 */ /* 0x000fe4000fffe03f */
[--C-:B------:R-:W-:Y:S01]  /*2880*/  @!P0 SHF.R.U64 R5, R2, 0x10, R3.reuse ;  /* 0x0000001002058819 */ /* 0x100fe20000001203 */
[----:B------:R-:W-:Y:S01]  /*2890*/  @!P0 HADD2.F32 R0, -RZ, R7.H0_H0 ;  /* 0x20000007ff008230 */ /* 0x000fe20000004100 */
[----:B------:R-:W-:Y:S02]  /*28a0*/  @!P0 SHF.R.U32.HI R6, RZ, 0x10, R3 ;  /* 0x00000010ff068819 */ /* 0x000fe40000011603 */
[--C-:B------:R-:W-:Y:S02]  /*28b0*/  @!P0 SHF.R.U64 R41, R38, 0x10, R39.reuse ;  /* 0x0000001026298819 */ /* 0x100fe40000001227 */
[----:B------:R-:W-:Y:S01]  /*28c0*/  @!P0 SHF.R.U32.HI R43, RZ, 0x10, R39 ;  /* 0x00000010ff2b8819 */ /* 0x000fe20000011627 */
[----:B------:R-:W-:Y:S02]  /*28d0*/  @!P0 HADD2.F32 R39, -RZ, R40.H0_H0 ;  /* 0x20000028ff278230 */ /* 0x000fe40000004100 */
[----:B------:R-:W-:Y:S02]  /*28e0*/  @!P0 HADD2.F32 R41, -RZ, R41.H0_H0 ;  /* 0x20000029ff298230 */ /* 0x000fe40000004100 */
[----:B------:R-:W-:Y:S01]  /*28f0*/  @!P0 HADD2.F32 R43, -RZ, R43.H0_H0 ;  /* 0x2000002bff2b8230 */ /* 0x000fe20000004100 */
[----:B-1----:R-:W-:Y:S02]  /*2900*/  @!P0 MOV R4, R8 ;  /* 0x0000000800048202 */ /* 0x002fe40000000f00 */
[----:B------:R-:W-:Y:S03]  /*2910*/  @!P0 MOV R3, R9 ;  /* 0x0000000900038202 */ /* 0x000fe60000000f00 */
[--C-:B------:R-:W-:Y:S02]  /*2920*/  @!P0 HADD2.F32 R38, -RZ, R4.reuse.H1_H1 ;  /* 0x30000004ff268230 */ /* 0x100fe40000004100 */
[----:B------:R-:W-:Y:S02]  /*2930*/  @!P0 HADD2.F32 R2, -RZ, R4.H0_H0 ;  /* 0x20000004ff028230 */ /* 0x000fe40000004100 */
[----:B------:R-:W-:Y:S01]  /*2940*/  @!P0 HADD2.F32 R4, -RZ, R5.H0_H0 ;  /* 0x20000005ff048230 */ /* 0x000fe20000004100 */
[-C--:B------:R-:W-:Y:S01]  /*2950*/  @!P0 FMUL.FTZ R69, R38, R0.reuse ;  /* 0x0000000026458220 */ /* 0x080fe20000410000 */
[--C-:B------:R-:W-:Y:S01]  /*2960*/  @!P0 HADD2.F32 R40, -RZ, R3.reuse.H1_H1 ;  /* 0x30000003ff288230 */ /* 0x100fe20000004100 */
[----:B------:R-:W-:Y:S01]  /*2970*/  @!P0 IMAD.MOV.U32 R5, RZ, RZ, R10 ;  /* 0x000000ffff058224 */ /* 0x000fe200078e000a */
[----:B------:R-:W-:Y:S01]  /*2980*/  @!P0 HADD2.F32 R3, -RZ, R3.H0_H0 ;  /* 0x20000003ff038230 */ /* 0x000fe20000004100 */
[C---:B------:R-:W-:Y:S02]  /*2990*/  @!P0 FMUL.FTZ R0, R2.reuse, R0 ;  /* 0x0000000002008220 */ /* 0x040fe40000410000 */
[----:B------:R-:W-:Y:S02]  /*29a0*/  @!P0 FFMA.FTZ R71, R2, R39, -R69 ;  /* 0x0000002702478223 */ /* 0x000fe40000010845 */
[-C--:B------:R-:W-:Y:S02]  /*29b0*/  @!P0 FMUL.FTZ R69, R40, R4.reuse ;  /* 0x0000000428458220 */ /* 0x080fe40000410000 */
[C---:B------:R-:W-:Y:S01]  /*29c0*/  @!P0 FMUL.FTZ R2, R3.reuse, R4 ;  /* 0x0000000403028220 */ /* 0x040fe20000410000 */
[----:B------:R-:W-:Y:S01]  /*29d0*/  @!P0 MOV R4, R11 ;  /* 0x0000000b00048202 */ /* 0x000fe20000000f00 */
[----:B------:R-:W-:Y:S01]  /*29e0*/  @!P0 FFMA.FTZ R0, R38, R39, R0 ;  /* 0x0000002726008223 */ /* 0x000fe20000010000 */
[----:B------:R-:W-:Y:S01]  /*29f0*/  @!P0 HADD2.F32 R38, -RZ, R5.H1_H1 ;  /* 0x30000005ff268230 */ /* 0x000fe20000004100 */
[-C--:B------:R-:W-:Y:S01]  /*2a00*/  @!P0 FFMA.FTZ R70, R3, R41.reuse, -R69 ;  /* 0x0000002903468223 */ /* 0x080fe20000010845 */
[----:B------:R-:W-:Y:S01]  /*2a10*/  @!P0 HADD2.F32 R3, -RZ, R7.H1_H1 ;  /* 0x30000007ff038230 */ /* 0x000fe20000004100 */
[----:B------:R-:W-:Y:S01]  /*2a20*/  @!P0 FFMA.FTZ R2, R40, R41, R2 ;  /* 0x0000002928028223 */ /* 0x000fe20000010002 */
[----:B------:R-:W-:Y:S01]  /*2a30*/  @!P0 HADD2.F32 R7, -RZ, R6.H0_H0 ;  /* 0x20000006ff078230 */ /* 0x000fe20000004100 */
[----:B------:R-:W-:Y:S01]  /*2a40*/  @!P0 F2FP.PACK_AB R0, R0, R71 ;  /* 0x000000470000823e */ /* 0x000fe200000000ff */
[----:B------:R-:W-:Y:S02]  /*2a50*/  @!P0 HADD2.F32 R6, -RZ, R5.H0_H0 ;  /* 0x20000005ff068230 */ /* 0x000fe40000004100 */
[----:B------:R-:W-:Y:S01]  /*2a60*/  @!P0 HADD2.F32 R39, -RZ, R42.H0_H0 ;  /* 0x2000002aff278230 */ /* 0x000fe20000004100 */
[----:B------:R-:W-:Y:S01]  /*2a70*/  @!P0 F2FP.PACK_AB R2, R2, R70 ;  /* 0x000000460202823e */ /* 0x000fe200000000ff */
[--C-:B------:R-:W-:Y:S01]  /*2a80*/  @!P0 HADD2.F32 R42, -RZ, R4.reuse.H1_H1 ;  /* 0x30000004ff2a8230 */ /* 0x100fe20000004100 */
[----:B------:R-:W-:Y:S01]  /*2a90*/  @!P0 MOV R8, R0 ;  /* 0x0000000000088202 */ /* 0x000fe20000000f00 */
[----:B------:R-:W-:Y:S01]  /*2aa0*/  @!P0 HADD2.F32 R5, -RZ, R4.H0_H0 ;  /* 0x20000004ff058230 */ /* 0x000fe20000004100 */
[-C--:B------:R-:W-:Y:S02]  /*2ab0*/  @!P0 FMUL.FTZ R4, R38, R3.reuse ;  /* 0x0000000326048220 */ /* 0x080fe40000410000 */
[----:B------:R-:W-:Y:S02]  /*2ac0*/  @!P0 FMUL.FTZ R3, R6, R3 ;  /* 0x0000000306038220 */ /* 0x000fe40000410000 */
[----:B------:R-:W-:Y:S02]  /*2ad0*/  @!P0 FMUL.FTZ R69, R42, R7 ;  /* 0x000000072a458220 */ /* 0x000fe40000410000 */
[----:B------:R-:W-:Y:S02]  /*2ae0*/  @!P0 FFMA.FTZ R6, R6, R39, -R4 ;  /* 0x0000002706068223 */ /* 0x000fe40000010804 */
[C---:B------:R-:W-:Y:S02]  /*2af0*/  @!P0 FMUL.FTZ R4, R5.reuse, R7 ;  /* 0x0000000705048220 */ /* 0x040fe40000410000 */
[----:B------:R-:W-:Y:S02]  /*2b00*/  @!P0 FFMA.FTZ R3, R38, R39, R3 ;  /* 0x0000002726038223 */ /* 0x000fe40000010003 */
[-C--:B------:R-:W-:Y:S02]  /*2b10*/  @!P0 FFMA.FTZ R69, R5, R43.reuse, -R69 ;  /* 0x0000002b05458223 */ /* 0x080fe40000010845 */
[----:B------:R-:W-:Y:S01]  /*2b20*/  @!P0 FFMA.FTZ R4, R42, R43, R4 ;  /* 0x0000002b2a048223 */ /* 0x000fe20000010004 */
[----:B------:R-:W-:Y:S01]  /*2b30*/  @!P0 F2FP.PACK_AB R3, R3, R6 ;  /* 0x000000060303823e */ /* 0x000fe200000000ff */
[----:B------:R-:W-:Y:S03]  /*2b40*/  @!P0 IMAD.MOV.U32 R9, RZ, RZ, R2 ;  /* 0x000000ffff098224 */ /* 0x000fe600078e0002 */
[----:B------:R-:W-:Y:S02]  /*2b50*/  @!P0 F2FP.PACK_AB R4, R4, R69 ;  /* 0x000000450404823e */ /* 0x000fe400000000ff */
[----:B------:R-:W-:Y:S02]  /*2b60*/  @!P0 MOV R10, R3 ;  /* 0x00000003000a8202 */ /* 0x000fe40000000f00 */
[----:B------:R-:W-:Y:S05]  /*2b70*/  @!P0 MOV R11, R4 ;  /* 0x00000004000b8202 */ /* 0x000fea0000000f00 */
[----:B------:R1:W-:Y:S02]  /*2b80*/  STG.E.128 [R66.64], R8 ;  /* 0x0000000842007986 */ /* 0x0003e4000c101d08 */
.L_x_70:
[----:B------:R-:W-:Y:S05]  /*2b90*/  BSYNC B0 ;  /* 0x0000000000007941 */ /* 0x000fea0003800000 */
.L_x_69:
[----:B------:R-:W-:Y:S11]  /*2ba0*/  ISETP.GE.AND P0, PT, R93, c[0x0][0x1d4], PT ;  /* 0x000075005d007a0c */ /* 0x000ff60003f06270 */
[----:B------:R-:W-:Y:S02]  /*2bb0*/  @!UPT UIADD3 URZ, URZ, URZ, URZ ;  /* 0x0000003f3f3ff290 */ /* 0x000fe4000fffe03f */
[----:B------:R-:W-:-:S05]  /*2bc0*/  @P0 BRA `(.L_x_68) ;  /* 0x0000038000000947 */ /* 0x000fca0003800000 */
[----:B------:R-:W-:Y:S01]  /*2bd0*/  IADD3 R0, P0, R65, R125, RZ ;  /* 0x0000007d41007210 */ /* 0x000fe20007f1e0ff */
[----:B-1----:R-:W1:Y:S03]  /*2be0*/  LDS.128 R8, [R75+0xc100] ;  /* 0x00c100004b087984 */ /* 0x002e660000000c00 */
[----:B------:R-:W-:Y:S02]  /*2bf0*/  IADD3.X R2, R68, R117, RZ, P0, !PT ;  /* 0x0000007544027210 */ /* 0x000fe400007fe4ff */
[C---:B------:R-:W-:Y:S04]  /*2c00*/  LEA R42, P0, R0.reuse, c[0x0][0x1c8], 0x1 ;  /* 0x00007200002a7a11 */ /* 0x040fe800078008ff */
[----:B------:R-:W-:Y:S02]  /*2c10*/  LEA.HI.X R43, R0, c[0x0][0x1cc], R2, 0x1, P0 ;  /* 0x00007300002b7a11 */ /* 0x000fe400000f0c02 */
[----:B------:R-:W-:Y:S11]  /*2c20*/  ISETP.GE.AND P0, PT, R31, c[0x0][0x27c], PT ;  /* 0x00009f001f007a0c */ /* 0x000ff60003f06270 */
[----:B------:R-:W-:Y:S02]  /*2c30*/  @!UPT UIADD3 URZ, URZ, URZ, URZ ;  /* 0x0000003f3f3ff290 */ /* 0x000fe4000fffe03f */
[--C-:B------:R-:W-:Y:S01]  /*2c40*/  @!P0 SHF.R.U64 R4, R12, 0x10, R13.reuse ;  /* 0x000000100c048819 */ /* 0x100fe2000000120d */
[----:B------:R-:W-:Y:S01]  /*2c50*/  @!P0 HADD2.F32 R0, -RZ, R26.H0_H0 ;  /* 0x2000001aff008230 */ /* 0x000fe20000004100 */
[----:B------:R-:W-:Y:S01]  /*2c60*/  @!P0 SHF.R.U32.HI R7, RZ, 0x10, R13 ;  /* 0x00000010ff078819 */ /* 0x000fe2000001160d */
[----:B------:R-:W-:Y:S01]  /*2c70*/  @!P0 HADD2.F32 R6, -RZ, R58.H0_H0 ;  /* 0x2000003aff068230 */ /* 0x000fe20000004100 */
[--C-:B------:R-:W-:Y:S01]  /*2c80*/  @!P0 SHF.R.U64 R13, R44, 0x10, R45.reuse ;  /* 0x000000102c0d8819 */ /* 0x100fe2000000122d */
[----:B------:R-:W-:Y:S01]  /*2c90*/  @!P0 HADD2.F32 R4, -RZ, R4.H0_H0 ;  /* 0x20000004ff048230 */ /* 0x000fe20000004100 */
        /* <DEDUP_REMOVED lines=8> */
[--C-:B------:R-:W-:Y:S01]  /*2d20*/  @!P0 HADD2.F32 R12, -RZ, R3.reuse.H1_H1 ;  /* 0x30000003ff0c8230 */ /* 0x100fe20000004100 */
[CC--:B------:R-:W-:Y:S01]  /*2d30*/  @!P0 FMUL.FTZ R38, R5.reuse, R0.reuse ;  /* 0x0000000005268220 */ /* 0x0c0fe20000410000 */
[----:B------:R-:W-:Y:S01]  /*2d40*/  @!P0 HADD2.F32 R3, -RZ, R3.H0_H0 ;  /* 0x20000003ff038230 */ /* 0x000fe20000004100 */
[C---:B------:R-:W-:Y:S02]  /*2d50*/  @!P0 FMUL.FTZ R0, R2.reuse, R0 ;  /* 0x0000000002008220 */ /* 0x040fe40000410000 */
[-C--:B------:R-:W-:Y:S02]  /*2d60*/  @!P0 FFMA.FTZ R45, R2, R6.reuse, -R38 ;  /* 0x00000006022d8223 */ /* 0x080fe40000010826 */
[----:B------:R-:W-:Y:S02]  /*2d70*/  @!P0 FFMA.FTZ R0, R5, R6, R0 ;  /* 0x0000000605008223 */ /* 0x000fe40000010000 */
[----:B------:R-:W-:Y:S02]  /*2d80*/  @!P0 IMAD.MOV.U32 R5, RZ, RZ, R10 ;  /* 0x000000ffff058224 */ /* 0x000fe400078e000a */
[-C--:B------:R-:W-:Y:S01]  /*2d90*/  @!P0 FMUL.FTZ R38, R12, R4.reuse ;  /* 0x000000040c268220 */ /* 0x080fe20000410000 */
[----:B------:R-:W-:Y:S01]  /*2da0*/  @!P0 F2FP.PACK_AB R0, R0, R45 ;  /* 0x0000002d0000823e */ /* 0x000fe200000000ff */
[C---:B------:R-:W-:Y:S01]  /*2db0*/  @!P0 FMUL.FTZ R2, R3.reuse, R4 ;  /* 0x0000000403028220 */ /* 0x040fe20000410000 */
[----:B------:R-:W-:Y:S01]  /*2dc0*/  @!P0 MOV R4, R11 ;  /* 0x0000000b00048202 */ /* 0x000fe20000000f00 */
[-C--:B------:R-:W-:Y:S01]  /*2dd0*/  @!P0 FFMA.FTZ R44, R3, R13.reuse, -R38 ;  /* 0x0000000d032c8223 */ /* 0x080fe20000010826 */
[----:B------:R-:W-:Y:S01]  /*2de0*/  @!P0 HADD2.F32 R3, -RZ, R26.H1_H1 ;  /* 0x3000001aff038230 */ /* 0x000fe20000004100 */
[----:B------:R-:W-:Y:S01]  /*2df0*/  @!P0 FFMA.FTZ R2, R12, R13, R2 ;  /* 0x0000000d0c028223 */ /* 0x000fe20000010002 */
[--C-:B------:R-:W-:Y:S01]  /*2e00*/  @!P0 HADD2.F32 R26, -RZ, R5.reuse.H1_H1 ;  /* 0x30000005ff1a8230 */ /* 0x100fe20000004100 */
[----:B------:R-:W-:Y:S01]  /*2e10*/  @!P0 MOV R8, R0 ;  /* 0x0000000000088202 */ /* 0x000fe20000000f00 */
[----:B------:R-:W-:Y:S02]  /*2e20*/  @!P0 HADD2.F32 R6, -RZ, R5.H0_H0 ;  /* 0x20000005ff068230 */ /* 0x000fe40000004100 */
[----:B------:R-:W-:Y:S01]  /*2e30*/  @!P0 HADD2.F32 R38, -RZ, R58.H1_H1 ;  /* 0x3000003aff268230 */ /* 0x000fe20000004100 */
[----:B------:R-:W-:Y:S01]  /*2e40*/  @!P0 F2FP.PACK_AB R2, R2, R44 ;  /* 0x0000002c0202823e */ /* 0x000fe200000000ff */
[--C-:B------:R-:W-:Y:S02]  /*2e50*/  @!P0 HADD2.F32 R39, -RZ, R4.reuse.H1_H1 ;  /* 0x30000004ff278230 */ /* 0x100fe40000004100 */
[----:B------:R-:W-:Y:S01]  /*2e60*/  @!P0 HADD2.F32 R5, -RZ, R4.H0_H0 ;  /* 0x20000004ff058230 */ /* 0x000fe20000004100 */
[-C--:B------:R-:W-:Y:S02]  /*2e70*/  @!P0 FMUL.FTZ R4, R26, R3.reuse ;  /* 0x000000031a048220 */ /* 0x080fe40000410000 */
[C---:B------:R-:W-:Y:S02]  /*2e80*/  @!P0 FMUL.FTZ R3, R6.reuse, R3 ;  /* 0x0000000306038220 */ /* 0x040fe40000410000 */
[-C--:B------:R-:W-:Y:S02]  /*2e90*/  @!P0 FMUL.FTZ R41, R39, R7.reuse ;  /* 0x0000000727298220 */ /* 0x080fe40000410000 */
[-C--:B------:R-:W-:Y:S02]  /*2ea0*/  @!P0 FFMA.FTZ R6, R6, R38.reuse, -R4 ;  /* 0x0000002606068223 */ /* 0x080fe40000010804 */
        /* <DEDUP_REMOVED lines=10> */
.L_x_68:
[----:B------:R-:W-:Y:S05]  /*2f50*/  BSYNC B1 ;  /* 0x0000000000017941 */ /* 0x000fea0003800000 */
.L_x_67:
[----:B------:R-:W-:Y:S01]  /*2f60*/  BSSY B1, `(.L_x_71) ;  /* 0x000007a000017945 */ /* 0x000fe20003800000 */
[----:B------:R-:W-:-:S05]  /*2f70*/  @P3 BRA `(.L_x_72) ;  /* 0x0000078000003947 */ /* 0x000fca0003800000 */
[----:B------:R-:W-:Y:S01]  /*2f80*/  IADD3 R40, P1, P0, R134, R86, R32 ;  /* 0x0000005686287210 */ /* 0x000fe2000783e020 */
[----:B------:R-:W-:Y:S03]  /*2f90*/  BSSY B0, `(.L_x_73) ;  /* 0x000003b000007945 */ /* 0x000fe60003800000 */
[----:B-1----:R-:W-:Y:S01]  /*2fa0*/  IADD3.X R42, R141, R90, R33, P1, P0 ;  /* 0x0000005a8d2a7210 */ /* 0x002fe20000fe0421 */
        /* <DEDUP_REMOVED lines=8> */
[----:B------:R-:W-:Y:S01]  /*3030*/  @!P0 SHF.R.U64 R4, R14, 0x10, R15 ;  /* 0x000000100e048819 */ /* 0x000fe2000000120f */
[----:B------:R-:W-:Y:S01]  /*3040*/  @!P0 HADD2.F32 R0, -RZ, R27.H0_H0 ;  /* 0x2000001bff008230 */ /* 0x000fe20000004100 */
[----:B------:R-:W-:Y:S01]  /*3050*/  @!P0 SHF.R.U64 R13, R46, 0x10, R47 ;  /* 0x000000102e0d8819 */ /* 0x000fe2000000122f */
[----:B------:R-:W-:Y:S01]  /*3060*/  @!P0 HADD2.F32 R6, -RZ, R59.H0_H0 ;  /* 0x2000003bff068230 */ /* 0x000fe20000004100 */
[----:B------:R-:W-:Y:S01]  /*3070*/  @!P0 SHF.R.U32.HI R7, RZ, 0x10, R15 ;  /* 0x00000010ff078819 */ /* 0x000fe2000001160f */
[----:B------:R-:W-:Y:S01]  /*3080*/  @!P0 HADD2.F32 R4, -RZ, R4.H0_H0 ;  /* 0x20000004ff048230 */ /* 0x000fe20000004100 */
[----:B------:R-:W-:Y:S01]  /*3090*/  @!P0 SHF.R.U32.HI R46, RZ, 0x10, R47 ;  /* 0x00000010ff2e8819 */ /* 0x000fe2000001162f */
[----:B------:R-:W-:Y:S02]  /*30a0*/  @!P0 HADD2.F32 R13, -RZ, R13.H0_H0 ;  /* 0x2000000dff0d8230 */ /* 0x000fe40000004100 */
[----:B------:R-:W-:Y:S02]  /*30b0*/  @!P0 HADD2.F32 R15, -RZ, R59.H1_H1 ;  /* 0x3000003bff0f8230 */ /* 0x000fe40000004100 */
        /* <DEDUP_REMOVED lines=12> */
[----:B------:R-:W-:Y:S01]  /*3180*/  @!P0 FMUL.FTZ R14, R12, R4 ;  /* 0x000000040c0e8220 */ /* 0x000fe20000410000 */
[----:B------:R-:W-:Y:S01]  /*3190*/  @!P0 F2FP.PACK_AB R0, R0, R44 ;  /* 0x0000002c0000823e */ /* 0x000fe200000000ff */
[C---:B------:R-:W-:Y:S01]  /*31a0*/  @!P0 FMUL.FTZ R2, R3.reuse, R4 ;  /* 0x0000000403028220 */ /* 0x040fe20000410000 */
[----:B------:R-:W-:Y:S01]  /*31b0*/  @!P0 MOV R4, R11 ;  /* 0x0000000b00048202 */ /* 0x000fe20000000f00 */
[-C--:B------:R-:W-:Y:S01]  /*31c0*/  @!P0 FFMA.FTZ R43, R3, R13.reuse, -R14 ;  /* 0x0000000d032b8223 */ /* 0x080fe2000001080e */
[----:B------:R-:W-:Y:S01]  /*31d0*/  @!P0 HADD2.F32 R14, -RZ, R5.H1_H1 ;  /* 0x30000005ff0e8230 */ /* 0x000fe20000004100 */
[----:B------:R-:W-:Y:S01]  /*31e0*/  @!P0 FFMA.FTZ R2, R12, R13, R2 ;  /* 0x0000000d0c028223 */ /* 0x000fe20000010002 */
[----:B------:R-:W-:Y:S01]  /*31f0*/  @!P0 HADD2.F32 R3, -RZ, R27.H1_H1 ;  /* 0x3000001bff038230 */ /* 0x000fe20000004100 */
[----:B------:R-:W-:Y:S01]  /*3200*/  @!P0 MOV R8, R0 ;  /* 0x0000000000088202 */ /* 0x000fe20000000f00 */
[----:B------:R-:W-:Y:S02]  /*3210*/  @!P0 HADD2.F32 R6, -RZ, R5.H0_H0 ;  /* 0x20000005ff068230 */ /* 0x000fe40000004100 */
[--C-:B------:R-:W-:Y:S01]  /*3220*/  @!P0 HADD2.F32 R26, -RZ, R4.reuse.H1_H1 ;  /* 0x30000004ff1a8230 */ /* 0x100fe20000004100 */
[----:B------:R-:W-:Y:S01]  /*3230*/  @!P0 F2FP.PACK_AB R2, R2, R43 ;  /* 0x0000002b0202823e */ /* 0x000fe200000000ff */
[----:B------:R-:W-:Y:S01]  /*3240*/  @!P0 HADD2.F32 R5, -RZ, R4.H0_H0 ;  /* 0x20000004ff058230 */ /* 0x000fe20000004100 */
[-C--:B------:R-:W-:Y:S01]  /*3250*/  @!P0 FMUL.FTZ R4, R14, R3.reuse ;  /* 0x000000030e048220 */ /* 0x080fe20000410000 */
[----:B------:R-:W-:Y:S01]  /*3260*/  @!P0 HADD2.F32 R27, -RZ, R46.H0_H0 ;  /* 0x2000002eff1b8230 */ /* 0x000fe20000004100 */
        /* <DEDUP_REMOVED lines=13> */
.L_x_74:
[----:B------:R-:W-:Y:S05]  /*3340*/  BSYNC B0 ;  /* 0x0000000000007941 */ /* 0x000fea0003800000 */
.L_x_73:
        /* <DEDUP_REMOVED lines=37> */
[--C-:B------:R-:W-:Y:S01]  /*35a0*/  @!P0 HADD2.F32 R14, -RZ, R5.reuse.H1_H1 ;  /* 0x30000005ff0e8230 */ /* 0x100fe20000004100 */
[----:B------:R-:W-:Y:S01]  /*35b0*/  @!P0 FFMA.FTZ R2, R12, R13, R2 ;  /* 0x0000000d0c028223 */ /* 0x000fe20000010002 */
[----:B------:R-:W-:Y:S01]  /*35c0*/  @!P0 HADD2.F32 R3, -RZ, R30.H1_H1 ;  /* 0x3000001eff038230 */ /* 0x000fe20000004100 */
[----:B------:R-:W-:Y:S01]  /*35d0*/  @!P0 MOV R8, R0 ;  /* 0x0000000000088202 */ /* 0x000fe20000000f00 */
[----:B------:R-:W-:Y:S02]  /*35e0*/  @!P0 HADD2.F32 R6, -RZ, R5.H0_H0 ;  /* 0x20000005ff068230 */ /* 0x000fe40000004100 */
[--C-:B------:R-:W-:Y:S01]  /*35f0*/  @!P0 HADD2.F32 R16, -RZ, R4.reuse.H1_H1 ;  /* 0x30000004ff108230 */ /* 0x100fe20000004100 */
[----:B------:R-:W-:Y:S01]  /*3600*/  @!P0 F2FP.PACK_AB R2, R2, R38 ;  /* 0x000000260202823e */ /* 0x000fe200000000ff */
        /* <DEDUP_REMOVED lines=15> */
.L_x_72:
[----:B------:R-:W-:Y:S05]  /*3700*/  BSYNC B1 ;  /* 0x0000000000017941 */ /* 0x000fea0003800000 */
.L_x_71:
        /* <DEDUP_REMOVED lines=62> */
.L_x_78:
[----:B------:R-:W-:Y:S05]  /*3af0*/  BSYNC B0 ;  /* 0x0000000000007941 */ /* 0x000fea0003800000 */
.L_x_77:
        /* <DEDUP_REMOVED lines=59> */
.L_x_76:
[----:B------:R-:W-:Y:S05]  /*3eb0*/  BSYNC B1 ;  /* 0x0000000000017941 */ /* 0x000fea0003800000 */
.L_x_75:
[----:B------:R-:W-:-:S05]  /*3ec0*/  @P4 BRA `(.L_x_79) ;  /* 0x0000302000004947 */ /* 0x000fca0003800000 */
[----:B-1----:R-:W-:Y:S01]  /*3ed0*/  IADD3 R26, P1, P0, R160, R86, R32 ;  /* 0x00000056a01a7210 */ /* 0x002fe2000783e020 */
[----:B------:R-:W-:Y:S03]  /*3ee0*/  BSSY B0, `(.L_x_80) ;  /* 0x000003a000007945 */ /* 0x000fe60003800000 */
[----:B------:R-:W-:Y:S01]  /*3ef0*/  IADD3.X R27, R156, R90, R33, P1, P0 ;  /* 0x0000005a9c1b7210 */ /* 0x000fe20000fe0421 */
[----:B------:R-:W-:-:S05]  /*3f00*/  @P5 BRA `(.L_x_81) ;  /* 0x0000037000005947 */ /* 0x000fca0003800000 */
[----:B------:R-:W-:Y:S01]  /*3f10*/  ISETP.GE.AND P0, PT, R28, c[0x0][0x27c], PT ;  /* 0x00009f001c007a0c */ /* 0x000fe20003f06270 */
[----:B------:R-:W1:Y:S01]  /*3f20*/  LDS.128 R8, [R75+0xb100] ;  /* 0x00b100004b087984 */ /* 0x000e620000000c00 */
[----:B------:R-:W-:Y:S11]  /*3f30*/  IADD3 R18, P1, R26, R94, RZ ;  /* 0x0000005e1a127210 */ /* 0x000ff60007f3e0ff */
        /* <DEDUP_REMOVED lines=14> */
[--C-:B------:R-:W-:Y:S02]  /*4020*/  @!P0 HADD2.F32 R13, -RZ, R2.reuse.H1_H1 ;  /* 0x30000002ff0d8230 */ /* 0x100fe40000004100 */
[----:B------:R-:W-:Y:S01]  /*4030*/  @!P0 HADD2.F32 R3, -RZ, R2.H0_H0 ;  /* 0x20000002ff038230 */ /* 0x000fe20000004100 */
[----:B------:R-:W-:Y:S02]  /*4040*/  @!P0 FMUL.FTZ R2, R6, R0 ;  /* 0x0000000006028220 */ /* 0x000fe40000410000 */
[-C--:B------:R-:W-:Y:S02]  /*4050*/  @!P0 FMUL.FTZ R15, R13, R5.reuse ;  /* 0x000000050d0f8220 */ /* 0x080fe40000410000 */
[C---:B------:R-:W-:Y:S02]  /*4060*/  @!P0 FFMA.FTZ R22, R4.reuse, R12, -R2 ;  /* 0x0000000c04168223 */ /* 0x040fe40000010802 */
[C---:B------:R-:W-:Y:S01]  /*4070*/  @!P0 FMUL.FTZ R2, R3.reuse, R5 ;  /* 0x0000000503028220 */ /* 0x040fe20000410000 */
[----:B------:R-:W-:Y:S01]  /*4080*/  @!P0 MOV R5, R10 ;  /* 0x0000000a00058202 */ /* 0x000fe20000000f00 */
[----:B------:R-:W-:Y:S02]  /*4090*/  @!P0 FMUL.FTZ R0, R4, R0 ;  /* 0x0000000004008220 */ /* 0x000fe40000410000 */
[----:B------:R-:W-:Y:S02]  /*40a0*/  @!P0 IMAD.MOV.U32 R4, RZ, RZ, R11 ;  /* 0x000000ffff048224 */ /* 0x000fe400078e000b */
[----:B------:R-:W-:Y:S01]  /*40b0*/  @!P0 FFMA.FTZ R0, R6, R12, R0 ;  /* 0x0000000c06008223 */ /* 0x000fe20000010000 */
[--C-:B------:R-:W-:Y:S01]  /*40c0*/  @!P0 HADD2.F32 R6, -RZ, R5.reuse.H0_H0 ;  /* 0x20000005ff068230 */ /* 0x100fe20000004100 */
[-C--:B------:R-:W-:Y:S01]  /*40d0*/  @!P0 FFMA.FTZ R21, R3, R14.reuse, -R15 ;  /* 0x0000000e03158223 */ /* 0x080fe2000001080f */
[----:B------:R-:W-:Y:S01]  /*40e0*/  @!P0 HADD2.F32 R3, -RZ, R36.H1_H1 ;  /* 0x30000024ff038230 */ /* 0x000fe20000004100 */
[----:B------:R-:W-:Y:S01]  /*40f0*/  @!P0 FFMA.FTZ R2, R13, R14, R2 ;  /* 0x0000000e0d028223 */ /* 0x000fe20000010002 */
[----:B------:R-:W-:Y:S01]  /*4100*/  @!P0 F2FP.PACK_AB R0, R0, R22 ;  /* 0x000000160000823e */ /* 0x000fe200000000ff */
[----:B------:R-:W-:Y:S02]  /*4110*/  @!P0 HADD2.F32 R12, -RZ, R5.H1_H1 ;  /* 0x30000005ff0c8230 */ /* 0x000fe40000004100 */
[----:B------:R-:W-:Y:S01]  /*4120*/  @!P0 HADD2.F32 R15, -RZ, R63.H1_H1 ;  /* 0x3000003fff0f8230 */ /* 0x000fe20000004100 */
        /* <DEDUP_REMOVED lines=10> */
[-C--:B------:R-:W-:Y:S01]  /*41d0*/  @!P0 FFMA.FTZ R19, R5, R17.reuse, -R19 ;  /* 0x0000001105138223 */ /* 0x080fe20000010813 */
[----:B------:R-:W-:Y:S01]  /*41e0*/  IADD3.X R5, R27, R96, RZ, P1, !PT ;  /* 0x000000601b057210 */ /* 0x000fe20000ffe4ff */
[----:B------:R-:W-:Y:S01]  /*41f0*/  @!P0 FFMA.FTZ R4, R16, R17, R4 ;  /* 0x0000001110048223 */ /* 0x000fe20000010004 */
[----:B------:R-:W-:Y:S01]  /*4200*/  LEA R6, P1, R18, c[0x0][0x1c8], 0x1 ;  /* 0x0000720012067a11 */ /* 0x000fe200078208ff */
[----:B------:R-:W-:Y:S01]  /*4210*/  @!P0 IMAD.MOV.U32 R9, RZ, RZ, R2 ;  /* 0x000000ffff098224 */ /* 0x000fe200078e0002 */
[----:B------:R-:W-:Y:S02]  /*4220*/  @!P0 F2FP.PACK_AB R3, R3, R20 ;  /* 0x000000140303823e */ /* 0x000fe400000000ff */
[----:B------:R-:W-:Y:S02]  /*4230*/  @!P0 F2FP.PACK_AB R4, R4, R19 ;  /* 0x000000130404823e */ /* 0x000fe400000000ff */
[----:B------:R-:W-:Y:S02]  /*4240*/  LEA.HI.X R7, R18, c[0x0][0x1cc], R5, 0x1, P1 ;  /* 0x0000730012077a11 */ /* 0x000fe400008f0c05 */
[----:B------:R-:W-:Y:S02]  /*4250*/  @!P0 MOV R10, R3 ;  /* 0x00000003000a8202 */ /* 0x000fe40000000f00 */
[----:B------:R-:W-:Y:S05]  /*4260*/  @!P0 MOV R11, R4 ;  /* 0x00000004000b8202 */ /* 0x000fea0000000f00 */
[----:B------:R1:W-:Y:S02]  /*4270*/  STG.E.128 [R6.64], R8 ;  /* 0x0000000806007986 */ /* 0x0003e4000c101d08 */
.L_x_81:
[----:B------:R-:W-:Y:S05]  /*4280*/  BSYNC B0 ;  /* 0x0000000000007941 */ /* 0x000fea0003800000 */
.L_x_80:
[----:B------:R-:W-:Y:S11]  /*4290*/  ISETP.GE.AND P0, PT, R93, c[0x0][0x1d4], PT ;  /* 0x000075005d007a0c */ /* 0x000ff60003f06270 */
[----:B------:R-:W-:Y:S02]  /*42a0*/  @!UPT UIADD3 URZ, URZ, URZ, URZ ;  /* 0x0000003f3f3ff290 */ /* 0x000fe4000fffe03f */
[----:B------:R-:W-:-:S05]  /*42b0*/  @P0 BRA `(.L_x_79) ;  /* 0x00002c3000000947 */ /* 0x000fca0003800000 */
[----:B------:R-:W-:Y:S01]  /*42c0*/  ISETP.GE.AND P0, PT, R31, c[0x0][0x27c], PT ;  /* 0x00009f001f007a0c */ /* 0x000fe20003f06270 */
[----:B-1----:R-:W1:Y:S01]  /*42d0*/  LDS.128 R8, [R75+0xf100] ;  /* 0x00f100004b087984 */ /* 0x002e620000000c00 */
        /* <DEDUP_REMOVED lines=25> */
[----:B------:R-:W-:Y:S01]  /*4470*/  @!P0 HADD2.F32 R6, -RZ, R5.H0_H0 ;  /* 0x20000005ff068230 */ /* 0x000fe20000004100 */
        /* <DEDUP_REMOVED lines=16> */
[----:B------:R-:W-:Y:S01]  /*4580*/  @!P0 FFMA.FTZ R19, R5, R17, -R19 ;  /* 0x0000001105138223 */ /* 0x000fe20000010813 */
        /* <DEDUP_REMOVED lines=9> */
[----:B------:R1:W-:Y:S01]  /*4620*/  STG.E.128 [R6.64], R8 ;  /* 0x0000000806007986 */ /* 0x0003e2000c101d08 */
[----:B------:R-:W-:-:S05]  /*4630*/  BRA `(.L_x_79) ;  /* 0x000028b000007947 */ /* 0x000fca0003800000 */
.L_x_58:
[----:B------:R-:W-:Y:S01]  /*4640*/  ISETP.GE.AND P0, PT, R169, R76, PT ;  /* 0x0000004ca900720c */ /* 0x000fe20003f06270 */
[----:B------:R-:W-:Y:S01]  /*4650*/  CS2R R18, SRZ ;  /* 0x0000000000127805 */ /* 0x000fe2000001ff00 */
[----:B------:R-:W-:Y:S01]  /*4660*/  CS2R R16, SRZ ;  /* 0x0000000000107805 */ /* 0x000fe2000001ff00 */
[----:B------:R-:W-:Y:S01]  /*4670*/  CS2R R62, SRZ ;  /* 0x00000000003e7805 */ /* 0x000fe2000001ff00 */
[----:B------:R-:W-:Y:S01]  /*4680*/  ISETP.GE.OR P4, PT, R32, c[0x0][0x27c], P0 ;  /* 0x00009f0020007a0c */ /* 0x000fe20000786670 */
        /* <DEDUP_REMOVED lines=9> */
[----:B------:R-:W-:Y:S03]  /*4720*/  BSSY B0, `(.L_x_82) ;  /* 0x00000d2000007945 */ /* 0x000fe60003800000 */
[----:B------:R-:W-:Y:S04]  /*4730*/  @!P4 IADD3 R0, P1, P0, R106, R36, R207 ;  /* 0x000000246a00c210 */ /* 0x000fe8000783e0cf */
[C---:B------:R-:W-:Y:S02]  /*4740*/  @!P4 IADD3.X R2, R123.reuse, R41, R177, P1, P0 ;  /* 0x000000297b02c210 */ /* 0x040fe40000fe04b1 */
[----:B------:R-:W-:Y:S04]  /*4750*/  @!P4 IADD3 R3, P1, P0, R104, R72, R203 ;  /* 0x000000486803c210 */ /* 0x000fe8000783e0cb */
[----:B------:R-:W-:Y:S02]  /*4760*/  @!P4 IADD3.X R4, R120, R43, R178, P1, P0 ;  /* 0x0000002b7804c210 */ /* 0x000fe40000fe04b2 */
[----:B------:R-:W-:Y:S04]  /*4770*/  ISETP.GE.AND P0, PT, R168, R76, PT ;  /* 0x0000004ca800720c */ /* 0x000fe80003f06270 */
[----:B------:R-:W-:Y:S11]  /*4780*/  ISETP.GE.OR P3, PT, R32, c[0x0][0x27c], P0 ;  /* 0x00009f0020007a0c */ /* 0x000ff60000766670 */
[----:B------:R-:W-:Y:S02]  /*4790*/  @!UPT UIADD3 URZ, URZ, URZ, URZ ;  /* 0x0000003f3f3ff290 */ /* 0x000fe4000fffe03f */
[----:B------:R-:W-:Y:S04]  /*47a0*/  @!P3 IADD3 R5, P1, P0, R106, R204, R36 ;  /* 0x000000cc6a05b210 */ /* 0x000fe8000783e024 */
[----:B------:R-:W-:Y:S02]  /*47b0*/  @!P3 IADD3.X R8, R123, R175, R41, P1, P0 ;  /* 0x000000af7b08b210 */ /* 0x000fe40000fe0429 */
        /* <DEDUP_REMOVED lines=9> */
[C---:B------:R-:W-:Y:S04]  /*4850*/  @!P4 LEA R6, P0, R0.reuse, c[0x0][0x270], 0x1 ;  /* 0x00009c000006ca11 */ /* 0x040fe800078008ff */
[----:B------:R-:W-:Y:S02]  /*4860*/  @!P4 LEA.HI.X R7, R0, c[0x0][0x274], R2, 0x1, P0 ;  /* 0x00009d000007ca11 */ /* 0x000fe400000f0c02 */
[C---:B------:R-:W-:Y:S03]  /*4870*/  @!P4 LEA R2, P0, R3.reuse, c[0x0][0x288], 0x1 ;  /* 0x0000a2000302ca11 */ /* 0x040fe600078008ff */
[----:B------:R1:W2:Y:S01]  /*4880*/  @!P4 LDG.E.128 R60, [R6.64] ;  /* 0x00000008063cc981 */ /* 0x0002a2000c1e1d00 */
[----:B------:R-:W-:Y:S02]  /*4890*/  @!P4 LEA.HI.X R3, R3, c[0x0][0x28c], R4, 0x1, P0 ;  /* 0x0000a3000303ca11 */ /* 0x000fe400000f0c04 */
[C---:B------:R-:W-:Y:S04]  /*48a0*/  @!P3 LEA R4, P0, R5.reuse, c[0x0][0x270], 0x1 ;  /* 0x00009c000504ba11 */ /* 0x040fe800078008ff */
[----:B------:R-:W-:Y:S01]  /*48b0*/  @!P3 LEA.HI.X R5, R5, c[0x0][0x274], R8, 0x1, P0 ;  /* 0x00009d000505ba11 */ /* 0x000fe200000f0c08 */
[----:B------:R3:W4:Y:S01]  /*48c0*/  @!P4 LDG.E.128 R16, [R2.64] ;  /* 0x000000080210c981 */ /* 0x000722000c1e1d00 */
[C---:B------:R-:W-:Y:S04]  /*48d0*/  @!P3 LEA R8, P0, R9.reuse, c[0x0][0x288], 0x1 ;  /* 0x0000a2000908ba11 */ /* 0x040fe800078008ff */
[----:B------:R-:W-:Y:S02]  /*48e0*/  @!P3 LEA.HI.X R9, R9, c[0x0][0x28c], R10, 0x1, P0 ;  /* 0x0000a3000909ba11 */ /* 0x000fe400000f0c0a */
[C---:B------:R-:W-:Y:S01]  /*48f0*/  @!P2 LEA R10, P0, R11.reuse, c[0x0][0x270], 0x1 ;  /* 0x00009c000b0aaa11 */ /* 0x040fe200078008ff */
[----:B------:R3:W4:Y:S03]  /*4900*/  @!P3 LDG.E.128 R64, [R4.64] ;  /* 0x000000080440b981 */ /* 0x000726000c1e1d00 */
[----:B------:R-:W-:Y:S02]  /*4910*/  @!P2 LEA.HI.X R11, R11, c[0x0][0x274], R12, 0x1, P0 ;  /* 0x00009d000b0baa11 */ /* 0x000fe400000f0c0c */
[C---:B------:R-:W-:Y:S03]  /*4920*/  @!P2 LEA R12, P0, R13.reuse, c[0x0][0x288], 0x1 ;  /* 0x0000a2000d0caa11 */ /* 0x040fe600078008ff */
[----:B------:R2:W4:Y:S01]  /*4930*/  @!P3 LDG.E.128 R20, [R8.64] ;  /* 0x000000080814b981 */ /* 0x000522000c1e1d00 */
[----:B------:R-:W-:Y:S01]  /*4940*/  @!P2 LEA.HI.X R13, R13, c[0x0][0x28c], R14, 0x1, P0 ;  /* 0x0000a3000d0daa11 */ /* 0x000fe200000f0c0e */
[----:B-1----:R-:W-:Y:S01]  /*4950*/  CS2R R6, SRZ ;  /* 0x0000000000067805 */ /* 0x002fe2000001ff00 */
[----:B------:R-:W-:Y:S04]  /*4960*/  ISETP.GE.AND P0, PT, R97, R76, PT ;  /* 0x0000004c6100720c */ /* 0x000fe80003f06270 */
[----:B------:R-:W-:Y:S01]  /*4970*/  ISETP.GE.OR P0, PT, R32, c[0x0][0x27c], P0 ;  /* 0x00009f0020007a0c */ /* 0x000fe20000706670 */
[----:B------:R-:W4:Y:S08]  /*4980*/  @!P2 LDG.E.128 R68, [R10.64] ;  /* 0x000000080a44a981 */ /* 0x000f30000c1e1d00 */
[----:B------:R-:W4:Y:S01]  /*4990*/  @!P2 LDG.E.128 R24, [R12.64] ;  /* 0x000000080c18a981 */ /* 0x000f22000c1e1d00 */
[----:B---3--:R-:W-:Y:S03]  /*49a0*/  CS2R R4, SRZ ;  /* 0x0000000000047805 */ /* 0x008fe6000001ff00 */
[----:B------:R-:W-:Y:S05]  /*49b0*/  @!P0 IADD3 R0, P1, R106, R36, RZ ;  /* 0x000000246a008210 */ /* 0x000fea0007f3e0ff */
[----:B------:R-:W-:Y:S01]  /*49c0*/  @!P0 IMAD.X R2, R41, 0x1, R123, P1 ;  /* 0x0000000129028824 */ /* 0x000fe200008e067b */
[C---:B------:R-:W-:Y:S01]  /*49d0*/  @!P0 LEA R14, P1, R0.reuse, c[0x0][0x270], 0x1 ;  /* 0x00009c00000e8a11 */ /* 0x040fe200078208ff */
[----:B------:R-:W-:Y:S03]  /*49e0*/  CS2R R40, SRZ ;  /* 0x0000000000287805 */ /* 0x000fe6000001ff00 */
[----:B------:R-:W-:Y:S02]  /*49f0*/  @!P0 LEA.HI.X R15, R0, c[0x0][0x274], R2, 0x1, P1 ;  /* 0x00009d00000f8a11 */ /* 0x000fe400008f0c02 */
[----:B------:R-:W-:Y:S05]  /*4a00*/  @!P0 IADD3 R0, P1, R104, R72, RZ ;  /* 0x0000004868008210 */ /* 0x000fea0007f3e0ff */
[----:B------:R-:W-:Y:S01]  /*4a10*/  @!P0 IMAD.X R3, R43, 0x1, R120, P1 ;  /* 0x000000012b038824 */ /* 0x000fe200008e0678 */
[C---:B------:R-:W-:Y:S01]  /*4a20*/  @!P0 LEA R2, P1, R0.reuse, c[0x0][0x288], 0x1 ;  /* 0x0000a20000028a11 */ /* 0x040fe200078208ff */
[----:B------:R-:W-:Y:S03]  /*4a30*/  CS2R R42, SRZ ;  /* 0x00000000002a7805 */ /* 0x000fe6000001ff00 */
[----:B------:R-:W-:Y:S02]  /*4a40*/  @!P0 LEA.HI.X R3, R0, c[0x0][0x28c], R3, 0x1, P1 ;  /* 0x0000a30000038a11 */ /* 0x000fe400008f0c03 */
[----:B------:R-:W-:Y:S01]  /*4a50*/  ISETP.GE.OR P1, PT, R97, R76, P5 ;  /* 0x0000004c6100720c */ /* 0x000fe20002f26670 */
[----:B------:R1:W5:Y:S08]  /*4a60*/  @!P0 LDG.E.128 R40, [R14.64] ;  /* 0x000000080e288981 */ /* 0x000370000c1e1d00 */
[----:B------:R3:W5:Y:S01]  /*4a70*/  @!P0 LDG.E.128 R4, [R2.64] ;  /* 0x0000000802048981 */ /* 0x000762000c1e1d00 */
[----:B------:R-:W-:Y:S01]  /*4a80*/  ISETP.GE.AND P0, PT, R32, c[0x0][0x27c], PT ;  /* 0x00009f0020007a0c */ /* 0x000fe20003f06270 */
[----:B--2---:R-:W-:Y:S02]  /*4a90*/  IMAD.MOV.U32 R8, RZ, RZ, R62 ;  /* 0x000000ffff087224 */ /* 0x004fe400078e003e */
[----:B---3--:R-:W-:Y:S02]  /*4aa0*/  IMAD.MOV.U32 R3, RZ, RZ, R63 ;  /* 0x000000ffff037224 */ /* 0x008fe400078e003f */
[----:B------:R-:W-:Y:S02]  /*4ab0*/  IMAD.MOV.U32 R2, RZ, RZ, R60 ;  /* 0x000000ffff027224 */ /* 0x000fe400078e003c */
[----:B------:R-:W-:Y:S01]  /*4ac0*/  IMAD.MOV.U32 R0, RZ, RZ, R61 ;  /* 0x000000ffff007224 */ /* 0x000fe200078e003d */
[----:B------:R-:W-:Y:S01]  /*4ad0*/  PRMT R54, R3, 0x5410, R8 ;  /* 0x0000541003367816 */ /* 0x000fe20000000008 */
[----:B----4-:R-:W-:Y:S02]  /*4ae0*/  IMAD.MOV.U32 R8, RZ, RZ, R18 ;  /* 0x000000ffff087224 */ /* 0x010fe400078e0012 */
[----:B------:R-:W-:Y:S01]  /*4af0*/  IMAD.MOV.U32 R3, RZ, RZ, R19 ;  /* 0x000000ffff037224 */ /* 0x000fe200078e0013 */
[----:B------:R-:W-:Y:S01]  /*4b00*/  PRMT R53, R2, 0x5410, R0 ;  /* 0x0000541002357816 */ /* 0x000fe20000000000 */
[----:B------:R-:W-:Y:S02]  /*4b10*/  IMAD.MOV.U32 R2, RZ, RZ, R16 ;  /* 0x000000ffff027224 */ /* 0x000fe400078e0010 */
        /* <DEDUP_REMOVED lines=25> */
[----:B------:R-:W-:Y:S04]  /*4cb0*/  PRMT R39, R3, 0x5410, R8 ;  /* 0x0000541003277816 */ /* 0x000fe80000000008 */
[----:B------:R-:W-:Y:S01]  /*4cc0*/  PRMT R38, R0, 0x5410, R2 ;  /* 0x0000541000267816 */ /* 0x000fe20000000002 */
[----:B------:R-:W-:-:S05]  /*4cd0*/  @P1 BRA `(.L_x_83) ;  /* 0x0000076000001947 */ /* 0x000fca0003800000 */
[----:B-1---5:R-:W-:Y:S01]  /*4ce0*/  IMAD.MOV.U32 R11, RZ, RZ, R7 ;  /* 0x000000ffff0b7224 */ /* 0x022fe200078e0007 */
[----:B------:R-:W-:Y:S01]  /*4cf0*/  IADD3 R0, P1, R180, R86, RZ ;  /* 0x00000056b4007210 */ /* 0x000fe20007f3e0ff */
[----:B------:R-:W-:Y:S01]  /*4d00*/  LDS.128 R56, [R149+0x8100] ;  /* 0x0081000095387984 */ /* 0x000fe20000000c00 */
[----:B------:R-:W-:Y:S01]  /*4d10*/  @!P0 SHF.R.U32.HI R9, RZ, 0x10, R5 ;  /* 0x00000010ff098819 */ /* 0x000fe20000011605 */
[----:B------:R-:W-:Y:S01]  /*4d20*/  IMAD.MOV.U32 R51, RZ, RZ, R43 ;  /* 0x000000ffff337224 */ /* 0x000fe200078e002b */
[----:B------:R-:W-:Y:S02]  /*4d30*/  IADD3.X R2, R90, R142, RZ, P1, !PT ;  /* 0x0000008e5a027210 */ /* 0x000fe40000ffe4ff */
[----:B------:R-:W-:Y:S02]  /*4d40*/  IADD3 R3, P2, P1, R94, R0, R116 ;  /* 0x000000005e037210 */ /* 0x000fe4000795e074 */
[----:B------:R-:W-:Y:S01]  /*4d50*/  @!P0 SHF.R.U64 R48, R40, 0x10, R41 ;  /* 0x0000001028308819 */ /* 0x000fe20000001229 */
[----:B------:R-:W1:Y:S01]  /*4d60*/  LDS.128 R12, [R153+0x8100] ;  /* 0x00810000990c7984 */ /* 0x000e620000000c00 */
[----:B------:R-:W-:Y:S02]  /*4d70*/  IADD3.X R8, R96, R2, R122, P2, P1 ;  /* 0x0000000260087210 */ /* 0x000fe400017e247a */
[----:B------:R-:W-:Y:S02]  /*4d80*/  ISETP.GE.AND P1, PT, R98, c[0x0][0x1d4], PT ;  /* 0x0000750062007a0c */ /* 0x000fe40003f26270 */
[--C-:B------:R-:W-:Y:S02]  /*4d90*/  @!P0 SHF.R.U64 R10, R6, 0x10, R7.reuse ;  /* 0x00000010060a8819 */ /* 0x100fe40000001207 */
[----:B------:R-:W-:Y:S02]  /*4da0*/  @!P0 SHF.R.U32.HI R30, RZ, 0x10, R7 ;  /* 0x00000010ff1e8819 */ /* 0x000fe40000011607 */
[----:B------:R-:W-:Y:S02]  /*4db0*/  MOV R45, R41 ;  /* 0x00000029002d7202 */ /* 0x000fe40000000f00 */
[----:B------:R-:W-:Y:S02]  /*4dc0*/  @!P0 SHF.R.U32.HI R47, RZ, 0x10, R41 ;  /* 0x00000010ff2f8819 */ /* 0x000fe40000011629 */
[----:B------:R-:W-:Y:S02]  /*4dd0*/  MOV R50, R42 ;  /* 0x0000002a00327202 */ /* 0x000fe40000000f00 */
[--C-:B------:R-:W-:Y:S02]  /*4de0*/  @!P0 SHF.R.U64 R49, R42, 0x10, R43.reuse ;  /* 0x000000102a318819 */ /* 0x100fe4000000122b */
[----:B------:R-:W-:Y:S02]  /*4df0*/  @!P1 IADD3 R0, P3, P2, R94, R0, R98 ;  /* 0x000000005e009210 */ /* 0x000fe40007a7e062 */
[----:B------:R-:W-:Y:S01]  /*4e00*/  @!P0 SHF.R.U32.HI R52, RZ, 0x10, R43 ;  /* 0x00000010ff348819 */ /* 0x000fe2000001162b */
[----:B------:R-:W-:Y:S01]  /*4e10*/  @!P0 HADD2.F32 R43, -RZ, R45.H0_H0 ;  /* 0x2000002dff2b8230 */ /* 0x000fe20000004100 */
[----:B------:R-:W-:Y:S01]  /*4e20*/  @!P1 IADD3.X R2, R96, R2, R121, P3, P2 ;  /* 0x0000000260029210 */ /* 0x000fe20001fe4479 */
[----:B------:R-:W-:Y:S01]  /*4e30*/  @!P0 HADD2.F32 R49, -RZ, R49.H0_H0 ;  /* 0x20000031ff318230 */ /* 0x000fe20000004100 */
[C---:B------:R-:W-:Y:S01]  /*4e40*/  LEA R80, P2, R3.reuse, c[0x0][0x1c8], 0x1 ;  /* 0x0000720003507a11 */ /* 0x040fe200078408ff */
[----:B------:R-:W-:Y:S03]  /*4e50*/  @!P0 HADD2.F32 R52, -RZ, R52.H0_H0 ;  /* 0x20000034ff348230 */ /* 0x000fe60000004100 */
[----:B------:R-:W-:Y:S02]  /*4e60*/  LEA.HI.X R81, R3, c[0x0][0x1cc], R8, 0x1, P2 ;  /* 0x0000730003517a11 */ /* 0x000fe400010f0c08 */
[C---:B------:R-:W-:Y:S02]  /*4e70*/  @!P1 LEA R78, P2, R0.reuse, c[0x0][0x1c8], 0x1 ;  /* 0x00007200004e9a11 */ /* 0x040fe400078408ff */
[----:B------:R-:W-:Y:S02]  /*4e80*/  MOV R3, R5 ;  /* 0x0000000500037202 */ /* 0x000fe40000000f00 */
[----:B------:R-:W-:Y:S01]  /*4e90*/  @!P1 LEA.HI.X R79, R0, c[0x0][0x1cc], R2, 0x1, P2 ;  /* 0x00007300004f9a11 */ /* 0x000fe200010f0c02 */
[----:B------:R-:W-:Y:S01]  /*4ea0*/  IMAD.MOV.U32 R0, RZ, RZ, R4 ;  /* 0x000000ffff007224 */ /* 0x000fe200078e0004 */
[----:B------:R-:W-:Y:S01]  /*4eb0*/  @!P0 SHF.R.U64 R5, R4, 0x10, R5 ;  /* 0x0000001004058819 */ /* 0x000fe20000001205 */
[----:B------:R-:W-:Y:S01]  /*4ec0*/  IMAD.MOV.U32 R4, RZ, RZ, R40 ;  /* 0x000000ffff047224 */ /* 0x000fe200078e0028 */
[----:B------:R-:W-:Y:S02]  /*4ed0*/  @!P0 HADD2.F32 R3, -RZ, R3.H0_H0 ;  /* 0x20000003ff038230 */ /* 0x000fe40000004100 */
[----:B------:R-:W-:Y:S01]  /*4ee0*/  @!P0 HADD2.F32 R0, -RZ, R0.H0_H0 ;  /* 0x20000000ff008230 */ /* 0x000fe20000004100 */
[----:B-1----:R-:W-:Y:S01]  /*4ef0*/  @!P0 IMAD.MOV.U32 R8, RZ, RZ, R12 ;  /* 0x000000ffff088224 */ /* 0x002fe200078e000c */
[----:B------:R-:W-:Y:S01]  /*4f00*/  @!P0 MOV R46, R56 ;  /* 0x00000038002e8202 */ /* 0x000fe20000000f00 */
[----:B------:R-:W-:Y:S01]  /*4f10*/  @!P0 HADD2.F32 R41, -RZ, R4.H0_H0 ;  /* 0x20000004ff298230 */ /* 0x000fe20000004100 */
[----:B------:R-:W-:Y:S01]  /*4f20*/  @!P0 MOV R44, R57 ;  /* 0x00000039002c8202 */ /* 0x000fe20000000f00 */
[----:B------:R-:W-:Y:S01]  /*4f30*/  @!P0 HADD2.F32 R5, -RZ, R5.H0_H0 ;  /* 0x20000005ff058230 */ /* 0x000fe20000004100 */
[----:B------:R-:W-:Y:S01]  /*4f40*/  @!P0 MOV R7, R13 ;  /* 0x0000000d00078202 */ /* 0x000fe20000000f00 */
[----:B------:R-:W-:Y:S02]  /*4f50*/  @!P0 HADD2.F32 R40, -RZ, R46.H0_H0 ;  /* 0x2000002eff288230 */ /* 0x000fe40000004100 */
[----:B------:R-:W-:Y:S02]  /*4f60*/  @!P0 HADD2.F32 R2, -RZ, R8.H0_H0 ;  /* 0x20000008ff028230 */ /* 0x000fe40000004100 */
[--C-:B------:R-:W-:Y:S01]  /*4f70*/  @!P0 HADD2.F32 R42, -RZ, R44.reuse.H0_H0 ;  /* 0x2000002cff2a8230 */ /* 0x100fe20000004100 */
[-C--:B------:R-:W-:Y:S01]  /*4f80*/  @!P0 FMUL.FTZ R77, R40, R0.reuse ;  /* 0x00000000284d8220 */ /* 0x080fe20000410000 */
[--C-:B------:R-:W-:Y:S01]  /*4f90*/  @!P0 HADD2.F32 R4, -RZ, R7.reuse.H0_H0 ;  /* 0x20000007ff048230 */ /* 0x100fe20000004100 */
[----:B------:R-:W-:Y:S01]  /*4fa0*/  @!P0 FMUL.FTZ R0, R2, R0 ;  /* 0x0000000002008220 */ /* 0x000fe20000410000 */
[----:B------:R-:W-:Y:S01]  /*4fb0*/  @!P0 HADD2.F32 R7, -RZ, R7.H1_H1 ;  /* 0x30000007ff078230 */ /* 0x000fe20000004100 */
[----:B------:R-:W-:Y:S01]  /*4fc0*/  @!P0 FMUL.FTZ R45, R42, R3 ;  /* 0x000000032a2d8220 */ /* 0x000fe20000410000 */
[----:B------:R-:W-:Y:S01]  /*4fd0*/  @!P0 HADD2.F32 R44, -RZ, R44.H1_H1 ;  /* 0x3000002cff2c8230 */ /* 0x000fe20000004100 */
[----:B------:R-:W-:Y:S01]  /*4fe0*/  @!P0 FFMA.FTZ R91, R2, R41, -R77 ;  /* 0x00000029025b8223 */ /* 0x000fe2000001084d */
[----:B------:R-:W-:Y:S01]  /*4ff0*/  @!P0 HADD2.F32 R2, -RZ, R9.H0_H0 ;  /* 0x20000009ff028230 */ /* 0x000fe20000004100 */
[----:B------:R-:W-:Y:S01]  /*5000*/  @!P0 FFMA.FTZ R89, R4, R43, -R45 ;  /* 0x0000002b04598223 */ /* 0x000fe2000001082d */
[----:B------:R-:W-:Y:S01]  /*5010*/  @!P0 HADD2.F32 R45, -RZ, R47.H0_H0 ;  /* 0x2000002fff2d8230 */ /* 0x000fe20000004100 */
[----:B------:R-:W-:Y:S01]  /*5020*/  @!P0 FFMA.FTZ R0, R40, R41, R0 ;  /* 0x0000002928008223 */ /* 0x000fe20000010000 */
[----:B------:R-:W-:Y:S01]  /*5030*/  @!P0 HADD2.F32 R40, -RZ, R46.H1_H1 ;  /* 0x3000002eff288230 */ /* 0x000fe20000004100 */
[-C--:B------:R-:W-:Y:S01]  /*5040*/  @!P0 FMUL.FTZ R9, R44, R2.reuse ;  /* 0x000000022c098220 */ /* 0x080fe20000410000 */
[----:B------:R-:W-:Y:S01]  /*5050*/  @!P0 HADD2.F32 R8, -RZ, R8.H1_H1 ;  /* 0x30000008ff088230 */ /* 0x000fe20000004100 */
[----:B------:R-:W-:Y:S01]  /*5060*/  @!P0 IMAD.MOV.U32 R46, RZ, RZ, R58 ;  /* 0x000000ffff2e8224 */ /* 0x000fe200078e003a */
[----:B------:R-:W-:Y:S01]  /*5070*/  @!P0 HADD2.F32 R41, -RZ, R48.H0_H0 ;  /* 0x20000030ff298230 */ /* 0x000fe20000004100 */
[----:B------:R-:W-:Y:S02]  /*5080*/  @!P0 FMUL.FTZ R3, R4, R3 ;  /* 0x0000000304038220 */ /* 0x000fe40000410000 */
[C---:B------:R-:W-:Y:S01]  /*5090*/  @!P0 FMUL.FTZ R4, R7.reuse, R2 ;  /* 0x0000000207048220 */ /* 0x040fe20000410000 */
[--C-:B------:R-:W-:Y:S01]  /*50a0*/  @!P0 HADD2.F32 R48, -RZ, R46.reuse.H1_H1 ;  /* 0x3000002eff308230 */ /* 0x100fe20000004100 */
[----:B------:R-:W-:Y:S01]  /*50b0*/  @!P0 FFMA.FTZ R88, R7, R45, -R9 ;  /* 0x0000002d07588223 */ /* 0x000fe20000010809 */
[----:B------:R-:W-:Y:S01]  /*50c0*/  @!P0 MOV R7, R14 ;  /* 0x0000000e00078202 */ /* 0x000fe20000000f00 */
[-C--:B------:R-:W-:Y:S01]  /*50d0*/  @!P0 FMUL.FTZ R47, R40, R5.reuse ;  /* 0x00000005282f8220 */ /* 0x080fe20000410000 */
[----:B------:R-:W-:Y:S01]  /*50e0*/  @!P0 HADD2.F32 R46, -RZ, R46.H0_H0 ;  /* 0x2000002eff2e8230 */ /* 0x000fe20000004100 */
[C---:B------:R-:W-:Y:S01]  /*50f0*/  @!P0 FMUL.FTZ R2, R8.reuse, R5 ;  /* 0x0000000508028220 */ /* 0x040fe20000410000 */
[----:B------:R-:W-:Y:S01]  /*5100*/  @!P0 HADD2.F32 R5, -RZ, R10.H0_H0 ;  /* 0x2000000aff058230 */ /* 0x000fe20000004100 */
[-C--:B------:R-:W-:Y:S01]  /*5110*/  @!P0 FFMA.FTZ R85, R8, R41.reuse, -R47 ;  /* 0x0000002908558223 */ /* 0x080fe2000001082f */
[--C-:B------:R-:W-:Y:S01]  /*5120*/  @!P0 HADD2.F32 R9, -RZ, R7.reuse.H1_H1 ;  /* 0x30000007ff098230 */ /* 0x100fe20000004100 */
[----:B------:R-:W-:Y:S01]  /*5130*/  @!P0 FFMA.FTZ R2, R40, R41, R2 ;  /* 0x0000002928028223 */ /* 0x000fe20000010002 */
[----:B------:R-:W-:Y:S01]  /*5140*/  @!P0 HADD2.F32 R8, -RZ, R6.H0_H0 ;  /* 0x20000006ff088230 */ /* 0x000fe20000004100 */
[-C--:B------:R-:W-:Y:S01]  /*5150*/  @!P0 FMUL.FTZ R10, R48, R5.reuse ;  /* 0x00000005300a8220 */ /* 0x080fe20000410000 */
[----:B------:R-:W-:Y:S01]  /*5160*/  @!P0 HADD2.F32 R7, -RZ, R7.H0_H0 ;  /* 0x20000007ff078230 */ /* 0x000fe20000004100 */
[C---:B------:R-:W-:Y:S01]  /*5170*/  @!P0 FMUL.FTZ R6, R9.reuse, R5 ;  /* 0x0000000509068220 */ /* 0x040fe20000410000 */
[----:B------:R-:W-:Y:S01]  /*5180*/  @!P0 F2FP.PACK_AB R0, R2, R0 ;  /* 0x000000000200823e */ /* 0x000fe200000000ff */
[----:B------:R-:W-:Y:S01]  /*5190*/  @!P0 FFMA.FTZ R84, R9, R49, -R10 ;  /* 0x0000003109548223 */ /* 0x000fe2000001080a */
[----:B------:R-:W-:Y:S01]  /*51a0*/  @!P0 MOV R10, R59 ;  /* 0x0000003b000a8202 */ /* 0x000fe20000000f00 */
[CC--:B------:R-:W-:Y:S01]  /*51b0*/  @!P0 FMUL.FTZ R5, R7.reuse, R8.reuse ;  /* 0x0000000807058220 */ /* 0x0c0fe20000410000 */
[----:B------:R-:W-:Y:S01]  /*51c0*/  @!P0 HADD2.F32 R47, -RZ, R50.H0_H0 ;  /* 0x20000032ff2f8230 */ /* 0x000fe20000004100 */
[----:B------:R-:W-:Y:S01]  /*51d0*/  @!P0 FMUL.FTZ R50, R46, R8 ;  /* 0x000000082e328220 */ /* 0x000fe20000410000 */
[----:B------:R-:W-:Y:S01]  /*51e0*/  @!P0 MOV R56, R0 ;  /* 0x0000000000388202 */ /* 0x000fe20000000f00 */
[----:B------:R-:W-:Y:S01]  /*51f0*/  @!P0 IMAD.MOV.U32 R8, RZ, RZ, R15 ;  /* 0x000000ffff088224 */ /* 0x000fe200078e000f */
[----:B------:R-:W-:Y:S01]  /*5200*/  @!P0 HADD2.F32 R9, -RZ, R30.H0_H0 ;  /* 0x2000001eff098230 */ /* 0x000fe20000004100 */
[----:B------:R-:W-:Y:S01]  /*5210*/  @!P0 FFMA.FTZ R83, R7, R47, -R50 ;  /* 0x0000002f07538223 */ /* 0x000fe20000010832 */
[----:B------:R-:W-:Y:S01]  /*5220*/  @!P0 HADD2.F32 R7, -RZ, R11.H0_H0 ;  /* 0x2000000bff078230 */ /* 0x000fe20000004100 */
[----:B------:R-:W-:Y:S01]  /*5230*/  @!P0 FFMA.FTZ R3, R42, R43, R3 ;  /* 0x0000002b2a038223 */ /* 0x000fe20000010003 */
[--C-:B------:R-:W-:Y:S01]  /*5240*/  @!P0 HADD2.F32 R30, -RZ, R10.reuse.H0_H0 ;  /* 0x2000000aff1e8230 */ /* 0x100fe20000004100 */
[----:B------:R-:W-:Y:S01]  /*5250*/  @!P0 FFMA.FTZ R4, R44, R45, R4 ;  /* 0x0000002d2c048223 */ /* 0x000fe20000010004 */
[----:B------:R-:W-:Y:S01]  /*5260*/  @!P0 HADD2.F32 R50, -RZ, R51.H0_H0 ;  /* 0x20000033ff328230 */ /* 0x000fe20000004100 */
[----:B------:R-:W-:Y:S01]  /*5270*/  @!P0 FFMA.FTZ R5, R46, R47, R5 ;  /* 0x0000002f2e058223 */ /* 0x000fe20000010005 */
[----:B------:R-:W-:Y:S01]  /*5280*/  @!P0 HADD2.F32 R51, -RZ, R10.H1_H1 ;  /* 0x3000000aff338230 */ /* 0x000fe20000004100 */
[----:B------:R-:W-:Y:S01]  /*5290*/  @!P0 FFMA.FTZ R6, R48, R49, R6 ;  /* 0x0000003130068223 */ /* 0x000fe20000010006 */
[----:B------:R-:W-:Y:S01]  /*52a0*/  @!P0 F2FP.PACK_AB R3, R4, R3 ;  /* 0x000000030403823e */ /* 0x000fe200000000ff */
[--C-:B------:R-:W-:Y:S02]  /*52b0*/  @!P0 HADD2.F32 R11, -RZ, R8.reuse.H0_H0 ;  /* 0x20000008ff0b8230 */ /* 0x100fe40000004100 */
[----:B------:R-:W-:Y:S01]  /*52c0*/  @!P0 HADD2.F32 R10, -RZ, R8.H1_H1 ;  /* 0x30000008ff0a8230 */ /* 0x000fe20000004100 */
[----:B------:R-:W-:Y:S01]  /*52d0*/  @!P0 F2FP.PACK_AB R5, R6, R5 ;  /* 0x000000050605823e */ /* 0x000fe200000000ff */
[----:B------:R-:W-:Y:S02]  /*52e0*/  @!P0 FMUL.FTZ R77, R51, R9 ;  /* 0x00000009334d8220 */ /* 0x000fe40000410000 */
[----:B------:R-:W-:Y:S01]  /*52f0*/  @!P0 FMUL.FTZ R8, R30, R7 ;  /* 0x000000071e088220 */ /* 0x000fe20000410000 */
[----:B------:R-:W-:Y:S01]  /*5300*/  @!P0 MOV R58, R5 ;  /* 0x00000005003a8202 */ /* 0x000fe20000000f00 */
[----:B------:R-:W-:Y:S02]  /*5310*/  @!P0 FFMA.FTZ R77, R10, R52, -R77 ;  /* 0x000000340a4d8223 */ /* 0x000fe4000001084d */
[CC--:B------:R-:W-:Y:S02]  /*5320*/  @!P0 FFMA.FTZ R82, R11.reuse, R50.reuse, -R8 ;  /* 0x000000320b528223 */ /* 0x0c0fe40000010808 */
[----:B------:R-:W-:Y:S01]  /*5330*/  @!P0 FMUL.FTZ R7, R11, R7 ;  /* 0x000000070b078220 */ /* 0x000fe20000410000 */
[----:B------:R-:W-:Y:S01]  /*5340*/  @!P0 F2FP.PACK_AB R11, R84, R83 ;  /* 0x00000053540b823e */ /* 0x000fe200000000ff */
[----:B------:R-:W-:Y:S01]  /*5350*/  @!P0 FMUL.FTZ R8, R10, R9 ;  /* 0x000000090a088220 */ /* 0x000fe20000410000 */
[----:B------:R-:W-:Y:S01]  /*5360*/  @!P0 F2FP.PACK_AB R10, R88, R89 ;  /* 0x00000059580a823e */ /* 0x000fe200000000ff */
[----:B------:R-:W-:Y:S01]  /*5370*/  @!P0 FFMA.FTZ R7, R30, R50, R7 ;  /* 0x000000321e078223 */ /* 0x000fe20000010007 */
[----:B------:R-:W-:Y:S01]  /*5380*/  @!P0 F2FP.PACK_AB R9, R85, R91 ;  /* 0x0000005b5509823e */ /* 0x000fe200000000ff */
[----:B------:R-:W-:Y:S01]  /*5390*/  @!P0 FFMA.FTZ R8, R51, R52, R8 ;  /* 0x0000003433088223 */ /* 0x000fe20000010008 */
[----:B------:R-:W-:Y:S01]  /*53a0*/  @!P0 F2FP.PACK_AB R40, R77, R82 ;  /* 0x000000524d28823e */ /* 0x000fe200000000ff */
[----:B------:R-:W-:Y:S01]  /*53b0*/  @!P0 IMAD.MOV.U32 R14, RZ, RZ, R11 ;  /* 0x000000ffff0e8224 */ /* 0x000fe200078e000b */
[----:B------:R-:W-:Y:S01]  /*53c0*/  @!P0 MOV R12, R9 ;  /* 0x00000009000c8202 */ /* 0x000fe20000000f00 */
[----:B------:R-:W-:Y:S01]  /*53d0*/  @!P0 IMAD.MOV.U32 R57, RZ, RZ, R3 ;  /* 0x000000ffff398224 */ /* 0x000fe200078e0003 */
[----:B------:R-:W-:Y:S02]  /*53e0*/  @!P0 MOV R13, R10 ;  /* 0x0000000a000d8202 */ /* 0x000fe40000000f00 */
[----:B------:R-:W-:Y:S02]  /*53f0*/  @!P0 MOV R15, R40 ;  /* 0x00000028000f8202 */ /* 0x000fe40000000f00 */
[----:B------:R-:W-:Y:S03]  /*5400*/  @!P0 F2FP.PACK_AB R7, R8, R7 ;  /* 0x000000070807823e */ /* 0x000fe600000000ff */
[----:B------:R1:W-:Y:S01]  /*5410*/  STG.E.128 [R80.64], R12 ;  /* 0x0000000c50007986 */ /* 0x0003e2000c101d08 */
[----:B------:R-:W-:Y:S07]  /*5420*/  @!P0 MOV R59, R7 ;  /* 0x00000007003b8202 */ /* 0x000fee0000000f00 */
[----:B------:R1:W-:Y:S02]  /*5430*/  @!P1 STG.E.128 [R78.64], R56 ;  /* 0x000000384e009986 */ /* 0x0003e4000c101d08 */
.L_x_83:
[----:B-1----:R-:W-:Y:S05]  /*5440*/  BSYNC B0 ;  /* 0x0000000000007941 */ /* 0x002fea0003800000 */
.L_x_82:
[----:B------:R-:W-:Y:S01]  /*5450*/  ISETP.GE.OR P1, PT, R169, R76, P5 ;  /* 0x0000004ca900720c */ /* 0x000fe20002f26670 */
[----:B------:R-:W-:Y:S01]  /*5460*/  @!UPT UIADD3 URZ, URZ, URZ, URZ ;  /* 0x0000003f3f3ff290 */ /* 0x000fe2000fffe03f */
[----:B------:R-:W-:Y:S11]  /*5470*/  BSSY B0, `(.L_x_84) ;  /* 0x0000071000007945 */ /* 0x000ff60003800000 */
[----:B------:R-:W-:-:S05]  /*5480*/  @P1 BRA `(.L_x_85) ;  /* 0x000006f000001947 */ /* 0x000fca0003800000 */
[----:B------:R-:W-:Y:S01]  /*5490*/  IADD3 R0, P1, R188, R86, RZ ;  /* 0x00000056bc007210 */ /* 0x000fe20007f3e0ff */
[----:B------:R-:W-:Y:S01]  /*54a0*/  LDS.128 R48, [R147+0x8100] ;  /* 0x0081000093307984 */ /* 0x000fe20000000c00 */
[--C-:B------:R-:W-:Y:S01]  /*54b0*/  @!P0 SHF.R.U32.HI R8, RZ, 0x10, R17.reuse ;  /* 0x00000010ff088819 */ /* 0x100fe20000011611 */
[----:B------:R-:W-:Y:S01]  /*54c0*/  @!P0 HADD2.F32 R44, -RZ, R54.H0_H0 ;  /* 0x20000036ff2c8230 */ /* 0x000fe20000004100 */
[----:B------:R-:W-:Y:S02]  /*54d0*/  IADD3.X R2, R90, R159, RZ, P1, !PT ;  /* 0x0000009f5a027210 */ /* 0x000fe40000ffe4ff */
[----:B------:R-:W-:Y:S02]  /*54e0*/  IADD3 R3, P2, P1, R94, R0, R116 ;  /* 0x000000005e037210 */ /* 0x000fe4000795e074 */
[----:B-----5:R-:W-:Y:S01]  /*54f0*/  @!P0 SHF.R.U64 R5, R16, 0x10, R17 ;  /* 0x0000001010058819 */ /* 0x020fe20000001211 */
[----:B------:R-:W1:Y:S01]  /*5500*/  LDS.128 R12, [R152+0x8100] ;  /* 0x00810000980c7984 */ /* 0x000e620000000c00 */
[----:B------:R-:W-:Y:S01]  /*5510*/  IADD3.X R4, R96, R2, R122, P2, P1 ;  /* 0x0000000260047210 */ /* 0x000fe200017e247a */
[----:B------:R-:W-:Y:S01]  /*5520*/  @!P0 HADD2.F32 R16, -RZ, R53.H0_H0 ;  /* 0x20000035ff108230 */ /* 0x000fe20000004100 */
[----:B------:R-:W-:Y:S01]  /*5530*/  ISETP.GE.AND P1, PT, R98, c[0x0][0x1d4], PT ;  /* 0x0000750062007a0c */ /* 0x000fe20003f26270 */
[----:B------:R-:W-:Y:S01]  /*5540*/  @!P0 HADD2.F32 R5, -RZ, R5.H0_H0 ;  /* 0x20000005ff058230 */ /* 0x000fe20000004100 */
[--C-:B------:R-:W-:Y:S02]  /*5550*/  @!P0 SHF.R.U64 R10, R18, 0x10, R19.reuse ;  /* 0x00000010120a8819 */ /* 0x100fe40000001213 */
[----:B------:R-:W-:Y:S01]  /*5560*/  @!P0 SHF.R.U32.HI R9, RZ, 0x10, R19 ;  /* 0x00000010ff098819 */ /* 0x000fe20000011613 */
[----:B------:R-:W-:Y:S01]  /*5570*/  @!P0 HADD2.F32 R19, -RZ, R53.H1_H1 ;  /* 0x30000035ff138230 */ /* 0x000fe20000004100 */
[--C-:B------:R-:W-:Y:S02]  /*5580*/  @!P0 SHF.R.U64 R42, R60, 0x10, R61.reuse ;  /* 0x000000103c2a8819 */ /* 0x100fe4000000123d */
[----:B------:R-:W-:Y:S02]  /*5590*/  @!P0 SHF.R.U32.HI R41, RZ, 0x10, R61 ;  /* 0x00000010ff298819 */ /* 0x000fe4000001163d */
[--C-:B------:R-:W-:Y:S02]  /*55a0*/  @!P0 SHF.R.U32.HI R46, RZ, 0x10, R63.reuse ;  /* 0x00000010ff2e8819 */ /* 0x100fe4000001163f */
[----:B------:R-:W-:Y:S02]  /*55b0*/  @!P0 SHF.R.U64 R62, R62, 0x10, R63 ;  /* 0x000000103e3e8819 */ /* 0x000fe4000000123f */
[----:B------:R-:W-:Y:S01]  /*55c0*/  @!P1 IADD3 R0, P3, P2, R94, R0, R98 ;  /* 0x000000005e009210 */ /* 0x000fe20007a7e062 */
[----:B------:R-:W-:Y:S03]  /*55d0*/  @!P0 HADD2.F32 R46, -RZ, R46.H0_H0 ;  /* 0x2000002eff2e8230 */ /* 0x000fe60000004100 */
[----:B------:R-:W-:Y:S02]  /*55e0*/  @!P1 IADD3.X R2, R96, R2, R121, P3, P2 ;  /* 0x0000000260029210 */ /* 0x000fe40001fe4479 */
[C---:B------:R-:W-:Y:S04]  /*55f0*/  LEA R58, P2, R3.reuse, c[0x0][0x1c8], 0x1 ;  /* 0x00007200033a7a11 */ /* 0x040fe800078408ff */
[----:B------:R-:W-:Y:S01]  /*5600*/  LEA.HI.X R59, R3, c[0x0][0x1cc], R4, 0x1, P2 ;  /* 0x00007300033b7a11 */ /* 0x000fe200010f0c04 */
[--C-:B------:R-:W-:Y:S01]  /*5610*/  @!P0 HADD2.F32 R3, -RZ, R34.reuse.H1_H1 ;  /* 0x30000022ff038230 */ /* 0x100fe20000004100 */
[C---:B------:R-:W-:Y:S04]  /*5620*/  @!P1 LEA R56, P2, R0.reuse, c[0x0][0x1c8], 0x1 ;  /* 0x0000720000389a11 */ /* 0x040fe800078408ff */
[----:B------:R-:W-:Y:S01]  /*5630*/  @!P1 LEA.HI.X R57, R0, c[0x0][0x1cc], R2, 0x1, P2 ;  /* 0x0000730000399a11 */ /* 0x000fe200010f0c02 */
[----:B------:R-:W-:Y:S01]  /*5640*/  @!P0 HADD2.F32 R0, -RZ, R34.H0_H0 ;  /* 0x20000022ff008230 */ /* 0x000fe20000004100 */
[----:B-1----:R-:W-:Y:S01]  /*5650*/  @!P0 IMAD.MOV.U32 R7, RZ, RZ, R12 ;  /* 0x000000ffff078224 */ /* 0x002fe200078e000c */
[----:B------:R-:W-:Y:S02]  /*5660*/  @!P0 MOV R40, R48 ;  /* 0x0000003000288202 */ /* 0x000fe40000000f00 */
[----:B------:R-:W-:Y:S02]  /*5670*/  @!P0 MOV R17, R49 ;  /* 0x0000003100118202 */ /* 0x000fe40000000f00 */
[----:B------:R-:W-:Y:S01]  /*5680*/  @!P0 HADD2.F32 R2, -RZ, R7.H0_H0 ;  /* 0x20000007ff028230 */ /* 0x000fe20000004100 */
[----:B------:R-:W-:Y:S01]  /*5690*/  @!P0 MOV R6, R13 ;  /* 0x0000000d00068202 */ /* 0x000fe20000000f00 */
[----:B------:R-:W-:Y:S02]  /*56a0*/  @!P0 HADD2.F32 R11, -RZ, R40.H0_H0 ;  /* 0x20000028ff0b8230 */ /* 0x000fe40000004100 */
[----:B------:R-:W-:Y:S02]  /*56b0*/  @!P0 HADD2.F32 R18, -RZ, R17.H0_H0 ;  /* 0x20000011ff128230 */ /* 0x000fe40000004100 */
[--C-:B------:R-:W-:Y:S01]  /*56c0*/  @!P0 HADD2.F32 R4, -RZ, R6.reuse.H0_H0 ;  /* 0x20000006ff048230 */ /* 0x100fe20000004100 */
[CC--:B------:R-:W-:Y:S01]  /*56d0*/  @!P0 FMUL.FTZ R34, R11.reuse, R0.reuse ;  /* 0x000000000b228220 */ /* 0x0c0fe20000410000 */
[----:B------:R-:W-:Y:S01]  /*56e0*/  @!P0 HADD2.F32 R6, -RZ, R6.H1_H1 ;  /* 0x30000006ff068230 */ /* 0x000fe20000004100 */
[----:B------:R-:W-:Y:S01]  /*56f0*/  @!P0 FMUL.FTZ R0, R2, R0 ;  /* 0x0000000002008220 */ /* 0x000fe20000410000 */
[----:B------:R-:W-:Y:S01]  /*5700*/  @!P0 HADD2.F32 R7, -RZ, R7.H1_H1 ;  /* 0x30000007ff078230 */ /* 0x000fe20000004100 */
[----:B------:R-:W-:Y:S02]  /*5710*/  @!P0 FMUL.FTZ R30, R18, R3 ;  /* 0x00000003121e8220 */ /* 0x000fe40000410000 */
[-C--:B------:R-:W-:Y:S01]  /*5720*/  @!P0 FFMA.FTZ R78, R2, R16.reuse, -R34 ;  /* 0x00000010024e8223 */ /* 0x080fe20000010822 */
[----:B------:R-:W-:Y:S01]  /*5730*/  @!P0 HADD2.F32 R2, -RZ, R8.H0_H0 ;  /* 0x20000008ff028230 */ /* 0x000fe20000004100 */
[----:B------:R-:W-:Y:S01]  /*5740*/  @!P0 FFMA.FTZ R0, R11, R16, R0 ;  /* 0x000000100b008223 */ /* 0x000fe20000010000 */
[----:B------:R-:W-:Y:S01]  /*5750*/  @!P0 HADD2.F32 R16, -RZ, R40.H1_H1 ;  /* 0x30000028ff108230 */ /* 0x000fe20000004100 */
[----:B------:R-:W-:Y:S01]  /*5760*/  @!P0 FFMA.FTZ R77, R4, R19, -R30 ;  /* 0x00000013044d8223 */ /* 0x000fe2000001081e */
[----:B------:R-:W-:Y:S01]  /*5770*/  @!P0 HADD2.F32 R30, -RZ, R17.H1_H1 ;  /* 0x30000011ff1e8230 */ /* 0x000fe20000004100 */
[----:B------:R-:W-:Y:S01]  /*5780*/  @!P0 IMAD.MOV.U32 R11, RZ, RZ, R51 ;  /* 0x000000ffff0b8224 */ /* 0x000fe200078e0033 */
[----:B------:R-:W-:Y:S01]  /*5790*/  @!P0 HADD2.F32 R17, -RZ, R42.H0_H0 ;  /* 0x2000002aff118230 */ /* 0x000fe20000004100 */
[----:B------:R-:W-:Y:S01]  /*57a0*/  @!P0 FMUL.FTZ R40, R16, R5 ;  /* 0x0000000510288220 */ /* 0x000fe20000410000 */
[----:B------:R-:W-:Y:S01]  /*57b0*/  @!P0 HADD2.F32 R34, -RZ, R41.H0_H0 ;  /* 0x20000029ff228230 */ /* 0x000fe20000004100 */
[----:B------:R-:W-:Y:S01]  /*57c0*/  @!P0 FMUL.FTZ R3, R4, R3 ;  /* 0x0000000304038220 */ /* 0x000fe20000410000 */
[--C-:B------:R-:W-:Y:S01]  /*57d0*/  @!P0 HADD2.F32 R43, -RZ, R11.reuse.H0_H0 ;  /* 0x2000000bff2b8230 */ /* 0x100fe20000004100 */
[-C--:B------:R-:W-:Y:S01]  /*57e0*/  @!P0 FMUL.FTZ R8, R30, R2.reuse ;  /* 0x000000021e088220 */ /* 0x080fe20000410000 */
[----:B------:R-:W-:Y:S01]  /*57f0*/  @!P0 HADD2.F32 R45, -RZ, R11.H1_H1 ;  /* 0x3000000bff2d8230 */ /* 0x000fe20000004100 */
[C---:B------:R-:W-:Y:S01]  /*5800*/  @!P0 FMUL.FTZ R4, R6.reuse, R2 ;  /* 0x0000000206048220 */ /* 0x040fe20000410000 */
[----:B------:R-:W-:Y:S01]  /*5810*/  @!P0 HADD2.F32 R42, -RZ, R62.H0_H0 ;  /* 0x2000003eff2a8230 */ /* 0x000fe20000004100 */
[C---:B------:R-:W-:Y:S01]  /*5820*/  @!P0 FMUL.FTZ R2, R7.reuse, R5 ;  /* 0x0000000507028220 */ /* 0x040fe20000410000 */
[----:B------:R-:W-:Y:S01]  /*5830*/  @!P0 MOV R5, R15 ;  /* 0x0000000f00058202 */ /* 0x000fe20000000f00 */
[-C--:B------:R-:W-:Y:S01]  /*5840*/  @!P0 FFMA.FTZ R61, R7, R17.reuse, -R40 ;  /* 0x00000011073d8223 */ /* 0x080fe20000010828 */
[----:B------:R-:W-:Y:S01]  /*5850*/  @!P0 HADD2.F32 R7, -RZ, R35.H0_H0 ;  /* 0x20000023ff078230 */ /* 0x000fe20000004100 */
[----:B------:R-:W-:Y:S01]  /*5860*/  @!P0 FFMA.FTZ R63, R6, R34, -R8 ;  /* 0x00000022063f8223 */ /* 0x000fe20000010808 */
[----:B------:R-:W-:Y:S01]  /*5870*/  @!P0 HADD2.F32 R6, -RZ, R9.H0_H0 ;  /* 0x20000009ff068230 */ /* 0x000fe20000004100 */
[----:B------:R-:W-:Y:S01]  /*5880*/  @!P0 FFMA.FTZ R2, R16, R17, R2 ;  /* 0x0000001110028223 */ /* 0x000fe20000010002 */
[--C-:B------:R-:W-:Y:S01]  /*5890*/  @!P0 HADD2.F32 R8, -RZ, R5.reuse.H0_H0 ;  /* 0x20000005ff088230 */ /* 0x100fe20000004100 */
[-C--:B------:R-:W-:Y:S01]  /*58a0*/  @!P0 FMUL.FTZ R11, R43, R7.reuse ;  /* 0x000000072b0b8220 */ /* 0x080fe20000410000 */
[----:B------:R-:W-:Y:S01]  /*58b0*/  @!P0 HADD2.F32 R5, -RZ, R5.H1_H1 ;  /* 0x30000005ff058230 */ /* 0x000fe20000004100 */
[----:B------:R-:W-:Y:S01]  /*58c0*/  @!P0 FMUL.FTZ R9, R45, R6 ;  /* 0x000000062d098220 */ /* 0x000fe20000410000 */
[----:B------:R-:W-:Y:S01]  /*58d0*/  @!P0 F2FP.PACK_AB R0, R2, R0 ;  /* 0x000000000200823e */ /* 0x000fe200000000ff */
[C---:B------:R-:W-:Y:S01]  /*58e0*/  @!P0 FFMA.FTZ R60, R8.reuse, R44, -R11 ;  /* 0x0000002c083c8223 */ /* 0x040fe2000001080b */
[----:B------:R-:W-:Y:S01]  /*58f0*/  @!P0 MOV R11, R50 ;  /* 0x00000032000b8202 */ /* 0x000fe20000000f00 */
[----:B------:R-:W-:Y:S01]  /*5900*/  @!P0 FMUL.FTZ R7, R8, R7 ;  /* 0x0000000708078220 */ /* 0x000fe20000410000 */
[----:B------:R-:W-:Y:S01]  /*5910*/  @!P0 MOV R48, R0 ;  /* 0x0000000000308202 */ /* 0x000fe20000000f00 */
[C---:B------:R-:W-:Y:S01]  /*5920*/  @!P0 FMUL.FTZ R8, R5.reuse, R6 ;  /* 0x0000000605088220 */ /* 0x040fe20000410000 */
[----:B------:R-:W-:Y:S01]  /*5930*/  @!P0 HADD2.F32 R40, -RZ, R54.H1_H1 ;  /* 0x30000036ff288230 */ /* 0x000fe20000004100 */
[----:B------:R-:W-:Y:S01]  /*5940*/  @!P0 IMAD.MOV.U32 R6, RZ, RZ, R14 ;  /* 0x000000ffff068224 */ /* 0x000fe200078e000e */
[----:B------:R-:W-:Y:S01]  /*5950*/  @!P0 HADD2.F32 R41, -RZ, R11.H1_H1 ;  /* 0x3000000bff298230 */ /* 0x000fe20000004100 */
[----:B------:R-:W-:Y:S01]  /*5960*/  @!P0 FFMA.FTZ R53, R5, R46, -R9 ;  /* 0x0000002e05358223 */ /* 0x000fe20000010809 */
[----:B------:R-:W-:Y:S01]  /*5970*/  @!P0 HADD2.F32 R9, -RZ, R10.H0_H0 ;  /* 0x2000000aff098230 */ /* 0x000fe20000004100 */
[----:B------:R-:W-:Y:S01]  /*5980*/  @!P0 FFMA.FTZ R3, R18, R19, R3 ;  /* 0x0000001312038223 */ /* 0x000fe20000010003 */
[----:B------:R-:W-:Y:S01]  /*5990*/  @!P0 HADD2.F32 R5, -RZ, R35.H1_H1 ;  /* 0x30000023ff058230 */ /* 0x000fe20000004100 */
[----:B------:R-:W-:Y:S01]  /*59a0*/  @!P0 FFMA.FTZ R4, R30, R34, R4 ;  /* 0x000000221e048223 */ /* 0x000fe20000010004 */
[----:B------:R-:W-:Y:S01]  /*59b0*/  @!P0 F2FP.PACK_AB R16, R53, R60 ;  /* 0x0000003c3510823e */ /* 0x000fe200000000ff */
[----:B------:R-:W-:Y:S01]  /*59c0*/  @!P0 FMUL.FTZ R47, R41, R9 ;  /* 0x00000009292f8220 */ /* 0x000fe20000410000 */
[----:B------:R-:W-:Y:S02]  /*59d0*/  @!P0 HADD2.F32 R35, -RZ, R11.H0_H0 ;  /* 0x2000000bff238230 */ /* 0x000fe40000004100 */
[----:B------:R-:W-:Y:S01]  /*59e0*/  @!P0 MOV R15, R16 ;  /* 0x00000010000f8202 */ /* 0x000fe20000000f00 */
[--C-:B------:R-:W-:Y:S01]  /*59f0*/  @!P0 HADD2.F32 R11, -RZ, R6.reuse.H0_H0 ;  /* 0x20000006ff0b8230 */ /* 0x100fe20000004100 */
[----:B------:R-:W-:Y:S01]  /*5a00*/  @!P0 F2FP.PACK_AB R3, R4, R3 ;  /* 0x000000030403823e */ /* 0x000fe200000000ff */
[----:B------:R-:W-:Y:S01]  /*5a10*/  @!P0 HADD2.F32 R10, -RZ, R6.H1_H1 ;  /* 0x30000006ff0a8230 */ /* 0x000fe20000004100 */
[-C--:B------:R-:W-:Y:S02]  /*5a20*/  @!P0 FMUL.FTZ R6, R35, R5.reuse ;  /* 0x0000000523068220 */ /* 0x080fe40000410000 */
[C---:B------:R-:W-:Y:S02]  /*5a30*/  @!P0 FMUL.FTZ R5, R11.reuse, R5 ;  /* 0x000000050b058220 */ /* 0x040fe40000410000 */
[----:B------:R-:W-:Y:S02]  /*5a40*/  @!P0 FFMA.FTZ R52, R11, R40, -R6 ;  /* 0x000000280b348223 */ /* 0x000fe40000010806 */
[C---:B------:R-:W-:Y:S02]  /*5a50*/  @!P0 FFMA.FTZ R11, R10.reuse, R42, -R47 ;  /* 0x0000002a0a0b8223 */ /* 0x040fe4000001082f */
[----:B------:R-:W-:Y:S01]  /*5a60*/  @!P0 FMUL.FTZ R6, R10, R9 ;  /* 0x000000090a068220 */ /* 0x000fe20000410000 */
[----:B------:R-:W-:Y:S01]  /*5a70*/  @!P0 F2FP.PACK_AB R10, R63, R77 ;  /* 0x0000004d3f0a823e */ /* 0x000fe200000000ff */
[----:B------:R-:W-:Y:S01]  /*5a80*/  @!P0 FFMA.FTZ R5, R35, R40, R5 ;  /* 0x0000002823058223 */ /* 0x000fe20000010005 */
[----:B------:R-:W-:Y:S01]  /*5a90*/  @!P0 F2FP.PACK_AB R11, R11, R52 ;  /* 0x000000340b0b823e */ /* 0x000fe200000000ff */
[----:B------:R-:W-:Y:S01]  /*5aa0*/  @!P0 FFMA.FTZ R6, R41, R42, R6 ;  /* 0x0000002a29068223 */ /* 0x000fe20000010006 */
[----:B------:R-:W-:Y:S01]  /*5ab0*/  @!P0 F2FP.PACK_AB R9, R61, R78 ;  /* 0x0000004e3d09823e */ /* 0x000fe200000000ff */
[----:B------:R-:W-:Y:S01]  /*5ac0*/  @!P0 FFMA.FTZ R7, R43, R44, R7 ;  /* 0x0000002c2b078223 */ /* 0x000fe20000010007 */
[----:B------:R-:W-:Y:S01]  /*5ad0*/  @!P0 MOV R13, R10 ;  /* 0x0000000a000d8202 */ /* 0x000fe20000000f00 */
[----:B------:R-:W-:Y:S01]  /*5ae0*/  @!P0 FFMA.FTZ R8, R45, R46, R8 ;  /* 0x0000002e2d088223 */ /* 0x000fe20000010008 */
[----:B------:R-:W-:Y:S01]  /*5af0*/  @!P0 MOV R12, R9 ;  /* 0x00000009000c8202 */ /* 0x000fe20000000f00 */
[----:B------:R-:W-:Y:S01]  /*5b00*/  @!P0 IMAD.MOV.U32 R14, RZ, RZ, R11 ;  /* 0x000000ffff0e8224 */ /* 0x000fe200078e000b */
[----:B------:R-:W-:Y:S01]  /*5b10*/  @!P0 F2FP.PACK_AB R5, R6, R5 ;  /* 0x000000050605823e */ /* 0x000fe200000000ff */
[----:B------:R-:W-:Y:S01]  /*5b20*/  @!P0 IMAD.MOV.U32 R49, RZ, RZ, R3 ;  /* 0x000000ffff318224 */ /* 0x000fe200078e0003 */
[----:B------:R-:W-:Y:S02]  /*5b30*/  @!P0 F2FP.PACK_AB R7, R8, R7 ;  /* 0x000000070807823e */ /* 0x000fe400000000ff */
[----:B------:R1:W-:Y:S01]  /*5b40*/  STG.E.128 [R58.64], R12 ;  /* 0x0000000c3a007986 */ /* 0x0003e2000c101d08 */
[----:B------:R-:W-:Y:S02]  /*5b50*/  @!P0 MOV R50, R5 ;  /* 0x0000000500328202 */ /* 0x000fe40000000f00 */
[----:B------:R-:W-:Y:S05]  /*5b60*/  @!P0 MOV R51, R7 ;  /* 0x0000000700338202 */ /* 0x000fea0000000f00 */
[----:B------:R1:W-:Y:S02]  /*5b70*/  @!P1 STG.E.128 [R56.64], R48 ;  /* 0x0000003038009986 */ /* 0x0003e4000c101d08 */
.L_x_85:
[----:B------:R-:W-:Y:S05]  /*5b80*/  BSYNC B0 ;  /* 0x0000000000007941 */ /* 0x000fea0003800000 */
.L_x_84:
[----:B------:R-:W-:Y:S01]  /*5b90*/  ISETP.GE.OR P1, PT, R168, R76, P5 ;  /* 0x0000004ca800720c */ /* 0x000fe20002f26670 */
[----:B------:R-:W-:Y:S01]  /*5ba0*/  @!UPT UIADD3 URZ, URZ, URZ, URZ ;  /* 0x0000003f3f3ff290 */ /* 0x000fe2000fffe03f */
[----:B------:R-:W-:Y:S11]  /*5bb0*/  BSSY B0, `(.L_x_86) ;  /* 0x0000071000007945 */ /* 0x000ff60003800000 */
[----:B------:R-:W-:-:S05]  /*5bc0*/  @P1 BRA `(.L_x_87) ;  /* 0x000006f000001947 */ /* 0x000fca0003800000 */
[----:B------:R-:W-:Y:S01]  /*5bd0*/  IADD3 R0, P1, R186, R86, RZ ;  /* 0x00000056ba007210 */ /* 0x000fe20007f3e0ff */
[----:B------:R-:W-:Y:S01]  /*5be0*/  LDS.128 R44, [R146+0x8100] ;  /* 0x00810000922c7984 */ /* 0x000fe20000000c00 */
[----:B------:R-:W-:Y:S01]  /*5bf0*/  @!P0 SHF.R.U64 R10, R22, 0x10, R23 ;  /* 0x00000010160a8819 */ /* 0x000fe20000001217 */
[--C-:B------:R-:W-:Y:S01]  /*5c00*/  @!P0 HADD2.F32 R16, -RZ, R55.reuse.H0_H0 ;  /* 0x20000037ff108230 */ /* 0x100fe20000004100 */
[----:B------:R-:W-:Y:S01]  /*5c10*/  IADD3.X R2, R90, R157, RZ, P1, !PT ;  /* 0x0000009d5a027210 */ /* 0x000fe20000ffe4ff */
[----:B------:R-:W-:Y:S01]  /*5c20*/  @!P0 HADD2.F32 R19, -RZ, R55.H1_H1 ;  /* 0x30000037ff138230 */ /* 0x000fe20000004100 */
[----:B------:R-:W-:Y:S02]  /*5c30*/  IADD3 R3, P2, P1, R94, R0, R116 ;  /* 0x000000005e037210 */ /* 0x000fe4000795e074 */
[--C-:B-----5:R-:W-:Y:S01]  /*5c40*/  @!P0 SHF.R.U32.HI R5, RZ, 0x10, R21.reuse ;  /* 0x00000010ff058819 */ /* 0x120fe20000011615 */
[----:B-1----:R-:W1:Y:S01]  /*5c50*/  LDS.128 R12, [R151+0x8100] ;  /* 0x00810000970c7984 */ /* 0x002e620000000c00 */
[----:B------:R-:W-:Y:S02]  /*5c60*/  IADD3.X R4, R96, R2, R122, P2, P1 ;  /* 0x0000000260047210 */ /* 0x000fe400017e247a */
[----:B------:R-:W-:Y:S02]  /*5c70*/  ISETP.GE.AND P1, PT, R98, c[0x0][0x1d4], PT ;  /* 0x0000750062007a0c */ /* 0x000fe40003f26270 */
[----:B------:R-:W-:Y:S02]  /*5c80*/  @!P0 SHF.R.U64 R8, R20, 0x10, R21 ;  /* 0x0000001014088819 */ /* 0x000fe40000001215 */
[----:B------:R-:W-:Y:S02]  /*5c90*/  @!P0 SHF.R.U32.HI R9, RZ, 0x10, R23 ;  /* 0x00000010ff098819 */ /* 0x000fe40000011617 */
[--C-:B------:R-:W-:Y:S02]  /*5ca0*/  @!P0 SHF.R.U64 R30, R64, 0x10, R65.reuse ;  /* 0x00000010401e8819 */ /* 0x100fe40000001241 */
[----:B------:R-:W-:Y:S02]  /*5cb0*/  @!P0 SHF.R.U32.HI R21, RZ, 0x10, R65 ;  /* 0x00000010ff158819 */ /* 0x000fe40000011641 */
[--C-:B------:R-:W-:Y:S02]  /*5cc0*/  @!P0 SHF.R.U32.HI R23, RZ, 0x10, R67.reuse ;  /* 0x00000010ff178819 */ /* 0x100fe40000011643 */
[----:B------:R-:W-:Y:S01]  /*5cd0*/  @!P0 SHF.R.U64 R34, R66, 0x10, R67 ;  /* 0x0000001042228819 */ /* 0x000fe20000001243 */
[----:B------:R-:W-:Y:S01]  /*5ce0*/  @!P0 HADD2.F32 R21, -RZ, R21.H0_H0 ;  /* 0x20000015ff158230 */ /* 0x000fe20000004100 */
[----:B------:R-:W-:Y:S01]  /*5cf0*/  @!P1 IADD3 R0, P3, P2, R94, R0, R98 ;  /* 0x000000005e009210 */ /* 0x000fe20007a7e062 */
[----:B------:R-:W-:Y:S02]  /*5d00*/  @!P0 HADD2.F32 R41, -RZ, R23.H0_H0 ;  /* 0x20000017ff298230 */ /* 0x000fe40000004100 */
[----:B------:R-:W-:Y:S01]  /*5d10*/  @!P0 HADD2.F32 R23, -RZ, R72.H1_H1 ;  /* 0x30000048ff178230 */ /* 0x000fe20000004100 */
[----:B------:R-:W-:Y:S01]  /*5d20*/  @!P1 IADD3.X R2, R96, R2, R121, P3, P2 ;  /* 0x0000000260029210 */ /* 0x000fe20001fe4479 */
[----:B------:R-:W-:Y:S01]  /*5d30*/  @!P0 HADD2.F32 R34, -RZ, R34.H0_H0 ;  /* 0x20000022ff228230 */ /* 0x000fe20000004100 */
[C---:B------:R-:W-:Y:S04]  /*5d40*/  LEA R52, P2, R3.reuse, c[0x0][0x1c8], 0x1 ;  /* 0x0000720003347a11 */ /* 0x040fe800078408ff */
[----:B------:R-:W-:Y:S01]  /*5d50*/  LEA.HI.X R53, R3, c[0x0][0x1cc], R4, 0x1, P2 ;  /* 0x0000730003357a11 */ /* 0x000fe200010f0c04 */
[--C-:B------:R-:W-:Y:S01]  /*5d60*/  @!P0 HADD2.F32 R3, -RZ, R36.reuse.H1_H1 ;  /* 0x30000024ff038230 */ /* 0x100fe20000004100 */
[C---:B------:R-:W-:Y:S04]  /*5d70*/  @!P1 LEA R50, P2, R0.reuse, c[0x0][0x1c8], 0x1 ;  /* 0x0000720000329a11 */ /* 0x040fe800078408ff */
[----:B------:R-:W-:Y:S01]  /*5d80*/  @!P1 LEA.HI.X R51, R0, c[0x0][0x1cc], R2, 0x1, P2 ;  /* 0x0000730000339a11 */ /* 0x000fe200010f0c02 */
[----:B------:R-:W-:Y:S02]  /*5d90*/  @!P0 HADD2.F32 R0, -RZ, R36.H0_H0 ;  /* 0x20000024ff008230 */ /* 0x000fe40000004100 */
        /* <DEDUP_REMOVED lines=17> */
[----:B------:R-:W-:Y:S01]  /*5eb0*/  @!P0 HADD2.F32 R5, -RZ, R8.H0_H0 ;  /* 0x20000008ff058230 */ /* 0x000fe20000004100 */
[C---:B------:R-:W-:Y:S01]  /*5ec0*/  @!P0 FFMA.FTZ R55, R4.reuse, R19, -R20 ;  /* 0x0000001304378223 */ /* 0x040fe20000010814 */
[----:B------:R-:W-:Y:S01]  /*5ed0*/  @!P0 HADD2.F32 R16, -RZ, R22.H1_H1 ;  /* 0x30000016ff108230 */ /* 0x000fe20000004100 */
[----:B------:R-:W-:Y:S01]  /*5ee0*/  @!P0 IMAD.MOV.U32 R11, RZ, RZ, R47 ;  /* 0x000000ffff0b8224 */ /* 0x000fe200078e002f */
[----:B------:R-:W-:Y:S01]  /*5ef0*/  @!P0 HADD2.F32 R20, -RZ, R17.H1_H1 ;  /* 0x30000011ff148230 */ /* 0x000fe20000004100 */
[----:B------:R-:W-:Y:S01]  /*5f00*/  @!P0 FMUL.FTZ R3, R4, R3 ;  /* 0x0000000304038220 */ /* 0x000fe20000410000 */
[----:B------:R-:W-:Y:S01]  /*5f10*/  @!P0 HADD2.F32 R17, -RZ, R30.H0_H0 ;  /* 0x2000001eff118230 */ /* 0x000fe20000004100 */
[-C--:B------:R-:W-:Y:S01]  /*5f20*/  @!P0 FMUL.FTZ R22, R16, R5.reuse ;  /* 0x0000000510168220 */ /* 0x080fe20000410000 */
[--C-:B------:R-:W-:Y:S01]  /*5f30*/  @!P0 HADD2.F32 R35, -RZ, R11.reuse.H0_H0 ;  /* 0x2000000bff238230 */ /* 0x100fe20000004100 */
[-C--:B------:R-:W-:Y:S01]  /*5f40*/  @!P0 FMUL.FTZ R8, R20, R2.reuse ;  /* 0x0000000214088220 */ /* 0x080fe20000410000 */
[----:B------:R-:W-:Y:S01]  /*5f50*/  @!P0 HADD2.F32 R40, -RZ, R11.H1_H1 ;  /* 0x3000000bff288230 */ /* 0x000fe20000004100 */
[C---:B------:R-:W-:Y:S02]  /*5f60*/  @!P0 FMUL.FTZ R4, R6.reuse, R2 ;  /* 0x0000000206048220 */ /* 0x040fe40000410000 */
[C---:B------:R-:W-:Y:S01]  /*5f70*/  @!P0 FMUL.FTZ R2, R7.reuse, R5 ;  /* 0x0000000507028220 */ /* 0x040fe20000410000 */
[----:B------:R-:W-:Y:S01]  /*5f80*/  @!P0 MOV R5, R15 ;  /* 0x0000000f00058202 */ /* 0x000fe20000000f00 */
[----:B------:R-:W-:Y:S01]  /*5f90*/  @!P0 FFMA.FTZ R49, R7, R17, -R22 ;  /* 0x0000001107318223 */ /* 0x000fe20000010816 */
        /* <DEDUP_REMOVED lines=13> */
[C---:B------:R-:W-:Y:S02]  /*6070*/  @!P0 FMUL.FTZ R8, R5.reuse, R6 ;  /* 0x0000000605088220 */ /* 0x040fe40000410000 */
[----:B------:R-:W-:Y:S01]  /*6080*/  @!P0 IMAD.MOV.U32 R6, RZ, RZ, R14 ;  /* 0x000000ffff068224 */ /* 0x000fe200078e000e */
[----:B------:R-:W-:Y:S01]  /*6090*/  @!P0 HADD2.F32 R22, -RZ, R11.H0_H0 ;  /* 0x2000000bff168230 */ /* 0x000fe20000004100 */
[----:B------:R-:W-:Y:S01]  /*60a0*/  @!P0 FFMA.FTZ R43, R5, R41, -R9 ;  /* 0x00000029052b8223 */ /* 0x000fe20000010809 */
[----:B------:R-:W-:Y:S01]  /*60b0*/  @!P0 HADD2.F32 R9, -RZ, R10.H0_H0 ;  /* 0x2000000aff098230 */ /* 0x000fe20000004100 */
[----:B------:R-:W-:Y:S01]  /*60c0*/  @!P0 FFMA.FTZ R3, R18, R19, R3 ;  /* 0x0000001312038223 */ /* 0x000fe20000010003 */
[----:B------:R-:W-:Y:S01]  /*60d0*/  @!P0 HADD2.F32 R5, -RZ, R37.H1_H1 ;  /* 0x30000025ff058230 */ /* 0x000fe20000004100 */
[----:B------:R-:W-:Y:S01]  /*60e0*/  @!P0 FFMA.FTZ R4, R20, R21, R4 ;  /* 0x0000001514048223 */ /* 0x000fe20000010004 */
[----:B------:R-:W-:Y:S01]  /*60f0*/  @!P0 F2FP.PACK_AB R16, R43, R48 ;  /* 0x000000302b10823e */ /* 0x000fe200000000ff */
[----:B------:R-:W-:Y:S02]  /*6100*/  @!P0 HADD2.F32 R30, -RZ, R11.H1_H1 ;  /* 0x3000000bff1e8230 */ /* 0x000fe40000004100 */
[--C-:B------:R-:W-:Y:S01]  /*6110*/  @!P0 HADD2.F32 R11, -RZ, R6.reuse.H0_H0 ;  /* 0x20000006ff0b8230 */ /* 0x100fe20000004100 */
[----:B------:R-:W-:Y:S01]  /*6120*/  @!P0 MOV R15, R16 ;  /* 0x00000010000f8202 */ /* 0x000fe20000000f00 */
[----:B------:R-:W-:Y:S01]  /*6130*/  @!P0 HADD2.F32 R10, -RZ, R6.H1_H1 ;  /* 0x30000006ff0a8230 */ /* 0x000fe20000004100 */
[----:B------:R-:W-:Y:S01]  /*6140*/  @!P0 FMUL.FTZ R6, R22, R5 ;  /* 0x0000000516068220 */ /* 0x000fe20000410000 */
[----:B------:R-:W-:Y:S01]  /*6150*/  @!P0 F2FP.PACK_AB R3, R4, R3 ;  /* 0x000000030403823e */ /* 0x000fe200000000ff */
[----:B------:R-:W-:Y:S02]  /*6160*/  @!P0 FMUL.FTZ R37, R30, R9 ;  /* 0x000000091e258220 */ /* 0x000fe40000410000 */
        /* <DEDUP_REMOVED lines=21> */
.L_x_87:
[----:B------:R-:W-:Y:S05]  /*62c0*/  BSYNC B0 ;  /* 0x0000000000007941 */ /* 0x000fea0003800000 */
.L_x_86:
[----:B------:R-:W-:Y:S05]  /*62d0*/  IADD3 R54, P1, R184, R86, RZ ;  /* 0x00000056b8367210 */ /* 0x000fea0007f3e0ff */
[----:B------:R-:W-:Y:S01]  /*62e0*/  IMAD.X R55, R90, 0x1, R155, P1 ;  /* 0x000000015a377824 */ /* 0x000fe200008e069b */
[----:B------:R-:W-:Y:S11]  /*62f0*/  ISETP.GE.OR P1, PT, R167, R76, P5 ;  /* 0x0000004ca700720c */ /* 0x000ff60002f26670 */
[----:B------:R-:W-:Y:S02]  /*6300*/  @!UPT UIADD3 URZ, URZ, URZ, URZ ;  /* 0x0000003f3f3ff290 */ /* 0x000fe4000fffe03f */
[----:B------:R-:W-:-:S05]  /*6310*/  @P1 BRA `(.L_x_79) ;  /* 0x00000bd000001947 */ /* 0x000fca0003800000 */
[----:B-----5:R-:W-:Y:S01]  /*6320*/  @!P0 SHF.R.U64 R4, R24, 0x10, R25 ;  /* 0x0000001018048819 */ /* 0x020fe20000001219 */
[----:B------:R-:W2:Y:S01]  /*6330*/  LDS.128 R40, [R145+0x8100] ;  /* 0x0081000091287984 */ /* 0x000ea20000000c00 */
[----:B------:R-:W-:Y:S01]  /*6340*/  IADD3 R2, P2, P1, R94, R54, R116 ;  /* 0x000000365e027210 */ /* 0x000fe2000795e074 */
[----:B------:R-:W-:Y:S01]  /*6350*/  @!P0 HADD2.F32 R3, -RZ, R38.H0_H0 ;  /* 0x20000026ff038230 */ /* 0x000fe20000004100 */
[----:B-1----:R-:W-:Y:S01]  /*6360*/  @!P0 SHF.R.U64 R12, R68, 0x10, R69 ;  /* 0x00000010440c8819 */ /* 0x002fe20000001245 */
[--C-:B------:R-:W-:Y:S01]  /*6370*/  @!P0 HADD2.F32 R23, -RZ, R73.reuse.H0_H0 ;  /* 0x20000049ff178230 */ /* 0x100fe20000004100 */
[----:B------:R-:W-:Y:S01]  /*6380*/  IADD3.X R5, R96, R55, R122, P2, P1 ;  /* 0x0000003760057210 */ /* 0x000fe200017e247a */
[----:B------:R-:W-:Y:S01]  /*6390*/  @!P0 HADD2.F32 R4, -RZ, R4.H0_H0 ;  /* 0x20000004ff048230 */ /* 0x000fe20000004100 */
[----:B------:R-:W-:Y:S01]  /*63a0*/  LEA R50, P1, R2, c[0x0][0x1c8], 0x1 ;  /* 0x0000720002327a11 */ /* 0x000fe200078208ff */
[----:B------:R-:W1:Y:S01]  /*63b0*/  LDS.128 R8, [R150+0x8100] ;  /* 0x0081000096087984 */ /* 0x000e620000000c00 */
[----:B------:R-:W-:Y:S01]  /*63c0*/  @!P0 SHF.R.U64 R16, R26, 0x10, R27 ;  /* 0x000000101a108819 */ /* 0x000fe2000000121b */
[----:B------:R-:W-:Y:S01]  /*63d0*/  @!P0 HADD2.F32 R19, -RZ, R73.H1_H1 ;  /* 0x30000049ff138230 */ /* 0x000fe20000004100 */
[----:B------:R-:W-:Y:S01]  /*63e0*/  LEA.HI.X R51, R2, c[0x0][0x1cc], R5, 0x1, P1 ;  /* 0x0000730002337a11 */ /* 0x000fe200008f0c05 */
[----:B------:R-:W-:Y:S01]  /*63f0*/  @!P0 HADD2.F32 R21, -RZ, R12.H0_H0 ;  /* 0x2000000cff158230 */ /* 0x000fe20000004100 */
[----:B------:R-:W-:Y:S01]  /*6400*/  @!P0 SHF.R.U32.HI R26, RZ, 0x10, R71 ;  /* 0x00000010ff1a8819 */ /* 0x000fe20000011647 */
[--C-:B------:R-:W-:Y:S01]  /*6410*/  @!P0 HADD2.F32 R36, -RZ, R74.reuse.H0_H0 ;  /* 0x2000004aff248230 */ /* 0x100fe20000004100 */
[----:B------:R-:W-:Y:S01]  /*6420*/  @!P0 SHF.R.U32.HI R15, RZ, 0x10, R27 ;  /* 0x00000010ff0f8819 */ /* 0x000fe2000001161b */
[----:B------:R-:W-:Y:S01]  /*6430*/  @!P0 HADD2.F32 R27, -RZ, R74.H1_H1 ;  /* 0x3000004aff1b8230 */ /* 0x000fe20000004100 */
[----:B------:R-:W-:Y:S01]  /*6440*/  @!P0 SHF.R.U32.HI R13, RZ, 0x10, R25 ;  /* 0x00000010ff0d8819 */ /* 0x000fe20000011619 */
[----:B------:R-:W-:Y:S01]  /*6450*/  @!P0 HADD2.F32 R14, -RZ, R39.H0_H0 ;  /* 0x20000027ff0e8230 */ /* 0x000fe20000004100 */
[----:B------:R-:W-:Y:S01]  /*6460*/  @!P0 SHF.R.U32.HI R25, RZ, 0x10, R69 ;  /* 0x00000010ff198819 */ /* 0x000fe20000011645 */
[----:B------:R-:W-:Y:S01]  /*6470*/  @!P0 HADD2.F32 R17, -RZ, R15.H0_H0 ;  /* 0x2000000fff118230 */ /* 0x000fe20000004100 */
[----:B------:R-:W-:Y:S02]  /*6480*/  @!P0 SHF.R.U64 R34, R70, 0x10, R71 ;  /* 0x0000001046228819 */ /* 0x000fe40000001247 */
[----:B------:R-:W-:Y:S01]  /*6490*/  ISETP.GE.AND P1, PT, R98, c[0x0][0x1d4], PT ;  /* 0x0000750062007a0c */ /* 0x000fe20003f26270 */
[----:B------:R-:W-:Y:S02]  /*64a0*/  @!P0 HADD2.F32 R25, -RZ, R25.H0_H0 ;  /* 0x20000019ff198230 */ /* 0x000fe40000004100 */
[----:B------:R-:W-:Y:S01]  /*64b0*/  @!P0 HADD2.F32 R34, -RZ, R34.H0_H0 ;  /* 0x20000022ff228230 */ /* 0x000fe20000004100 */
[----:B--2---:R-:W-:Y:S01]  /*64c0*/  @!P0 IMAD.MOV.U32 R30, RZ, RZ, R42 ;  /* 0x000000ffff1e8224 */ /* 0x004fe200078e002a */
[----:B------:R-:W-:Y:S02]  /*64d0*/  @!P0 MOV R24, R41 ;  /* 0x0000002900188202 */ /* 0x000fe40000000f00 */
[----:B------:R-:W-:Y:S03]  /*64e0*/  @!P0 MOV R5, R40 ;  /* 0x0000002800058202 */ /* 0x000fe60000000f00 */
[----:B------:R-:W-:Y:S01]  /*64f0*/  @!P0 HADD2.F32 R22, -RZ, R24.H0_H0 ;  /* 0x20000018ff168230 */ /* 0x000fe20000004100 */
[----:B-1----:R-:W-:Y:S01]  /*6500*/  @!P0 MOV R7, R9 ;  /* 0x0000000900078202 */ /* 0x002fe20000000f00 */
[--C-:B------:R-:W-:Y:S01]  /*6510*/  @!P0 HADD2.F32 R18, -RZ, R5.reuse.H0_H0 ;  /* 0x20000005ff128230 */ /* 0x100fe20000004100 */
[----:B------:R-:W-:Y:S02]  /*6520*/  @!P0 MOV R2, R8 ;  /* 0x0000000800028202 */ /* 0x000fe40000000f00 */
[-C--:B------:R-:W-:Y:S01]  /*6530*/  @!P0 FMUL.FTZ R6, R22, R3.reuse ;  /* 0x0000000316068220 */ /* 0x080fe20000410000 */
[----:B------:R-:W-:Y:S02]  /*6540*/  @!P0 HADD2.F32 R20, -RZ, R5.H1_H1 ;  /* 0x30000005ff148230 */ /* 0x000fe40000004100 */
[--C-:B------:R-:W-:Y:S02]  /*6550*/  @!P0 HADD2.F32 R0, -RZ, R7.reuse.H0_H0 ;  /* 0x20000007ff008230 */ /* 0x100fe40000004100 */
[----:B------:R-:W-:Y:S01]  /*6560*/  @!P0 HADD2.F32 R5, -RZ, R2.H1_H1 ;  /* 0x30000002ff058230 */ /* 0x000fe20000004100 */
[----:B------:R-:W-:Y:S01]  /*6570*/  @!P0 FMUL.FTZ R12, R20, R4 ;  /* 0x00000004140c8220 */ /* 0x000fe20000410000 */
[----:B------:R-:W-:Y:S01]  /*6580*/  @!P0 HADD2.F32 R7, -RZ, R7.H1_H1 ;  /* 0x30000007ff078230 */ /* 0x000fe20000004100 */
[C---:B------:R-:W-:Y:S01]  /*6590*/  @!P0 FMUL.FTZ R3, R0.reuse, R3 ;  /* 0x0000000300038220 */ /* 0x040fe20000410000 */
[----:B------:R-:W-:Y:S01]  /*65a0*/  @!P0 HADD2.F32 R24, -RZ, R24.H1_H1 ;  /* 0x30000018ff188230 */ /* 0x000fe20000004100 */
[----:B------:R-:W-:Y:S01]  /*65b0*/  @!P0 FFMA.FTZ R56, R0, R23, -R6 ;  /* 0x0000001700388223 */ /* 0x000fe20000010806 */
[----:B------:R-:W-:Y:S01]  /*65c0*/  @!P0 HADD2.F32 R0, -RZ, R38.H1_H1 ;  /* 0x30000026ff008230 */ /* 0x000fe20000004100 */
[C---:B------:R-:W-:Y:S01]  /*65d0*/  @!P0 FFMA.FTZ R52, R5.reuse, R21, -R12 ;  /* 0x0000001505348223 */ /* 0x040fe2000001080c */
[----:B------:R-:W-:Y:S02]  /*65e0*/  @!P0 HADD2.F32 R6, -RZ, R2.H0_H0 ;  /* 0x20000002ff068230 */ /* 0x000fe40000004100 */
[----:B------:R-:W-:Y:S01]  /*65f0*/  @!P0 HADD2.F32 R38, -RZ, R26.H0_H0 ;  /* 0x2000001aff268230 */ /* 0x000fe20000004100 */
[-C--:B------:R-:W-:Y:S01]  /*6600*/  @!P0 FMUL.FTZ R2, R18, R0.reuse ;  /* 0x0000000012028220 */ /* 0x080fe20000410000 */
[----:B------:R-:W-:Y:S01]  /*6610*/  @!P0 MOV R26, R43 ;  /* 0x0000002b001a8202 */ /* 0x000fe20000000f00 */
[C---:B------:R-:W-:Y:S01]  /*6620*/  @!P0 FMUL.FTZ R0, R6.reuse, R0 ;  /* 0x0000000006008220 */ /* 0x040fe20000410000 */
[----:B------:R-:W-:Y:S01]  /*6630*/  @!P0 HADD2.F32 R12, -RZ, R39.H1_H1 ;  /* 0x30000027ff0c8230 */ /* 0x000fe20000004100 */
[----:B------:R-:W-:Y:S01]  /*6640*/  @!P0 FFMA.FTZ R53, R6, R19, -R2 ;  /* 0x0000001306358223 */ /* 0x000fe20000010802 */
[----:B------:R-:W-:Y:S01]  /*6650*/  @!P0 MOV R6, R10 ;  /* 0x0000000a00068202 */ /* 0x000fe20000000f00 */
[----:B------:R-:W-:Y:S01]  /*6660*/  @!P0 FMUL.FTZ R2, R5, R4 ;  /* 0x0000000405028220 */ /* 0x000fe20000410000 */
[----:B------:R-:W-:Y:S01]  /*6670*/  @!P0 MOV R5, R11 ;  /* 0x0000000b00058202 */ /* 0x000fe20000000f00 */
[----:B------:R-:W-:Y:S01]  /*6680*/  @!P0 FFMA.FTZ R0, R18, R19, R0 ;  /* 0x0000001312008223 */ /* 0x000fe20000010000 */
[--C-:B------:R-:W-:Y:S01]  /*6690*/  @!P0 HADD2.F32 R35, -RZ, R26.reuse.H0_H0 ;  /* 0x2000001aff238230 */ /* 0x100fe20000004100 */
[----:B------:R-:W-:Y:S01]  /*66a0*/  @!P0 FFMA.FTZ R2, R20, R21, R2 ;  /* 0x0000001514028223 */ /* 0x000fe20000010002 */
[----:B------:R-:W-:Y:S01]  /*66b0*/  @!P0 HADD2.F32 R37, -RZ, R26.H1_H1 ;  /* 0x3000001aff258230 */ /* 0x000fe20000004100 */
[----:B------:R-:W-:Y:S01]  /*66c0*/  @!P0 FFMA.FTZ R3, R22, R23, R3 ;  /* 0x0000001716038223 */ /* 0x000fe20000010003 */
[--C-:B------:R-:W-:Y:S01]  /*66d0*/  @!P0 HADD2.F32 R26, -RZ, R30.reuse.H0_H0 ;  /* 0x2000001eff1a8230 */ /* 0x100fe20000004100 */
[----:B------:R-:W-:Y:S01]  /*66e0*/  @!P0 FMUL.FTZ R44, R35, R14 ;  /* 0x0000000e232c8220 */ /* 0x000fe20000410000 */
[----:B------:R-:W-:Y:S01]  /*66f0*/  @!P0 HADD2.F32 R30, -RZ, R30.H1_H1 ;  /* 0x3000001eff1e8230 */ /* 0x000fe20000004100 */
[----:B------:R-:W-:Y:S01]  /*6700*/  @!P0 FMUL.FTZ R39, R37, R17 ;  /* 0x0000001125278220 */ /* 0x000fe20000410000 */
[----:B------:R-:W-:Y:S01]  /*6710*/  @!P0 HADD2.F32 R4, -RZ, R13.H0_H0 ;  /* 0x2000000dff048230 */ /* 0x000fe20000004100 */
[----:B------:R-:W-:Y:S01]  /*6720*/  @!P0 FMUL.FTZ R46, R26, R12 ;  /* 0x0000000c1a2e8220 */ /* 0x000fe20000410000 */
[----:B------:R-:W-:Y:S01]  /*6730*/  @!P0 HADD2.F32 R13, -RZ, R16.H0_H0 ;  /* 0x20000010ff0d8230 */ /* 0x000fe20000004100 */
[----:B------:R-:W-:Y:S01]  /*6740*/  @!P0 F2FP.PACK_AB R0, R2, R0 ;  /* 0x000000000200823e */ /* 0x000fe200000000ff */
[--C-:B------:R-:W-:Y:S01]  /*6750*/  @!P0 HADD2.F32 R16, -RZ, R5.reuse.H0_H0 ;  /* 0x20000005ff108230 */ /* 0x100fe20000004100 */
[----:B------:R-:W-:Y:S01]  /*6760*/  @!P0 FMUL.FTZ R47, R24, R4 ;  /* 0x00000004182f8220 */ /* 0x000fe20000410000 */
[----:B------:R-:W-:Y:S01]  /*6770*/  @!P0 HADD2.F32 R15, -RZ, R5.H1_H1 ;  /* 0x30000005ff0f8230 */ /* 0x000fe20000004100 */
[----:B------:R-:W-:Y:S01]  /*6780*/  @!P0 FMUL.FTZ R45, R30, R13 ;  /* 0x0000000d1e2d8220 */ /* 0x000fe20000410000 */
[--C-:B------:R-:W-:Y:S01]  /*6790*/  @!P0 HADD2.F32 R5, -RZ, R6.reuse.H0_H0 ;  /* 0x20000006ff058230 */ /* 0x100fe20000004100 */
[----:B------:R-:W-:Y:S01]  /*67a0*/  @!P0 FFMA.FTZ R44, R16, R36, -R44 ;  /* 0x00000024102c8223 */ /* 0x000fe2000001082c */
[----:B------:R-:W-:Y:S01]  /*67b0*/  @!P0 HADD2.F32 R6, -RZ, R6.H1_H1 ;  /* 0x30000006ff068230 */ /* 0x000fe20000004100 */
[----:B------:R-:W-:Y:S01]  /*67c0*/  @!P0 FFMA.FTZ R39, R15, R38, -R39 ;  /* 0x000000260f278223 */ /* 0x000fe20000010827 */
[----:B------:R-:W-:Y:S01]  /*67d0*/  @!P0 MOV R40, R0 ;  /* 0x0000000000288202 */ /* 0x000fe20000000f00 */
[----:B------:R-:W-:Y:S02]  /*67e0*/  @!P0 FFMA.FTZ R49, R7, R25, -R47 ;  /* 0x0000001907318223 */ /* 0x000fe4000001082f */
[----:B------:R-:W-:Y:S01]  /*67f0*/  @!P0 FFMA.FTZ R48, R5, R27, -R46 ;  /* 0x0000001b05308223 */ /* 0x000fe2000001082e */
[----:B------:R-:W-:Y:S01]  /*6800*/  @!P0 F2FP.PACK_AB R44, R39, R44 ;  /* 0x0000002c272c823e */ /* 0x000fe200000000ff */
[----:B------:R-:W-:Y:S01]  /*6810*/  @!P0 FFMA.FTZ R47, R6, R34, -R45 ;  /* 0x00000022062f8223 */ /* 0x000fe2000001082d */
[----:B------:R-:W-:Y:S01]  /*6820*/  @!P0 F2FP.PACK_AB R46, R49, R56 ;  /* 0x00000038312e823e */ /* 0x000fe200000000ff */
[----:B------:R-:W-:Y:S01]  /*6830*/  @!P0 FMUL.FTZ R4, R7, R4 ;  /* 0x0000000407048220 */ /* 0x000fe20000410000 */
[----:B------:R-:W-:Y:S01]  /*6840*/  @!P0 F2FP.PACK_AB R45, R52, R53 ;  /* 0x00000035342d823e */ /* 0x000fe200000000ff */
[----:B------:R-:W-:Y:S01]  /*6850*/  @!P0 IMAD.MOV.U32 R11, RZ, RZ, R44 ;  /* 0x000000ffff0b8224 */ /* 0x000fe200078e002c */
[----:B------:R-:W-:Y:S01]  /*6860*/  @!P0 F2FP.PACK_AB R39, R47, R48 ;  /* 0x000000302f27823e */ /* 0x000fe200000000ff */
[----:B------:R-:W-:Y:S01]  /*6870*/  @!P0 FMUL.FTZ R5, R5, R12 ;  /* 0x0000000c05058220 */ /* 0x000fe20000410000 */
[----:B------:R-:W-:Y:S01]  /*6880*/  @!P0 MOV R8, R45 ;  /* 0x0000002d00088202 */ /* 0x000fe20000000f00 */
[----:B------:R-:W-:Y:S01]  /*6890*/  @!P0 FMUL.FTZ R6, R6, R13 ;  /* 0x0000000d06068220 */ /* 0x000fe20000410000 */
[----:B------:R-:W-:Y:S01]  /*68a0*/  @!P0 MOV R9, R46 ;  /* 0x0000002e00098202 */ /* 0x000fe20000000f00 */
[----:B------:R-:W-:Y:S01]  /*68b0*/  @!P0 FFMA.FTZ R4, R24, R25, R4 ;  /* 0x0000001918048223 */ /* 0x000fe20000010004 */
[----:B------:R-:W-:Y:S01]  /*68c0*/  @!P0 MOV R10, R39 ;  /* 0x00000027000a8202 */ /* 0x000fe20000000f00 */
[----:B------:R-:W-:Y:S02]  /*68d0*/  @!P0 FMUL.FTZ R7, R16, R14 ;  /* 0x0000000e10078220 */ /* 0x000fe40000410000 */
[----:B------:R-:W-:Y:S01]  /*68e0*/  @!P0 FFMA.FTZ R5, R26, R27, R5 ;  /* 0x0000001b1a058223 */ /* 0x000fe20000010005 */
[----:B------:R-:W-:Y:S01]  /*68f0*/  @!P0 F2FP.PACK_AB R3, R4, R3 ;  /* 0x000000030403823e */ /* 0x000fe200000000ff */
[----:B------:R1:W-:Y:S01]  /*6900*/  STG.E.128 [R50.64], R8 ;  /* 0x0000000832007986 */ /* 0x0003e2000c101d08 */
[----:B------:R-:W-:Y:S02]  /*6910*/  @!P0 FFMA.FTZ R6, R30, R34, R6 ;  /* 0x000000221e068223 */ /* 0x000fe40000010006 */
[----:B------:R-:W-:Y:S01]  /*6920*/  @!P0 MOV R41, R3 ;  /* 0x0000000300298202 */ /* 0x000fe20000000f00 */
[----:B------:R-:W-:Y:S02]  /*6930*/  @!P0 FFMA.FTZ R7, R35, R36, R7 ;  /* 0x0000002423078223 */ /* 0x000fe40000010007 */
[----:B------:R-:W-:Y:S04]  /*6940*/  @!P0 F2FP.PACK_AB R5, R6, R5 ;  /* 0x000000050605823e */ /* 0x000fe800000000ff */
[----:B------:R-:W-:Y:S01]  /*6950*/  @!P0 MOV R42, R5 ;  /* 0x00000005002a8202 */ /* 0x000fe20000000f00 */
[----:B-1----:R-:W-:Y:S04]  /*6960*/  @!P0 FMUL.FTZ R8, R15, R17 ;  /* 0x000000110f088220 */ /* 0x002fe80000410000 */
[----:B------:R-:W-:Y:S05]  /*6970*/  @!P0 FFMA.FTZ R8, R37, R38, R8 ;  /* 0x0000002625088223 */ /* 0x000fea0000010008 */
[----:B------:R-:W-:Y:S04]  /*6980*/  @!P0 F2FP.PACK_AB R7, R8, R7 ;  /* 0x000000070807823e */ /* 0x000fe800000000ff */
[----:B------:R-:W-:Y:S01]  /*6990*/  @!P0 MOV R43, R7 ;  /* 0x00000007002b8202 */ /* 0x000fe20000000f00 */
[----:B------:R-:W-:-:S05]  /*69a0*/  @P1 BRA `(.L_x_79) ;  /* 0x0000054000001947 */ /* 0x000fca0003800000 */
[----:B------:R-:W-:Y:S04]  /*69b0*/  IADD3 R0, P1, P0, R94, R54, R98 ;  /* 0x000000365e007210 */ /* 0x000fe8000783e062 */
[----:B------:R-:W-:Y:S02]  /*69c0*/  IADD3.X R3, R96, R55, R121, P1, P0 ;  /* 0x0000003760037210 */ /* 0x000fe40000fe0479 */
[C---:B------:R-:W-:Y:S04]  /*69d0*/  LEA R2, P0, R0.reuse, c[0x0][0x1c8], 0x1 ;  /* 0x0000720000027a11 */ /* 0x040fe800078008ff */
[----:B------:R-:W-:Y:S05]  /*69e0*/  LEA.HI.X R3, R0, c[0x0][0x1cc], R3, 0x1, P0 ;  /* 0x0000730000037a11 */ /* 0x000fea00000f0c03 */
[----:B------:R1:W-:Y:S01]  /*69f0*/  STG.E.128 [R2.64], R40 ;  /* 0x0000002802007986 */ /* 0x0003e2000c101d08 */
[----:B------:R-:W-:-:S05]  /*6a00*/  BRA `(.L_x_79) ;  /* 0x000004e000007947 */ /* 0x000fca0003800000 */
.L_x_57:
[----:B------:R-:W-:Y:S01]  /*6a10*/  IMAD R0, R92, -0x80, R127 ;  /* 0xffffff805c007824 */ /* 0x000fe200078e027f */
[----:B------:R-:W-:Y:S04]  /*6a20*/  BSSY B0, `(.L_x_88) ;  /* 0x0000012000007945 */ /* 0x000fe80003800000 */
[----:B------:R-:W-:Y:S04]  /*6a30*/  IMNMX R6, R0, 0x80, PT ;  /* 0x0000008000067817 */ /* 0x000fe80003800200 */
[----:B------:R-:W-:Y:S11]  /*6a40*/  ISETP.GE.AND P0, PT, R97, R6, PT ;  /* 0x000000066100720c */ /* 0x000ff60003f06270 */
[----:B------:R-:W-:Y:S02]  /*6a50*/  @!UPT UIADD3 URZ, URZ, URZ, URZ ;  /* 0x0000003f3f3ff290 */ /* 0x000fe4000fffe03f */
[----:B------:R-:W-:-:S05]  /*6a60*/  @P0 BRA `(.L_x_89) ;  /* 0x000000d000000947 */ /* 0x000fca0003800000 */
[----:B------:R-:W1:Y:S01]  /*6a70*/  @!P5 LDS.128 R12, [R75+0x8100] ;  /* 0x008100004b0cd984 */ /* 0x000e620000000c00 */
[----:B------:R-:W-:Y:S02]  /*6a80*/  ISETP.GE.AND P1, PT, R93, c[0x0][0x1d4], PT ;  /* 0x000075005d007a0c */ /* 0x000fe40003f26270 */
[-C--:B------:R-:W-:Y:S05]  /*6a90*/  @!P5 IADD3 R0, P0, R115, R86.reuse, RZ ;  /* 0x000000567300d210 */ /* 0x080fea0007f1e0ff */
[----:B------:R-:W-:Y:S01]  /*6aa0*/  @!P5 IMAD.X R2, R114, 0x1, R90, P0 ;  /* 0x000000017202d824 */ /* 0x000fe200000e065a */
[C---:B------:R-:W-:Y:S04]  /*6ab0*/  @!P5 LEA R4, P0, R0.reuse, c[0x0][0x1c8], 0x1 ;  /* 0x000072000004da11 */ /* 0x040fe800078008ff */
[----:B------:R-:W-:Y:S01]  /*6ac0*/  @!P5 LEA.HI.X R5, R0, c[0x0][0x1cc], R2, 0x1, P0 ;  /* 0x000073000005da11 */ /* 0x000fe200000f0c02 */
[----:B------:R-:W2:Y:S01]  /*6ad0*/  @!P1 LDS.128 R8, [R75+0xc100] ;  /* 0x00c100004b089984 */ /* 0x000ea20000000c00 */
[----:B------:R-:W-:Y:S05]  /*6ae0*/  @!P1 IADD3 R0, P0, R119, R86, RZ ;  /* 0x0000005677009210 */ /* 0x000fea0007f1e0ff */
[----:B------:R-:W-:Y:S01]  /*6af0*/  @!P1 IMAD.X R3, R90, 0x1, R118, P0 ;  /* 0x000000015a039824 */ /* 0x000fe200000e0676 */
[C---:B------:R-:W-:Y:S04]  /*6b00*/  @!P1 LEA R2, P0, R0.reuse, c[0x0][0x1c8], 0x1 ;  /* 0x0000720000029a11 */ /* 0x040fe800078008ff */
[----:B------:R-:W-:Y:S01]  /*6b10*/  @!P1 LEA.HI.X R3, R0, c[0x0][0x1cc], R3, 0x1, P0 ;  /* 0x0000730000039a11 */ /* 0x000fe200000f0c03 */
[----:B-1----:R1:W-:Y:S04]  /*6b20*/  @!P5 STG.E.128 [R4.64], R12 ;  /* 0x0000000c0400d986 */ /* 0x0023e8000c101d08 */
[----:B--2---:R1:W-:Y:S04]  /*6b30*/  @!P1 STG.E.128 [R2.64], R8 ;  /* 0x0000000802009986 */ /* 0x0043e8000c101d08 */
.L_x_89:
[----:B------:R-:W-:Y:S05]  /*6b40*/  BSYNC B0 ;  /* 0x0000000000007941 */ /* 0x000fea0003800000 */
.L_x_88:
[----:B------:R-:W-:Y:S01]  /*6b50*/  ISETP.GE.AND P0, PT, R169, R6, PT ;  /* 0x00000006a900720c */ /* 0x000fe20003f06270 */
[----:B------:R-:W-:Y:S01]  /*6b60*/  @!UPT UIADD3 URZ, URZ, URZ, URZ ;  /* 0x0000003f3f3ff290 */ /* 0x000fe2000fffe03f */
[----:B------:R-:W-:Y:S11]  /*6b70*/  BSSY B0, `(.L_x_90) ;  /* 0x0000011000007945 */ /* 0x000ff60003800000 */
[----:B------:R-:W-:-:S05]  /*6b80*/  @P0 BRA `(.L_x_91) ;  /* 0x000000f000000947 */ /* 0x000fca0003800000 */
[----:B-1----:R-:W1:Y:S01]  /*6b90*/  @!P5 LDS.128 R12, [R75+0x9100] ;  /* 0x009100004b0cd984 */ /* 0x002e620000000c00 */
[----:B------:R-:W-:Y:S02]  /*6ba0*/  ISETP.GE.AND P1, PT, R93, c[0x0][0x1d4], PT ;  /* 0x000075005d007a0c */ /* 0x000fe40003f26270 */
[----:B------:R-:W-:Y:S05]  /*6bb0*/  IADD3 R2, P0, R210, R86, RZ ;  /* 0x00000056d2027210 */ /* 0x000fea0007f1e0ff */
[----:B------:R-:W-:Y:S01]  /*6bc0*/  IMAD.X R0, R190, 0x1, R90, P0 ;  /* 0x00000001be007824 */ /* 0x000fe200000e065a */
[----:B------:R-:W-:Y:S05]  /*6bd0*/  @!P5 IADD3 R3, P0, R115, R2, RZ ;  /* 0x000000027303d210 */ /* 0x000fea0007f1e0ff */
[----:B------:R-:W2:Y:S01]  /*6be0*/  @!P1 LDS.128 R8, [R75+0xd100] ;  /* 0x00d100004b089984 */ /* 0x000ea20000000c00 */
[----:B------:R-:W-:Y:S01]  /*6bf0*/  @!P5 IMAD.X R5, R114, 0x1, R0, P0 ;  /* 0x000000017205d824 */ /* 0x000fe200000e0600 */
[C---:B------:R-:W-:Y:S04]  /*6c00*/  @!P5 LEA R4, P0, R3.reuse, c[0x0][0x1c8], 0x1 ;  /* 0x000072000304da11 */ /* 0x040fe800078008ff */
[----:B------:R-:W-:Y:S02]  /*6c10*/  @!P5 LEA.HI.X R5, R3, c[0x0][0x1cc], R5, 0x1, P0 ;  /* 0x000073000305da11 */ /* 0x000fe400000f0c05 */
[----:B------:R-:W-:Y:S05]  /*6c20*/  @!P1 IADD3 R3, P0, R2, R119, RZ ;  /* 0x0000007702039210 */ /* 0x000fea0007f1e0ff */
[----:B------:R-:W-:Y:S01]  /*6c30*/  @!P1 IMAD.X R0, R0, 0x1, R118, P0 ;  /* 0x0000000100009824 */ /* 0x000fe200000e0676 */
[C---:B------:R-:W-:Y:S04]  /*6c40*/  @!P1 LEA R2, P0, R3.reuse, c[0x0][0x1c8], 0x1 ;  /* 0x0000720003029a11 */ /* 0x040fe800078008ff */
[----:B------:R-:W-:Y:S01]  /*6c50*/  @!P1 LEA.HI.X R3, R3, c[0x0][0x1cc], R0, 0x1, P0 ;  /* 0x0000730003039a11 */ /* 0x000fe200000f0c00 */
[----:B-1----:R1:W-:Y:S04]  /*6c60*/  @!P5 STG.E.128 [R4.64], R12 ;  /* 0x0000000c0400d986 */ /* 0x0023e8000c101d08 */
[----:B--2---:R1:W-:Y:S04]  /*6c70*/  @!P1 STG.E.128 [R2.64], R8 ;  /* 0x0000000802009986 */ /* 0x0043e8000c101d08 */
.L_x_91:
[----:B------:R-:W-:Y:S05]  /*6c80*/  BSYNC B0 ;  /* 0x0000000000007941 */ /* 0x000fea0003800000 */
.L_x_90:
        /* <DEDUP_REMOVED lines=19> */
.L_x_93:
[----:B------:R-:W-:Y:S05]  /*6dc0*/  BSYNC B0 ;  /* 0x0000000000007941 */ /* 0x000fea0003800000 */
.L_x_92:
[----:B------:R-:W-:Y:S11]  /*6dd0*/  ISETP.GE.AND P0, PT, R167, R6, PT ;  /* 0x00000006a700720c */ /* 0x000ff60003f06270 */
[----:B------:R-:W-:Y:S02]  /*6de0*/  @!UPT UIADD3 URZ, URZ, URZ, URZ ;  /* 0x0000003f3f3ff290 */ /* 0x000fe4000fffe03f */
        /* <DEDUP_REMOVED lines=16> */
.L_x_79:
[----:B------:R-:W-:Y:S05]  /*6ef0*/  BSYNC B2 ;  /* 0x0000000000027941 */ /* 0x000fea0003800000 */
.L_x_56:
[C---:B-1----:R-:W-:Y:S01]  /*6f00*/  IMAD.SHL.U32 R14, R92.reuse, 0x80, RZ ;  /* 0x000000805c0e7824 */ /* 0x042fe200078e00ff */
[----:B------:R-:W-:Y:S01]  /*6f10*/  ISETP.NE.AND P6, PT, R165, RZ, PT ;  /* 0x000000ffa500720c */ /* 0x000fe20003fc5270 */
[----:B------:R-:W-:Y:S01]  /*6f20*/  BSSY B0, `(.L_x_94) ;  /* 0x0000051000007945 */ /* 0x000fe20003800000 */
[----:B------:R-:W-:Y:S01]  /*6f30*/  SHF.L.U64.HI R16, R92, 0x7, R99 ;  /* 0x000000075c107819 */ /* 0x000fe20000010263 */
[----:B-----5:R-:W-:Y:S01]  /*6f40*/  IMAD.IADD R5, R138, 0x1, -R14 ;  /* 0x000000018a057824 */ /* 0x020fe200078e0a0e */
[----:B------:R-:W-:Y:S04]  /*6f50*/  IADD3 R0, P0, R14, R154, RZ ;  /* 0x0000009a0e007210 */ /* 0x000fe80007f1e0ff */
[C---:B------:R-:W-:Y:S01]  /*6f60*/  ISETP.GE.AND P3, PT, R5.reuse, 0x1, PT ;  /* 0x000000010500780c */ /* 0x040fe20003f66270 */
[----:B------:R-:W-:Y:S01]  /*6f70*/  IMAD.X R4, R16, 0x1, R164, P0 ;  /* 0x0000000110047824 */ /* 0x000fe200000e06a4 */
[C---:B------:R-:W-:Y:S02]  /*6f80*/  ISETP.GE.AND P2, PT, R5.reuse, 0x21, PT ;  /* 0x000000210500780c */ /* 0x040fe40003f46270 */
[----:B------:R-:W-:Y:S09]  /*6f90*/  ISETP.GE.AND P1, PT, R5, 0x41, PT ;  /* 0x000000410500780c */ /* 0x000ff20003f26270 */
[----:B------:R-:W-:Y:S01]  /*6fa0*/  @P3 IMAD R6, R4, c[0x0][0x258], RZ ;  /* 0x0000960004063a24 */ /* 0x000fe200078e02ff */
[-C--:B------:R-:W-:Y:S01]  /*6fb0*/  @P3 MOV R3, R113.reuse ;  /* 0x0000007100033202 */ /* 0x080fe20000000f00 */
[----:B------:R-:W-:Y:S01]  /*6fc0*/  @P3 IMAD.MOV.U32 R2, RZ, RZ, R102 ;  /* 0x000000ffff023224 */ /* 0x000fe200078e0066 */
[C---:B------:R-:W-:Y:S01]  /*6fd0*/  @P2 IADD3 R7, P0, R0.reuse, 0x20, RZ ;  /* 0x0000002000072810 */ /* 0x040fe20007f1e0ff */
[C---:B------:R-:W-:Y:S02]  /*6fe0*/  @P3 IMAD R6, R0.reuse, c[0x0][0x25c], R6 ;  /* 0x0000970000063a24 */ /* 0x040fe400078e0206 */
[C---:B------:R-:W-:Y:S01]  /*6ff0*/  @P3 IMAD.WIDE.U32 R2, R0.reuse, c[0x0][0x258], R2 ;  /* 0x0000960000023a25 */ /* 0x040fe200078e0002 */
[----:B------:R-:W-:Y:S02]  /*7000*/  @P2 IADD3.X R8, RZ, R4, RZ, P0, !PT ;  /* 0x00000004ff082210 */ /* 0x000fe400007fe4ff */
[----:B------:R-:W-:Y:S01]  /*7010*/  @P1 IADD3 R12, P0, R0, 0x40, RZ ;  /* 0x00000040000c1810 */ /* 0x000fe20007f1e0ff */
[----:B------:R-:W-:Y:S01]  /*7020*/  @P3 IMAD.IADD R6, R3, 0x1, R6 ;  /* 0x0000000103063824 */ /* 0x000fe200078e0206 */
[----:B------:R-:W-:Y:S03]  /*7030*/  @P2 MOV R3, R113 ;  /* 0x0000007100032202 */ /* 0x000fe60000000f00 */
[----:B------:R-:W-:Y:S01]  /*7040*/  @P1 IMAD.X R13, RZ, RZ, R4, P0 ;  /* 0x000000ffff0d1224 */ /* 0x000fe200000e0604 */
[C---:B------:R-:W-:Y:S04]  /*7050*/  @P3 LEA R10, P0, R2.reuse, c[0x0][0x250], 0x1 ;  /* 0x00009400020a3a11 */ /* 0x040fe800078008ff */
[----:B------:R-:W-:Y:S01]  /*7060*/  @P3 LEA.HI.X R11, R2, c[0x0][0x254], R6, 0x1, P0 ;  /* 0x00009500020b3a11 */ /* 0x000fe200000f0c06 */
[----:B------:R-:W-:Y:S02]  /*7070*/  @P2 IMAD R6, R8, c[0x0][0x258], RZ ;  /* 0x0000960008062a24 */ /* 0x000fe400078e02ff */
[----:B------:R-:W-:Y:S02]  /*7080*/  @P2 IMAD.MOV.U32 R2, RZ, RZ, R102 ;  /* 0x000000ffff022224 */ /* 0x000fe400078e0066 */
[C---:B------:R-:W-:Y:S02]  /*7090*/  @P2 IMAD R6, R7.reuse, c[0x0][0x25c], R6 ;  /* 0x0000970007062a24 */ /* 0x040fe400078e0206 */
[----:B------:R-:W-:Y:S04]  /*70a0*/  @P2 IMAD.WIDE.U32 R2, R7, c[0x0][0x258], R2 ;  /* 0x0000960007022a25 */ /* 0x000fe800078e0002 */
[----:B------:R-:W-:Y:S01]  /*70b0*/  @P2 IMAD.IADD R6, R3, 0x1, R6 ;  /* 0x0000000103062824 */ /* 0x000fe200078e0206 */
[C---:B------:R-:W-:Y:S01]  /*70c0*/  @P2 LEA R8, P0, R2.reuse, c[0x0][0x250], 0x1 ;  /* 0x0000940002082a11 */ /* 0x040fe200078008ff */
[----:B------:R-:W-:Y:S03]  /*70d0*/  @P1 IMAD.MOV.U32 R3, RZ, RZ, R113 ;  /* 0x000000ffff031224 */ /* 0x000fe600078e0071 */
[----:B------:R-:W-:Y:S02]  /*70e0*/  @P2 LEA.HI.X R9, R2, c[0x0][0x254], R6, 0x1, P0 ;  /* 0x0000950002092a11 */ /* 0x000fe400000f0c06 */
[----:B------:R-:W-:Y:S02]  /*70f0*/  ISETP.GE.AND P0, PT, R5, 0x61, PT ;  /* 0x000000610500780c */ /* 0x000fe40003f06270 */
[-C--:B------:R-:W-:Y:S05]  /*7100*/  @P1 MOV R2, R102.reuse ;  /* 0x0000006600021202 */ /* 0x080fea0000000f00 */
[----:B------:R-:W-:Y:S06]  /*7110*/  @P1 IMAD.WIDE.U32 R2, R12, c[0x0][0x258], R2 ;  /* 0x000096000c021a25 */ /* 0x000fec00078e0002 */
[----:B------:R-:W-:Y:S01]  /*7120*/  @P0 IADD3 R5, P4, R0, 0x60, RZ ;  /* 0x0000006000050810 */ /* 0x000fe20007f9e0ff */
[----:B------:R-:W-:Y:S04]  /*7130*/  @P1 IMAD R0, R13, c[0x0][0x258], RZ ;  /* 0x000096000d001a24 */ /* 0x000fe800078e02ff */
[----:B------:R-:W-:Y:S02]  /*7140*/  @P1 IMAD R0, R12, c[0x0][0x25c], R0 ;  /* 0x000097000c001a24 */ /* 0x000fe400078e0200 */
[----:B------:R-:W-:Y:S01]  /*7150*/  @P0 IMAD.X R4, RZ, RZ, R4, P4 ;  /* 0x000000ffff040224 */ /* 0x000fe200020e0604 */
[C---:B------:R-:W-:Y:S01]  /*7160*/  @P1 LEA R6, P4, R2.reuse, c[0x0][0x250], 0x1 ;  /* 0x0000940002061a11 */ /* 0x040fe200078808ff */
[----:B------:R-:W-:Y:S02]  /*7170*/  @P1 IMAD.IADD R0, R3, 0x1, R0 ;  /* 0x0000000103001824 */ /* 0x000fe400078e0200 */
[----:B------:R-:W-:Y:S03]  /*7180*/  @P0 IMAD.MOV.U32 R3, RZ, RZ, R113 ;  /* 0x000000ffff030224 */ /* 0x000fe600078e0071 */
[----:B------:R-:W-:Y:S01]  /*7190*/  @P1 LEA.HI.X R7, R2, c[0x0][0x254], R0, 0x1, P4 ;  /* 0x0000950002071a11 */ /* 0x000fe200020f0c00 */
[----:B------:R-:W-:Y:S01]  /*71a0*/  @P0 IMAD R0, R4, c[0x0][0x258], RZ ;  /* 0x0000960004000a24 */ /* 0x000fe200078e02ff */
[----:B------:R-:W-:Y:S03]  /*71b0*/  @P0 MOV R2, R102 ;  /* 0x0000006600020202 */ /* 0x000fe60000000f00 */
[C---:B------:R-:W-:Y:S02]  /*71c0*/  @P0 IMAD R0, R5.reuse, c[0x0][0x25c], R0 ;  /* 0x0000970005000a24 */ /* 0x040fe400078e0200 */
[----:B------:R-:W-:Y:S04]  /*71d0*/  @P0 IMAD.WIDE.U32 R2, R5, c[0x0][0x258], R2 ;  /* 0x0000960005020a25 */ /* 0x000fe800078e0002 */
[----:B------:R-:W-:Y:S01]  /*71e0*/  @P0 IMAD.IADD R0, R3, 0x1, R0 ;  /* 0x0000000103000824 */ /* 0x000fe200078e0200 */
[C---:B------:R-:W-:Y:S04]  /*71f0*/  @P0 LEA R4, P4, R2.reuse, c[0x0][0x250], 0x1 ;  /* 0x0000940002040a11 */ /* 0x040fe800078808ff */
[----:B------:R-:W-:Y:S02]  /*7200*/  @P0 LEA.HI.X R5, R2, c[0x0][0x254], R0, 0x1, P4 ;  /* 0x0000950002050a11 */ /* 0x000fe400020f0c00 */
[----:B------:R-:W-:Y:S02]  /*7210*/  ISETP.NE.AND P4, PT, R148, RZ, PT ;  /* 0x000000ff9400720c */ /* 0x000fe40003f85270 */
[----:B------:R-:W-:Y:S11]  /*7220*/  IADD3 R0, -R14, R127, RZ ;  /* 0x0000007f0e007210 */ /* 0x000ff60007ffe1ff */
[----:B------:R-:W-:Y:S01]  /*7230*/  @!PT LDS RZ, [RZ] ;  /* 0x00000000fffff984 */ /* 0x000fe20000000800 */
[----:B------:R-:W-:Y:S01]  /*7240*/  @!PT LDS RZ, [RZ] ;  /* 0x00000000fffff984 */ /* 0x000fe20000000800 */
[----:B------:R-:W-:Y:S01]  /*7250*/  @!PT LDS RZ, [RZ] ;  /* 0x00000000fffff984 */ /* 0x000fe20000000800 */
[----:B------:R1:W-:Y:S05]  /*7260*/  @P3 LDGSTS.E.BYPASS.LTC128B.128 [R75+0x100], [R10.64], !P4 ;  /* 0x001000000a4b3fae */ /* 0x0003ea000e101d48 */
[----:B------:R1:W-:Y:S05]  /*7270*/  @P3 LDGSTS.E.BYPASS.LTC128B.128 [R75+0x4100], [R10.64+0x80], !P6 ;  /* 0x041000800a4b3fae */ /* 0x0003ea000f101d48 */
[----:B------:R1:W-:Y:S05]  /*7280*/  @P2 LDGSTS.E.BYPASS.LTC128B.128 [R75+0x1100], [R8.64], !P4 ;  /* 0x01100000084b2fae */ /* 0x0003ea000e101d48 */
[----:B------:R1:W-:Y:S05]  /*7290*/  @P2 LDGSTS.E.BYPASS.LTC128B.128 [R75+0x5100], [R8.64+0x80], !P6 ;  /* 0x05100080084b2fae */ /* 0x0003ea000f101d48 */
[----:B------:R2:W-:Y:S05]  /*72a0*/  @P1 LDGSTS.E.BYPASS.LTC128B.128 [R75+0x2100], [R6.64], !P4 ;  /* 0x02100000064b1fae */ /* 0x0005ea000e101d48 */
[----:B------:R2:W-:Y:S05]  /*72b0*/  @P1 LDGSTS.E.BYPASS.LTC128B.128 [R75+0x6100], [R6.64+0x80], !P6 ;  /* 0x06100080064b1fae */ /* 0x0005ea000f101d48 */
[----:B------:R1:W-:Y:S05]  /*72c0*/  @P0 LDGSTS.E.BYPASS.LTC128B.128 [R75+0x3100], [R4.64], !P4 ;  /* 0x03100000044b0fae */ /* 0x0003ea000e101d48 */
[----:B------:R1:W-:Y:S05]  /*72d0*/  @P0 LDGSTS.E.BYPASS.LTC128B.128 [R75+0x7100], [R4.64+0x80], !P6 ;  /* 0x07100080044b0fae */ /* 0x0003ea000f101d48 */
[----:B------:R-:W0:Y:S01]  /*72e0*/  LDGDEPBAR ;  /* 0x00000000000079af */ /* 0x000e220000000000 */
[----:B--2---:R-:W-:Y:S02]  /*72f0*/  IMNMX R7, R0, 0x80, PT ;  /* 0x0000008000077817 */ /* 0x004fe40003800200 */
[----:B------:R-:W-:Y:S02]  /*7300*/  IADD3 R6, P0, R14, R162, RZ ;  /* 0x000000a20e067210 */ /* 0x000fe40007f1e0ff */
[----:B------:R-:W-:Y:S03]  /*7310*/  ISETP.GE.AND P1, PT, R97, R7, PT ;  /* 0x000000076100720c */ /* 0x000fe60003f26270 */
[----:B------:R-:W-:Y:S01]  /*7320*/  IMAD.X R16, R16, 0x1, R161, P0 ;  /* 0x0000000110107824 */ /* 0x000fe200000e06a1 */
[----:B------:R-:W-:Y:S04]  /*7330*/  DEPBAR.LE SB0, 0x0 ;  /* 0x000080000000791a */ /* 0x000fe80000000000 */
[----:B------:R-:W-:Y:S06]  /*7340*/  BAR.SYNC.DEFER_BLOCKING 0x0 ;  /* 0x0000000000007b1d */ /* 0x000fec0000010000 */
[----:B------:R-:W-:-:S05]  /*7350*/  @P1 BRA `(.L_x_95) ;  /* 0x000000d000001947 */ /* 0x000fca0003800000 */
[----:B-1----:R-:W1:Y:S01]  /*7360*/  @!P5 LDS.128 R12, [R75+0x100] ;  /* 0x000100004b0cd984 */ /* 0x002e620000000c00 */
[----:B------:R-:W-:Y:S01]  /*7370*/  ISETP.GE.AND P0, PT, R93, c[0x0][0x1d4], PT ;  /* 0x000075005d007a0c */ /* 0x000fe20003f06270 */
[----:B------:R-:W-:Y:S01]  /*7380*/  IMAD R0, R16, c[0x0][0x208], RZ ;  /* 0x0000820010007a24 */ /* 0x000fe200078e02ff */
[----:B------:R-:W-:Y:S02]  /*7390*/  MOV R4, R100 ;  /* 0x0000006400047202 */ /* 0x000fe40000000f00 */
[----:B------:R-:W-:Y:S01]  /*73a0*/  MOV R5, R112 ;  /* 0x0000007000057202 */ /* 0x000fe20000000f00 */
[C---:B------:R-:W-:Y:S04]  /*73b0*/  IMAD R0, R6.reuse, c[0x0][0x20c], R0 ;  /* 0x0000830006007a24 */ /* 0x040fe800078e0200 */
[----:B------:R-:W-:Y:S04]  /*73c0*/  IMAD.WIDE.U32 R4, R6, c[0x0][0x208], R4 ;  /* 0x0000820006047a25 */ /* 0x000fe800078e0004 */
[----:B------:R-:W2:Y:S01]  /*73d0*/  @!P0 LDS.128 R8, [R75+0x4100] ;  /* 0x004100004b088984 */ /* 0x000ea20000000c00 */
[C---:B------:R-:W-:Y:S02]  /*73e0*/  LEA R2, P1, R4.reuse, c[0x0][0x1f8], 0x1 ;  /* 0x00007e0004027a11 */ /* 0x040fe400078208ff */
[----:B------:R-:W-:Y:S04]  /*73f0*/  IADD3 R0, R5, R0, RZ ;  /* 0x0000000005007210 */ /* 0x000fe80007ffe0ff */
[----:B------:R-:W-:Y:S05]  /*7400*/  LEA.HI.X R3, R4, c[0x0][0x1fc], R0, 0x1, P1 ;  /* 0x00007f0004037a11 */ /* 0x000fea00008f0c00 */
[----:B-1----:R1:W-:Y:S04]  /*7410*/  @!P5 STG.E.128 [R2.64], R12 ;  /* 0x0000000c0200d986 */ /* 0x0023e8000c101d08 */
[----:B--2---:R1:W-:Y:S02]  /*7420*/  @!P0 STG.E.128 [R2.64+0x80], R8 ;  /* 0x0000800802008986 */ /* 0x0043e4000c101d08 */
.L_x_95:
[----:B-1----:R-:W-:Y:S05]  /*7430*/  BSYNC B0 ;  /* 0x0000000000007941 */ /* 0x002fea0003800000 */
.L_x_94:
[----:B------:R-:W-:Y:S01]  /*7440*/  ISETP.GE.AND P0, PT, R169, R7, PT ;  /* 0x00000007a900720c */ /* 0x000fe20003f06270 */
[----:B------:R-:W-:Y:S01]  /*7450*/  @!UPT UIADD3 URZ, URZ, URZ, URZ ;  /* 0x0000003f3f3ff290 */ /* 0x000fe2000fffe03f */
[----:B------:R-:W-:Y:S11]  /*7460*/  BSSY B0, `(.L_x_96) ;  /* 0x0000011000007945 */ /* 0x000ff60003800000 */
[----:B------:R-:W-:-:S05]  /*7470*/  @P0 BRA `(.L_x_97) ;  /* 0x000000f000000947 */ /* 0x000fca0003800000 */
[----:B------:R-:W1:Y:S01]  /*7480*/  @!P5 LDS.128 R12, [R75+0x1100] ;  /* 0x001100004b0cd984 */ /* 0x000e620000000c00 */
[----:B------:R-:W-:Y:S01]  /*7490*/  ISETP.GE.AND P1, PT, R93, c[0x0][0x1d4], PT ;  /* 0x000075005d007a0c */ /* 0x000fe20003f26270 */
[----:B------:R-:W-:Y:S01]  /*74a0*/  IMAD.MOV.U32 R4, RZ, RZ, R100 ;  /* 0x000000ffff047224 */ /* 0x000fe200078e0064 */
[----:B------:R-:W-:Y:S02]  /*74b0*/  IADD3 R0, P0, R6, 0x20, RZ ;  /* 0x0000002006007810 */ /* 0x000fe40007f1e0ff */
[----:B------:R-:W-:Y:S03]  /*74c0*/  MOV R5, R112 ;  /* 0x0000007000057202 */ /* 0x000fe60000000f00 */
[----:B------:R-:W-:Y:S02]  /*74d0*/  IMAD.X R2, RZ, RZ, R16, P0 ;  /* 0x000000ffff027224 */ /* 0x000fe400000e0610 */
[----:B------:R-:W-:Y:S04]  /*74e0*/  IMAD.WIDE.U32 R4, R0, c[0x0][0x208], R4 ;  /* 0x0000820000047a25 */ /* 0x000fe800078e0004 */
[----:B------:R-:W2:Y:S01]  /*74f0*/  @!P1 LDS.128 R8, [R75+0x5100] ;  /* 0x005100004b089984 */ /* 0x000ea20000000c00 */
[----:B------:R-:W-:Y:S04]  /*7500*/  IMAD R2, R2, c[0x0][0x208], RZ ;  /* 0x0000820002027a24 */ /* 0x000fe800078e02ff */
[----:B------:R-:W-:Y:S01]  /*7510*/  IMAD R0, R0, c[0x0][0x20c], R2 ;  /* 0x0000830000007a24 */ /* 0x000fe200078e0202 */
[C---:B------:R-:W-:Y:S04]  /*7520*/  LEA R2, P0, R4.reuse, c[0x0][0x1f8], 0x1 ;  /* 0x00007e0004027a11 */ /* 0x040fe800078008ff */
[----:B------:R-:W-:Y:S04]  /*7530*/  IADD3 R0, R5, R0, RZ ;  /* 0x0000000005007210 */ /* 0x000fe80007ffe0ff */
[----:B------:R-:W-:Y:S05]  /*7540*/  LEA.HI.X R3, R4, c[0x0][0x1fc], R0, 0x1, P0 ;  /* 0x00007f0004037a11 */ /* 0x000fea00000f0c00 */
[----:B-1----:R1:W-:Y:S04]  /*7550*/  @!P5 STG.E.128 [R2.64], R12 ;  /* 0x0000000c0200d986 */ /* 0x0023e8000c101d08 */
[----:B--2---:R1:W-:Y:S02]  /*7560*/  @!P1 STG.E.128 [R2.64+0x80], R8 ;  /* 0x0000800802009986 */ /* 0x0043e4000c101d08 */
.L_x_97:
[----:B------:R-:W-:Y:S05]  /*7570*/  BSYNC B0 ;  /* 0x0000000000007941 */ /* 0x000fea0003800000 */
.L_x_96:
[----:B------:R-:W-:Y:S01]  /*7580*/  ISETP.GE.AND P0, PT, R168, R7, PT ;  /* 0x00000007a800720c */ /* 0x000fe20003f06270 */
[----:B------:R-:W-:Y:S01]  /*7590*/  @!UPT UIADD3 URZ, URZ, URZ, URZ ;  /* 0x0000003f3f3ff290 */ /* 0x000fe2000fffe03f */
[----:B------:R-:W-:Y:S11]  /*75a0*/  BSSY B0, `(.L_x_98) ;  /* 0x0000011000007945 */ /* 0x000ff60003800000 */
[----:B------:R-:W-:-:S05]  /*75b0*/  @P0 BRA `(.L_x_99) ;  /* 0x000000f000000947 */ /* 0x000fca0003800000 */
[----:B-1----:R-:W1:Y:S01]  /*75c0*/  @!P5 LDS.128 R12, [R75+0x2100] ;  /* 0x002100004b0cd984 */ /* 0x002e620000000c00 */
        /* <DEDUP_REMOVED lines=14> */
.L_x_99:
[----:B------:R-:W-:Y:S05]  /*76b0*/  BSYNC B0 ;  /* 0x0000000000007941 */ /* 0x000fea0003800000 */
.L_x_98:
        /* <DEDUP_REMOVED lines=19> */
.L_x_101:
[----:B------:R-:W-:Y:S05]  /*77f0*/  BSYNC B0 ;  /* 0x0000000000007941 */ /* 0x000fea0003800000 */
.L_x_100:
[C---:B------:R-:W-:Y:S02]  /*7800*/  ISETP.GT.AND P0, PT, R92.reuse, R158, PT ;  /* 0x0000009e5c00720c */ /* 0x040fe40003f04270 */
[----:B------:R-:W-:Y:S11]  /*7810*/  IADD3 R92, R92, -0x1, RZ ;  /* 0xffffffff5c5c7810 */ /* 0x000ff60007ffe0ff */
[----:B-1----:R-:W-:Y:S01]  /*7820*/  @P0 SHF.R.S32.HI R2, RZ, 0x1f, R92 ;  /* 0x0000001fff020819 */ /* 0x002fe2000001145c */
[----:B------:R-:W-:Y:S02]  /*7830*/  @P0 IMAD R0, R197, R92, RZ ;  /* 0x0000005cc5000224 */ /* 0x000fe400078e02ff */
[----:B------:R-:W-:Y:S02]  /*7840*/  @P0 IMAD.MOV.U32 R4, RZ, RZ, R136 ;  /* 0x000000ffff040224 */ /* 0x000fe400078e0088 */
[----:B------:R-:W-:Y:S02]  /*7850*/  @P0 IMAD.MOV.U32 R5, RZ, RZ, R133 ;  /* 0x000000ffff050224 */ /* 0x000fe400078e0085 */
[-C--:B------:R-:W-:Y:S02]  /*7860*/  @P0 IMAD R0, R2, R209.reuse, R0 ;  /* 0x000000d102000224 */ /* 0x080fe400078e0200 */
[----:B------:R-:W-:Y:S04]  /*7870*/  @P0 IMAD.WIDE.U32 R4, R92, R209, R4 ;  /* 0x000000d15c040225 */ /* 0x000fe800078e0004 */
[----:B------:R-:W-:Y:S01]  /*7880*/  @P0 IMAD.IADD R0, R5, 0x1, R0 ;  /* 0x0000000105000824 */ /* 0x000fe200078e0200 */
[C---:B------:R-:W-:Y:S04]  /*7890*/  @P0 LEA R2, P1, R4.reuse, c[0x0][0x220], 0x1 ;  /* 0x0000880004020a11 */ /* 0x040fe800078208ff */
[----:B------:R-:W-:Y:S02]  /*78a0*/  @P0 LEA.HI.X R3, R4, c[0x0][0x224], R0, 0x1, P1 ;  /* 0x0000890004030a11 */ /* 0x000fe400008f0c00 */
[----:B------:R-:W-:Y:S03]  /*78b0*/  @P0 IADD3 R12, P2, P1, R174, 0x80, R2 ;  /* 0x00000080ae0c0810 */ /* 0x000fe6000795e002 */
[----:B------:R-:W-:Y:S01]  /*78c0*/  @!PT LDS RZ, [RZ] ;  /* 0x00000000fffff984 */ /* 0x000fe20000000800 */
[----:B------:R-:W-:Y:S01]  /*78d0*/  @!PT LDS RZ, [RZ] ;  /* 0x00000000fffff984 */ /* 0x000fe20000000800 */
[----:B------:R-:W-:Y:S01]  /*78e0*/  @!PT LDS RZ, [RZ] ;  /* 0x00000000fffff984 */ /* 0x000fe20000000800 */
[----:B------:R1:W-:Y:S01]  /*78f0*/  @P0 LDGSTS.E.BYPASS.LTC128B.128 [R75+0x8100], [R2.64], !P4 ;  /* 0x08100000024b0fae */ /* 0x0003e2000e101d48 */
[----:B------:R-:W-:Y:S02]  /*7900*/  @P0 IADD3.X R13, R170, RZ, R3, P2, P1 ;  /* 0x000000ffaa0d0210 */ /* 0x000fe400017e2403 */
[-C--:B------:R-:W-:Y:S01]  /*7910*/  @P0 IADD3 R6, P1, R2, R174.reuse, RZ ;  /* 0x000000ae02060210 */ /* 0x080fe20007f3e0ff */
[----:B------:R1:W-:Y:S04]  /*7920*/  @P0 LDGSTS.E.BYPASS.LTC128B.128 [R75+0xc100], [R2.64+0x80], !P6 ;  /* 0x0c100080024b0fae */ /* 0x0003e8000f101d48 */
[--C-:B------:R-:W-:Y:S01]  /*7930*/  @P0 IMAD.X R7, R3, 0x1, R170.reuse, P1 ;  /* 0x0000000103070824 */ /* 0x100fe200008e06aa */
[CC--:B------:R-:W-:Y:S04]  /*7940*/  @P0 IADD3 R4, P1, R6.reuse, R174.reuse, RZ ;  /* 0x000000ae06040210 */ /* 0x0c0fe80007f3e0ff */
[----:B------:R2:W-:Y:S01]  /*7950*/  @P0 LDGSTS.E.BYPASS.LTC128B.128 [R75+0x9100], [R6.64], !P4 ;  /* 0x09100000064b0fae */ /* 0x0005e2000e101d48 */
[C---:B------:R-:W-:Y:S01]  /*7960*/  @P0 IMAD.X R5, R7.reuse, 0x1, R170, P1 ;  /* 0x0000000107050824 */ /* 0x040fe200008e06aa */
[-C--:B------:R-:W-:Y:S02]  /*7970*/  @P0 IADD3 R10, P1, R6, R131.reuse, RZ ;  /* 0x00000083060a0210 */ /* 0x080fe40007f3e0ff */
[----:B------:R2:W-:Y:S03]  /*7980*/  @P0 LDGSTS.E.BYPASS.LTC128B.128 [R75+0xd100], [R12.64], !P6 ;  /* 0x0d1000000c4b0fae */ /* 0x0005e6000f101d48 */
[----:B------:R-:W-:Y:S01]  /*7990*/  @P0 IMAD.X R11, R7, 0x1, R128, P1 ;  /* 0x00000001070b0824 */ /* 0x000fe200008e0680 */
[----:B------:R2:W-:Y:S01]  /*79a0*/  @P0 LDGSTS.E.BYPASS.LTC128B.128 [R75+0xa100], [R4.64], !P4 ;  /* 0x0a100000044b0fae */ /* 0x0005e2000e101d48 */
[C---:B------:R-:W-:Y:S03]  /*79b0*/  @P0 IADD3 R8, P1, R4.reuse, R174, RZ ;  /* 0x000000ae04080210 */ /* 0x040fe60007f3e0ff */
[----:B------:R2:W-:Y:S02]  /*79c0*/  @P0 LDGSTS.E.BYPASS.LTC128B.128 [R75+0xe100], [R10.64], !P6 ;  /* 0x0e1000000a4b0fae */ /* 0x0005e4000f101d48 */
[C---:B------:R-:W-:Y:S01]  /*79d0*/  @P0 IMAD.X R9, R5.reuse, 0x1, R170, P1 ;  /* 0x0000000105090824 */ /* 0x040fe200008e06aa */
[----:B-1----:R-:W-:Y:S04]  /*79e0*/  @P0 IADD3 R2, P1, R4, R131, RZ ;  /* 0x0000008304020210 */ /* 0x002fe80007f3e0ff */
[----:B------:R2:W-:Y:S01]  /*79f0*/  @P0 LDGSTS.E.BYPASS.LTC128B.128 [R75+0xb100], [R8.64], !P4 ;  /* 0x0b100000084b0fae */ /* 0x0005e2000e101d48 */
[----:B------:R-:W-:Y:S05]  /*7a00*/  @P0 IMAD.X R3, R5, 0x1, R128, P1 ;  /* 0x0000000105030824 */ /* 0x000fea00008e0680 */
[----:B------:R2:W-:Y:S04]  /*7a10*/  @P0 LDGSTS.E.BYPASS.LTC128B.128 [R75+0xf100], [R2.64], !P6 ;  /* 0x0f100000024b0fae */ /* 0x0005e8000f101d48 */
[----:B------:R-:W0:Y:S01]  /*7a20*/  LDGDEPBAR ;  /* 0x00000000000079af */ /* 0x000e220000000000 */
[----:B------:R-:W-:-:S05]  /*7a30*/  @P0 BRA `(.L_x_102) ;  /* 0xffffa1f000000947 */ /* 0x000fca000383ffff */
[----:B------:R-:W-:Y:S06]  /*7a40*/  BAR.SYNC.DEFER_BLOCKING 0x0 ;  /* 0x0000000000007b1d */ /* 0x000fec0000010000 */
.L_x_55:
[----:B-1----:R-:W-:Y:S01]  /*7a50*/  ISETP.GE.AND P0, PT, R196, 0x1, PT ;  /* 0x00000001c400780c */ /* 0x002fe20003f06270 */
[----:B------:R-:W-:Y:S01]  /*7a60*/  IMAD.IADD R19, R182, 0x1, R179 ;  /* 0x00000001b6137824 */ /* 0x000fe200078e02b3 */
[----:B------:R-:W-:Y:S01]  /*7a70*/  PLOP3.LUT P2, PT, PT, PT, PT, 0x80, 0x0 ;  /* 0x000000000000781c */ /* 0x000fe20003f4f070 */
[----:B--2---:R-:W-:Y:S01]  /*7a80*/  CS2R R10, SRZ ;  /* 0x00000000000a7805 */ /* 0x004fe2000001ff00 */
[----:B------:R-:W-:Y:S01]  /*7a90*/  MOV R114, RZ ;  /* 0x000000ff00727202 */ /* 0x000fe20000000f00 */
[----:B------:R-:W-:Y:S01]  /*7aa0*/  CS2R R14, SRZ ;  /* 0x00000000000e7805 */ /* 0x000fe2000001ff00 */
[----:B------:R-:W-:Y:S01]  /*7ab0*/  IMAD.MOV.U32 R112, RZ, RZ, RZ ;  /* 0x000000ffff707224 */ /* 0x000fe200078e00ff */
        /* <DEDUP_REMOVED lines=10> */
[----:B------:R-:W-:Y:S01]  /*7b60*/  IMAD.MOV.U32 R18, RZ, RZ, RZ ;  /* 0x000000ffff127224 */ /* 0x000fe200078e00ff */
[----:B------:R-:W-:Y:S01]  /*7b70*/  MOV R104, RZ ;  /* 0x000000ff00687202 */ /* 0x000fe20000000f00 */
[----:B------:R-:W-:Y:S01]  /*7b80*/  CS2R R102, SRZ ;  /* 0x0000000000667805 */ /* 0x000fe2000001ff00 */
[----:B------:R-:W-:Y:S01]  /*7b90*/  CS2R R20, SRZ ;  /* 0x0000000000147805 */ /* 0x000fe2000001ff00 */
[----:B------:R-:W-:Y:S01]  /*7ba0*/  IMAD.MOV.U32 R100, RZ, RZ, RZ ;  /* 0x000000ffff647224 */ /* 0x000fe200078e00ff */
[----:B------:R-:W-:Y:S01]  /*7bb0*/  CS2R R98, SRZ ;  /* 0x0000000000627805 */ /* 0x000fe2000001ff00 */
[----:B------:R-:W-:Y:S01]  /*7bc0*/  MOV R96, RZ ;  /* 0x000000ff00607202 */ /* 0x000fe20000000f00 */
[----:B------:R-:W-:Y:S01]  /*7bd0*/  CS2R R94, SRZ ;  /* 0x00000000005e7805 */ /* 0x000fe2000001ff00 */
        /* <DEDUP_REMOVED lines=8> */
[----:B------:R-:W-:Y:S01]  /*7c60*/  CS2R R26, SRZ ;  /* 0x00000000001a7805 */ /* 0x000fe2000001ff00 */
[----:B------:R-:W-:Y:S01]  /*7c70*/  IMAD.MOV.U32 R80, RZ, RZ, RZ ;  /* 0x000000ffff507224 */ /* 0x000fe200078e00ff */
[----:B------:R-:W-:Y:S01]  /*7c80*/  CS2R R78, SRZ ;  /* 0x00000000004e7805 */ /* 0x000fe2000001ff00 */
[----:B------:R-:W-:Y:S01]  /*7c90*/  CS2R R76, SRZ ;  /* 0x00000000004c7805 */ /* 0x000fe2000001ff00 */
[----:B------:R-:W-:Y:S01]  /*7ca0*/  CS2R R74, SRZ ;  /* 0x00000000004a7805 */ /* 0x000fe2000001ff00 */
[----:B------:R-:W-:Y:S01]  /*7cb0*/  CS2R R72, SRZ ;  /* 0x0000000000487805 */ /* 0x000fe2000001ff00 */
[----:B------:R-:W-:Y:S01]  /*7cc0*/  CS2R R70, SRZ ;  /* 0x0000000000467805 */ /* 0x000fe2000001ff00 */
[----:B------:R-:W-:Y:S01]  /*7cd0*/  CS2R R68, SRZ ;  /* 0x0000000000447805 */ /* 0x000fe2000001ff00 */
[----:B------:R-:W-:Y:S01]  /*7ce0*/  CS2R R126, SRZ ;  /* 0x00000000007e7805 */ /* 0x000fe2000001ff00 */
[----:B------:R-:W-:Y:S01]  /*7cf0*/  MOV R124, RZ ;  /* 0x000000ff007c7202 */ /* 0x000fe20000000f00 */
[----:B------:R-:W-:Y:S01]  /*7d00*/  CS2R R122, SRZ ;  /* 0x00000000007a7805 */ /* 0x000fe2000001ff00 */
[----:B------:R-:W-:Y:S01]  /*7d10*/  IMAD.MOV.U32 R120, RZ, RZ, RZ ;  /* 0x000000ffff787224 */ /* 0x000fe200078e00ff */
[----:B------:R-:W-:Y:S01]  /*7d20*/  CS2R R30, SRZ ;  /* 0x00000000001e7805 */ /* 0x000fe2000001ff00 */
[----:B------:R-:W-:Y:S05]  /*7d30*/  @!P0 BRA `(.L_x_103) ;  /* 0x0000bee000008947 */ /* 0x000fea0003800000 */
[----:B------:R-:W-:Y:S01]  /*7d40*/  ISETP.NE.U32.AND P0, PT, RZ, c[0x0][0x340], PT ;  /* 0x0000d000ff007a0c */ /* 0x000fe20003f05070 */
[----:B------:R-:W2:Y:S03]  /*7d50*/  LDL R193, [R1+0x4] ;  /* 0x0000040001c17983 */ /* 0x000ea60000100800 */
[----:B------:R-:W-:-:S13]  /*7d60*/  ISETP.NE.AND.EX P3, PT, RZ, c[0x0][0x344], PT, P0 ;  /* 0x0000d100ff007a0c */ /* 0x000fda0003f65300 */
[----:B------:R-:W-:-:S04]  /*7d70*/  @P3 IMAD.MOV.U32 R2, RZ, RZ, 0x4 ;  /* 0x00000004ff023424 */ /* 0x000fc800078e00ff */
[----:B------:R-:W-:-:S05]  /*7d80*/  @P3 IMAD.WIDE R2, R248, R2, c[0x0][0x340] ;  /* 0x0000d000f8023625 */ /* 0x000fca00078e0202 */
[----:B------:R1:W3:Y:S01]  /*7d90*/  @P3 LDG.E R12, [R2.64] ;  /* 0x00000008020c3981 */ /* 0x0002e2000c1e1900 */
[----:B------:R-:W-:Y:S01]  /*7da0*/  SHF.R.S32.HI R0, RZ, 0x1f, R171 ;  /* 0x0000001fff007819 */ /* 0x000fe200000114ab */
[----:B------:R-:W-:Y:S01]  /*7db0*/  IMAD.MOV.U32 R5, RZ, RZ, c[0x0][0x2c4] ;  /* 0x0000b100ff057624 */ /* 0x000fe200078e00ff */
[----:B------:R-:W-:Y:S01]  /*7dc0*/  SHF.R.S32.HI R117, RZ, 0x1f, R227 ;  /* 0x0000001fff757819 */ /* 0x000fe200000114e3 */
[----:B------:R-:W4:Y:S01]  /*7dd0*/  S2R R29, SR_CTAID.Y ;  /* 0x00000000001d7919 */ /* 0x000f220000002600 */
[----:B------:R-:W-:Y:S01]  /*7de0*/  ISETP.NE.U32.AND P0, PT, RZ, c[0x0][0x348], PT ;  /* 0x0000d200ff007a0c */ /* 0x000fe20003f05070 */
[----:B------:R-:W-:Y:S01]  /*7df0*/  IMAD R0, R0, c[0x0][0x178], RZ ;  /* 0x00005e0000007a24 */ /* 0x000fe200078e02ff */
[----:B------:R-:W-:Y:S01]  /*7e00*/  LEA.HI R4, R117, R227, RZ, 0x3 ;  /* 0x000000e375047211 */ /* 0x000fe200078f18ff */
[----:B------:R-:W-:Y:S01]  /*7e10*/  IMAD R25, R183, c[0x0][0x2c4], RZ ;  /* 0x0000b100b7197a24 */ /* 0x000fe200078e02ff */
[----:B------:R-:W-:Y:S01]  /*7e20*/  ISETP.NE.AND P1, PT, R5, 0x1, PT ;  /* 0x000000010500780c */ /* 0x000fe20003f25270 */
[----:B------:R-:W-:Y:S01]  /*7e30*/  IMAD R0, R171, c[0x0][0x17c], R0 ;  /* 0x00005f00ab007a24 */ /* 0x000fe200078e0200 */
[----:B------:R-:W-:Y:S01]  /*7e40*/  SHF.R.S32.HI R56, RZ, 0x3, R4 ;  /* 0x00000003ff387819 */ /* 0x000fe20000011404 */
[----:B------:R-:W-:Y:S01]  /*7e50*/  IMAD.MOV.U32 R185, RZ, RZ, c[0x0][0x1e0] ;  /* 0x00007800ffb97624 */ /* 0x000fe200078e00ff */
[----:B------:R-:W-:Y:S01]  /*7e60*/  SHF.R.S32.HI R11, RZ, 0x1f, R248 ;  /* 0x0000001fff0b7819 */ /* 0x000fe200000114f8 */
[----:B------:R-:W-:Y:S01]  /*7e70*/  BAR.SYNC.DEFER_BLOCKING 0x0 ;  /* 0x0000000000007b1d */ /* 0x000fe20000010000 */
[----:B------:R-:W-:Y:S01]  /*7e80*/  ISETP.NE.AND.EX P0, PT, RZ, c[0x0][0x34c], PT, P0 ;  /* 0x0000d300ff007a0c */ /* 0x000fe20003f05300 */
[----:B------:R-:W-:-:S02]  /*7e90*/  IMAD.SHL.U32 R192, R185, 0x80, RZ ;  /* 0x00000080b9c07824 */ /* 0x000fc400078e00ff */
[----:B------:R-:W-:Y:S01]  /*7ea0*/  IMAD.WIDE.U32 R186, R185, 0x40, RZ ;  /* 0x00000040b9ba7825 */ /* 0x000fe200078e00ff */
[----:B------:R-:W-:-:S05]  /*7eb0*/  SEL R6, R11, RZ, !P0 ;  /* 0x000000ff0b067207 */ /* 0x000fca0004000000 */
[----:B------:R-:W-:Y:S02]  /*7ec0*/  IMAD R6, R6, c[0x0][0x1c0], RZ ;  /* 0x0000700006067a24 */ /* 0x000fe400078e02ff */
[----:B-1----:R-:W-:-:S04]  /*7ed0*/  IMAD.WIDE.U32 R2, R171, c[0x0][0x178], RZ ;  /* 0x00005e00ab027a25 */ /* 0x002fc800078e00ff */
[----:B------:R-:W-:Y:S01]  /*7ee0*/  IMAD.IADD R3, R3, 0x1, R0 ;  /* 0x0000000103037824 */ /* 0x000fe200078e0200 */
[----:B------:R-:W-:Y:S02]  /*7ef0*/  LOP3.LUT R0, R4, 0xfffffff8, RZ, 0xc0, !PT ;  /* 0xfffffff804007812 */ /* 0x000fe400078ec0ff */
[----:B------:R-:W-:Y:S01]  /*7f00*/  SEL R4, R248, RZ, !P0 ;  /* 0x000000fff8047207 */ /* 0x000fe20004000000 */
[----:B----4-:R-:W-:-:S04]  /*7f10*/  IMAD.WIDE.U32 R2, R29, c[0x0][0x1b8], R2 ;  /* 0x00006e001d027a25 */ /* 0x010fc800078e0002 */
[----:B------:R-:W-:Y:S02]  /*7f20*/  IMAD.IADD R57, R227, 0x1, -R0 ;  /* 0x00000001e3397824 */ /* 0x000fe400078e0a00 */
[----:B------:R-:W-:Y:S02]  /*7f30*/  IMAD R0, R214, c[0x0][0x1b8], RZ ;  /* 0x00006e00d6007a24 */ /* 0x000fe400078e02ff */
[----:B------:R-:W-:Y:S02]  /*7f40*/  IMAD R5, R57, 0x20, R56 ;  /* 0x0000002039057824 */ /* 0x000fe400078e0238 */
[----:B------:R-:W-:Y:S02]  /*7f50*/  IMAD R0, R29, c[0x0][0x1bc], R0 ;  /* 0x00006f001d007a24 */ /* 0x000fe400078e0200 */
[----:B------:R-:W-:Y:S02]  /*7f60*/  IMAD R5, R212, 0x80, R5 ;  /* 0x00000080d4057824 */ /* 0x000fe400078e0205 */
[----:B------:R-:W-:-:S02]  /*7f70*/  IMAD.IADD R3, R3, 0x1, R0 ;  /* 0x0000000103037824 */ /* 0x000fc400078e0200 */
[----:B------:R-:W-:-:S04]  /*7f80*/  @P1 IMAD.HI.U32 R7, R5, c[0x0][0x2c8], RZ ;  /* 0x0000b20005071a27 */ /* 0x000fc800078e00ff */
[----:B------:R-:W-:Y:S01]  /*7f90*/  IMAD.MOV.U32 R0, RZ, RZ, R5 ;  /* 0x000000ffff007224 */ /* 0x000fe200078e0005 */
[----:B------:R-:W-:Y:S01]  /*7fa0*/  @P1 SHF.R.U32.HI R0, RZ, c[0x0][0x2cc], R7 ;  /* 0x0000b300ff001a19 */ /* 0x000fe20000011607 */
[C---:B------:R-:W-:Y:S02]  /*7fb0*/  IMAD R6, R4.reuse, c[0x0][0x1c4], R6 ;  /* 0x0000710004067a24 */ /* 0x040fe400078e0206 */
[----:B------:R-:W-:Y:S01]  /*7fc0*/  IMAD.WIDE.U32 R2, R4, c[0x0][0x1c0], R2 ;  /* 0x0000700004027a25 */ /* 0x000fe200078e0002 */
[----:B------:R-:W-:-:S03]  /*7fd0*/  SHF.R.S32.HI R7, RZ, 0x1f, R0 ;  /* 0x0000001fff077819 */ /* 0x000fc60000011400 */
[----:B------:R-:W-:Y:S02]  /*7fe0*/  IMAD.MOV R4, RZ, RZ, -R0 ;  /* 0x000000ffff047224 */ /* 0x000fe400078e0a00 */
[----:B------:R-:W-:Y:S02]  /*7ff0*/  IMAD.IADD R3, R3, 0x1, R6 ;  /* 0x0000000103037824 */ /* 0x000fe400078e0206 */
[----:B------:R-:W-:Y:S02]  /*8000*/  IMAD R4, R4, c[0x0][0x2c4], R5 ;  /* 0x0000b10004047a24 */ /* 0x000fe400078e0205 */
[----:B------:R-:W-:Y:S02]  /*8010*/  IMAD R5, R7, c[0x0][0x1b0], RZ ;  /* 0x00006c0007057a24 */ /* 0x000fe400078e02ff */
[----:B------:R-:W-:-:S04]  /*8020*/  IMAD.WIDE.U32 R2, R0, c[0x0][0x1b0], R2 ;  /* 0x00006c0000027a25 */ /* 0x000fc800078e0002 */
[----:B------:R-:W-:Y:S01]  /*8030*/  IMAD R6, R0, c[0x0][0x1b4], R5 ;  /* 0x00006d0000067a24 */ /* 0x000fe200078e0205 */
[----:B------:R-:W-:Y:S01]  /*8040*/  SHF.R.S32.HI R5, RZ, 0x1f, R4 ;  /* 0x0000001fff057819 */ /* 0x000fe20000011404 */
[----:B------:R-:W-:Y:S02]  /*8050*/  IMAD.SHL.U32 R22, R57, 0x8, RZ ;  /* 0x0000000839167824 */ /* 0x000fe400078e00ff */
[----:B------:R-:W-:Y:S02]  /*8060*/  IMAD.IADD R3, R3, 0x1, R6 ;  /* 0x0000000103037824 */ /* 0x000fe400078e0206 */
[----:B------:R-:W-:Y:S01]  /*8070*/  IMAD R0, R5, c[0x0][0x1a8], RZ ;  /* 0x00006a0005007a24 */ /* 0x000fe200078e02ff */
[----:B------:R-:W-:Y:S01]  /*8080*/  IADD3 R21, R22, 0x40, RZ ;  /* 0x0000004016157810 */ /* 0x000fe20007ffe0ff */
[----:B------:R-:W-:Y:S01]  /*8090*/  IMAD R6, R212, 0x80, R56 ;  /* 0x00000080d4067824 */ /* 0x000fe200078e0238 */
[----:B------:R-:W-:Y:S01]  /*80a0*/  SHF.R.S32.HI R23, RZ, 0x1f, R22 ;  /* 0x0000001fff177819 */ /* 0x000fe20000011416 */
[----:B------:R-:W-:Y:S01]  /*80b0*/  IMAD R0, R4, c[0x0][0x1ac], R0 ;  /* 0x00006b0004007a24 */ /* 0x000fe200078e0200 */
[----:B------:R-:W-:Y:S01]  /*80c0*/  ISETP.GE.AND P4, PT, R22, c[0x0][0x198], PT ;  /* 0x0000660016007a0c */ /* 0x000fe20003f86270 */
[----:B------:R-:W-:Y:S01]  /*80d0*/  IMAD.WIDE.U32 R2, R4, c[0x0][0x1a8], R2 ;  /* 0x00006a0004027a25 */ /* 0x000fe200078e0002 */
[----:B------:R-:W-:-:S02]  /*80e0*/  ISETP.GE.AND P5, PT, R6, R25, PT ;  /* 0x000000190600720c */ /* 0x000fc40003fa6270 */
[----:B------:R-:W-:Y:S01]  /*80f0*/  IADD3 R9, R6, 0x20, RZ ;  /* 0x0000002006097810 */ /* 0x000fe20007ffe0ff */
[----:B------:R-:W-:Y:S01]  /*8100*/  IMAD.IADD R0, R3, 0x1, R0 ;  /* 0x0000000103007824 */ /* 0x000fe200078e0200 */
[----:B------:R-:W-:Y:S02]  /*8110*/  LEA R15, P0, R2, c[0x0][0x160], 0x1 ;  /* 0x00005800020f7a11 */ /* 0x000fe400078008ff */
[----:B------:R-:W-:Y:S02]  /*8120*/  SHF.R.S32.HI R3, RZ, 0x1f, R19 ;  /* 0x0000001fff037819 */ /* 0x000fe40000011413 */
[----:B------:R-:W-:Y:S01]  /*8130*/  IADD3 R19, P1, R56, R19, RZ ;  /* 0x0000001338137210 */ /* 0x000fe20007f3e0ff */
[----:B------:R-:W-:Y:S01]  /*8140*/  SHFL.IDX PT, R4, R15, RZ, 0x181f ;  /* 0x00181fff0f047589 */ /* 0x000fe200000e0000 */
[----:B------:R-:W-:Y:S02]  /*8150*/  LEA.HI.X R18, R2, c[0x0][0x164], R0, 0x1, P0 ;  /* 0x0000590002127a11 */ /* 0x000fe400000f0c00 */
[----:B------:R-:W-:-:S02]  /*8160*/  LEA.HI.X.SX32 R20, R56, R3, 0x1, P1 ;  /* 0x0000000338147211 */ /* 0x000fc400008f0eff */
[C---:B------:R-:W-:Y:S01]  /*8170*/  IADD3 R8, R6.reuse, 0x40, RZ ;  /* 0x0000004006087810 */ /* 0x040fe20007ffe0ff */
[----:B------:R-:W1:Y:S01]  /*8180*/  SHFL.IDX PT, R5, R18, RZ, 0x181f ;  /* 0x00181fff12057589 */ /* 0x000e6200000e0000 */
[----:B------:R-:W-:Y:S01]  /*8190*/  IADD3 R3, R6, 0x60, RZ ;  /* 0x0000006006037810 */ /* 0x000fe20007ffe0ff */
[----:B------:R-:W-:Y:S01]  /*81a0*/  IMAD R0, R20, c[0x0][0x1e0], RZ ;  /* 0x0000780014007a24 */ /* 0x000fe200078e02ff */
[----:B------:R-:W-:Y:S01]  /*81b0*/  @!P5 SHF.R.S32.HI R2, RZ, 0x1f, R21 ;  /* 0x0000001fff02d819 */ /* 0x000fe20000011415 */
[----:B------:R-:W-:Y:S01]  /*81c0*/  IMAD.WIDE.U32 R6, R19, c[0x0][0x1e0], R22 ;  /* 0x0000780013067a25 */ /* 0x000fe200078e0016 */
[-C--:B------:R-:W-:Y:S02]  /*81d0*/  ISETP.GE.AND P0, PT, R9, R25.reuse, PT ;  /* 0x000000190900720c */ /* 0x080fe40003f06270 */
[-C--:B------:R-:W-:Y:S01]  /*81e0*/  ISETP.GE.AND P1, PT, R8, R25.reuse, PT ;  /* 0x000000190800720c */ /* 0x080fe20003f26270 */
[----:B------:R-:W-:Y:S01]  /*81f0*/  IMAD R0, R19, c[0x0][0x1e4], R0 ;  /* 0x0000790013007a24 */ /* 0x000fe200078e0200 */
[----:B------:R-:W-:Y:S01]  /*8200*/  ISETP.GE.AND P2, PT, R3, R25, PT ;  /* 0x000000190300720c */ /* 0x000fe20003f46270 */
[----:B------:R-:W-:Y:S01]  /*8210*/  IMAD.SHL.U32 R9, R56, 0x40, RZ ;  /* 0x0000004038097824 */ /* 0x000fe200078e00ff */
[----:B------:R-:W-:Y:S01]  /*8220*/  @!P5 LEA.HI R8, R2, R21, RZ, 0x3 ;  /* 0x000000150208d211 */ /* 0x000fe200078f18ff */
[----:B------:R-:W-:Y:S01]  /*8230*/  SHFL.IDX PT, R3, R18, 0x1, 0x181f ;  /* 0x00381f0012037f89 */ /* 0x000fe200000e0000 */
[----:B------:R-:W-:Y:S01]  /*8240*/  IMAD.IADD R7, R7, 0x1, R0 ;  /* 0x0000000107077824 */ /* 0x000fe200078e0200 */
[----:B------:R-:W-:-:S02]  /*8250*/  LEA.HI R0, R117, R227, RZ, 0x6 ;  /* 0x000000e375007211 */ /* 0x000fc400078f30ff */
[----:B------:R-:W4:Y:S01]  /*8260*/  SHFL.IDX PT, R2, R15, 0x1, 0x181f ;  /* 0x00381f000f027f89 */ /* 0x000f2200000e0000 */
[----:B------:R-:W-:Y:S02]  /*8270*/  @!P5 LOP3.LUT R8, R8, 0xfffffff8, RZ, 0xc0, !PT ;  /* 0xfffffff80808d812 */ /* 0x000fe400078ec0ff */
[----:B------:R-:W-:Y:S01]  /*8280*/  IMAD.SHL.U32 R0, R0, 0x8, RZ ;  /* 0x0000000800007824 */ /* 0x000fe200078e00ff */
[----:B------:R-:W-:Y:S02]  /*8290*/  @!P0 SHF.R.S32.HI R10, RZ, 0x1f, R21 ;  /* 0x0000001fff0a8819 */ /* 0x000fe40000011415 */
[----:B------:R-:W-:Y:S02]  /*82a0*/  LOP3.LUT R26, R9, 0x1c0, RZ, 0xc0, !PT ;  /* 0x000001c0091a7812 */ /* 0x000fe400078ec0ff */
[----:B------:R-:W-:Y:S01]  /*82b0*/  LOP3.LUT R27, R0, 0xfffffe00, RZ, 0xc0, !PT ;  /* 0xfffffe00001b7812 */ /* 0x000fe200078ec0ff */
[----:B-1----:R-:W-:Y:S01]  /*82c0*/  @!P5 IMAD.WIDE R16, R8, 0x2, R4 ;  /* 0x000000020810d825 */ /* 0x002fe200078e0204 */
[----:B------:R-:W-:-:S02]  /*82d0*/  LOP3.LUT R0, R26, 0x38, R22, 0xf8, !PT ;  /* 0x000000381a007812 */ /* 0x000fc400078ef816 */
[----:B------:R-:W-:Y:S02]  /*82e0*/  SHF.R.U32.HI R28, RZ, 0x3, R26 ;  /* 0x00000003ff1c7819 */ /* 0x000fe4000001161a */
[----:B------:R-:W-:Y:S02]  /*82f0*/  ISETP.GE.AND P6, PT, R21, c[0x0][0x198], PT ;  /* 0x0000660015007a0c */ /* 0x000fe40003fc6270 */
[----:B------:R-:W-:-:S05]  /*8300*/  LOP3.LUT R58, R27, R0, R28, 0xf6, !PT ;  /* 0x000000001b3a7212 */ /* 0x000fca00078ef61c */
[C---:B------:R-:W-:Y:S02]  /*8310*/  @!P5 IMAD.SHL.U32 R14, R58.reuse, 0x2, RZ ;  /* 0x000000023a0ed824 */ /* 0x040fe400078e00ff */
[----:B------:R-:W-:Y:S01]  /*8320*/  @!P0 IMAD.SHL.U32 R0, R58, 0x2, RZ ;  /* 0x000000023a008824 */ /* 0x000fe200078e00ff */
[----:B--2---:R-:W-:-:S04]  /*8330*/  LEA.HI.SX32 R59, R193, 0xffffffff, 0x19 ;  /* 0xffffffffc13b7811 */ /* 0x004fc800078fcaff */
[----:B------:R-:W-:Y:S02]  /*8340*/  SHF.R.S32.HI R84, RZ, 0x1f, R59 ;  /* 0x0000001fff547819 */ /* 0x000fe4000001143b */
[--C-:B---3--:R-:W-:Y:S01]  /*8350*/  @P3 SHF.R.S32.HI R9, RZ, 0x1f, R12.reuse ;  /* 0x0000001fff093819 */ /* 0x108fe2000001140c */
[----:B------:R-:W-:Y:S01]  /*8360*/  @!P3 IMAD.MOV.U32 R9, RZ, RZ, R11 ;  /* 0x000000ffff09b224 */ /* 0x000fe200078e000b */
[----:B------:R-:W-:Y:S01]  /*8370*/  @!P0 LEA.HI R11, R10, R21, RZ, 0x3 ;  /* 0x000000150a0b8211 */ /* 0x000fe200078f18ff */
[----:B------:R-:W-:Y:S01]  /*8380*/  @P3 IMAD.MOV.U32 R8, RZ, RZ, R12 ;  /* 0x000000ffff083224 */ /* 0x000fe200078e000c */
[----:B------:R-:W1:Y:S01]  /*8390*/  SHFL.IDX PT, R10, R15, 0x2, 0x181f ;  /* 0x00581f000f0a7f89 */ /* 0x000e6200000e0000 */
[----:B------:R-:W-:Y:S01]  /*83a0*/  @!P3 IMAD.MOV.U32 R8, RZ, RZ, R248 ;  /* 0x000000ffff08b224 */ /* 0x000fe200078e00f8 */
[----:B------:R-:W-:Y:S02]  /*83b0*/  @!P0 LOP3.LUT R12, R11, 0xfffffff8, RZ, 0xc0, !PT ;  /* 0xfffffff80b0c8812 */ /* 0x000fe400078ec0ff */
[----:B------:R-:W-:Y:S01]  /*83c0*/  @!P5 LEA R4, P3, R22, R4, 0x1 ;  /* 0x000000041604d211 */ /* 0x000fe200078608ff */
[----:B------:R-:W2:Y:S02]  /*83d0*/  SHFL.IDX PT, R11, R18, 0x2, 0x181f ;  /* 0x00581f00120b7f89 */ /* 0x000ea400000e0000 */
[----:B----4-:R-:W-:Y:S01]  /*83e0*/  @!P0 IMAD.WIDE R12, R12, 0x2, R2 ;  /* 0x000000020c0c8825 */ /* 0x010fe200078e0202 */
[----:B------:R-:W-:-:S02]  /*83f0*/  @!P5 LEA.HI.X R5, R22, R5, R23, 0x1, P3 ;  /* 0x000000051605d211 */ /* 0x000fc400018f0c17 */
[----:B------:R-:W-:-:S03]  /*8400*/  @!P0 LEA R2, P3, R22, R2, 0x1 ;  /* 0x0000000216028211 */ /* 0x000fc600078608ff */
[----:B------:R3:W-:Y:S01]  /*8410*/  @!P5 LDGSTS.E.BYPASS.LTC128B.128 [R14+0x100], [R4.64], !P4 ;  /* 0x00100000040edfae */ /* 0x0007e2000e101d48 */
[----:B------:R-:W-:Y:S02]  /*8420*/  @!P0 LEA.HI.X R3, R22, R3, R23, 0x1, P3 ;  /* 0x0000000316038211 */ /* 0x000fe400018f0c17 */
[----:B------:R-:W-:Y:S01]  /*8430*/  ISETP.GE.AND P3, PT, R21, c[0x0][0x1d4], PT ;  /* 0x0000750015007a0c */ /* 0x000fe20003f66270 */
[----:B------:R4:W-:Y:S04]  /*8440*/  @!P5 LDGSTS.E.BYPASS.LTC128B.128 [R14+0x4100], [R16.64], !P6 ;  /* 0x04100000100edfae */ /* 0x0009e8000f101d48 */
[----:B------:R1:W-:Y:S04]  /*8450*/  @!P0 LDGSTS.E.BYPASS.LTC128B.128 [R0+0x1100], [R2.64], !P4 ;  /* 0x0110000002008fae */ /* 0x0003e8000e101d48 */
[----:B------:R2:W-:Y:S01]  /*8460*/  @!P0 LDGSTS.E.BYPASS.LTC128B.128 [R0+0x5100], [R12.64], !P6 ;  /* 0x051000000c008fae */ /* 0x0005e2000f101d48 */
[----:B------:R-:W-:Y:S01]  /*8470*/  ISETP.NE.U32.AND P6, PT, RZ, c[0x0][0x350], PT ;  /* 0x0000d400ff007a0c */ /* 0x000fe20003fc5070 */
[----:B---3--:R-:W-:Y:S01]  /*8480*/  IMAD R4, R214, c[0x0][0x1e8], RZ ;  /* 0x00007a00d6047a24 */ /* 0x008fe200078e02ff */
[----:B------:R-:W-:-:S03]  /*8490*/  @!P2 SHF.R.S32.HI R5, RZ, 0x1f, R21 ;  /* 0x0000001fff05a819 */ /* 0x000fc60000011415 */
[C---:B------:R-:W-:Y:S02]  /*84a0*/  IMAD R4, R29.reuse, c[0x0][0x1ec], R4 ;  /* 0x00007b001d047a24 */ /* 0x040fe400078e0204 */
[----:B-1----:R-:W-:Y:S01]  /*84b0*/  IMAD.WIDE.U32 R2, R29, c[0x0][0x1e8], R6 ;  /* 0x00007a001d027a25 */ /* 0x002fe200078e0006 */
[----:B------:R-:W-:Y:S02]  /*84c0*/  @!P1 LEA R6, P0, R22, R10, 0x1 ;  /* 0x0000000a16069211 */ /* 0x000fe400078008ff */
[----:B--2---:R-:W-:Y:S01]  /*84d0*/  @!P1 SHF.R.S32.HI R0, RZ, 0x1f, R21 ;  /* 0x0000001fff009819 */ /* 0x004fe20000011415 */
[----:B------:R-:W-:Y:S01]  /*84e0*/  IMAD.IADD R3, R4, 0x1, R3 ;  /* 0x0000000104037824 */ /* 0x000fe200078e0203 */
[-C--:B------:R-:W-:Y:S01]  /*84f0*/  @!P2 LEA.HI R12, R5, R21.reuse, RZ, 0x3 ;  /* 0x00000015050ca211 */ /* 0x080fe200078f18ff */
[----:B------:R-:W1:Y:S01]  /*8500*/  SHFL.IDX PT, R4, R15, 0x3, 0x181f ;  /* 0x00781f000f047f89 */ /* 0x000e6200000e0000 */
[----:B------:R-:W-:Y:S01]  /*8510*/  @!P1 LEA.HI R0, R0, R21, RZ, 0x3 ;  /* 0x0000001500009211 */ /* 0x000fe200078f18ff */
[----:B------:R-:W-:Y:S01]  /*8520*/  IMAD.MOV.U32 R13, RZ, RZ, c[0x0][0x1e4] ;  /* 0x00007900ff0d7624 */ /* 0x000fe200078e00ff */
[----:B------:R-:W-:Y:S01]  /*8530*/  @!P1 LEA.HI.X R7, R22, R11, R23, 0x1, P0 ;  /* 0x0000000b16079211 */ /* 0x000fe200000f0c17 */
[----:B------:R-:W2:Y:S01]  /*8540*/  SHFL.IDX PT, R5, R18, 0x3, 0x181f ;  /* 0x00781f0012057f89 */ /* 0x000ea200000e0000 */
[----:B------:R-:W-:Y:S01]  /*8550*/  @!P1 LOP3.LUT R0, R0, 0xfffffff8, RZ, 0xc0, !PT ;  /* 0xfffffff800009812 */ /* 0x000fe200078ec0ff */
[----:B------:R-:W-:Y:S01]  /*8560*/  IMAD.SHL.U32 R249, R13, 0x40, RZ ;  /* 0x000000400df97824 */ /* 0x000fe200078e00ff */
[----:B------:R-:W-:-:S02]  /*8570*/  ISETP.NE.AND.EX P0, PT, RZ, c[0x0][0x354], PT, P6 ;  /* 0x0000d500ff007a0c */ /* 0x000fc40003f05360 */
[----:B------:R-:W-:Y:S01]  /*8580*/  ISETP.GE.AND P6, PT, R21, c[0x0][0x198], PT ;  /* 0x0000660015007a0c */ /* 0x000fe20003fc6270 */
[----:B------:R-:W-:Y:S01]  /*8590*/  @!P1 IMAD.WIDE R10, R0, 0x2, R10 ;  /* 0x00000002000a9825 */ /* 0x000fe200078e020a */
[----:B----4-:R-:W-:Y:S02]  /*85a0*/  SEL R16, R9, RZ, !P0 ;  /* 0x000000ff09107207 */ /* 0x010fe40004000000 */
[----:B------:R-:W-:Y:S01]  /*85b0*/  SEL R17, R8, RZ, !P0 ;  /* 0x000000ff08117207 */ /* 0x000fe20004000000 */
[----:B------:R-:W-:Y:S02]  /*85c0*/  @!P1 IMAD.SHL.U32 R0, R58, 0x2, RZ ;  /* 0x000000023a009824 */ /* 0x000fe400078e00ff */
[----:B------:R-:W-:Y:S02]  /*85d0*/  IMAD.MOV.U32 R9, RZ, RZ, 0x7 ;  /* 0x00000007ff097424 */ /* 0x000fe400078e00ff */
[----:B------:R-:W-:Y:S01]  /*85e0*/  IMAD.IADD R8, R196, 0x1, -R56 ;  /* 0x00000001c4087824 */ /* 0x000fe200078e0a38 */
[----:B------:R3:W-:Y:S01]  /*85f0*/  @!P1 LDGSTS.E.BYPASS.LTC128B.128 [R0+0x2100], [R6.64], !P4 ;  /* 0x0210000006009fae */ /* 0x0007e2000e101d48 */
[----:B------:R-:W-:Y:S01]  /*8600*/  IMAD.WIDE.U32 R246, R17, c[0x0][0x1f0], R2 ;  /* 0x00007c0011f67a25 */ /* 0x000fe200078e0002 */
[----:B------:R-:W-:-:S02]  /*8610*/  SHF.L.U64.HI R118, R185, R9, c[0x0][0x1e4] ;  /* 0x00007900b9767619 */ /* 0x000fc40000010209 */
[----:B------:R4:W-:Y:S01]  /*8620*/  @!P1 LDGSTS.E.BYPASS.LTC128B.128 [R0+0x6100], [R10.64], !P6 ;  /* 0x061000000a009fae */ /* 0x0009e2000f101d48 */
[----:B------:R-:W-:Y:S01]  /*8630*/  ISETP.GE.AND P1, PT, R21, c[0x0][0x198], PT ;  /* 0x0000660015007a0c */ /* 0x000fe20003f26270 */
[----:B------:R-:W-:Y:S02]  /*8640*/  IMAD.MOV.U32 R242, RZ, RZ, R246 ;  /* 0x000000fffff27224 */ /* 0x000fe400078e00f6 */
[----:B------:R-:W-:Y:S02]  /*8650*/  IMAD.IADD R249, R187, 0x1, R249 ;  /* 0x00000001bbf97824 */ /* 0x000fe400078e02f9 */
[----:B---3--:R-:W-:-:S04]  /*8660*/  IMAD R6, R16, c[0x0][0x1f0], RZ ;  /* 0x00007c0010067a24 */ /* 0x008fc800078e02ff */
[----:B------:R-:W-:Y:S02]  /*8670*/  IMAD R6, R17, c[0x0][0x1f4], R6 ;  /* 0x00007d0011067a24 */ /* 0x000fe400078e0206 */
[----:B----4-:R-:W-:Y:S01]  /*8680*/  IMAD R10, R59, -0x80, R8 ;  /* 0xffffff803b0a7824 */ /* 0x010fe200078e0208 */
[----:B------:R-:W-:Y:S01]  /*8690*/  @!P2 LOP3.LUT R8, R12, 0xfffffff8, RZ, 0xc0, !PT ;  /* 0xfffffff80c08a812 */ /* 0x000fe200078ec0ff */
[----:B------:R-:W-:Y:S02]  /*86a0*/  IMAD R0, R118, R59, RZ ;  /* 0x0000003b76007224 */ /* 0x000fe400078e02ff */
[----:B------:R-:W-:Y:S01]  /*86b0*/  IMAD.IADD R243, R247, 0x1, R6 ;  /* 0x00000001f7f37824 */ /* 0x000fe200078e0206 */
[----:B-1----:R-:W-:Y:S01]  /*86c0*/  @!P2 LEA R6, P0, R22, R4, 0x1 ;  /* 0x000000041606a211 */ /* 0x002fe200078008ff */
[----:B------:R-:W-:Y:S01]  /*86d0*/  IMAD R11, R84, R192, R0 ;  /* 0x000000c0540b7224 */ /* 0x000fe200078e0200 */
[----:B------:R-:W-:Y:S01]  /*86e0*/  ISETP.GE.AND P6, PT, R10, 0x1, PT ;  /* 0x000000010a00780c */ /* 0x000fe20003fc6270 */
[----:B------:R-:W-:Y:S01]  /*86f0*/  @!P2 IMAD.SHL.U32 R0, R58, 0x2, RZ ;  /* 0x000000023a00a824 */ /* 0x000fe200078e00ff */
[----:B--2---:R-:W-:Y:S01]  /*8700*/  @!P2 LEA.HI.X R7, R22, R5, R23, 0x1, P0 ;  /* 0x000000051607a211 */ /* 0x004fe200000f0c17 */
[----:B------:R-:W-:-:S04]  /*8710*/  @!P2 IMAD.WIDE R8, R8, 0x2, R4 ;  /* 0x000000020808a825 */ /* 0x000fc800078e0204 */
[----:B------:R-:W-:Y:S01]  /*8720*/  IMAD.WIDE.U32 R2, R59, R192, R242 ;  /* 0x000000c03b027225 */ /* 0x000fe200078e00f2 */
[----:B------:R1:W-:Y:S01]  /*8730*/  @!P2 LDGSTS.E.BYPASS.LTC128B.128 [R0+0x3100], [R6.64], !P4 ;  /* 0x031000000600afae */ /* 0x0003e2000e101d48 */
[----:B------:R-:W-:Y:S02]  /*8740*/  ISETP.GE.AND P4, PT, R22, c[0x0][0x1d4], PT ;  /* 0x0000750016007a0c */ /* 0x000fe40003f86270 */
[----:B------:R-:W-:Y:S01]  /*8750*/  IMAD.IADD R3, R3, 0x1, R11 ;  /* 0x0000000103037824 */ /* 0x000fe200078e020b */
[----:B------:R2:W-:Y:S01]  /*8760*/  @!P2 LDGSTS.E.BYPASS.LTC128B.128 [R0+0x7100], [R8.64], !P1 ;  /* 0x071000000800afae */ /* 0x0005e2000c901d48 */
[----:B------:R-:W-:Y:S02]  /*8770*/  ISETP.GE.AND P2, PT, R10, 0x21, PT ;  /* 0x000000210a00780c */ /* 0x000fe40003f46270 */
[----:B------:R-:W-:Y:S01]  /*8780*/  @P6 LEA R4, P0, R2, c[0x0][0x1c8], 0x1 ;  /* 0x0000720002046a11 */ /* 0x000fe200078008ff */
[----:B------:R-:W0:Y:S01]  /*8790*/  LDGDEPBAR ;  /* 0x00000000000079af */ /* 0x000e220000000000 */
[----:B------:R-:W-:-:S02]  /*87a0*/  ISETP.GE.AND P1, PT, R10, 0x41, PT ;  /* 0x000000410a00780c */ /* 0x000fc40003f26270 */
[----:B------:R-:W-:Y:S02]  /*87b0*/  @P6 LEA.HI.X R5, R2, c[0x0][0x1cc], R3, 0x1, P0 ;  /* 0x0000730002056a11 */ /* 0x000fe400000f0c03 */
[----:B------:R-:W-:Y:S01]  /*87c0*/  ISETP.GE.AND P0, PT, R10, 0x61, PT ;  /* 0x000000610a00780c */ /* 0x000fe20003f06270 */
[----:B-1----:R-:W-:Y:S02]  /*87d0*/  IMAD R6, R20, c[0x0][0x208], RZ ;  /* 0x0000820014067a24 */ /* 0x002fe400078e02ff */
[----:B--2---:R-:W-:Y:S01]  /*87e0*/  @P6 IMAD.SHL.U32 R0, R58, 0x2, RZ ;  /* 0x000000023a006824 */ /* 0x004fe200078e00ff */
[----:B------:R-:W-:Y:S01]  /*87f0*/  LEA.HI R8, R117, R227, RZ, 0x4 ;  /* 0x000000e375087211 */ /* 0x000fe200078f20ff */
[----:B------:R-:W-:-:S03]  /*8800*/  IMAD R14, R19, c[0x0][0x20c], R6 ;  /* 0x00008300130e7a24 */ /* 0x000fc600078e0206 */
[----:B------:R1:W-:Y:S01]  /*8810*/  @P6 LDGSTS.E.BYPASS.LTC128B.128 [R0+0x8100], [R4.64], !P4 ;  /* 0x0810000004006fae */ /* 0x0003e2000e101d48 */
[----:B------:R-:W-:Y:S02]  /*8820*/  LOP3.LUT R7, R8, 0xfffffff0, RZ, 0xc0, !PT ;  /* 0xfffffff008077812 */ /* 0x000fe400078ec0ff */
[----:B------:R-:W-:Y:S01]  /*8830*/  SHF.R.S32.HI R9, RZ, 0x4, R8 ;  /* 0x00000004ff097819 */ /* 0x000fe20000011408 */
[----:B------:R1:W-:Y:S02]  /*8840*/  @P6 LDGSTS.E.BYPASS.LTC128B.128 [R0+0xc100], [R4.64+0x80], !P3 ;  /* 0x0c10008004006fae */ /* 0x0003e4000d901d48 */
[----:B------:R-:W-:-:S05]  /*8850*/  IMAD.IADD R7, R227, 0x1, -R7 ;  /* 0x00000001e3077824 */ /* 0x000fca00078e0a07 */
[----:B------:R-:W-:-:S04]  /*8860*/  SHF.R.S32.HI R15, RZ, 0x1f, R7 ;  /* 0x0000001fff0f7819 */ /* 0x000fc80000011407 */
[----:B------:R-:W-:Y:S02]  /*8870*/  LEA.HI R15, R15, R7, RZ, 0x3 ;  /* 0x000000070f0f7211 */ /* 0x000fe400078f18ff */
[----:B-1----:R-:W-:Y:S01]  /*8880*/  @P2 LEA R0, P6, R185, R2, 0x5 ;  /* 0x00000002b9002211 */ /* 0x002fe200078c28ff */
[----:B------:R-:W-:-:S03]  /*8890*/  IMAD.WIDE.U32 R4, R19, c[0x0][0x208], R22 ;  /* 0x0000820013047a25 */ /* 0x000fc600078e0016 */
[----:B------:R-:W-:Y:S01]  /*88a0*/  @P2 LEA.HI.X R6, R185, R3, R13, 0x5, P6 ;  /* 0x00000003b9062211 */ /* 0x000fe200030f2c0d */
[----:B------:R-:W-:Y:S01]  /*88b0*/  @P0 IMAD R13, R13, 0x60, RZ ;  /* 0x000000600d0d0824 */ /* 0x000fe200078e02ff */
[----:B------:R-:W-:Y:S01]  /*88c0*/  @P2 LEA R10, P6, R0, c[0x0][0x1c8], 0x1 ;  /* 0x00007200000a2a11 */ /* 0x000fe200078c08ff */
[----:B------:R-:W-:-:S03]  /*88d0*/  IMAD.IADD R5, R5, 0x1, R14 ;  /* 0x0000000105057824 */ /* 0x000fc600078e020e */
[----:B------:R-:W-:Y:S02]  /*88e0*/  @P2 LEA.HI.X R11, R0, c[0x0][0x1cc], R6, 0x1, P6 ;  /* 0x00007300000b2a11 */ /* 0x000fe400030f0c06 */
[----:B------:R-:W-:Y:S02]  /*88f0*/  LEA.HI R6, R8, R9, RZ, 0x1 ;  /* 0x0000000908067211 */ /* 0x000fe400078f08ff */
[----:B------:R-:W-:Y:S02]  /*8900*/  @P1 IADD3 R0, P6, R2, R186, RZ ;  /* 0x000000ba02001210 */ /* 0x000fe40007fde0ff */
[----:B------:R-:W-:-:S03]  /*8910*/  LOP3.LUT R12, R6, 0xfffffffe, RZ, 0xc0, !PT ;  /* 0xfffffffe060c7812 */ /* 0x000fc600078ec0ff */
[--C-:B------:R-:W-:Y:S01]  /*8920*/  @P1 IMAD.X R6, R249, 0x1, R3.reuse, P6 ;  /* 0x00000001f9061824 */ /* 0x100fe200030e0603 */
[C---:B------:R-:W-:Y:S01]  /*8930*/  @P1 LEA R8, P6, R0.reuse, c[0x0][0x1c8], 0x1 ;  /* 0x0000720000081a11 */ /* 0x040fe200078c08ff */
[----:B------:R-:W-:Y:S02]  /*8940*/  IMAD.IADD R54, R9, 0x1, -R12 ;  /* 0x0000000109367824 */ /* 0x000fe400078e0a0c */
[----:B------:R-:W-:Y:S01]  /*8950*/  @P0 IMAD.WIDE.U32 R2, R185, 0x60, R2 ;  /* 0x00000060b9020825 */ /* 0x000fe200078e0002 */
[----:B------:R-:W-:Y:S02]  /*8960*/  @P1 LEA.HI.X R9, R0, c[0x0][0x1cc], R6, 0x1, P6 ;  /* 0x0000730000091a11 */ /* 0x000fe400030f0c06 */
[----:B------:R-:W-:Y:S01]  /*8970*/  LOP3.LUT R0, R15, 0xfffffff8, RZ, 0xc0, !PT ;  /* 0xfffffff80f007812 */ /* 0x000fe200078ec0ff */
[----:B------:R-:W-:Y:S01]  /*8980*/  @P0 IMAD.IADD R12, R13, 0x1, R3 ;  /* 0x000000010d0c0824 */ /* 0x000fe200078e0203 */
[----:B------:R-:W-:Y:S01]  /*8990*/  @P0 LEA R6, P6, R2, c[0x0][0x1c8], 0x1 ;  /* 0x0000720002060a11 */ /* 0x000fe200078c08ff */
[----:B------:R-:W-:-:S02]  /*89a0*/  @P2 IMAD.SHL.U32 R3, R58, 0x2, RZ ;  /* 0x000000023a032824 */ /* 0x000fc400078e00ff */
[----:B------:R-:W-:Y:S01]  /*89b0*/  IMAD.IADD R13, R7, 0x1, -R0 ;  /* 0x00000001070d7824 */ /* 0x000fe200078e0a00 */
[----:B------:R-:W-:Y:S01]  /*89c0*/  @P0 LEA.HI.X R7, R2, c[0x0][0x1cc], R12, 0x1, P6 ;  /* 0x0000730002070a11 */ /* 0x000fe200030f0c0c */
[----:B------:R-:W-:Y:S01]  /*89d0*/  @P1 IMAD.SHL.U32 R0, R58, 0x2, RZ ;  /* 0x000000023a001824 */ /* 0x000fe200078e00ff */
[----:B------:R1:W-:Y:S04]  /*89e0*/  @P2 LDGSTS.E.BYPASS.LTC128B.128 [R3+0x9100], [R10.64], !P4 ;  /* 0x091000000a032fae */ /* 0x0003e8000e101d48 */
[----:B------:R1:W-:Y:S04]  /*89f0*/  @P2 LDGSTS.E.BYPASS.LTC128B.128 [R3+0xd100], [R10.64+0x80], !P3 ;  /* 0x0d1000800a032fae */ /* 0x0003e8000d901d48 */
[----:B------:R2:W-:Y:S04]  /*8a00*/  @P1 LDGSTS.E.BYPASS.LTC128B.128 [R0+0xa100], [R8.64], !P4 ;  /* 0x0a10000008001fae */ /* 0x0005e8000e101d48 */
[----:B------:R2:W-:Y:S01]  /*8a10*/  @P1 LDGSTS.E.BYPASS.LTC128B.128 [R0+0xe100], [R8.64+0x80], !P3 ;  /* 0x0e10008008001fae */ /* 0x0005e2000d901d48 */
[----:B------:R-:W-:Y:S01]  /*8a20*/  R2P PR, R13, 0x6 ;  /* 0x000000060d007804 */ /* 0x000fe20000000000 */
[----:B-1----:R-:W-:-:S02]  /*8a30*/  IMAD R10, R214, c[0x0][0x210], RZ ;  /* 0x00008400d60a7a24 */ /* 0x002fc400078e02ff */
[----:B------:R-:W-:-:S04]  /*8a40*/  IMAD.WIDE.U32 R2, R29, c[0x0][0x210], R4 ;  /* 0x000084001d027a25 */ /* 0x000fc800078e0004 */
[----:B------:R-:W-:Y:S02]  /*8a50*/  IMAD R10, R29, c[0x0][0x214], R10 ;  /* 0x000085001d0a7a24 */ /* 0x000fe400078e020a */
[----:B--2---:R-:W-:Y:S02]  /*8a60*/  @P0 IMAD.SHL.U32 R0, R58, 0x2, RZ ;  /* 0x000000023a000824 */ /* 0x004fe400078e00ff */
[----:B------:R-:W-:Y:S02]  /*8a70*/  IMAD.SHL.U32 R8, R13, 0x40, RZ ;  /* 0x000000400d087824 */ /* 0x000fe400078e00ff */
[----:B------:R-:W-:Y:S01]  /*8a80*/  IMAD.SHL.U32 R9, R54, 0x8, RZ ;  /* 0x0000000836097824 */ /* 0x000fe200078e00ff */
[----:B------:R1:W-:Y:S01]  /*8a90*/  @P0 LDGSTS.E.BYPASS.LTC128B.128 [R0+0xb100], [R6.64], !P4 ;  /* 0x0b10000006000fae */ /* 0x0003e2000e101d48 */
[----:B------:R-:W-:Y:S01]  /*8aa0*/  IMAD.IADD R3, R10, 0x1, R3 ;  /* 0x000000010a037824 */ /* 0x000fe200078e0203 */
[----:B------:R-:W-:Y:S01]  /*8ab0*/  LOP3.LUT R8, R8, 0x1c0, RZ, 0xc0, !PT ;  /* 0x000001c008087812 */ /* 0x000fe200078ec0ff */
[----:B------:R-:W-:Y:S01]  /*8ac0*/  IMAD.MOV.U32 R5, RZ, RZ, 0x10 ;  /* 0x00000010ff057424 */ /* 0x000fe200078e00ff */
[----:B------:R1:W-:Y:S01]  /*8ad0*/  @P0 LDGSTS.E.BYPASS.LTC128B.128 [R0+0xf100], [R6.64+0x80], !P3 ;  /* 0x0f10008006000fae */ /* 0x0003e2000d901d48 */
[----:B------:R-:W-:Y:S01]  /*8ae0*/  ISETP.LT.AND P0, PT, RZ, c[0x0][0x27c], PT ;  /* 0x00009f00ff007a0c */ /* 0x000fe20003f01270 */
[----:B------:R-:W-:Y:S01]  /*8af0*/  IMAD.WIDE.U32 R244, R17, c[0x0][0x218], R2 ;  /* 0x0000860011f47a25 */ /* 0x000fe200078e0002 */
[----:B------:R-:W-:Y:S01]  /*8b00*/  LOP3.LUT R4, R8, 0x8, R9, 0xf8, !PT ;  /* 0x0000000808047812 */ /* 0x000fe200078ef809 */
[----:B------:R-:W0:Y:S01]  /*8b10*/  LDGDEPBAR ;  /* 0x00000000000079af */ /* 0x000e220000000000 */
[----:B------:R-:W-:Y:S01]  /*8b20*/  SHF.R.U32.HI R8, RZ, 0x3, R8 ;  /* 0x00000003ff087819 */ /* 0x000fe20000011608 */
[----:B------:R-:W-:Y:S01]  /*8b30*/  IMAD.MOV.U32 R2, RZ, RZ, 0x20 ;  /* 0x00000020ff027424 */ /* 0x000fe200078e00ff */
[----:B------:R-:W-:-:S02]  /*8b40*/  SEL R5, R5, 0xfffffff0, !P1 ;  /* 0xfffffff005057807 */ /* 0x000fc40004800000 */
[----:B------:R-:W-:Y:S01]  /*8b50*/  LOP3.LUT R8, R4, R8, RZ, 0x3c, !PT ;  /* 0x0000000804087212 */ /* 0x000fe200078e3cff */
[----:B------:R-:W-:Y:S01]  /*8b60*/  IMAD.SHL.U32 R4, R15, 0x40, RZ ;  /* 0x000000400f047824 */ /* 0x000fe200078e00ff */
[----:B------:R-:W-:-:S04]  /*8b70*/  SEL R2, R2, 0xffffffe0, !P2 ;  /* 0xffffffe002027807 */ /* 0x000fc80005000000 */
[----:B------:R-:W-:Y:S01]  /*8b80*/  LOP3.LUT R4, R8, 0xfffffe00, R4, 0xf8, !PT ;  /* 0xfffffe0008047812 */ /* 0x000fe200078ef804 */
[----:B-1----:R-:W-:-:S04]  /*8b90*/  IMAD R0, R16, c[0x0][0x218], RZ ;  /* 0x0000860010007a24 */ /* 0x002fc800078e02ff */
[----:B------:R-:W-:-:S04]  /*8ba0*/  IMAD R0, R17, c[0x0][0x21c], R0 ;  /* 0x0000870011007a24 */ /* 0x000fc800078e0200 */
[----:B------:R-:W-:Y:S01]  /*8bb0*/  IMAD.IADD R241, R245, 0x1, R0 ;  /* 0x00000001f5f17824 */ /* 0x000fe200078e0200 */
[----:B------:R-:W-:Y:S05]  /*8bc0*/  @P0 BRA `(.L_x_104) ;  /* 0x0000002000000947 */ /* 0x000fea0003800000 */
[----:B------:R-:W-:-:S04]  /*8bd0*/  DEPBAR.LE SB0, 0x1 ;  /* 0x000080400000791a */ /* 0x000fc80000000000 */
[----:B------:R-:W-:Y:S05]  /*8be0*/  BRA `(.L_x_105) ;  /* 0x000035f000007947 */ /* 0x000fea0003800000 */
.L_x_104:
[----:B-----5:R-:W-:Y:S01]  /*8bf0*/  SHF.R.S32.HI R0, RZ, 0x1f, R166 ;  /* 0x0000001fff007819 */ /* 0x020fe200000114a6 */
[----:B------:R-:W-:Y:S01]  /*8c00*/  ULDC.U8 UR4, c[0x0][0x298] ;  /* 0x0000a60000047ab9 */ /* 0x000fe20000000000 */
[----:B------:R-:W-:Y:S01]  /*8c10*/  IMAD.WIDE.U32 R8, R166, c[0x0][0x280], RZ ;  /* 0x0000a000a6087a25 */ /* 0x000fe200078e00ff */
[----:B------:R-:W-:Y:S01]  /*8c20*/  ISETP.NE.AND P2, PT, RZ, UR4, PT ;  /* 0x00000004ff007c0c */ /* 0x000fe2000bf45270 */
[----:B------:R-:W-:Y:S01]  /*8c30*/  BSSY B2, `(.L_x_105) ;  /* 0x000035a000027945 */ /* 0x000fe20003800000 */
[----:B------:R-:W-:Y:S01]  /*8c40*/  SHF.L.U32 R36, R58, 0x1, RZ ;  /* 0x000000013a247819 */ /* 0x000fe200000006ff */
[----:B------:R-:W-:Y:S01]  /*8c50*/  IMAD R3, R0, c[0x0][0x280], RZ ;  /* 0x0000a00000037a24 */ /* 0x000fe200078e02ff */
[----:B------:R-:W-:Y:S01]  /*8c60*/  LEA R18, P1, R8, c[0x0][0x270], 0x1 ;  /* 0x00009c0008127a11 */ /* 0x000fe200078208ff */
[----:B------:R-:W-:Y:S02]  /*8c70*/  IMAD R0, R0, c[0x0][0x290], RZ ;  /* 0x0000a40000007a24 */ /* 0x000fe400078e02ff */
[----:B------:R-:W-:-:S04]  /*8c80*/  IMAD.WIDE.U32 R6, R166, c[0x0][0x290], RZ ;  /* 0x0000a400a6067a25 */ /* 0x000fc800078e00ff */
[----:B------:R-:W-:Y:S01]  /*8c90*/  IMAD R3, R166, c[0x0][0x284], R3 ;  /* 0x0000a100a6037a24 */ /* 0x000fe200078e0203 */
[----:B------:R-:W-:Y:S01]  /*8ca0*/  LEA R16, P0, R6, c[0x0][0x288], 0x1 ;  /* 0x0000a20006107a11 */ /* 0x000fe200078008ff */
[----:B------:R-:W-:-:S03]  /*8cb0*/  IMAD R0, R166, c[0x0][0x294], R0 ;  /* 0x0000a500a6007a24 */ /* 0x000fc600078e0200 */
[----:B------:R-:W-:Y:S02]  /*8cc0*/  IADD3 R3, R3, R9, RZ ;  /* 0x0000000903037210 */ /* 0x000fe40007ffe0ff */
[----:B------:R-:W-:Y:S02]  /*8cd0*/  IADD3 R0, R0, R7, RZ ;  /* 0x0000000700007210 */ /* 0x000fe40007ffe0ff */
[----:B------:R-:W-:Y:S02]  /*8ce0*/  LEA.HI.X R19, R8, c[0x0][0x274], R3, 0x1, P1 ;  /* 0x00009d0008137a11 */ /* 0x000fe400008f0c03 */
[----:B------:R-:W-:Y:S01]  /*8cf0*/  LEA.HI.X R17, R6, c[0x0][0x28c], R0, 0x1, P0 ;  /* 0x0000a30006117a11 */ /* 0x000fe200000f0c00 */
[----:B------:R-:W-:Y:S05]  /*8d00*/  @!P2 BRA `(.L_x_106) ;  /* 0x000019200000a947 */ /* 0x000fea0003800000 */
[----:B------:R-:W-:Y:S01]  /*8d10*/  BSSY B0, `(.L_x_107) ;  /* 0x0000017000007945 */ /* 0x000fe20003800000 */
[----:B------:R-:W-:Y:S01]  /*8d20*/  SHF.L.U32 R26, R57, 0x2, RZ ;  /* 0x00000002391a7819 */ /* 0x000fe200000006ff */
[----:B------:R-:W-:Y:S01]  /*8d30*/  CS2R R8, SRZ ;  /* 0x0000000000087805 */ /* 0x000fe2000001ff00 */
[----:B------:R-:W-:Y:S01]  /*8d40*/  CS2R R12, SRZ ;  /* 0x00000000000c7805 */ /* 0x000fe2000001ff00 */
[----:B------:R-:W-:Y:S01]  /*8d50*/  CS2R R6, SRZ ;  /* 0x0000000000067805 */ /* 0x000fe2000001ff00 */
[----:B------:R-:W-:Y:S01]  /*8d60*/  CS2R R10, SRZ ;  /* 0x00000000000a7805 */ /* 0x000fe2000001ff00 */
[----:B------:R-:W-:Y:S05]  /*8d70*/  @P5 BRA `(.L_x_108) ;  /* 0x0000010000005947 */ /* 0x000fea0003800000 */
[C---:B------:R-:W-:Y:S01]  /*8d80*/  IADD3 R3, R26.reuse, 0x20, RZ ;  /* 0x000000201a037810 */ /* 0x040fe20007ffe0ff */
[----:B------:R-:W-:Y:S01]  /*8d90*/  CS2R R8, SRZ ;  /* 0x0000000000087805 */ /* 0x000fe2000001ff00 */
[----:B------:R-:W-:Y:S01]  /*8da0*/  ISETP.GE.AND P1, PT, R26, c[0x0][0x27c], PT ;  /* 0x00009f001a007a0c */ /* 0x000fe20003f26270 */
[----:B------:R-:W-:Y:S01]  /*8db0*/  CS2R R6, SRZ ;  /* 0x0000000000067805 */ /* 0x000fe2000001ff00 */
[----:B------:R-:W-:-:S11]  /*8dc0*/  ISETP.GE.AND P0, PT, R3, c[0x0][0x27c], PT ;  /* 0x00009f0003007a0c */ /* 0x000fd60003f06270 */
[----:B------:R-:W-:Y:S02]  /*8dd0*/  @!P1 IMAD.WIDE R20, R26, 0x2, R18 ;  /* 0x000000021a149825 */ /* 0x000fe400078e0212 */
[----:B------:R-:W-:-:S03]  /*8de0*/  @!P0 SHF.R.S32.HI R0, RZ, 0x1f, R3 ;  /* 0x0000001fff008819 */ /* 0x000fc60000011403 */
[----:B------:R1:W5:Y:S01]  /*8df0*/  @!P1 LD.E.64 R12, [R20.64] ;  /* 0x00000008140c9980 */ /* 0x000362000c101b00 */
[----:B------:R-:W-:-:S04]  /*8e00*/  @!P0 LEA.HI R0, R0, R3, RZ, 0x2 ;  /* 0x0000000300008211 */ /* 0x000fc800078f10ff */
[----:B------:R-:W-:-:S05]  /*8e10*/  @!P0 LOP3.LUT R0, R0, 0xfffffffc, RZ, 0xc0, !PT ;  /* 0xfffffffc00008812 */ /* 0x000fca00078ec0ff */
[----:B------:R-:W-:-:S04]  /*8e20*/  @!P0 IMAD.WIDE R14, R0, 0x2, R16 ;  /* 0x00000002000e8825 */ /* 0x000fc800078e0210 */
[----:B------:R-:W-:Y:S01]  /*8e30*/  @!P0 IMAD.WIDE R18, R0, 0x2, R18 ;  /* 0x0000000200128825 */ /* 0x000fe200078e0212 */
[----:B------:R1:W5:Y:S03]  /*8e40*/  @!P0 LD.E.64 R6, [R14.64] ;  /* 0x000000080e068980 */ /* 0x000366000c101b00 */
[----:B------:R-:W-:Y:S01]  /*8e50*/  @!P1 IMAD.WIDE R16, R26, 0x2, R16 ;  /* 0x000000021a109825 */ /* 0x000fe200078e0210 */
[----:B------:R1:W5:Y:S04]  /*8e60*/  @!P0 LD.E.64 R8, [R18.64] ;  /* 0x0000000812088980 */ /* 0x000368000c101b00 */
[----:B------:R1:W5:Y:S02]  /*8e70*/  @!P1 LD.E.64 R10, [R16.64] ;  /* 0x00000008100a9980 */ /* 0x000364000c101b00 */
.L_x_108:
[----:B------:R-:W-:Y:S05]  /*8e80*/  BSYNC B0 ;  /* 0x0000000000007941 */ /* 0x000fea0003800000 */
.L_x_107:
[--C-:B-1---5:R-:W-:Y:S01]  /*8e90*/  IMAD.MOV.U32 R21, RZ, RZ, R13.reuse ;  /* 0x000000ffff157224 */ /* 0x122fe200078e000d */
[----:B------:R-:W-:Y:S01]  /*8ea0*/  SHF.R.U32.HI R17, RZ, 0x10, R13 ;  /* 0x00000010ff117819 */ /* 0x000fe2000001160d */
[----:B------:R-:W-:Y:S01]  /*8eb0*/  IMAD R3, R212, -0x80, R25 ;  /* 0xffffff80d4037824 */ /* 0x000fe200078e0219 */
[----:B------:R-:W-:Y:S01]  /*8ec0*/  SHF.R.U64 R20, R12, 0x10, R13 ;  /* 0x000000100c147819 */ /* 0x000fe2000000120d */
[----:B------:R-:W-:Y:S01]  /*8ed0*/  IMAD.MOV.U32 R22, RZ, RZ, R12 ;  /* 0x000000ffff167224 */ /* 0x000fe200078e000c */
[----:B------:R-:W-:Y:S01]  /*8ee0*/  PRMT R24, R17, 0x5410, R21 ;  /* 0x0000541011187816 */ /* 0x000fe20000000015 */
[--C-:B------:R-:W-:Y:S01]  /*8ef0*/  IMAD.MOV.U32 R18, RZ, RZ, R9.reuse ;  /* 0x000000ffff127224 */ /* 0x100fe200078e0009 */
[----:B------:R-:W-:Y:S01]  /*8f00*/  IMNMX R21, R3, 0x80, PT ;  /* 0x0000008003157817 */ /* 0x000fe20003800200 */
[----:B------:R-:W-:Y:S01]  /*8f10*/  IMAD.MOV.U32 R15, RZ, RZ, R10 ;  /* 0x000000ffff0f7224 */ /* 0x000fe200078e000a */
[----:B------:R-:W-:Y:S01]  /*8f20*/  SHF.R.U64 R16, R8, 0x10, R9 ;  /* 0x0000001008107819 */ /* 0x000fe20000001209 */
[----:B------:R-:W-:Y:S01]  /*8f30*/  IMAD.MOV.U32 R19, RZ, RZ, R8 ;  /* 0x000000ffff137224 */ /* 0x000fe200078e0008 */
[----:B------:R-:W-:Y:S01]  /*8f40*/  ISETP.GE.AND P0, PT, R56, R21, PT ;  /* 0x000000153800720c */ /* 0x000fe20003f06270 */
[----:B------:R-:W-:Y:S01]  /*8f50*/  IMAD.MOV.U32 R14, RZ, RZ, R11 ;  /* 0x000000ffff0e7224 */ /* 0x000fe200078e000b */
[----:B------:R-:W-:Y:S01]  /*8f60*/  SHF.R.U32.HI R13, RZ, 0x10, R9 ;  /* 0x00000010ff0d7819 */ /* 0x000fe20000011609 */
[----:B------:R-:W-:Y:S01]  /*8f70*/  IMAD.MOV.U32 R9, RZ, RZ, R7 ;  /* 0x000000ffff097224 */ /* 0x000fe200078e0007 */
[--C-:B------:R-:W-:Y:S01]  /*8f80*/  SHF.R.U64 R12, R10, 0x10, R11.reuse ;  /* 0x000000100a0c7819 */ /* 0x100fe2000000120b */
[----:B------:R-:W-:Y:S01]  /*8f90*/  IMAD.MOV.U32 R10, RZ, RZ, R6 ;  /* 0x000000ffff0a7224 */ /* 0x000fe200078e0006 */
[----:B------:R-:W-:Y:S01]  /*8fa0*/  SHF.R.U32.HI R8, RZ, 0x10, R11 ;  /* 0x00000010ff087819 */ /* 0x000fe2000001160b */
[----:B------:R-:W-:-:S04]  /*8fb0*/  DEPBAR.LE SB0, 0x1 ;  /* 0x000080400000791a */ /* 0x000fc80000000000 */
[--C-:B------:R-:W-:Y:S01]  /*8fc0*/  SHF.R.U64 R6, R6, 0x10, R7.reuse ;  /* 0x0000001006067819 */ /* 0x100fe20000001207 */
[----:B------:R-:W-:Y:S01]  /*8fd0*/  BSSY B1, `(.L_x_109) ;  /* 0x000005e000017945 */ /* 0x000fe20003800000 */
[----:B------:R-:W-:Y:S02]  /*8fe0*/  SHF.R.U32.HI R0, RZ, 0x10, R7 ;  /* 0x00000010ff007819 */ /* 0x000fe40000011607 */
[----:B------:R-:W-:Y:S02]  /*8ff0*/  PRMT R23, R20, 0x5410, R22 ;  /* 0x0000541014177816 */ /* 0x000fe40000000016 */
[----:B------:R-:W-:Y:S02]  /*9000*/  PRMT R28, R16, 0x5410, R19 ;  /* 0x00005410101c7816 */ /* 0x000fe40000000013 */
[----:B------:R-:W-:Y:S02]  /*9010*/  PRMT R29, R13, 0x5410, R18 ;  /* 0x000054100d1d7816 */ /* 0x000fe40000000012 */
[----:B------:R-:W-:-:S02]  /*9020*/  PRMT R20, R15, 0x5410, R12 ;  /* 0x000054100f147816 */ /* 0x000fc4000000000c */
[----:B------:R-:W-:Y:S02]  /*9030*/  PRMT R22, R8, 0x5410, R14 ;  /* 0x0000541008167816 */ /* 0x000fe4000000000e */
[----:B------:R-:W-:Y:S02]  /*9040*/  PRMT R25, R10, 0x5410, R6 ;  /* 0x000054100a197816 */ /* 0x000fe40000000006 */
[----:B------:R-:W-:Y:S01]  /*9050*/  PRMT R27, R0, 0x5410, R9 ;  /* 0x00005410001b7816 */ /* 0x000fe20000000009 */
[----:B------:R-:W-:Y:S06]  /*9060*/  BAR.SYNC.DEFER_BLOCKING 0x0 ;  /* 0x0000000000007b1d */ /* 0x000fec0000010000 */
[----:B------:R-:W-:Y:S05]  /*9070*/  @P0 BRA `(.L_x_110) ;  /* 0x0000053000000947 */ /* 0x000fea0003800000 */
[----:B------:R-:W-:Y:S01]  /*9080*/  ISETP.GE.AND P0, PT, R26, c[0x0][0x27c], PT ;  /* 0x00009f001a007a0c */ /* 0x000fe20003f06270 */
[----:B------:R-:W-:-:S12]  /*9090*/  BSSY B0, `(.L_x_111) ;  /* 0x0000028000007945 */ /* 0x000fd80003800000 */
[----:B------:R-:W-:Y:S05]  /*90a0*/  @P0 BRA `(.L_x_112) ;  /* 0x0000026000000947 */ /* 0x000fea0003800000 */
[----:B------:R-:W1:Y:S01]  /*90b0*/  LDS.128 R8, [R36+0x100] ;  /* 0x0001000024087984 */ /* 0x000e620000000c00 */
[--C-:B------:R-:W-:Y:S02]  /*90c0*/  HADD2.F32 R12, -RZ, R20.reuse.H0_H0 ;  /* 0x20000014ff0c7230 */ /* 0x100fe40000004100 */
[----:B------:R-:W-:Y:S02]  /*90d0*/  HADD2.F32 R0, -RZ, R20.H1_H1 ;  /* 0x30000014ff007230 */ /* 0x000fe40000004100 */
[--C-:B------:R-:W-:Y:S02]  /*90e0*/  HADD2.F32 R6, -RZ, R23.reuse.H1_H1 ;  /* 0x30000017ff067230 */ /* 0x100fe40000004100 */
[----:B------:R-:W-:Y:S02]  /*90f0*/  HADD2.F32 R3, -RZ, R23.H0_H0 ;  /* 0x20000017ff037230 */ /* 0x000fe40000004100 */
[--C-:B-1----:R-:W-:Y:S02]  /*9100*/  HADD2.F32 R13, -RZ, R8.reuse.H0_H0 ;  /* 0x20000008ff0d7230 */ /* 0x102fe40000004100 */
[----:B------:R-:W-:-:S02]  /*9110*/  HADD2.F32 R8, -RZ, R8.H1_H1 ;  /* 0x30000008ff087230 */ /* 0x000fc40000004100 */
[--C-:B------:R-:W-:Y:S02]  /*9120*/  HADD2.F32 R7, -RZ, R9.reuse.H0_H0 ;  /* 0x20000009ff077230 */ /* 0x100fe40000004100 */
[----:B------:R-:W-:Y:S02]  /*9130*/  HADD2.F32 R9, -RZ, R9.H1_H1 ;  /* 0x30000009ff097230 */ /* 0x000fe40000004100 */
[--C-:B------:R-:W-:Y:S02]  /*9140*/  HADD2.F32 R17, -RZ, R11.reuse.H0_H0 ;  /* 0x2000000bff117230 */ /* 0x100fe40000004100 */
[----:B------:R-:W-:Y:S01]  /*9150*/  HADD2.F32 R16, -RZ, R11.H1_H1 ;  /* 0x3000000bff107230 */ /* 0x000fe20000004100 */
[-C--:B------:R-:W-:Y:S01]  /*9160*/  FMUL.FTZ R11, R8, R12.reuse ;  /* 0x0000000c080b7220 */ /* 0x080fe20000410000 */
[--C-:B------:R-:W-:Y:S01]  /*9170*/  HADD2.F32 R15, -RZ, R10.reuse.H0_H0 ;  /* 0x2000000aff0f7230 */ /* 0x100fe20000004100 */
[----:B------:R-:W-:Y:S01]  /*9180*/  FMUL.FTZ R12, R13, R12 ;  /* 0x0000000c0d0c7220 */ /* 0x000fe20000410000 */
[----:B------:R-:W-:Y:S01]  /*9190*/  HADD2.F32 R14, -RZ, R10.H1_H1 ;  /* 0x3000000aff0e7230 */ /* 0x000fe20000004100 */
[----:B------:R-:W-:-:S02]  /*91a0*/  FMUL.FTZ R10, R9, R0 ;  /* 0x00000000090a7220 */ /* 0x000fc40000410000 */
[----:B------:R-:W-:Y:S02]  /*91b0*/  FMUL.FTZ R0, R7, R0 ;  /* 0x0000000007007220 */ /* 0x000fe40000410000 */
[-C--:B------:R-:W-:Y:S02]  /*91c0*/  FFMA.FTZ R19, R13, R6.reuse, -R11 ;  /* 0x000000060d137223 */ /* 0x080fe4000001080b */
[----:B------:R-:W-:Y:S01]  /*91d0*/  FFMA.FTZ R18, R8, R6, R12 ;  /* 0x0000000608127223 */ /* 0x000fe2000001000c */
[----:B------:R-:W-:Y:S01]  /*91e0*/  HADD2.F32 R6, -RZ, R24.H1_H1 ;  /* 0x30000018ff067230 */ /* 0x000fe20000004100 */
[-C--:B------:R-:W-:Y:S01]  /*91f0*/  FFMA.FTZ R13, R7, R3.reuse, -R10 ;  /* 0x00000003070d7223 */ /* 0x080fe2000001080a */
[--C-:B------:R-:W-:Y:S01]  /*9200*/  HADD2.F32 R7, -RZ, R22.reuse.H1_H1 ;  /* 0x30000016ff077230 */ /* 0x100fe20000004100 */
[----:B------:R-:W-:Y:S01]  /*9210*/  FFMA.FTZ R12, R9, R3, R0 ;  /* 0x00000003090c7223 */ /* 0x000fe20000010000 */
[----:B------:R-:W-:Y:S02]  /*9220*/  HADD2.F32 R0, -RZ, R22.H0_H0 ;  /* 0x20000016ff007230 */ /* 0x000fe40000004100 */
[----:B------:R-:W-:Y:S01]  /*9230*/  HADD2.F32 R3, -RZ, R24.H0_H0 ;  /* 0x20000018ff037230 */ /* 0x000fe20000004100 */
[----:B------:R-:W-:-:S02]  /*9240*/  FMUL.FTZ R9, R14, R7 ;  /* 0x000000070e097220 */ /* 0x000fc40000410000 */
[----:B------:R-:W-:Y:S02]  /*9250*/  FMUL.FTZ R8, R15, R7 ;  /* 0x000000070f087220 */ /* 0x000fe40000410000 */
[-C--:B------:R-:W-:Y:S02]  /*9260*/  FMUL.FTZ R7, R16, R0.reuse ;  /* 0x0000000010077220 */ /* 0x080fe40000410000 */
[----:B------:R-:W-:Y:S02]  /*9270*/  FMUL.FTZ R0, R17, R0 ;  /* 0x0000000011007220 */ /* 0x000fe40000410000 */
[-C--:B------:R-:W-:Y:S01]  /*9280*/  FFMA.FTZ R11, R15, R6.reuse, -R9 ;  /* 0x000000060f0b7223 */ /* 0x080fe20000010809 */
[----:B------:R-:W-:Y:S01]  /*9290*/  F2FP.PACK_AB R9, R12, R13 ;  /* 0x0000000d0c09723e */ /* 0x000fe200000000ff */
[----:B------:R-:W-:Y:S01]  /*92a0*/  FFMA.FTZ R10, R14, R6, R8 ;  /* 0x000000060e0a7223 */ /* 0x000fe20000010008 */
[----:B------:R-:W-:Y:S01]  /*92b0*/  F2FP.PACK_AB R8, R18, R19 ;  /* 0x000000131208723e */ /* 0x000fe200000000ff */
[----:B------:R-:W-:-:S02]  /*92c0*/  FFMA.FTZ R7, R17, R3, -R7 ;  /* 0x0000000311077223 */ /* 0x000fc40000010807 */
[----:B------:R-:W-:Y:S01]  /*92d0*/  FFMA.FTZ R0, R16, R3, R0 ;  /* 0x0000000310007223 */ /* 0x000fe20000010000 */
[----:B------:R-:W-:-:S04]  /*92e0*/  F2FP.PACK_AB R10, R10, R11 ;  /* 0x0000000b0a0a723e */ /* 0x000fc800000000ff */
[----:B------:R-:W-:-:S05]  /*92f0*/  F2FP.PACK_AB R11, R0, R7 ;  /* 0x00000007000b723e */ /* 0x000fca00000000ff */
[----:B------:R1:W-:Y:S02]  /*9300*/  STS.128 [R36+0x100], R8 ;  /* 0x0001000824007388 */ /* 0x0003e40000000c00 */
.L_x_112:
[----:B------:R-:W-:Y:S05]  /*9310*/  BSYNC B0 ;  /* 0x0000000000007941 */ /* 0x000fea0003800000 */
.L_x_111:
[----:B------:R-:W-:-:S04]  /*9320*/  IADD3 R0, R26, 0x20, RZ ;  /* 0x000000201a007810 */ /* 0x000fc80007ffe0ff */
[----:B------:R-:W-:-:S13]  /*9330*/  ISETP.GE.AND P0, PT, R0, c[0x0][0x27c], PT ;  /* 0x00009f0000007a0c */ /* 0x000fda0003f06270 */
[----:B------:R-:W-:Y:S05]  /*9340*/  @P0 BRA `(.L_x_110) ;  /* 0x0000026000000947 */ /* 0x000fea0003800000 */
[----:B-1----:R-:W1:Y:S01]  /*9350*/  LDS.128 R8, [R36+0x4100] ;  /* 0x0041000024087984 */ /* 0x002e620000000c00 */
        /* <DEDUP_REMOVED lines=37> */
.L_x_110:
[----:B------:R-:W-:Y:S05]  /*95b0*/  BSYNC B1 ;  /* 0x0000000000017941 */ /* 0x000fea0003800000 */
.L_x_109:
[----:B------:R-:W-:Y:S01]  /*95c0*/  IADD3 R0, R56, 0x20, RZ ;  /* 0x0000002038007810 */ /* 0x000fe20007ffe0ff */
[----:B------:R-:W-:Y:S03]  /*95d0*/  BSSY B1, `(.L_x_113) ;  /* 0x0000056000017945 */ /* 0x000fe60003800000 */
[----:B------:R-:W-:-:S13]  /*95e0*/  ISETP.GE.AND P0, PT, R0, R21, PT ;  /* 0x000000150000720c */ /* 0x000fda0003f06270 */
[----:B------:R-:W-:Y:S05]  /*95f0*/  @P0 BRA `(.L_x_114) ;  /* 0x0000053000000947 */ /* 0x000fea0003800000 */
[----:B------:R-:W-:Y:S01]  /*9600*/  ISETP.GE.AND P0, PT, R26, c[0x0][0x27c], PT ;  /* 0x00009f001a007a0c */ /* 0x000fe20003f06270 */
[----:B------:R-:W-:-:S12]  /*9610*/  BSSY B0, `(.L_x_115) ;  /* 0x0000028000007945 */ /* 0x000fd80003800000 */
        /* <DEDUP_REMOVED lines=12> */
[C---:B------:R-:W-:Y:S01]  /*96e0*/  FMUL.FTZ R11, R12.reuse, R8 ;  /* 0x000000080c0b7220 */ /* 0x040fe20000410000 */
[--C-:B------:R-:W-:Y:S01]  /*96f0*/  HADD2.F32 R15, -RZ, R10.reuse.H0_H0 ;  /* 0x2000000aff0f7230 */ /* 0x100fe20000004100 */
[----:B------:R-:W-:Y:S01]  /*9700*/  FMUL.FTZ R12, R12, R13 ;  /* 0x0000000d0c0c7220 */ /* 0x000fe20000410000 */
[----:B------:R-:W-:Y:S01]  /*9710*/  HADD2.F32 R14, -RZ, R10.H1_H1 ;  /* 0x3000000aff0e7230 */ /* 0x000fe20000004100 */
[----:B------:R-:W-:-:S02]  /*9720*/  FMUL.FTZ R10, R0, R9 ;  /* 0x00000009000a7220 */ /* 0x000fc40000410000 */
[----:B------:R-:W-:Y:S02]  /*9730*/  FMUL.FTZ R0, R0, R7 ;  /* 0x0000000700007220 */ /* 0x000fe40000410000 */
[C---:B------:R-:W-:Y:S02]  /*9740*/  FFMA.FTZ R19, R6.reuse, R13, -R11 ;  /* 0x0000000d06137223 */ /* 0x040fe4000001080b */
[----:B------:R-:W-:Y:S01]  /*9750*/  FFMA.FTZ R18, R6, R8, R12 ;  /* 0x0000000806127223 */ /* 0x000fe2000001000c */
[----:B------:R-:W-:Y:S01]  /*9760*/  HADD2.F32 R6, -RZ, R24.H1_H1 ;  /* 0x30000018ff067230 */ /* 0x000fe20000004100 */
[C---:B------:R-:W-:Y:S01]  /*9770*/  FFMA.FTZ R13, R3.reuse, R7, -R10 ;  /* 0x00000007030d7223 */ /* 0x040fe2000001080a */
[--C-:B------:R-:W-:Y:S01]  /*9780*/  HADD2.F32 R7, -RZ, R22.reuse.H1_H1 ;  /* 0x30000016ff077230 */ /* 0x100fe20000004100 */
[----:B------:R-:W-:Y:S01]  /*9790*/  FFMA.FTZ R12, R3, R9, R0 ;  /* 0x00000009030c7223 */ /* 0x000fe20000010000 */
[----:B------:R-:W-:Y:S02]  /*97a0*/  HADD2.F32 R0, -RZ, R22.H0_H0 ;  /* 0x20000016ff007230 */ /* 0x000fe40000004100 */
[----:B------:R-:W-:Y:S01]  /*97b0*/  HADD2.F32 R3, -RZ, R24.H0_H0 ;  /* 0x20000018ff037230 */ /* 0x000fe20000004100 */
[----:B------:R-:W-:-:S02]  /*97c0*/  FMUL.FTZ R9, R7, R14 ;  /* 0x0000000e07097220 */ /* 0x000fc40000410000 */
[----:B------:R-:W-:Y:S02]  /*97d0*/  FMUL.FTZ R8, R7, R15 ;  /* 0x0000000f07087220 */ /* 0x000fe40000410000 */
[C---:B------:R-:W-:Y:S02]  /*97e0*/  FMUL.FTZ R7, R0.reuse, R16 ;  /* 0x0000001000077220 */ /* 0x040fe40000410000 */
[----:B------:R-:W-:Y:S02]  /*97f0*/  FMUL.FTZ R0, R0, R17 ;  /* 0x0000001100007220 */ /* 0x000fe40000410000 */
[----:B------:R-:W-:Y:S01]  /*9800*/  FFMA.FTZ R11, R6, R15, -R9 ;  /* 0x0000000f060b7223 */ /* 0x000fe20000010809 */
        /* <DEDUP_REMOVED lines=8> */
.L_x_116:
[----:B------:R-:W-:Y:S05]  /*9890*/  BSYNC B0 ;  /* 0x0000000000007941 */ /* 0x000fea0003800000 */
.L_x_115:
        /* <DEDUP_REMOVED lines=41> */
.L_x_114:
[----:B------:R-:W-:Y:S05]  /*9b30*/  BSYNC B1 ;  /* 0x0000000000017941 */ /* 0x000fea0003800000 */
.L_x_113:
        /* <DEDUP_REMOVED lines=45> */
.L_x_120:
[----:B------:R-:W-:Y:S05]  /*9e10*/  BSYNC B0 ;  /* 0x0000000000007941 */ /* 0x000fea0003800000 */
.L_x_119:
        /* <DEDUP_REMOVED lines=41> */
.L_x_118:
[----:B------:R-:W-:Y:S05]  /*a0b0*/  BSYNC B1 ;  /* 0x0000000000017941 */ /* 0x000fea0003800000 */
.L_x_117:
[----:B------:R-:W-:-:S04]  /*a0c0*/  IADD3 R0, R56, 0x60, RZ ;  /* 0x0000006038007810 */ /* 0x000fc80007ffe0ff */
        /* <DEDUP_REMOVED lines=43> */
.L_x_123:
[----:B------:R-:W-:Y:S05]  /*a380*/  BSYNC B0 ;  /* 0x0000000000007941 */ /* 0x000fea0003800000 */
.L_x_122:
        /* <DEDUP_REMOVED lines=40> */
[----:B------:R1:W-:Y:S01]  /*a610*/  STS.128 [R36+0x7100], R8 ;  /* 0x0071000824007388 */ /* 0x0003e20000000c00 */
[----:B------:R-:W-:Y:S05]  /*a620*/  BRA `(.L_x_121) ;  /* 0x00001ba000007947 */ /* 0x000fea0003800000 */
.L_x_106:
[----:B------:R-:W-:Y:S01]  /*a630*/  BSSY B0, `(.L_x_124) ;  /* 0x0000011000007945 */ /* 0x000fe20003800000 */
[----:B------:R-:W-:Y:S01]  /*a640*/  CS2R R10, SRZ ;  /* 0x00000000000a7805 */ /* 0x000fe2000001ff00 */
[----:B------:R-:W-:Y:S01]  /*a650*/  CS2R R8, SRZ ;  /* 0x0000000000087805 */ /* 0x000fe2000001ff00 */
[----:B------:R-:W-:Y:S01]  /*a660*/  CS2R R14, SRZ ;  /* 0x00000000000e7805 */ /* 0x000fe2000001ff00 */
[----:B------:R-:W-:Y:S01]  /*a670*/  CS2R R12, SRZ ;  /* 0x00000000000c7805 */ /* 0x000fe2000001ff00 */
[----:B------:R-:W-:Y:S05]  /*a680*/  @P5 BRA `(.L_x_125) ;  /* 0x000000b000005947 */ /* 0x000fea0003800000 */
[C---:B------:R-:W-:Y:S01]  /*a690*/  ISETP.GE.AND P0, PT, R22.reuse, c[0x0][0x27c], PT ;  /* 0x00009f0016007a0c */ /* 0x040fe20003f06270 */
[C---:B------:R-:W-:Y:S01]  /*a6a0*/  IMAD.SHL.U32 R6, R22.reuse, 0x2, RZ ;  /* 0x0000000216067824 */ /* 0x040fe200078e00ff */
[----:B------:R-:W-:Y:S01]  /*a6b0*/  SHF.L.U64.HI R0, R22, 0x1, R23 ;  /* 0x0000000116007819 */ /* 0x000fe20000010217 */
[----:B------:R-:W-:-:S03]  /*a6c0*/  CS2R R10, SRZ ;  /* 0x00000000000a7805 */ /* 0x000fc6000001ff00 */
[C---:B------:R-:W-:Y:S02]  /*a6d0*/  IADD3 R18, P2, R6.reuse, R18, RZ ;  /* 0x0000001206127210 */ /* 0x040fe40007f5e0ff */
[----:B------:R-:W-:-:S03]  /*a6e0*/  IADD3 R6, P1, R6, R16, RZ ;  /* 0x0000001006067210 */ /* 0x000fc60007f3e0ff */
[C---:B------:R-:W-:Y:S02]  /*a6f0*/  IMAD.X R19, R0.reuse, 0x1, R19, P2 ;  /* 0x0000000100137824 */ /* 0x040fe400010e0613 */
[----:B------:R-:W-:Y:S01]  /*a700*/  IMAD.X R7, R0, 0x1, R17, P1 ;  /* 0x0000000100077824 */ /* 0x000fe200008e0611 */
[----:B------:R-:W-:Y:S05]  /*a710*/  @P0 BRA `(.L_x_125) ;  /* 0x0000002000000947 */ /* 0x000fea0003800000 */
[----:B------:R1:W5:Y:S04]  /*a720*/  LD.E.128 R12, [R18.64] ;  /* 0x00000008120c7980 */ /* 0x000368000c101d00 */
[----:B------:R1:W5:Y:S02]  /*a730*/  LD.E.128 R8, [R6.64] ;  /* 0x0000000806087980 */ /* 0x000364000c101d00 */
.L_x_125:
[----:B------:R-:W-:Y:S05]  /*a740*/  BSYNC B0 ;  /* 0x0000000000007941 */ /* 0x000fea0003800000 */
.L_x_124:
[----:B------:R-:W-:Y:S01]  /*a750*/  IMAD R3, R212, -0x80, R25 ;  /* 0xffffff80d4037824 */ /* 0x000fe200078e0219 */
[----:B------:R-:W-:Y:S01]  /*a760*/  ISETP.GE.AND P0, PT, R22, c[0x0][0x27c], PT ;  /* 0x00009f0016007a0c */ /* 0x000fe20003f06270 */
[--C-:B-----5:R-:W-:Y:S01]  /*a770*/  IMAD.MOV.U32 R21, RZ, RZ, R13.reuse ;  /* 0x000000ffff157224 */ /* 0x120fe200078e000d */
[--C-:B------:R-:W-:Y:S01]  /*a780*/  SHF.R.U64 R20, R12, 0x10, R13.reuse ;  /* 0x000000100c147819 */ /* 0x100fe2000000120d */
[----:B------:R-:W-:Y:S01]  /*a790*/  IMAD.MOV.U32 R24, RZ, RZ, R12 ;  /* 0x000000ffff187224 */ /* 0x000fe200078e000c */
[----:B------:R-:W-:Y:S01]  /*a7a0*/  IMNMX R45, R3, 0x80, PT ;  /* 0x00000080032d7817 */ /* 0x000fe20003800200 */
[----:B-1----:R-:W-:Y:S01]  /*a7b0*/  IMAD.MOV.U32 R19, RZ, RZ, R14 ;  /* 0x000000ffff137224 */ /* 0x002fe200078e000e */
[----:B------:R-:W-:Y:S01]  /*a7c0*/  SHF.R.U32.HI R17, RZ, 0x10, R13 ;  /* 0x00000010ff117819 */ /* 0x000fe2000001160d */
[----:B------:R-:W-:Y:S01]  /*a7d0*/  IMAD.MOV.U32 R18, RZ, RZ, R15 ;  /* 0x000000ffff127224 */ /* 0x000fe200078e000f */
[----:B------:R-:W-:Y:S01]  /*a7e0*/  ISETP.GE.OR P1, PT, R56, R45, P0 ;  /* 0x0000002d3800720c */ /* 0x000fe20000726670 */
[----:B------:R-:W-:-:S04]  /*a7f0*/  DEPBAR.LE SB0, 0x1 ;  /* 0x000080400000791a */ /* 0x000fc80000000000 */
[----:B------:R-:W-:Y:S01]  /*a800*/  SHF.R.U64 R16, R14, 0x10, R15 ;  /* 0x000000100e107819 */ /* 0x000fe2000000120f */
[----:B------:R-:W-:Y:S01]  /*a810*/  IMAD.MOV.U32 R14, RZ, RZ, R9 ;  /* 0x000000ffff0e7224 */ /* 0x000fe200078e0009 */
[----:B------:R-:W-:Y:S01]  /*a820*/  SHF.R.U32.HI R13, RZ, 0x10, R15 ;  /* 0x00000010ff0d7819 */ /* 0x000fe2000001160f */
[----:B------:R-:W-:Y:S01]  /*a830*/  IMAD.MOV.U32 R15, RZ, RZ, R8 ;  /* 0x000000ffff0f7224 */ /* 0x000fe200078e0008 */
[----:B------:R-:W-:Y:S01]  /*a840*/  SHF.R.U64 R12, R8, 0x10, R9 ;  /* 0x00000010080c7819 */ /* 0x000fe20000001209 */
[----:B------:R-:W-:Y:S01]  /*a850*/  IMAD.MOV.U32 R8, RZ, RZ, R11 ;  /* 0x000000ffff087224 */ /* 0x000fe200078e000b */
[----:B------:R-:W-:Y:S01]  /*a860*/  SHF.R.U32.HI R7, RZ, 0x10, R9 ;  /* 0x00000010ff077819 */ /* 0x000fe20000011609 */
[----:B------:R-:W-:Y:S01]  /*a870*/  IMAD.MOV.U32 R9, RZ, RZ, R10 ;  /* 0x000000ffff097224 */ /* 0x000fe200078e000a */
[--C-:B------:R-:W-:Y:S01]  /*a880*/  SHF.R.U64 R6, R10, 0x10, R11.reuse ;  /* 0x000000100a067819 */ /* 0x100fe2000000120b */
[----:B------:R-:W-:Y:S01]  /*a890*/  BSSY B0, `(.L_x_126) ;  /* 0x0000063000007945 */ /* 0x000fe20003800000 */
[----:B------:R-:W-:-:S02]  /*a8a0*/  SHF.R.U32.HI R0, RZ, 0x10, R11 ;  /* 0x00000010ff007819 */ /* 0x000fc4000001160b */
[----:B------:R-:W-:Y:S02]  /*a8b0*/  PRMT R48, R24, 0x5410, R9 ;  /* 0x0000541018307816 */ /* 0x000fe40000000009 */
[----:B------:R-:W-:Y:S02]  /*a8c0*/  PRMT R50, R21, 0x5410, R0 ;  /* 0x0000541015327816 */ /* 0x000fe40000000000 */
[----:B------:R-:W-:Y:S02]  /*a8d0*/  PRMT R49, R6, 0x5410, R20 ;  /* 0x0000541006317816 */ /* 0x000fe40000000014 */
[----:B------:R-:W-:Y:S02]  /*a8e0*/  PRMT R51, R17, 0x5410, R19 ;  /* 0x0000541011337816 */ /* 0x000fe40000000013 */
[----:B------:R-:W-:Y:S02]  /*a8f0*/  PRMT R53, R13, 0x5410, R18 ;  /* 0x000054100d357816 */ /* 0x000fe40000000012 */
[----:B------:R-:W-:-:S02]  /*a900*/  PRMT R52, R8, 0x5410, R16 ;  /* 0x0000541008347816 */ /* 0x000fc40000000010 */
[----:B------:R-:W-:Y:S02]  /*a910*/  PRMT R46, R15, 0x5410, R12 ;  /* 0x000054100f2e7816 */ /* 0x000fe4000000000c */
[----:B------:R-:W-:Y:S01]  /*a920*/  PRMT R47, R14, 0x5410, R7 ;  /* 0x000054100e2f7816 */ /* 0x000fe20000000007 */
[----:B------:R-:W-:Y:S06]  /*a930*/  BAR.SYNC.DEFER_BLOCKING 0x0 ;  /* 0x0000000000007b1d */ /* 0x000fec0000010000 */
[----:B------:R-:W-:Y:S05]  /*a940*/  @P1 BRA `(.L_x_127) ;  /* 0x0000057000001947 */ /* 0x000fea0003800000 */
[----:B------:R-:W-:Y:S01]  /*a950*/  MOV R0, c[0x0][0x27c] ;  /* 0x00009f0000007a02 */ /* 0x000fe20000000f00 */
[----:B------:R-:W1:Y:S01]  /*a960*/  LDS.128 R12, [R36+0x100] ;  /* 0x00010000240c7984 */ /* 0x000e620000000c00 */
[----:B------:R-:W-:-:S02]  /*a970*/  HADD2.F32 R7, -RZ, R46.H0_H0 ;  /* 0x2000002eff077230 */ /* 0x000fc40000004100 */
[----:B------:R-:W-:Y:S01]  /*a980*/  LEA.HI R0, R0, R57, RZ, 0x1d ;  /* 0x0000003900007211 */ /* 0x000fe200078fe8ff */
[----:B------:R-:W-:Y:S02]  /*a990*/  HADD2.F32 R19, -RZ, R48.H0_H0 ;  /* 0x20000030ff137230 */ /* 0x000fe40000004100 */
[----:B------:R-:W-:Y:S01]  /*a9a0*/  HADD2.F32 R17, -RZ, R49.H1_H1 ;  /* 0x30000031ff117230 */ /* 0x000fe20000004100 */
[----:B------:R-:W-:Y:S01]  /*a9b0*/  SHF.R.S32.HI R6, RZ, 0x1f, R0 ;  /* 0x0000001fff067819 */ /* 0x000fe20000011400 */
[----:B------:R-:W-:Y:S01]  /*a9c0*/  HADD2.F32 R18, -RZ, R50.H0_H0 ;  /* 0x20000032ff127230 */ /* 0x000fe20000004100 */
[----:B------:R-:W-:Y:S02]  /*a9d0*/  SHF.L.U32 R3, R0, 0x3, RZ ;  /* 0x0000000300037819 */ /* 0x000fe400000006ff */
[----:B------:R-:W-:Y:S01]  /*a9e0*/  LEA.HI R0, R6, R0, RZ, 0x3 ;  /* 0x0000000006007211 */ /* 0x000fe200078f18ff */
[----:B------:R-:W-:Y:S01]  /*a9f0*/  HADD2.F32 R6, -RZ, R47.H0_H0 ;  /* 0x2000002fff067230 */ /* 0x000fe20000004100 */
[----:B------:R-:W-:-:S02]  /*aa00*/  LOP3.LUT R3, R26, 0x38, R3, 0xf8, !PT ;  /* 0x000000381a037812 */ /* 0x000fc400078ef803 */
[----:B------:R-:W-:Y:S02]  /*aa10*/  SHF.L.U32 R0, R0, 0xa, RZ ;  /* 0x0000000a00007819 */ /* 0x000fe400000006ff */
[----:B------:R-:W-:Y:S02]  /*aa20*/  LOP3.LUT R3, R3, R28, RZ, 0x3c, !PT ;  /* 0x0000001c03037212 */ /* 0x000fe400078e3cff */
[----:B------:R-:W-:-:S04]  /*aa30*/  LOP3.LUT R0, R0, 0x7fffe000, RZ, 0xc0, !PT ;  /* 0x7fffe00000007812 */ /* 0x000fc800078ec0ff */
[----:B------:R-:W-:-:S04]  /*aa40*/  IADD3 R0, R3, R0, R27 ;  /* 0x0000000003007210 */ /* 0x000fc80007ffe01b */
[----:B------:R-:W-:Y:S01]  /*aa50*/  SHF.L.U32 R37, R0, 0x1, RZ ;  /* 0x0000000100257819 */ /* 0x000fe200000006ff */
[----:B------:R-:W-:-:S04]  /*aa60*/  HADD2.F32 R0, -RZ, R46.H1_H1 ;  /* 0x3000002eff007230 */ /* 0x000fc80000004100 */
[----:B------:R-:W2:Y:S01]  /*aa70*/  LDS.128 R8, [R37+0x100] ;  /* 0x0001000025087984 */ /* 0x000ea20000000c00 */
[--C-:B-1----:R-:W-:Y:S02]  /*aa80*/  HADD2.F32 R25, -RZ, R12.reuse.H0_H0 ;  /* 0x2000000cff197230 */ /* 0x102fe40000004100 */
[----:B------:R-:W-:Y:S02]  /*aa90*/  HADD2.F32 R24, -RZ, R12.H1_H1 ;  /* 0x3000000cff187230 */ /* 0x000fe40000004100 */
[--C-:B------:R-:W-:Y:S01]  /*aaa0*/  HADD2.F32 R27, -RZ, R13.reuse.H0_H0 ;  /* 0x2000000dff1b7230 */ /* 0x100fe20000004100 */
[----:B------:R-:W-:Y:S01]  /*aab0*/  FMUL.FTZ R3, R25, R7 ;  /* 0x0000000719037220 */ /* 0x000fe20000410000 */
[----:B------:R-:W-:Y:S02]  /*aac0*/  HADD2.F32 R26, -RZ, R13.H1_H1 ;  /* 0x3000000dff1a7230 */ /* 0x000fe40000004100 */
[--C-:B------:R-:W-:Y:S02]  /*aad0*/  HADD2.F32 R29, -RZ, R14.reuse.H0_H0 ;  /* 0x2000000eff1d7230 */ /* 0x100fe40000004100 */
[----:B------:R-:W-:-:S02]  /*aae0*/  HADD2.F32 R28, -RZ, R14.H1_H1 ;  /* 0x3000000eff1c7230 */ /* 0x000fc40000004100 */
[--C-:B------:R-:W-:Y:S02]  /*aaf0*/  HADD2.F32 R31, -RZ, R15.reuse.H0_H0 ;  /* 0x2000000fff1f7230 */ /* 0x100fe40000004100 */
[----:B------:R-:W-:Y:S02]  /*ab00*/  HADD2.F32 R30, -RZ, R15.H1_H1 ;  /* 0x3000000fff1e7230 */ /* 0x000fe40000004100 */
[--C-:B--2---:R-:W-:Y:S02]  /*ab10*/  HADD2.F32 R12, -RZ, R8.reuse.H0_H0 ;  /* 0x20000008ff0c7230 */ /* 0x104fe40000004100 */
[----:B------:R-:W-:Y:S02]  /*ab20*/  HADD2.F32 R8, -RZ, R8.H1_H1 ;  /* 0x30000008ff087230 */ /* 0x000fe40000004100 */
[--C-:B------:R-:W-:Y:S01]  /*ab30*/  HADD2.F32 R13, -RZ, R9.reuse.H0_H0 ;  /* 0x20000009ff0d7230 */ /* 0x100fe20000004100 */
[----:B------:R-:W-:Y:S01]  /*ab40*/  FFMA.FTZ R43, R12, R19, R3 ;  /* 0x000000130c2b7223 */ /* 0x000fe20000010003 */
[--C-:B------:R-:W-:Y:S01]  /*ab50*/  HADD2.F32 R14, -RZ, R10.reuse.H0_H0 ;  /* 0x2000000aff0e7230 */ /* 0x100fe20000004100 */
[-C--:B------:R-:W-:Y:S01]  /*ab60*/  FMUL.FTZ R3, R24, R0.reuse ;  /* 0x0000000018037220 */ /* 0x080fe20000410000 */
[----:B------:R-:W-:Y:S01]  /*ab70*/  HADD2.F32 R16, -RZ, R10.H1_H1 ;  /* 0x3000000aff107230 */ /* 0x000fe20000004100 */
[----:B------:R-:W-:Y:S01]  /*ab80*/  FMUL.FTZ R39, R8, R0 ;  /* 0x0000000008277220 */ /* 0x000fe20000410000 */
[----:B------:R-:W-:Y:S01]  /*ab90*/  HADD2.F32 R0, -RZ, R48.H1_H1 ;  /* 0x30000030ff007230 */ /* 0x000fe20000004100 */
[----:B------:R-:W-:Y:S01]  /*aba0*/  FMUL.FTZ R40, R12, R7 ;  /* 0x000000070c287220 */ /* 0x000fe20000410000 */
[----:B------:R-:W-:Y:S01]  /*abb0*/  HADD2.F32 R15, -RZ, R9.H1_H1 ;  /* 0x30000009ff0f7230 */ /* 0x000fe20000004100 */
[-C--:B------:R-:W-:Y:S01]  /*abc0*/  FMUL.FTZ R7, R27, R6.reuse ;  /* 0x000000061b077220 */ /* 0x080fe20000410000 */
[----:B------:R-:W-:Y:S01]  /*abd0*/  HADD2.F32 R10, -RZ, R51.H1_H1 ;  /* 0x30000033ff0a7230 */ /* 0x000fe20000004100 */
[----:B------:R-:W-:Y:S01]  /*abe0*/  FFMA.FTZ R42, R8, R17, R3 ;  /* 0x00000011082a7223 */ /* 0x000fe20000010003 */
[----:B------:R-:W-:Y:S01]  /*abf0*/  HADD2.F32 R3, -RZ, R47.H1_H1 ;  /* 0x3000002fff037230 */ /* 0x000fe20000004100 */
[----:B------:R-:W-:Y:S01]  /*ac00*/  FMUL.FTZ R35, R13, R6 ;  /* 0x000000060d237220 */ /* 0x000fe20000410000 */
[----:B------:R-:W-:Y:S01]  /*ac10*/  HADD2.F32 R9, -RZ, R49.H0_H0 ;  /* 0x20000031ff097230 */ /* 0x000fe20000004100 */
[----:B------:R-:W-:Y:S01]  /*ac20*/  FMUL.FTZ R6, R29, R0 ;  /* 0x000000001d067220 */ /* 0x000fe20000410000 */
[--C-:B------:R-:W-:Y:S01]  /*ac30*/  HADD2.F32 R21, -RZ, R11.reuse.H0_H0 ;  /* 0x2000000bff157230 */ /* 0x100fe20000004100 */
[----:B------:R-:W-:Y:S01]  /*ac40*/  FFMA.FTZ R41, R13, R18, R7 ;  /* 0x000000120d297223 */ /* 0x000fe20000010007 */
[----:B------:R-:W-:Y:S01]  /*ac50*/  HADD2.F32 R20, -RZ, R11.H1_H1 ;  /* 0x3000000bff147230 */ /* 0x000fe20000004100 */
[----:B------:R-:W-:Y:S01]  /*ac60*/  FFMA.FTZ R34, R14, R10, R6 ;  /* 0x0000000a0e227223 */ /* 0x000fe20000010006 */
[--C-:B------:R-:W-:Y:S01]  /*ac70*/  HADD2.F32 R8, -RZ, R52.reuse.H1_H1 ;  /* 0x30000034ff087230 */ /* 0x100fe20000004100 */
[-C--:B------:R-:W-:Y:S01]  /*ac80*/  FMUL.FTZ R7, R26, R3.reuse ;  /* 0x000000031a077220 */ /* 0x080fe20000410000 */
[----:B------:R-:W-:Y:S01]  /*ac90*/  HADD2.F32 R11, -RZ, R51.H0_H0 ;  /* 0x20000033ff0b7230 */ /* 0x000fe20000004100 */
[----:B------:R-:W-:Y:S01]  /*aca0*/  FMUL.FTZ R13, R15, R3 ;  /* 0x000000030f0d7220 */ /* 0x000fe20000410000 */
[----:B------:R-:W-:Y:S01]  /*acb0*/  HADD2.F32 R3, -RZ, R52.H0_H0 ;  /* 0x20000034ff037230 */ /* 0x000fe20000004100 */
[----:B------:R-:W-:Y:S01]  /*acc0*/  FMUL.FTZ R32, R14, R0 ;  /* 0x000000000e207220 */ /* 0x000fe20000410000 */
[----:B------:R-:W-:Y:S01]  /*acd0*/  HADD2.F32 R0, -RZ, R50.H1_H1 ;  /* 0x30000032ff007230 */ /* 0x000fe20000004100 */
[----:B------:R-:W-:-:S02]  /*ace0*/  FMUL.FTZ R6, R28, R9 ;  /* 0x000000091c067220 */ /* 0x000fc40000410000 */
[----:B------:R-:W-:Y:S01]  /*acf0*/  FFMA.FTZ R38, R15, R11, R7 ;  /* 0x0000000b0f267223 */ /* 0x000fe20000010007 */
[--C-:B------:R-:W-:Y:S01]  /*ad00*/  HADD2.F32 R7, -RZ, R53.reuse.H1_H1 ;  /* 0x30000035ff077230 */ /* 0x100fe20000004100 */
[C---:B------:R-:W-:Y:S01]  /*ad10*/  FFMA.FTZ R33, R16.reuse, R8, R6 ;  /* 0x0000000810217223 */ /* 0x040fe20000010006 */
[----:B------:R-:W-:Y:S01]  /*ad20*/  HADD2.F32 R6, -RZ, R53.H0_H0 ;  /* 0x20000035ff067230 */ /* 0x000fe20000004100 */
[----:B------:R-:W-:Y:S02]  /*ad30*/  FMUL.FTZ R14, R16, R9 ;  /* 0x00000009100e7220 */ /* 0x000fe40000410000 */
[-C--:B------:R-:W-:Y:S02]  /*ad40*/  FMUL.FTZ R9, R31, R3.reuse ;  /* 0x000000031f097220 */ /* 0x080fe40000410000 */
[----:B------:R-:W-:Y:S02]  /*ad50*/  FMUL.FTZ R12, R30, R0 ;  /* 0x000000001e0c7220 */ /* 0x000fe40000410000 */
[----:B------:R-:W-:-:S02]  /*ad60*/  FMUL.FTZ R3, R21, R3 ;  /* 0x0000000315037220 */ /* 0x000fc40000410000 */
[C---:B------:R-:W-:Y:S02]  /*ad70*/  FMUL.FTZ R0, R20.reuse, R0 ;  /* 0x0000000014007220 */ /* 0x040fe40000410000 */
[----:B------:R-:W-:Y:S02]  /*ad80*/  FFMA.FTZ R20, R20, R6, R12 ;  /* 0x0000000614147223 */ /* 0x000fe4000001000c */
[----:B------:R-:W-:Y:S02]  /*ad90*/  FFMA.FTZ R15, R27, R18, -R35 ;  /* 0x000000121b0f7223 */ /* 0x000fe40000010823 */
[----:B------:R-:W-:Y:S02]  /*ada0*/  FFMA.FTZ R13, R26, R11, -R13 ;  /* 0x0000000b1a0d7223 */ /* 0x000fe4000001080d */
[----:B------:R-:W-:Y:S02]  /*adb0*/  FFMA.FTZ R16, R25, R19, -R40 ;  /* 0x0000001319107223 */ /* 0x000fe40000010828 */
[----:B------:R-:W-:Y:S01]  /*adc0*/  FFMA.FTZ R12, R24, R17, -R39 ;  /* 0x00000011180c7223 */ /* 0x000fe20000010827 */
[----:B------:R-:W-:Y:S01]  /*add0*/  F2FP.PACK_AB R13, R13, R15 ;  /* 0x0000000f0d0d723e */ /* 0x000fe200000000ff */
        /* <DEDUP_REMOVED lines=8> */
[----:B------:R-:W-:Y:S01]  /*ae60*/  FFMA.FTZ R21, R21, R7, R9 ;  /* 0x0000000715157223 */ /* 0x000fe20000010009 */
[----:B------:R-:W-:-:S02]  /*ae70*/  F2FP.PACK_AB R9, R38, R41 ;  /* 0x000000292609723e */ /* 0x000fc400000000ff */
[----:B------:R-:W-:Y:S02]  /*ae80*/  F2FP.PACK_AB R15, R0, R3 ;  /* 0x00000003000f723e */ /* 0x000fe400000000ff */
[----:B------:R-:W-:-:S03]  /*ae90*/  F2FP.PACK_AB R11, R20, R21 ;  /* 0x00000015140b723e */ /* 0x000fc600000000ff */
[----:B------:R1:W-:Y:S04]  /*aea0*/  STS.128 [R36+0x100], R12 ;  /* 0x0001000c24007388 */ /* 0x0003e80000000c00 */
[----:B------:R1:W-:Y:S02]  /*aeb0*/  STS.128 [R37+0x100], R8 ;  /* 0x0001000825007388 */ /* 0x0003e40000000c00 */
.L_x_127:
[----:B------:R-:W-:Y:S05]  /*aec0*/  BSYNC B0 ;  /* 0x0000000000007941 */ /* 0x000fea0003800000 */
.L_x_126:
[----:B------:R-:W-:Y:S01]  /*aed0*/  IADD3 R3, R56, 0x20, RZ ;  /* 0x0000002038037810 */ /* 0x000fe20007ffe0ff */
[----:B------:R-:W-:Y:S03]  /*aee0*/  BSSY B0, `(.L_x_128) ;  /* 0x0000064000007945 */ /* 0x000fe60003800000 */
[----:B------:R-:W-:-:S13]  /*aef0*/  ISETP.GE.OR P1, PT, R3, R45, P0 ;  /* 0x0000002d0300720c */ /* 0x000fda0000726670 */
[----:B------:R-:W-:Y:S05]  /*af00*/  @P1 BRA `(.L_x_129) ;  /* 0x0000061000001947 */ /* 0x000fea0003800000 */
[----:B------:R-:W-:Y:S01]  /*af10*/  MOV R7, c[0x0][0x27c] ;  /* 0x00009f0000077a02 */ /* 0x000fe20000000f00 */
[----:B------:R-:W-:Y:S01]  /*af20*/  HADD2.F32 R18, -RZ, R48.H0_H0 ;  /* 0x20000030ff127230 */ /* 0x000fe20000004100 */
[----:B------:R-:W-:Y:S01]  /*af30*/  SHF.R.S32.HI R0, RZ, 0x1f, R3 ;  /* 0x0000001fff007819 */ /* 0x000fe20000011403 */
[----:B------:R-:W-:Y:S01]  /*af40*/  HADD2.F32 R17, -RZ, R50.H0_H0 ;  /* 0x20000032ff117230 */ /* 0x000fe20000004100 */
[----:B------:R-:W-:Y:S02]  /*af50*/  LEA.HI R7, R7, R57, RZ, 0x1d ;  /* 0x0000003907077211 */ /* 0x000fe400078fe8ff */
[----:B------:R-:W-:Y:S02]  /*af60*/  SHF.L.U32 R6, R3, 0x6, RZ ;  /* 0x0000000603067819 */ /* 0x000fe400000006ff */
[----:B------:R-:W-:Y:S02]  /*af70*/  LEA.HI R3, R0, R3, RZ, 0x3 ;  /* 0x0000000300037211 */ /* 0x000fe400078f18ff */
[----:B-1----:R-:W-:-:S02]  /*af80*/  SHF.R.S32.HI R10, RZ, 0x1f, R7 ;  /* 0x0000001fff0a7819 */ /* 0x002fc40000011407 */
[----:B------:R-:W-:Y:S02]  /*af90*/  LOP3.LUT R0, R6, 0x1c0, RZ, 0xc0, !PT ;  /* 0x000001c006007812 */ /* 0x000fe400078ec0ff */
[----:B------:R-:W-:Y:S02]  /*afa0*/  SHF.L.U32 R6, R3, 0x6, RZ ;  /* 0x0000000603067819 */ /* 0x000fe400000006ff */
[----:B------:R-:W-:Y:S02]  /*afb0*/  SHF.L.U32 R8, R7, 0x3, RZ ;  /* 0x0000000307087819 */ /* 0x000fe400000006ff */
[----:B------:R-:W-:Y:S02]  /*afc0*/  LEA.HI R7, R10, R7, RZ, 0x3 ;  /* 0x000000070a077211 */ /* 0x000fe400078f18ff */
[----:B------:R-:W-:Y:S02]  /*afd0*/  LOP3.LUT R9, R0, 0x38, R22, 0xf8, !PT ;  /* 0x0000003800097812 */ /* 0x000fe400078ef816 */
[----:B------:R-:W-:-:S02]  /*afe0*/  SHF.R.U32.HI R3, RZ, 0x3, R0 ;  /* 0x00000003ff037819 */ /* 0x000fc40000011600 */
[----:B------:R-:W-:Y:S02]  /*aff0*/  LOP3.LUT R6, R6, 0xfffffe00, RZ, 0xc0, !PT ;  /* 0xfffffe0006067812 */ /* 0x000fe400078ec0ff */
[----:B------:R-:W-:Y:S02]  /*b000*/  LOP3.LUT R8, R0, 0x38, R8, 0xf8, !PT ;  /* 0x0000003800087812 */ /* 0x000fe400078ef808 */
[----:B------:R-:W-:Y:S01]  /*b010*/  SHF.L.U32 R0, R7, 0xa, RZ ;  /* 0x0000000a07007819 */ /* 0x000fe200000006ff */
[----:B------:R-:W-:Y:S01]  /*b020*/  HADD2.F32 R7, -RZ, R47.H0_H0 ;  /* 0x2000002fff077230 */ /* 0x000fe20000004100 */
[----:B------:R-:W-:Y:S02]  /*b030*/  LOP3.LUT R9, R6, R9, R3, 0xf6, !PT ;  /* 0x0000000906097212 */ /* 0x000fe400078ef603 */
[----:B------:R-:W-:Y:S02]  /*b040*/  LOP3.LUT R3, R8, R3, RZ, 0x3c, !PT ;  /* 0x0000000308037212 */ /* 0x000fe400078e3cff */
[----:B------:R-:W-:-:S02]  /*b050*/  LOP3.LUT R0, R0, 0x7fffe000, RZ, 0xc0, !PT ;  /* 0x7fffe00000007812 */ /* 0x000fc400078ec0ff */
[----:B------:R-:W-:Y:S02]  /*b060*/  SHF.L.U32 R41, R9, 0x1, RZ ;  /* 0x0000000109297819 */ /* 0x000fe400000006ff */
[----:B------:R-:W-:Y:S01]  /*b070*/  IADD3 R0, R3, R0, R6 ;  /* 0x0000000003007210 */ /* 0x000fe20007ffe006 */
[--C-:B------:R-:W-:Y:S02]  /*b080*/  HADD2.F32 R3, -RZ, R46.reuse.H0_H0 ;  /* 0x2000002eff037230 */ /* 0x100fe40000004100 */
[----:B------:R-:W1:Y:S01]  /*b090*/  LDS.128 R8, [R41+0x100] ;  /* 0x0001000029087984 */ /* 0x000e620000000c00 */
[----:B------:R-:W-:Y:S01]  /*b0a0*/  SHF.L.U32 R37, R0, 0x1, RZ ;  /* 0x0000000100257819 */ /* 0x000fe200000006ff */
[----:B------:R-:W-:-:S04]  /*b0b0*/  HADD2.F32 R0, -RZ, R46.H1_H1 ;  /* 0x3000002eff007230 */ /* 0x000fc80000004100 */
[----:B------:R-:W2:Y:S01]  /*b0c0*/  LDS.128 R12, [R37+0x100] ;  /* 0x00010000250c7984 */ /* 0x000ea20000000c00 */
[--C-:B-1----:R-:W-:Y:S02]  /*b0d0*/  HADD2.F32 R25, -RZ, R8.reuse.H0_H0 ;  /* 0x20000008ff197230 */ /* 0x102fe40000004100 */
[----:B------:R-:W-:Y:S02]  /*b0e0*/  HADD2.F32 R24, -RZ, R8.H1_H1 ;  /* 0x30000008ff187230 */ /* 0x000fe40000004100 */
[----:B------:R-:W-:Y:S01]  /*b0f0*/  HADD2.F32 R27, -RZ, R9.H0_H0 ;  /* 0x20000009ff1b7230 */ /* 0x000fe20000004100 */
[C---:B------:R-:W-:Y:S01]  /*b100*/  FMUL.FTZ R8, R3.reuse, R25 ;  /* 0x0000001903087220 */ /* 0x040fe20000410000 */
[--C-:B--2---:R-:W-:Y:S02]  /*b110*/  HADD2.F32 R6, -RZ, R12.reuse.H0_H0 ;  /* 0x2000000cff067230 */ /* 0x104fe40000004100 */
[--C-:B------:R-:W-:Y:S02]  /*b120*/  HADD2.F32 R20, -RZ, R15.reuse.H0_H0 ;  /* 0x2000000fff147230 */ /* 0x100fe40000004100 */
[----:B------:R-:W-:Y:S01]  /*b130*/  HADD2.F32 R19, -RZ, R15.H1_H1 ;  /* 0x3000000fff137230 */ /* 0x000fe20000004100 */
[----:B------:R-:W-:Y:S01]  /*b140*/  FMUL.FTZ R40, R3, R6 ;  /* 0x0000000603287220 */ /* 0x000fe20000410000 */
[----:B------:R-:W-:Y:S01]  /*b150*/  HADD2.F32 R12, -RZ, R12.H1_H1 ;  /* 0x3000000cff0c7230 */ /* 0x000fe20000004100 */
[----:B------:R-:W-:Y:S01]  /*b160*/  FMUL.FTZ R3, R0, R24 ;  /* 0x0000001800037220 */ /* 0x000fe20000410000 */
[----:B------:R-:W-:Y:S01]  /*b170*/  HADD2.F32 R15, -RZ, R49.H1_H1 ;  /* 0x30000031ff0f7230 */ /* 0x000fe20000004100 */
[----:B------:R-:W-:Y:S01]  /*b180*/  FFMA.FTZ R44, R18, R6, R8 ;  /* 0x00000006122c7223 */ /* 0x000fe20000010008 */
[----:B------:R-:W-:Y:S01]  /*b190*/  HADD2.F32 R26, -RZ, R9.H1_H1 ;  /* 0x30000009ff1a7230 */ /* 0x000fe20000004100 */
[-C--:B------:R-:W-:Y:S01]  /*b1a0*/  FMUL.FTZ R39, R0, R12.reuse ;  /* 0x0000000c00277220 */ /* 0x080fe20000410000 */
[----:B------:R-:W-:Y:S01]  /*b1b0*/  HADD2.F32 R9, -RZ, R13.H0_H0 ;  /* 0x2000000dff097230 */ /* 0x000fe20000004100 */
[----:B------:R-:W-:Y:S01]  /*b1c0*/  FFMA.FTZ R43, R15, R12, R3 ;  /* 0x0000000c0f2b7223 */ /* 0x000fe20000010003 */
[----:B------:R-:W-:Y:S01]  /*b1d0*/  HADD2.F32 R3, -RZ, R47.H1_H1 ;  /* 0x3000002fff037230 */ /* 0x000fe20000004100 */
[C---:B------:R-:W-:Y:S01]  /*b1e0*/  FMUL.FTZ R6, R7.reuse, R27 ;  /* 0x0000001b07067220 */ /* 0x040fe20000410000 */
[----:B------:R-:W-:Y:S01]  /*b1f0*/  HADD2.F32 R29, -RZ, R10.H0_H0 ;  /* 0x2000000aff1d7230 */ /* 0x000fe20000004100 */
[-C--:B------:R-:W-:Y:S01]  /*b200*/  FMUL.FTZ R36, R7, R9.reuse ;  /* 0x0000000907247220 */ /* 0x080fe20000410000 */
[----:B------:R-:W-:Y:S01]  /*b210*/  HADD2.F32 R0, -RZ, R48.H1_H1 ;  /* 0x30000030ff007230 */ /* 0x000fe20000004100 */
[----:B------:R-:W-:Y:S01]  /*b220*/  FFMA.FTZ R42, R17, R9, R6 ;  /* 0x00000009112a7223 */ /* 0x000fe20000010006 */
[----:B------:R-:W-:Y:S01]  /*b230*/  HADD2.F32 R16, -RZ, R13.H1_H1 ;  /* 0x3000000dff107230 */ /* 0x000fe20000004100 */
[C---:B------:R-:W-:Y:S01]  /*b240*/  FMUL.FTZ R8, R3.reuse, R26 ;  /* 0x0000001a03087220 */ /* 0x040fe20000410000 */
[--C-:B------:R-:W-:Y:S01]  /*b250*/  HADD2.F32 R31, -RZ, R11.reuse.H0_H0 ;  /* 0x2000000bff1f7230 */ /* 0x100fe20000004100 */
[----:B------:R-:W-:Y:S01]  /*b260*/  FMUL.FTZ R7, R0, R29 ;  /* 0x0000001d00077220 */ /* 0x000fe20000410000 */
[----:B------:R-:W-:Y:S01]  /*b270*/  HADD2.F32 R30, -RZ, R11.H1_H1 ;  /* 0x3000000bff1e7230 */ /* 0x000fe20000004100 */
[----:B------:R-:W-:Y:S01]  /*b280*/  FMUL.FTZ R34, R3, R16 ;  /* 0x0000001003227220 */ /* 0x000fe20000410000 */
[----:B------:R-:W-:-:S02]  /*b290*/  HADD2.F32 R13, -RZ, R14.H0_H0 ;  /* 0x2000000eff0d7230 */ /* 0x000fc40000004100 */
[----:B------:R-:W-:Y:S02]  /*b2a0*/  HADD2.F32 R28, -RZ, R10.H1_H1 ;  /* 0x3000000aff1c7230 */ /* 0x000fe40000004100 */
[--C-:B------:R-:W-:Y:S01]  /*b2b0*/  HADD2.F32 R11, -RZ, R51.reuse.H0_H0 ;  /* 0x20000033ff0b7230 */ /* 0x100fe20000004100 */
[-C--:B------:R-:W-:Y:S01]  /*b2c0*/  FMUL.FTZ R32, R0, R13.reuse ;  /* 0x0000000d00207220 */ /* 0x080fe20000410000 */
[----:B------:R-:W-:Y:S02]  /*b2d0*/  HADD2.F32 R10, -RZ, R51.H1_H1 ;  /* 0x30000033ff0a7230 */ /* 0x000fe40000004100 */
[----:B------:R-:W-:Y:S01]  /*b2e0*/  HADD2.F32 R6, -RZ, R49.H0_H0 ;  /* 0x20000031ff067230 */ /* 0x000fe20000004100 */
[----:B------:R-:W-:Y:S01]  /*b2f0*/  FFMA.FTZ R38, R11, R16, R8 ;  /* 0x000000100b267223 */ /* 0x000fe20000010008 */
[----:B------:R-:W-:Y:S01]  /*b300*/  HADD2.F32 R14, -RZ, R14.H1_H1 ;  /* 0x3000000eff0e7230 */ /* 0x000fe20000004100 */
[----:B------:R-:W-:Y:S01]  /*b310*/  FFMA.FTZ R35, R10, R13, R7 ;  /* 0x0000000d0a237223 */ /* 0x000fe20000010007 */
[----:B------:R-:W-:Y:S01]  /*b320*/  HADD2.F32 R0, -RZ, R50.H1_H1 ;  /* 0x30000032ff007230 */ /* 0x000fe20000004100 */
[C---:B------:R-:W-:Y:S01]  /*b330*/  FMUL.FTZ R7, R6.reuse, R28 ;  /* 0x0000001c06077220 */ /* 0x040fe20000410000 */
[--C-:B------:R-:W-:Y:S01]  /*b340*/  HADD2.F32 R8, -RZ, R52.reuse.H1_H1 ;  /* 0x30000034ff087230 */ /* 0x100fe20000004100 */
[----:B------:R-:W-:Y:S01]  /*b350*/  FMUL.FTZ R21, R6, R14 ;  /* 0x0000000e06157220 */ /* 0x000fe20000410000 */
[----:B------:R-:W-:Y:S01]  /*b360*/  HADD2.F32 R3, -RZ, R52.H0_H0 ;  /* 0x20000034ff037230 */ /* 0x000fe20000004100 */
[----:B------:R-:W-:Y:S01]  /*b370*/  FMUL.FTZ R12, R0, R30 ;  /* 0x0000001e000c7220 */ /* 0x000fe20000410000 */
[--C-:B------:R-:W-:Y:S01]  /*b380*/  HADD2.F32 R6, -RZ, R53.reuse.H0_H0 ;  /* 0x20000035ff067230 */ /* 0x100fe20000004100 */
[----:B------:R-:W-:Y:S01]  /*b390*/  FFMA.FTZ R33, R8, R14, R7 ;  /* 0x0000000e08217223 */ /* 0x000fe20000010007 */
[----:B------:R-:W-:Y:S01]  /*b3a0*/  HADD2.F32 R7, -RZ, R53.H1_H1 ;  /* 0x30000035ff077230 */ /* 0x000fe20000004100 */
[----:B------:R-:W-:-:S02]  /*b3b0*/  FMUL.FTZ R9, R3, R31 ;  /* 0x0000001f03097220 */ /* 0x000fc40000410000 */
[----:B------:R-:W-:Y:S02]  /*b3c0*/  FMUL.FTZ R3, R3, R20 ;  /* 0x0000001403037220 */ /* 0x000fe40000410000 */
[-C--:B------:R-:W-:Y:S02]  /*b3d0*/  FMUL.FTZ R0, R0, R19.reuse ;  /* 0x0000001300007220 */ /* 0x080fe40000410000 */
[----:B------:R-:W-:Y:S02]  /*b3e0*/  FFMA.FTZ R19, R6, R19, R12 ;  /* 0x0000001306137223 */ /* 0x000fe4000001000c */
[----:B------:R-:W-:Y:S02]  /*b3f0*/  FFMA.FTZ R12, R15, R24, -R39 ;  /* 0x000000180f0c7223 */ /* 0x000fe40000010827 */
[----:B------:R-:W-:Y:S02]  /*b400*/  FFMA.FTZ R15, R17, R27, -R36 ;  /* 0x0000001b110f7223 */ /* 0x000fe40000010824 */
[----:B------:R-:W-:-:S02]  /*b410*/  FFMA.FTZ R13, R11, R26, -R34 ;  /* 0x0000001a0b0d7223 */ /* 0x000fc40000010822 */
        /* <DEDUP_REMOVED lines=12> */
[----:B------:R-:W-:Y:S02]  /*b4e0*/  F2FP.PACK_AB R10, R33, R35 ;  /* 0x00000023210a723e */ /* 0x000fe400000000ff */
[----:B------:R-:W-:Y:S01]  /*b4f0*/  F2FP.PACK_AB R11, R19, R20 ;  /* 0x00000014130b723e */ /* 0x000fe200000000ff */
[----:B------:R1:W-:Y:S04]  /*b500*/  STS.128 [R41+0x100], R12 ;  /* 0x0001000c29007388 */ /* 0x0003e80000000c00 */
[----:B------:R1:W-:Y:S02]  /*b510*/  STS.128 [R37+0x100], R8 ;  /* 0x0001000825007388 */ /* 0x0003e40000000c00 */
.L_x_129:
[----:B------:R-:W-:Y:S05]  /*b520*/  BSYNC B0 ;  /* 0x0000000000007941 */ /* 0x000fea0003800000 */
.L_x_128:
        /* <DEDUP_REMOVED lines=101> */
.L_x_131:
[----:B------:R-:W-:Y:S05]  /*bb80*/  BSYNC B0 ;  /* 0x0000000000007941 */ /* 0x000fea0003800000 */
.L_x_130:
[----:B------:R-:W-:-:S04]  /*bb90*/  IADD3 R3, R56, 0x60, RZ ;  /* 0x0000006038037810 */ /* 0x000fc80007ffe0ff */
        /* <DEDUP_REMOVED lines=37> */
[-C--:B------:R-:W-:Y:S01]  /*bdf0*/  FMUL.FTZ R38, R3, R6.reuse ;  /* 0x0000000603267220 */ /* 0x080fe20000410000 */
        /* <DEDUP_REMOVED lines=32> */
[-C--:B------:R-:W-:Y:S01]  /*c000*/  FMUL.FTZ R21, R6, R14.reuse ;  /* 0x0000000e06157220 */ /* 0x080fe20000410000 */
        /* <DEDUP_REMOVED lines=28> */
.L_x_121:
[----:B------:R-:W-:Y:S05]  /*c1d0*/  BSYNC B2 ;  /* 0x0000000000027941 */ /* 0x000fea0003800000 */
.L_x_105:
[----:B------:R-:W-:Y:S01]  /*c1e0*/  LEA.HI R117, R117, R227, RZ, 0x5 ;  /* 0x000000e375757211 */ /* 0x000fe200078f28ff */
[----:B------:R-:W-:Y:S01]  /*c1f0*/  BAR.SYNC.DEFER_BLOCKING 0x0 ;  /* 0x0000000000007b1d */ /* 0x000fe20000010000 */
[C---:B------:R-:W-:Y:S01]  /*c200*/  IMAD.SHL.U32 R0, R57.reuse, 0x40, RZ ;  /* 0x0000004039007824 */ /* 0x040fe200078e00ff */
[----:B------:R-:W-:Y:S01]  /*c210*/  LOP3.LUT P0, RZ, R57, 0x2, RZ, 0xc0, !PT ;  /* 0x0000000239ff7812 */ /* 0x000fe2000780c0ff */
[----:B------:R-:W-:-:S02]  /*c220*/  IMAD.SHL.U32 R3, R56, 0x8, RZ ;  /* 0x0000000838037824 */ /* 0x000fc400078e00ff */
[----:B------:R-:W-:Y:S01]  /*c230*/  IMAD.SHL.U32 R176, R117, 0x20, RZ ;  /* 0x0000002075b07824 */ /* 0x000fe200078e00ff */
[----:B------:R-:W-:Y:S01]  /*c240*/  LOP3.LUT R0, R0, 0x1c0, RZ, 0xc0, !PT ;  /* 0x000001c000007812 */ /* 0x000fe200078ec0ff */
[----:B------:R-:W-:-:S03]  /*c250*/  IMAD.WIDE.U32 R6, R59, c[0x0][0x208], RZ ;  /* 0x000082003b067a25 */ /* 0x000fc600078e00ff */
[----:B------:R-:W-:Y:S01]  /*c260*/  LOP3.LUT R176, R176, 0x7ffffc00, RZ, 0xc0, !PT ;  /* 0x7ffffc00b0b07812 */ /* 0x000fe200078ec0ff */
[----:B------:R-:W-:Y:S01]  /*c270*/  IMAD R116, R59, -0x80, R196 ;  /* 0xffffff803b747824 */ /* 0x000fe200078e02c4 */
[----:B------:R-:W-:Y:S01]  /*c280*/  LOP3.LUT R3, R0, 0x8, R3, 0xf8, !PT ;  /* 0x0000000800037812 */ /* 0x000fe200078ef803 */
[----:B------:R-:W-:Y:S01]  /*c290*/  IMAD.MOV.U32 R184, RZ, RZ, 0x6 ;  /* 0x00000006ffb87424 */ /* 0x000fe200078e00ff */
[----:B------:R-:W-:Y:S01]  /*c2a0*/  SHF.R.U32.HI R0, RZ, 0x3, R0 ;  /* 0x00000003ff007819 */ /* 0x000fe20000011600 */
[----:B------:R-:W-:Y:S02]  /*c2b0*/  IMAD.IADD R176, R4, 0x1, R176 ;  /* 0x0000000104b07824 */ /* 0x000fe400078e02b0 */
[----:B------:R-:W-:Y:S01]  /*c2c0*/  IMAD.SHL.U32 R226, R58, 0x2, RZ ;  /* 0x000000023ae27824 */ /* 0x000fe200078e00ff */
[----:B------:R-:W-:Y:S02]  /*c2d0*/  LOP3.LUT R0, R3, R0, RZ, 0x3c, !PT ;  /* 0x0000000003007212 */ /* 0x000fe400078e3cff */
[C---:B------:R-:W-:Y:S01]  /*c2e0*/  LEA R188, R176.reuse, 0x100, 0x1 ;  /* 0x00000100b0bc7811 */ /* 0x040fe200078e08ff */
[----:B------:R-:W-:-:S02]  /*c2f0*/  IMAD.SHL.U32 R176, R176, 0x2, RZ ;  /* 0x00000002b0b07824 */ /* 0x000fc400078e00ff */
[----:B------:R-:W-:Y:S02]  /*c300*/  IMAD R0, R54, 0x200, R0 ;  /* 0x0000020036007824 */ /* 0x000fe400078e0200 */
[--C-:B------:R-:W-:Y:S01]  /*c310*/  IMAD R180, R5, 0x2, R188.reuse ;  /* 0x0000000205b47824 */ /* 0x100fe200078e02bc */
[----:B------:R-:W-:Y:S01]  /*c320*/  LDSM.16.M88.4 R136, [R176+0x100] ;  /* 0x00010000b088783b */ /* 0x000fe20000000200 */
[C---:B------:R-:W-:Y:S02]  /*c330*/  IMAD R188, R2.reuse, 0x2, R188 ;  /* 0x0000000202bc7824 */ /* 0x040fe400078e02bc */
[----:B------:R-:W-:Y:S01]  /*c340*/  IMAD R200, R2, 0x2, R180 ;  /* 0x0000000202c87824 */ /* 0x000fe200078e02b4 */
[----:B------:R-:W-:Y:S01]  /*c350*/  LDSM.16.M88.4 R140, [R180] ;  /* 0x00000000b48c783b */ /* 0x000fe20000000200 */
[----:B------:R-:W-:-:S03]  /*c360*/  IMAD.SHL.U32 R119, R0, 0x2, RZ ;  /* 0x0000000200777824 */ /* 0x000fc600078e00ff */
[----:B------:R-:W-:Y:S02]  /*c370*/  LDSM.16.M88.4 R168, [R188] ;  /* 0x00000000bca8783b */ /* 0x000fe40000000200 */
[C---:B------:R-:W-:Y:S02]  /*c380*/  IADD3 R0, R119.reuse, 0x8100, RZ ;  /* 0x0000810077007810 */ /* 0x040fe40007ffe0ff */
[----:B------:R-:W-:Y:S01]  /*c390*/  LDSM.16.M88.4 R172, [R200] ;  /* 0x00000000c8ac783b */ /* 0x000fe20000000200 */
[----:B------:R-:W-:Y:S02]  /*c3a0*/  IADD3 R210, R119, 0x8120, RZ ;  /* 0x0000812077d27810 */ /* 0x000fe40007ffe0ff */
[----:B------:R-:W-:Y:S01]  /*c3b0*/  @P0 IADD3 R210, R0, -0x20, RZ ;  /* 0xffffffe000d20810 */ /* 0x000fe20007ffe0ff */
[----:B------:R-:W-:Y:S01]  /*c3c0*/  LDSM.16.M88.4 R176, [R176+0x4100] ;  /* 0x00410000b0b0783b */ /* 0x000fe20000000200 */
[----:B------:R-:W-:Y:S01]  /*c3d0*/  IMAD R0, R84, c[0x0][0x208], RZ ;  /* 0x0000820054007a24 */ /* 0x000fe200078e02ff */
[----:B------:R-:W-:-:S02]  /*c3e0*/  LEA R3, P0, R6, R244, 0x7 ;  /* 0x000000f406037211 */ /* 0x000fc400078038ff */
[----:B------:R-:W-:Y:S01]  /*c3f0*/  LDSM.16.M88.4 R180, [R180+0x4000] ;  /* 0x00400000b4b4783b */ /* 0x000fe20000000200 */
[----:B------:R-:W-:Y:S01]  /*c400*/  IMAD R0, R59, c[0x0][0x20c], R0 ;  /* 0x000083003b007a24 */ /* 0x000fe200078e0200 */
[C---:B------:R-:W-:Y:S02]  /*c410*/  IADD3 R225, R210.reuse, 0x800, RZ ;  /* 0x00000800d2e17810 */ /* 0x040fe40007ffe0ff */
[----:B------:R-:W-:Y:S01]  /*c420*/  LDSM.16.M88.4 R188, [R188+0x4000] ;  /* 0x00400000bcbc783b */ /* 0x000fe20000000200 */
[----:B------:R-:W-:Y:S01]  /*c430*/  IMAD.IADD R0, R7, 0x1, R0 ;  /* 0x0000000107007824 */ /* 0x000fe200078e0200 */
[C---:B------:R-:W-:Y:S02]  /*c440*/  IADD3 R224, R210.reuse, 0x1000, RZ ;  /* 0x00001000d2e07810 */ /* 0x040fe40007ffe0ff */
[----:B------:R-:W-:Y:S01]  /*c450*/  LDSM.16.M88.4 R200, [R200+0x4000] ;  /* 0x00400000c8c8783b */ /* 0x000fe20000000200 */
[----:B------:R-:W-:Y:S02]  /*c460*/  IADD3 R223, R210, 0x1800, RZ ;  /* 0x00001800d2df7810 */ /* 0x000fe40007ffe0ff */
[----:B------:R-:W-:Y:S01]  /*c470*/  LEA.HI.X R7, R6, R241, R0, 0x7, P0 ;  /* 0x000000f106077211 */ /* 0x000fe200000f3c00 */
[----:B------:R-:W-:Y:S01]  /*c480*/  BAR.SYNC.DEFER_BLOCKING 0x0 ;  /* 0x0000000000007b1d */ /* 0x000fe20000010000 */
[----:B------:R-:W-:Y:S01]  /*c490*/  IMAD.IADD R0, R116, 0x1, -R56 ;  /* 0x0000000174007824 */ /* 0x000fe200078e0a38 */
[----:B------:R-:W-:-:S02]  /*c4a0*/  LEA R6, P0, R3, c[0x0][0x1f8], 0x1 ;  /* 0x00007e0003067a11 */ /* 0x000fc400078008ff */
[----:B------:R-:W-:Y:S02]  /*c4b0*/  IADD3 R222, R210, 0x2000, RZ ;  /* 0x00002000d2de7810 */ /* 0x000fe40007ffe0ff */
[C---:B------:R-:W-:Y:S02]  /*c4c0*/  ISETP.LT.OR P5, PT, R0.reuse, 0x1, P4 ;  /* 0x000000010000780c */ /* 0x040fe400027a1670 */
[C---:B------:R-:W-:Y:S02]  /*c4d0*/  ISETP.LT.OR P2, PT, R0.reuse, 0x1, P3 ;  /* 0x000000010000780c */ /* 0x040fe40001f41670 */
[C---:B------:R-:W-:Y:S02]  /*c4e0*/  ISETP.LT.OR P1, PT, R0.reuse, 0x21, P4 ;  /* 0x000000210000780c */ /* 0x040fe40002721670 */
[----:B------:R-:W-:Y:S02]  /*c4f0*/  LEA.HI.X R7, R3, c[0x0][0x1fc], R7, 0x1, P0 ;  /* 0x00007f0003077a11 */ /* 0x000fe400000f0c07 */
[----:B------:R-:W-:-:S02]  /*c500*/  ISETP.LT.OR P6, PT, R0, 0x41, P4 ;  /* 0x000000410000780c */ /* 0x000fc400027c1670 */
[C---:B------:R-:W-:Y:S02]  /*c510*/  IADD3 R221, R210.reuse, 0x2800, RZ ;  /* 0x00002800d2dd7810 */ /* 0x040fe40007ffe0ff */
[C---:B------:R-:W-:Y:S02]  /*c520*/  IADD3 R220, R210.reuse, 0x3000, RZ ;  /* 0x00003000d2dc7810 */ /* 0x040fe40007ffe0ff */
[C---:B------:R-:W-:Y:S02]  /*c530*/  IADD3 R219, R210.reuse, 0x3800, RZ ;  /* 0x00003800d2db7810 */ /* 0x040fe40007ffe0ff */
[----:B------:R-:W-:Y:S01]  /*c540*/  IADD3 R218, R210, 0x4000, RZ ;  /* 0x00004000d2da7810 */ /* 0x000fe20007ffe0ff */
[----:B------:R-:W-:-:S04]  /*c550*/  DEPBAR.LE SB0, 0x0 ;  /* 0x000080000000791a */ /* 0x000fc80000000000 */
[----:B------:R-:W-:Y:S01]  /*c560*/  BAR.SYNC.DEFER_BLOCKING 0x0 ;  /* 0x0000000000007b1d */ /* 0x000fe20000010000 */
[C---:B------:R-:W-:Y:S02]  /*c570*/  IADD3 R217, R210.reuse, 0x4800, RZ ;  /* 0x00004800d2d97810 */ /* 0x040fe40007ffe0ff */
[C---:B------:R-:W-:Y:S02]  /*c580*/  IADD3 R216, R210.reuse, 0x5000, RZ ;  /* 0x00005000d2d87810 */ /* 0x040fe40007ffe0ff */
[C---:B------:R-:W-:Y:S02]  /*c590*/  IADD3 R215, R210.reuse, 0x5800, RZ ;  /* 0x00005800d2d77810 */ /* 0x040fe40007ffe0ff */
[C---:B------:R-:W-:Y:S02]  /*c5a0*/  IADD3 R214, R210.reuse, 0x6000, RZ ;  /* 0x00006000d2d67810 */ /* 0x040fe40007ffe0ff */
[C---:B------:R-:W-:Y:S02]  /*c5b0*/  IADD3 R213, R210.reuse, 0x6800, RZ ;  /* 0x00006800d2d57810 */ /* 0x040fe40007ffe0ff */
[----:B------:R-:W-:-:S02]  /*c5c0*/  IADD3 R212, R210, 0x7000, RZ ;  /* 0x00007000d2d47810 */ /* 0x000fc40007ffe0ff */
[----:B------:R-:W-:Y:S01]  /*c5d0*/  IADD3 R211, R210, 0x7800, RZ ;  /* 0x00007800d2d37810 */ /* 0x000fe20007ffe0ff */
[----:B-1----:R-:W1:Y:S04]  /*c5e0*/  LDSM.16.M88.4 R8, [R119+0x8900] ;  /* 0x008900007708783b */ /* 0x002e680000000200 */
[----:B------:R-:W2:Y:S04]  /*c5f0*/  LDSM.16.M88.4 R32, [R119+0x9900] ;  /* 0x009900007720783b */ /* 0x000ea80000000200 */
[----:B------:R-:W3:Y:S04]  /*c600*/  LDSM.16.M88.4 R12, [R119+0x8100] ;  /* 0x00810000770c783b */ /* 0x000ee80000000200 */
[----:B------:R-:W4:Y:S04]  /*c610*/  LDSM.16.M88.4 R20, [R119+0x9100] ;  /* 0x009100007714783b */ /* 0x000f280000000200 */
[----:B------:R-:W2:Y:S04]  /*c620*/  LDSM.16.M88.4 R60, [R210+0x1800] ;  /* 0x00180000d23c783b */ /* 0x000ea80000000200 */
[----:B------:R-:W3:Y:S04]  /*c630*/  LDSM.16.M88.4 R64, [R119+0xa100] ;  /* 0x00a100007740783b */ /* 0x000ee80000000200 */
[----:B------:R-:W3:Y:S04]  /*c640*/  LDSM.16.M88.4 R52, [R210] ;  /* 0x00000000d234783b */ /* 0x000ee80000000200 */
[----:B------:R-:W4:Y:S04]  /*c650*/  LDSM.16.M88.4 R44, [R210+0x1000] ;  /* 0x00100000d22c783b */ /* 0x000f280000000200 */
[----:B------:R-:W4:Y:S04]  /*c660*/  LDSM.16.M88.4 R68, [R119+0xa900] ;  /* 0x00a900007744783b */ /* 0x000f280000000200 */
[----:B------:R-:W-:Y:S01]  /*c670*/  LDSM.16.M88.4 R48, [R210+0x800] ;  /* 0x00080000d230783b */ /* 0x000fe20000000200 */
[C---:B-1----:R-:W-:Y:S08]  /*c680*/  HMMA.16816.F32 R28, R136.reuse, R8, RZ ;  /* 0x00000008881c723c */ /* 0x042ff000000018ff */
[C---:B------:R-:W-:Y:S08]  /*c690*/  HMMA.16816.F32 R24, R136.reuse, R10, RZ ;  /* 0x0000000a8818723c */ /* 0x040ff000000018ff */
[C---:B--2---:R-:W-:Y:S08]  /*c6a0*/  HMMA.16816.F32 R8, R136.reuse, R32, RZ ;  /* 0x000000208808723c */ /* 0x044ff000000018ff */
[C---:B---3--:R-:W-:Y:S08]  /*c6b0*/  HMMA.16816.F32 R36, R136.reuse, R14, RZ ;  /* 0x0000000e8824723c */ /* 0x048ff000000018ff */
[C---:B------:R-:W-:Y:S08]  /*c6c0*/  HMMA.16816.F32 R40, R136.reuse, R12, RZ ;  /* 0x0000000c8828723c */ /* 0x040ff000000018ff */
[C---:B----4-:R-:W-:Y:S08]  /*c6d0*/  HMMA.16816.F32 R16, R136.reuse, R20, RZ ;  /* 0x000000148810723c */ /* 0x050ff000000018ff */
[C---:B------:R-:W-:Y:S08]  /*c6e0*/  HMMA.16816.F32 R12, R136.reuse, R22, RZ ;  /* 0x00000016880c723c */ /* 0x040ff000000018ff */
[----:B------:R-:W-:Y:S01]  /*c6f0*/  HMMA.16816.F32 R20, R136, R34, RZ ;  /* 0x000000228814723c */ /* 0x000fe200000018ff */
[----:B------:R-:W1:Y:S07]  /*c700*/  LDSM.16.M88.4 R32, [R210+0x2000] ;  /* 0x00200000d220783b */ /* 0x000e6e0000000200 */
[----:B------:R-:W-:Y:S08]  /*c710*/  HMMA.16816.F32 R76, R140, R60, R8 ;  /* 0x0000003c8c4c723c */ /* 0x000ff00000001808 */
[----:B------:R-:W-:Y:S08]  /*c720*/  HMMA.16816.F32 R8, R136, R64, RZ ;  /* 0x000000408808723c */ /* 0x000ff000000018ff */
[C---:B------:R-:W-:Y:S01]  /*c730*/  HMMA.16816.F32 R104, R140.reuse, R54, R36 ;  /* 0x000000368c68723c */ /* 0x040fe20000001824 */
[----:B------:R-:W2:Y:S07]  /*c740*/  LDSM.16.M88.4 R36, [R210+0x2800] ;  /* 0x00280000d224783b */ /* 0x000eae0000000200 */
[----:B------:R-:W-:Y:S08]  /*c750*/  HMMA.16816.F32 R96, R140, R46, R12 ;  /* 0x0000002e8c60723c */ /* 0x000ff0000000180c */
[----:B------:R-:W-:Y:S08]  /*c760*/  HMMA.16816.F32 R12, R136, R68, RZ ;  /* 0x00000044880c723c */ /* 0x000ff000000018ff */
[C---:B-1----:R-:W-:Y:S07]  /*c770*/  HMMA.16816.F32 R88, R140.reuse, R32, R8 ;  /* 0x000000208c58723c */ /* 0x042fee0000001808 */
[----:B------:R-:W-:Y:S01]  /*c780*/  IMAD.MOV.U32 R8, RZ, RZ, c[0x0][0x208] ;  /* 0x00008200ff087624 */ /* 0x000fe200078e00ff */
[----:B------:R-:W-:Y:S04]  /*c790*/  HMMA.16816.F32 R108, R140, R48, R28 ;  /* 0x000000308c6c723c */ /* 0x000fe8000000181c */
[----:B------:R-:W-:-:S03]  /*c7a0*/  SHF.L.U64.HI R120, R8, R184, c[0x0][0x20c] ;  /* 0x0000830008787619 */ /* 0x000fc600000102b8 */
[----:B------:R-:W-:Y:S01]  /*c7b0*/  IMAD.SHL.U32 R48, R8, 0x40, RZ ;  /* 0x0000004008307824 */ /* 0x000fe200078e00ff */
[C---:B------:R-:W-:Y:S01]  /*c7c0*/  HMMA.16816.F32 R80, R140.reuse, R62, R20 ;  /* 0x0000003e8c50723c */ /* 0x040fe20000001814 */
[----:B------:R-:W1:Y:S03]  /*c7d0*/  LDSM.16.M88.4 R20, [R119+0xb100] ;  /* 0x00b100007714783b */ /* 0x000e660000000200 */
[----:B------:R-:W-:Y:S01]  /*c7e0*/  IADD3 R8, P0, R48, R6, RZ ;  /* 0x0000000630087210 */ /* 0x000fe20007f1e0ff */
[----:B------:R-:W-:Y:S03]  /*c7f0*/  STL [R1], R120 ;  /* 0x0000007801007387 */ /* 0x000fe60000100800 */
[----:B------:R-:W-:Y:S01]  /*c800*/  HMMA.16816.F32 R112, R140, R52, R40 ;  /* 0x000000348c70723c */ /* 0x000fe20000001828 */
[----:B------:R-:W-:Y:S01]  /*c810*/  IMAD.X R9, R120, 0x1, R7, P0 ;  /* 0x0000000178097824 */ /* 0x000fe200000e0607 */
[----:B------:R-:W-:Y:S01]  /*c820*/  LDSM.16.M88.4 R40, [R210+0x3000] ;  /* 0x00300000d228783b */ /* 0x000fe20000000200 */
[----:B------:R-:W-:-:S05]  /*c830*/  IADD3 R3, P0, R48, 0x80, RZ ;  /* 0x0000008030037810 */ /* 0x000fca0007f1e0ff */
[C---:B------:R-:W-:Y:S01]  /*c840*/  HMMA.16816.F32 R100, R140.reuse, R50, R24 ;  /* 0x000000328c64723c */ /* 0x040fe20000001818 */
[----:B------:R-:W3:Y:S07]  /*c850*/  LDSM.16.M88.4 R24, [R119+0xb900] ;  /* 0x00b900007718783b */ /* 0x000eee0000000200 */
[----:B------:R-:W-:Y:S01]  /*c860*/  HMMA.16816.F32 R72, R140, R44, R16 ;  /* 0x0000002c8c48723c */ /* 0x000fe20000001810 */
[----:B------:R-:W4:Y:S04]  /*c870*/  LDSM.16.M88.4 R44, [R210+0x3800] ;  /* 0x00380000d22c783b */ /* 0x000f280000000200 */
[----:B------:R-:W-:Y:S01]  /*c880*/  @!PT LDS RZ, [RZ] ;  /* 0x00000000fffff984 */ /* 0x000fe20000000800 */
[----:B------:R-:W-:Y:S01]  /*c890*/  @!PT LDS RZ, [RZ] ;  /* 0x00000000fffff984 */ /* 0x000fe20000000800 */
[----:B------:R-:W-:Y:S01]  /*c8a0*/  @!PT LDS RZ, [RZ] ;  /* 0x00000000fffff984 */ /* 0x000fe20000000800 */
[----:B------:R1:W-:Y:S01]  /*c8b0*/  LDGSTS.E.BYPASS.LTC128B.128 [R226+0x100], [R6.64], !P5 ;  /* 0x0010000006e27fae */ /* 0x0003e2000e901d48 */
[----:B------:R-:W-:-:S02]  /*c8c0*/  ISETP.LT.OR P5, PT, R0, 0x21, P3 ;  /* 0x000000210000780c */ /* 0x000fc40001fa1670 */
[----:B--2---:R-:W-:Y:S01]  /*c8d0*/  HMMA.16816.F32 R84, R140, R36, R12 ;  /* 0x000000248c54723c */ /* 0x004fe2000000180c */
[----:B------:R1:W-:Y:S04]  /*c8e0*/  LDGSTS.E.BYPASS.LTC128B.128 [R226+0x4100], [R6.64+0x80], !P2 ;  /* 0x0410008006e27fae */ /* 0x0003e8000d101d48 */
[----:B------:R2:W-:Y:S01]  /*c8f0*/  LDGSTS.E.BYPASS.LTC128B.128 [R226+0x1100], [R8.64], !P1 ;  /* 0x0110000008e27fae */ /* 0x0005e2000c901d48 */
[----:B------:R-:W-:Y:S01]  /*c900*/  IADD3 R10, P2, P1, R48, 0x80, R6 ;  /* 0x00000080300a7810 */ /* 0x000fe2000795e006 */
[----:B------:R-:W-:Y:S01]  /*c910*/  IMAD.X R13, RZ, RZ, R120, P0 ;  /* 0x000000ffff0d7224 */ /* 0x000fe200000e0678 */
[----:B------:R-:W-:Y:S02]  /*c920*/  HMMA.16816.F32 R28, R136, R70, RZ ;  /* 0x00000046881c723c */ /* 0x000fe400000018ff */
[----:B------:R-:W-:-:S02]  /*c930*/  IADD3.X R11, R120, RZ, R7, P2, P1 ;  /* 0x000000ff780b7210 */ /* 0x000fc400017e2407 */
[----:B------:R-:W-:-:S03]  /*c940*/  ISETP.LT.OR P2, PT, R0, 0x61, P4 ;  /* 0x000000610000780c */ /* 0x000fc60002741670 */
[----:B------:R3:W-:Y:S01]  /*c950*/  LDGSTS.E.BYPASS.LTC128B.128 [R226+0x5100], [R10.64], !P5 ;  /* 0x051000000ae27fae */ /* 0x0007e2000e901d48 */
[----:B------:R-:W-:Y:S01]  /*c960*/  HMMA.16816.F32 R16, R136, R66, RZ ;  /* 0x000000428810723c */ /* 0x000fe200000018ff */
[----:B------:R-:W-:Y:S02]  /*c970*/  ISETP.LT.OR P5, PT, R0, 0x41, P3 ;  /* 0x000000410000780c */ /* 0x000fe40001fa1670 */
[----:B-1----:R-:W-:Y:S02]  /*c980*/  IADD3 R6, P0, R8, R48, RZ ;  /* 0x0000003008067210 */ /* 0x002fe40007f1e0ff */
[----:B--2---:R-:W-:-:S03]  /*c990*/  IADD3 R8, P1, R3, R8, RZ ;  /* 0x0000000803087210 */ /* 0x004fc60007f3e0ff */
[----:B------:R-:W-:Y:S01]  /*c9a0*/  IMAD.X R7, R9, 0x1, R120, P0 ;  /* 0x0000000109077824 */ /* 0x000fe200000e0678 */
[----:B------:R-:W-:-:S07]  /*c9b0*/  IADD3 R12, P0, R3, R6, RZ ;  /* 0x00000006030c7210 */ /* 0x000fce0007f1e0ff */
[C---:B------:R-:W-:Y:S01]  /*c9c0*/  HMMA.16816.F32 R68, R140.reuse, R38, R28 ;  /* 0x000000268c44723c */ /* 0x040fe2000000181c */
[----:B------:R-:W-:Y:S01]  /*c9d0*/  IMAD.X R9, R13, 0x1, R9, P1 ;  /* 0x000000010d097824 */ /* 0x000fe200008e0609 */
[----:B------:R-:W-:Y:S01]  /*c9e0*/  ISETP.LT.OR P1, PT, R0, 0x61, P3 ;  /* 0x000000610000780c */ /* 0x000fe20001f21670 */
[----:B------:R1:W-:Y:S01]  /*c9f0*/  LDGSTS.E.BYPASS.LTC128B.128 [R226+0x2100], [R6.64], !P6 ;  /* 0x0210000006e27fae */ /* 0x0003e2000f101d48 */
[----:B------:R-:W-:Y:S01]  /*ca00*/  IMAD.MOV.U32 R0, RZ, RZ, 0x40 ;  /* 0x00000040ff007424 */ /* 0x000fe200078e00ff */
[----:B------:R-:W-:Y:S01]  /*ca10*/  LOP3.LUT P6, RZ, R57, 0x4, RZ, 0xc0, !PT ;  /* 0x0000000439ff7812 */ /* 0x000fe200078cc0ff */
[----:B------:R-:W-:Y:S01]  /*ca20*/  IMAD.X R13, R13, 0x1, R7, P0 ;  /* 0x000000010d0d7824 */ /* 0x000fe200000e0607 */
[----:B------:R3:W-:Y:S01]  /*ca30*/  LDGSTS.E.BYPASS.LTC128B.128 [R226+0x6100], [R8.64], !P5 ;  /* 0x0610000008e27fae */ /* 0x0007e2000e901d48 */
[----:B------:R-:W-:Y:S01]  /*ca40*/  HMMA.16816.F32 R92, R140, R34, R16 ;  /* 0x000000228c5c723c */ /* 0x000fe20000001810 */
[----:B------:R-:W-:Y:S02]  /*ca50*/  SEL R0, R0, 0xffffffc0, !P6 ;  /* 0xffffffc000007807 */ /* 0x000fe40007000000 */
[----:B------:R-:W-:-:S03]  /*ca60*/  ISETP.GE.AND P6, PT, R196, 0x81, PT ;  /* 0x00000081c400780c */ /* 0x000fc60003fc6270 */
[----:B------:R-:W-:Y:S02]  /*ca70*/  IMAD.IADD R209, R119, 0x1, R0 ;  /* 0x0000000177d17824 */ /* 0x000fe400078e0200 */
[----:B------:R-:W-:Y:S01]  /*ca80*/  HMMA.16816.F32 R32, R136, R20, RZ ;  /* 0x000000148820723c */ /* 0x000fe200000018ff */
[----:B------:R-:W-:-:S07]  /*ca90*/  IMAD.IADD R206, R0, 0x1, R210 ;  /* 0x0000000100ce7824 */ /* 0x000fce00078e02d2 */
[----:B------:R-:W-:Y:S01]  /*caa0*/  HMMA.16816.F32 R16, R136, R22, RZ ;  /* 0x000000168810723c */ /* 0x000fe200000018ff */
[----:B-1----:R-:W-:-:S07]  /*cab0*/  IADD3 R6, P0, R6, R48, RZ ;  /* 0x0000003006067210 */ /* 0x002fce0007f1e0ff */
[----:B---3--:R-:W-:Y:S01]  /*cac0*/  HMMA.16816.F32 R8, R136, R26, RZ ;  /* 0x0000001a8808723c */ /* 0x008fe200000018ff */
[----:B------:R-:W-:-:S05]  /*cad0*/  IMAD.X R7, R7, 0x1, R120, P0 ;  /* 0x0000000107077824 */ /* 0x000fca00000e0678 */
[----:B------:R1:W-:Y:S02]  /*cae0*/  LDGSTS.E.BYPASS.LTC128B.128 [R226+0x3100], [R6.64], !P2 ;  /* 0x0310000006e27fae */ /* 0x0003e4000d101d48 */
[C---:B------:R-:W-:Y:S02]  /*caf0*/  HMMA.16816.F32 R64, R140.reuse, R40, R32 ;  /* 0x000000288c40723c */ /* 0x040fe40000001820 */
[----:B------:R2:W-:Y:S04]  /*cb00*/  LDGSTS.E.BYPASS.LTC128B.128 [R226+0x7100], [R12.64], !P1 ;  /* 0x071000000ce27fae */ /* 0x0005e8000c901d48 */
[----:B------:R-:W3:Y:S02]  /*cb10*/  LDSM.16.M88.4 R28, [R209+0x9100] ;  /* 0x00910000d11c783b */ /* 0x000ee40000000200 */
[C---:B------:R-:W-:Y:S02]  /*cb20*/  HMMA.16816.F32 R56, R140.reuse, R42, R16 ;  /* 0x0000002a8c38723c */ /* 0x040fe40000001810 */
[----:B------:R-:W1:Y:S04]  /*cb30*/  LDSM.16.M88.4 R20, [R209+0x8100] ;  /* 0x00810000d114783b */ /* 0x000e680000000200 */
[----:B------:R-:W-:Y:S02]  /*cb40*/  LDSM.16.M88.4 R16, [R209+0x9900] ;  /* 0x00990000d110783b */ /* 0x000fe40000000200 */
[----:B----4-:R-:W-:Y:S02]  /*cb50*/  HMMA.16816.F32 R40, R140, R46, R8 ;  /* 0x0000002e8c28723c */ /* 0x010fe40000001808 */
[----:B------:R-:W-:Y:S04]  /*cb60*/  LDSM.16.M88.4 R8, [R209+0xa100] ;  /* 0x00a10000d108783b */ /* 0x000fe80000000200 */
[----:B-----5:R-:W-:Y:S04]  /*cb70*/  LDSM.16.M88.4 R164, [R209+0xc100] ;  /* 0x00c10000d1a4783b */ /* 0x020fe80000000200 */
[----:B------:R-:W0:Y:S01]  /*cb80*/  LDGDEPBAR ;  /* 0x00000000000079af */ /* 0x000e220000000000 */
[----:B--2---:R-:W-:Y:S03]  /*cb90*/  HMMA.16816.F32 R12, R136, R24, RZ ;  /* 0x00000018880c723c */ /* 0x004fe600000018ff */
[----:B------:R-:W2:Y:S05]  /*cba0*/  LDSM.16.M88.4 R24, [R209+0x8900] ;  /* 0x00890000d118783b */ /* 0x000eaa0000000200 */
[----:B---3--:R-:W-:Y:S11]  /*cbb0*/  HMMA.16816.F32 R60, R168, R28, R72 ;  /* 0x0000001ca83c723c */ /* 0x008ff60000001848 */
[----:B------:R-:W-:Y:S05]  /*cbc0*/  @!UPT UIADD3 URZ, URZ, URZ, URZ ;  /* 0x0000003f3f3ff290 */ /* 0x000fea000fffe03f */
[----:B------:R-:W-:Y:S01]  /*cbd0*/  HMMA.16816.F32 R52, R140, R44, R12 ;  /* 0x0000002c8c34723c */ /* 0x000fe2000000180c */
[----:B------:R-:W3:Y:S07]  /*cbe0*/  LDSM.16.M88.4 R12, [R209+0xa900] ;  /* 0x00a90000d10c783b */ /* 0x000eee0000000200 */
[C---:B------:R-:W-:Y:S01]  /*cbf0*/  HMMA.16816.F32 R72, R168.reuse, R30, R96 ;  /* 0x0000001ea848723c */ /* 0x040fe20000001860 */
[----:B------:R-:W4:Y:S07]  /*cc00*/  LDSM.16.M88.4 R28, [R209+0xb900] ;  /* 0x00b90000d11c783b */ /* 0x000f2e0000000200 */
[C---:B-1----:R-:W-:Y:S08]  /*cc10*/  HMMA.16816.F32 R48, R168.reuse, R20, R112 ;  /* 0x00000014a830723c */ /* 0x042ff00000001870 */
[C---:B------:R-:W-:Y:S01]  /*cc20*/  HMMA.16816.F32 R36, R168.reuse, R22, R104 ;  /* 0x00000016a824723c */ /* 0x040fe20000001868 */
[----:B------:R-:W1:Y:S07]  /*cc30*/  LDSM.16.M88.4 R20, [R209+0xb100] ;  /* 0x00b10000d114783b */ /* 0x000e6e0000000200 */
[C---:B--2---:R-:W-:Y:S08]  /*cc40*/  HMMA.16816.F32 R44, R168.reuse, R24, R108 ;  /* 0x00000018a82c723c */ /* 0x044ff0000000186c */
[C---:B------:R-:W-:Y:S01]  /*cc50*/  HMMA.16816.F32 R32, R168.reuse, R26, R100 ;  /* 0x0000001aa820723c */ /* 0x040fe20000001864 */
[----:B------:R-:W2:Y:S07]  /*cc60*/  LDSM.16.M88.4 R24, [R206] ;  /* 0x00000000ce18783b */ /* 0x000eae0000000200 */
[C---:B------:R-:W-:Y:S08]  /*cc70*/  HMMA.16816.F32 R88, R168.reuse, R8, R88 ;  /* 0x00000008a858723c */ /* 0x040ff00000001858 */
[C---:B------:R-:W-:Y:S01]  /*cc80*/  HMMA.16816.F32 R92, R168.reuse, R10, R92 ;  /* 0x0000000aa85c723c */ /* 0x040fe2000000185c */
[----:B------:R-:W1:Y:S07]  /*cc90*/  LDSM.16.M88.4 R8, [R206+0x800] ;  /* 0x00080000ce08783b */ /* 0x000e6e0000000200 */
[C---:B------:R-:W-:Y:S08]  /*cca0*/  HMMA.16816.F32 R76, R168.reuse, R16, R76 ;  /* 0x00000010a84c723c */ /* 0x040ff0000000184c */
[C---:B------:R-:W-:Y:S01]  /*ccb0*/  HMMA.16816.F32 R80, R168.reuse, R18, R80 ;  /* 0x00000012a850723c */ /* 0x040fe20000001850 */
[----:B------:R-:W2:Y:S07]  /*ccc0*/  LDSM.16.M88.4 R16, [R206+0x1000] ;  /* 0x00100000ce10783b */ /* 0x000eae0000000200 */
[C---:B---3--:R-:W-:Y:S08]  /*ccd0*/  HMMA.16816.F32 R100, R168.reuse, R12, R84 ;  /* 0x0000000ca864723c */ /* 0x048ff00000001854 */
[C---:B------:R-:W-:Y:S01]  /*cce0*/  HMMA.16816.F32 R112, R168.reuse, R14, R68 ;  /* 0x0000000ea870723c */ /* 0x040fe20000001844 */
[----:B------:R-:W-:Y:S07]  /*ccf0*/  LDSM.16.M88.4 R12, [R206+0x3000] ;  /* 0x00300000ce0c783b */ /* 0x000fee0000000200 */
[C---:B----4-:R-:W-:Y:S08]  /*cd00*/  HMMA.16816.F32 R84, R168.reuse, R28, R52 ;  /* 0x0000001ca854723c */ /* 0x050ff00000001834 */
[C---:B------:R-:W-:Y:S01]  /*cd10*/  HMMA.16816.F32 R68, R168.reuse, R30, R40 ;  /* 0x0000001ea844723c */ /* 0x040fe20000001828 */
[----:B------:R-:W3:Y:S07]  /*cd20*/  LDSM.16.M88.4 R28, [R206+0x2000] ;  /* 0x00200000ce1c783b */ /* 0x000eee0000000200 */
[C---:B-1----:R-:W-:Y:S08]  /*cd30*/  HMMA.16816.F32 R104, R168.reuse, R20, R64 ;  /* 0x00000014a868723c */ /* 0x042ff00000001840 */
[----:B------:R-:W-:Y:S01]  /*cd40*/  HMMA.16816.F32 R96, R168, R22, R56 ;  /* 0x00000016a860723c */ /* 0x000fe20000001838 */
[----:B------:R-:W1:Y:S07]  /*cd50*/  LDSM.16.M88.4 R20, [R206+0x1800] ;  /* 0x00180000ce14783b */ /* 0x000e6e0000000200 */
[C---:B--2---:R-:W-:Y:S08]  /*cd60*/  HMMA.16816.F32 R64, R172.reuse, R24, R48 ;  /* 0x00000018ac40723c */ /* 0x044ff00000001830 */
[C---:B------:R-:W-:Y:S01]  /*cd70*/  HMMA.16816.F32 R56, R172.reuse, R26, R36 ;  /* 0x0000001aac38723c */ /* 0x040fe20000001824 */
[----:B------:R-:W2:Y:S07]  /*cd80*/  LDSM.16.M88.4 R24, [R206+0x2800] ;  /* 0x00280000ce18783b */ /* 0x000eae0000000200 */
[C---:B------:R-:W-:Y:S08]  /*cd90*/  HMMA.16816.F32 R52, R172.reuse, R8, R44 ;  /* 0x00000008ac34723c */ /* 0x040ff0000000182c */
[C---:B------:R-:W-:Y:S01]  /*cda0*/  HMMA.16816.F32 R48, R172.reuse, R10, R32 ;  /* 0x0000000aac30723c */ /* 0x040fe20000001820 */
[----:B------:R-:W4:Y:S07]  /*cdb0*/  LDSM.16.M88.4 R8, [R206+0x3800] ;  /* 0x00380000ce08783b */ /* 0x000f2e0000000200 */
[C---:B------:R-:W-:Y:S08]  /*cdc0*/  HMMA.16816.F32 R44, R172.reuse, R16, R60 ;  /* 0x00000010ac2c723c */ /* 0x040ff0000000183c */
[C---:B---3--:R-:W-:Y:S08]  /*cdd0*/  HMMA.16816.F32 R60, R172.reuse, R28, R88 ;  /* 0x0000001cac3c723c */ /* 0x048ff00000001858 */
[C---:B------:R-:W-:Y:S01]  /*cde0*/  HMMA.16816.F32 R92, R172.reuse, R30, R92 ;  /* 0x0000001eac5c723c */ /* 0x040fe2000000185c */
[----:B------:R-:W3:Y:S07]  /*cdf0*/  LDSM.16.M88.4 R28, [R119+0xc900] ;  /* 0x00c90000771c783b */ /* 0x000eee0000000200 */
[C---:B-1----:R-:W-:Y:S01]  /*ce00*/  HMMA.16816.F32 R36, R172.reuse, R20, R76 ;  /* 0x00000014ac24723c */ /* 0x042fe2000000184c */
[----:B------:R-:W-:Y:S07]  /*ce10*/  LDSM.16.M88.4 R76, [R210+0x4800] ;  /* 0x00480000d24c783b */ /* 0x000fee0000000200 */
[C---:B------:R-:W-:Y:S01]  /*ce20*/  HMMA.16816.F32 R32, R172.reuse, R22, R80 ;  /* 0x00000016ac20723c */ /* 0x040fe20000001850 */
[----:B------:R-:W1:Y:S04]  /*ce30*/  LDSM.16.M88.4 R20, [R119+0xc100] ;  /* 0x00c100007714783b */ /* 0x000e680000000200 */
[----:B------:R-:W-:Y:S03]  /*ce40*/  LDSM.16.M88.4 R80, [R119+0xf100] ;  /* 0x00f100007750783b */ /* 0x000fe60000000200 */
[C---:B------:R-:W-:Y:S01]  /*ce50*/  HMMA.16816.F32 R40, R172.reuse, R18, R72 ;  /* 0x00000012ac28723c */ /* 0x040fe20000001848 */
[----:B------:R-:W1:Y:S04]  /*ce60*/  LDSM.16.M88.4 R16, [R119+0xd900] ;  /* 0x00d900007710783b */ /* 0x000e680000000200 */
[----:B------:R-:W-:Y:S03]  /*ce70*/  LDSM.16.M88.4 R72, [R210+0x5000] ;  /* 0x00500000d248783b */ /* 0x000fe60000000200 */
[C---:B--2---:R-:W-:Y:S08]  /*ce80*/  HMMA.16816.F32 R100, R172.reuse, R24, R100 ;  /* 0x00000018ac64723c */ /* 0x044ff00000001864 */
[C---:B------:R-:W-:Y:S01]  /*ce90*/  HMMA.16816.F32 R112, R172.reuse, R26, R112 ;  /* 0x0000001aac70723c */ /* 0x040fe20000001870 */
[----:B------:R-:W2:Y:S07]  /*cea0*/  LDSM.16.M88.4 R24, [R119+0xd100] ;  /* 0x00d100007718783b */ /* 0x000eae0000000200 */
[C---:B------:R-:W-:Y:S08]  /*ceb0*/  HMMA.16816.F32 R148, R172.reuse, R12, R104 ;  /* 0x0000000cac94723c */ /* 0x040ff00000001868 */
[C---:B------:R-:W-:Y:S01]  /*cec0*/  HMMA.16816.F32 R144, R172.reuse, R14, R96 ;  /* 0x0000000eac90723c */ /* 0x040fe20000001860 */
[----:B------:R-:W2:Y:S07]  /*ced0*/  LDSM.16.M88.4 R12, [R119+0xe100] ;  /* 0x00e10000770c783b */ /* 0x000eae0000000200 */
[C---:B----4-:R-:W-:Y:S08]  /*cee0*/  HMMA.16816.F32 R132, R172.reuse, R8, R84 ;  /* 0x00000008ac84723c */ /* 0x050ff00000001854 */
[----:B------:R-:W-:Y:S01]  /*cef0*/  HMMA.16816.F32 R128, R172, R10, R68 ;  /* 0x0000000aac80723c */ /* 0x000fe20000001844 */
[----:B------:R-:W4:Y:S07]  /*cf00*/  LDSM.16.M88.4 R8, [R119+0xe900] ;  /* 0x00e900007708783b */ /* 0x000f2e0000000200 */
[C---:B---3--:R-:W-:Y:S01]  /*cf10*/  HMMA.16816.F32 R108, R176.reuse, R28, R52 ;  /* 0x0000001cb06c723c */ /* 0x048fe20000001834 */
[----:B------:R-:W3:Y:S07]  /*cf20*/  LDSM.16.M88.4 R52, [R119+0xf900] ;  /* 0x00f900007734783b */ /* 0x000eee0000000200 */
[C---:B-1----:R-:W-:Y:S01]  /*cf30*/  HMMA.16816.F32 R124, R176.reuse, R20, R64 ;  /* 0x00000014b07c723c */ /* 0x042fe20000001840 */
[----:B------:R-:W1:Y:S07]  /*cf40*/  LDSM.16.M88.4 R64, [R210+0x4000] ;  /* 0x00400000d240783b */ /* 0x000e6e0000000200 */
[C---:B------:R-:W-:Y:S08]  /*cf50*/  HMMA.16816.F32 R120, R176.reuse, R22, R56 ;  /* 0x00000016b078723c */ /* 0x040ff00000001838 */
[C---:B------:R-:W-:Y:S01]  /*cf60*/  HMMA.16816.F32 R104, R176.reuse, R30, R48 ;  /* 0x0000001eb068723c */ /* 0x040fe20000001830 */
[----:B------:R-:W-:Y:S07]  /*cf70*/  LDSM.16.M88.4 R28, [R210+0x7800] ;  /* 0x00780000d21c783b */ /* 0x000fee0000000200 */
[C---:B------:R-:W-:Y:S01]  /*cf80*/  HMMA.16816.F32 R68, R176.reuse, R18, R32 ;  /* 0x00000012b044723c */ /* 0x040fe20000001820 */
[----:B------:R-:W1:Y:S07]  /*cf90*/  LDSM.16.M88.4 R32, [R210+0x7000] ;  /* 0x00700000d220783b */ /* 0x000e6e0000000200 */
[C---:B--2---:R-:W-:Y:S01]  /*cfa0*/  HMMA.16816.F32 R96, R176.reuse, R24, R44 ;  /* 0x00000018b060723c */ /* 0x044fe2000000182c */
[----:B------:R-:W2:Y:S07]  /*cfb0*/  LDSM.16.M88.4 R44, [R210+0x6000] ;  /* 0x00600000d22c783b */ /* 0x000eae0000000200 */
[C---:B------:R-:W-:Y:S01]  /*cfc0*/  HMMA.16816.F32 R84, R176.reuse, R16, R36 ;  /* 0x00000010b054723c */ /* 0x040fe20000001824 */
[----:B------:R-:W1:Y:S07]  /*cfd0*/  LDSM.16.M88.4 R36, [R210+0x6800] ;  /* 0x00680000d224783b */ /* 0x000e6e0000000200 */
[C---:B------:R-:W-:Y:S08]  /*cfe0*/  HMMA.16816.F32 R88, R176.reuse, R26, R40 ;  /* 0x0000001ab058723c */ /* 0x040ff00000001828 */
[C---:B------:R-:W-:Y:S01]  /*cff0*/  HMMA.16816.F32 R56, R176.reuse, R12, R60 ;  /* 0x0000000cb038723c */ /* 0x040fe2000000183c */
[----:B------:R-:W1:Y:S07]  /*d000*/  LDSM.16.M88.4 R60, [R210+0x5800] ;  /* 0x00580000d23c783b */ /* 0x000e6e0000000200 */
[C---:B------:R-:W-:Y:S01]  /*d010*/  HMMA.16816.F32 R48, R176.reuse, R14, R92 ;  /* 0x0000000eb030723c */ /* 0x040fe2000000185c */
[----:B------:R-:W-:Y:S07]  /*d020*/  LDSM.16.M88.4 R92, [R206+0x4000] ;  /* 0x00400000ce5c783b */ /* 0x000fee0000000200 */
[C---:B----4-:R-:W-:Y:S08]  /*d030*/  HMMA.16816.F32 R40, R176.reuse, R8, R100 ;  /* 0x00000008b028723c */ /* 0x050ff00000001864 */
[C---:B------:R-:W-:Y:S08]  /*d040*/  HMMA.16816.F32 R24, R176.reuse, R10, R112 ;  /* 0x0000000ab018723c */ /* 0x040ff00000001870 */
[C---:B------:R-:W-:Y:S08]  /*d050*/  HMMA.16816.F32 R16, R176.reuse, R82, R144 ;  /* 0x00000052b010723c */ /* 0x040ff00000001890 */
[C---:B---3--:R-:W-:Y:S08]  /*d060*/  HMMA.16816.F32 R12, R176.reuse, R52, R132 ;  /* 0x00000034b00c723c */ /* 0x048ff00000001884 */
[----:B------:R-:W-:Y:S08]  /*d070*/  HMMA.16816.F32 R8, R176, R54, R128 ;  /* 0x00000036b008723c */ /* 0x000ff00000001880 */
[C---:B-1----:R-:W-:Y:S08]  /*d080*/  HMMA.16816.F32 R52, R180.reuse, R64, R124 ;  /* 0x00000040b434723c */ /* 0x042ff0000000187c */
[----:B------:R-:W-:Y:S01]  /*d090*/  HMMA.16816.F32 R100, R180, R66, R120 ;  /* 0x00000042b464723c */ /* 0x000fe20000001878 */
[----:B------:R-:W1:Y:S04]  /*d0a0*/  LDSM.16.M88.4 R64, [R209+0xc900] ;  /* 0x00c90000d140783b */ /* 0x000e680000000200 */
[----:B------:R-:W3:Y:S03]  /*d0b0*/  LDSM.16.M88.4 R120, [R209+0xd100] ;  /* 0x00d10000d178783b */ /* 0x000ee60000000200 */
[----:B------:R-:W-:Y:S08]  /*d0c0*/  HMMA.16816.F32 R20, R176, R80, R148 ;  /* 0x00000050b014723c */ /* 0x000ff00000001894 */
[C---:B------:R-:W-:Y:S08]  /*d0d0*/  HMMA.16816.F32 R148, R180.reuse, R76, R108 ;  /* 0x0000004cb494723c */ /* 0x040ff0000000186c */
[C---:B------:R-:W-:Y:S08]  /*d0e0*/  HMMA.16816.F32 R80, R180.reuse, R78, R104 ;  /* 0x0000004eb450723c */ /* 0x040ff00000001868 */
[C---:B------:R-:W-:Y:S08]  /*d0f0*/  HMMA.16816.F32 R144, R180.reuse, R72, R96 ;  /* 0x00000048b490723c */ /* 0x040ff00000001860 */
[C---:B------:R-:W-:Y:S01]  /*d100*/  HMMA.16816.F32 R108, R180.reuse, R34, R16 ;  /* 0x00000022b46c723c */ /* 0x040fe20000001810 */
[----:B------:R-:W4:Y:S07]  /*d110*/  LDSM.16.M88.4 R16, [R209+0xd900] ;  /* 0x00d90000d110783b */ /* 0x000f2e0000000200 */
[C---:B------:R-:W-:Y:S01]  /*d120*/  HMMA.16816.F32 R104, R180.reuse, R28, R12 ;  /* 0x0000001cb468723c */ /* 0x040fe2000000180c */
[----:B------:R-:W1:Y:S07]  /*d130*/  LDSM.16.M88.4 R12, [R209+0xe100] ;  /* 0x00e10000d10c783b */ /* 0x000e6e0000000200 */
[C---:B------:R-:W-:Y:S01]  /*d140*/  HMMA.16816.F32 R96, R180.reuse, R30, R8 ;  /* 0x0000001eb460723c */ /* 0x040fe20000001808 */
[----:B------:R-:W1:Y:S07]  /*d150*/  LDSM.16.M88.4 R8, [R209+0xe900] ;  /* 0x00e90000d108783b */ /* 0x000e6e0000000200 */
[C---:B------:R-:W-:Y:S01]  /*d160*/  HMMA.16816.F32 R160, R180.reuse, R74, R88 ;  /* 0x0000004ab4a0723c */ /* 0x040fe20000001858 */
[----:B------:R-:W-:Y:S07]  /*d170*/  LDSM.16.M88.4 R88, [R206+0x4800] ;  /* 0x00480000ce58783b */ /* 0x000fee0000000200 */
[C---:B--2---:R-:W-:Y:S08]  /*d180*/  HMMA.16816.F32 R132, R180.reuse, R44, R56 ;  /* 0x0000002cb484723c */ /* 0x044ff00000001838 */
[C---:B------:R-:W-:Y:S01]  /*d190*/  HMMA.16816.F32 R128, R180.reuse, R46, R48 ;  /* 0x0000002eb480723c */ /* 0x040fe20000001830 */
[----:B------:R-:W-:Y:S07]  /*d1a0*/  LDSM.16.M88.4 R44, [R209+0xf900] ;  /* 0x00f90000d12c783b */ /* 0x000fee0000000200 */
[C---:B------:R-:W-:Y:S01]  /*d1b0*/  HMMA.16816.F32 R112, R180.reuse, R38, R24 ;  /* 0x00000026b470723c */ /* 0x040fe20000001818 */
[----:B------:R-:W2:Y:S07]  /*d1c0*/  LDSM.16.M88.4 R24, [R209+0xf100] ;  /* 0x00f10000d118783b */ /* 0x000eae0000000200 */
[C---:B------:R-:W-:Y:S01]  /*d1d0*/  HMMA.16816.F32 R156, R180.reuse, R60, R84 ;  /* 0x0000003cb49c723c */ /* 0x040fe20000001854 */
[----:B------:R-:W2:Y:S07]  /*d1e0*/  LDSM.16.M88.4 R84, [R206+0x5000] ;  /* 0x00500000ce54783b */ /* 0x000eae0000000200 */
[C---:B------:R-:W-:Y:S08]  /*d1f0*/  HMMA.16816.F32 R152, R180.reuse, R62, R68 ;  /* 0x0000003eb498723c */ /* 0x040ff00000001844 */
[C---:B------:R-:W-:Y:S08]  /*d200*/  HMMA.16816.F32 R124, R180.reuse, R36, R40 ;  /* 0x00000024b47c723c */ /* 0x040ff00000001828 */
[----:B------:R-:W-:Y:S08]  /*d210*/  HMMA.16816.F32 R20, R180, R32, R20 ;  /* 0x00000020b414723c */ /* 0x000ff00000001814 */
[C---:B-1----:R-:W-:Y:S01]  /*d220*/  HMMA.16816.F32 R68, R188.reuse, R64, R148 ;  /* 0x00000040bc44723c */ /* 0x042fe20000001894 */
[----:B------:R-:W-:Y:S07]  /*d230*/  LDSM.16.M88.4 R148, [R206+0x7000] ;  /* 0x00700000ce94783b */ /* 0x000fee0000000200 */
[C---:B------:R-:W-:Y:S01]  /*d240*/  HMMA.16816.F32 R72, R188.reuse, R166, R100 ;  /* 0x000000a6bc48723c */ /* 0x040fe20000001864 */
[----:B------:R-:W-:Y:S07]  /*d250*/  LDSM.16.M88.4 R100, [R206+0x6000] ;  /* 0x00600000ce64783b */ /* 0x000fee0000000200 */
[C---:B------:R-:W-:Y:S01]  /*d260*/  HMMA.16816.F32 R64, R188.reuse, R66, R80 ;  /* 0x00000042bc40723c */ /* 0x040fe20000001850 */
[----:B------:R-:W1:Y:S07]  /*d270*/  LDSM.16.M88.4 R80, [R206+0x5800] ;  /* 0x00580000ce50783b */ /* 0x000e6e0000000200 */
[C---:B---3--:R-:W-:Y:S01]  /*d280*/  HMMA.16816.F32 R60, R188.reuse, R120, R144 ;  /* 0x00000078bc3c723c */ /* 0x048fe20000001890 */
[----:B------:R-:W3:Y:S07]  /*d290*/  LDSM.16.M88.4 R144, [R206+0x6800] ;  /* 0x00680000ce90783b */ /* 0x000eee0000000200 */
[----:B------:R-:W-:Y:S01]  /*d2a0*/  HMMA.16816.F32 R56, R188, R122, R160 ;  /* 0x0000007abc38723c */ /* 0x000fe200000018a0 */
[----:B------:R-:W1:Y:S01]  /*d2b0*/  LDSM.16.M88.4 R120, [R206+0x7800] ;  /* 0x00780000ce78783b */ /* 0x000e620000000200 */
[----:B------:R-:W-:-:S06]  /*d2c0*/  DEPBAR.LE SB0, 0x0 ;  /* 0x000080000000791a */ /* 0x000fcc0000000000 */
[C---:B------:R-:W-:Y:S08]  /*d2d0*/  HMMA.16816.F32 R76, R188.reuse, R164, R52 ;  /* 0x000000a4bc4c723c */ /* 0x040ff00000001834 */
[C---:B----4-:R-:W-:Y:S08]  /*d2e0*/  HMMA.16816.F32 R52, R188.reuse, R16, R156 ;  /* 0x00000010bc34723c */ /* 0x050ff0000000189c */
        /* <DEDUP_REMOVED lines=15> */
[C---:B-1----:R-:W-:Y:S08]  /*d3e0*/  HMMA.16816.F32 R52, R200.reuse, R80, R52 ;  /* 0x00000050c834723c */ /* 0x042ff00000001834 */
[C---:B------:R-:W-:Y:S08]  /*d3f0*/  HMMA.16816.F32 R48, R200.reuse, R82, R48 ;  /* 0x00000052c830723c */ /* 0x040ff00000001830 */
[C---:B------:R-:W-:Y:S08]  /*d400*/  HMMA.16816.F32 R40, R200.reuse, R100, R40 ;  /* 0x00000064c828723c */ /* 0x040ff00000001828 */
[C---:B------:R-:W-:Y:S08]  /*d410*/  HMMA.16816.F32 R36, R200.reuse, R102, R36 ;  /* 0x00000066c824723c */ /* 0x040ff00000001824 */
[C---:B---3--:R-:W-:Y:S08]  /*d420*/  HMMA.16816.F32 R32, R200.reuse, R144, R32 ;  /* 0x00000090c820723c */ /* 0x048ff00000001820 */
[C---:B------:R-:W-:Y:S08]  /*d430*/  HMMA.16816.F32 R24, R200.reuse, R146, R28 ;  /* 0x00000092c818723c */ /* 0x040ff0000000181c */
[C---:B------:R-:W-:Y:S08]  /*d440*/  HMMA.16816.F32 R20, R200.reuse, R148, R20 ;  /* 0x00000094c814723c */ /* 0x040ff00000001814 */
[C---:B------:R-:W-:Y:S08]  /*d450*/  HMMA.16816.F32 R16, R200.reuse, R150, R16 ;  /* 0x00000096c810723c */ /* 0x040ff00000001810 */
[C---:B------:R-:W-:Y:S08]  /*d460*/  HMMA.16816.F32 R64, R200.reuse, R120, R12 ;  /* 0x00000078c840723c */ /* 0x040ff0000000180c */
[----:B------:R-:W-:Y:S01]  /*d470*/  HMMA.16816.F32 R44, R200, R122, R8 ;  /* 0x0000007ac82c723c */ /* 0x000fe20000001808 */
[----:B------:R-:W-:Y:S06]  /*d480*/  BAR.SYNC.DEFER_BLOCKING 0x0 ;  /* 0x0000000000007b1d */ /* 0x000fec0000010000 */
[----:B------:R-:W-:Y:S05]  /*d490*/  @!P6 BRA `(.L_x_132) ;  /* 0x000002300000e947 */ /* 0x000fea0003800000 */
[----:B------:R-:W-:Y:S01]  /*d4a0*/  LEA.HI.SX32 R0, R193, 0xfffffffe, 0x19 ;  /* 0xfffffffec1007811 */ /* 0x000fe200078fcaff */
[----:B------:R-:W-:-:S03]  /*d4b0*/  IMAD.SHL.U32 R13, R185, 0x40, RZ ;  /* 0x00000040b90d7824 */ /* 0x000fc600078e00ff */
[----:B------:R-:W-:Y:S01]  /*d4c0*/  SHF.R.S32.HI R6, RZ, 0x1f, R0 ;  /* 0x0000001fff067819 */ /* 0x000fe20000011400 */
[----:B------:R-:W-:Y:S02]  /*d4d0*/  IMAD R3, R118, R0, RZ ;  /* 0x0000000076037224 */ /* 0x000fe400078e02ff */
[----:B------:R-:W-:-:S04]  /*d4e0*/  IMAD.WIDE.U32 R10, R0, R192, R242 ;  /* 0x000000c0000a7225 */ /* 0x000fc800078e00f2 */
[----:B------:R-:W-:Y:S01]  /*d4f0*/  IMAD R0, R6, R192, R3 ;  /* 0x000000c006007224 */ /* 0x000fe200078e0203 */
[----:B------:R-:W-:-:S03]  /*d500*/  LEA R6, P1, R10, c[0x0][0x1c8], 0x1 ;  /* 0x000072000a067a11 */ /* 0x000fc600078208ff */
[----:B------:R-:W-:Y:S01]  /*d510*/  IMAD.IADD R0, R11, 0x1, R0 ;  /* 0x000000010b007824 */ /* 0x000fe200078e0200 */
[----:B------:R-:W-:Y:S02]  /*d520*/  SHF.L.U64.HI R11, R185, R184, c[0x0][0x1e4] ;  /* 0x00007900b90b7619 */ /* 0x000fe400000102b8 */
[----:B------:R-:W-:Y:S02]  /*d530*/  IADD3 R8, P0, R6, R13, RZ ;  /* 0x0000000d06087210 */ /* 0x000fe40007f1e0ff */
[----:B------:R-:W-:Y:S02]  /*d540*/  LEA.HI.X R7, R10, c[0x0][0x1cc], R0, 0x1, P1 ;  /* 0x000073000a077a11 */ /* 0x000fe400008f0c00 */
[----:B------:R-:W-:-:S03]  /*d550*/  IADD3 R0, P2, R186, 0x80, RZ ;  /* 0x00000080ba007810 */ /* 0x000fc60007f5e0ff */
[----:B------:R-:W-:Y:S01]  /*d560*/  IMAD.X R9, R7, 0x1, R11, P0 ;  /* 0x0000000107097824 */ /* 0x000fe200000e060b */
[----:B------:R-:W-:Y:S01]  /*d570*/  @!PT LDS RZ, [RZ] ;  /* 0x00000000fffff984 */ /* 0x000fe20000000800 */
[----:B------:R-:W-:Y:S01]  /*d580*/  @!PT LDS RZ, [RZ] ;  /* 0x00000000fffff984 */ /* 0x000fe20000000800 */
[----:B------:R-:W-:Y:S01]  /*d590*/  @!PT LDS RZ, [RZ] ;  /* 0x00000000fffff984 */ /* 0x000fe20000000800 */
[----:B------:R1:W-:Y:S01]  /*d5a0*/  LDGSTS.E.BYPASS.LTC128B.128 [R226+0x8100], [R6.64], !P4 ;  /* 0x0810000006e27fae */ /* 0x0003e2000e101d48 */
[----:B------:R-:W-:Y:S01]  /*d5b0*/  IADD3 R14, P1, P0, R13, 0x80, R6 ;  /* 0x000000800d0e7810 */ /* 0x000fe2000783e006 */
[----:B------:R-:W-:Y:S01]  /*d5c0*/  IMAD.X R3, RZ, RZ, R249, P2 ;  /* 0x000000ffff037224 */ /* 0x000fe200010e06f9 */
[----:B------:R-:W-:Y:S01]  /*d5d0*/  IADD3 R12, P2, R0, R8, RZ ;  /* 0x00000008000c7210 */ /* 0x000fe20007f5e0ff */
[----:B------:R1:W-:Y:S01]  /*d5e0*/  LDGSTS.E.BYPASS.LTC128B.128 [R226+0xc100], [R6.64+0x80], !P3 ;  /* 0x0c10008006e27fae */ /* 0x0003e2000d901d48 */
[----:B------:R-:W-:-:S03]  /*d5f0*/  IADD3.X R15, R11, RZ, R7, P1, P0 ;  /* 0x000000ff0b0f7210 */ /* 0x000fc60000fe0407 */
[----:B------:R2:W-:Y:S04]  /*d600*/  LDGSTS.E.BYPASS.LTC128B.128 [R226+0x9100], [R8.64], !P4 ;  /* 0x0910000008e27fae */ /* 0x0005e8000e101d48 */
[----:B------:R3:W-:Y:S01]  /*d610*/  LDGSTS.E.BYPASS.LTC128B.128 [R226+0xd100], [R14.64], !P3 ;  /* 0x0d1000000ee27fae */ /* 0x0007e2000d901d48 */
[----:B-1----:R-:W-:-:S04]  /*d620*/  IADD3 R6, P5, R8, R13, RZ ;  /* 0x0000000d08067210 */ /* 0x002fc80007fbe0ff */
[----:B------:R-:W-:Y:S01]  /*d630*/  IADD3 R10, P1, R6, R13, RZ ;  /* 0x0000000d060a7210 */ /* 0x000fe20007f3e0ff */
[----:B------:R-:W-:Y:S01]  /*d640*/  IMAD.X R7, R9, 0x1, R11, P5 ;  /* 0x0000000109077824 */ /* 0x000fe200028e060b */
[----:B--2---:R-:W-:Y:S01]  /*d650*/  IADD3 R8, P0, R0, R6, RZ ;  /* 0x0000000600087210 */ /* 0x004fe20007f1e0ff */
[----:B------:R-:W-:Y:S02]  /*d660*/  IMAD.X R13, R3, 0x1, R9, P2 ;  /* 0x00000001030d7824 */ /* 0x000fe400010e0609 */
[----:B------:R-:W-:Y:S01]  /*d670*/  IMAD.X R11, R7, 0x1, R11, P1 ;  /* 0x00000001070b7824 */ /* 0x000fe200008e060b */
[----:B------:R3:W-:Y:S01]  /*d680*/  LDGSTS.E.BYPASS.LTC128B.128 [R226+0xa100], [R6.64], !P4 ;  /* 0x0a10000006e27fae */ /* 0x0007e2000e101d48 */
[----:B------:R-:W-:-:S03]  /*d690*/  IMAD.X R9, R3, 0x1, R7, P0 ;  /* 0x0000000103097824 */ /* 0x000fc600000e0607 */
[----:B------:R3:W-:Y:S04]  /*d6a0*/  LDGSTS.E.BYPASS.LTC128B.128 [R226+0xe100], [R12.64], !P3 ;  /* 0x0e1000000ce27fae */ /* 0x0007e8000d901d48 */
[----:B------:R3:W-:Y:S04]  /*d6b0*/  LDGSTS.E.BYPASS.LTC128B.128 [R226+0xb100], [R10.64], !P4 ;  /* 0x0b1000000ae27fae */ /* 0x0007e8000e101d48 */
[----:B------:R3:W-:Y:S02]  /*d6c0*/  LDGSTS.E.BYPASS.LTC128B.128 [R226+0xf100], [R8.64], !P3 ;  /* 0x0f10000008e27fae */ /* 0x0007e4000d901d48 */
.L_x_132:
[----:B------:R-:W-:Y:S01]  /*d6d0*/  LOP3.LUT R0, R117, 0xffffffe0, RZ, 0xc0, !PT ;  /* 0xffffffe075007812 */ /* 0x000fe200078ec0ff */
[----:B------:R-:W-:Y:S01]  /*d6e0*/  IMAD.SHL.U32 R204, R4, 0x2, RZ ;  /* 0x0000000204cc7824 */ /* 0x000fe200078e00ff */
[----:B------:R-:W0:Y:S03]  /*d6f0*/  LDGDEPBAR ;  /* 0x00000000000079af */ /* 0x000e260000000000 */
[----:B------:R-:W-:-:S02]  /*d700*/  IMAD.IADD R0, R227, 0x1, -R0 ;  /* 0x00000001e3007824 */ /* 0x000fc400078e0a00 */
[--C-:B------:R-:W-:Y:S02]  /*d710*/  IMAD R205, R5, 0x2, R204.reuse ;  /* 0x0000000205cd7824 */ /* 0x100fe400078e02cc */
[C---:B------:R-:W-:Y:S01]  /*d720*/  IMAD R208, R2.reuse, 0x2, R204 ;  /* 0x0000000202d07824 */ /* 0x040fe200078e02cc */
[----:B------:R-:W-:Y:S01]  /*d730*/  SHF.R.S32.HI R3, RZ, 0x1f, R0 ;  /* 0x0000001fff037819 */ /* 0x000fe20000011400 */
[----:B------:R-:W-:-:S03]  /*d740*/  IMAD R207, R2, 0x2, R205 ;  /* 0x0000000202cf7824 */ /* 0x000fc600078e02cd */
[----:B------:R-:W-:-:S04]  /*d750*/  LEA.HI R3, R3, R0, RZ, 0x2 ;  /* 0x0000000003037211 */ /* 0x000fc800078f10ff */
[----:B------:R-:W-:-:S05]  /*d760*/  LOP3.LUT R3, R3, 0x7ffffffc, RZ, 0xc0, !PT ;  /* 0x7ffffffc03037812 */ /* 0x000fca00078ec0ff */
[----:B------:R-:W-:-:S04]  /*d770*/  IMAD.IADD R0, R0, 0x1, -R3 ;  /* 0x0000000100007824 */ /* 0x000fc800078e0a03 */
[----:B------:R-:W-:-:S05]  /*d780*/  IMAD R0, R0, -0x2, R116 ;  /* 0xfffffffe00007824 */ /* 0x000fca00078e0274 */
[C---:B------:R-:W-:Y:S02]  /*d790*/  ISETP.GT.AND P1, PT, R0.reuse, RZ, PT ;  /* 0x000000ff0000720c */ /* 0x040fe40003f24270 */
[C---:B------:R-:W-:Y:S02]  /*d7a0*/  ISETP.GT.AND P0, PT, R0.reuse, 0x1, PT ;  /* 0x000000010000780c */ /* 0x040fe40003f04270 */
[----:B------:R-:W-:Y:S02]  /*d7b0*/  ISETP.GT.AND P2, PT, R0, 0x8, PT ;  /* 0x000000080000780c */ /* 0x000fe40003f44270 */
[----:B---3--:R-:W-:Y:S02]  /*d7c0*/  FSEL R8, R76, -INF , P1 ;  /* 0xff8000004c087808 */ /* 0x008fe40000800000 */
        /* <DEDUP_REMOVED lines=13> */
[----:B------:R-:W-:-:S02]  /*d8a0*/  ISETP.GT.AND P5, PT, R0, 0x18, PT ;  /* 0x000000180000780c */ /* 0x000fc40003fa4270 */
[----:B------:R-:W-:Y:S02]  /*d8b0*/  FSEL R29, R73, -INF , P0 ;  /* 0xff800000491d7808 */ /* 0x000fe40000000000 */
[----:B------:R-:W-:Y:S02]  /*d8c0*/  FMNMX.FTZ R3, R28, R3, !PT ;  /* 0x000000031c037209 */ /* 0x000fe40007810000 */
[----:B------:R-:W-:Y:S02]  /*d8d0*/  FSEL R76, R75, -INF , P0 ;  /* 0xff8000004b4c7808 */ /* 0x000fe40000000000 */
[----:B------:R-:W-:Y:S02]  /*d8e0*/  ISETP.GT.AND P0, PT, R0, 0x19, PT ;  /* 0x000000190000780c */ /* 0x000fe40003f04270 */
[----:B------:R-:W-:Y:S02]  /*d8f0*/  FSEL R30, R88, -INF , P5 ;  /* 0xff800000581e7808 */ /* 0x000fe40002800000 */
[----:B------:R-:W-:-:S02]  /*d900*/  FMNMX.FTZ R3, R29, R3, !PT ;  /* 0x000000031d037209 */ /* 0x000fc40007810000 */
[----:B------:R-:W-:Y:S02]  /*d910*/  FSEL R14, R94, -INF , P2 ;  /* 0xff8000005e0e7808 */ /* 0x000fe40001000000 */
[----:B------:R-:W-:Y:S02]  /*d920*/  ISETP.GT.AND P2, PT, R0, 0x20, PT ;  /* 0x000000200000780c */ /* 0x000fe40003f44270 */
[----:B------:R-:W-:Y:S02]  /*d930*/  FSEL R31, R89, -INF , P0 ;  /* 0xff800000591f7808 */ /* 0x000fe40000000000 */
        /* <DEDUP_REMOVED lines=25> */
[----:B------:R-:W-:Y:S02]  /*dad0*/  FSEL R77, R90, -INF , P5 ;  /* 0xff8000005a4d7808 */ /* 0x000fe40002800000 */
        /* <DEDUP_REMOVED lines=31> */
[----:B------:R-:W-:-:S02]  /*dcd0*/  FMNMX.FTZ R6, R132, R6, !PT ;  /* 0x0000000684067209 */ /* 0x000fc40007810000 */
[----:B------:R-:W-:Y:S02]  /*dce0*/  FSEL R159, R38, -INF , P1 ;  /* 0xff800000269f7808 */ /* 0x000fe40000800000 */
[----:B------:R-:W-:Y:S02]  /*dcf0*/  FSEL R155, R37, -INF , P0 ;  /* 0xff800000259b7808 */ /* 0x000fe40000000000 */
[----:B------:R-:W-:Y:S02]  /*dd00*/  ISETP.GT.AND P1, PT, R0, 0x50, PT ;  /* 0x000000500000780c */ /* 0x000fe40003f24270 */
[----:B------:R-:W-:Y:S02]  /*dd10*/  FMNMX.FTZ R3, R152, R3, !PT ;  /* 0x0000000398037209 */ /* 0x000fe40007810000 */
[----:B------:R-:W-:Y:S02]  /*dd20*/  FMNMX.FTZ R6, R149, R6, !PT ;  /* 0x0000000695067209 */ /* 0x000fe40007810000 */
[----:B------:R-:W-:-:S02]  /*dd30*/  FSEL R157, R39, -INF , P0 ;  /* 0xff800000279d7808 */ /* 0x000fc40000000000 */
[----:B------:R-:W-:Y:S01]  /*dd40*/  ISETP.GT.AND P0, PT, R0, 0x51, PT ;  /* 0x000000510000780c */ /* 0x000fe20003f04270 */
[----:B------:R-:W-:Y:S01]  /*dd50*/  LDSM.16.MT88.4 R36, [R204+0x900] ;  /* 0x00090000cc24783b */ /* 0x000fe20000004200 */
[----:B------:R-:W-:Y:S02]  /*dd60*/  FSEL R164, R32, -INF , P1 ;  /* 0xff80000020a47808 */ /* 0x000fe40000800000 */
[----:B------:R-:W-:Y:S02]  /*dd70*/  FMNMX.FTZ R3, R155, R3, !PT ;  /* 0x000000039b037209 */ /* 0x000fe40007810000 */
[----:B------:R-:W-:Y:S02]  /*dd80*/  FSEL R150, R50, -INF , P2 ;  /* 0xff80000032967808 */ /* 0x000fe40001000000 */
[----:B------:R-:W-:Y:S02]  /*dd90*/  FMNMX.FTZ R6, R148, R6, !PT ;  /* 0x0000000694067209 */ /* 0x000fe40007810000 */
[----:B------:R-:W-:-:S02]  /*dda0*/  FSEL R184, R34, -INF , P1 ;  /* 0xff80000022b87808 */ /* 0x000fc40000800000 */
[----:B------:R-:W-:Y:S02]  /*ddb0*/  FSEL R166, R33, -INF , P0 ;  /* 0xff80000021a67808 */ /* 0x000fe40000000000 */
        /* <DEDUP_REMOVED lines=30> */
[----:B------:R-:W-:Y:S02]  /*dfa0*/  FMNMX.FTZ R6, R157, R6, !PT ;  /* 0x000000069d067209 */ /* 0x000fe40007810000 */
[----:B------:R-:W-:Y:S02]  /*dfb0*/  FSEL R229, R17, -INF , P0 ;  /* 0xff80000011e57808 */ /* 0x000fe40000000000 */
[----:B------:R-:W-:-:S02]  /*dfc0*/  ISETP.GT.AND P5, PT, R0, 0x70, PT ;  /* 0x000000700000780c */ /* 0x000fc40003fa4270 */
[----:B------:R-:W-:Y:S02]  /*dfd0*/  FMNMX.FTZ R3, R228, R3, !PT ;  /* 0x00000003e4037209 */ /* 0x000fe40007810000 */
[----:B------:R-:W-:Y:S02]  /*dfe0*/  FMNMX.FTZ R6, R184, R6, !PT ;  /* 0x00000006b8067209 */ /* 0x000fe40007810000 */
[----:B------:R-:W-:Y:S02]  /*dff0*/  ISETP.GT.AND P2, PT, R0, 0x71, PT ;  /* 0x000000710000780c */ /* 0x000fe40003f44270 */
[----:B------:R-:W-:Y:S02]  /*e000*/  FSEL R252, R64, -INF , P5 ;  /* 0xff80000040fc7808 */ /* 0x000fe40002800000 */
        /* <DEDUP_REMOVED lines=14> */
[----:B------:R-:W-:-:S02]  /*e0f0*/  FMNMX.FTZ R116, R161, R116, !PT ;  /* 0x00000074a1747209 */ /* 0x000fc40007810000 */
[----:B------:R-:W-:Y:S02]  /*e100*/  FMNMX.FTZ R0, R230, R0, !PT ;  /* 0x00000000e6007209 */ /* 0x000fe40007810000 */
[----:B------:R-:W-:Y:S02]  /*e110*/  FMNMX.FTZ R116, R133, R116, !PT ;  /* 0x0000007485747209 */ /* 0x000fe40007810000 */
[----:B------:R-:W-:Y:S02]  /*e120*/  FMNMX.FTZ R0, R231, R0, !PT ;  /* 0x00000000e7007209 */ /* 0x000fe40007810000 */
[----:B------:R-:W-:Y:S01]  /*e130*/  FSEL R134, R66, -INF , P5 ;  /* 0xff80000042867808 */ /* 0x000fe20002800000 */
[----:B------:R-:W1:Y:S01]  /*e140*/  SHFL.BFLY PT, R3, R116, 0x2, 0x1f ;  /* 0x0c401f0074037f89 */ /* 0x000e6200000e0000 */
[----:B------:R-:W-:Y:S02]  /*e150*/  FMNMX.FTZ R0, R232, R0, !PT ;  /* 0x00000000e8007209 */ /* 0x000fe40007810000 */
[----:B------:R-:W-:-:S02]  /*e160*/  FSEL R67, R67, -INF , P2 ;  /* 0xff80000043437808 */ /* 0x000fc40001000000 */
        /* <DEDUP_REMOVED lines=21> */
[----:B------:R1:W-:Y:S01]  /*e2c0*/  MUFU.EX2 R69, R3 ;  /* 0x0000000300457308 */ /* 0x0003e20000000800 */
[----:B---3--:R-:W-:-:S07]  /*e2d0*/  FFMA.FTZ R2, R29, c[0x0][0x2d0], -R6 ;  /* 0x0000b4001d027a23 */ /* 0x008fce0000010806 */
[----:B------:R2:W-:Y:S01]  /*e2e0*/  MUFU.EX2 R196, R2 ;  /* 0x0000000200c47308 */ /* 0x0005e20000000800 */
[----:B-1----:R-:W-:Y:S01]  /*e2f0*/  FMNMX.FTZ R3, R0, R7, !PT ;  /* 0x0000000700037209 */ /* 0x002fe20007810000 */
[--C-:B------:R-:W-:Y:S02]  /*e300*/  FFMA.FTZ R0, R10, c[0x0][0x2d0], -R6.reuse ;  /* 0x0000b4000a007a23 */ /* 0x100fe40000010806 */
[----:B------:R-:W-:Y:S01]  /*e310*/  FFMA.FTZ R7, R11, c[0x0][0x2d0], -R6 ;  /* 0x0000b4000b077a23 */ /* 0x000fe20000010806 */
[----:B------:R-:W-:-:S03]  /*e320*/  FSETP.NEU.FTZ.AND P0, PT, R3, -INF , PT ;  /* 0xff8000000300780b */ /* 0x000fc60003f1d000 */
[----:B------:R1:W-:Y:S01]  /*e330*/  MUFU.EX2 R163, R0 ;  /* 0x0000000000a37308 */ /* 0x0003e20000000800 */
[----:B--2---:R-:W-:-:S07]  /*e340*/  FFMA.FTZ R2, R30, c[0x0][0x2d0], -R6 ;  /* 0x0000b4001e027a23 */ /* 0x004fce0000010806 */
        /* <DEDUP_REMOVED lines=22> */
[----:B------:R3:W4:Y:S01]  /*e4b0*/  MUFU.EX2 R195, R4 ;  /* 0x0000000400c37308 */ /* 0x0007220000000800 */
[----:B-1----:R-:W-:-:S07]  /*e4c0*/  FFMA.FTZ R2, R77, c[0x0][0x2d0], -R0 ;  /* 0x0000b4004d027a23 */ /* 0x002fce0000010800 */
[----:B------:R1:W5:Y:S01]  /*e4d0*/  MUFU.EX2 R120, R2 ;  /* 0x0000000200787308 */ /* 0x0003620000000800 */
[----:B---3--:R-:W-:Y:S01]  /*e4e0*/  IMAD.MOV.U32 R4, RZ, RZ, R69 ;  /* 0x000000ffff047224 */ /* 0x008fe200078e0045 */
[----:B----4-:R-:W-:-:S04]  /*e4f0*/  F2FP.PACK_AB R11, R195, R194 ;  /* 0x000000c2c30b723e */ /* 0x010fc800000000ff */
[----:B------:R-:W-:Y:S01]  /*e500*/  F2FP.PACK_AB R8, R4, R130 ;  /* 0x000000820408723e */ /* 0x000fe200000000ff */
[----:B-1----:R-:W-:-:S06]  /*e510*/  FFMA.FTZ R2, R78, c[0x0][0x2d0], -R0 ;  /* 0x0000b4004e027a23 */ /* 0x002fcc0000010800 */
[C---:B------:R-:W-:Y:S01]  /*e520*/  HMMA.16816.F32 R72, R8.reuse, R20, RZ ;  /* 0x000000140848723c */ /* 0x040fe200000018ff */
[----:B------:R1:W3:Y:S07]  /*e530*/  MUFU.EX2 R160, R2 ;  /* 0x0000000200a07308 */ /* 0x0002ee0000000800 */
[C---:B------:R-:W-:Y:S01]  /*e540*/  HMMA.16816.F32 R64, R8.reuse, R22, RZ ;  /* 0x000000160840723c */ /* 0x040fe200000018ff */
[----:B------:R-:W4:Y:S07]  /*e550*/  LDSM.16.MT88.4 R20, [R204+0x4100] ;  /* 0x00410000cc14783b */ /* 0x000f2e0000004200 */
[----:B------:R-:W-:Y:S01]  /*e560*/  HMMA.16816.F32 R60, R8, R16, RZ ;  /* 0x00000010083c723c */ /* 0x000fe200000018ff */
[----:B-1----:R-:W-:-:S04]  /*e570*/  FFMA.FTZ R2, R104, c[0x0][0x2d0], -R6 ;  /* 0x0000b40068027a23 */ /* 0x002fc80000010806 */
[----:B------:R1:W-:Y:S03]  /*e580*/  MUFU.EX2 R251, R2 ;  /* 0x0000000200fb7308 */ /* 0x0003e60000000800 */
[C---:B------:R-:W-:Y:S01]  /*e590*/  HMMA.16816.F32 R56, R8.reuse, R18, RZ ;  /* 0x000000120838723c */ /* 0x040fe200000018ff */
[----:B------:R-:W3:Y:S07]  /*e5a0*/  LDSM.16.MT88.4 R16, [R208+0x4100] ;  /* 0x00410000d010783b */ /* 0x000eee0000004200 */
[----:B--2---:R-:W-:Y:S01]  /*e5b0*/  HMMA.16816.F32 R48, R8, R12, RZ ;  /* 0x0000000c0830723c */ /* 0x004fe200000018ff */
[----:B-1----:R-:W-:-:S07]  /*e5c0*/  FFMA.FTZ R2, R106, c[0x0][0x2d0], -R6 ;  /* 0x0000b4006a027a23 */ /* 0x002fce0000010806 */
[C---:B------:R-:W-:Y:S01]  /*e5d0*/  HMMA.16816.F32 R44, R8.reuse, R14, RZ ;  /* 0x0000000e082c723c */ /* 0x040fe200000018ff */
[----:B------:R-:W1:Y:S01]  /*e5e0*/  LDSM.16.MT88.4 R12, [R207+0x4100] ;  /* 0x00410000cf0c783b */ /* 0x000e620000004200 */
[----:B------:R2:W1:Y:S06]  /*e5f0*/  MUFU.EX2 R240, R2 ;  /* 0x0000000200f07308 */ /* 0x00046c0000000800 */
[C---:B------:R-:W-:Y:S08]  /*e600*/  HMMA.16816.F32 R52, R8.reuse, R24, RZ ;  /* 0x000000180834723c */ /* 0x040ff000000018ff */
[----:B------:R-:W-:Y:S01]  /*e610*/  HMMA.16816.F32 R68, R8, R26, RZ ;  /* 0x0000001a0844723c */ /* 0x000fe200000018ff */
[----:B------:R-:W1:Y:S01]  /*e620*/  LDSM.16.MT88.4 R24, [R207+0x900] ;  /* 0x00090000cf18783b */ /* 0x000e620000004200 */
[----:B--2---:R-:W-:-:S04]  /*e630*/  FFMA.FTZ R2, R105, c[0x0][0x2d0], -R6 ;  /* 0x0000b40069027a23 */ /* 0x004fc80000010806 */
[----:B------:R2:W-:Y:S02]  /*e640*/  MUFU.EX2 R239, R2 ;  /* 0x0000000200ef7308 */ /* 0x0005e40000000800 */
[C---:B------:R-:W-:Y:S08]  /*e650*/  HMMA.16816.F32 R96, R8.reuse, R40, RZ ;  /* 0x000000280860723c */ /* 0x040ff000000018ff */
[----:B------:R-:W-:Y:S01]  /*e660*/  HMMA.16816.F32 R100, R8, R42, RZ ;  /* 0x0000002a0864723c */ /* 0x000fe200000018ff */
[----:B------:R-:W5:Y:S01]  /*e670*/  LDSM.16.MT88.4 R40, [R205+0x4900] ;  /* 0x00490000cd28783b */ /* 0x000f620000004200 */
[----:B--2---:R-:W-:-:S06]  /*e680*/  FFMA.FTZ R2, R107, c[0x0][0x2d0], -R6 ;  /* 0x0000b4006b027a23 */ /* 0x004fcc0000010806 */
[C---:B----4-:R-:W-:Y:S01]  /*e690*/  HMMA.16816.F32 R80, R8.reuse, R20, RZ ;  /* 0x000000140850723c */ /* 0x050fe200000018ff */
[----:B------:R2:W4:Y:S07]  /*e6a0*/  MUFU.EX2 R250, R2 ;  /* 0x0000000200fa7308 */ /* 0x00052e0000000800 */
[C---:B------:R-:W-:Y:S01]  /*e6b0*/  HMMA.16816.F32 R84, R8.reuse, R22, RZ ;  /* 0x000000160854723c */ /* 0x040fe200000018ff */
[----:B------:R-:W4:Y:S07]  /*e6c0*/  LDSM.16.MT88.4 R20, [R204+0x4900] ;  /* 0x00490000cc14783b */ /* 0x000f2e0000004200 */
[----:B---3--:R-:W-:Y:S01]  /*e6d0*/  HMMA.16816.F32 R92, R8, R16, RZ ;  /* 0x00000010085c723c */ /* 0x008fe200000018ff */
[----:B--2---:R-:W-:-:S02]  /*e6e0*/  FFMA.FTZ R2, R118, c[0x0][0x2d0], -R0 ;  /* 0x0000b40076027a23 */ /* 0x004fc40000010800 */
[----:B------:R-:W-:Y:S02]  /*e6f0*/  IMAD.MOV.U32 R118, RZ, RZ, R121 ;  /* 0x000000ffff767224 */ /* 0x000fe400078e0079 */
[----:B------:R2:W-:Y:S03]  /*e700*/  MUFU.EX2 R238, R2 ;  /* 0x0000000200ee7308 */ /* 0x0005e60000000800 */
[C---:B------:R-:W-:Y:S01]  /*e710*/  HMMA.16816.F32 R88, R8.reuse, R18, RZ ;  /* 0x000000120858723c */ /* 0x040fe200000018ff */
[----:B------:R-:W3:Y:S07]  /*e720*/  LDSM.16.MT88.4 R16, [R208+0x4900] ;  /* 0x00490000d010783b */ /* 0x000eee0000004200 */
[----:B-1----:R-:W-:Y:S01]  /*e730*/  HMMA.16816.F32 R108, R8, R12, RZ ;  /* 0x0000000c086c723c */ /* 0x002fe200000018ff */
[----:B--2---:R-:W-:-:S07]  /*e740*/  FFMA.FTZ R2, R117, c[0x0][0x2d0], -R0 ;  /* 0x0000b40075027a23 */ /* 0x004fce0000010800 */
[----:B------:R-:W-:Y:S01]  /*e750*/  HMMA.16816.F32 R76, R8, R14, RZ ;  /* 0x0000000e084c723c */ /* 0x000fe200000018ff */
[----:B------:R-:W1:Y:S01]  /*e760*/  LDSM.16.MT88.4 R12, [R207+0x4900] ;  /* 0x00490000cf0c783b */ /* 0x000e620000004200 */
[----:B------:R2:W1:Y:S01]  /*e770*/  MUFU.EX2 R237, R2 ;  /* 0x0000000200ed7308 */ /* 0x0004620000000800 */
[----:B-----5:R-:W-:-:S04]  /*e780*/  IMAD.MOV.U32 R117, RZ, RZ, R120 ;  /* 0x000000ffff757224 */ /* 0x020fc800078e0078 */
[----:B------:R-:W-:Y:S02]  /*e790*/  F2FP.PACK_AB R8, R196, R123 ;  /* 0x0000007bc408723e */ /* 0x000fe400000000ff */
[----:B------:R-:W-:Y:S02]  /*e7a0*/  F2FP.PACK_AB R10, R5, R192 ;  /* 0x000000c0050a723e */ /* 0x000fe400000000ff */
[----:B------:R-:W-:Y:S02]  /*e7b0*/  F2FP.PACK_AB R9, R193, R162 ;  /* 0x000000a2c109723e */ /* 0x000fe400000000ff */
[----:B------:R-:W-:Y:S01]  /*e7c0*/  F2FP.PACK_AB R11, R160, R120 ;  /* 0x00000078a00b723e */ /* 0x000fe200000000ff */
[----:B--2---:R-:W-:-:S06]  /*e7d0*/  FFMA.FTZ R2, R128, c[0x0][0x2d0], -R0 ;  /* 0x0000b40080027a23 */ /* 0x004fcc0000010800 */
[C---:B------:R-:W-:Y:S01]  /*e7e0*/  HMMA.16816.F32 R124, R8.reuse, R36, R72 ;  /* 0x00000024087c723c */ /* 0x040fe20000001848 */
[----:B------:R2:W-:Y:S07]  /*e7f0*/  MUFU.EX2 R236, R2 ;  /* 0x0000000200ec7308 */ /* 0x0005ee0000000800 */
[C---:B------:R-:W-:Y:S01]  /*e800*/  HMMA.16816.F32 R112, R8.reuse, R38, R64 ;  /* 0x000000260870723c */ /* 0x040fe20000001840 */
[----:B------:R-:W5:Y:S07]  /*e810*/  LDSM.16.MT88.4 R36, [R204+0x1100] ;  /* 0x00110000cc24783b */ /* 0x000f6e0000004200 */
[----:B------:R-:W-:Y:S01]  /*e820*/  HMMA.16816.F32 R72, R8, R32, R60 ;  /* 0x000000200848723c */ /* 0x000fe2000000183c */
[----:B--2---:R-:W-:-:S04]  /*e830*/  FFMA.FTZ R2, R132, c[0x0][0x2d0], -R0 ;  /* 0x0000b40084027a23 */ /* 0x004fc80000010800 */
[----:B------:R2:W1:Y:S03]  /*e840*/  MUFU.EX2 R234, R2 ;  /* 0x0000000200ea7308 */ /* 0x0004660000000800 */
[C---:B------:R-:W-:Y:S01]  /*e850*/  HMMA.16816.F32 R64, R8.reuse, R34, R56 ;  /* 0x000000220840723c */ /* 0x040fe20000001838 */
[----:B------:R-:W-:Y:S07]  /*e860*/  LDSM.16.MT88.4 R32, [R205+0x1100] ;  /* 0x00110000cd20783b */ /* 0x000fee0000004200 */
[----:B------:R-:W-:Y:S01]  /*e870*/  HMMA.16816.F32 R60, R8, R28, R48 ;  /* 0x0000001c083c723c */ /* 0x000fe20000001830 */
[----:B--2---:R-:W-:-:S07]  /*e880*/  FFMA.FTZ R2, R144, c[0x0][0x2d0], -R6 ;  /* 0x0000b40090027a23 */ /* 0x004fce0000010806 */
[----:B------:R-:W-:Y:S01]  /*e890*/  HMMA.16816.F32 R48, R8, R24, R52 ;  /* 0x000000180830723c */ /* 0x000fe20000001834 */
[----:B------:R-:W-:-:S06]  /*e8a0*/  IMAD.MOV.U32 R144, RZ, RZ, R196 ;  /* 0x000000ffff907224 */ /* 0x000fcc00078e00c4 */
[----:B------:R-:W-:Y:S01]  /*e8b0*/  IMAD.MOV.U32 R55, RZ, RZ, R130 ;  /* 0x000000ffff377224 */ /* 0x000fe200078e0082 */
[C---:B------:R-:W-:Y:S01]  /*e8c0*/  HMMA.16816.F32 R56, R8.reuse, R26, R68 ;  /* 0x0000001a0838723c */ /* 0x040fe20000001844 */
[----:B------:R-:W2:Y:S01]  /*e8d0*/  LDSM.16.MT88.4 R24, [R208+0x1100] ;  /* 0x00110000d018783b */ /* 0x000ea20000004200 */
[----:B------:R-:W-:Y:S02]  /*e8e0*/  IMAD.MOV.U32 R54, RZ, RZ, R129 ;  /* 0x000000ffff367224 */ /* 0x000fe400078e0081 */
[----:B------:R-:W-:Y:S02]  /*e8f0*/  IMAD.MOV.U32 R53, RZ, RZ, R123 ;  /* 0x000000ffff357224 */ /* 0x000fe400078e007b */
[----:B------:R-:W-:Y:S02]  /*e900*/  IMAD.MOV.U32 R52, RZ, RZ, R122 ;  /* 0x000000ffff347224 */ /* 0x000fe400078e007a */
[C---:B------:R-:W-:Y:S01]  /*e910*/  HMMA.16816.F32 R44, R8.reuse, R30, R44 ;  /* 0x0000001e082c723c */ /* 0x040fe2000000182c */
[----:B------:R-:W1:Y:S07]  /*e920*/  LDSM.16.MT88.4 R28, [R207+0x1100] ;  /* 0x00110000cf1c783b */ /* 0x000e6e0000004200 */
[C---:B------:R-:W-:Y:S07]  /*e930*/  HMMA.16816.F32 R128, R8.reuse, R40, R96 ;  /* 0x000000280880723c */ /* 0x040fee0000001860 */
[----:B------:R-:W-:Y:S01]  /*e940*/  IMAD.MOV.U32 R40, RZ, RZ, R134 ;  /* 0x000000ffff287224 */ /* 0x000fe200078e0086 */
[----:B----4-:R-:W-:Y:S01]  /*e950*/  HMMA.16816.F32 R120, R8, R22, R84 ;  /* 0x000000160878723c */ /* 0x010fe20000001854 */
[----:B------:R-:W-:-:S07]  /*e960*/  IMAD.MOV.U32 R41, RZ, RZ, R133 ;  /* 0x000000ffff297224 */ /* 0x000fce00078e0085 */
[C---:B------:R-:W-:Y:S01]  /*e970*/  HMMA.16816.F32 R104, R8.reuse, R20, R80 ;  /* 0x000000140868723c */ /* 0x040fe20000001850 */
[----:B------:R-:W4:Y:S07]  /*e980*/  LDSM.16.MT88.4 R20, [R204+0x5100] ;  /* 0x00510000cc14783b */ /* 0x000f2e0000004200 */
[C---:B------:R-:W-:Y:S08]  /*e990*/  HMMA.16816.F32 R132, R8.reuse, R42, R100 ;  /* 0x0000002a0884723c */ /* 0x040ff00000001864 */
[C---:B---3--:R-:W-:Y:S08]  /*e9a0*/  HMMA.16816.F32 R96, R8.reuse, R16, R92 ;  /* 0x000000100860723c */ /* 0x048ff0000000185c */
[C---:B------:R-:W-:Y:S01]  /*e9b0*/  HMMA.16816.F32 R88, R8.reuse, R18, R88 ;  /* 0x000000120858723c */ /* 0x040fe20000001858 */
[----:B------:R-:W-:Y:S07]  /*e9c0*/  LDSM.16.MT88.4 R16, [R208+0x5100] ;  /* 0x00510000d010783b */ /* 0x000fee0000004200 */
[C---:B-1----:R-:W-:Y:S08]  /*e9d0*/  HMMA.16816.F32 R84, R8.reuse, R12, R108 ;  /* 0x0000000c0854723c */ /* 0x042ff0000000186c */
[----:B------:R-:W-:Y:S01]  /*e9e0*/  HMMA.16816.F32 R68, R8, R14, R76 ;  /* 0x0000000e0844723c */ /* 0x000fe2000000184c */
[----:B------:R-:W1:Y:S06]  /*e9f0*/  LDSM.16.MT88.4 R12, [R207+0x5100] ;  /* 0x00510000cf0c783b */ /* 0x000e6c0000004200 */
[----:B------:R-:W-:-:S02]  /*ea00*/  F2FP.PACK_AB R8, R240, R251 ;  /* 0x000000fbf008723e */ /* 0x000fc400000000ff */
[----:B------:R-:W-:Y:S02]  /*ea10*/  F2FP.PACK_AB R10, R250, R239 ;  /* 0x000000effa0a723e */ /* 0x000fe400000000ff */
[----:B------:R-:W-:Y:S02]  /*ea20*/  F2FP.PACK_AB R9, R237, R238 ;  /* 0x000000eeed09723e */ /* 0x000fe400000000ff */
[----:B------:R-:W-:-:S07]  /*ea30*/  F2FP.PACK_AB R11, R234, R236 ;  /* 0x000000ecea0b723e */ /* 0x000fce00000000ff */
[C---:B-----5:R-:W-:Y:S07]  /*ea40*/  HMMA.16816.F32 R76, R8.reuse, R38, R112 ;  /* 0x00000026084c723c */ /* 0x060fee0000001870 */
[----:B------:R-:W-:Y:S01]  /*ea50*/  IMAD.MOV.U32 R112, RZ, RZ, R198 ;  /* 0x000000ffff707224 */ /* 0x000fe200078e00c6 */
[----:B------:R-:W-:Y:S01]  /*ea60*/  HMMA.16816.F32 R80, R8, R36, R124 ;  /* 0x000000240850723c */ /* 0x000fe2000000187c */
[----:B------:R3:W-:Y:S01]  /*ea70*/  MUFU.EX2 R198, R2 ;  /* 0x0000000200c67308 */ /* 0x0007e20000000800 */
[----:B------:R-:W5:Y:S01]  /*ea80*/  LDSM.16.MT88.4 R36, [R205+0x5100] ;  /* 0x00510000cd24783b */ /* 0x000f620000004200 */
[----:B------:R-:W-:-:S02]  /*ea90*/  IMAD.MOV.U32 R115, RZ, RZ, R53 ;  /* 0x000000ffff737224 */ /* 0x000fc400078e0035 */
[----:B------:R-:W-:Y:S02]  /*eaa0*/  IMAD.MOV.U32 R114, RZ, RZ, R55 ;  /* 0x000000ffff727224 */ /* 0x000fe400078e0037 */
[----:B------:R-:W-:Y:S01]  /*eab0*/  IMAD.MOV.U32 R125, RZ, RZ, R117 ;  /* 0x000000ffff7d7224 */ /* 0x000fe200078e0075 */
[----:B------:R-:W-:Y:S01]  /*eac0*/  MOV R127, R40 ;  /* 0x00000028007f7202 */ /* 0x000fe20000000f00 */
[----:B------:R-:W-:Y:S01]  /*ead0*/  IMAD.MOV.U32 R124, RZ, RZ, R118 ;  /* 0x000000ffff7c7224 */ /* 0x000fe200078e0076 */
[----:B--2---:R-:W-:Y:S01]  /*eae0*/  HMMA.16816.F32 R60, R8, R24, R60 ;  /* 0x00000018083c723c */ /* 0x004fe2000000183c */
[----:B------:R-:W-:Y:S02]  /*eaf0*/  IMAD.MOV.U32 R118, RZ, RZ, R52 ;  /* 0x000000ffff767224 */ /* 0x000fe400078e0034 */
[----:B------:R-:W-:Y:S02]  /*eb00*/  IMAD.MOV.U32 R117, RZ, RZ, R54 ;  /* 0x000000ffff757224 */ /* 0x000fe400078e0036 */
[----:B------:R-:W-:-:S02]  /*eb10*/  IMAD.MOV.U32 R126, RZ, RZ, R41 ;  /* 0x000000ffff7e7224 */ /* 0x000fc400078e0029 */
[----:B---3--:R-:W-:Y:S01]  /*eb20*/  FFMA.FTZ R2, R146, c[0x0][0x2d0], -R6 ;  /* 0x0000b40092027a23 */ /* 0x008fe20000010806 */
[----:B------:R-:W-:Y:S01]  /*eb30*/  HMMA.16816.F32 R52, R8, R26, R44 ;  /* 0x0000001a0834723c */ /* 0x000fe2000000182c */
[----:B------:R-:W-:Y:S01]  /*eb40*/  LDSM.16.MT88.4 R24, [R205+0x1900] ;  /* 0x00190000cd18783b */ /* 0x000fe20000004200 */
[----:B------:R-:W-:Y:S01]  /*eb50*/  IMAD.MOV.U32 R113, RZ, RZ, R4 ;  /* 0x000000ffff717224 */ /* 0x000fe200078e0004 */
[----:B------:R2:W3:Y:S01]  /*eb60*/  MUFU.EX2 R196, R2 ;  /* 0x0000000200c47308 */ /* 0x0004e20000000800 */
[----:B------:R-:W-:-:S04]  /*eb70*/  IMAD.MOV.U32 R146, RZ, RZ, R192 ;  /* 0x000000ffff927224 */ /* 0x000fc800078e00c0 */
[C---:B------:R-:W-:Y:S08]  /*eb80*/  HMMA.16816.F32 R44, R8.reuse, R28, R48 ;  /* 0x0000001c082c723c */ /* 0x040ff00000001830 */
[----:B------:R-:W-:Y:S01]  /*eb90*/  HMMA.16816.F32 R40, R8, R30, R56 ;  /* 0x0000001e0828723c */ /* 0x000fe20000001838 */
[----:B------:R-:W3:Y:S01]  /*eba0*/  LDSM.16.MT88.4 R28, [R204+0x1900] ;  /* 0x00190000cc1c783b */ /* 0x000ee20000004200 */
[----:B--2---:R-:W-:-:S02]  /*ebb0*/  FFMA.FTZ R2, R145, c[0x0][0x2d0], -R6 ;  /* 0x0000b40091027a23 */ /* 0x004fc40000010806 */
[----:B------:R-:W-:Y:S02]  /*ebc0*/  IMAD.MOV.U32 R145, RZ, RZ, R195 ;  /* 0x000000ffff917224 */ /* 0x000fe400078e00c3 */
[----:B------:R2:W-:Y:S02]  /*ebd0*/  MUFU.EX2 R195, R2 ;  /* 0x0000000200c37308 */ /* 0x0005e40000000800 */
[C---:B------:R-:W-:Y:S08]  /*ebe0*/  HMMA.16816.F32 R72, R8.reuse, R32, R72 ;  /* 0x000000200848723c */ /* 0x040ff00000001848 */
[----:B------:R-:W-:Y:S01]  /*ebf0*/  HMMA.16816.F32 R64, R8, R34, R64 ;  /* 0x000000220840723c */ /* 0x000fe20000001840 */
[----:B------:R-:W-:Y:S01]  /*ec00*/  LDSM.16.MT88.4 R32, [R207+0x1900] ;  /* 0x00190000cf20783b */ /* 0x000fe20000004200 */
[----:B--2---:R-:W-:-:S06]  /*ec10*/  FFMA.FTZ R2, R147, c[0x0][0x2d0], -R6 ;  /* 0x0000b40093027a23 */ /* 0x004fcc0000010806 */
[C---:B----4-:R-:W-:Y:S01]  /*ec20*/  HMMA.16816.F32 R92, R8.reuse, R20, R104 ;  /* 0x00000014085c723c */ /* 0x050fe20000001868 */
[----:B------:R-:W-:Y:S02]  /*ec30*/  IMAD.MOV.U32 R147, RZ, RZ, R197 ;  /* 0x000000ffff937224 */ /* 0x000fe400078e00c5 */
[----:B------:R2:W4:Y:S05]  /*ec40*/  MUFU.EX2 R197, R2 ;  /* 0x0000000200c57308 */ /* 0x00052a0000000800 */
[C---:B------:R-:W-:Y:S01]  /*ec50*/  HMMA.16816.F32 R100, R8.reuse, R22, R120 ;  /* 0x000000160864723c */ /* 0x040fe20000001878 */
[----:B------:R-:W3:Y:S06]  /*ec60*/  LDSM.16.MT88.4 R20, [R208+0x1900] ;  /* 0x00190000d014783b */ /* 0x000eec0000004200 */
[----:B------:R-:W-:Y:S01]  /*ec70*/  IMAD.MOV.U32 R123, RZ, RZ, R163 ;  /* 0x000000ffff7b7224 */ /* 0x000fe200078e00a3 */
[----:B-1----:R-:W-:Y:S01]  /*ec80*/  HMMA.16816.F32 R84, R8, R12, R84 ;  /* 0x0000000c0854723c */ /* 0x002fe20000001854 */
[----:B------:R-:W-:-:S02]  /*ec90*/  IMAD.MOV.U32 R122, RZ, RZ, R162 ;  /* 0x000000ffff7a7224 */ /* 0x000fc400078e00a2 */
[----:B--2---:R-:W-:Y:S02]  /*eca0*/  FFMA.FTZ R2, R149, c[0x0][0x2d0], -R0 ;  /* 0x0000b40095027a23 */ /* 0x004fe40000010800 */
[----:B------:R-:W-:Y:S02]  /*ecb0*/  IMAD.MOV.U32 R149, RZ, RZ, R194 ;  /* 0x000000ffff957224 */ /* 0x000fe400078e00c2 */
[----:B------:R1:W-:Y:S01]  /*ecc0*/  MUFU.EX2 R194, R2 ;  /* 0x0000000200c27308 */ /* 0x0003e20000000800 */
[----:B------:R-:W-:Y:S01]  /*ecd0*/  HMMA.16816.F32 R68, R8, R14, R68 ;  /* 0x0000000e0844723c */ /* 0x000fe20000001844 */
[----:B------:R-:W2:Y:S01]  /*ece0*/  LDSM.16.MT88.4 R12, [R204+0x5900] ;  /* 0x00590000cc0c783b */ /* 0x000ea20000004200 */
[----:B------:R-:W-:Y:S02]  /*ecf0*/  IMAD.MOV.U32 R120, RZ, RZ, R160 ;  /* 0x000000ffff787224 */ /* 0x000fe400078e00a0 */
[----:B------:R-:W-:-:S04]  /*ed00*/  IMAD.MOV.U32 R121, RZ, RZ, R161 ;  /* 0x000000ffff797224 */ /* 0x000fc800078e00a1 */
[----:B-----5:R-:W-:Y:S01]  /*ed10*/  HMMA.16816.F32 R104, R8, R36, R128 ;  /* 0x000000240868723c */ /* 0x020fe20000001880 */
[----:B-1----:R-:W-:Y:S01]  /*ed20*/  FFMA.FTZ R2, R148, c[0x0][0x2d0], -R0 ;  /* 0x0000b40094027a23 */ /* 0x002fe20000010800 */
[----:B------:R-:W-:-:S06]  /*ed30*/  MOV R148, R193 ;  /* 0x000000c100947202 */ /* 0x000fcc0000000f00 */
[C---:B------:R-:W-:Y:S01]  /*ed40*/  HMMA.16816.F32 R108, R8.reuse, R38, R132 ;  /* 0x00000026086c723c */ /* 0x040fe20000001884 */
[----:B------:R1:W5:Y:S07]  /*ed50*/  MUFU.EX2 R193, R2 ;  /* 0x0000000200c17308 */ /* 0x00036e0000000800 */
[C---:B------:R-:W-:Y:S08]  /*ed60*/  HMMA.16816.F32 R96, R8.reuse, R16, R96 ;  /* 0x000000100860723c */ /* 0x040ff00000001860 */
[----:B------:R-:W-:Y:S01]  /*ed70*/  HMMA.16816.F32 R88, R8, R18, R88 ;  /* 0x000000120858723c */ /* 0x000fe20000001858 */
[----:B------:R-:W-:Y:S01]  /*ed80*/  LDSM.16.MT88.4 R16, [R204+0x2100] ;  /* 0x00210000cc10783b */ /* 0x000fe20000004200 */
[----:B-1----:R-:W-:Y:S01]  /*ed90*/  FFMA.FTZ R2, R150, c[0x0][0x2d0], -R0 ;  /* 0x0000b40096027a23 */ /* 0x002fe20000010800 */
[----:B------:R-:W-:Y:S01]  /*eda0*/  MOV R150, R144 ;  /* 0x0000009000967202 */ /* 0x000fe20000000f00 */
[----:B------:R-:W-:-:S02]  /*edb0*/  IMAD.MOV.U32 R144, RZ, RZ, R114 ;  /* 0x000000ffff907224 */ /* 0x000fc400078e0072 */
[----:B------:R1:W-:Y:S01]  /*edc0*/  MUFU.EX2 R4, R2 ;  /* 0x0000000200047308 */ /* 0x0003e20000000800 */
[----:B---3--:R-:W-:Y:S02]  /*edd0*/  F2FP.PACK_AB R8, R196, R198 ;  /* 0x000000c6c408723e */ /* 0x008fe400000000ff */
[----:B----4-:R-:W-:Y:S02]  /*ede0*/  F2FP.PACK_AB R10, R197, R195 ;  /* 0x000000c3c50a723e */ /* 0x010fe400000000ff */
[----:B-----5:R-:W-:Y:S01]  /*edf0*/  F2FP.PACK_AB R9, R193, R194 ;  /* 0x000000c2c109723e */ /* 0x020fe200000000ff */
[----:B-1----:R-:W-:-:S04]  /*ee00*/  FFMA.FTZ R2, R151, c[0x0][0x2d0], -R0 ;  /* 0x0000b40097027a23 */ /* 0x002fc80000010800 */
[----:B------:R-:W1:Y:S02]  /*ee10*/  MUFU.EX2 R192, R2 ;  /* 0x0000000200c07308 */ /* 0x000e640000000800 */
[----:B-1----:R-:W-:Y:S01]  /*ee20*/  F2FP.PACK_AB R11, R192, R4 ;  /* 0x00000004c00b723e */ /* 0x002fe200000000ff */
[----:B------:R-:W-:-:S05]  /*ee30*/  FFMA.FTZ R2, R153, c[0x0][0x2d0], -R6 ;  /* 0x0000b40099027a23 */ /* 0x000fca0000010806 */
[----:B------:R1:W-:Y:S01]  /*ee40*/  MUFU.EX2 R163, R2 ;  /* 0x0000000200a37308 */ /* 0x0003e20000000800 */
[C---:B------:R-:W-:Y:S08]  /*ee50*/  HMMA.16816.F32 R80, R8.reuse, R28, R80 ;  /* 0x0000001c0850723c */ /* 0x040ff00000001850 */
[----:B------:R-:W-:Y:S01]  /*ee60*/  HMMA.16816.F32 R56, R8, R30, R76 ;  /* 0x0000001e0838723c */ /* 0x000fe2000000184c */
[----:B------:R-:W3:Y:S01]  /*ee70*/  LDSM.16.MT88.4 R28, [R205+0x5900] ;  /* 0x00590000cd1c783b */ /* 0x000ee20000004200 */
[----:B-1----:R-:W-:-:S06]  /*ee80*/  FFMA.FTZ R2, R154, c[0x0][0x2d0], -R6 ;  /* 0x0000b4009a027a23 */ /* 0x002fcc0000010806 */
[C---:B------:R-:W-:Y:S01]  /*ee90*/  HMMA.16816.F32 R72, R8.reuse, R24, R72 ;  /* 0x000000180848723c */ /* 0x040fe20000001848 */
[----:B------:R1:W4:Y:S07]  /*eea0*/  MUFU.EX2 R162, R2 ;  /* 0x0000000200a27308 */ /* 0x00032e0000000800 */
[C---:B------:R-:W-:Y:S01]  /*eeb0*/  HMMA.16816.F32 R64, R8.reuse, R26, R64 ;  /* 0x0000001a0840723c */ /* 0x040fe20000001840 */
[----:B------:R-:W5:Y:S07]  /*eec0*/  LDSM.16.MT88.4 R24, [R208+0x5900] ;  /* 0x00590000d018783b */ /* 0x000f6e0000004200 */
[----:B------:R-:W-:Y:S01]  /*eed0*/  HMMA.16816.F32 R60, R8, R20, R60 ;  /* 0x00000014083c723c */ /* 0x000fe2000000183c */
[----:B-1----:R-:W-:-:S04]  /*eee0*/  FFMA.FTZ R2, R152, c[0x0][0x2d0], -R6 ;  /* 0x0000b40098027a23 */ /* 0x002fc80000010806 */
[----:B------:R1:W-:Y:S03]  /*eef0*/  MUFU.EX2 R160, R2 ;  /* 0x0000000200a07308 */ /* 0x0003e60000000800 */
[C---:B------:R-:W-:Y:S01]  /*ef00*/  HMMA.16816.F32 R52, R8.reuse, R22, R52 ;  /* 0x000000160834723c */ /* 0x040fe20000001834 */
[----:B------:R-:W4:Y:S07]  /*ef10*/  LDSM.16.MT88.4 R20, [R207+0x5900] ;  /* 0x00590000cf14783b */ /* 0x000f2e0000004200 */
[----:B------:R-:W-:Y:S01]  /*ef20*/  HMMA.16816.F32 R48, R8, R32, R44 ;  /* 0x000000200830723c */ /* 0x000fe2000000182c */
[----:B-1----:R-:W-:-:S07]  /*ef30*/  FFMA.FTZ R2, R155, c[0x0][0x2d0], -R6 ;  /* 0x0000b4009b027a23 */ /* 0x002fce0000010806 */
[C---:B------:R-:W-:Y:S01]  /*ef40*/  HMMA.16816.F32 R36, R8.reuse, R34, R40 ;  /* 0x000000220824723c */ /* 0x040fe20000001828 */
[----:B------:R-:W-:Y:S01]  /*ef50*/  LDSM.16.MT88.4 R32, [R208+0x2100] ;  /* 0x00210000d020783b */ /* 0x000fe20000004200 */
[----:B------:R1:W1:Y:S06]  /*ef60*/  MUFU.EX2 R161, R2 ;  /* 0x0000000200a17308 */ /* 0x00026c0000000800 */
[C---:B--2---:R-:W-:Y:S08]  /*ef70*/  HMMA.16816.F32 R44, R8.reuse, R12, R92 ;  /* 0x0000000c082c723c */ /* 0x044ff0000000185c */
[----:B------:R-:W-:Y:S01]  /*ef80*/  HMMA.16816.F32 R40, R8, R14, R100 ;  /* 0x0000000e0828723c */ /* 0x000fe20000001864 */
[----:B------:R-:W2:Y:S01]  /*ef90*/  LDSM.16.MT88.4 R12, [R205+0x2100] ;  /* 0x00210000cd0c783b */ /* 0x000ea20000004200 */
[----:B-1----:R-:W-:-:S02]  /*efa0*/  FFMA.FTZ R2, R156, c[0x0][0x2d0], -R0 ;  /* 0x0000b4009c027a23 */ /* 0x002fc40000010800 */
[----:B------:R-:W-:Y:S02]  /*efb0*/  IMAD.MOV.U32 R156, RZ, RZ, R120 ;  /* 0x000000ffff9c7224 */ /* 0x000fe400078e0078 */
[----:B------:R1:W-:Y:S01]  /*efc0*/  MUFU.EX2 R155, R2 ;  /* 0x00000002009b7308 */ /* 0x0003e20000000800 */
[----:B------:R-:W-:Y:S01]  /*efd0*/  IMAD.MOV.U32 R120, RZ, RZ, R149 ;  /* 0x000000ffff787224 */ /* 0x000fe200078e0095 */
[----:B---3--:R-:W-:Y:S01]  /*efe0*/  HMMA.16816.F32 R76, R8, R28, R104 ;  /* 0x0000001c084c723c */ /* 0x008fe20000001868 */
[----:B------:R-:W-:-:S07]  /*eff0*/  IMAD.MOV.U32 R149, RZ, RZ, R115 ;  /* 0x000000ffff957224 */ /* 0x000fce00078e0073 */
[----:B------:R-:W-:Y:S01]  /*f000*/  HMMA.16816.F32 R100, R8, R30, R108 ;  /* 0x0000001e0864723c */ /* 0x000fe2000000186c */
[----:B------:R-:W3:Y:S01]  /*f010*/  LDSM.16.MT88.4 R28, [R207+0x2100] ;  /* 0x00210000cf1c783b */ /* 0x000ee20000004200 */
[----:B-1----:R-:W-:Y:S02]  /*f020*/  FFMA.FTZ R2, R158, c[0x0][0x2d0], -R0 ;  /* 0x0000b4009e027a23 */ /* 0x002fe40000010800 */
[----:B------:R-:W-:-:S04]  /*f030*/  IMAD.MOV.U32 R158, RZ, RZ, R121 ;  /* 0x000000ffff9e7224 */ /* 0x000fc800078e0079 */
[C---:B-----5:R-:W-:Y:S01]  /*f040*/  HMMA.16816.F32 R108, R8.reuse, R26, R88 ;  /* 0x0000001a086c723c */ /* 0x060fe20000001858 */
[----:B------:R1:W5:Y:S01]  /*f050*/  MUFU.EX2 R154, R2 ;  /* 0x00000002009a7308 */ /* 0x0003620000000800 */
[----:B------:R-:W-:Y:S02]  /*f060*/  IMAD.MOV.U32 R121, RZ, RZ, R148 ;  /* 0x000000ffff797224 */ /* 0x000fe400078e0094 */
[----:B------:R-:W-:Y:S02]  /*f070*/  IMAD.MOV.U32 R148, RZ, RZ, R145 ;  /* 0x000000ffff947224 */ /* 0x000fe400078e0091 */
[----:B------:R-:W-:Y:S02]  /*f080*/  IMAD.MOV.U32 R145, RZ, RZ, R113 ;  /* 0x000000ffff917224 */ /* 0x000fe400078e0071 */
[C---:B----4-:R-:W-:Y:S08]  /*f090*/  HMMA.16816.F32 R104, R8.reuse, R20, R84 ;  /* 0x000000140868723c */ /* 0x050ff00000001854 */
[----:B------:R-:W-:Y:S01]  /*f0a0*/  HMMA.16816.F32 R92, R8, R22, R68 ;  /* 0x00000016085c723c */ /* 0x000fe20000001844 */
[----:B-1----:R-:W-:Y:S01]  /*f0b0*/  FFMA.FTZ R2, R159, c[0x0][0x2d0], -R0 ;  /* 0x0000b4009f027a23 */ /* 0x002fe20000010800 */
[----:B------:R-:W-:Y:S01]  /*f0c0*/  LDSM.16.MT88.4 R20, [R205+0x6100] ;  /* 0x00610000cd14783b */ /* 0x000fe20000004200 */
[----:B------:R-:W-:-:S02]  /*f0d0*/  IMAD.MOV.U32 R159, RZ, RZ, R122 ;  /* 0x000000ffff9f7224 */ /* 0x000fc400078e007a */
[----:B------:R-:W-:Y:S01]  /*f0e0*/  IMAD.MOV.U32 R122, RZ, RZ, R123 ;  /* 0x000000ffff7a7224 */ /* 0x000fe200078e007b */
[----:B------:R1:W-:Y:S01]  /*f0f0*/  MUFU.EX2 R153, R2 ;  /* 0x0000000200997308 */ /* 0x0003e20000000800 */
[----:B------:R-:W-:Y:S02]  /*f100*/  IMAD.MOV.U32 R123, RZ, RZ, R112 ;  /* 0x000000ffff7b7224 */ /* 0x000fe400078e0070 */
[----:B------:R-:W-:Y:S01]  /*f110*/  HMMA.16816.F32 R112, R8, R24, R96 ;  /* 0x000000180870723c */ /* 0x000fe20000001860 */
[----:B------:R-:W4:Y:S06]  /*f120*/  LDSM.16.MT88.4 R24, [R204+0x6100] ;  /* 0x00610000cc18783b */ /* 0x000f2c0000004200 */
[----:B------:R-:W-:-:S02]  /*f130*/  F2FP.PACK_AB R8, R162, R163 ;  /* 0x000000a3a208723e */ /* 0x000fc400000000ff */
[----:B------:R-:W-:Y:S02]  /*f140*/  F2FP.PACK_AB R10, R161, R160 ;  /* 0x000000a0a10a723e */ /* 0x000fe400000000ff */
[----:B-----5:R-:W-:Y:S01]  /*f150*/  F2FP.PACK_AB R9, R154, R155 ;  /* 0x0000009b9a09723e */ /* 0x020fe200000000ff */
[----:B-1----:R-:W-:Y:S02]  /*f160*/  FFMA.FTZ R2, R157, c[0x0][0x2d0], -R0 ;  /* 0x0000b4009d027a23 */ /* 0x002fe40000010800 */
[----:B------:R-:W-:Y:S02]  /*f170*/  IMAD.MOV.U32 R157, RZ, RZ, R146 ;  /* 0x000000ffff9d7224 */ /* 0x000fe400078e0092 */
[----:B------:R1:W5:Y:S02]  /*f180*/  MUFU.EX2 R152, R2 ;  /* 0x0000000200987308 */ /* 0x0003640000000800 */
[----:B-1----:R-:W-:Y:S01]  /*f190*/  FFMA.FTZ R2, R164, c[0x0][0x2d0], -R6 ;  /* 0x0000b400a4027a23 */ /* 0x002fe20000010806 */
[----:B-----5:R-:W-:Y:S01]  /*f1a0*/  F2FP.PACK_AB R11, R152, R153 ;  /* 0x00000099980b723e */ /* 0x020fe200000000ff */
[----:B------:R-:W-:-:S04]  /*f1b0*/  IMAD.MOV.U32 R164, RZ, RZ, R121 ;  /* 0x000000ffffa47224 */ /* 0x000fc800078e0079 */
[----:B------:R1:W-:Y:S02]  /*f1c0*/  MUFU.EX2 R151, R2 ;  /* 0x0000000200977308 */ /* 0x0003e40000000800 */
[C---:B------:R-:W-:Y:S08]  /*f1d0*/  HMMA.16816.F32 R96, R8.reuse, R16, R80 ;  /* 0x000000100860723c */ /* 0x040ff00000001850 */
[----:B------:R-:W-:Y:S01]  /*f1e0*/  HMMA.16816.F32 R88, R8, R18, R56 ;  /* 0x000000120858723c */ /* 0x000fe20000001838 */
[----:B------:R-:W5:Y:S01]  /*f1f0*/  LDSM.16.MT88.4 R16, [R208+0x6100] ;  /* 0x00610000d010783b */ /* 0x000f620000004200 */
[----:B-1----:R-:W-:-:S02]  /*f200*/  FFMA.FTZ R2, R166, c[0x0][0x2d0], -R6 ;  /* 0x0000b400a6027a23 */ /* 0x002fc40000010806 */
[----:B------:R-:W-:Y:S02]  /*f210*/  IMAD.MOV.U32 R166, RZ, RZ, R150 ;  /* 0x000000ffffa67224 */ /* 0x000fe400078e0096 */
[----:B------:R1:W1:Y:S02]  /*f220*/  MUFU.EX2 R150, R2 ;  /* 0x0000000200967308 */ /* 0x0002640000000800 */
[C---:B--2---:R-:W-:Y:S08]  /*f230*/  HMMA.16816.F32 R84, R8.reuse, R12, R72 ;  /* 0x0000000c0854723c */ /* 0x044ff00000001848 */
[----:B------:R-:W-:Y:S01]  /*f240*/  HMMA.16816.F32 R80, R8, R14, R64 ;  /* 0x0000000e0850723c */ /* 0x000fe20000001840 */
[----:B------:R-:W2:Y:S01]  /*f250*/  LDSM.16.MT88.4 R12, [R207+0x6100] ;  /* 0x00610000cf0c783b */ /* 0x000ea20000004200 */
[----:B-1----:R-:W-:-:S06]  /*f260*/  FFMA.FTZ R2, R165, c[0x0][0x2d0], -R6 ;  /* 0x0000b400a5027a23 */ /* 0x002fcc0000010806 */
[C---:B------:R-:W-:Y:S01]  /*f270*/  HMMA.16816.F32 R72, R8.reuse, R32, R60 ;  /* 0x000000200848723c */ /* 0x040fe2000000183c */
[----:B------:R-:W-:Y:S02]  /*f280*/  IMAD.MOV.U32 R165, RZ, RZ, R149 ;  /* 0x000000ffffa57224 */ /* 0x000fe400078e0095 */
[----:B------:R1:W-:Y:S05]  /*f290*/  MUFU.EX2 R149, R2 ;  /* 0x0000000200957308 */ /* 0x0003ea0000000800 */
[C---:B------:R-:W-:Y:S01]  /*f2a0*/  HMMA.16816.F32 R68, R8.reuse, R34, R52 ;  /* 0x000000220844723c */ /* 0x040fe20000001834 */
[----:B------:R-:W2:Y:S07]  /*f2b0*/  LDSM.16.MT88.4 R32, [R204+0x2900] ;  /* 0x00290000cc20783b */ /* 0x000eae0000004200 */
[----:B---3--:R-:W-:Y:S01]  /*f2c0*/  HMMA.16816.F32 R64, R8, R28, R48 ;  /* 0x0000001c0840723c */ /* 0x008fe20000001830 */
[----:B-1----:R-:W-:-:S02]  /*f2d0*/  FFMA.FTZ R2, R167, c[0x0][0x2d0], -R6 ;  /* 0x0000b400a7027a23 */ /* 0x002fc40000010806 */
[----:B------:R-:W-:Y:S02]  /*f2e0*/  IMAD.MOV.U32 R167, RZ, RZ, R148 ;  /* 0x000000ffffa77224 */ /* 0x000fe400078e0094 */
[----:B------:R1:W3:Y:S03]  /*f2f0*/  MUFU.EX2 R148, R2 ;  /* 0x0000000200947308 */ /* 0x0002e60000000800 */
[C---:B------:R-:W-:Y:S01]  /*f300*/  HMMA.16816.F32 R56, R8.reuse, R30, R36 ;  /* 0x0000001e0838723c */ /* 0x040fe20000001824 */
[----:B------:R-:W2:Y:S07]  /*f310*/  LDSM.16.MT88.4 R28, [R205+0x2900] ;  /* 0x00290000cd1c783b */ /* 0x000eae0000004200 */
[----:B----4-:R-:W-:Y:S01]  /*f320*/  HMMA.16816.F32 R44, R8, R24, R44 ;  /* 0x00000018082c723c */ /* 0x010fe2000000182c */
[----:B-1----:R-:W-:-:S07]  /*f330*/  FFMA.FTZ R2, R184, c[0x0][0x2d0], -R0 ;  /* 0x0000b400b8027a23 */ /* 0x002fce0000010800 */
[C---:B------:R-:W-:Y:S01]  /*f340*/  HMMA.16816.F32 R48, R8.reuse, R26, R40 ;  /* 0x0000001a0830723c */ /* 0x040fe20000001828 */
[----:B------:R-:W-:Y:S01]  /*f350*/  IMAD.MOV.U32 R184, RZ, RZ, R147 ;  /* 0x000000ffffb87224 */ /* 0x000fe200078e0093 */
[----:B------:R-:W1:Y:S01]  /*f360*/  LDSM.16.MT88.4 R24, [R208+0x2900] ;  /* 0x00290000d018783b */ /* 0x000e620000004200 */
[----:B------:R4:W-:Y:S05]  /*f370*/  MUFU.EX2 R147, R2 ;  /* 0x0000000200937308 */ /* 0x0009ea0000000800 */
[C---:B------:R-:W-:Y:S08]  /*f380*/  HMMA.16816.F32 R36, R8.reuse, R22, R100 ;  /* 0x000000160824723c */ /* 0x040ff00000001864 */
[----:B------:R-:W-:Y:S01]  /*f390*/  HMMA.16816.F32 R40, R8, R20, R76 ;  /* 0x000000140828723c */ /* 0x000fe2000000184c */
[----:B------:R-:W1:Y:S01]  /*f3a0*/  LDSM.16.MT88.4 R20, [R207+0x2900] ;  /* 0x00290000cf14783b */ /* 0x000e620000004200 */
[----:B----4-:R-:W-:-:S02]  /*f3b0*/  FFMA.FTZ R2, R186, c[0x0][0x2d0], -R0 ;  /* 0x0000b400ba027a23 */ /* 0x010fc40000010800 */
[----:B------:R-:W-:Y:S02]  /*f3c0*/  IMAD.MOV.U32 R186, RZ, RZ, R120 ;  /* 0x000000ffffba7224 */ /* 0x000fe400078e0078 */
[----:B------:R4:W1:Y:S02]  /*f3d0*/  MUFU.EX2 R146, R2 ;  /* 0x0000000200927308 */ /* 0x0008640000000800 */
[C---:B-----5:R-:W-:Y:S07]  /*f3e0*/  HMMA.16816.F32 R52, R8.reuse, R16, R112 ;  /* 0x000000100834723c */ /* 0x060fee0000001870 */
[----:B------:R-:W-:Y:S01]  /*f3f0*/  IMAD.MOV.U32 R115, RZ, RZ, R145 ;  /* 0x000000ffff737224 */ /* 0x000fe200078e0091 */
[----:B------:R-:W-:Y:S01]  /*f400*/  HMMA.16816.F32 R60, R8, R18, R108 ;  /* 0x00000012083c723c */ /* 0x000fe2000000186c */
[----:B------:R-:W-:Y:S01]  /*f410*/  LDSM.16.MT88.4 R16, [R205+0x6900] ;  /* 0x00690000cd10783b */ /* 0x000fe20000004200 */
[----:B------:R-:W-:-:S02]  /*f420*/  IMAD.MOV.U32 R114, RZ, RZ, R144 ;  /* 0x000000ffff727224 */ /* 0x000fc400078e0090 */
[----:B------:R-:W-:Y:S02]  /*f430*/  IMAD.MOV.U32 R112, RZ, RZ, R118 ;  /* 0x000000ffff707224 */ /* 0x000fe400078e0076 */
[----:B------:R-:W-:Y:S02]  /*f440*/  IMAD.MOV.U32 R113, RZ, RZ, R117 ;  /* 0x000000ffff717224 */ /* 0x000fe400078e0075 */
[----:B----4-:R-:W-:Y:S01]  /*f450*/  FFMA.FTZ R2, R185, c[0x0][0x2d0], -R0 ;  /* 0x0000b400b9027a23 */ /* 0x010fe20000010800 */
[C---:B--2---:R-:W-:Y:S01]  /*f460*/  HMMA.16816.F32 R104, R8.reuse, R12, R104 ;  /* 0x0000000c0868723c */ /* 0x044fe20000001868 */
[----:B------:R-:W-:Y:S02]  /*f470*/  IMAD.MOV.U32 R185, RZ, RZ, R122 ;  /* 0x000000ffffb97224 */ /* 0x000fe400078e007a */
[----:B------:R2:W-:Y:S05]  /*f480*/  MUFU.EX2 R135, R2 ;  /* 0x0000000200877308 */ /* 0x0005ea0000000800 */
[----:B------:R-:W-:Y:S01]  /*f490*/  HMMA.16816.F32 R100, R8, R14, R92 ;  /* 0x0000000e0864723c */ /* 0x000fe2000000185c */
[----:B------:R-:W4:Y:S06]  /*f4a0*/  LDSM.16.MT88.4 R12, [R204+0x6900] ;  /* 0x00690000cc0c783b */ /* 0x000f2c0000004200 */
[----:B------:R-:W-:-:S02]  /*f4b0*/  F2FP.PACK_AB R8, R150, R151 ;  /* 0x000000979608723e */ /* 0x000fc400000000ff */
[----:B---3--:R-:W-:Y:S01]  /*f4c0*/  F2FP.PACK_AB R10, R148, R149 ;  /* 0x00000095940a723e */ /* 0x008fe200000000ff */
[----:B--2---:R-:W-:Y:S01]  /*f4d0*/  FFMA.FTZ R2, R187, c[0x0][0x2d0], -R0 ;  /* 0x0000b400bb027a23 */ /* 0x004fe20000010800 */
[----:B-1----:R-:W-:Y:S02]  /*f4e0*/  F2FP.PACK_AB R9, R146, R147 ;  /* 0x000000939209723e */ /* 0x002fe400000000ff */
[----:B------:R-:W-:Y:S01]  /*f4f0*/  MOV R187, R123 ;  /* 0x0000007b00bb7202 */ /* 0x000fe20000000f00 */
[----:B------:R-:W1:Y:S02]  /*f500*/  MUFU.EX2 R134, R2 ;  /* 0x0000000200867308 */ /* 0x000e640000000800 */
[----:B-1----:R-:W-:Y:S01]  /*f510*/  F2FP.PACK_AB R11, R134, R135 ;  /* 0x00000087860b723e */ /* 0x002fe200000000ff */
[----:B------:R-:W-:Y:S02]  /*f520*/  FFMA.FTZ R2, R199, c[0x0][0x2d0], -R6 ;  /* 0x0000b400c7027a23 */ /* 0x000fe40000010806 */
[----:B------:R-:W-:-:S03]  /*f530*/  IMAD.MOV.U32 R199, RZ, RZ, R233 ;  /* 0x000000ffffc77224 */ /* 0x000fc600078e00e9 */
[----:B------:R1:W-:Y:S01]  /*f540*/  MUFU.EX2 R133, R2 ;  /* 0x0000000200857308 */ /* 0x0003e20000000800 */
[C---:B------:R-:W-:Y:S08]  /*f550*/  HMMA.16816.F32 R120, R8.reuse, R32, R96 ;  /* 0x000000200878723c */ /* 0x040ff00000001860 */
[----:B------:R-:W-:Y:S01]  /*f560*/  HMMA.16816.F32 R108, R8, R34, R88 ;  /* 0x00000022086c723c */ /* 0x000fe20000001858 */
[----:B------:R-:W-:Y:S01]  /*f570*/  LDSM.16.MT88.4 R32, [R207+0x6900] ;  /* 0x00690000cf20783b */ /* 0x000fe20000004200 */
[----:B-1----:R-:W-:-:S06]  /*f580*/  FFMA.FTZ R2, R227, c[0x0][0x2d0], -R6 ;  /* 0x0000b400e3027a23 */ /* 0x002fcc0000010806 */
[C---:B------:R-:W-:Y:S01]  /*f590*/  HMMA.16816.F32 R96, R8.reuse, R28, R84 ;  /* 0x0000001c0860723c */ /* 0x040fe20000001854 */
[----:B------:R1:W2:Y:S07]  /*f5a0*/  MUFU.EX2 R145, R2 ;  /* 0x0000000200917308 */ /* 0x0002ae0000000800 */
[C---:B------:R-:W-:Y:S08]  /*f5b0*/  HMMA.16816.F32 R84, R8.reuse, R24, R72 ;  /* 0x000000180854723c */ /* 0x040ff00000001848 */
[----:B------:R-:W-:Y:S01]  /*f5c0*/  HMMA.16816.F32 R88, R8, R26, R68 ;  /* 0x0000001a0858723c */ /* 0x000fe20000001844 */
[----:B------:R-:W3:Y:S01]  /*f5d0*/  LDSM.16.MT88.4 R24, [R208+0x6900] ;  /* 0x00690000d018783b */ /* 0x000ee20000004200 */
[----:B-1----:R-:W-:-:S04]  /*f5e0*/  FFMA.FTZ R2, R228, c[0x0][0x2d0], -R6 ;  /* 0x0000b400e4027a23 */ /* 0x002fc80000010806 */
[----:B------:R1:W-:Y:S02]  /*f5f0*/  MUFU.EX2 R144, R2 ;  /* 0x0000000200907308 */ /* 0x0003e40000000800 */
[C---:B------:R-:W-:Y:S01]  /*f600*/  HMMA.16816.F32 R92, R8.reuse, R30, R80 ;  /* 0x0000001e085c723c */ /* 0x040fe20000001850 */
[----:B------:R-:W-:Y:S07]  /*f610*/  LDSM.16.MT88.4 R28, [R204+0x3100] ;  /* 0x00310000cc1c783b */ /* 0x000fee0000004200 */
[----:B------:R-:W-:Y:S01]  /*f620*/  HMMA.16816.F32 R80, R8, R20, R64 ;  /* 0x000000140850723c */ /* 0x000fe20000001840 */
[----:B-1----:R-:W-:-:S07]  /*f630*/  FFMA.FTZ R2, R229, c[0x0][0x2d0], -R6 ;  /* 0x0000b400e5027a23 */ /* 0x002fce0000010806 */
[C---:B----4-:R-:W-:Y:S01]  /*f640*/  HMMA.16816.F32 R64, R8.reuse, R14, R48 ;  /* 0x0000000e0840723c */ /* 0x050fe20000001830 */
[----:B------:R1:W4:Y:S07]  /*f650*/  MUFU.EX2 R233, R2 ;  /* 0x0000000200e97308 */ /* 0x00032e0000000800 */
[C---:B------:R-:W-:Y:S01]  /*f660*/  HMMA.16816.F32 R72, R8.reuse, R12, R44 ;  /* 0x0000000c0848723c */ /* 0x040fe2000000182c */
[----:B------:R-:W-:Y:S07]  /*f670*/  LDSM.16.MT88.4 R12, [R207+0x3100] ;  /* 0x00310000cf0c783b */ /* 0x000fee0000004200 */
[----:B------:R-:W-:Y:S01]  /*f680*/  HMMA.16816.F32 R76, R8, R22, R56 ;  /* 0x00000016084c723c */ /* 0x000fe20000001838 */
[----:B------:R-:W-:Y:S01]  /*f690*/  LDSM.16.MT88.4 R20, [R205+0x3100] ;  /* 0x00310000cd14783b */ /* 0x000fe20000004200 */
[----:B-1----:R-:W-:-:S04]  /*f6a0*/  FFMA.FTZ R2, R230, c[0x0][0x2d0], -R0 ;  /* 0x0000b400e6027a23 */ /* 0x002fc80000010800 */
[----:B------:R1:W-:Y:S02]  /*f6b0*/  MUFU.EX2 R132, R2 ;  /* 0x0000000200847308 */ /* 0x0003e40000000800 */
[C---:B---3--:R-:W-:Y:S08]  /*f6c0*/  HMMA.16816.F32 R48, R8.reuse, R24, R52 ;  /* 0x000000180830723c */ /* 0x048ff00000001834 */
[----:B------:R-:W-:Y:S01]  /*f6d0*/  HMMA.16816.F32 R52, R8, R26, R60 ;  /* 0x0000001a0834723c */ /* 0x000fe2000000183c */
[----:B------:R-:W3:Y:S01]  /*f6e0*/  LDSM.16.MT88.4 R24, [R204+0x7100] ;  /* 0x00710000cc18783b */ /* 0x000ee20000004200 */
[----:B-1----:R-:W-:-:S06]  /*f6f0*/  FFMA.FTZ R2, R231, c[0x0][0x2d0], -R0 ;  /* 0x0000b400e7027a23 */ /* 0x002fcc0000010800 */
[C---:B------:R-:W-:Y:S01]  /*f700*/  HMMA.16816.F32 R56, R8.reuse, R16, R40 ;  /* 0x000000100838723c */ /* 0x040fe20000001828 */
[----:B------:R1:W5:Y:S07]  /*f710*/  MUFU.EX2 R118, R2 ;  /* 0x0000000200767308 */ /* 0x00036e0000000800 */
[C---:B------:R-:W-:Y:S01]  /*f720*/  HMMA.16816.F32 R40, R8.reuse, R18, R36 ;  /* 0x000000120828723c */ /* 0x040fe20000001824 */
[----:B------:R-:W3:Y:S07]  /*f730*/  LDSM.16.MT88.4 R16, [R208+0x3100] ;  /* 0x00310000d010783b */ /* 0x000eee0000004200 */
[----:B------:R-:W-:Y:S01]  /*f740*/  HMMA.16816.F32 R44, R8, R32, R104 ;  /* 0x00000020082c723c */ /* 0x000fe20000001868 */
[----:B------:R-:W-:Y:S01]  /*f750*/  LDSM.16.MT88.4 R104, [R205+0x7900] ;  /* 0x00790000cd68783b */ /* 0x000fe20000004200 */
[----:B-1----:R-:W-:-:S04]  /*f760*/  FFMA.FTZ R2, R232, c[0x0][0x2d0], -R0 ;  /* 0x0000b400e8027a23 */ /* 0x002fc80000010800 */
[----:B------:R1:W-:Y:S02]  /*f770*/  MUFU.EX2 R117, R2 ;  /* 0x0000000200757308 */ /* 0x0003e40000000800 */
[----:B------:R-:W-:Y:S01]  /*f780*/  HMMA.16816.F32 R36, R8, R34, R100 ;  /* 0x000000220824723c */ /* 0x000fe20000001864 */
[----:B------:R-:W3:Y:S06]  /*f790*/  LDSM.16.MT88.4 R32, [R205+0x7100] ;  /* 0x00710000cd20783b */ /* 0x000eec0000004200 */
[----:B--2---:R-:W-:Y:S02]  /*f7a0*/  F2FP.PACK_AB R8, R145, R133 ;  /* 0x000000859108723e */ /* 0x004fe400000000ff */
[----:B----4-:R-:W-:-:S02]  /*f7b0*/  F2FP.PACK_AB R10, R233, R144 ;  /* 0x00000090e90a723e */ /* 0x010fc400000000ff */
[----:B-----5:R-:W-:Y:S01]  /*f7c0*/  F2FP.PACK_AB R9, R118, R132 ;  /* 0x000000847609723e */ /* 0x020fe200000000ff */
[----:B-1----:R-:W-:-:S04]  /*f7d0*/  FFMA.FTZ R2, R235, c[0x0][0x2d0], -R0 ;  /* 0x0000b400eb027a23 */ /* 0x002fc80000010800 */
[----:B------:R1:W2:Y:S02]  /*f7e0*/  MUFU.EX2 R62, R2 ;  /* 0x00000002003e7308 */ /* 0x0002a40000000800 */
[----:B-1----:R-:W-:Y:S01]  /*f7f0*/  FFMA.FTZ R2, R252, c[0x0][0x2d0], -R6 ;  /* 0x0000b400fc027a23 */ /* 0x002fe20000010806 */
[----:B--2---:R-:W-:-:S05]  /*f800*/  F2FP.PACK_AB R11, R62, R117 ;  /* 0x000000753e0b723e */ /* 0x004fca00000000ff */
[----:B------:R1:W-:Y:S02]  /*f810*/  MUFU.EX2 R61, R2 ;  /* 0x00000002003d7308 */ /* 0x0003e40000000800 */
[C---:B---3--:R-:W-:Y:S08]  /*f820*/  HMMA.16816.F32 R64, R8.reuse, R26, R64 ;  /* 0x0000001a0840723c */ /* 0x048ff00000001840 */
[----:B------:R-:W-:Y:S01]  /*f830*/  HMMA.16816.F32 R128, R8, R24, R72 ;  /* 0x000000180880723c */ /* 0x000fe20000001848 */
[----:B------:R-:W-:Y:S01]  /*f840*/  LDSM.16.MT88.4 R72, [R205+0x3900] ;  /* 0x00390000cd48783b */ /* 0x000fe20000004200 */
[----:B-1----:R-:W-:-:S02]  /*f850*/  FFMA.FTZ R2, R199, c[0x0][0x2d0], -R6 ;  /* 0x0000b400c7027a23 */ /* 0x002fc40000010806 */
[----:B------:R-:W-:Y:S02]  /*f860*/  IMAD.MOV.U32 R199, RZ, RZ, R112 ;  /* 0x000000ffffc77224 */ /* 0x000fe400078e0070 */
[----:B------:R1:W-:Y:S01]  /*f870*/  MUFU.EX2 R60, R2 ;  /* 0x00000002003c7308 */ /* 0x0003e20000000800 */
[----:B------:R-:W-:Y:S01]  /*f880*/  IMAD.MOV.U32 R112, RZ, RZ, R113 ;  /* 0x000000ffff707224 */ /* 0x000fe200078e0071 */
[C---:B------:R-:W-:Y:S01]  /*f890*/  HMMA.16816.F32 R68, R8.reuse, R20, R96 ;  /* 0x000000140844723c */ /* 0x040fe20000001860 */
[----:B------:R-:W-:Y:S01]  /*f8a0*/  IMAD.MOV.U32 R113, RZ, RZ, R114 ;  /* 0x000000ffff717224 */ /* 0x000fe200078e0072 */
[----:B------:R-:W-:Y:S01]  /*f8b0*/  LDSM.16.MT88.4 R96, [R204+0x7900] ;  /* 0x00790000cc60783b */ /* 0x000fe20000004200 */
[----:B------:R-:W-:Y:S02]  /*f8c0*/  IMAD.MOV.U32 R114, RZ, RZ, R115 ;  /* 0x000000ffff727224 */ /* 0x000fe400078e0073 */
[----:B------:R-:W-:Y:S02]  /*f8d0*/  IMAD.MOV.U32 R115, RZ, RZ, R187 ;  /* 0x000000ffff737224 */ /* 0x000fe400078e00bb */
[----:B------:R-:W-:Y:S01]  /*f8e0*/  IMAD.MOV.U32 R187, RZ, RZ, R185 ;  /* 0x000000ffffbb7224 */ /* 0x000fe200078e00b9 */
[----:B------:R-:W-:Y:S01]  /*f8f0*/  HMMA.16816.F32 R20, R8, R22, R92 ;  /* 0x000000160814723c */ /* 0x000fe2000000185c */
[----:B------:R-:W-:Y:S01]  /*f900*/  IMAD.MOV.U32 R185, RZ, RZ, R186 ;  /* 0x000000ffffb97224 */ /* 0x000fe200078e00ba */
[----:B------:R-:W-:Y:S01]  /*f910*/  MOV R186, R184 ;  /* 0x000000b800ba7202 */ /* 0x000fe20000000f00 */
[----:B------:R-:W-:-:S02]  /*f920*/  IMAD.MOV.U32 R184, RZ, RZ, R167 ;  /* 0x000000ffffb87224 */ /* 0x000fc400078e00a7 */
[----:B------:R-:W-:Y:S02]  /*f930*/  IMAD.MOV.U32 R167, RZ, RZ, R165 ;  /* 0x000000ffffa77224 */ /* 0x000fe400078e00a5 */
[----:B-1----:R-:W-:Y:S01]  /*f940*/  FFMA.FTZ R2, R158, c[0x0][0x2d0], -R6 ;  /* 0x0000b4009e027a23 */ /* 0x002fe20000010806 */
[C---:B------:R-:W-:Y:S01]  /*f950*/  HMMA.16816.F32 R100, R8.reuse, R12, R80 ;  /* 0x0000000c0864723c */ /* 0x040fe20000001850 */
[----:B------:R-:W-:Y:S01]  /*f960*/  IMAD.MOV.U32 R165, RZ, RZ, R159 ;  /* 0x000000ffffa57224 */ /* 0x000fe200078e009f */
[----:B------:R-:W-:Y:S01]  /*f970*/  LDSM.16.MT88.4 R80, [R208+0x3900] ;  /* 0x00390000d050783b */ /* 0x000fe20000004200 */
[----:B------:R1:W-:Y:S01]  /*f980*/  MUFU.EX2 R26, R2 ;  /* 0x00000002001a7308 */ /* 0x0003e20000000800 */
[----:B------:R-:W-:Y:S02]  /*f990*/  IMAD.MOV.U32 R159, RZ, RZ, R124 ;  /* 0x000000ffff9f7224 */ /* 0x000fe400078e007c */
[----:B------:R-:W-:Y:S02]  /*f9a0*/  IMAD.MOV.U32 R158, RZ, RZ, R125 ;  /* 0x000000ffff9e7224 */ /* 0x000fe400078e007d */
[----:B------:R-:W-:Y:S01]  /*f9b0*/  IMAD.MOV.U32 R228, RZ, RZ, R113 ;  /* 0x000000ffffe47224 */ /* 0x000fe200078e0071 */
[----:B------:R-:W-:Y:S01]  /*f9c0*/  HMMA.16816.F32 R120, R8, R28, R120 ;  /* 0x0000001c0878723c */ /* 0x000fe20000001878 */
[----:B------:R-:W-:-:S02]  /*f9d0*/  IMAD.MOV.U32 R229, RZ, RZ, R114 ;  /* 0x000000ffffe57224 */ /* 0x000fc400078e0072 */
[----:B------:R-:W-:-:S05]  /*f9e0*/  IMAD.MOV.U32 R227, RZ, RZ, R115 ;  /* 0x000000ffffe37224 */ /* 0x000fca00078e0073 */
[----:B------:R-:W-:Y:S01]  /*f9f0*/  HMMA.16816.F32 R92, R8, R18, R88 ;  /* 0x00000012085c723c */ /* 0x000fe20000001858 */
[----:B------:R-:W-:Y:S01]  /*fa00*/  LDSM.16.MT88.4 R88, [R207+0x3900] ;  /* 0x00390000cf58783b */ /* 0x000fe20000004200 */
[----:B-1----:R-:W-:-:S04]  /*fa10*/  FFMA.FTZ R2, R126, c[0x0][0x2d0], -R6 ;  /* 0x0000b4007e027a23 */ /* 0x002fc80000010806 */
[----:B------:R1:W2:Y:S02]  /*fa20*/  MUFU.EX2 R25, R2 ;  /* 0x0000000200197308 */ /* 0x0002a40000000800 */
[C---:B------:R-:W-:Y:S08]  /*fa30*/  HMMA.16816.F32 R28, R8.reuse, R30, R108 ;  /* 0x0000001e081c723c */ /* 0x040ff0000000186c */
[----:B------:R-:W-:Y:S01]  /*fa40*/  HMMA.16816.F32 R84, R8, R16, R84 ;  /* 0x000000100854723c */ /* 0x000fe20000001854 */
[----:B------:R-:W3:Y:S01]  /*fa50*/  LDSM.16.MT88.4 R16, [R208+0x7100] ;  /* 0x00710000d010783b */ /* 0x000ee20000004200 */
[----:B-1----:R-:W-:Y:S01]  /*fa60*/  FFMA.FTZ R2, R127, c[0x0][0x2d0], -R0 ;  /* 0x0000b4007f027a23 */ /* 0x002fe20000010800 */
[----:B--2---:R-:W-:-:S05]  /*fa70*/  F2FP.PACK_AB R114, R25, R26 ;  /* 0x0000001a1972723e */ /* 0x004fca00000000ff */
[C---:B------:R-:W-:Y:S01]  /*fa80*/  HMMA.16816.F32 R108, R8.reuse, R14, R76 ;  /* 0x0000000e086c723c */ /* 0x040fe2000000184c */
[----:B------:R-:W1:Y:S01]  /*fa90*/  LDSM.16.MT88.4 R12, [R207+0x7100] ;  /* 0x00710000cf0c783b */ /* 0x000e620000004200 */
[----:B------:R2:W-:Y:S03]  /*faa0*/  MUFU.EX2 R24, R2 ;  /* 0x0000000200187308 */ /* 0x0005e60000000800 */
[----:B------:R-:W4:Y:S03]  /*fab0*/  LDSM.16.MT88.4 R124, [R204+0x3900] ;  /* 0x00390000cc7c783b */ /* 0x000f260000004200 */
[C---:B------:R-:W-:Y:S08]  /*fac0*/  HMMA.16816.F32 R56, R8.reuse, R32, R56 ;  /* 0x000000200838723c */ /* 0x040ff00000001838 */
[----:B------:R-:W-:Y:S01]  /*fad0*/  HMMA.16816.F32 R40, R8, R34, R40 ;  /* 0x000000220828723c */ /* 0x000fe20000001828 */
[----:B--2---:R-:W-:-:S04]  /*fae0*/  FFMA.FTZ R2, R7, c[0x0][0x2d0], -R0 ;  /* 0x0000b40007027a23 */ /* 0x004fc80000010800 */
[----:B------:R2:W5:Y:S03]  /*faf0*/  MUFU.EX2 R7, R2 ;  /* 0x0000000200077308 */ /* 0x0005660000000800 */
[----:B---3--:R-:W-:Y:S01]  /*fb00*/  HMMA.16816.F32 R48, R8, R16, R48 ;  /* 0x000000100830723c */ /* 0x008fe20000001830 */
[--C-:B--2---:R-:W-:Y:S01]  /*fb10*/  FFMA.FTZ R2, R199, c[0x0][0x2d0], -R0.reuse ;  /* 0x0000b400c7027a23 */ /* 0x104fe20000010800 */
[----:B-----5:R-:W-:Y:S01]  /*fb20*/  F2FP.PACK_AB R113, R7, R24 ;  /* 0x000000180771723e */ /* 0x020fe200000000ff */
[----:B------:R-:W-:-:S05]  /*fb30*/  FFMA.FTZ R0, R159, c[0x0][0x2d0], -R0 ;  /* 0x0000b4009f007a23 */ /* 0x000fca0000010800 */
[----:B------:R-:W-:Y:S01]  /*fb40*/  HMMA.16816.F32 R52, R8, R18, R52 ;  /* 0x000000120834723c */ /* 0x000fe20000001834 */
[----:B------:R-:W-:Y:S01]  /*fb50*/  IMAD.MOV.U32 R199, RZ, RZ, R112 ;  /* 0x000000ffffc77224 */ /* 0x000fe200078e0070 */
[----:B------:R2:W-:Y:S01]  /*fb60*/  MUFU.EX2 R6, R2 ;  /* 0x0000000200067308 */ /* 0x0005e20000000800 */
[----:B------:R-:W-:Y:S01]  /*fb70*/  IMAD.MOV.U32 R159, RZ, RZ, R158 ;  /* 0x000000ffff9f7224 */ /* 0x000fe200078e009e */
[----:B------:R-:W-:Y:S01]  /*fb80*/  F2FP.PACK_AB R112, R60, R61 ;  /* 0x0000003d3c70723e */ /* 0x000fe200000000ff */
[----:B------:R-:W-:-:S03]  /*fb90*/  IMAD.MOV.U32 R158, RZ, RZ, R5 ;  /* 0x000000ffff9e7224 */ /* 0x000fc600078e0005 */
[C---:B-1----:R-:W-:Y:S02]  /*fba0*/  HMMA.16816.F32 R44, R8.reuse, R12, R44 ;  /* 0x0000000c082c723c */ /* 0x042fe4000000182c */
[----:B------:R1:W3:Y:S06]  /*fbb0*/  MUFU.EX2 R5, R0 ;  /* 0x0000000000057308 */ /* 0x0002ec0000000800 */
[----:B------:R-:W-:Y:S01]  /*fbc0*/  HMMA.16816.F32 R36, R8, R14, R36 ;  /* 0x0000000e0824723c */ /* 0x000fe20000001824 */
[----:B------:R-:W-:Y:S01]  /*fbd0*/  LDSM.16.MT88.4 R8, [R207+0x7900] ;  /* 0x00790000cf08783b */ /* 0x000fe20000004200 */
[----:B--2---:R-:W-:-:S04]  /*fbe0*/  FADD.FTZ R2, R199, R227 ;  /* 0x000000e3c7027221 */ /* 0x004fc80000010000 */
[----:B------:R-:W-:Y:S02]  /*fbf0*/  FADD.FTZ R2, R185, R2 ;  /* 0x00000002b9027221 */ /* 0x000fe40000010000 */
[----:B-1----:R-:W-:Y:S01]  /*fc00*/  FADD.FTZ R0, R228, R229 ;  /* 0x000000e5e4007221 */ /* 0x002fe20000010000 */
[----:B---3--:R-:W-:Y:S01]  /*fc10*/  F2FP.PACK_AB R115, R5, R6 ;  /* 0x000000060573723e */ /* 0x008fe200000000ff */
        /* <DEDUP_REMOVED lines=15> */
[----:B------:R-:W-:Y:S01]  /*fd10*/  FADD.FTZ R2, R237, R2 ;  /* 0x00000002ed027221 */ /* 0x000fe20000010000 */
[----:B------:R-:W1:Y:S01]  /*fd20*/  LDSM.16.MT88.4 R108, [R208+0x7900] ;  /* 0x00790000d06c783b */ /* 0x000e620000004200 */
        /* <DEDUP_REMOVED lines=13> */
[----:B----4-:R-:W-:Y:S03]  /*fe00*/  HMMA.16816.F32 R120, R112, R124, R120 ;  /* 0x0000007c7078723c */ /* 0x010fe60000001878 */
[----:B------:R-:W-:-:S04]  /*fe10*/  FADD.FTZ R0, R195, R0 ;  /* 0x00000000c3007221 */ /* 0x000fc80000010000 */
        /* <DEDUP_REMOVED lines=42> */
[----:B------:R-:W-:-:S07]  /*100c0*/  FADD.FTZ R234, R5, R234 ;  /* 0x000000ea05ea7221 */ /* 0x000fce0000010000 */
[----:B------:R-:W-:Y:S01]  /*100d0*/  HMMA.16816.F32 R112, R112, R10, R36 ;  /* 0x0000000a7070723c */ /* 0x000fe20000001824 */
[----:B------:R-:W-:Y:S07]  /*100e0*/  @!P6 BRA `(.L_x_133) ;  /* 0x000035800000e947 */ /* 0x000fee0003800000 */
[----:B------:R-:W2:Y:S04]  /*100f0*/  LDL R156, [R1] ;  /* 0x00000000019c7983 */ /* 0x000ea80000100800 */
[----:B------:R-:W3:Y:S01]  /*10100*/  LDL.LU R158, [R1+0x4] ;  /* 0x00000400019e7983 */ /* 0x000ee20000300800 */
[----:B------:R-:W-:Y:S01]  /*10110*/  MOV R250, c[0x0][0x208] ;  /* 0x0000820000fa7a02 */ /* 0x000fe20000000f00 */
[----:B------:R-:W-:Y:S01]  /*10120*/  IMAD.MOV.U32 R118, RZ, RZ, R3 ;  /* 0x000000ffff767224 */ /* 0x000fe200078e0003 */
[----:B------:R-:W-:Y:S01]  /*10130*/  IADD3 R240, P1, R244, 0x40, RZ ;  /* 0x00000040f4f07810 */ /* 0x000fe20007f3e0ff */
[----:B------:R-:W-:Y:S01]  /*10140*/  IMAD.MOV.U32 R117, RZ, RZ, R116 ;  /* 0x000000ffff757224 */ /* 0x000fe200078e0074 */
[----:B------:R-:W-:Y:S01]  /*10150*/  IADD3 R238, P0, R246, 0x40, RZ ;  /* 0x00000040f6ee7810 */ /* 0x000fe20007f1e0ff */
[----:B------:R-:W-:Y:S01]  /*10160*/  IMAD.SHL.U32 R250, R250, 0x40, RZ ;  /* 0x00000040fafa7824 */ /* 0x000fe200078e00ff */
[----:B------:R-:W-:Y:S01]  /*10170*/  MOV R251, c[0x0][0x1e0] ;  /* 0x0000780000fb7a02 */ /* 0x000fe20000000f00 */
[----:B------:R-:W-:Y:S01]  /*10180*/  IMAD.X R239, RZ, RZ, R241, P1 ;  /* 0x000000ffffef7224 */ /* 0x000fe200008e06f1 */
[----:B------:R-:W-:Y:S01]  /*10190*/  ULDC.64 UR4, c[0x0][0x118] ;  /* 0x0000460000047ab9 */ /* 0x000fe20000000a00 */
[----:B------:R-:W-:Y:S01]  /*101a0*/  IMAD.X R237, RZ, RZ, R243, P0 ;  /* 0x000000ffffed7224 */ /* 0x000fe200000e06f3 */
[----:B------:R-:W-:-:S02]  /*101b0*/  IADD3 R236, P2, R250, 0x80, RZ ;  /* 0x00000080faec7810 */ /* 0x000fc40007f5e0ff */
[----:B------:R-:W-:Y:S02]  /*101c0*/  SHF.L.U32 R252, R251, 0x6, RZ ;  /* 0x00000006fbfc7819 */ /* 0x000fe400000006ff */
[----:B--2---:R-:W-:Y:S02]  /*101d0*/  IADD3.X R235, RZ, R156, RZ, P2, !PT ;  /* 0x0000009cffeb7210 */ /* 0x004fe400017fe4ff */
[----:B---3--:R-:W-:Y:S02]  /*101e0*/  LEA.HI.SX32 R227, R158, 0xfffffffe, 0x19 ;  /* 0xfffffffe9ee37811 */ /* 0x008fe400078fcaff */
.L_x_134:
[----:B------:R-:W-:Y:S04]  /*101f0*/  DEPBAR.LE SB0, 0x0 ;  /* 0x000080000000791a */ /* 0x000fe80000000000 */
[----:B------:R-:W-:Y:S01]  /*10200*/  BAR.SYNC.DEFER_BLOCKING 0x0 ;  /* 0x0000000000007b1d */ /* 0x000fe20000010000 */
[----:B------:R-:W-:Y:S01]  /*10210*/  SHF.R.S32.HI R0, RZ, 0x1f, R227 ;  /* 0x0000001fff007819 */ /* 0x000fe200000114e3 */
[C---:B------:R-:W-:Y:S01]  /*10220*/  IMAD.WIDE.U32 R156, R227.reuse, c[0x0][0x208], RZ ;  /* 0x00008200e39c7a25 */ /* 0x040fe200078e00ff */
[----:B------:R-:W-:Y:S02]  /*10230*/  MOV R193, 0x6 ;  /* 0x0000000600c17802 */ /* 0x000fe40000000f00 */
[----:B------:R-:W-:Y:S01]  /*10240*/  MOV R192, c[0x0][0x208] ;  /* 0x0000820000c07a02 */ /* 0x000fe20000000f00 */
[----:B------:R-:W-:Y:S01]  /*10250*/  IMAD R0, R0, c[0x0][0x208], RZ ;  /* 0x0000820000007a24 */ /* 0x000fe200078e02ff */
[----:B------:R-:W-:Y:S02]  /*10260*/  SHF.L.U32 R3, R156, 0x7, RZ ;  /* 0x000000079c037819 */ /* 0x000fe400000006ff */
[----:B------:R-:W-:Y:S01]  /*10270*/  SHF.L.U64.HI R192, R192, R193, c[0x0][0x20c] ;  /* 0x00008300c0c07619 */ /* 0x000fe200000102c1 */
[----:B------:R-:W-:Y:S01]  /*10280*/  IMAD R0, R227, c[0x0][0x20c], R0 ;  /* 0x00008300e3007a24 */ /* 0x000fe200078e0200 */
[C---:B------:R-:W-:Y:S02]  /*10290*/  IADD3 R2, P5, R3.reuse, R244, RZ ;  /* 0x000000f403027210 */ /* 0x040fe40007fbe0ff */
[----:B------:R-:W-:Y:S02]  /*102a0*/  IADD3 R3, P1, R3, R240, RZ ;  /* 0x000000f003037210 */ /* 0x000fe40007f3e0ff */
[----:B------:R-:W-:Y:S02]  /*102b0*/  IADD3 R0, R157, R0, RZ ;  /* 0x000000009d007210 */ /* 0x000fe40007ffe0ff */
[----:B------:R-:W-:Y:S02]  /*102c0*/  LEA R184, P2, R2, c[0x0][0x1f8], 0x1 ;  /* 0x00007e0002b87a11 */ /* 0x000fe400078408ff */
[----:B------:R-:W-:Y:S02]  /*102d0*/  SHF.L.U64.HI R0, R156, 0x7, R0 ;  /* 0x000000079c007819 */ /* 0x000fe40000010200 */
[C---:B------:R-:W-:Y:S02]  /*102e0*/  LEA R186, P0, R3.reuse, c[0x0][0x1f8], 0x1 ;  /* 0x00007e0003ba7a11 */ /* 0x040fe400078008ff */
[----:B------:R-:W-:Y:S01]  /*102f0*/  IADD3.X R116, R0, R241, RZ, P5, !PT ;  /* 0x000000f100747210 */ /* 0x000fe20002ffe4ff */
[----:B------:R-:W1:Y:S01]  /*10300*/  LDSM.16.M88.4 R8, [R119+0x8100] ;  /* 0x008100007708783b */ /* 0x000e620000000200 */
[----:B------:R-:W-:Y:S02]  /*10310*/  MOV R228, 0x6 ;  /* 0x0000000600e47802 */ /* 0x000fe40000000f00 */
[----:B------:R-:W-:Y:S02]  /*10320*/  LEA.HI.X R185, R2, c[0x0][0x1fc], R116, 0x1, P2 ;  /* 0x00007f0002b97a11 */ /* 0x000fe400010f0c74 */
[----:B------:R-:W-:Y:S03]  /*10330*/  IADD3.X R0, R0, R239, RZ, P1, !PT ;  /* 0x000000ef00007210 */ /* 0x000fe60000ffe4ff */
[----:B------:R-:W2:Y:S01]  /*10340*/  LDSM.16.M88.4 R16, [R119+0x8900] ;  /* 0x008900007710783b */ /* 0x000ea20000000200 */
[----:B------:R-:W-:Y:S02]  /*10350*/  LEA.HI.X R187, R3, c[0x0][0x1fc], R0, 0x1, P0 ;  /* 0x00007f0003bb7a11 */ /* 0x000fe400000f0c00 */
[----:B------:R-:W-:Y:S04]  /*10360*/  IADD3 R2, P0, R184, R250, RZ ;  /* 0x000000fab8027210 */ /* 0x000fe80007f1e0ff */
[----:B------:R-:W-:Y:S01]  /*10370*/  IADD3.X R3, R185, R192, RZ, P0, !PT ;  /* 0x000000c0b9037210 */ /* 0x000fe200007fe4ff */
[----:B------:R-:W3:Y:S08]  /*10380*/  LDSM.16.M88.4 R24, [R119+0x9100] ;  /* 0x009100007718783b */ /* 0x000ef00000000200 */
[----:B------:R-:W4:Y:S08]  /*10390*/  LDSM.16.M88.4 R32, [R119+0x9900] ;  /* 0x009900007720783b */ /* 0x000f300000000200 */
        /* <DEDUP_REMOVED lines=14> */
[----:B------:R-:W-:Y:S01]  /*10480*/  LDSM.16.M88.4 R156, [R221] ;  /* 0x00000000dd9c783b */ /* 0x000fe20000000200 */
[C---:B------:R-:W-:Y:S07]  /*10490*/  HMMA.16816.F32 R32, R136.reuse, R34, RZ ;  /* 0x000000228820723c */ /* 0x040fee00000018ff */
[----:B------:R-:W-:Y:S01]  /*104a0*/  LDSM.16.M88.4 R160, [R220] ;  /* 0x00000000dca0783b */ /* 0x000fe20000000200 */
[C---:B-----5:R-:W-:Y:S07]  /*104b0*/  HMMA.16816.F32 R36, R136.reuse, R40, RZ ;  /* 0x000000288824723c */ /* 0x060fee00000018ff */
[----:B------:R-:W-:Y:S01]  /*104c0*/  LDSM.16.M88.4 R164, [R219] ;  /* 0x00000000dba4783b */ /* 0x000fe20000000200 */
[C---:B------:R-:W-:Y:S08]  /*104d0*/  HMMA.16816.F32 R40, R136.reuse, R42, RZ ;  /* 0x0000002a8828723c */ /* 0x040ff000000018ff */
[C---:B-1----:R-:W-:Y:S08]  /*104e0*/  HMMA.16816.F32 R44, R136.reuse, R48, RZ ;  /* 0x00000030882c723c */ /* 0x042ff000000018ff */
[C---:B------:R-:W-:Y:S08]  /*104f0*/  HMMA.16816.F32 R48, R136.reuse, R50, RZ ;  /* 0x000000328830723c */ /* 0x040ff000000018ff */
[C---:B------:R-:W-:Y:S08]  /*10500*/  HMMA.16816.F32 R52, R136.reuse, R56, RZ ;  /* 0x000000388834723c */ /* 0x040ff000000018ff */
[C---:B------:R-:W-:Y:S08]  /*10510*/  HMMA.16816.F32 R56, R136.reuse, R58, RZ ;  /* 0x0000003a8838723c */ /* 0x040ff000000018ff */
[C---:B--2---:R-:W-:Y:S08]  /*10520*/  HMMA.16816.F32 R60, R136.reuse, R64, RZ ;  /* 0x00000040883c723c */ /* 0x044ff000000018ff */
[----:B------:R-:W-:Y:S08]  /*10530*/  HMMA.16816.F32 R64, R136, R66, RZ ;  /* 0x000000428840723c */ /* 0x000ff000000018ff */
[C---:B------:R-:W-:Y:S08]  /*10540*/  HMMA.16816.F32 R4, R140.reuse, R144, R4 ;  /* 0x000000908c04723c */ /* 0x040ff00000001804 */
[C---:B------:R-:W-:Y:S01]  /*10550*/  HMMA.16816.F32 R8, R140.reuse, R146, R8 ;  /* 0x000000928c08723c */ /* 0x040fe20000001808 */
[----:B------:R-:W1:Y:S07]  /*10560*/  LDSM.16.M88.4 R144, [R223] ;  /* 0x00000000df90783b */ /* 0x000e6e0000000200 */
[C---:B---3--:R-:W-:Y:S08]  /*10570*/  HMMA.16816.F32 R12, R140.reuse, R148, R12 ;  /* 0x000000948c0c723c */ /* 0x048ff0000000180c */
[C---:B------:R-:W-:Y:S01]  /*10580*/  HMMA.16816.F32 R16, R140.reuse, R150, R16 ;  /* 0x000000968c10723c */ /* 0x040fe20000001810 */
[----:B------:R-:W2:Y:S07]  /*10590*/  LDSM.16.M88.4 R148, [R222] ;  /* 0x00000000de94783b */ /* 0x000eae0000000200 */
[C---:B------:R-:W-:Y:S01]  /*105a0*/  HMMA.16816.F32 R20, R140.reuse, R152, R20 ;  /* 0x000000988c14723c */ /* 0x040fe20000001814 */
[----:B------:R-:W-:Y:S01]  /*105b0*/  @!PT LDS RZ, [RZ] ;  /* 0x00000000fffff984 */ /* 0x000fe20000000800 */
[----:B------:R-:W-:Y:S01]  /*105c0*/  @!PT LDS RZ, [RZ] ;  /* 0x00000000fffff984 */ /* 0x000fe20000000800 */
[----:B------:R-:W-:Y:S01]  /*105d0*/  @!PT LDS RZ, [RZ] ;  /* 0x00000000fffff984 */ /* 0x000fe20000000800 */
[----:B------:R3:W-:Y:S06]  /*105e0*/  LDGSTS.E.BYPASS.LTC128B.128 [R226+0x100], [R184.64], !P4 ;  /* 0x00100000b8e27fae */ /* 0x0007ec000e101d44 */
[C---:B------:R-:W-:Y:S01]  /*105f0*/  IADD3 R152, P0, R2.reuse, R250, RZ ;  /* 0x000000fa02987210 */ /* 0x040fe20007f1e0ff */
[C---:B------:R-:W-:Y:S01]  /*10600*/  HMMA.16816.F32 R24, R140.reuse, R154, R24 ;  /* 0x0000009a8c18723c */ /* 0x040fe20000001818 */
[----:B------:R3:W-:Y:S03]  /*10610*/  LDGSTS.E.BYPASS.LTC128B.128 [R226+0x4100], [R186.64], !P3 ;  /* 0x04100000bae27fae */ /* 0x0007e6000d901d44 */
[C---:B------:R-:W-:Y:S03]  /*10620*/  IADD3.X R153, R3.reuse, R192, RZ, P0, !PT ;  /* 0x000000c003997210 */ /* 0x040fe600007fe4ff */
[----:B------:R-:W-:Y:S01]  /*10630*/  IADD3 R154, P2, R2, R236, RZ ;  /* 0x000000ec029a7210 */ /* 0x000fe20007f5e0ff */
[C---:B-1----:R-:W-:Y:S01]  /*10640*/  HMMA.16816.F32 R28, R140.reuse, R144, R28 ;  /* 0x000000908c1c723c */ /* 0x042fe2000000181c */
[----:B------:R1:W-:Y:S03]  /*10650*/  LDGSTS.E.BYPASS.LTC128B.128 [R226+0x1100], [R2.64], !P4 ;  /* 0x0110000002e27fae */ /* 0x0003e6000e101d44 */
[-C--:B------:R-:W-:Y:S03]  /*10660*/  IADD3.X R155, R3, R235.reuse, RZ, P2, !PT ;  /* 0x000000eb039b7210 */ /* 0x080fe600017fe4ff */
[C---:B------:R-:W-:Y:S01]  /*10670*/  IADD3 R144, P1, R152.reuse, R250, RZ ;  /* 0x000000fa98907210 */ /* 0x040fe20007f3e0ff */
[C---:B------:R-:W-:Y:S01]  /*10680*/  HMMA.16816.F32 R32, R140.reuse, R146, R32 ;  /* 0x000000928c20723c */ /* 0x040fe20000001820 */
[----:B------:R1:W-:Y:S03]  /*10690*/  LDGSTS.E.BYPASS.LTC128B.128 [R226+0x5100], [R2.64+0x80], !P3 ;  /* 0x0510008002e27fae */ /* 0x0003e6000d901d44 */
[C---:B------:R-:W-:Y:S04]  /*106a0*/  IADD3.X R145, R153.reuse, R192, RZ, P1, !PT ;  /* 0x000000c099917210 */ /* 0x040fe80000ffe4ff */
[C---:B--2---:R-:W-:Y:S01]  /*106b0*/  HMMA.16816.F32 R36, R140.reuse, R148, R36 ;  /* 0x000000948c24723c */ /* 0x044fe20000001824 */
[----:B------:R2:W-:Y:S07]  /*106c0*/  LDGSTS.E.BYPASS.LTC128B.128 [R226+0x2100], [R152.64], !P4 ;  /* 0x0210000098e27fae */ /* 0x0005ee000e101d44 */
[C---:B------:R-:W-:Y:S01]  /*106d0*/  HMMA.16816.F32 R40, R140.reuse, R150, R40 ;  /* 0x000000968c28723c */ /* 0x040fe20000001828 */
[----:B------:R2:W-:Y:S07]  /*106e0*/  LDGSTS.E.BYPASS.LTC128B.128 [R226+0x6100], [R154.64], !P3 ;  /* 0x061000009ae27fae */ /* 0x0005ee000d901d44 */
[C---:B------:R-:W-:Y:S01]  /*106f0*/  HMMA.16816.F32 R44, R140.reuse, R156, R44 ;  /* 0x0000009c8c2c723c */ /* 0x040fe2000000182c */
[----:B------:R4:W-:Y:S03]  /*10700*/  LDGSTS.E.BYPASS.LTC128B.128 [R226+0x3100], [R144.64], !P4 ;  /* 0x0310000090e27fae */ /* 0x0009e6000e101d44 */
[----:B-1----:R-:W-:Y:S04]  /*10710*/  IADD3 R2, P0, R152, R236, RZ ;  /* 0x000000ec98027210 */ /* 0x002fe80007f1e0ff */
[C---:B------:R-:W-:Y:S04]  /*10720*/  HMMA.16816.F32 R48, R140.reuse, R158, R48 ;  /* 0x0000009e8c30723c */ /* 0x040fe80000001830 */
[----:B------:R-:W-:Y:S02]  /*10730*/  IADD3.X R3, R153, R235, RZ, P0, !PT ;  /* 0x000000eb99037210 */ /* 0x000fe400007fe4ff */
[C---:B------:R-:W-:Y:S02]  /*10740*/  ISETP.GT.AND P0, PT, R227.reuse, RZ, PT ;  /* 0x000000ffe300720c */ /* 0x040fe40003f04270 */
[C---:B------:R-:W-:Y:S01]  /*10750*/  HMMA.16816.F32 R52, R140.reuse, R160, R52 ;  /* 0x000000a08c34723c */ /* 0x040fe20000001834 */
[----:B------:R1:W-:Y:S03]  /*10760*/  LDGSTS.E.BYPASS.LTC128B.128 [R226+0x7100], [R2.64], !P3 ;  /* 0x0710000002e27fae */ /* 0x0003e6000d901d44 */
[----:B------:R-:W-:Y:S04]  /*10770*/  IADD3 R227, R227, -0x1, RZ ;  /* 0xffffffffe3e37810 */ /* 0x000fe80007ffe0ff */
[C---:B------:R-:W-:Y:S01]  /*10780*/  HMMA.16816.F32 R56, R140.reuse, R162, R56 ;  /* 0x000000a28c38723c */ /* 0x040fe20000001838 */
[----:B------:R-:W-:Y:S07]  /*10790*/  LDSM.16.M88.4 R148, [R209+0x8900] ;  /* 0x00890000d194783b */ /* 0x000fee0000000200 */
[C---:B------:R-:W-:Y:S01]  /*107a0*/  HMMA.16816.F32 R60, R140.reuse, R164, R60 ;  /* 0x000000a48c3c723c */ /* 0x040fe2000000183c */
[----:B----4-:R-:W4:Y:S07]  /*107b0*/  LDSM.16.M88.4 R144, [R209+0x8100] ;  /* 0x00810000d190783b */ /* 0x010f2e0000000200 */
[----:B------:R-:W-:Y:S01]  /*107c0*/  HMMA.16816.F32 R64, R140, R166, R64 ;  /* 0x000000a68c40723c */ /* 0x000fe20000001840 */
[----:B--2---:R-:W2:Y:S08]  /*107d0*/  LDSM.16.M88.4 R152, [R209+0x9100] ;  /* 0x00910000d198783b */ /* 0x004eb00000000200 */
[----:B------:R-:W0:Y:S08]  /*107e0*/  LDGDEPBAR ;  /* 0x00000000000079af */ /* 0x000e300000000000 */
[----:B------:R-:W5:Y:S08]  /*107f0*/  LDSM.16.M88.4 R156, [R209+0x9900] ;  /* 0x00990000d19c783b */ /* 0x000f700000000200 */
[----:B------:R-:W1:Y:S01]  /*10800*/  LDSM.16.M88.4 R160, [R209+0xa100] ;  /* 0x00a10000d1a0783b */ /* 0x000e620000000200 */
[C---:B----4-:R-:W-:Y:S07]  /*10810*/  HMMA.16816.F32 R4, R168.reuse, R144, R4 ;  /* 0x00000090a804723c */ /* 0x050fee0000001804 */
[----:B------:R-:W-:Y:S01]  /*10820*/  LDSM.16.M88.4 R164, [R119+0xd900] ;  /* 0x00d9000077a4783b */ /* 0x000fe20000000200 */
[C---:B------:R-:W-:Y:S07]  /*10830*/  HMMA.16816.F32 R8, R168.reuse, R146, R8 ;  /* 0x00000092a808723c */ /* 0x040fee0000001808 */
[----:B------:R-:W4:Y:S01]  /*10840*/  LDSM.16.M88.4 R144, [R209+0xa900] ;  /* 0x00a90000d190783b */ /* 0x000f220000000200 */
[C---:B------:R-:W-:Y:S07]  /*10850*/  HMMA.16816.F32 R12, R168.reuse, R148, R12 ;  /* 0x00000094a80c723c */ /* 0x040fee000000180c */
[----:B---3--:R-:W-:Y:S01]  /*10860*/  LDSM.16.M88.4 R184, [R213] ;  /* 0x00000000d5b8783b */ /* 0x008fe20000000200 */
[C---:B------:R-:W-:Y:S07]  /*10870*/  HMMA.16816.F32 R16, R168.reuse, R150, R16 ;  /* 0x00000096a810723c */ /* 0x040fee0000001810 */
[----:B------:R-:W3:Y:S01]  /*10880*/  LDSM.16.M88.4 R148, [R209+0xb100] ;  /* 0x00b10000d194783b */ /* 0x000ee20000000200 */
[C---:B--2---:R-:W-:Y:S07]  /*10890*/  HMMA.16816.F32 R20, R168.reuse, R152, R20 ;  /* 0x00000098a814723c */ /* 0x044fee0000001814 */
[----:B------:R-:W-:Y:S01]  /*108a0*/  LDSM.16.M88.4 R192, [R209+0xe900] ;  /* 0x00e90000d1c0783b */ /* 0x000fe20000000200 */
[C---:B------:R-:W-:Y:S07]  /*108b0*/  HMMA.16816.F32 R24, R168.reuse, R154, R24 ;  /* 0x0000009aa818723c */ /* 0x040fee0000001818 */
[----:B------:R-:W2:Y:S01]  /*108c0*/  LDSM.16.M88.4 R152, [R209+0xb900] ;  /* 0x00b90000d198783b */ /* 0x000ea20000000200 */
[C---:B-----5:R-:W-:Y:S07]  /*108d0*/  HMMA.16816.F32 R28, R168.reuse, R156, R28 ;  /* 0x0000009ca81c723c */ /* 0x060fee000000181c */
[----:B------:R-:W-:Y:S01]  /*108e0*/  LDSM.16.M88.4 R196, [R209+0xf100] ;  /* 0x00f10000d1c4783b */ /* 0x000fe20000000200 */
[C---:B------:R-:W-:Y:S07]  /*108f0*/  HMMA.16816.F32 R32, R168.reuse, R158, R32 ;  /* 0x0000009ea820723c */ /* 0x040fee0000001820 */
[----:B------:R-:W5:Y:S01]  /*10900*/  LDSM.16.M88.4 R156, [R206] ;  /* 0x00000000ce9c783b */ /* 0x000f620000000200 */
[C---:B-1----:R-:W-:Y:S08]  /*10910*/  HMMA.16816.F32 R36, R168.reuse, R160, R36 ;  /* 0x000000a0a824723c */ /* 0x042ff00000001824 */
[C---:B------:R-:W-:Y:S01]  /*10920*/  HMMA.16816.F32 R40, R168.reuse, R162, R40 ;  /* 0x000000a2a828723c */ /* 0x040fe20000001828 */
[----:B------:R-:W1:Y:S07]  /*10930*/  LDSM.16.M88.4 R160, [R206+0x800] ;  /* 0x00080000cea0783b */ /* 0x000e6e0000000200 */
[C---:B----4-:R-:W-:Y:S08]  /*10940*/  HMMA.16816.F32 R44, R168.reuse, R144, R44 ;  /* 0x00000090a82c723c */ /* 0x050ff0000000182c */
[C---:B------:R-:W-:Y:S01]  /*10950*/  HMMA.16816.F32 R48, R168.reuse, R146, R48 ;  /* 0x00000092a830723c */ /* 0x040fe20000001830 */
[----:B------:R-:W4:Y:S07]  /*10960*/  LDSM.16.M88.4 R144, [R206+0x1000] ;  /* 0x00100000ce90783b */ /* 0x000f2e0000000200 */
[C---:B---3--:R-:W-:Y:S08]  /*10970*/  HMMA.16816.F32 R52, R168.reuse, R148, R52 ;  /* 0x00000094a834723c */ /* 0x048ff00000001834 */
[C---:B------:R-:W-:Y:S01]  /*10980*/  HMMA.16816.F32 R56, R168.reuse, R150, R56 ;  /* 0x00000096a838723c */ /* 0x040fe20000001838 */
[----:B------:R-:W3:Y:S07]  /*10990*/  LDSM.16.M88.4 R148, [R206+0x1800] ;  /* 0x00180000ce94783b */ /* 0x000eee0000000200 */
[C---:B--2---:R-:W-:Y:S08]  /*109a0*/  HMMA.16816.F32 R60, R168.reuse, R152, R60 ;  /* 0x00000098a83c723c */ /* 0x044ff0000000183c */
[----:B------:R-:W-:Y:S01]  /*109b0*/  HMMA.16816.F32 R64, R168, R154, R64 ;  /* 0x0000009aa840723c */ /* 0x000fe20000001840 */
[----:B------:R-:W2:Y:S07]  /*109c0*/  LDSM.16.M88.4 R152, [R206+0x2000] ;  /* 0x00200000ce98783b */ /* 0x000eae0000000200 */
[C---:B-----5:R-:W-:Y:S08]  /*109d0*/  HMMA.16816.F32 R4, R172.reuse, R156, R4 ;  /* 0x0000009cac04723c */ /* 0x060ff00000001804 */
[C---:B------:R-:W-:Y:S01]  /*109e0*/  HMMA.16816.F32 R8, R172.reuse, R158, R8 ;  /* 0x0000009eac08723c */ /* 0x040fe20000001808 */
[----:B------:R-:W5:Y:S07]  /*109f0*/  LDSM.16.M88.4 R156, [R206+0x2800] ;  /* 0x00280000ce9c783b */ /* 0x000f6e0000000200 */
        /* <DEDUP_REMOVED lines=10> */
[C---:B------:R-:W-:Y:S01]  /*10aa0*/  HMMA.16816.F32 R40, R172.reuse, R154, R40 ;  /* 0x0000009aac28723c */ /* 0x040fe20000001828 */
        /* <DEDUP_REMOVED lines=8> */
[----:B------:R-:W-:Y:S01]  /*10b30*/  HMMA.16816.F32 R64, R172, R146, R64 ;  /* 0x00000092ac40723c */ /* 0x000fe20000001840 */
        /* <DEDUP_REMOVED lines=9> */
[----:B------:R-:W5:Y:S07]  /*10bd0*/  LDSM.16.M88.4 R156, [R218] ;  /* 0x00000000da9c783b */ /* 0x000f6e0000000200 */
[C---:B------:R-:W-:Y:S08]  /*10be0*/  HMMA.16816.F32 R28, R176.reuse, R164, R28 ;  /* 0x000000a4b01c723c */ /* 0x040ff0000000181c */
[C---:B------:R-:W-:Y:S01]  /*10bf0*/  HMMA.16816.F32 R32, R176.reuse, R166, R32 ;  /* 0x000000a6b020723c */ /* 0x040fe20000001820 */
[----:B------:R-:W-:Y:S07]  /*10c00*/  LDSM.16.M88.4 R164, [R216] ;  /* 0x00000000d8a4783b */ /* 0x000fee0000000200 */
[C---:B-1----:R-:W-:Y:S08]  /*10c10*/  HMMA.16816.F32 R36, R176.reuse, R160, R36 ;  /* 0x000000a0b024723c */ /* 0x042ff00000001824 */
[C---:B------:R-:W-:Y:S01]  /*10c20*/  HMMA.16816.F32 R40, R176.reuse, R162, R40 ;  /* 0x000000a2b028723c */ /* 0x040fe20000001828 */
[----:B------:R-:W1:Y:S07]  /*10c30*/  LDSM.16.M88.4 R160, [R217] ;  /* 0x00000000d9a0783b */ /* 0x000e6e0000000200 */
[C---:B----4-:R-:W-:Y:S08]  /*10c40*/  HMMA.16816.F32 R44, R176.reuse, R144, R44 ;  /* 0x00000090b02c723c */ /* 0x050ff0000000182c */
[C---:B------:R-:W-:Y:S01]  /*10c50*/  HMMA.16816.F32 R48, R176.reuse, R146, R48 ;  /* 0x00000092b030723c */ /* 0x040fe20000001830 */
[----:B------:R-:W4:Y:S07]  /*10c60*/  LDSM.16.M88.4 R144, [R215] ;  /* 0x00000000d790783b */ /* 0x000f2e0000000200 */
[C---:B---3--:R-:W-:Y:S08]  /*10c70*/  HMMA.16816.F32 R52, R176.reuse, R148, R52 ;  /* 0x00000094b034723c */ /* 0x048ff00000001834 */
[C---:B------:R-:W-:Y:S01]  /*10c80*/  HMMA.16816.F32 R56, R176.reuse, R150, R56 ;  /* 0x00000096b038723c */ /* 0x040fe20000001838 */
[----:B------:R-:W3:Y:S07]  /*10c90*/  LDSM.16.M88.4 R148, [R214] ;  /* 0x00000000d694783b */ /* 0x000eee0000000200 */
[C---:B--2---:R-:W-:Y:S08]  /*10ca0*/  HMMA.16816.F32 R60, R176.reuse, R152, R60 ;  /* 0x00000098b03c723c */ /* 0x044ff0000000183c */
[----:B------:R-:W-:Y:S01]  /*10cb0*/  HMMA.16816.F32 R64, R176, R154, R64 ;  /* 0x0000009ab040723c */ /* 0x000fe20000001840 */
[----:B------:R-:W2:Y:S07]  /*10cc0*/  LDSM.16.M88.4 R152, [R212] ;  /* 0x00000000d498783b */ /* 0x000eae0000000200 */
[C---:B-----5:R-:W-:Y:S08]  /*10cd0*/  HMMA.16816.F32 R4, R180.reuse, R156, R4 ;  /* 0x0000009cb404723c */ /* 0x060ff00000001804 */
[C---:B------:R-:W-:Y:S01]  /*10ce0*/  HMMA.16816.F32 R8, R180.reuse, R158, R8 ;  /* 0x0000009eb408723c */ /* 0x040fe20000001808 */
[----:B------:R-:W-:Y:S07]  /*10cf0*/  LDSM.16.M88.4 R156, [R209+0xc900] ;  /* 0x00c90000d19c783b */ /* 0x000fee0000000200 */
[C---:B-1----:R-:W-:Y:S08]  /*10d00*/  HMMA.16816.F32 R12, R180.reuse, R160, R12 ;  /* 0x000000a0b40c723c */ /* 0x042ff0000000180c */
[C---:B------:R-:W-:Y:S01]  /*10d10*/  HMMA.16816.F32 R16, R180.reuse, R162, R16 ;  /* 0x000000a2b410723c */ /* 0x040fe20000001810 */
[----:B------:R-:W-:Y:S07]  /*10d20*/  LDSM.16.M88.4 R160, [R209+0xd100] ;  /* 0x00d10000d1a0783b */ /* 0x000fee0000000200 */
[C---:B------:R-:W-:Y:S08]  /*10d30*/  HMMA.16816.F32 R20, R180.reuse, R164, R20 ;  /* 0x000000a4b414723c */ /* 0x040ff00000001814 */
[C---:B------:R-:W-:Y:S01]  /*10d40*/  HMMA.16816.F32 R24, R180.reuse, R166, R24 ;  /* 0x000000a6b418723c */ /* 0x040fe20000001818 */
[----:B------:R-:W-:Y:S07]  /*10d50*/  LDSM.16.M88.4 R164, [R209+0xd900] ;  /* 0x00d90000d1a4783b */ /* 0x000fee0000000200 */
[C---:B----4-:R-:W-:Y:S08]  /*10d60*/  HMMA.16816.F32 R28, R180.reuse, R144, R28 ;  /* 0x00000090b41c723c */ /* 0x050ff0000000181c */
[C---:B------:R-:W-:Y:S01]  /*10d70*/  HMMA.16816.F32 R32, R180.reuse, R146, R32 ;  /* 0x00000092b420723c */ /* 0x040fe20000001820 */
[----:B------:R-:W1:Y:S07]  /*10d80*/  LDSM.16.M88.4 R144, [R211] ;  /* 0x00000000d390783b */ /* 0x000e6e0000000200 */
[C---:B---3--:R-:W-:Y:S08]  /*10d90*/  HMMA.16816.F32 R36, R180.reuse, R148, R36 ;  /* 0x00000094b424723c */ /* 0x048ff00000001824 */
        /* <DEDUP_REMOVED lines=9> */
[----:B------:R-:W-:Y:S01]  /*10e30*/  HMMA.16816.F32 R64, R180, R146, R64 ;  /* 0x00000092b440723c */ /* 0x000fe20000001840 */
[----:B------:R-:W1:Y:S07]  /*10e40*/  LDSM.16.M88.4 R144, [R206+0x4000] ;  /* 0x00400000ce90783b */ /* 0x000e6e0000000200 */
[C---:B---3--:R-:W-:Y:S08]  /*10e50*/  HMMA.16816.F32 R4, R188.reuse, R148, R4 ;  /* 0x00000094bc04723c */ /* 0x048ff00000001804 */
[C---:B------:R-:W-:Y:S01]  /*10e60*/  HMMA.16816.F32 R8, R188.reuse, R150, R8 ;  /* 0x00000096bc08723c */ /* 0x040fe20000001808 */
[----:B------:R-:W3:Y:S07]  /*10e70*/  LDSM.16.M88.4 R148, [R206+0x4800] ;  /* 0x00480000ce94783b */ /* 0x000eee0000000200 */
[C---:B------:R-:W-:Y:S08]  /*10e80*/  HMMA.16816.F32 R12, R188.reuse, R156, R12 ;  /* 0x0000009cbc0c723c */ /* 0x040ff0000000180c */
[C---:B------:R-:W-:Y:S01]  /*10e90*/  HMMA.16816.F32 R16, R188.reuse, R158, R16 ;  /* 0x0000009ebc10723c */ /* 0x040fe20000001810 */
[----:B------:R-:W5:Y:S07]  /*10ea0*/  LDSM.16.M88.4 R156, [R206+0x5000] ;  /* 0x00500000ce9c783b */ /* 0x000f6e0000000200 */
[C---:B------:R-:W-:Y:S08]  /*10eb0*/  HMMA.16816.F32 R20, R188.reuse, R160, R20 ;  /* 0x000000a0bc14723c */ /* 0x040ff00000001814 */
[C---:B------:R-:W-:Y:S08]  /*10ec0*/  HMMA.16816.F32 R24, R188.reuse, R162, R24 ;  /* 0x000000a2bc18723c */ /* 0x040ff00000001818 */
[C---:B------:R-:W-:Y:S08]  /*10ed0*/  HMMA.16816.F32 R28, R188.reuse, R164, R28 ;  /* 0x000000a4bc1c723c */ /* 0x040ff0000000181c */
        /* <DEDUP_REMOVED lines=8> */
[----:B------:R-:W-:Y:S01]  /*10f60*/  HMMA.16816.F32 R64, R188, R154, R64 ;  /* 0x0000009abc40723c */ /* 0x000fe20000001840 */
[----:B------:R-:W2:Y:S07]  /*10f70*/  LDSM.16.M88.4 R152, [R206+0x5800] ;  /* 0x00580000ce98783b */ /* 0x000eae0000000200 */
[C---:B-1----:R-:W-:Y:S08]  /*10f80*/  HMMA.16816.F32 R4, R200.reuse, R144, R4 ;  /* 0x00000090c804723c */ /* 0x042ff00000001804 */
[C---:B------:R-:W-:Y:S01]  /*10f90*/  HMMA.16816.F32 R8, R200.reuse, R146, R8 ;  /* 0x00000092c808723c */ /* 0x040fe20000001808 */
[----:B------:R-:W1:Y:S07]  /*10fa0*/  LDSM.16.M88.4 R144, [R206+0x6000] ;  /* 0x00600000ce90783b */ /* 0x000e6e0000000200 */
[C---:B---3--:R-:W-:Y:S08]  /*10fb0*/  HMMA.16816.F32 R12, R200.reuse, R148, R12 ;  /* 0x00000094c80c723c */ /* 0x048ff0000000180c */
[C---:B------:R-:W-:Y:S01]  /*10fc0*/  HMMA.16816.F32 R16, R200.reuse, R150, R16 ;  /* 0x00000096c810723c */ /* 0x040fe20000001810 */
[----:B------:R-:W3:Y:S03]  /*10fd0*/  LDSM.16.M88.4 R148, [R206+0x6800] ;  /* 0x00680000ce94783b */ /* 0x000ee60000000200 */
[----:B------:R-:W-:Y:S02]  /*10fe0*/  FMNMX.FTZ R0, R4, R117, !PT ;  /* 0x0000007504007209 */ /* 0x000fe40007810000 */
[----:B------:R-:W-:Y:S02]  /*10ff0*/  FMNMX.FTZ R2, R6, R118, !PT ;  /* 0x0000007606027209 */ /* 0x000fe40007810000 */
[C---:B-----5:R-:W-:Y:S04]  /*11000*/  HMMA.16816.F32 R20, R200.reuse, R156, R20 ;  /* 0x0000009cc814723c */ /* 0x060fe80000001814 */
        /* <DEDUP_REMOVED lines=9> */
[----:B------:R-:W2:Y:S03]  /*110a0*/  LDSM.16.M88.4 R152, [R206+0x7000] ;  /* 0x00700000ce98783b */ /* 0x000ea60000000200 */
[----:B------:R-:W-:Y:S02]  /*110b0*/  FMNMX.FTZ R0, R12, R0, !PT ;  /* 0x000000000c007209 */ /* 0x000fe40007810000 */
[----:B------:R-:W-:Y:S02]  /*110c0*/  FMNMX.FTZ R2, R14, R2, !PT ;  /* 0x000000020e027209 */ /* 0x000fe40007810000 */
[C---:B-1----:R-:W-:Y:S04]  /*110d0*/  HMMA.16816.F32 R36, R200.reuse, R144, R36 ;  /* 0x00000090c824723c */ /* 0x042fe80000001824 */
[----:B------:R-:W-:Y:S02]  /*110e0*/  FMNMX.FTZ R0, R13, R0, !PT ;  /* 0x000000000d007209 */ /* 0x000fe40007810000 */
[----:B------:R-:W-:Y:S02]  /*110f0*/  FMNMX.FTZ R2, R15, R2, !PT ;  /* 0x000000020f027209 */ /* 0x000fe40007810000 */
[C---:B------:R-:W-:Y:S01]  /*11100*/  HMMA.16816.F32 R40, R200.reuse, R146, R40 ;  /* 0x00000092c828723c */ /* 0x040fe20000001828 */
[----:B------:R-:W1:Y:S01]  /*11110*/  LDSM.16.M88.4 R144, [R206+0x7800] ;  /* 0x00780000ce90783b */ /* 0x000e620000000200 */
[----:B------:R-:W-:Y:S04]  /*11120*/  DEPBAR.LE SB0, 0x0 ;  /* 0x000080000000791a */ /* 0x000fe80000000000 */
[----:B------:R-:W-:Y:S02]  /*11130*/  FMNMX.FTZ R0, R16, R0, !PT ;  /* 0x0000000010007209 */ /* 0x000fe40007810000 */
[C---:B---3--:R-:W-:Y:S01]  /*11140*/  HMMA.16816.F32 R44, R200.reuse, R148, R44 ;  /* 0x00000094c82c723c */ /* 0x048fe2000000182c */
[----:B------:R-:W-:Y:S04]  /*11150*/  BAR.SYNC.DEFER_BLOCKING 0x0 ;  /* 0x0000000000007b1d */ /* 0x000fe80000010000 */
[----:B------:R-:W-:Y:S02]  /*11160*/  FMNMX.FTZ R0, R17, R0, !PT ;  /* 0x0000000011007209 */ /* 0x000fe40007810000 */
[----:B------:R-:W-:Y:S01]  /*11170*/  FMNMX.FTZ R2, R18, R2, !PT ;  /* 0x0000000212027209 */ /* 0x000fe20007810000 */
[C---:B------:R-:W-:Y:S04]  /*11180*/  HMMA.16816.F32 R48, R200.reuse, R150, R48 ;  /* 0x00000096c830723c */ /* 0x040fe80000001830 */
[----:B------:R-:W-:Y:S02]  /*11190*/  FMNMX.FTZ R0, R20, R0, !PT ;  /* 0x0000000014007209 */ /* 0x000fe40007810000 */
[----:B------:R-:W-:Y:S02]  /*111a0*/  FMNMX.FTZ R2, R19, R2, !PT ;  /* 0x0000000213027209 */ /* 0x000fe40007810000 */
[----:B------:R-:W-:Y:S01]  /*111b0*/  FMNMX.FTZ R0, R21, R0, !PT ;  /* 0x0000000015007209 */ /* 0x000fe20007810000 */
[C---:B--2---:R-:W-:Y:S03]  /*111c0*/  HMMA.16816.F32 R52, R200.reuse, R152, R52 ;  /* 0x00000098c834723c */ /* 0x044fe60000001834 */
[----:B------:R-:W-:Y:S02]  /*111d0*/  FMNMX.FTZ R0, R24, R0, !PT ;  /* 0x0000000018007209 */ /* 0x000fe40007810000 */
[----:B------:R-:W-:Y:S02]  /*111e0*/  FMNMX.FTZ R2, R22, R2, !PT ;  /* 0x0000000216027209 */ /* 0x000fe40007810000 */
[----:B------:R-:W-:Y:S01]  /*111f0*/  FMNMX.FTZ R3, R25, R0, !PT ;  /* 0x0000000019037209 */ /* 0x000fe20007810000 */
[C---:B------:R-:W-:Y:S04]  /*11200*/  HMMA.16816.F32 R56, R200.reuse, R154, R56 ;  /* 0x0000009ac838723c */ /* 0x040fe80000001838 */
[----:B------:R-:W-:Y:S02]  /*11210*/  FMNMX.FTZ R0, R23, R2, !PT ;  /* 0x0000000217007209 */ /* 0x000fe40007810000 */
[----:B------:R-:W-:Y:S02]  /*11220*/  FMNMX.FTZ R2, R28, R3, !PT ;  /* 0x000000031c027209 */ /* 0x000fe40007810000 */
[C---:B-1----:R-:W-:Y:S04]  /*11230*/  HMMA.16816.F32 R60, R200.reuse, R144, R60 ;  /* 0x00000090c83c723c */ /* 0x042fe8000000183c */
        /* <DEDUP_REMOVED lines=40> */
[C---:B------:R-:W-:Y:S01]  /*114c0*/  @P0 SHF.L.U32 R149, R251.reuse, 0x6, RZ ;  /* 0x00000006fb950819 */ /* 0x040fe200000006ff */
[----:B------:R-:W1:Y:S01]  /*114d0*/  SHFL.BFLY PT, R3, R116, 0x2, 0x1f ;  /* 0x0c401f0074037f89 */ /* 0x000e6200000e0000 */
[----:B------:R-:W-:Y:S02]  /*114e0*/  FMNMX.FTZ R0, R66, R0, !PT ;  /* 0x0000000042007209 */ /* 0x000fe40007810000 */
[----:B------:R-:W-:Y:S02]  /*114f0*/  @P0 SHF.L.U64.HI R148, R251, R228, c[0x0][0x1e4] ;  /* 0x00007900fb940619 */ /* 0x000fe400000102e4 */
[----:B------:R-:W-:Y:S05]  /*11500*/  FMNMX.FTZ R0, R67, R0, !PT ;  /* 0x0000000043007209 */ /* 0x000fea0007810000 */
[----:B------:R-:W2:Y:S01]  /*11510*/  SHFL.BFLY PT, R2, R0, 0x2, 0x1f ;  /* 0x0c401f0000027f89 */ /* 0x000ea200000e0000 */
[----:B-1----:R-:W-:Y:S07]  /*11520*/  FMNMX.FTZ R116, R116, R3, !PT ;  /* 0x0000000374747209 */ /* 0x002fee0007810000 */
[----:B------:R-:W1:Y:S01]  /*11530*/  SHFL.BFLY PT, R144, R116, 0x1, 0x1f ;  /* 0x0c201f0074907f89 */ /* 0x000e6200000e0000 */
[----:B--2---:R-:W-:Y:S07]  /*11540*/  FMNMX.FTZ R0, R0, R2, !PT ;  /* 0x0000000200007209 */ /* 0x004fee0007810000 */
[----:B------:R-:W2:Y:S01]  /*11550*/  SHFL.BFLY PT, R3, R0, 0x1, 0x1f ;  /* 0x0c201f0000037f89 */ /* 0x000ea200000e0000 */
[----:B-1----:R-:W-:Y:S01]  /*11560*/  FMNMX.FTZ R116, R116, R144, !PT ;  /* 0x0000009074747209 */ /* 0x002fe20007810000 */
[----:B------:R-:W-:Y:S04]  /*11570*/  @P0 IMAD.WIDE.U32 R144, R227, c[0x0][0x1e0], RZ ;  /* 0x00007800e3900a25 */ /* 0x000fe800078e00ff */
[C---:B------:R-:W-:Y:S02]  /*11580*/  FMUL.FTZ R156, R116.reuse, c[0x0][0x2d0] ;  /* 0x0000b400749c7a20 */ /* 0x040fe40000410000 */
[----:B------:R-:W-:Y:S01]  /*11590*/  FADD.FTZ R2, -R116, R117 ;  /* 0x0000007574027221 */ /* 0x000fe20000010100 */
[----:B------:R-:W-:Y:S01]  /*115a0*/  @P0 SHF.R.S32.HI R117, RZ, 0x1f, R227 ;  /* 0x0000001fff750819 */ /* 0x000fe200000114e3 */
[--C-:B------:R-:W-:Y:S01]  /*115b0*/  FFMA.FTZ R8, R8, c[0x0][0x2d0], -R156.reuse ;  /* 0x0000b40008087a23 */ /* 0x100fe2000001089c */
[----:B--2---:R-:W-:Y:S01]  /*115c0*/  FMNMX.FTZ R3, R0, R3, !PT ;  /* 0x0000000300037209 */ /* 0x004fe20007810000 */
[----:B------:R-:W-:Y:S02]  /*115d0*/  FFMA.FTZ R9, R9, c[0x0][0x2d0], -R156 ;  /* 0x0000b40009097a23 */ /* 0x000fe4000001089c */
[----:B------:R-:W-:Y:S01]  /*115e0*/  @P0 IMAD R117, R117, c[0x0][0x1e0], RZ ;  /* 0x0000780075750a24 */ /* 0x000fe200078e02ff */
[----:B------:R-:W-:Y:S01]  /*115f0*/  MUFU.EX2 R231, R8 ;  /* 0x0000000800e77308 */ /* 0x000fe20000000800 */
[----:B------:R-:W-:Y:S02]  /*11600*/  FADD.FTZ R0, -R3, R118 ;  /* 0x0000007603007221 */ /* 0x000fe40000010100 */
[--C-:B------:R-:W-:Y:S01]  /*11610*/  FFMA.FTZ R118, R4, c[0x0][0x2d0], -R156.reuse ;  /* 0x0000b40004767a23 */ /* 0x100fe2000001089c */
[----:B------:R-:W-:Y:S01]  /*11620*/  @P0 SHF.L.U32 R4, R144, 0x7, RZ ;  /* 0x0000000790040819 */ /* 0x000fe200000006ff */
[----:B------:R-:W-:Y:S02]  /*11630*/  @P0 IMAD R117, R227, c[0x0][0x1e4], R117 ;  /* 0x00007900e3750a24 */ /* 0x000fe400078e0275 */
[----:B------:R-:W-:Y:S02]  /*11640*/  FMUL.FTZ R2, R2, c[0x0][0x2d0] ;  /* 0x0000b40002027a20 */ /* 0x000fe40000410000 */
[----:B------:R-:W-:Y:S01]  /*11650*/  FMUL.FTZ R0, R0, c[0x0][0x2d0] ;  /* 0x0000b40000007a20 */ /* 0x000fe20000410000 */
[----:B------:R1:W-:Y:S01]  /*11660*/  MUFU.EX2 R230, R118 ;  /* 0x0000007600e67308 */ /* 0x0003e20000000800 */
[----:B------:R-:W-:Y:S01]  /*11670*/  @P0 IADD3 R145, R145, R117, RZ ;  /* 0x0000007591910210 */ /* 0x000fe20007ffe0ff */
[--C-:B------:R-:W-:Y:S01]  /*11680*/  FFMA.FTZ R24, R24, c[0x0][0x2d0], -R156.reuse ;  /* 0x0000b40018187a23 */ /* 0x100fe2000001089c */
[----:B------:R-:W-:Y:S01]  /*11690*/  @P0 IADD3 R117, P1, R4, R246, RZ ;  /* 0x000000f604750210 */ /* 0x000fe20007f3e0ff */
[--C-:B------:R-:W-:Y:S01]  /*116a0*/  FFMA.FTZ R25, R25, c[0x0][0x2d0], -R156.reuse ;  /* 0x0000b40019197a23 */ /* 0x100fe2000001089c */
[----:B------:R-:W-:Y:S01]  /*116b0*/  @P0 SHF.L.U64.HI R145, R144, 0x7, R145 ;  /* 0x0000000790910819 */ /* 0x000fe20000010291 */
[--C-:B------:R-:W-:Y:S01]  /*116c0*/  FFMA.FTZ R28, R28, c[0x0][0x2d0], -R156.reuse ;  /* 0x0000b4001c1c7a23 */ /* 0x100fe2000001089c */
[----:B------:R-:W-:Y:S01]  /*116d0*/  @P0 LEA R144, P5, R117, c[0x0][0x1c8], 0x1 ;  /* 0x0000720075900a11 */ /* 0x000fe200078a08ff */
[--C-:B------:R-:W-:Y:S01]  /*116e0*/  FFMA.FTZ R29, R29, c[0x0][0x2d0], -R156.reuse ;  /* 0x0000b4001d1d7a23 */ /* 0x100fe2000001089c */
[----:B------:R-:W-:Y:S01]  /*116f0*/  @P0 IADD3 R4, P2, R4, R238, RZ ;  /* 0x000000ee04040210 */ /* 0x000fe20007f5e0ff */
[----:B------:R-:W-:Y:S01]  /*11700*/  MUFU.EX2 R229, R9 ;  /* 0x0000000900e57308 */ /* 0x000fe20000000800 */
[--C-:B------:R-:W-:Y:S02]  /*11710*/  FFMA.FTZ R32, R32, c[0x0][0x2d0], -R156.reuse ;  /* 0x0000b40020207a23 */ /* 0x100fe4000001089c */
[--C-:B------:R-:W-:Y:S02]  /*11720*/  FFMA.FTZ R33, R33, c[0x0][0x2d0], -R156.reuse ;  /* 0x0000b40021217a23 */ /* 0x100fe4000001089c */
[--C-:B------:R-:W-:Y:S02]  /*11730*/  FFMA.FTZ R36, R36, c[0x0][0x2d0], -R156.reuse ;  /* 0x0000b40024247a23 */ /* 0x100fe4000001089c */
[--C-:B------:R-:W-:Y:S02]  /*11740*/  FFMA.FTZ R37, R37, c[0x0][0x2d0], -R156.reuse ;  /* 0x0000b40025257a23 */ /* 0x100fe4000001089c */
[--C-:B------:R-:W-:Y:S01]  /*11750*/  FFMA.FTZ R40, R40, c[0x0][0x2d0], -R156.reuse ;  /* 0x0000b40028287a23 */ /* 0x100fe2000001089c */
[----:B------:R-:W2:Y:S01]  /*11760*/  MUFU.EX2 R2, R2 ;  /* 0x0000000200027308 */ /* 0x000ea20000000800 */
[--C-:B------:R-:W-:Y:S02]  /*11770*/  FFMA.FTZ R41, R41, c[0x0][0x2d0], -R156.reuse ;  /* 0x0000b40029297a23 */ /* 0x100fe4000001089c */
[--C-:B------:R-:W-:Y:S02]  /*11780*/  FFMA.FTZ R44, R44, c[0x0][0x2d0], -R156.reuse ;  /* 0x0000b4002c2c7a23 */ /* 0x100fe4000001089c */
[--C-:B-1----:R-:W-:Y:S01]  /*11790*/  FFMA.FTZ R118, R5, c[0x0][0x2d0], -R156.reuse ;  /* 0x0000b40005767a23 */ /* 0x102fe2000001089c */
[----:B------:R-:W-:Y:S01]  /*117a0*/  @P0 IADD3.X R5, R145, R243, RZ, P1, !PT ;  /* 0x000000f391050210 */ /* 0x000fe20000ffe4ff */
[--C-:B------:R-:W-:Y:S01]  /*117b0*/  FFMA.FTZ R45, R45, c[0x0][0x2d0], -R156.reuse ;  /* 0x0000b4002d2d7a23 */ /* 0x100fe2000001089c */
[----:B------:R-:W-:Y:S01]  /*117c0*/  @P0 LEA R146, P1, R4, c[0x0][0x1c8], 0x1 ;  /* 0x0000720004920a11 */ /* 0x000fe200078208ff */
[--C-:B------:R-:W-:Y:S01]  /*117d0*/  FFMA.FTZ R48, R48, c[0x0][0x2d0], -R156.reuse ;  /* 0x0000b40030307a23 */ /* 0x100fe2000001089c */
[----:B------:R1:W-:Y:S01]  /*117e0*/  MUFU.EX2 R232, R118 ;  /* 0x0000007600e87308 */ /* 0x0003e20000000800 */
[--C-:B------:R-:W-:Y:S02]  /*117f0*/  FFMA.FTZ R49, R49, c[0x0][0x2d0], -R156.reuse ;  /* 0x0000b40031317a23 */ /* 0x100fe4000001089c */
[--C-:B------:R-:W-:Y:S02]  /*11800*/  FFMA.FTZ R12, R12, c[0x0][0x2d0], -R156.reuse ;  /* 0x0000b4000c0c7a23 */ /* 0x100fe4000001089c */
[--C-:B------:R-:W-:Y:S02]  /*11810*/  FFMA.FTZ R13, R13, c[0x0][0x2d0], -R156.reuse ;  /* 0x0000b4000d0d7a23 */ /* 0x100fe4000001089c */
[--C-:B------:R-:W-:Y:S02]  /*11820*/  FFMA.FTZ R16, R16, c[0x0][0x2d0], -R156.reuse ;  /* 0x0000b40010107a23 */ /* 0x100fe4000001089c */
[--C-:B------:R-:W-:Y:S01]  /*11830*/  FFMA.FTZ R17, R17, c[0x0][0x2d0], -R156.reuse ;  /* 0x0000b40011117a23 */ /* 0x100fe2000001089c */
[----:B------:R-:W3:Y:S01]  /*11840*/  MUFU.EX2 R0, R0 ;  /* 0x0000000000007308 */ /* 0x000ee20000000800 */
[--C-:B------:R-:W-:Y:S02]  /*11850*/  FFMA.FTZ R20, R20, c[0x0][0x2d0], -R156.reuse ;  /* 0x0000b40014147a23 */ /* 0x100fe4000001089c */
[----:B------:R-:W-:Y:S02]  /*11860*/  FFMA.FTZ R21, R21, c[0x0][0x2d0], -R156 ;  /* 0x0000b40015157a23 */ /* 0x000fe4000001089c */
[C---:B--2---:R-:W-:Y:S02]  /*11870*/  FMUL.FTZ R68, R2.reuse, R68 ;  /* 0x0000004402447220 */ /* 0x044fe40000410000 */
[C---:B------:R-:W-:Y:S02]  /*11880*/  FMUL.FTZ R69, R2.reuse, R69 ;  /* 0x0000004502457220 */ /* 0x040fe40000410000 */
[C---:B------:R-:W-:Y:S01]  /*11890*/  FMUL.FTZ R72, R2.reuse, R72 ;  /* 0x0000004802487220 */ /* 0x040fe20000410000 */
[----:B------:R-:W-:Y:S01]  /*118a0*/  MUFU.EX2 R194, R24 ;  /* 0x0000001800c27308 */ /* 0x000fe20000000800 */
[C---:B------:R-:W-:Y:S02]  /*118b0*/  FMUL.FTZ R73, R2.reuse, R73 ;  /* 0x0000004902497220 */ /* 0x040fe40000410000 */
[C---:B------:R-:W-:Y:S01]  /*118c0*/  FMUL.FTZ R76, R2.reuse, R76 ;  /* 0x0000004c024c7220 */ /* 0x040fe20000410000 */
[----:B-1----:R-:W-:Y:S01]  /*118d0*/  @P0 IADD3.X R118, R145, R237, RZ, P2, !PT ;  /* 0x000000ed91760210 */ /* 0x002fe200017fe4ff */
[----:B------:R-:W-:Y:S01]  /*118e0*/  FMUL.FTZ R77, R2, R77 ;  /* 0x0000004d024d7220 */ /* 0x000fe20000410000 */
[----:B------:R-:W-:Y:S01]  /*118f0*/  @P0 LEA.HI.X R145, R117, c[0x0][0x1cc], R5, 0x1, P5 ;  /* 0x0000730075910a11 */ /* 0x000fe200028f0c05 */
[----:B------:R-:W-:Y:S01]  /*11900*/  FMUL.FTZ R117, R3, c[0x0][0x2d0] ;  /* 0x0000b40003757a20 */ /* 0x000fe20000410000 */
[----:B------:R-:W-:Y:S01]  /*11910*/  @P0 LEA.HI.X R147, R4, c[0x0][0x1cc], R118, 0x1, P1 ;  /* 0x0000730004930a11 */ /* 0x000fe200008f0c76 */
[----:B------:R-:W-:Y:S01]  /*11920*/  FMUL.FTZ R80, R2, R80 ;  /* 0x0000005002507220 */ /* 0x000fe20000410000 */
[-C--:B------:R-:W-:Y:S01]  /*11930*/  @P0 IADD3 R4, P1, R144, R149.reuse, RZ ;  /* 0x0000009590040210 */ /* 0x080fe20007f3e0ff */
[----:B------:R1:W-:Y:S01]  /*11940*/  @P0 LDGSTS.E.BYPASS.LTC128B.128 [R226+0x8100], [R144.64], !P4 ;  /* 0x0810000090e20fae */ /* 0x0003e2000e101d44 */
[--C-:B------:R-:W-:Y:S01]  /*11950*/  FFMA.FTZ R6, R6, c[0x0][0x2d0], -R117.reuse ;  /* 0x0000b40006067a23 */ /* 0x100fe20000010875 */
[----:B------:R-:W-:Y:S01]  /*11960*/  MUFU.EX2 R193, R25 ;  /* 0x0000001900c17308 */ /* 0x000fe20000000800 */
[-C--:B------:R-:W-:Y:S01]  /*11970*/  @P0 IADD3.X R5, R145, R148.reuse, RZ, P1, !PT ;  /* 0x0000009491050210 */ /* 0x080fe20000ffe4ff */
[--C-:B------:R-:W-:Y:S01]  /*11980*/  FFMA.FTZ R10, R10, c[0x0][0x2d0], -R117.reuse ;  /* 0x0000b4000a0a7a23 */ /* 0x100fe20000010875 */
[----:B------:R-:W-:Y:S01]  /*11990*/  @P0 IADD3 R8, P6, R4, R149, RZ ;  /* 0x0000009504080210 */ /* 0x000fe20007fde0ff */
[--C-:B------:R-:W-:Y:S01]  /*119a0*/  FFMA.FTZ R11, R11, c[0x0][0x2d0], -R117.reuse ;  /* 0x0000b4000b0b7a23 */ /* 0x100fe20000010875 */
[----:B------:R-:W-:Y:S01]  /*119b0*/  @P0 IADD3 R118, P1, R252, 0x80, RZ ;  /* 0x00000080fc760810 */ /* 0x000fe20007f3e0ff */
[----:B------:R2:W-:Y:S01]  /*119c0*/  @P0 LDGSTS.E.BYPASS.LTC128B.128 [R226+0xc100], [R146.64], !P3 ;  /* 0x0c10000092e20fae */ /* 0x0005e2000d901d44 */
[C---:B------:R-:W-:Y:S01]  /*119d0*/  @P0 IADD3.X R9, R5.reuse, R148, RZ, P6, !PT ;  /* 0x0000009405090210 */ /* 0x040fe200037fe4ff */
[C---:B---3--:R-:W-:Y:S02]  /*119e0*/  FMUL.FTZ R70, R0.reuse, R70 ;  /* 0x0000004600467220 */ /* 0x048fe40000410000 */
[----:B------:R3:W-:Y:S01]  /*119f0*/  MUFU.EX2 R184, R6 ;  /* 0x0000000600b87308 */ /* 0x0007e20000000800 */
[C---:B------:R-:W-:Y:S02]  /*11a00*/  FMUL.FTZ R71, R0.reuse, R71 ;  /* 0x0000004700477220 */ /* 0x040fe40000410000 */
[C---:B------:R-:W-:Y:S01]  /*11a10*/  FMUL.FTZ R74, R0.reuse, R74 ;  /* 0x0000004a004a7220 */ /* 0x040fe20000410000 */
[----:B------:R4:W-:Y:S01]  /*11a20*/  @P0 LDGSTS.E.BYPASS.LTC128B.128 [R226+0x9100], [R4.64], !P4 ;  /* 0x0910000004e20fae */ /* 0x0009e2000e101d44 */
[C---:B------:R-:W-:Y:S02]  /*11a30*/  FMUL.FTZ R75, R0.reuse, R75 ;  /* 0x0000004b004b7220 */ /* 0x040fe40000410000 */
[C---:B------:R-:W-:Y:S02]  /*11a40*/  FMUL.FTZ R78, R0.reuse, R78 ;  /* 0x0000004e004e7220 */ /* 0x040fe40000410000 */
[----:B------:R-:W-:Y:S01]  /*11a50*/  FMUL.FTZ R79, R0, R79 ;  /* 0x0000004f004f7220 */ /* 0x000fe20000410000 */
[----:B------:R5:W-:Y:S01]  /*11a60*/  MUFU.EX2 R166, R10 ;  /* 0x0000000a00a67308 */ /* 0x000be20000000800 */
[----:B------:R-:W-:Y:S01]  /*11a70*/  FMUL.FTZ R81, R2, R81 ;  /* 0x0000005102517220 */ /* 0x000fe20000410000 */
[----:B------:R4:W-:Y:S01]  /*11a80*/  @P0 LDGSTS.E.BYPASS.LTC128B.128 [R226+0xd100], [R4.64+0x80], !P3 ;  /* 0x0d10008004e20fae */ /* 0x0009e2000d901d44 */
[----:B------:R-:W-:Y:S01]  /*11a90*/  FMUL.FTZ R82, R0, R82 ;  /* 0x0000005200527220 */ /* 0x000fe20000410000 */
[----:B-1----:R-:W-:Y:S01]  /*11aa0*/  @P0 IADD3 R144, P5, R4, R118, RZ ;  /* 0x0000007604900210 */ /* 0x002fe20007fbe0ff */
[----:B------:R-:W-:Y:S02]  /*11ab0*/  FMUL.FTZ R83, R0, R83 ;  /* 0x0000005300537220 */ /* 0x000fe40000410000 */
[C---:B------:R-:W-:Y:S03]  /*11ac0*/  FMUL.FTZ R84, R2.reuse, R84 ;  /* 0x0000005402547220 */ /* 0x040fe60000410000 */
[----:B------:R1:W-:Y:S01]  /*11ad0*/  @P0 LDGSTS.E.BYPASS.LTC128B.128 [R226+0xa100], [R8.64], !P4 ;  /* 0x0a10000008e20fae */ /* 0x0003e2000e101d44 */
[----:B------:R1:W1:Y:S01]  /*11ae0*/  MUFU.EX2 R165, R11 ;  /* 0x0000000b00a57308 */ /* 0x0002620000000800 */
[----:B------:R-:W-:Y:S01]  /*11af0*/  FMUL.FTZ R85, R2, R85 ;  /* 0x0000005502557220 */ /* 0x000fe20000410000 */
[----:B--2---:R-:W-:Y:S01]  /*11b00*/  @P0 IADD3.X R146, RZ, R249, RZ, P1, !PT ;  /* 0x000000f9ff920210 */ /* 0x004fe20000ffe4ff */
[----:B------:R-:W-:Y:S01]  /*11b10*/  FMUL.FTZ R86, R0, R86 ;  /* 0x0000005600567220 */ /* 0x000fe20000410000 */
[----:B---3--:R-:W-:Y:S01]  /*11b20*/  @P0 IADD3 R6, P2, R8, R149, RZ ;  /* 0x0000009508060210 */ /* 0x008fe20007f5e0ff */
[----:B------:R-:W-:Y:S01]  /*11b30*/  FMUL.FTZ R87, R0, R87 ;  /* 0x0000005700577220 */ /* 0x000fe20000410000 */
[----:B------:R-:W-:Y:S01]  /*11b40*/  @P0 IADD3.X R145, R5, R146, RZ, P5, !PT ;  /* 0x0000009205910210 */ /* 0x000fe20002ffe4ff */
[C---:B------:R-:W-:Y:S02]  /*11b50*/  FMUL.FTZ R88, R2.reuse, R88 ;  /* 0x0000005802587220 */ /* 0x040fe40000410000 */
[----:B------:R-:W-:Y:S01]  /*11b60*/  FMUL.FTZ R89, R2, R89 ;  /* 0x0000005902597220 */ /* 0x000fe20000410000 */
[----:B------:R-:W-:Y:S01]  /*11b70*/  MUFU.EX2 R192, R28 ;  /* 0x0000001c00c07308 */ /* 0x000fe20000000800 */
[----:B------:R2:W-:Y:S01]  /*11b80*/  @P0 LDGSTS.E.BYPASS.LTC128B.128 [R226+0xe100], [R144.64], !P3 ;  /* 0x0e10000090e20fae */ /* 0x0005e2000d901d44 */
[C---:B------:R-:W-:Y:S02]  /*11b90*/  FMUL.FTZ R90, R0.reuse, R90 ;  /* 0x0000005a005a7220 */ /* 0x040fe40000410000 */
[C---:B-----5:R-:W-:Y:S02]  /*11ba0*/  FMUL.FTZ R10, R0.reuse, R126 ;  /* 0x0000007e000a7220 */ /* 0x060fe40000410000 */
[----:B------:R-:W-:Y:S01]  /*11bb0*/  FMUL.FTZ R91, R0, R91 ;  /* 0x0000005b005b7220 */ /* 0x000fe20000410000 */
[----:B----4-:R-:W-:Y:S01]  /*11bc0*/  @P0 IADD3 R4, P1, R8, R118, RZ ;  /* 0x0000007608040210 */ /* 0x010fe20007f3e0ff */
[--C-:B------:R-:W-:Y:S01]  /*11bd0*/  FFMA.FTZ R118, R7, c[0x0][0x2d0], -R117.reuse ;  /* 0x0000b40007767a23 */ /* 0x100fe20000010875 */
[C---:B------:R-:W-:Y:S01]  /*11be0*/  @P0 IADD3.X R7, R9.reuse, R148, RZ, P2, !PT ;  /* 0x0000009409070210 */ /* 0x040fe200017fe4ff */
[--C-:B------:R-:W-:Y:S01]  /*11bf0*/  FFMA.FTZ R26, R26, c[0x0][0x2d0], -R117.reuse ;  /* 0x0000b4001a1a7a23 */ /* 0x100fe20000010875 */
[----:B------:R-:W-:Y:S01]  /*11c00*/  @P0 IADD3.X R5, R9, R146, RZ, P1, !PT ;  /* 0x0000009209050210 */ /* 0x000fe20000ffe4ff */
[----:B------:R-:W3:Y:S01]  /*11c10*/  MUFU.EX2 R167, R118 ;  /* 0x0000007600a77308 */ /* 0x000ee20000000800 */
[----:B-1----:R-:W-:Y:S01]  /*11c20*/  FMUL.FTZ R11, R0, R127 ;  /* 0x0000007f000b7220 */ /* 0x002fe20000410000 */
[----:B------:R1:W-:Y:S01]  /*11c30*/  @P0 LDGSTS.E.BYPASS.LTC128B.128 [R226+0xb100], [R6.64], !P4 ;  /* 0x0b10000006e20fae */ /* 0x0003e2000e101d44 */
[C---:B------:R-:W-:Y:S02]  /*11c40*/  FMUL.FTZ R8, R2.reuse, R124 ;  /* 0x0000007c02087220 */ /* 0x040fe40000410000 */
[----:B------:R-:W-:Y:S02]  /*11c50*/  FMUL.FTZ R9, R2, R125 ;  /* 0x0000007d02097220 */ /* 0x000fe40000410000 */
[--C-:B------:R-:W-:Y:S02]  /*11c60*/  FFMA.FTZ R27, R27, c[0x0][0x2d0], -R117.reuse ;  /* 0x0000b4001b1b7a23 */ /* 0x100fe40000010875 */
[--C-:B------:R-:W-:Y:S01]  /*11c70*/  FFMA.FTZ R30, R30, c[0x0][0x2d0], -R117.reuse ;  /* 0x0000b4001e1e7a23 */ /* 0x100fe20000010875 */
[----:B------:R4:W-:Y:S01]  /*11c80*/  @P0 LDGSTS.E.BYPASS.LTC128B.128 [R226+0xf100], [R4.64], !P3 ;  /* 0x0f10000004e20fae */ /* 0x0009e2000d901d44 */
[----:B------:R-:W-:Y:S01]  /*11c90*/  MUFU.EX2 R158, R26 ;  /* 0x0000001a009e7308 */ /* 0x000fe20000000800 */
[--C-:B------:R-:W-:Y:S02]  /*11ca0*/  FFMA.FTZ R31, R31, c[0x0][0x2d0], -R117.reuse ;  /* 0x0000b4001f1f7a23 */ /* 0x100fe40000010875 */
[--C-:B------:R-:W-:Y:S02]  /*11cb0*/  FFMA.FTZ R34, R34, c[0x0][0x2d0], -R117.reuse ;  /* 0x0000b40022227a23 */ /* 0x100fe40000010875 */
[--C-:B------:R-:W-:Y:S02]  /*11cc0*/  FFMA.FTZ R35, R35, c[0x0][0x2d0], -R117.reuse ;  /* 0x0000b40023237a23 */ /* 0x100fe40000010875 */
[----:B--2---:R-:W2:Y:S01]  /*11cd0*/  LDSM.16.MT88.4 R144, [R204+0x100] ;  /* 0x00010000cc90783b */ /* 0x004ea20000004200 */
[--C-:B------:R-:W-:Y:S02]  /*11ce0*/  FFMA.FTZ R38, R38, c[0x0][0x2d0], -R117.reuse ;  /* 0x0000b40026267a23 */ /* 0x100fe40000010875 */
[----:B------:R5:W-:Y:S01]  /*11cf0*/  MUFU.EX2 R157, R27 ;  /* 0x0000001b009d7308 */ /* 0x000be20000000800 */
[--C-:B------:R-:W-:Y:S02]  /*11d00*/  FFMA.FTZ R39, R39, c[0x0][0x2d0], -R117.reuse ;  /* 0x0000b40027277a23 */ /* 0x100fe40000010875 */
[--C-:B------:R-:W-:Y:S02]  /*11d10*/  FFMA.FTZ R42, R42, c[0x0][0x2d0], -R117.reuse ;  /* 0x0000b4002a2a7a23 */ /* 0x100fe40000010875 */
[----:B------:R-:W2:Y:S01]  /*11d20*/  LDSM.16.MT88.4 R148, [R205+0x100] ;  /* 0x00010000cd94783b */ /* 0x000ea20000004200 */
[--C-:B------:R-:W-:Y:S02]  /*11d30*/  FFMA.FTZ R43, R43, c[0x0][0x2d0], -R117.reuse ;  /* 0x0000b4002b2b7a23 */ /* 0x100fe40000010875 */
[C---:B-1----:R-:W-:Y:S01]  /*11d40*/  FMUL.FTZ R6, R0.reuse, R122 ;  /* 0x0000007a00067220 */ /* 0x042fe20000410000 */
[----:B------:R-:W-:Y:S01]  /*11d50*/  F2FP.PACK_AB R122, R229, R231 ;  /* 0x000000e7e57a723e */ /* 0x000fe200000000ff */
[----:B------:R-:W-:Y:S01]  /*11d60*/  FMUL.FTZ R7, R0, R123 ;  /* 0x0000007b00077220 */ /* 0x000fe20000410000 */
[----:B------:R-:W-:Y:S01]  /*11d70*/  F2FP.PACK_AB R123, R165, R166 ;  /* 0x000000a6a57b723e */ /* 0x000fe200000000ff */
[----:B------:R-:W-:Y:S01]  /*11d80*/  MUFU.EX2 R186, R29 ;  /* 0x0000001d00ba7308 */ /* 0x000fe20000000800 */
[----:B------:R-:W1:Y:S01]  /*11d90*/  LDSM.16.MT88.4 R152, [R208+0x100] ;  /* 0x00010000d098783b */ /* 0x000e620000004200 */
[--C-:B------:R-:W-:Y:S02]  /*11da0*/  FFMA.FTZ R46, R46, c[0x0][0x2d0], -R117.reuse ;  /* 0x0000b4002e2e7a23 */ /* 0x100fe40000010875 */
[----:B----4-:R-:W-:Y:S01]  /*11db0*/  FMUL.FTZ R4, R2, R120 ;  /* 0x0000007802047220 */ /* 0x010fe20000410000 */
[----:B------:R-:W-:Y:S01]  /*11dc0*/  F2FP.PACK_AB R120, R232, R230 ;  /* 0x000000e6e878723e */ /* 0x000fe200000000ff */
[----:B------:R-:W-:Y:S01]  /*11dd0*/  FMUL.FTZ R5, R2, R121 ;  /* 0x0000007902057220 */ /* 0x000fe20000410000 */
[----:B---3--:R-:W-:Y:S01]  /*11de0*/  F2FP.PACK_AB R121, R167, R184 ;  /* 0x000000b8a779723e */ /* 0x008fe200000000ff */
[--C-:B------:R-:W-:Y:S01]  /*11df0*/  FFMA.FTZ R47, R47, c[0x0][0x2d0], -R117.reuse ;  /* 0x0000b4002f2f7a23 */ /* 0x100fe20000010875 */
[----:B------:R-:W3:Y:S01]  /*11e00*/  LDSM.16.MT88.4 R124, [R207+0x100] ;  /* 0x00010000cf7c783b */ /* 0x000ee20000004200 */
[----:B------:R-:W-:Y:S01]  /*11e10*/  MUFU.EX2 R187, R32 ;  /* 0x0000002000bb7308 */ /* 0x000fe20000000800 */
[--C-:B------:R-:W-:Y:S02]  /*11e20*/  FFMA.FTZ R50, R50, c[0x0][0x2d0], -R117.reuse ;  /* 0x0000b40032327a23 */ /* 0x100fe40000010875 */
[--C-:B------:R-:W-:Y:S02]  /*11e30*/  FFMA.FTZ R51, R51, c[0x0][0x2d0], -R117.reuse ;  /* 0x0000b40033337a23 */ /* 0x100fe40000010875 */
[C---:B------:R-:W-:Y:S02]  /*11e40*/  FMUL.FTZ R92, R2.reuse, R92 ;  /* 0x0000005c025c7220 */ /* 0x040fe40000410000 */
[----:B-----5:R-:W-:Y:S01]  /*11e50*/  LDSM.16.MT88.4 R24, [R205+0x1100] ;  /* 0x00110000cd18783b */ /* 0x020fe20000004200 */
[----:B------:R-:W-:Y:S02]  /*11e60*/  FMUL.FTZ R93, R2, R93 ;  /* 0x0000005d025d7220 */ /* 0x000fe40000410000 */
[----:B------:R-:W-:Y:S01]  /*11e70*/  MUFU.EX2 R185, R33 ;  /* 0x0000002100b97308 */ /* 0x000fe20000000800 */
[C---:B------:R-:W-:Y:S02]  /*11e80*/  FMUL.FTZ R94, R0.reuse, R94 ;  /* 0x0000005e005e7220 */ /* 0x040fe40000410000 */
[----:B------:R-:W-:Y:S01]  /*11e90*/  FMUL.FTZ R95, R0, R95 ;  /* 0x0000005f005f7220 */ /* 0x000fe20000410000 */
[C---:B--2---:R-:W-:Y:S01]  /*11ea0*/  HMMA.16816.F32 R4, R120.reuse, R144, R4 ;  /* 0x000000907804723c */ /* 0x044fe20000001804 */
[----:B------:R-:W0:Y:S05]  /*11eb0*/  LDGDEPBAR ;  /* 0x00000000000079af */ /* 0x000e2a0000000000 */
[----:B------:R-:W-:Y:S01]  /*11ec0*/  MUFU.EX2 R118, R51 ;  /* 0x0000003300767308 */ /* 0x000fe20000000800 */
[--C-:B------:R-:W-:Y:S01]  /*11ed0*/  FFMA.FTZ R14, R14, c[0x0][0x2d0], -R117.reuse ;  /* 0x0000b4000e0e7a23 */ /* 0x100fe20000010875 */
[C---:B------:R-:W-:Y:S01]  /*11ee0*/  HMMA.16816.F32 R8, R120.reuse, R146, R8 ;  /* 0x000000927808723c */ /* 0x040fe20000001808 */
[----:B------:R-:W2:Y:S03]  /*11ef0*/  LDSM.16.MT88.4 R144, [R204+0x4100] ;  /* 0x00410000cc90783b */ /* 0x000ea60000004200 */
[--C-:B------:R-:W-:Y:S02]  /*11f00*/  FFMA.FTZ R15, R15, c[0x0][0x2d0], -R117.reuse ;  /* 0x0000b4000f0f7a23 */ /* 0x100fe40000010875 */
[C---:B------:R-:W-:Y:S02]  /*11f10*/  FMUL.FTZ R96, R2.reuse, R96 ;  /* 0x0000006002607220 */ /* 0x040fe40000410000 */
[----:B------:R4:W-:Y:S01]  /*11f20*/  MUFU.EX2 R228, R12 ;  /* 0x0000000c00e47308 */ /* 0x0009e20000000800 */
[C---:B------:R-:W-:Y:S03]  /*11f30*/  HMMA.16816.F32 R68, R120.reuse, R148, R68 ;  /* 0x000000947844723c */ /* 0x040fe60000001844 */
[----:B------:R-:W-:Y:S02]  /*11f40*/  FMUL.FTZ R97, R2, R97 ;  /* 0x0000006102617220 */ /* 0x000fe40000410000 */
[C---:B------:R-:W-:Y:S03]  /*11f50*/  FMUL.FTZ R98, R0.reuse, R98 ;  /* 0x0000006200627220 */ /* 0x040fe60000410000 */
[C---:B------:R-:W-:Y:S01]  /*11f60*/  HMMA.16816.F32 R72, R120.reuse, R150, R72 ;  /* 0x000000967848723c */ /* 0x040fe20000001848 */
[----:B------:R-:W5:Y:S01]  /*11f70*/  LDSM.16.MT88.4 R148, [R205+0x4100] ;  /* 0x00410000cd94783b */ /* 0x000f620000004200 */
[----:B------:R2:W2:Y:S02]  /*11f80*/  MUFU.EX2 R199, R13 ;  /* 0x0000000d00c77308 */ /* 0x0004a40000000800 */
[----:B------:R-:W-:Y:S02]  /*11f90*/  FMUL.FTZ R99, R0, R99 ;  /* 0x0000006300637220 */ /* 0x000fe40000410000 */
[C---:B------:R-:W-:Y:S02]  /*11fa0*/  FMUL.FTZ R100, R2.reuse, R100 ;  /* 0x0000006402647220 */ /* 0x040fe40000410000 */
[C---:B-1----:R-:W-:Y:S04]  /*11fb0*/  HMMA.16816.F32 R76, R120.reuse, R152, R76 ;  /* 0x00000098784c723c */ /* 0x042fe8000000184c */
[----:B------:R-:W-:Y:S01]  /*11fc0*/  MUFU.EX2 R153, R34 ;  /* 0x0000002200997308 */ /* 0x000fe20000000800 */
[C---:B------:R-:W-:Y:S02]  /*11fd0*/  FMUL.FTZ R101, R2.reuse, R101 ;  /* 0x0000006502657220 */ /* 0x040fe40000410000 */
[----:B----4-:R-:W-:Y:S01]  /*11fe0*/  FMUL.FTZ R12, R2, R128 ;  /* 0x00000080020c7220 */ /* 0x010fe20000410000 */
[C---:B------:R-:W-:Y:S04]  /*11ff0*/  HMMA.16816.F32 R80, R120.reuse, R154, R80 ;  /* 0x0000009a7850723c */ /* 0x040fe80000001850 */
[C---:B------:R-:W-:Y:S02]  /*12000*/  FMUL.FTZ R102, R0.reuse, R102 ;  /* 0x0000006600667220 */ /* 0x040fe40000410000 */
[----:B------:R-:W-:Y:S01]  /*12010*/  MUFU.EX2 R155, R30 ;  /* 0x0000001e009b7308 */ /* 0x000fe20000000800 */
[----:B------:R-:W-:Y:S01]  /*12020*/  FMUL.FTZ R103, R0, R103 ;  /* 0x0000006700677220 */ /* 0x000fe20000410000 */
[C---:B---3--:R-:W-:Y:S04]  /*12030*/  HMMA.16816.F32 R84, R120.reuse, R124, R84 ;  /* 0x0000007c7854723c */ /* 0x048fe80000001854 */
[----:B--2---:R-:W-:Y:S02]  /*12040*/  FMUL.FTZ R13, R2, R129 ;  /* 0x00000081020d7220 */ /* 0x004fe40000410000 */
[--C-:B------:R-:W-:Y:S02]  /*12050*/  FFMA.FTZ R18, R18, c[0x0][0x2d0], -R117.reuse ;  /* 0x0000b40012127a23 */ /* 0x100fe40000010875 */
[C---:B------:R-:W-:Y:S01]  /*12060*/  HMMA.16816.F32 R88, R120.reuse, R126, R88 ;  /* 0x0000007e7858723c */ /* 0x040fe20000001858 */
[----:B------:R-:W1:Y:S01]  /*12070*/  LDSM.16.MT88.4 R124, [R208+0x4100] ;  /* 0x00410000d07c783b */ /* 0x000e620000004200 */
[----:B------:R2:W-:Y:S02]  /*12080*/  MUFU.EX2 R154, R31 ;  /* 0x0000001f009a7308 */ /* 0x0005e40000000800 */
[--C-:B------:R-:W-:Y:S02]  /*12090*/  FFMA.FTZ R19, R19, c[0x0][0x2d0], -R117.reuse ;  /* 0x0000b40013137a23 */ /* 0x100fe40000010875 */
[C---:B------:R-:W-:Y:S02]  /*120a0*/  FMUL.FTZ R104, R2.reuse, R104 ;  /* 0x0000006802687220 */ /* 0x040fe40000410000 */
[C---:B------:R-:W-:Y:S04]  /*120b0*/  HMMA.16816.F32 R92, R120.reuse, R144, R92 ;  /* 0x00000090785c723c */ /* 0x040fe8000000185c */
[----:B------:R3:W-:Y:S01]  /*120c0*/  MUFU.EX2 R164, R14 ;  /* 0x0000000e00a47308 */ /* 0x0007e20000000800 */
[----:B------:R-:W-:Y:S02]  /*120d0*/  FMUL.FTZ R105, R2, R105 ;  /* 0x0000006902697220 */ /* 0x000fe40000410000 */
[C---:B------:R-:W-:Y:S01]  /*120e0*/  FMUL.FTZ R106, R0.reuse, R106 ;  /* 0x0000006a006a7220 */ /* 0x040fe20000410000 */
[C---:B------:R-:W-:Y:S01]  /*120f0*/  HMMA.16816.F32 R96, R120.reuse, R146, R96 ;  /* 0x000000927860723c */ /* 0x040fe20000001860 */
[----:B------:R-:W4:Y:S03]  /*12100*/  LDSM.16.MT88.4 R144, [R207+0x4100] ;  /* 0x00410000cf90783b */ /* 0x000f260000004200 */
[----:B------:R-:W-:Y:S02]  /*12110*/  FMUL.FTZ R107, R0, R107 ;  /* 0x0000006b006b7220 */ /* 0x000fe40000410000 */
[----:B------:R1:W-:Y:S01]  /*12120*/  MUFU.EX2 R163, R15 ;  /* 0x0000000f00a37308 */ /* 0x0003e20000000800 */
[C---:B------:R-:W-:Y:S01]  /*12130*/  FMUL.FTZ R108, R2.reuse, R108 ;  /* 0x0000006c026c7220 */ /* 0x040fe20000410000 */
[C---:B-----5:R-:W-:Y:S01]  /*12140*/  HMMA.16816.F32 R100, R120.reuse, R148, R100 ;  /* 0x000000947864723c */ /* 0x060fe20000001864 */
[----:B--2---:R-:W-:Y:S03]  /*12150*/  LDSM.16.MT88.4 R28, [R205+0x1900] ;  /* 0x00190000cd1c783b */ /* 0x004fe60000004200 */
[----:B------:R-:W-:Y:S02]  /*12160*/  FMUL.FTZ R109, R2, R109 ;  /* 0x0000006d026d7220 */ /* 0x000fe40000410000 */
[C---:B------:R-:W-:Y:S02]  /*12170*/  FMUL.FTZ R110, R0.reuse, R110 ;  /* 0x0000006e006e7220 */ /* 0x040fe40000410000 */
[C---:B------:R-:W-:Y:S01]  /*12180*/  HMMA.16816.F32 R104, R120.reuse, R150, R104 ;  /* 0x000000967868723c */ /* 0x040fe20000001868 */
[----:B------:R2:W-:Y:S01]  /*12190*/  MUFU.EX2 R198, R16 ;  /* 0x0000001000c67308 */ /* 0x0005e20000000800 */
[----:B------:R-:W-:Y:S02]  /*121a0*/  LDSM.16.MT88.4 R148, [R207+0x900] ;  /* 0x00090000cf94783b */ /* 0x000fe40000004200 */
[C---:B---3--:R-:W-:Y:S02]  /*121b0*/  FMUL.FTZ R14, R0.reuse, R130 ;  /* 0x00000082000e7220 */ /* 0x048fe40000410000 */
[----:B------:R-:W-:Y:S02]  /*121c0*/  FMUL.FTZ R111, R0, R111 ;  /* 0x0000006f006f7220 */ /* 0x000fe40000410000 */
[C---:B------:R-:W-:Y:S03]  /*121d0*/  FMUL.FTZ R112, R2.reuse, R112 ;  /* 0x0000007002707220 */ /* 0x040fe60000410000 */
[----:B------:R3:W5:Y:S01]  /*121e0*/  MUFU.EX2 R197, R17 ;  /* 0x0000001100c57308 */ /* 0x0007620000000800 */
[----:B------:R-:W-:Y:S02]  /*121f0*/  FMUL.FTZ R113, R2, R113 ;  /* 0x0000007102717220 */ /* 0x000fe40000410000 */
[C---:B-1----:R-:W-:Y:S02]  /*12200*/  FMUL.FTZ R15, R0.reuse, R131 ;  /* 0x00000083000f7220 */ /* 0x042fe40000410000 */
[----:B------:R-:W1:Y:S01]  /*12210*/  LDSM.16.MT88.4 R128, [R204+0x900] ;  /* 0x00090000cc80783b */ /* 0x000e620000004200 */
[C---:B------:R-:W-:Y:S02]  /*12220*/  FMUL.FTZ R114, R0.reuse, R114 ;  /* 0x0000007200727220 */ /* 0x040fe40000410000 */
[----:B------:R-:W-:Y:S02]  /*12230*/  FMUL.FTZ R115, R0, R115 ;  /* 0x0000007300737220 */ /* 0x000fe40000410000 */
[C---:B------:R-:W-:Y:S01]  /*12240*/  HMMA.16816.F32 R12, R120.reuse, R124, R12 ;  /* 0x0000007c780c723c */ /* 0x040fe2000000180c */
[----:B------:R4:W-:Y:S02]  /*12250*/  MUFU.EX2 R162, R18 ;  /* 0x0000001200a27308 */ /* 0x0009e40000000800 */
[--C-:B------:R-:W-:Y:S02]  /*12260*/  FFMA.FTZ R22, R22, c[0x0][0x2d0], -R117.reuse ;  /* 0x0000b40016167a23 */ /* 0x100fe40000010875 */
[----:B--2---:R-:W-:Y:S02]  /*12270*/  FMUL.FTZ R16, R2, R132 ;  /* 0x0000008402107220 */ /* 0x004fe40000410000 */
[--C-:B------:R-:W-:Y:S01]  /*12280*/  FFMA.FTZ R23, R23, c[0x0][0x2d0], -R117.reuse ;  /* 0x0000b40017177a23 */ /* 0x100fe20000010875 */
[C---:B------:R-:W-:Y:S01]  /*12290*/  HMMA.16816.F32 R108, R120.reuse, R126, R108 ;  /* 0x0000007e786c723c */ /* 0x040fe2000000186c */
[----:B------:R-:W2:Y:S02]  /*122a0*/  LDSM.16.MT88.4 R124, [R205+0x900] ;  /* 0x00090000cd7c783b */ /* 0x000ea40000004200 */
[----:B------:R1:W1:Y:S01]  /*122b0*/  MUFU.EX2 R161, R19 ;  /* 0x0000001300a17308 */ /* 0x0002620000000800 */
[--C-:B------:R-:W-:Y:S02]  /*122c0*/  FFMA.FTZ R52, R52, c[0x0][0x2d0], -R156.reuse ;  /* 0x0000b40034347a23 */ /* 0x100fe4000001089c */
[----:B---3--:R-:W-:Y:S02]  /*122d0*/  FMUL.FTZ R17, R2, R133 ;  /* 0x0000008502117220 */ /* 0x008fe40000410000 */
[--C-:B------:R-:W-:Y:S04]  /*122e0*/  FFMA.FTZ R53, R53, c[0x0][0x2d0], -R156.reuse ;  /* 0x0000b40035357a23 */ /* 0x100fe8000001089c */
[--C-:B------:R-:W-:Y:S01]  /*122f0*/  FFMA.FTZ R56, R56, c[0x0][0x2d0], -R156.reuse ;  /* 0x0000b40038387a23 */ /* 0x100fe2000001089c */
[----:B------:R3:W-:Y:S01]  /*12300*/  MUFU.EX2 R152, R35 ;  /* 0x0000002300987308 */ /* 0x0007e20000000800 */
[--C-:B------:R-:W-:Y:S02]  /*12310*/  FFMA.FTZ R57, R57, c[0x0][0x2d0], -R156.reuse ;  /* 0x0000b40039397a23 */ /* 0x100fe4000001089c */
[--C-:B------:R-:W-:Y:S02]  /*12320*/  FFMA.FTZ R54, R54, c[0x0][0x2d0], -R117.reuse ;  /* 0x0000b40036367a23 */ /* 0x100fe40000010875 */
[----:B----4-:R-:W-:Y:S02]  /*12330*/  FMUL.FTZ R18, R0, R134 ;  /* 0x0000008600127220 */ /* 0x010fe40000410000 */
        /* <DEDUP_REMOVED lines=8> */
[----:B------:R-:W4:Y:S01]  /*123c0*/  MUFU.EX2 R195, R21 ;  /* 0x0000001500c37308 */ /* 0x000f220000000800 */
[--C-:B------:R-:W-:Y:S01]  /*123d0*/  FFMA.FTZ R64, R64, c[0x0][0x2d0], -R156.reuse ;  /* 0x0000b40040407a23 */ /* 0x100fe2000001089c */
[C---:B------:R-:W-:Y:S03]  /*123e0*/  HMMA.16816.F32 R16, R120.reuse, R144, R16 ;  /* 0x000000907810723c */ /* 0x040fe60000001810 */
[----:B---3--:R-:W-:Y:S01]  /*123f0*/  LDSM.16.MT88.4 R32, [R208+0x1900] ;  /* 0x00190000d020783b */ /* 0x008fe20000004200 */
[----:B------:R-:W-:Y:S02]  /*12400*/  FFMA.FTZ R65, R65, c[0x0][0x2d0], -R156 ;  /* 0x0000b40041417a23 */ /* 0x000fe4000001089c */
[--C-:B------:R-:W-:Y:S02]  /*12410*/  FFMA.FTZ R62, R62, c[0x0][0x2d0], -R117.reuse ;  /* 0x0000b4003e3e7a23 */ /* 0x100fe40000010875 */
[----:B------:R-:W-:Y:S01]  /*12420*/  HMMA.16816.F32 R112, R120, R146, R112 ;  /* 0x000000927870723c */ /* 0x000fe20000001870 */
[----:B------:R3:W-:Y:S02]  /*12430*/  MUFU.EX2 R160, R22 ;  /* 0x0000001600a07308 */ /* 0x0007e40000000800 */
[----:B------:R-:W1:Y:S01]  /*12440*/  LDSM.16.MT88.4 R144, [R204+0x4900] ;  /* 0x00490000cc90783b */ /* 0x000e620000004200 */
[--C-:B------:R-:W-:Y:S02]  /*12450*/  FFMA.FTZ R63, R63, c[0x0][0x2d0], -R117.reuse ;  /* 0x0000b4003f3f7a23 */ /* 0x100fe40000010875 */
[--C-:B------:R-:W-:Y:S01]  /*12460*/  FFMA.FTZ R66, R66, c[0x0][0x2d0], -R117.reuse ;  /* 0x0000b40042427a23 */ /* 0x100fe20000010875 */
[----:B------:R-:W-:Y:S01]  /*12470*/  F2FP.PACK_AB R120, R199, R228 ;  /* 0x000000e4c778723e */ /* 0x000fe200000000ff */
[----:B------:R-:W-:Y:S01]  /*12480*/  FFMA.FTZ R117, R67, c[0x0][0x2d0], -R117 ;  /* 0x0000b40043757a23 */ /* 0x000fe20000010875 */
[----:B-----5:R-:W-:Y:S02]  /*12490*/  F2FP.PACK_AB R122, R197, R198 ;  /* 0x000000c6c57a723e */ /* 0x020fe400000000ff */
[----:B------:R-:W5:Y:S01]  /*124a0*/  MUFU.EX2 R159, R23 ;  /* 0x00000017009f7308 */ /* 0x000f620000000800 */
[----:B------:R-:W-:Y:S01]  /*124b0*/  F2FP.PACK_AB R121, R163, R164 ;  /* 0x000000a4a379723e */ /* 0x000fe200000000ff */
[----:B------:R-:W-:Y:S01]  /*124c0*/  FFMA.FTZ R0, R0, R234, R184 ;  /* 0x000000ea00007223 */ /* 0x000fe200000100b8 */
[----:B------:R-:W-:Y:S01]  /*124d0*/  F2FP.PACK_AB R123, R161, R162 ;  /* 0x000000a2a17b723e */ /* 0x000fe200000000ff */
[----:B------:R-:W-:Y:S01]  /*124e0*/  FFMA.FTZ R2, R2, R233, R230 ;  /* 0x000000e902027223 */ /* 0x000fe200000100e6 */
[----:B----4-:R-:W-:Y:S01]  /*124f0*/  F2FP.PACK_AB R20, R195, R196 ;  /* 0x000000c4c314723e */ /* 0x010fe200000000ff */
[----:B------:R-:W-:Y:S02]  /*12500*/  FADD.FTZ R0, R167, R0 ;  /* 0x00000000a7007221 */ /* 0x000fe40000010000 */
[----:B------:R-:W-:Y:S02]  /*12510*/  FADD.FTZ R2, R232, R2 ;  /* 0x00000002e8027221 */ /* 0x000fe40000010000 */
[C---:B------:R-:W-:Y:S01]  /*12520*/  HMMA.16816.F32 R4, R120.reuse, R128, R4 ;  /* 0x000000807804723c */ /* 0x040fe20000001804 */
[----:B------:R-:W-:Y:S02]  /*12530*/  MUFU.EX2 R52, R52 ;  /* 0x0000003400347308 */ /* 0x000fe40000000800 */
[----:B------:R-:W-:Y:S01]  /*12540*/  FADD.FTZ R0, R166, R0 ;  /* 0x00000000a6007221 */ /* 0x000fe20000010000 */
[----:B---3--:R-:W-:Y:S01]  /*12550*/  F2FP.PACK_AB R22, R193, R194 ;  /* 0x000000c2c116723e */ /* 0x008fe200000000ff */
[----:B------:R-:W-:Y:S02]  /*12560*/  FADD.FTZ R2, R231, R2 ;  /* 0x00000002e7027221 */ /* 0x000fe40000010000 */
[----:B------:R-:W-:Y:S01]  /*12570*/  FADD.FTZ R0, R165, R0 ;  /* 0x00000000a5007221 */ /* 0x000fe20000010000 */
[C---:B------:R-:W-:Y:S01]  /*12580*/  HMMA.16816.F32 R8, R120.reuse, R130, R8 ;  /* 0x000000827808723c */ /* 0x040fe20000001808 */
[----:B------:R-:W-:Y:S02]  /*12590*/  LDSM.16.MT88.4 R128, [R208+0x4900] ;  /* 0x00490000d080783b */ /* 0x000fe40000004200 */
[----:B------:R-:W-:Y:S01]  /*125a0*/  MUFU.EX2 R53, R53 ;  /* 0x0000003500357308 */ /* 0x000fe20000000800 */
[----:B------:R-:W-:Y:S01]  /*125b0*/  FADD.FTZ R2, R229, R2 ;  /* 0x00000002e5027221 */ /* 0x000fe20000010000 */
[----:B-----5:R-:W-:Y:S01]  /*125c0*/  F2FP.PACK_AB R21, R159, R160 ;  /* 0x000000a09f15723e */ /* 0x020fe200000000ff */
[----:B------:R-:W-:Y:S02]  /*125d0*/  FADD.FTZ R0, R164, R0 ;  /* 0x00000000a4007221 */ /* 0x000fe40000010000 */
[C---:B--2---:R-:W-:Y:S04]  /*125e0*/  HMMA.16816.F32 R68, R120.reuse, R124, R68 ;  /* 0x0000007c7844723c */ /* 0x044fe80000001844 */
[----:B------:R-:W-:Y:S01]  /*125f0*/  F2FP.PACK_AB R23, R157, R158 ;  /* 0x0000009e9d17723e */ /* 0x000fe200000000ff */
[----:B------:R-:W-:Y:S01]  /*12600*/  MUFU.EX2 R56, R56 ;  /* 0x0000003800387308 */ /* 0x000fe20000000800 */
[----:B------:R-:W-:Y:S02]  /*12610*/  FADD.FTZ R2, R228, R2 ;  /* 0x00000002e4027221 */ /* 0x000fe40000010000 */
[C---:B------:R-:W-:Y:S01]  /*12620*/  HMMA.16816.F32 R72, R120.reuse, R126, R72 ;  /* 0x0000007e7848723c */ /* 0x040fe20000001848 */
[----:B------:R-:W2:Y:S03]  /*12630*/  LDSM.16.MT88.4 R124, [R205+0x4900] ;  /* 0x00490000cd7c783b */ /* 0x000ea60000004200 */
[----:B------:R-:W-:Y:S02]  /*12640*/  FADD.FTZ R0, R163, R0 ;  /* 0x00000000a3007221 */ /* 0x000fe40000010000 */
[----:B------:R-:W-:Y:S01]  /*12650*/  FADD.FTZ R2, R199, R2 ;  /* 0x00000002c7027221 */ /* 0x000fe20000010000 */
[----:B------:R-:W-:Y:S01]  /*12660*/  MUFU.EX2 R57, R57 ;  /* 0x0000003900397308 */ /* 0x000fe20000000800 */
[C---:B-1----:R-:W-:Y:S04]  /*12670*/  HMMA.16816.F32 R76, R120.reuse, R132, R76 ;  /* 0x00000084784c723c */ /* 0x042fe8000000184c */
[----:B------:R-:W-:Y:S02]  /*12680*/  FADD.FTZ R0, R162, R0 ;  /* 0x00000000a2007221 */ /* 0x000fe40000010000 */
[----:B------:R-:W-:Y:S02]  /*12690*/  FADD.FTZ R2, R198, R2 ;  /* 0x00000002c6027221 */ /* 0x000fe40000010000 */
[C---:B------:R-:W-:Y:S01]  /*126a0*/  HMMA.16816.F32 R80, R120.reuse, R134, R80 ;  /* 0x000000867850723c */ /* 0x040fe20000001850 */
[----:B------:R-:W1:Y:S01]  /*126b0*/  LDSM.16.MT88.4 R132, [R207+0x4900] ;  /* 0x00490000cf84783b */ /* 0x000e620000004200 */
[----:B------:R-:W-:Y:S02]  /*126c0*/  MUFU.EX2 R54, R54 ;  /* 0x0000003600367308 */ /* 0x000fe40000000800 */
[----:B------:R-:W-:Y:S02]  /*126d0*/  FADD.FTZ R0, R161, R0 ;  /* 0x00000000a1007221 */ /* 0x000fe40000010000 */
[----:B------:R-:W-:Y:S02]  /*126e0*/  FADD.FTZ R2, R197, R2 ;  /* 0x00000002c5027221 */ /* 0x000fe40000010000 */
[C---:B------:R-:W-:Y:S04]  /*126f0*/  HMMA.16816.F32 R84, R120.reuse, R148, R84 ;  /* 0x000000947854723c */ /* 0x040fe80000001854 */
[----:B------:R-:W-:Y:S01]  /*12700*/  MUFU.EX2 R55, R55 ;  /* 0x0000003700377308 */ /* 0x000fe20000000800 */
[----:B------:R-:W-:Y:S02]  /*12710*/  FADD.FTZ R0, R160, R0 ;  /* 0x00000000a0007221 */ /* 0x000fe40000010000 */
[----:B------:R-:W-:Y:S01]  /*12720*/  FADD.FTZ R2, R196, R2 ;  /* 0x00000002c4027221 */ /* 0x000fe20000010000 */
[C---:B------:R-:W-:Y:S01]  /*12730*/  HMMA.16816.F32 R88, R120.reuse, R150, R88 ;  /* 0x000000967858723c */ /* 0x040fe20000001858 */
[----:B------:R-:W-:Y:S03]  /*12740*/  LDSM.16.MT88.4 R148, [R207+0x5100] ;  /* 0x00510000cf94783b */ /* 0x000fe60000004200 */
        /* <DEDUP_REMOVED lines=15> */
[C---:B------:R-:W-:Y:S01]  /*12840*/  HMMA.16816.F32 R104, R120.reuse, R126, R104 ;  /* 0x0000007e7868723c */ /* 0x040fe20000001868 */
[----:B------:R-:W2:Y:S03]  /*12850*/  LDSM.16.MT88.4 R124, [R204+0x1100] ;  /* 0x00110000cc7c783b */ /* 0x000ea60000004200 */
        /* <DEDUP_REMOVED lines=12> */
[----:B------:R-:W-:Y:S04]  /*12920*/  MUFU.EX2 R65, R65 ;  /* 0x0000004100417308 */ /* 0x000fe80000000800 */
[----:B------:R-:W-:Y:S01]  /*12930*/  HMMA.16816.F32 R112, R120, R134, R112 ;  /* 0x000000867870723c */ /* 0x000fe20000001870 */
[----:B------:R-:W1:Y:S05]  /*12940*/  LDSM.16.MT88.4 R120, [R208+0x1100] ;  /* 0x00110000d078783b */ /* 0x000e6a0000004200 */
[----:B------:R-:W-:Y:S02]  /*12950*/  MUFU.EX2 R62, R62 ;  /* 0x0000003e003e7308 */ /* 0x000fe40000000800 */
[C---:B--2---:R-:W-:Y:S01]  /*12960*/  HMMA.16816.F32 R4, R20.reuse, R124, R4 ;  /* 0x0000007c1404723c */ /* 0x044fe20000001804 */
[----:B------:R-:W-:Y:S07]  /*12970*/  LDSM.16.MT88.4 R132, [R205+0x5100] ;  /* 0x00510000cd84783b */ /* 0x000fee0000004200 */
        /* <DEDUP_REMOVED lines=8> */
[C---:B-1----:R-:W-:Y:S08]  /*12a00*/  HMMA.16816.F32 R76, R20.reuse, R120, R76 ;  /* 0x00000078144c723c */ /* 0x042ff0000000184c */
[C---:B------:R-:W-:Y:S01]  /*12a10*/  HMMA.16816.F32 R80, R20.reuse, R122, R80 ;  /* 0x0000007a1450723c */ /* 0x040fe20000001850 */
[----:B------:R-:W1:Y:S07]  /*12a20*/  LDSM.16.MT88.4 R120, [R207+0x1900] ;  /* 0x00190000cf78783b */ /* 0x000e6e0000004200 */
[C---:B------:R-:W-:Y:S01]  /*12a30*/  HMMA.16816.F32 R84, R20.reuse, R128, R84 ;  /* 0x000000801454723c */ /* 0x040fe20000001854 */
[----:B------:R-:W-:Y:S07]  /*12a40*/  MUFU.EX2 R129, R46 ;  /* 0x0000002e00817308 */ /* 0x000fee0000000800 */
[C---:B------:R-:W-:Y:S03]  /*12a50*/  HMMA.16816.F32 R88, R20.reuse, R130, R88 ;  /* 0x000000821458723c */ /* 0x040fe60000001858 */
[----:B------:R-:W-:Y:S05]  /*12a60*/  MUFU.EX2 R131, R42 ;  /* 0x0000002a00837308 */ /* 0x000fea0000000800 */
[C---:B--2---:R-:W-:Y:S05]  /*12a70*/  HMMA.16816.F32 R92, R20.reuse, R124, R92 ;  /* 0x0000007c145c723c */ /* 0x044fea000000185c */
[----:B------:R-:W-:Y:S03]  /*12a80*/  MUFU.EX2 R130, R43 ;  /* 0x0000002b00827308 */ /* 0x000fe60000000800 */
[C---:B------:R-:W-:Y:S01]  /*12a90*/  HMMA.16816.F32 R96, R20.reuse, R126, R96 ;  /* 0x0000007e1460723c */ /* 0x040fe20000001860 */
[----:B------:R-:W-:Y:S06]  /*12aa0*/  LDSM.16.MT88.4 R124, [R204+0x3900] ;  /* 0x00390000cc7c783b */ /* 0x000fec0000004200 */
[----:B------:R-:W-:Y:S01]  /*12ab0*/  MUFU.EX2 R128, R47 ;  /* 0x0000002f00807308 */ /* 0x000fe20000000800 */
[C---:B------:R-:W-:Y:S08]  /*12ac0*/  HMMA.16816.F32 R100, R20.reuse, R132, R100 ;  /* 0x000000841464723c */ /* 0x040ff00000001864 */
[C---:B------:R-:W-:Y:S01]  /*12ad0*/  HMMA.16816.F32 R104, R20.reuse, R134, R104 ;  /* 0x000000861468723c */ /* 0x040fe20000001868 */
[----:B------:R-:W2:Y:S07]  /*12ae0*/  MUFU.EX2 R134, R38 ;  /* 0x0000002600867308 */ /* 0x000eae0000000800 */
[C---:B------:R-:W-:Y:S03]  /*12af0*/  HMMA.16816.F32 R12, R20.reuse, R144, R12 ;  /* 0x00000090140c723c */ /* 0x040fe6000000180c */
[----:B------:R-:W4:Y:S05]  /*12b00*/  MUFU.EX2 R133, R39 ;  /* 0x0000002700857308 */ /* 0x000f2a0000000800 */
[C---:B------:R-:W-:Y:S05]  /*12b10*/  HMMA.16816.F32 R108, R20.reuse, R146, R108 ;  /* 0x00000092146c723c */ /* 0x040fea000000186c */
[----:B------:R-:W-:Y:S03]  /*12b20*/  MUFU.EX2 R147, R41 ;  /* 0x0000002900937308 */ /* 0x000fe60000000800 */
[C---:B------:R-:W-:Y:S04]  /*12b30*/  HMMA.16816.F32 R16, R20.reuse, R148, R16 ;  /* 0x000000941410723c */ /* 0x040fe80000001810 */
[----:B--2---:R-:W-:Y:S03]  /*12b40*/  FADD.FTZ R0, R134, R0 ;  /* 0x0000000086007221 */ /* 0x004fe60000010000 */
[----:B------:R-:W-:Y:S01]  /*12b50*/  MUFU.EX2 R149, R37 ;  /* 0x0000002500957308 */ /* 0x000fe20000000800 */
[----:B------:R-:W-:Y:S04]  /*12b60*/  HMMA.16816.F32 R112, R20, R150, R112 ;  /* 0x000000961470723c */ /* 0x000fe80000001870 */
[----:B----4-:R-:W-:Y:S03]  /*12b70*/  FADD.FTZ R0, R133, R0 ;  /* 0x0000000085007221 */ /* 0x010fe60000010000 */
[----:B------:R-:W-:Y:S01]  /*12b80*/  F2FP.PACK_AB R20, R186, R192 ;  /* 0x000000c0ba14723e */ /* 0x000fe200000000ff */
[----:B------:R-:W-:Y:S01]  /*12b90*/  FADD.FTZ R0, R131, R0 ;  /* 0x0000000083007221 */ /* 0x000fe20000010000 */
[----:B------:R-:W-:Y:S01]  /*12ba0*/  F2FP.PACK_AB R22, R185, R187 ;  /* 0x000000bbb916723e */ /* 0x000fe200000000ff */
[----:B------:R-:W2:Y:S02]  /*12bb0*/  MUFU.EX2 R150, R36 ;  /* 0x0000002400967308 */ /* 0x000ea40000000800 */
        /* <DEDUP_REMOVED lines=10> */
[----:B--2---:R-:W-:Y:S04]  /*12c60*/  FADD.FTZ R2, R150, R2 ;  /* 0x0000000296027221 */ /* 0x004fe80000010000 */
        /* <DEDUP_REMOVED lines=15> */
[C---:B-1----:R-:W-:Y:S01]  /*12d60*/  HMMA.16816.F32 R84, R20.reuse, R120, R84 ;  /* 0x000000781454723c */ /* 0x042fe20000001854 */
[----:B--2---:R-:W-:Y:S03]  /*12d70*/  LDSM.16.MT88.4 R44, [R205+0x2900] ;  /* 0x00290000cd2c783b */ /* 0x004fe60000004200 */
        /* <DEDUP_REMOVED lines=143> */
.L_x_133:
[----:B------:R-:W1:Y:S01]  /*13670*/  SHFL.BFLY PT, R4, R233, 0x2, 0x1f ;  /* 0x0c401f00e9047f89 */ /* 0x000e6200000e0000 */
[----:B------:R-:W-:-:S02]  /*13680*/  MOV R2, RZ ;  /* 0x000000ff00027202 */ /* 0x000fc40000000f00 */
[----:B------:R-:W-:Y:S01]  /*13690*/  MOV R30, 0xff800000 ;  /* 0xff800000001e7802 */ /* 0x000fe20000000f00 */
[----:B------:R-:W2:Y:S01]  /*136a0*/  SHFL.BFLY PT, R7, R234, 0x2, 0x1f ;  /* 0x0c401f00ea077f89 */ /* 0x000ea200000e0000 */
[----:B------:R-:W-:Y:S02]  /*136b0*/  MOV R31, 0xff800000 ;  /* 0xff800000001f7802 */ /* 0x000fe40000000f00 */
[----:B------:R-:W-:Y:S01]  /*136c0*/  PLOP3.LUT P2, PT, PT, PT, PT, 0x8, 0x0 ;  /* 0x000000000000781c */ /* 0x000fe20003f4e170 */
[----:B-1----:R-:W-:Y:S02]  /*136d0*/  FADD.FTZ R4, R4, R233 ;  /* 0x000000e904047221 */ /* 0x002fe40000010000 */
[----:B--2---:R-:W-:-:S03]  /*136e0*/  FADD.FTZ R7, R7, R234 ;  /* 0x000000ea07077221 */ /* 0x004fc60000010000 */
[----:B------:R-:W1:Y:S04]  /*136f0*/  SHFL.BFLY PT, R0, R4, 0x1, 0x1f ;  /* 0x0c201f0004007f89 */ /* 0x000e6800000e0000 */
[----:B------:R-:W2:Y:S01]  /*13700*/  SHFL.BFLY PT, R5, R7, 0x1, 0x1f ;  /* 0x0c201f0007057f89 */ /* 0x000ea200000e0000 */
[----:B-1----:R-:W-:Y:S01]  /*13710*/  FADD.FTZ R4, R4, R0 ;  /* 0x0000000004047221 */ /* 0x002fe20000010000 */
[----:B------:R-:W-:Y:S01]  /*13720*/  MOV R0, RZ ;  /* 0x000000ff00007202 */ /* 0x000fe20000000f00 */
[----:B--2---:R-:W-:-:S03]  /*13730*/  FADD.FTZ R7, R5, R7 ;  /* 0x0000000705077221 */ /* 0x004fc60000010000 */
[----:B------:R-:W-:Y:S02]  /*13740*/  FSETP.NE.FTZ.AND P1, PT, R4, RZ, PT ;  /* 0x000000ff0400720b */ /* 0x000fe40003f35000 */
[----:B------:R-:W-:-:S11]  /*13750*/  FSETP.NE.FTZ.AND P0, PT, R7, RZ, PT ;  /* 0x000000ff0700720b */ /* 0x000fd60003f15000 */
[----:B------:R-:W1:Y:S08]  /*13760*/  @P1 MUFU.RCP R2, R4 ;  /* 0x0000000400021308 */ /* 0x000e700000001000 */
[----:B------:R-:W-:Y:S08]  /*13770*/  @P0 MUFU.RCP R0, R7 ;  /* 0x0000000700000308 */ /* 0x000ff00000001000 */
[----:B------:R2:W3:Y:S01]  /*13780*/  @P1 MUFU.LG2 R6, R4 ;  /* 0x0000000400061308 */ /* 0x0004e20000000c00 */
[----:B-1----:R-:W-:-:S02]  /*13790*/  FMUL.FTZ R120, R2, R120 ;  /* 0x0000007802787220 */ /* 0x002fc40000410000 */
[C---:B------:R-:W-:Y:S02]  /*137a0*/  FMUL.FTZ R27, R2.reuse, R121 ;  /* 0x00000079021b7220 */ /* 0x040fe40000410000 */
[C---:B------:R-:W-:Y:S02]  /*137b0*/  FMUL.FTZ R124, R2.reuse, R124 ;  /* 0x0000007c027c7220 */ /* 0x040fe40000410000 */
[C---:B------:R-:W-:Y:S01]  /*137c0*/  FMUL.FTZ R8, R2.reuse, R125 ;  /* 0x0000007d02087220 */ /* 0x040fe20000410000 */
[----:B------:R-:W1:Y:S01]  /*137d0*/  @P0 MUFU.LG2 R7, R7 ;  /* 0x0000000700070308 */ /* 0x000e620000000c00 */
[C---:B------:R-:W-:Y:S02]  /*137e0*/  FMUL.FTZ R68, R2.reuse, R68 ;  /* 0x0000004402447220 */ /* 0x040fe40000410000 */
[C---:B------:R-:W-:Y:S02]  /*137f0*/  FMUL.FTZ R69, R2.reuse, R69 ;  /* 0x0000004502457220 */ /* 0x040fe40000410000 */
[----:B------:R-:W-:-:S02]  /*13800*/  FMUL.FTZ R72, R2, R72 ;  /* 0x0000004802487220 */ /* 0x000fc40000410000 */
[C---:B------:R-:W-:Y:S01]  /*13810*/  FMUL.FTZ R73, R2.reuse, R73 ;  /* 0x0000004902497220 */ /* 0x040fe20000410000 */
[----:B--2---:R-:W-:Y:S01]  /*13820*/  @P1 MOV R4, 0x3f317218 ;  /* 0x3f31721800041802 */ /* 0x004fe20000000f00 */
        /* <DEDUP_REMOVED lines=25> */
[----:B------:R-:W-:Y:S02]  /*139c0*/  @P1 FMUL.FTZ R5, R4, c[0x0][0x2d0] ;  /* 0x0000b40004051a20 */ /* 0x000fe40000410000 */
[----:B---3--:R-:W-:Y:S02]  /*139d0*/  @P1 FMUL.FTZ R6, R6, 0.69314718246459960938 ;  /* 0x3f31721806061820 */ /* 0x008fe40000410000 */
[----:B-1----:R-:W-:Y:S02]  /*139e0*/  @P0 FMUL.FTZ R4, R7, 0.69314718246459960938 ;  /* 0x3f31721807040820 */ /* 0x002fe40000410000 */
[----:B------:R-:W-:Y:S02]  /*139f0*/  @P0 FMUL.FTZ R2, R2, c[0x0][0x2d0] ;  /* 0x0000b40002020a20 */ /* 0x000fe40000410000 */
        /* <DEDUP_REMOVED lines=31> */
[----:B------:R-:W-:Y:S02]  /*13bf0*/  FMUL.FTZ R10, R0, R115 ;  /* 0x00000073000a7220 */ /* 0x000fe40000410000 */
[----:B------:R-:W-:Y:S02]  /*13c00*/  @P1 FFMA.FTZ R30, R5, R116, R6 ;  /* 0x00000074051e1223 */ /* 0x000fe40000010006 */
[----:B------:R-:W-:Y:S02]  /*13c10*/  @P0 FFMA.FTZ R31, R2, R3, R4 ;  /* 0x00000003021f0223 */ /* 0x000fe40000010004 */
.L_x_103:
[----:B------:R-:W1:Y:S01]  /*13c20*/  S2R R44, SR_CTAID.Y ;  /* 0x00000000002c7919 */ /* 0x000e620000002600 */
[----:B------:R-:W-:Y:S01]  /*13c30*/  ULDC.64 UR4, c[0x0][0x118] ;  /* 0x0000460000047ab9 */ /* 0x000fe20000000a00 */
[----:B-1----:R-:W-:Y:S01]  /*13c40*/  SHF.R.S32.HI R34, RZ, 0x1f, R44 ;  /* 0x0000001fff227819 */ /* 0x002fe2000001142c */
[----:B------:R-:W-:Y:S05]  /*13c50*/  @P2 BRA `(.L_x_135) ;  /* 0x0000128000002947 */ /* 0x000fea0003800000 */
[----:B------:R-:W1:Y:S01]  /*13c60*/  S2R R32, SR_TID.X ;  /* 0x0000000000207919 */ /* 0x000e620000002100 */
[----:B------:R-:W-:Y:S02]  /*13c70*/  F2FP.PACK_AB R27, R27, R120 ;  /* 0x000000781b1b723e */ /* 0x000fe400000000ff */
[----:B------:R-:W-:Y:S01]  /*13c80*/  F2FP.PACK_AB R122, R123, R122 ;  /* 0x0000007a7b7a723e */ /* 0x000fe200000000ff */
[----:B------:R-:W-:Y:S01]  /*13c90*/  BAR.SYNC.DEFER_BLOCKING 0x1, 0x100 ;  /* 0x0044000000007b1d */ /* 0x000fe20000010000 */
        /* <DEDUP_REMOVED lines=8> */
[----:B------:R-:W-:Y:S02]  /*13d20*/  F2FP.PACK_AB R26, R26, R80 ;  /* 0x000000501a1a723e */ /* 0x000fe400000000ff */
[----:B------:R-:W-:Y:S02]  /*13d30*/  F2FP.PACK_AB R82, R83, R82 ;  /* 0x000000525352723e */ /* 0x000fe400000000ff */
[----:B-1----:R-:W-:Y:S02]  /*13d40*/  SHF.R.S32.HI R33, RZ, 0x1f, R32 ;  /* 0x0000001fff217819 */ /* 0x002fe40000011420 */
[----:B------:R-:W-:Y:S02]  /*13d50*/  F2FP.PACK_AB R25, R25, R84 ;  /* 0x000000541919723e */ /* 0x000fe400000000ff */
[----:B------:R-:W-:-:S02]  /*13d60*/  LEA.HI R2, R33, R32, RZ, 0x2 ;  /* 0x0000002021027211 */ /* 0x000fc400078f10ff */
[----:B------:R-:W-:Y:S02]  /*13d70*/  LEA.HI R29, R33, R32, RZ, 0x5 ;  /* 0x00000020211d7211 */ /* 0x000fe400078f28ff */
[--C-:B------:R-:W-:Y:S02]  /*13d80*/  SHF.R.S32.HI R4, RZ, 0x2, R2.reuse ;  /* 0x00000002ff047819 */ /* 0x100fe40000011402 */
[----:B------:R-:W-:Y:S02]  /*13d90*/  SHF.R.S32.HI R0, RZ, 0x1f, R2 ;  /* 0x0000001fff007819 */ /* 0x000fe40000011402 */
[----:B------:R-:W-:Y:S02]  /*13da0*/  SHF.R.S32.HI R28, RZ, 0x5, R29 ;  /* 0x00000005ff1c7819 */ /* 0x000fe4000001141d */
[----:B------:R-:W-:Y:S02]  /*13db0*/  LEA.HI R0, R0, R4, RZ, 0x3 ;  /* 0x0000000400007211 */ /* 0x000fe400078f18ff */
[----:B------:R-:W-:-:S02]  /*13dc0*/  F2FP.PACK_AB R86, R87, R86 ;  /* 0x000000565756723e */ /* 0x000fc400000000ff */
[----:B------:R-:W-:Y:S02]  /*13dd0*/  LOP3.LUT R0, R0, 0xfffffff8, RZ, 0xc0, !PT ;  /* 0xfffffff800007812 */ /* 0x000fe400078ec0ff */
[----:B------:R-:W-:Y:S02]  /*13de0*/  F2FP.PACK_AB R24, R24, R88 ;  /* 0x000000581818723e */ /* 0x000fe400000000ff */
[----:B------:R-:W-:Y:S01]  /*13df0*/  F2FP.PACK_AB R90, R91, R90 ;  /* 0x0000005a5b5a723e */ /* 0x000fe200000000ff */
[----:B------:R-:W-:Y:S01]  /*13e00*/  IMAD.IADD R4, R4, 0x1, -R0 ;  /* 0x0000000104047824 */ /* 0x000fe200078e0a00 */
[----:B------:R-:W-:Y:S02]  /*13e10*/  LOP3.LUT R0, R2, 0xfffffffc, RZ, 0xc0, !PT ;  /* 0xfffffffc02007812 */ /* 0x000fe400078ec0ff */
[----:B------:R-:W-:Y:S01]  /*13e20*/  F2FP.PACK_AB R23, R23, R92 ;  /* 0x0000005c1717723e */ /* 0x000fe200000000ff */
[C---:B------:R-:W-:Y:S01]  /*13e30*/  IMAD.SHL.U32 R2, R4.reuse, 0x40, RZ ;  /* 0x0000004004027824 */ /* 0x040fe200078e00ff */
[----:B------:R-:W-:Y:S01]  /*13e40*/  LOP3.LUT R3, R4, 0x1, RZ, 0xc0, !PT ;  /* 0x0000000104037812 */ /* 0x000fe200078ec0ff */
[----:B------:R-:W-:Y:S01]  /*13e50*/  IMAD.IADD R22, R32, 0x1, -R0 ;  /* 0x0000000120167824 */ /* 0x000fe200078e0a00 */
[----:B------:R-:W-:-:S02]  /*13e60*/  F2FP.PACK_AB R94, R95, R94 ;  /* 0x0000005e5f5e723e */ /* 0x000fc400000000ff */
[----:B------:R-:W-:Y:S01]  /*13e70*/  LOP3.LUT R0, R2, 0x1c0, RZ, 0xc0, !PT ;  /* 0x000001c002007812 */ /* 0x000fe200078ec0ff */
[----:B------:R-:W-:Y:S01]  /*13e80*/  IMAD R2, R28, 0x200, R22 ;  /* 0x000002001c027824 */ /* 0x000fe200078e0216 */
[----:B------:R-:W-:Y:S02]  /*13e90*/  ISETP.NE.U32.AND P0, PT, R3, 0x1, PT ;  /* 0x000000010300780c */ /* 0x000fe40003f05070 */
[----:B------:R-:W-:Y:S02]  /*13ea0*/  LEA.HI R0, R0, R0, RZ, 0x1d ;  /* 0x0000000000007211 */ /* 0x000fe400078fe8ff */
[----:B------:R-:W-:Y:S01]  /*13eb0*/  R2P PR, R4, 0x6 ;  /* 0x0000000604007804 */ /* 0x000fe20000000000 */
[----:B------:R-:W-:Y:S01]  /*13ec0*/  IMAD.MOV.U32 R4, RZ, RZ, 0x20 ;  /* 0x00000020ff047424 */ /* 0x000fe200078e00ff */
[----:B------:R-:W-:Y:S01]  /*13ed0*/  F2FP.PACK_AB R21, R21, R96 ;  /* 0x000000601515723e */ /* 0x000fe200000000ff */
[----:B------:R-:W-:Y:S01]  /*13ee0*/  IMAD.U32 R0, R2, 0x2, R0 ;  /* 0x0000000202007824 */ /* 0x000fe200078e0000 */
[----:B------:R-:W-:-:S02]  /*13ef0*/  F2FP.PACK_AB R98, R99, R98 ;  /* 0x000000626362723e */ /* 0x000fc400000000ff */
[----:B------:R-:W-:Y:S01]  /*13f00*/  SEL R4, R4, 0xffffffe0, !P1 ;  /* 0xffffffe004047807 */ /* 0x000fe20004800000 */
[----:B------:R-:W-:Y:S01]  /*13f10*/  IMAD.SHL.U32 R0, R0, 0x2, RZ ;  /* 0x0000000200007824 */ /* 0x000fe200078e00ff */
[----:B------:R-:W-:Y:S02]  /*13f20*/  F2FP.PACK_AB R20, R20, R100 ;  /* 0x000000641414723e */ /* 0x000fe400000000ff */
[----:B------:R-:W-:Y:S02]  /*13f30*/  F2FP.PACK_AB R19, R103, R102 ;  /* 0x000000666713723e */ /* 0x000fe400000000ff */
[C---:B------:R-:W-:Y:S01]  /*13f40*/  IADD3 R3, R0.reuse, 0x80, RZ ;  /* 0x0000008000037810 */ /* 0x040fe20007ffe0ff */
[----:B------:R1:W-:Y:S01]  /*13f50*/  STS [R0+0x80], R27 ;  /* 0x0000801b00007388 */ /* 0x0003e20000000800 */
[C---:B------:R-:W-:Y:S02]  /*13f60*/  IADD3 R2, R0.reuse, 0x70, RZ ;  /* 0x0000007000027810 */ /* 0x040fe40007ffe0ff */
[----:B------:R-:W-:Y:S01]  /*13f70*/  @P0 IADD3 R2, R3, 0x10, RZ ;  /* 0x0000001003020810 */ /* 0x000fe20007ffe0ff */
[----:B------:R-:W-:Y:S01]  /*13f80*/  STS [R0+0x480], R122 ;  /* 0x0004807a00007388 */ /* 0x000fe20000000800 */
[----:B------:R-:W-:Y:S01]  /*13f90*/  IMAD.IADD R3, R0, 0x1, R4 ;  /* 0x0000000100037824 */ /* 0x000fe200078e0204 */
[----:B------:R-:W-:-:S02]  /*13fa0*/  F2FP.PACK_AB R18, R18, R104 ;  /* 0x000000681212723e */ /* 0x000fc400000000ff */
[----:B------:R2:W-:Y:S01]  /*13fb0*/  STS [R2], R8 ;  /* 0x0000000802007388 */ /* 0x0005e20000000800 */
[----:B------:R-:W-:Y:S01]  /*13fc0*/  IMAD.IADD R4, R4, 0x1, R2 ;  /* 0x0000000104047824 */ /* 0x000fe200078e0202 */
[----:B------:R-:W-:Y:S02]  /*13fd0*/  F2FP.PACK_AB R17, R17, R106 ;  /* 0x0000006a1111723e */ /* 0x000fe400000000ff */
[----:B------:R-:W-:Y:S01]  /*13fe0*/  STS [R2+0x400], R126 ;  /* 0x0004007e02007388 */ /* 0x000fe20000000800 */
[----:B------:R-:W-:Y:S02]  /*13ff0*/  F2FP.PACK_AB R16, R16, R128 ;  /* 0x000000801010723e */ /* 0x000fe400000000ff */
[----:B------:R-:W-:Y:S01]  /*14000*/  F2FP.PACK_AB R13, R13, R130 ;  /* 0x000000820d0d723e */ /* 0x000fe200000000ff */
[----:B------:R3:W-:Y:S01]  /*14010*/  STS [R3+0x80], R5 ;  /* 0x0000800503007388 */ /* 0x0007e20000000800 */
[----:B------:R-:W-:Y:S02]  /*14020*/  F2FP.PACK_AB R12, R12, R108 ;  /* 0x0000006c0c0c723e */ /* 0x000fe400000000ff */
[----:B------:R-:W-:Y:S01]  /*14030*/  F2FP.PACK_AB R11, R11, R110 ;  /* 0x0000006e0b0b723e */ /* 0x000fe200000000ff */
[----:B------:R-:W-:Y:S01]  /*14040*/  STS [R3+0x480], R70 ;  /* 0x0004804603007388 */ /* 0x000fe20000000800 */
[----:B------:R-:W-:-:S02]  /*14050*/  F2FP.PACK_AB R9, R9, R132 ;  /* 0x000000840909723e */ /* 0x000fc400000000ff */
[----:B------:R-:W-:Y:S01]  /*14060*/  F2FP.PACK_AB R15, R15, R134 ;  /* 0x000000860f0f723e */ /* 0x000fe200000000ff */
[----:B------:R4:W-:Y:S01]  /*14070*/  STS [R4], R6 ;  /* 0x0000000604007388 */ /* 0x0009e20000000800 */
[----:B-1----:R-:W-:Y:S01]  /*14080*/  IMAD.MOV.U32 R27, RZ, RZ, 0x40 ;  /* 0x00000040ff1b7424 */ /* 0x002fe200078e00ff */
[----:B------:R-:W-:Y:S02]  /*14090*/  F2FP.PACK_AB R14, R14, R112 ;  /* 0x000000700e0e723e */ /* 0x000fe400000000ff */
[----:B------:R-:W-:Y:S01]  /*140a0*/  STS [R4+0x400], R74 ;  /* 0x0004004a04007388 */ /* 0x000fe20000000800 */
[----:B------:R-:W-:Y:S02]  /*140b0*/  F2FP.PACK_AB R10, R10, R114 ;  /* 0x000000720a0a723e */ /* 0x000fe400000000ff */
[----:B------:R-:W-:Y:S02]  /*140c0*/  ISETP.NE.U32.AND P0, PT, RZ, c[0x0][0x500], PT ;  /* 0x00014000ff007a0c */ /* 0x000fe40003f05070 */
[----:B--2---:R-:W-:-:S02]  /*140d0*/  SEL R8, R27, 0xffffffc0, !P2 ;  /* 0xffffffc01b087807 */ /* 0x004fc40005000000 */
[----:B------:R-:W-:Y:S02]  /*140e0*/  ISETP.NE.AND.EX P0, PT, RZ, c[0x0][0x504], PT, P0 ;  /* 0x00014100ff007a0c */ /* 0x000fe40003f05300 */
[----:B------:R-:W-:Y:S01]  /*140f0*/  ISETP.NE.U32.AND P1, PT, RZ, c[0x0][0x508], PT ;  /* 0x00014200ff007a0c */ /* 0x000fe20003f25070 */
[----:B---3--:R-:W-:-:S03]  /*14100*/  IMAD.IADD R5, R0, 0x1, R8 ;  /* 0x0000000100057824 */ /* 0x008fc600078e0208 */
[----:B------:R-:W-:Y:S02]  /*14110*/  ISETP.NE.AND.EX P1, PT, RZ, c[0x0][0x50c], PT, P1 ;  /* 0x00014300ff007a0c */ /* 0x000fe40003f25310 */
[----:B------:R1:W-:Y:S01]  /*14120*/  STS [R5+0x80], R7 ;  /* 0x0000800705007388 */ /* 0x0003e20000000800 */
[----:B----4-:R-:W-:-:S03]  /*14130*/  IMAD.IADD R6, R8, 0x1, R2 ;  /* 0x0000000108067824 */ /* 0x010fc600078e0202 */
[----:B------:R-:W-:Y:S04]  /*14140*/  STS [R5+0x480], R78 ;  /* 0x0004804e05007388 */ /* 0x000fe80000000800 */
[----:B------:R-:W-:Y:S04]  /*14150*/  STS [R6], R26 ;  /* 0x0000001a06007388 */ /* 0x000fe80000000800 */
[----:B------:R-:W-:Y:S01]  /*14160*/  STS [R6+0x400], R82 ;  /* 0x0004005206007388 */ /* 0x000fe20000000800 */
[----:B-1----:R-:W-:Y:S02]  /*14170*/  IMAD.IADD R7, R8, 0x1, R3 ;  /* 0x0000000108077824 */ /* 0x002fe400078e0203 */
[----:B------:R-:W-:-:S03]  /*14180*/  IMAD.IADD R8, R4, 0x1, R8 ;  /* 0x0000000104087824 */ /* 0x000fc600078e0208 */
[----:B------:R-:W-:Y:S04]  /*14190*/  STS [R7+0x80], R25 ;  /* 0x0000801907007388 */ /* 0x000fe80000000800 */
[----:B------:R-:W-:Y:S04]  /*141a0*/  STS [R7+0x480], R86 ;  /* 0x0004805607007388 */ /* 0x000fe80000000800 */
[----:B------:R-:W-:Y:S04]  /*141b0*/  STS [R8], R24 ;  /* 0x0000001808007388 */ /* 0x000fe80000000800 */
[----:B------:R-:W-:Y:S04]  /*141c0*/  STS [R8+0x400], R90 ;  /* 0x0004005a08007388 */ /* 0x000fe80000000800 */
        /* <DEDUP_REMOVED lines=9> */
[----:B------:R2:W-:Y:S01]  /*14260*/  STS [R5+0x4480], R13 ;  /* 0x0044800d05007388 */ /* 0x0005e20000000800 */
[----:B-1----:R-:W-:-:S03]  /*14270*/  IMAD.MOV.U32 R2, RZ, RZ, 0x4 ;  /* 0x00000004ff027424 */ /* 0x002fc600078e00ff */
[----:B------:R-:W-:Y:S04]  /*14280*/  STS [R6+0x4000], R12 ;  /* 0x0040000c06007388 */ /* 0x000fe80000000800 */
[----:B------:R-:W-:Y:S04]  /*14290*/  STS [R6+0x4400], R11 ;  /* 0x0044000b06007388 */ /* 0x000fe80000000800 */
[----:B------:R-:W-:Y:S04]  /*142a0*/  STS [R7+0x4080], R9 ;  /* 0x0040800907007388 */ /* 0x000fe80000000800 */
[----:B------:R1:W-:Y:S04]  /*142b0*/  STS [R7+0x4480], R15 ;  /* 0x0044800f07007388 */ /* 0x0003e80000000800 */
[----:B------:R3:W-:Y:S04]  /*142c0*/  STS [R8+0x4000], R14 ;  /* 0x0040000e08007388 */ /* 0x0007e80000000800 */
[----:B------:R3:W-:Y:S01]  /*142d0*/  STS [R8+0x4400], R10 ;  /* 0x0044000a08007388 */ /* 0x0007e20000000800 */
[----:B--2---:R-:W-:-:S03]  /*142e0*/  IMAD.WIDE R4, R248, R2, c[0x0][0x500] ;  /* 0x00014000f8047625 */ /* 0x004fc600078e0202 */
[----:B------:R-:W-:Y:S06]  /*142f0*/  BAR.SYNC.DEFER_BLOCKING 0x1, 0x100 ;  /* 0x0044000000007b1d */ /* 0x000fec0000010000 */
[----:B------:R-:W2:Y:S01]  /*14300*/  @P0 LDG.E R0, [R4.64] ;  /* 0x0000000404000981 */ /* 0x000ea2000c1e1900 */
[----:B-1----:R-:W-:Y:S02]  /*14310*/  IMAD.MOV.U32 R15, RZ, RZ, c[0x0][0x388] ;  /* 0x0000e200ff0f7624 */ /* 0x002fe400078e00ff */
[----:B------:R-:W-:-:S05]  /*14320*/  @P1 IMAD.WIDE R2, R248, R2, c[0x0][0x508] ;  /* 0x00014200f8021625 */ /* 0x000fca00078e0202 */
[----:B------:R1:W5:Y:S02]  /*14330*/  @P1 LDG.E R15, [R2.64] ;  /* 0x00000004020f1981 */ /* 0x000364000c1e1900 */
[----:B-1----:R-:W-:Y:S02]  /*14340*/  CS2R R2, SRZ ;  /* 0x0000000000027805 */ /* 0x002fe4000001ff00 */
[--C-:B--2---:R-:W-:Y:S01]  /*14350*/  @P0 SHF.R.S32.HI R3, RZ, 0x1f, R0.reuse ;  /* 0x0000001fff030819 */ /* 0x104fe20000011400 */
[----:B------:R-:W-:Y:S01]  /*14360*/  @P0 IMAD.MOV.U32 R2, RZ, RZ, R0 ;  /* 0x000000ffff020224 */ /* 0x000fe200078e0000 */
[----:B------:R-:W-:Y:S05]  /*14370*/  @P1 BRA `(.L_x_136) ;  /* 0x0000004000001947 */ /* 0x000fea0003800000 */
[----:B---3--:R-:W-:Y:S05]  /*14380*/  @!P0 BRA `(.L_x_136) ;  /* 0x0000003000008947 */ /* 0x008fea0003800000 */
[----:B------:R1:W2:Y:S04]  /*14390*/  LDG.E R0, [R4.64] ;  /* 0x0000000404007981 */ /* 0x0002a8000c1e1900 */
[----:B-1----:R-:W2:Y:S02]  /*143a0*/  LDG.E R4, [R4.64+0x4] ;  /* 0x0000040404047981 */ /* 0x002ea4000c1e1900 */
[----:B--2--5:R-:W-:-:S02]  /*143b0*/  IADD3 R15, -R0, R4, RZ ;  /* 0x00000004000f7210 */ /* 0x024fc40007ffe1ff */
.L_x_136:
[----:B---3--:R-:W-:Y:S01]  /*143c0*/  LOP3.LUT R0, R29, 0xffffffe0, RZ, 0xc0, !PT ;  /* 0xffffffe01d007812 */ /* 0x008fe200078ec0ff */
[----:B------:R-:W1:Y:S01]  /*143d0*/  S2R R19, SR_CTAID.X ;  /* 0x0000000000137919 */ /* 0x000e620000002500 */
[----:B------:R-:W-:Y:S01]  /*143e0*/  SHF.R.S32.HI R4, RZ, 0x1f, R28 ;  /* 0x0000001fff047819 */ /* 0x000fe2000001141c */
[----:B------:R-:W-:Y:S01]  /*143f0*/  IMAD.MOV.U32 R8, RZ, RZ, c[0x0][0x4e8] ;  /* 0x00013a00ff087624 */ /* 0x000fe200078e00ff */
[----:B------:R-:W-:Y:S01]  /*14400*/  LEA.HI R5, R22, R22, RZ, 0x1 ;  /* 0x0000001616057211 */ /* 0x000fe200078f08ff */
[----:B------:R-:W-:Y:S01]  /*14410*/  IMAD.IADD R0, R32, 0x1, -R0 ;  /* 0x0000000120007824 */ /* 0x000fe200078e0a00 */
[----:B------:R-:W-:Y:S01]  /*14420*/  LEA.HI R4, R4, R28, RZ, 0x3 ;  /* 0x0000001c04047211 */ /* 0x000fe200078f18ff */
[----:B------:R-:W-:Y:S01]  /*14430*/  IMAD R9, R34, c[0x0][0x3e8], RZ ;  /* 0x0000fa0022097a24 */ /* 0x000fe200078e02ff */
[----:B------:R-:W-:Y:S01]  /*14440*/  LOP3.LUT R5, R5, 0x1ffffffe, RZ, 0xc0, !PT ;  /* 0x1ffffffe05057812 */ /* 0x000fe200078ec0ff */
[----:B-----5:R-:W-:Y:S01]  /*14450*/  IMAD R15, R15, c[0x0][0x4e8], RZ ;  /* 0x00013a000f0f7a24 */ /* 0x020fe200078e02ff */
[----:B------:R-:W-:Y:S01]  /*14460*/  SHF.R.S32.HI R7, RZ, 0x1f, R0 ;  /* 0x0000001fff077819 */ /* 0x000fe20000011400 */
[----:B------:R-:W-:Y:S01]  /*14470*/  BSSY B0, `(.L_x_137) ;  /* 0x0000076000007945 */ /* 0x000fe20003800000 */
[----:B------:R-:W-:-:S02]  /*14480*/  LOP3.LUT R6, R4, 0xffffff8, RZ, 0xc0, !PT ;  /* 0x0ffffff804067812 */ /* 0x000fc400078ec0ff */
[----:B------:R-:W-:Y:S01]  /*14490*/  LEA.HI R4, R7, R0, RZ, 0x2 ;  /* 0x0000000007047211 */ /* 0x000fe200078f10ff */
[----:B------:R-:W-:Y:S01]  /*144a0*/  IMAD.IADD R7, R22, 0x1, -R5 ;  /* 0x0000000116077824 */ /* 0x000fe200078e0a05 */
[----:B------:R-:W-:Y:S01]  /*144b0*/  IADD3 R6, R28, -R6, RZ ;  /* 0x800000061c067210 */ /* 0x000fe20007ffe0ff */
[----:B------:R-:W-:Y:S01]  /*144c0*/  IMAD.MOV.U32 R5, RZ, RZ, R3 ;  /* 0x000000ffff057224 */ /* 0x000fe200078e0003 */
[----:B------:R-:W-:Y:S02]  /*144d0*/  SHF.R.S32.HI R4, RZ, 0x2, R4 ;  /* 0x00000002ff047819 */ /* 0x000fe40000011404 */
[----:B------:R-:W-:Y:S01]  /*144e0*/  LOP3.LUT P2, RZ, R0, 0x3, RZ, 0xc0, !PT ;  /* 0x0000000300ff7812 */ /* 0x000fe2000784c0ff */
[----:B------:R-:W-:Y:S01]  /*144f0*/  IMAD R0, R3, c[0x0][0x3a0], RZ ;  /* 0x0000e80003007a24 */ /* 0x000fe200078e02ff */
[----:B------:R-:W-:Y:S01]  /*14500*/  ISETP.NE.AND P1, PT, R8, 0x1, PT ;  /* 0x000000010800780c */ /* 0x000fe20003f25270 */
[----:B------:R-:W-:Y:S01]  /*14510*/  IMAD R17, R6, 0x10, R4 ;  /* 0x0000001006117824 */ /* 0x000fe200078e0204 */
[----:B------:R-:W-:Y:S01]  /*14520*/  MOV R4, R2 ;  /* 0x0000000200047202 */ /* 0x000fe20000000f00 */
[----:B------:R-:W-:Y:S01]  /*14530*/  IMAD R6, R2, c[0x0][0x3a4], R0 ;  /* 0x0000e90002067a24 */ /* 0x000fe200078e0200 */
[----:B------:R-:W-:Y:S01]  /*14540*/  LEA.HI R16, R33, R32, RZ, 0x3 ;  /* 0x0000002021107211 */ /* 0x000fe200078f18ff */
[----:B------:R-:W-:Y:S01]  /*14550*/  IMAD R8, R34, c[0x0][0x490], RZ ;  /* 0x0001240022087a24 */ /* 0x000fe200078e02ff */
[----:B------:R-:W-:Y:S01]  /*14560*/  SEL R14, R248, RZ, !P0 ;  /* 0x000000fff80e7207 */ /* 0x000fe20004000000 */
[----:B------:R-:W-:Y:S01]  /*14570*/  IMAD R0, R7, 0x8, R17 ;  /* 0x0000000807007824 */ /* 0x000fe200078e0211 */
[----:B------:R-:W-:Y:S01]  /*14580*/  LOP3.LUT R12, R16, 0xfffffff8, RZ, 0xc0, !PT ;  /* 0xfffffff8100c7812 */ /* 0x000fe200078ec0ff */
[----:B------:R-:W-:Y:S01]  /*14590*/  IMAD.WIDE.U32 R10, R44, c[0x0][0x490], R4 ;  /* 0x000124002c0a7a25 */ /* 0x000fe200078e0004 */
[----:B------:R-:W-:-:S02]  /*145a0*/  SHF.R.S32.HI R16, RZ, 0x3, R16 ;  /* 0x00000003ff107819 */ /* 0x000fc40000011410 */
[----:B------:R-:W-:Y:S01]  /*145b0*/  LEA.HI R18, R33, R32, RZ, 0x6 ;  /* 0x0000002021127211 */ /* 0x000fe200078f30ff */
[----:B------:R-:W-:Y:S02]  /*145c0*/  IMAD R4, R44, c[0x0][0x494], R8 ;  /* 0x000125002c047a24 */ /* 0x000fe400078e0208 */
[----:B-1----:R-:W-:Y:S02]  /*145d0*/  IMAD R8, R19, 0x80, R0 ;  /* 0x0000008013087824 */ /* 0x002fe400078e0200 */
[----:B------:R-:W-:Y:S01]  /*145e0*/  IMAD.WIDE.U32 R2, R2, c[0x0][0x3a0], RZ ;  /* 0x0000e80002027a25 */ /* 0x000fe200078e00ff */
[----:B------:R-:W-:-:S03]  /*145f0*/  IADD3 R5, R11, R4, RZ ;  /* 0x000000040b057210 */ /* 0x000fc60007ffe0ff */
[----:B------:R-:W-:Y:S01]  /*14600*/  IMAD R7, R44, c[0x0][0x3ec], R9 ;  /* 0x0000fb002c077a24 */ /* 0x000fe200078e0209 */
[----:B------:R-:W-:Y:S01]  /*14610*/  IADD3 R3, R3, R6, RZ ;  /* 0x0000000603037210 */ /* 0x000fe20007ffe0ff */
[----:B------:R-:W-:Y:S01]  /*14620*/  @P1 IMAD.HI.U32 R9, R8, c[0x0][0x4ec], RZ ;  /* 0x00013b0008091a27 */ /* 0x000fe200078e00ff */
[----:B------:R-:W-:-:S03]  /*14630*/  SHF.R.S32.HI R6, RZ, 0x1f, R248 ;  /* 0x0000001fff067819 */ /* 0x000fc600000114f8 */
[----:B------:R-:W-:Y:S01]  /*14640*/  IMAD.MOV.U32 R0, RZ, RZ, R8 ;  /* 0x000000ffff007224 */ /* 0x000fe200078e0008 */
[----:B------:R-:W-:Y:S01]  /*14650*/  @P1 SHF.R.U32.HI R0, RZ, c[0x0][0x4f0], R9 ;  /* 0x00013c00ff001a19 */ /* 0x000fe20000011609 */
[----:B------:R-:W-:Y:S01]  /*14660*/  IMAD.WIDE.U32 R2, R44, c[0x0][0x3e8], R2 ;  /* 0x0000fa002c027a25 */ /* 0x000fe200078e0002 */
[----:B------:R-:W-:-:S03]  /*14670*/  SEL R11, R6, RZ, !P0 ;  /* 0x000000ff060b7207 */ /* 0x000fc60004000000 */
[----:B------:R-:W-:Y:S01]  /*14680*/  IMAD.MOV.U32 R4, RZ, RZ, R10 ;  /* 0x000000ffff047224 */ /* 0x000fe200078e000a */
[----:B------:R-:W-:Y:S01]  /*14690*/  IADD3 R7, R3, R7, RZ ;  /* 0x0000000703077210 */ /* 0x000fe20007ffe0ff */
[----:B------:R-:W-:Y:S01]  /*146a0*/  IMAD.MOV R10, RZ, RZ, -R0 ;  /* 0x000000ffff0a7224 */ /* 0x000fe200078e0a00 */
[----:B------:R-:W-:Y:S01]  /*146b0*/  MOV R6, R2 ;  /* 0x0000000200067202 */ /* 0x000fe20000000f00 */
[----:B------:R-:W-:-:S04]  /*146c0*/  IMAD.WIDE.U32 R2, R14, c[0x0][0x498], R4 ;  /* 0x000126000e027a25 */ /* 0x000fc800078e0004 */
[----:B------:R-:W-:Y:S01]  /*146d0*/  IMAD.IADD R12, R32, 0x1, -R12 ;  /* 0x00000001200c7824 */ /* 0x000fe200078e0a0c */
[----:B------:R-:W-:Y:S01]  /*146e0*/  IADD3 R2, P0, R0, R2, RZ ;  /* 0x0000000200027210 */ /* 0x000fe20007f1e0ff */
[----:B------:R-:W-:Y:S02]  /*146f0*/  IMAD R9, R11, c[0x0][0x498], RZ ;  /* 0x000126000b097a24 */ /* 0x000fe400078e02ff */
[----:B------:R-:W-:Y:S01]  /*14700*/  IMAD R5, R10, c[0x0][0x4e8], R8 ;  /* 0x00013a000a057a24 */ /* 0x000fe200078e0208 */
[----:B------:R-:W-:Y:S01]  /*14710*/  SHF.R.S32.HI R8, RZ, 0x1f, R0 ;  /* 0x0000001fff087819 */ /* 0x000fe20000011400 */
[----:B------:R-:W-:Y:S02]  /*14720*/  IMAD R13, R12, 0x20, R16 ;  /* 0x000000200c0d7824 */ /* 0x000fe400078e0210 */
[----:B------:R-:W-:Y:S01]  /*14730*/  IMAD R9, R14, c[0x0][0x49c], R9 ;  /* 0x000127000e097a24 */ /* 0x000fe200078e0209 */
[----:B------:R-:W-:Y:S01]  /*14740*/  SHF.R.S32.HI R10, RZ, 0x1f, R5 ;  /* 0x0000001fff0a7819 */ /* 0x000fe20000011405 */
[----:B------:R-:W-:-:S02]  /*14750*/  IMAD R13, R19, 0x80, R13 ;  /* 0x00000080130d7824 */ /* 0x000fc400078e020d */
[----:B------:R-:W-:Y:S01]  /*14760*/  IMAD.SHL.U32 R12, R12, 0x8, RZ ;  /* 0x000000080c0c7824 */ /* 0x000fe200078e00ff */
[----:B------:R-:W-:Y:S01]  /*14770*/  IADD3.X R3, R8, R3, R9, P0, !PT ;  /* 0x0000000308037210 */ /* 0x000fe200007fe409 */
[----:B------:R-:W-:Y:S01]  /*14780*/  IMAD R9, R10, c[0x0][0x488], RZ ;  /* 0x000122000a097a24 */ /* 0x000fe200078e02ff */
[----:B------:R-:W-:Y:S01]  /*14790*/  SHF.L.U32 R8, R16, 0x6, RZ ;  /* 0x0000000610087819 */ /* 0x000fe200000006ff */
[----:B------:R-:W-:-:S04]  /*147a0*/  @P1 IMAD.HI.U32 R4, R13, c[0x0][0x4ec], RZ ;  /* 0x00013b000d041a27 */ /* 0x000fc800078e00ff */
[----:B------:R-:W-:-:S04]  /*147b0*/  IMAD.WIDE.U32 R2, R5, c[0x0][0x488], R2 ;  /* 0x0001220005027a25 */ /* 0x000fc800078e0002 */
[----:B------:R-:W-:Y:S02]  /*147c0*/  IMAD R9, R5, c[0x0][0x48c], R9 ;  /* 0x0001230005097a24 */ /* 0x000fe400078e0209 */
[----:B------:R-:W-:Y:S01]  /*147d0*/  IMAD.MOV.U32 R0, RZ, RZ, R13 ;  /* 0x000000ffff007224 */ /* 0x000fe200078e000d */
[----:B------:R-:W-:Y:S01]  /*147e0*/  @P1 SHF.R.U32.HI R0, RZ, c[0x0][0x4f0], R4 ;  /* 0x00013c00ff001a19 */ /* 0x000fe20000011604 */
[----:B------:R-:W-:Y:S01]  /*147f0*/  IMAD.IADD R9, R3, 0x1, R9 ;  /* 0x0000000103097824 */ /* 0x000fe200078e0209 */
[----:B------:R-:W-:Y:S01]  /*14800*/  LOP3.LUT R4, R8, 0x1c0, RZ, 0xc0, !PT ;  /* 0x000001c008047812 */ /* 0x000fe200078ec0ff */
[----:B------:R-:W-:Y:S01]  /*14810*/  IMAD R5, R11, c[0x0][0x3f0], RZ ;  /* 0x0000fc000b057a24 */ /* 0x000fe200078e02ff */
[----:B------:R-:W-:Y:S02]  /*14820*/  LEA R8, P0, R2, c[0x0][0x450], 0x2 ;  /* 0x0001140002087a11 */ /* 0x000fe400078010ff */
[----:B------:R-:W-:Y:S01]  /*14830*/  LOP3.LUT R11, R4, 0x38, R12, 0xf8, !PT ;  /* 0x00000038040b7812 */ /* 0x000fe200078ef80c */
[C---:B------:R-:W-:Y:S01]  /*14840*/  IMAD R3, R14.reuse, c[0x0][0x3f4], R5 ;  /* 0x0000fd000e037a24 */ /* 0x040fe200078e0205 */
[----:B------:R-:W-:Y:S01]  /*14850*/  SHF.R.U32.HI R10, RZ, 0x3, R4 ;  /* 0x00000003ff0a7819 */ /* 0x000fe20000011604 */
[----:B------:R-:W-:Y:S01]  /*14860*/  IMAD.WIDE.U32 R4, R14, c[0x0][0x3f0], R6 ;  /* 0x0000fc000e047a25 */ /* 0x000fe200078e0006 */
[----:B------:R-:W-:-:S02]  /*14870*/  LEA.HI.X R2, R2, c[0x0][0x454], R9, 0x2, P0 ;  /* 0x0001150002027a11 */ /* 0x000fc400000f1409 */
[----:B------:R-:W-:Y:S01]  /*14880*/  LOP3.LUT R14, R11, R10, RZ, 0x3c, !PT ;  /* 0x0000000a0b0e7212 */ /* 0x000fe200078e3cff */
[----:B------:R-:W-:Y:S01]  /*14890*/  IMAD.IADD R3, R5, 0x1, R3 ;  /* 0x0000000105037824 */ /* 0x000fe200078e0203 */
[----:B------:R-:W-:Y:S01]  /*148a0*/  SHFL.IDX PT, R10, R8, RZ, 0x1c1f ;  /* 0x001c1fff080a7589 */ /* 0x000fe200000e0000 */
[----:B------:R-:W-:Y:S02]  /*148b0*/  IADD3 R6, -R0, RZ, RZ ;  /* 0x000000ff00067210 */ /* 0x000fe40007ffe1ff */
[----:B------:R-:W-:Y:S01]  /*148c0*/  SHF.R.S32.HI R7, RZ, 0x1f, R0 ;  /* 0x0000001fff077819 */ /* 0x000fe20000011400 */
[----:B------:R-:W1:Y:S01]  /*148d0*/  SHFL.IDX PT, R11, R2, RZ, 0x1c1f ;  /* 0x001c1fff020b7589 */ /* 0x000e6200000e0000 */
[----:B------:R-:W-:Y:S01]  /*148e0*/  LEA R5, R19, R17, 0x7 ;  /* 0x0000001113057211 */ /* 0x000fe200078e38ff */
[----:B------:R-:W-:Y:S02]  /*148f0*/  IMAD R6, R6, c[0x0][0x4e8], R13 ;  /* 0x00013a0006067a24 */ /* 0x000fe400078e020d */
[----:B------:R-:W-:Y:S01]  /*14900*/  SHFL.IDX PT, R8, R8, 0x1, 0x1c1f ;  /* 0x003c1f0008087f89 */ /* 0x000fe200000e0000 */
[----:B------:R-:W-:Y:S01]  /*14910*/  IMAD R7, R7, c[0x0][0x3e0], RZ ;  /* 0x0000f80007077a24 */ /* 0x000fe200078e02ff */
[----:B------:R-:W-:-:S02]  /*14920*/  ISETP.GE.OR P1, PT, R5, R15, P2 ;  /* 0x0000000f0500720c */ /* 0x000fc40001726670 */
[----:B------:R2:W3:Y:S01]  /*14930*/  SHFL.IDX PT, R9, R2, 0x1, 0x1c1f ;  /* 0x003c1f0002097f89 */ /* 0x0004e200000e0000 */
[----:B------:R-:W-:-:S10]  /*14940*/  IMAD R7, R0, c[0x0][0x3e4], R7 ;  /* 0x0000f90000077a24 */ /* 0x000fd400078e0207 */
[----:B-1----:R1:W-:Y:S01]  /*14950*/  @!P1 ST.E [R10.64], R30 ;  /* 0x0000001e0a009985 */ /* 0x0023e2000c101904 */
[----:B--2---:R-:W-:Y:S01]  /*14960*/  IMAD.MOV.U32 R2, RZ, RZ, R4 ;  /* 0x000000ffff027224 */ /* 0x004fe200078e0004 */
[----:B------:R-:W-:-:S03]  /*14970*/  IADD3 R4, R5, 0x8, RZ ;  /* 0x0000000805047810 */ /* 0x000fc60007ffe0ff */
[----:B------:R-:W-:Y:S01]  /*14980*/  IMAD.WIDE.U32 R2, R0, c[0x0][0x3e0], R2 ;  /* 0x0000f80000027a25 */ /* 0x000fe200078e0002 */
[----:B------:R-:W-:Y:S02]  /*14990*/  SHF.R.S32.HI R0, RZ, 0x1f, R6 ;  /* 0x0000001fff007819 */ /* 0x000fe40000011406 */
[----:B------:R-:W-:Y:S01]  /*149a0*/  ISETP.GE.OR P0, PT, R4, R15, P2 ;  /* 0x0000000f0400720c */ /* 0x000fe20001706670 */
[----:B------:R-:W-:Y:S01]  /*149b0*/  IMAD.IADD R3, R3, 0x1, R7 ;  /* 0x0000000103037824 */ /* 0x000fe200078e0207 */
[----:B------:R-:W-:Y:S01]  /*149c0*/  SHF.L.U32 R4, R18, 0x3, RZ ;  /* 0x0000000312047819 */ /* 0x000fe200000006ff */
[----:B------:R-:W-:Y:S01]  /*149d0*/  IMAD R0, R0, c[0x0][0x3d8], RZ ;  /* 0x0000f60000007a24 */ /* 0x000fe200078e02ff */
[----:B------:R-:W-:Y:S01]  /*149e0*/  LEA R7, R19, R16, 0x7 ;  /* 0x0000001013077211 */ /* 0x000fe200078e38ff */
[----:B------:R-:W-:Y:S01]  /*149f0*/  IMAD.WIDE.U32 R2, R6, c[0x0][0x3d8], R2 ;  /* 0x0000f60006027a25 */ /* 0x000fe200078e0002 */
[----:B------:R-:W-:-:S03]  /*14a00*/  LOP3.LUT R5, R14, 0x7ffffe00, R4, 0xf8, !PT ;  /* 0x7ffffe000e057812 */ /* 0x000fc600078ef804 */
[----:B------:R-:W-:Y:S01]  /*14a10*/  IMAD R4, R6, c[0x0][0x3dc], R0 ;  /* 0x0000f70006047a24 */ /* 0x000fe200078e0200 */
[----:B------:R-:W-:Y:S02]  /*14a20*/  SHF.L.U32 R0, R5, 0x1, RZ ;  /* 0x0000000105007819 */ /* 0x000fe400000006ff */
[----:B------:R-:W-:Y:S01]  /*14a30*/  IADD3 R6, R12, 0x40, RZ ;  /* 0x000000400c067810 */ /* 0x000fe20007ffe0ff */
[----:B---3--:R1:W-:Y:S01]  /*14a40*/  @!P0 ST.E [R8.64], R31 ;  /* 0x0000001f08008985 */ /* 0x0083e2000c101904 */
[----:B------:R-:W-:Y:S01]  /*14a50*/  IMAD.IADD R3, R3, 0x1, R4 ;  /* 0x0000000103037824 */ /* 0x000fe200078e0204 */
[C---:B------:R-:W-:Y:S02]  /*14a60*/  LEA R14, P0, R2.reuse, c[0x0][0x380], 0x1 ;  /* 0x0000e000020e7a11 */ /* 0x040fe400078008ff */
[----:B------:R1:W2:Y:S02]  /*14a70*/  LDS.128 R24, [R0+0x1080] ;  /* 0x0010800000187984 */ /* 0x0002a40000000c00 */
[----:B------:R-:W-:-:S02]  /*14a80*/  LEA.HI.X R13, R2, c[0x0][0x384], R3, 0x1, P0 ;  /* 0x0000e100020d7a11 */ /* 0x000fc400000f0c03 */
[----:B------:R1:W3:Y:S01]  /*14a90*/  LDS.128 R32, [R0+0x2080] ;  /* 0x0020800000207984 */ /* 0x0002e20000000c00 */
[----:B------:R-:W-:-:S03]  /*14aa0*/  ISETP.GE.AND P0, PT, R7, R15, PT ;  /* 0x0000000f0700720c */ /* 0x000fc60003f06270 */
[----:B------:R1:W4:Y:S04]  /*14ab0*/  LDS.128 R36, [R0+0x3080] ;  /* 0x0030800000247984 */ /* 0x0003280000000c00 */
[----:B------:R1:W1:Y:S04]  /*14ac0*/  LDS.128 R20, [R0+0x5080] ;  /* 0x0050800000147984 */ /* 0x0002680000000c00 */
[----:B------:R1:W1:Y:S04]  /*14ad0*/  LDS.128 R28, [R0+0x6080] ;  /* 0x00608000001c7984 */ /* 0x0002680000000c00 */
[----:B------:R1:W1:Y:S04]  /*14ae0*/  LDS.128 R40, [R0+0x7080] ;  /* 0x0070800000287984 */ /* 0x0002680000000c00 */
[----:B------:R1:W1:Y:S04]  /*14af0*/  SHFL.IDX PT, R2, R14, RZ, 0x181f ;  /* 0x00181fff0e027589 */ /* 0x00026800000e0000 */
[----:B------:R1:W1:Y:S01]  /*14b00*/  SHFL.IDX PT, R3, R13, RZ, 0x181f ;  /* 0x00181fff0d037589 */ /* 0x00026200000e0000 */
[----:B------:R-:W-:Y:S05]  /*14b10*/  @P0 BRA `(.L_x_138) ;  /* 0x000000b000000947 */ /* 0x000fea0003800000 */
[----:B------:R-:W5:Y:S01]  /*14b20*/  LDS.128 R16, [R0+0x80] ;  /* 0x0000800000107984 */ /* 0x000f620000000c00 */
[----:B------:R-:W-:-:S02]  /*14b30*/  ISETP.GE.AND P0, PT, R6, c[0x0][0x3c8], PT ;  /* 0x0000f20006007a0c */ /* 0x000fc40003f06270 */
[----:B------:R-:W-:Y:S01]  /*14b40*/  ISETP.GE.AND P1, PT, R12, c[0x0][0x3c8], PT ;  /* 0x0000f2000c007a0c */ /* 0x000fe20003f26270 */
[----:B-1----:R1:W4:-:S12]  /*14b50*/  LDS.128 R8, [R0+0x4080] ;  /* 0x0040800000087984 */ /* 0x0023180000000c00 */
[----:B------:R-:W-:Y:S01]  /*14b60*/  @!P1 IMAD.WIDE R4, R12, 0x2, R2 ;  /* 0x000000020c049825 */ /* 0x000fe200078e0202 */
[----:B-1----:R-:W-:-:S04]  /*14b70*/  @!P0 SHF.R.S32.HI R0, RZ, 0x1f, R6 ;  /* 0x0000001fff008819 */ /* 0x002fc80000011406 */
[----:B------:R-:W-:-:S04]  /*14b80*/  @!P0 LEA.HI R0, R0, R6, RZ, 0x3 ;  /* 0x0000000600008211 */ /* 0x000fc800078f18ff */
[----:B------:R-:W-:-:S05]  /*14b90*/  @!P0 LOP3.LUT R0, R0, 0xfffffff8, RZ, 0xc0, !PT ;  /* 0xfffffff800008812 */ /* 0x000fca00078ec0ff */
[----:B------:R-:W-:Y:S01]  /*14ba0*/  @!P0 IMAD.WIDE R2, R0, 0x2, R2 ;  /* 0x0000000200028825 */ /* 0x000fe200078e0202 */
[----:B-----5:R1:W-:Y:S04]  /*14bb0*/  @!P1 ST.E.128 [R4.64], R16 ;  /* 0x0000001004009985 */ /* 0x0203e8000c101d04 */
[----:B----4-:R1:W-:Y:S02]  /*14bc0*/  @!P0 ST.E.128 [R2.64], R8 ;  /* 0x0000000802008985 */ /* 0x0103e4000c101d04 */
.L_x_138:
[----:B------:R-:W-:Y:S05]  /*14bd0*/  BSYNC B0 ;  /* 0x0000000000007941 */ /* 0x000fea0003800000 */
.L_x_137:
[----:B-1----:R-:W-:Y:S01]  /*14be0*/  IADD3 R0, R7, 0x20, RZ ;  /* 0x0000002007007810 */ /* 0x002fe20007ffe0ff */
[----:B------:R1:W4:Y:S01]  /*14bf0*/  SHFL.IDX PT, R3, R13, 0x1, 0x181f ;  /* 0x00381f000d037f89 */ /* 0x00032200000e0000 */
        /* <DEDUP_REMOVED lines=13> */
.L_x_140:
[----:B------:R-:W-:Y:S05]  /*14cd0*/  BSYNC B0 ;  /* 0x0000000000007941 */ /* 0x000fea0003800000 */
.L_x_139:
        /* <DEDUP_REMOVED lines=15> */
.L_x_142:
[----:B------:R-:W-:Y:S05]  /*14dd0*/  BSYNC B0 ;  /* 0x0000000000007941 */ /* 0x000fea0003800000 */
.L_x_141:
        /* <DEDUP_REMOVED lines=16> */
.L_x_135:
        /* <DEDUP_REMOVED lines=15> */
[----:B------:R1:W2:Y:S04]  /*14fd0*/  LDG.E R0, [R6.64] ;  /* 0x0000000406007981 */ /* 0x0002a8000c1e1900 */
[----:B-1----:R-:W2:Y:S02]  /*14fe0*/  LDG.E R6, [R6.64+0x4] ;  /* 0x0000040406067981 */ /* 0x002ea4000c1e1900 */
[----:B--2--5:R-:W-:-:S02]  /*14ff0*/  IADD3 R13, -R0, R6, RZ ;  /* 0x00000006000d7210 */ /* 0x024fc40007ffe1ff */
.L_x_143:
        /* <DEDUP_REMOVED lines=12> */
[----:B------:R-:W-:Y:S01]  /*150c0*/  MOV R0, c[0x0][0x4e8] ;  /* 0x00013a0000007a02 */ /* 0x000fe20000000f00 */
[----:B------:R-:W-:Y:S01]  /*150d0*/  IMAD R6, R34, c[0x0][0x490], RZ ;  /* 0x0001240022067a24 */ /* 0x000fe200078e02ff */
[----:B------:R-:W-:Y:S01]  /*150e0*/  MOV R2, R4 ;  /* 0x0000000400027202 */ /* 0x000fe20000000f00 */
[----:B------:R-:W-:Y:S01]  /*150f0*/  IMAD.MOV.U32 R3, RZ, RZ, R5 ;  /* 0x000000ffff037224 */ /* 0x000fe200078e0005 */
[----:B------:R-:W-:Y:S01]  /*15100*/  ISETP.NE.AND P0, PT, R0, 0x1, PT ;  /* 0x000000010000780c */ /* 0x000fe20003f05270 */
[C---:B------:R-:W-:Y:S01]  /*15110*/  IMAD R6, R44.reuse, c[0x0][0x494], R6 ;  /* 0x000125002c067a24 */ /* 0x040fe200078e0206 */
[----:B------:R-:W-:Y:S01]  /*15120*/  MOV R0, R8 ;  /* 0x0000000800007202 */ /* 0x000fe20000000f00 */
[----:B------:R-:W-:-:S05]  /*15130*/  IMAD.WIDE.U32 R2, R44, c[0x0][0x490], R2 ;  /* 0x000124002c027a25 */ /* 0x000fca00078e0002 */
[----:B------:R-:W-:-:S05]  /*15140*/  IADD3 R3, R6, R3, RZ ;  /* 0x0000000306037210 */ /* 0x000fca0007ffe0ff */
[----:B------:R-:W-:-:S04]  /*15150*/  @P0 IMAD.HI.U32 R7, R8, c[0x0][0x4ec], RZ ;  /* 0x00013b0008070a27 */ /* 0x000fc800078e00ff */
[----:B------:R-:W-:Y:S01]  /*15160*/  IMAD.WIDE.U32 R2, R9, c[0x0][0x498], R2 ;  /* 0x0001260009027a25 */ /* 0x000fe200078e0002 */
[----:B------:R-:W-:-:S03]  /*15170*/  @P0 SHF.R.U32.HI R0, RZ, c[0x0][0x4f0], R7 ;  /* 0x00013c00ff000a19 */ /* 0x000fc60000011607 */
[----:B------:R-:W-:Y:S01]  /*15180*/  IMAD R7, R10, c[0x0][0x498], RZ ;  /* 0x000126000a077a24 */ /* 0x000fe200078e02ff */
[----:B------:R-:W-:Y:S01]  /*15190*/  IADD3 R2, P0, R0, R2, RZ ;  /* 0x0000000200027210 */ /* 0x000fe20007f1e0ff */
[----:B------:R-:W-:Y:S02]  /*151a0*/  IMAD.MOV R6, RZ, RZ, -R0 ;  /* 0x000000ffff067224 */ /* 0x000fe400078e0a00 */
[----:B------:R-:W-:Y:S02]  /*151b0*/  IMAD R7, R9, c[0x0][0x49c], R7 ;  /* 0x0001270009077a24 */ /* 0x000fe400078e0207 */
[----:B------:R-:W-:Y:S01]  /*151c0*/  IMAD R6, R6, c[0x0][0x4e8], R8 ;  /* 0x00013a0006067a24 */ /* 0x000fe200078e0208 */
[----:B------:R-:W-:-:S04]  /*151d0*/  SHF.R.S32.HI R8, RZ, 0x1f, R0 ;  /* 0x0000001fff087819 */ /* 0x000fc80000011400 */
[----:B------:R-:W-:Y:S02]  /*151e0*/  SHF.R.S32.HI R0, RZ, 0x1f, R6 ;  /* 0x0000001fff007819 */ /* 0x000fe40000011406 */
[----:B------:R-:W-:-:S03]  /*151f0*/  IADD3.X R3, R8, R3, R7, P0, !PT ;  /* 0x0000000308037210 */ /* 0x000fc600007fe407 */
[----:B------:R-:W-:Y:S02]  /*15200*/  IMAD R0, R0, c[0x0][0x488], RZ ;  /* 0x0001220000007a24 */ /* 0x000fe400078e02ff */
[----:B------:R-:W-:-:S04]  /*15210*/  IMAD.WIDE.U32 R2, R6, c[0x0][0x488], R2 ;  /* 0x0001220006027a25 */ /* 0x000fc800078e0002 */
[----:B------:R-:W-:Y:S01]  /*15220*/  IMAD R0, R6, c[0x0][0x48c], R0 ;  /* 0x0001230006007a24 */ /* 0x000fe200078e0200 */
[----:B------:R-:W-:-:S04]  /*15230*/  LEA R6, P0, R2, c[0x0][0x450], 0x2 ;  /* 0x0001140002067a11 */ /* 0x000fc800078010ff */
[----:B------:R-:W-:-:S04]  /*15240*/  IADD3 R0, R3, R0, RZ ;  /* 0x0000000003007210 */ /* 0x000fc80007ffe0ff */
[----:B------:R-:W-:Y:S02]  /*15250*/  LEA.HI.X R7, R2, c[0x0][0x454], R0, 0x2, P0 ;  /* 0x0001150002077a11 */ /* 0x000fe400000f1400 */
[----:B------:R-:W-:-:S05]  /*15260*/  MOV R0, 0xff800000 ;  /* 0xff80000000007802 */ /* 0x000fca0000000f00 */
[----:B------:R1:W-:Y:S02]  /*15270*/  STG.E [R6.64], R0 ;  /* 0x0000000006007986 */ /* 0x0003e4000c101904 */
.L_x_145:
[----:B------:R-:W-:Y:S05]  /*15280*/  BSYNC B0 ;  /* 0x0000000000007941 */ /* 0x000fea0003800000 */
.L_x_144:
[----:B------:R-:W2:Y:S01]  /*15290*/  S2R R14, SR_CTAID.X ;  /* 0x00000000000e7919 */ /* 0x000ea20000002500 */
[----:B-1----:R-:W-:Y:S01]  /*152a0*/  IMAD R0, R5, c[0x0][0x3a0], RZ ;  /* 0x0000e80005007a24 */ /* 0x002fe200078e02ff */
[----:B------:R-:W-:Y:S01]  /*152b0*/  SHF.R.S32.HI R5, RZ, 0x1f, R12 ;  /* 0x0000001fff057819 */ /* 0x000fe2000001140c */
[C---:B------:R-:W-:Y:S01]  /*152c0*/  IMAD.WIDE.U32 R2, R4.reuse, c[0x0][0x3a0], RZ ;  /* 0x0000e80004027a25 */ /* 0x040fe200078e00ff */
[----:B------:R-:W-:Y:S01]  /*152d0*/  MOV R6, c[0x0][0x4e8] ;  /* 0x00013a0000067a02 */ /* 0x000fe20000000f00 */
[----:B------:R-:W-:Y:S01]  /*152e0*/  BSSY B0, `(.L_x_146) ;  /* 0x0000034000007945 */ /* 0x000fe20003800000 */
[-C--:B------:R-:W-:Y:S01]  /*152f0*/  LEA.HI R5, R5, R12.reuse, RZ, 0x3 ;  /* 0x0000000c05057211 */ /* 0x080fe200078f18ff */
[----:B------:R-:W-:Y:S01]  /*15300*/  IMAD R0, R4, c[0x0][0x3a4], R0 ;  /* 0x0000e90004007a24 */ /* 0x000fe200078e0200 */
[----:B------:R-:W-:Y:S01]  /*15310*/  ISETP.NE.AND P0, PT, R6, 0x1, PT ;  /* 0x000000010600780c */ /* 0x000fe20003f05270 */
[----:B------:R-:W-:Y:S01]  /*15320*/  IMAD R6, R10, c[0x0][0x3f0], RZ ;  /* 0x0000fc000a067a24 */ /* 0x000fe200078e02ff */
[----:B------:R-:W-:Y:S01]  /*15330*/  LOP3.LUT R4, R5, 0xfffffff8, RZ, 0xc0, !PT ;  /* 0xfffffff805047812 */ /* 0x000fe200078ec0ff */
[----:B-----5:R-:W-:Y:S01]  /*15340*/  IMAD R10, R13, c[0x0][0x4e8], RZ ;  /* 0x00013a000d0a7a24 */ /* 0x020fe200078e02ff */
[----:B------:R-:W-:Y:S01]  /*15350*/  SHF.R.S32.HI R8, RZ, 0x3, R5 ;  /* 0x00000003ff087819 */ /* 0x000fe20000011405 */
[----:B------:R-:W-:Y:S01]  /*15360*/  IMAD R7, R9, c[0x0][0x3f4], R6 ;  /* 0x0000fd0009077a24 */ /* 0x000fe200078e0206 */
[----:B------:R-:W-:-:S02]  /*15370*/  IADD3 R12, -R4, R12, RZ ;  /* 0x0000000c040c7210 */ /* 0x000fc40007ffe1ff */
[----:B------:R-:W-:Y:S01]  /*15380*/  IADD3 R3, R3, R0, RZ ;  /* 0x0000000003037210 */ /* 0x000fe20007ffe0ff */
[----:B------:R-:W-:Y:S02]  /*15390*/  IMAD R0, R34, c[0x0][0x3e8], RZ ;  /* 0x0000fa0022007a24 */ /* 0x000fe400078e02ff */
[----:B------:R-:W-:Y:S02]  /*153a0*/  IMAD R4, R12, 0x20, R8 ;  /* 0x000000200c047824 */ /* 0x000fe400078e0208 */
[C---:B------:R-:W-:Y:S02]  /*153b0*/  IMAD R0, R44.reuse, c[0x0][0x3ec], R0 ;  /* 0x0000fb002c007a24 */ /* 0x040fe400078e0200 */
[----:B------:R-:W-:Y:S01]  /*153c0*/  IMAD.WIDE.U32 R2, R44, c[0x0][0x3e8], R2 ;  /* 0x0000fa002c027a25 */ /* 0x000fe200078e0002 */
[C---:B--2---:R-:W-:Y:S02]  /*153d0*/  LEA R4, R14.reuse, R4, 0x7 ;  /* 0x000000040e047211 */ /* 0x044fe400078e38ff */
[----:B------:R-:W-:-:S02]  /*153e0*/  LEA R8, R14, R8, 0x7 ;  /* 0x000000080e087211 */ /* 0x000fc400078e38ff */
[----:B------:R-:W-:Y:S01]  /*153f0*/  IADD3 R3, R0, R3, RZ ;  /* 0x0000000300037210 */ /* 0x000fe20007ffe0ff */
[----:B------:R-:W-:-:S04]  /*15400*/  @P0 IMAD.HI.U32 R5, R4, c[0x0][0x4ec], RZ ;  /* 0x00013b0004050a27 */ /* 0x000fc800078e00ff */
[----:B------:R-:W-:Y:S01]  /*15410*/  IMAD.MOV.U32 R0, RZ, RZ, R4 ;  /* 0x000000ffff007224 */ /* 0x000fe200078e0004 */
[----:B------:R-:W-:Y:S01]  /*15420*/  @P0 SHF.R.U32.HI R0, RZ, c[0x0][0x4f0], R5 ;  /* 0x00013c00ff000a19 */ /* 0x000fe20000011605 */
[----:B------:R-:W-:-:S03]  /*15430*/  IMAD.WIDE.U32 R2, R9, c[0x0][0x3f0], R2 ;  /* 0x0000fc0009027a25 */ /* 0x000fc600078e0002 */
[----:B------:R-:W-:Y:S02]  /*15440*/  IADD3 R5, -R0, RZ, RZ ;  /* 0x000000ff00057210 */ /* 0x000fe40007ffe1ff */
[----:B------:R-:W-:Y:S02]  /*15450*/  SHF.R.S32.HI R6, RZ, 0x1f, R0 ;  /* 0x0000001fff067819 */ /* 0x000fe40000011400 */
[----:B------:R-:W-:Y:S01]  /*15460*/  IADD3 R3, R3, R7, RZ ;  /* 0x0000000703037210 */ /* 0x000fe20007ffe0ff */
[----:B------:R-:W-:Y:S02]  /*15470*/  IMAD R5, R5, c[0x0][0x4e8], R4 ;  /* 0x00013a0005057a24 */ /* 0x000fe400078e0204 */
[----:B------:R-:W-:Y:S02]  /*15480*/  IMAD R6, R6, c[0x0][0x3e0], RZ ;  /* 0x0000f80006067a24 */ /* 0x000fe400078e02ff */
[----:B------:R-:W-:Y:S01]  /*15490*/  IMAD.WIDE.U32 R2, R0, c[0x0][0x3e0], R2 ;  /* 0x0000f80000027a25 */ /* 0x000fe200078e0002 */
[----:B------:R-:W-:-:S03]  /*154a0*/  SHF.R.S32.HI R4, RZ, 0x1f, R5 ;  /* 0x0000001fff047819 */ /* 0x000fc60000011405 */
[----:B------:R-:W-:-:S04]  /*154b0*/  IMAD R0, R0, c[0x0][0x3e4], R6 ;  /* 0x0000f90000007a24 */ /* 0x000fc800078e0206 */
[----:B------:R-:W-:Y:S02]  /*154c0*/  IMAD.IADD R3, R3, 0x1, R0 ;  /* 0x0000000103037824 */ /* 0x000fe400078e0200 */
[----:B------:R-:W-:Y:S02]  /*154d0*/  IMAD R0, R4, c[0x0][0x3d8], RZ ;  /* 0x0000f60004007a24 */ /* 0x000fe400078e02ff */
[----:B------:R-:W-:-:S04]  /*154e0*/  IMAD.WIDE.U32 R2, R5, c[0x0][0x3d8], R2 ;  /* 0x0000f60005027a25 */ /* 0x000fc800078e0002 */
[----:B------:R-:W-:Y:S01]  /*154f0*/  IMAD R0, R5, c[0x0][0x3dc], R0 ;  /* 0x0000f70005007a24 */ /* 0x000fe200078e0200 */
[----:B------:R-:W-:-:S04]  /*15500*/  LEA R11, P0, R2, c[0x0][0x380], 0x1 ;  /* 0x0000e000020b7a11 */ /* 0x000fc800078008ff */
[----:B------:R-:W-:-:S04]  /*15510*/  IADD3 R0, R3, R0, RZ ;  /* 0x0000000003007210 */ /* 0x000fc80007ffe0ff */
[----:B------:R-:W-:Y:S02]  /*15520*/  LEA.HI.X R9, R2, c[0x0][0x384], R0, 0x1, P0 ;  /* 0x0000e10002097a11 */ /* 0x000fe400000f0c00 */
[----:B------:R-:W-:Y:S01]  /*15530*/  ISETP.GE.AND P0, PT, R8, R10, PT ;  /* 0x0000000a0800720c */ /* 0x000fe20003f06270 */
[----:B------:R1:W2:Y:S01]  /*15540*/  SHFL.IDX PT, R2, R11, RZ, 0x181f ;  /* 0x00181fff0b027589 */ /* 0x0002a200000e0000 */
[----:B------:R-:W-:-:S03]  /*15550*/  SHF.L.U32 R0, R12, 0x3, RZ ;  /* 0x000000030c007819 */ /* 0x000fc600000006ff */
[----:B------:R1:W3:Y:S01]  /*15560*/  SHFL.IDX PT, R3, R9, RZ, 0x181f ;  /* 0x00181fff09037589 */ /* 0x0002e200000e0000 */
[----:B------:R-:W-:-:S07]  /*15570*/  IADD3 R7, R0, 0x40, RZ ;  /* 0x0000004000077810 */ /* 0x000fce0007ffe0ff */
[----:B------:R-:W-:Y:S05]  /*15580*/  @P0 BRA `(.L_x_147) ;  /* 0x0000009000000947 */ /* 0x000fea0003800000 */
[----:B------:R-:W-:Y:S02]  /*15590*/  ISETP.GE.AND P0, PT, R7, c[0x0][0x3c8], PT ;  /* 0x0000f20007007a0c */ /* 0x000fe40003f06270 */
[----:B------:R-:W-:-:S11]  /*155a0*/  ISETP.GE.AND P1, PT, R0, c[0x0][0x3c8], PT ;  /* 0x0000f20000007a0c */ /* 0x000fd60003f26270 */
[----:B------:R-:W-:-:S04]  /*155b0*/  @!P0 SHF.R.S32.HI R4, RZ, 0x1f, R7 ;  /* 0x0000001fff048819 */ /* 0x000fc80000011407 */
[----:B------:R-:W-:-:S04]  /*155c0*/  @!P0 LEA.HI R4, R4, R7, RZ, 0x3 ;  /* 0x0000000704048211 */ /* 0x000fc800078f18ff */
[----:B------:R-:W-:Y:S01]  /*155d0*/  @!P0 LOP3.LUT R6, R4, 0xfffffff8, RZ, 0xc0, !PT ;  /* 0xfffffff804068812 */ /* 0x000fe200078ec0ff */
[----:B--23--:R-:W-:-:S04]  /*155e0*/  @!P1 IMAD.WIDE R4, R0, 0x2, R2 ;  /* 0x0000000200049825 */ /* 0x00cfc800078e0202 */
[----:B------:R-:W-:Y:S01]  /*155f0*/  @!P0 IMAD.WIDE R2, R6, 0x2, R2 ;  /* 0x0000000206028825 */ /* 0x000fe200078e0202 */
[----:B------:R2:W-:Y:S04]  /*15600*/  @!P1 ST.E.128 [R4.64], RZ ;  /* 0x000000ff04009985 */ /* 0x0005e8000c101d04 */
[----:B------:R2:W-:Y:S02]  /*15610*/  @!P0 ST.E.128 [R2.64], RZ ;  /* 0x000000ff02008985 */ /* 0x0005e4000c101d04 */
.L_x_147:
[----:B------:R-:W-:Y:S05]  /*15620*/  BSYNC B0 ;  /* 0x0000000000007941 */ /* 0x000fea0003800000 */
.L_x_146:
[----:B--2---:R-:W-:Y:S01]  /*15630*/  IADD3 R4, R8, 0x20, RZ ;  /* 0x0000002008047810 */ /* 0x004fe20007ffe0ff */
[----:B---3--:R2:W3:Y:S01]  /*15640*/  SHFL.IDX PT, R3, R9, 0x1, 0x181f ;  /* 0x00381f0009037f89 */ /* 0x0084e200000e0000 */
[----:B------:R-:W-:Y:S02]  /*15650*/  BSSY B0, `(.L_x_148) ;  /* 0x000000d000007945 */ /* 0x000fe40003800000 */
[----:B------:R-:W-:Y:S01]  /*15660*/  ISETP.GE.AND P0, PT, R4, R10, PT ;  /* 0x0000000a0400720c */ /* 0x000fe20003f06270 */
[----:B------:R2:W4:-:S12]  /*15670*/  SHFL.IDX PT, R2, R11, 0x1, 0x181f ;  /* 0x00381f000b027f89 */ /* 0x00051800000e0000 */
[----:B------:R-:W-:Y:S05]  /*15680*/  @P0 BRA `(.L_x_149) ;  /* 0x0000009000000947 */ /* 0x000fea0003800000 */
[----:B------:R-:W-:Y:S02]  /*15690*/  ISETP.GE.AND P0, PT, R7, c[0x0][0x3c8], PT ;  /* 0x0000f20007007a0c */ /* 0x000fe40003f06270 */
[----:B------:R-:W-:-:S11]  /*156a0*/  ISETP.GE.AND P1, PT, R0, c[0x0][0x3c8], PT ;  /* 0x0000f20000007a0c */ /* 0x000fd60003f26270 */
[----:B------:R-:W-:-:S04]  /*156b0*/  @!P0 SHF.R.S32.HI R4, RZ, 0x1f, R7 ;  /* 0x0000001fff048819 */ /* 0x000fc80000011407 */
[----:B------:R-:W-:-:S04]  /*156c0*/  @!P0 LEA.HI R4, R4, R7, RZ, 0x3 ;  /* 0x0000000704048211 */ /* 0x000fc800078f18ff */
[----:B------:R-:W-:Y:S01]  /*156d0*/  @!P0 LOP3.LUT R6, R4, 0xfffffff8, RZ, 0xc0, !PT ;  /* 0xfffffff804068812 */ /* 0x000fe200078ec0ff */
[----:B---34-:R-:W-:-:S04]  /*156e0*/  @!P1 IMAD.WIDE R4, R0, 0x2, R2 ;  /* 0x0000000200049825 */ /* 0x018fc800078e0202 */
[----:B------:R-:W-:Y:S01]  /*156f0*/  @!P0 IMAD.WIDE R2, R6, 0x2, R2 ;  /* 0x0000000206028825 */ /* 0x000fe200078e0202 */
[----:B------:R3:W-:Y:S04]  /*15700*/  @!P1 ST.E.128 [R4.64], RZ ;  /* 0x000000ff04009985 */ /* 0x0007e8000c101d04 */
[----:B------:R3:W-:Y:S02]  /*15710*/  @!P0 ST.E.128 [R2.64], RZ ;  /* 0x000000ff02008985 */ /* 0x0007e4000c101d04 */
.L_x_149:
[----:B------:R-:W-:Y:S05]  /*15720*/  BSYNC B0 ;  /* 0x0000000000007941 */ /* 0x000fea0003800000 */
.L_x_148:
        /* <DEDUP_REMOVED lines=8> */
[----:B------:R-:W-:-:S04]  /*157b0*/  @!P0 SHF.R.S32.HI R4, RZ, 0x1f, R7 ;  /* 0x0000001fff048819 */ /* 0x000fc80000011407 */
[----:B------:R-:W-:-:S04]  /*157c0*/  @!P0 LEA.HI R4, R4, R7, RZ, 0x3 ;  /* 0x0000000704048211 */ /* 0x000fc800078f18ff */
[----:B------:R-:W-:Y:S01]  /*157d0*/  @!P0 LOP3.LUT R6, R4, 0xfffffff8, RZ, 0xc0, !PT ;  /* 0xfffffff804068812 */ /* 0x000fe200078ec0ff */
[----:B-1--4-:R-:W-:-:S04]  /*157e0*/  @!P1 IMAD.WIDE R4, R0, 0x2, R2 ;  /* 0x0000000200049825 */ /* 0x012fc800078e0202 */
[----:B------:R-:W-:Y:S01]  /*157f0*/  @!P0 IMAD.WIDE R2, R6, 0x2, R2 ;  /* 0x0000000206028825 */ /* 0x000fe200078e0202 */
[----:B------:R1:W-:Y:S04]  /*15800*/  @!P1 ST.E.128 [R4.64], RZ ;  /* 0x000000ff04009985 */ /* 0x0003e8000c101d04 */
[----:B------:R1:W-:Y:S02]  /*15810*/  @!P0 ST.E.128 [R2.64], RZ ;  /* 0x000000ff02008985 */ /* 0x0003e4000c101d04 */
.L_x_151:
[----:B------:R-:W-:Y:S05]  /*15820*/  BSYNC B0 ;  /* 0x0000000000007941 */ /* 0x000fea0003800000 */
.L_x_150:
[----:B-1----:R-:W-:Y:S01]  /*15830*/  IADD3 R4, R8, 0x60, RZ ;  /* 0x0000006008047810 */ /* 0x002fe20007ffe0ff */
[----:B------:R1:W2:Y:S03]  /*15840*/  SHFL.IDX PT, R3, R9, 0x3, 0x181f ;  /* 0x00781f0009037f89 */ /* 0x0002a600000e0000 */
[----:B------:R-:W-:Y:S01]  /*15850*/  ISETP.GE.AND P0, PT, R4, R10, PT ;  /* 0x0000000a0400720c */ /* 0x000fe20003f06270 */
[----:B----4-:R1:W4:-:S12]  /*15860*/  SHFL.IDX PT, R2, R11, 0x3, 0x181f ;  /* 0x00781f000b027f89 */ /* 0x01031800000e0000 */
[----:B------:R-:W-:Y:S05]  /*15870*/  @P0 EXIT ;  /* 0x000000000000094d */ /* 0x000fea0003800000 */
[----:B------:R-:W-:-:S13]  /*15880*/  ISETP.GE.AND P0, PT, R0, c[0x0][0x3c8], PT ;  /* 0x0000f20000007a0c */ /* 0x000fda0003f06270 */
[----:B--2-4-:R-:W-:-:S05]  /*15890*/  @!P0 IMAD.WIDE R4, R0, 0x2, R2 ;  /* 0x0000000200048825 */ /* 0x014fca00078e0202 */
[----:B------:R2:W-:Y:S01]  /*158a0*/  @!P0 ST.E.128 [R4.64], RZ ;  /* 0x000000ff04008985 */ /* 0x0005e2000c101d04 */
[----:B------:R-:W-:-:S13]  /*158b0*/  ISETP.GE.AND P0, PT, R7, c[0x0][0x3c8], PT ;  /* 0x0000f20007007a0c */ /* 0x000fda0003f06270 */
[----:B------:R-:W-:Y:S05]  /*158c0*/  @P0 EXIT ;  /* 0x000000000000094d */ /* 0x000fea0003800000 */
[----:B------:R-:W-:-:S04]  /*158d0*/  SHF.R.S32.HI R0, RZ, 0x1f, R7 ;  /* 0x0000001fff007819 */ /* 0x000fc80000011407 */
[----:B------:R-:W-:-:S04]  /*158e0*/  LEA.HI R0, R0, R7, RZ, 0x3 ;  /* 0x0000000700007211 */ /* 0x000fc800078f18ff */
[----:B------:R-:W-:-:S05]  /*158f0*/  LOP3.LUT R0, R0, 0xfffffff8, RZ, 0xc0, !PT ;  /* 0xfffffff800007812 */ /* 0x000fca00078ec0ff */
[----:B------:R-:W-:-:S05]  /*15900*/  IMAD.WIDE R2, R0, 0x2, R2 ;  /* 0x0000000200027825 */ /* 0x000fca00078e0202 */
[----:B------:R-:W-:Y:S01]  /*15910*/  ST.E.128 [R2.64], RZ ;  /* 0x000000ff02007985 */ /* 0x000fe2000c101d04 */
[----:B------:R-:W-:Y:S05]  /*15920*/  EXIT ;  /* 0x000000000000794d */ /* 0x000fea0003800000 */
.L_x_152:
        /* <DEDUP_REMOVED lines=13> */
.L_x_1714:


//--------------------- .text._ZN7cutlass13device_kernelIN5flash19enable_sm80_to_sm89INS1_16FlashAttnFwdSm80INS1_25CollectiveMainloopFwdSm80ILi8ELi1ELb1EN4cute5tupleIJNS5_1CILi128EEENS7_ILi96EEES8_EEELi128ENS_6half_tEfNS_4arch4Sm80ELb0ELb1ELb0ELb0ELb0ELb0ELb1ELb0EEENS1_21CollectiveEpilogueFwdINS6_IJS8_S8_S9_EEENS6_IJNS7_ILi1EEESH_SH_EEESB_SD_Li256ELb0ELb1ELb0ELb0EEENS1_19SingleTileSchedulerILb0ELb0ELb1ELi128EEEEEEEEEvNT_6ParamsE --------------------------
	.section	.text._ZN7cutlass13device_kernelIN5flash19enable_sm80_to_sm89INS1_16FlashAttnFwdSm80INS1_25CollectiveMainloopFwdSm80ILi8ELi1ELb1EN4cute5tupleIJNS5_1CILi128EEENS7_ILi96EEES8_EEELi128ENS_6half_tEfNS_4arch4Sm80ELb0ELb1ELb0ELb0ELb0ELb0ELb1ELb0EEENS1_21CollectiveEpilogueFwdINS6_IJS8_S8_S9_EEENS6_IJNS7_ILi1EEESH_SH_EEESB_SD_Li256ELb0ELb1ELb0ELb0EEENS1_19SingleTileSchedulerILb0ELb0ELb1ELi128EEEEEEEEEvNT_6ParamsE,"ax",@progbits
	.sectioninfo	@"SHI_REGISTERS=248"
	.align	128
.text._ZN7cutlass13device_kernelIN5flash19enable_sm80_to_sm89INS1_16FlashAttnFwdSm80INS1_25CollectiveMainloopFwdSm80ILi8ELi1ELb1EN4cute5tupleIJNS5_1CILi128EEENS7_ILi96EEES8_EEELi128ENS_6half_tEfNS_4arch4Sm80ELb0ELb1ELb0ELb0ELb0ELb0ELb1ELb0EEENS1_21CollectiveEpilogueFwdINS6_IJS8_S8_S9_EEENS6_IJNS7_ILi1EEESH_SH_EEESB_SD_Li256ELb0ELb1ELb0ELb0EEENS1_19SingleTileSchedulerILb0ELb0ELb1ELi128EEEEEEEEEvNT_6ParamsE:
        .type           _ZN7cutlass13device_kernelIN5flash19enable_sm80_to_sm89INS1_16FlashAttnFwdSm80INS1_25CollectiveMainloopFwdSm80ILi8ELi1ELb1EN4cute5tupleIJNS5_1CILi128EEENS7_ILi96EEES8_EEELi128ENS_6half_tEfNS_4arch4Sm80ELb0ELb1ELb0ELb0ELb0ELb0ELb1ELb0EEENS1_21CollectiveEpilogueFwdINS6_IJS8_S8_S9_EEENS6_IJNS7_ILi1EEESH_SH_EEESB_SD_Li256ELb0ELb1ELb0ELb0EEENS1_19SingleTileSchedulerILb0ELb0ELb1ELi128EEEEEEEEEvNT_6ParamsE,@function
        .size           _ZN7cutlass13device_kernelIN5flash19enable_sm80_to_sm89INS1_16FlashAttnFwdSm80INS1_25CollectiveMainloopFwdSm80ILi8ELi1ELb1EN4cute5tupleIJNS5_1CILi128EEENS7_ILi96EEES8_EEELi128ENS_6half_tEfNS_4arch4Sm80ELb0ELb1ELb0ELb0ELb0ELb0ELb1ELb0EEENS1_21CollectiveEpilogueFwdINS6_IJS8_S8_S9_EEENS6_IJNS7_ILi1EEESH_SH_EEESB_SD_Li256ELb0ELb1ELb0ELb0EEENS1_19SingleTileSchedulerILb0ELb0ELb1ELi128EEEEEEEEEvNT_6ParamsE,(.L_x_1715 - _ZN7cutlass13device_kernelIN5flash19enable_sm80_to_sm89INS1_16FlashAttnFwdSm80INS1_25CollectiveMainloopFwdSm80ILi8ELi1ELb1EN4cute5tupleIJNS5_1CILi128EEENS7_ILi96EEES8_EEELi128ENS_6half_tEfNS_4arch4Sm80ELb0ELb1ELb0ELb0ELb0ELb0ELb1ELb0EEENS1_21CollectiveEpilogueFwdINS6_IJS8_S8_S9_EEENS6_IJNS7_ILi1EEESH_SH_EEESB_SD_Li256ELb0ELb1ELb0ELb0EEENS1_19SingleTileSchedulerILb0ELb0ELb1ELi128EEEEEEEEEvNT_6ParamsE)
        .other          _ZN7cutlass13device_kernelIN5flash19enable_sm80_to_sm89INS1_16FlashAttnFwdSm80INS1_25CollectiveMainloopFwdSm80ILi8ELi1ELb1EN4cute5tupleIJNS5_1CILi128EEENS7_ILi96EEES8_EEELi128ENS_6half_tEfNS_4arch4Sm80ELb0ELb1ELb0ELb0ELb0ELb0ELb1ELb0EEENS1_21CollectiveEpilogueFwdINS6_IJS8_S8_S9_EEENS6_IJNS7_ILi1EEESH_SH_EEESB_SD_Li256ELb0ELb1ELb0ELb0EEENS1_19SingleTileSchedulerILb0ELb0ELb1ELi128EEEEEEEEEvNT_6ParamsE,@"STO_CUDA_ENTRY STV_DEFAULT"
_ZN7cutlass13device_kernelIN5flash19enable_sm80_to_sm89INS1_16FlashAttnFwdSm80INS1_25CollectiveMainloopFwdSm80ILi8ELi1ELb1EN4cute5tupleIJNS5_1CILi128EEENS7_ILi96EEES8_EEELi128ENS_6half_tEfNS_4arch4Sm80ELb0ELb1ELb0ELb0ELb0ELb0ELb1ELb0EEENS1_21CollectiveEpilogueFwdINS6_IJS8_S8_S9_EEENS6_IJNS7_ILi1EEESH_SH_EEESB_SD_Li256ELb0ELb1ELb0ELb0EEENS1_19SingleTileSchedulerILb0ELb0ELb1ELi128EEEEEEEEEvNT_6ParamsE:
[----:B------:R-:W-:Y:S02]  /*0000*/  MOV R1, c[0x0][0x28] ;  /* 0x00000a0000017a02 */ /* 0x000fe40000000f00 */
[----:B------:R-:W1:Y:S02]  /*0010*/  S2R R0, SR_CTAID.Z ;  /* 0x0000000000007919 */ /* 0x000e640000002700 */
[----:B-1----:R-:W-:-:S13]  /*0020*/  ISETP.GE.AND P0, PT, R0, RZ, PT ;  /* 0x000000ff0000720c */ /* 0x002fda0003f06270 */
[----:B------:R-:W-:Y:S05]  /*0030*/  @!P0 EXIT ;  /* 0x000000000000894d */ /* 0x000fea0003800000 */
[----:B------:R-:W1:Y:S01]  /*0040*/  S2UR UR4, SR_CTAID.X ;  /* 0x00000000000479c3 */ /* 0x000e620000002500 */
[----:B------:R-:W-:Y:S01]  /*0050*/  IMAD.MOV.U32 R2, RZ, RZ, c[0x0][0x2c4] ;  /* 0x0000b100ff027624 */ /* 0x000fe200078e00ff */
[----:B------:R-:W2:Y:S01]  /*0060*/  S2R R104, SR_TID.X ;  /* 0x0000000000687919 */ /* 0x000ea20000002100 */
[----:B------:R-:W-:-:S03]  /*0070*/  IMAD.MOV.U32 R4, RZ, RZ, 0x1 ;  /* 0x00000001ff047424 */ /* 0x000fc600078e00ff */
[----:B------:R-:W-:Y:S02]  /*0080*/  ISETP.NE.AND P4, PT, R2, 0x1, PT ;  /* 0x000000010200780c */ /* 0x000fe40003f85270 */
[C---:B------:R-:W-:Y:S02]  /*0090*/  ISETP.LE.AND P3, PT, R4.reuse, c[0x0][0x32c], PT ;  /* 0x0000cb0004007a0c */ /* 0x040fe40003f63270 */
[----:B------:R-:W-:Y:S01]  /*00a0*/  IADD3 R3, R4, -c[0x0][0x168], RZ ;  /* 0x80005a0004037a10 */ /* 0x000fe20007ffe0ff */
[----:B-1----:R-:W-:-:S06]  /*00b0*/  USHF.L.U32 UR4, UR4, 0x7, URZ ;  /* 0x0000000704047899 */ /* 0x002fcc000800063f */
[----:B------:R-:W-:Y:S01]  /*00c0*/  IMAD.U32 R13, RZ, RZ, UR4 ;  /* 0x00000004ff0d7e24 */ /* 0x000fe2000f8e00ff */
[----:B------:R-:W-:-:S04]  /*00d0*/  UIADD3 UR4, UR4, 0x7f, URZ ;  /* 0x0000007f04047890 */ /* 0x000fc8000fffe03f */
[----:B------:R-:W-:Y:S02]  /*00e0*/  @P4 IADD3 R5, R13, 0x7f, RZ ;  /* 0x0000007f0d054810 */ /* 0x000fe40007ffe0ff */
[----:B------:R-:W-:-:S03]  /*00f0*/  IMAD.U32 R6, RZ, RZ, UR4 ;  /* 0x00000004ff067e24 */ /* 0x000fc6000f8e00ff */
[----:B------:R-:W-:-:S05]  /*0100*/  @P4 IMAD.HI.U32 R5, R5, c[0x0][0x2c8], RZ ;  /* 0x0000b20005054a27 */ /* 0x000fca00078e00ff */
[----:B------:R-:W-:-:S04]  /*0110*/  @P4 SHF.R.U32.HI R6, RZ, c[0x0][0x2cc], R5 ;  /* 0x0000b300ff064a19 */ /* 0x000fc80000011605 */
[----:B------:R-:W-:-:S04]  /*0120*/  IADD3 R3, R6, c[0x0][0x1d0], R3 ;  /* 0x0000740006037a10 */ /* 0x000fc80007ffe003 */
[----:B------:R-:W-:Y:S01]  /*0130*/  IADD3 R6, R3, c[0x0][0x328], RZ ;  /* 0x0000ca0003067a10 */ /* 0x000fe20007ffe0ff */
[----:B------:R-:W-:Y:S05]  /*0140*/  @!P3 BRA `(.L_x_153) ;  /* 0x000000f00000b947 */ /* 0x000fea0003800000 */
[C---:B--2---:R-:W-:Y:S02]  /*0150*/  ISETP.GT.AND P0, PT, R3.reuse, RZ, PT ;  /* 0x000000ff0300720c */ /* 0x044fe40003f04270 */
[----:B------:R-:W-:-:S11]  /*0160*/  IADD3 R5, R3, -0x1, RZ ;  /* 0xffffffff03057810 */ /* 0x000fd60007ffe0ff */
[----:B------:R-:W-:Y:S05]  /*0170*/  @P0 BRA `(.L_x_154) ;  /* 0x0000006000000947 */ /* 0x000fea0003800000 */
[----:B------:R-:W-:Y:S01]  /*0180*/  ISETP.NE.AND P0, PT, R4, c[0x0][0x32c], PT ;  /* 0x0000cb0004007a0c */ /* 0x000fe20003f05270 */
[----:B------:R-:W-:-:S12]  /*0190*/  IMAD.MOV R5, RZ, RZ, -R3 ;  /* 0x000000ffff057224 */ /* 0x000fd800078e0a03 */
[----:B------:R-:W-:-:S05]  /*01a0*/  @P0 IMAD.HI.U32 R3, R5, c[0x0][0x330], RZ ;  /* 0x0000cc0005030a27 */ /* 0x000fca00078e00ff */
[----:B------:R-:W-:-:S04]  /*01b0*/  @P0 SHF.R.U32.HI R5, RZ, c[0x0][0x334], R3 ;  /* 0x0000cd00ff050a19 */ /* 0x000fc80000011603 */
[----:B------:R-:W-:Y:S01]  /*01c0*/  LOP3.LUT R5, RZ, R5, RZ, 0x33, !PT ;  /* 0x00000005ff057212 */ /* 0x000fe200078e33ff */
[----:B------:R-:W-:Y:S05]  /*01d0*/  BRA `(.L_x_155) ;  /* 0x0000003000007947 */ /* 0x000fea0003800000 */
.L_x_154:
[----:B------:R-:W-:-:S13]  /*01e0*/  ISETP.NE.AND P0, PT, R4, c[0x0][0x32c], PT ;  /* 0x0000cb0004007a0c */ /* 0x000fda0003f05270 */
[----:B------:R-:W-:-:S05]  /*01f0*/  @P0 IMAD.HI.U32 R3, R5, c[0x0][0x330], RZ ;  /* 0x0000cc0005030a27 */ /* 0x000fca00078e00ff */
[----:B------:R-:W-:Y:S02]  /*0200*/  @P0 SHF.R.U32.HI R5, RZ, c[0x0][0x334], R3 ;  /* 0x0000cd00ff050a19 */ /* 0x000fe40000011603 */
.L_x_155:
[----:B------:R-:W-:-:S05]  /*0210*/  MOV R4, c[0x0][0x32c] ;  /* 0x0000cb0000047a02 */ /* 0x000fca0000000f00 */
[----:B------:R-:W-:-:S05]  /*0220*/  IMAD R5, R5, R4, c[0x0][0x32c] ;  /* 0x0000cb0005057624 */ /* 0x000fca00078e0204 */
[----:B------:R-:W-:-:S03]  /*0230*/  IMNMX R6, R6, R5, PT ;  /* 0x0000000506067217 */ /* 0x000fc60003800200 */
.L_x_153:
[----:B--2---:R-:W-:Y:S01]  /*0240*/  UMOV UR4, 0x5f ;  /* 0x0000005f00047882 */ /* 0x004fe20000000000 */
[----:B------:R-:W-:Y:S01]  /*0250*/  IADD3 R4, R6, 0x5f, RZ ;  /* 0x0000005f06047810 */ /* 0x000fe20007ffe0ff */
[----:B------:R-:W-:Y:S01]  /*0260*/  ULDC UR6, c[0x0][0x1d0] ;  /* 0x0000740000067ab9 */ /* 0x000fe20000000800 */
[----:B------:R-:W-:Y:S01]  /*0270*/  @P4 IMAD.HI.U32 R3, R13, c[0x0][0x2c8], RZ ;  /* 0x0000b2000d034a27 */ /* 0x000fe200078e00ff */
[----:B------:R-:W-:Y:S02]  /*0280*/  UIADD3 UR4, UR4, UR6, URZ ;  /* 0x0000000604047290 */ /* 0x000fe4000fffe03f */
[----:B------:R-:W-:Y:S01]  /*0290*/  ULDC UR13, c[0x0][0x168] ;  /* 0x00005a00000d7ab9 */ /* 0x000fe20000000800 */
[----:B------:R-:W-:Y:S01]  /*02a0*/  IMAD.HI R4, R4, 0x2aaaaaab, RZ ;  /* 0x2aaaaaab04047827 */ /* 0x000fe200078e02ff */
[----:B------:R-:W-:Y:S02]  /*02b0*/  UIMAD.WIDE UR4, UR4, 0x2aaaaaab, URZ ;  /* 0x2aaaaaab040478a5 */ /* 0x000fe4000f8e023f */
[----:B------:R-:W-:Y:S01]  /*02c0*/  UIADD3 UR13, UR6, -UR13, URZ ;  /* 0x8000000d060d7290 */ /* 0x000fe2000fffe03f */
[----:B------:R-:W-:Y:S01]  /*02d0*/  IMAD.MOV.U32 R5, RZ, RZ, R13 ;  /* 0x000000ffff057224 */ /* 0x000fe200078e000d */
[----:B------:R-:W-:Y:S01]  /*02e0*/  USHF.R.U32.HI UR4, URZ, 0x1f, UR5 ;  /* 0x0000001f3f047899 */ /* 0x000fe20008011605 */
[----:B------:R-:W-:-:S02]  /*02f0*/  @P4 SHF.R.U32.HI R5, RZ, c[0x0][0x2cc], R3 ;  /* 0x0000b300ff054a19 */ /* 0x000fc40000011603 */
[----:B------:R-:W-:Y:S01]  /*0300*/  SHF.R.U32.HI R3, RZ, 0x1f, R4 ;  /* 0x0000001fff037819 */ /* 0x000fe20000011604 */
[----:B------:R-:W-:Y:S01]  /*0310*/  ULEA.HI.SX32 UR4, UR5, UR4, 0x1c ;  /* 0x0000000405047291 */ /* 0x000fe2000f8fe23f */
[----:B------:R-:W-:Y:S02]  /*0320*/  IADD3 R5, R5, UR13, RZ ;  /* 0x0000000d05057c10 */ /* 0x000fe4000fffe0ff */
[----:B------:R-:W-:Y:S02]  /*0330*/  LEA.HI.SX32 R3, R4, R3, 0x1c ;  /* 0x0000000304037211 */ /* 0x000fe400078fe2ff */
[----:B------:R-:W-:Y:S02]  /*0340*/  IADD3 R4, R5, -c[0x0][0x324], RZ ;  /* 0x8000c90005047a10 */ /* 0x000fe40007ffe0ff */
[----:B------:R-:W-:Y:S01]  /*0350*/  IMNMX R14, R3, UR4, PT ;  /* 0x00000004030e7c17 */ /* 0x000fe2000b800200 */
[----:B------:R-:W-:Y:S05]  /*0360*/  @!P3 BRA `(.L_x_156) ;  /* 0x000000f00000b947 */ /* 0x000fea0003800000 */
[----:B------:R-:W-:-:S13]  /*0370*/  ISETP.GT.AND P0, PT, R5, -0x1, PT ;  /* 0xffffffff0500780c */ /* 0x000fda0003f04270 */
[----:B------:R-:W-:Y:S05]  /*0380*/  @P0 BRA `(.L_x_157) ;  /* 0x0000007000000947 */ /* 0x000fea0003800000 */
[----:B------:R-:W-:Y:S01]  /*0390*/  IMAD.MOV.U32 R3, RZ, RZ, c[0x0][0x32c] ;  /* 0x0000cb00ff037624 */ /* 0x000fe200078e00ff */
[----:B------:R-:W-:-:S04]  /*03a0*/  LOP3.LUT R5, RZ, R5, RZ, 0x33, !PT ;  /* 0x00000005ff057212 */ /* 0x000fc800078e33ff */
[----:B------:R-:W-:-:S13]  /*03b0*/  ISETP.NE.AND P0, PT, R3, 0x1, PT ;  /* 0x000000010300780c */ /* 0x000fda0003f05270 */
[----:B------:R-:W-:-:S05]  /*03c0*/  @P0 IMAD.HI.U32 R3, R5, c[0x0][0x330], RZ ;  /* 0x0000cc0005030a27 */ /* 0x000fca00078e00ff */
[----:B------:R-:W-:-:S04]  /*03d0*/  @P0 SHF.R.U32.HI R5, RZ, c[0x0][0x334], R3 ;  /* 0x0000cd00ff050a19 */ /* 0x000fc80000011603 */
[----:B------:R-:W-:Y:S01]  /*03e0*/  LOP3.LUT R5, RZ, R5, RZ, 0x33, !PT ;  /* 0x00000005ff057212 */ /* 0x000fe200078e33ff */
[----:B------:R-:W-:Y:S05]  /*03f0*/  BRA `(.L_x_158) ;  /* 0x0000004000007947 */ /* 0x000fea0003800000 */
.L_x_157:
[----:B------:R-:W-:-:S04]  /*0400*/  MOV R3, c[0x0][0x32c] ;  /* 0x0000cb0000037a02 */ /* 0x000fc80000000f00 */
[----:B------:R-:W-:-:S13]  /*0410*/  ISETP.NE.AND P0, PT, R3, 0x1, PT ;  /* 0x000000010300780c */ /* 0x000fda0003f05270 */
[----:B------:R-:W-:-:S05]  /*0420*/  @P0 IMAD.HI.U32 R3, R5, c[0x0][0x330], RZ ;  /* 0x0000cc0005030a27 */ /* 0x000fca00078e00ff */
[----:B------:R-:W-:-:S05]  /*0430*/  @P0 SHF.R.U32.HI R5, RZ, c[0x0][0x334], R3 ;  /* 0x0000cd00ff050a19 */ /* 0x000fca0000011603 */
.L_x_158:
[----:B------:R-:W-:-:S05]  /*0440*/  IMAD R5, R5, c[0x0][0x32c], RZ ;  /* 0x0000cb0005057a24 */ /* 0x000fca00078e02ff */
[----:B------:R-:W-:-:S05]  /*0450*/  IMNMX R4, R4, R5, !PT ;  /* 0x0000000504047217 */ /* 0x000fca0007800200 */
.L_x_156:
[----:B------:R-:W-:Y:S01]  /*0460*/  IMAD.HI R4, R4, 0x2aaaaaab, RZ ;  /* 0x2aaaaaab04047827 */ /* 0x000fe200078e02ff */
[----:B------:R-:W-:Y:S01]  /*0470*/  ULDC.64 UR10, c[0x0][0x118] ;  /* 0x00004600000a7ab9 */ /* 0x000fe20000000a00 */
[----:B------:R-:W-:Y:S01]  /*0480*/  PLOP3.LUT P1, PT, PT, PT, PT, 0x80, 0x0 ;  /* 0x000000000000781c */ /* 0x000fe20003f2f070 */
[----:B------:R-:W-:Y:S01]  /*0490*/  CS2R R66, SRZ ;  /* 0x0000000000427805 */ /* 0x000fe2000001ff00 */
[----:B------:R-:W-:Y:S01]  /*04a0*/  IMAD.MOV.U32 R5, RZ, RZ, RZ ;  /* 0x000000ffff057224 */ /* 0x000fe200078e00ff */
[----:B------:R-:W-:Y:S01]  /*04b0*/  SHF.R.U32.HI R207, RZ, 0x1f, R4 ;  /* 0x0000001fffcf7819 */ /* 0x000fe20000011604 */
[----:B------:R-:W-:Y:S01]  /*04c0*/  IMAD.MOV.U32 R64, RZ, RZ, RZ ;  /* 0x000000ffff407224 */ /* 0x000fe200078e00ff */
[----:B------:R-:W-:Y:S01]  /*04d0*/  CS2R R62, SRZ ;  /* 0x00000000003e7805 */ /* 0x000fe2000001ff00 */
[----:B------:R-:W-:Y:S01]  /*04e0*/  CS2R R60, SRZ ;  /* 0x00000000003c7805 */ /* 0x000fe2000001ff00 */
[----:B------:R-:W-:Y:S01]  /*04f0*/  LEA.HI.SX32 R207, R4, R207, 0x1c ;  /* 0x000000cf04cf7211 */ /* 0x000fe200078fe2ff */
[----:B------:R-:W-:Y:S01]  /*0500*/  CS2R R58, SRZ ;  /* 0x00000000003a7805 */ /* 0x000fe2000001ff00 */
[----:B------:R-:W-:Y:S01]  /*0510*/  CS2R R56, SRZ ;  /* 0x0000000000387805 */ /* 0x000fe2000001ff00 */
[----:B------:R-:W-:Y:S01]  /*0520*/  CS2R R54, SRZ ;  /* 0x0000000000367805 */ /* 0x000fe2000001ff00 */
[----:B------:R-:W-:Y:S01]  /*0530*/  IMNMX R207, RZ, R207, !PT ;  /* 0x000000cfffcf7217 */ /* 0x000fe20007800200 */
[----:B------:R-:W-:Y:S01]  /*0540*/  CS2R R52, SRZ ;  /* 0x0000000000347805 */ /* 0x000fe2000001ff00 */
[----:B------:R-:W-:Y:S01]  /*0550*/  CS2R R106, SRZ ;  /* 0x00000000006a7805 */ /* 0x000fe2000001ff00 */
[----:B------:R-:W-:Y:S01]  /*0560*/  IMAD.MOV.U32 R105, RZ, RZ, RZ ;  /* 0x000000ffff697224 */ /* 0x000fe200078e00ff */
[----:B------:R-:W-:Y:S01]  /*0570*/  ISETP.GT.AND P0, PT, R14, R207, PT ;  /* 0x000000cf0e00720c */ /* 0x000fe20003f04270 */
        /* <DEDUP_REMOVED lines=24> */
[----:B------:R-:W-:Y:S05]  /*0700*/  @!P0 BRA `(.L_x_159) ;  /* 0x0000f3b000008947 */ /* 0x000fea0003800000 */
[----:B------:R-:W-:Y:S01]  /*0710*/  ISETP.NE.U32.AND P2, PT, RZ, c[0x0][0x340], PT ;  /* 0x0000d000ff007a0c */ /* 0x000fe20003f45070 */
[----:B------:R-:W1:Y:S01]  /*0720*/  S2R R30, SR_CTAID.Y ;  /* 0x00000000001e7919 */ /* 0x000e620000002600 */
[----:B------:R-:W-:-:S02]  /*0730*/  SHF.R.S32.HI R107, RZ, 0x1f, R104 ;  /* 0x0000001fff6b7819 */ /* 0x000fc40000011468 */
[----:B------:R-:W-:Y:S01]  /*0740*/  SHF.R.S32.HI R7, RZ, 0x1f, R0 ;  /* 0x0000001fff077819 */ /* 0x000fe20000011400 */
[----:B------:R-:W-:Y:S01]  /*0750*/  IMAD.MOV.U32 R15, RZ, RZ, 0x60 ;  /* 0x00000060ff0f7424 */ /* 0x000fe200078e00ff */
[----:B------:R-:W-:Y:S01]  /*0760*/  ISETP.NE.AND.EX P2, PT, RZ, c[0x0][0x344], PT, P2 ;  /* 0x0000d100ff007a0c */ /* 0x000fe20003f45320 */
[----:B------:R-:W-:Y:S01]  /*0770*/  ULDC.64 UR6, c[0x0][0x1e0] ;  /* 0x0000780000067ab9 */ /* 0x000fe20000000a00 */
[----:B------:R-:W-:Y:S01]  /*0780*/  IADD3 R111, R14, -0x1, RZ ;  /* 0xffffffff0e6f7810 */ /* 0x000fe20007ffe0ff */
[----:B------:R-:W-:-:S10]  /*0790*/  ULDC.64 UR4, c[0x0][0x208] ;  /* 0x0000820000047ab9 */ /* 0x000fd40000000a00 */
[----:B------:R-:W-:-:S04]  /*07a0*/  @P2 IMAD.MOV.U32 R3, RZ, RZ, 0x4 ;  /* 0x00000004ff032424 */ /* 0x000fc800078e00ff */
[----:B------:R-:W-:-:S06]  /*07b0*/  @P2 IMAD.WIDE R218, R0, R3, c[0x0][0x340] ;  /* 0x0000d00000da2625 */ /* 0x000fcc00078e0203 */
[----:B------:R-:W2:Y:S01]  /*07c0*/  @P2 LDG.E R218, [R218.64] ;  /* 0x0000000adada2981 */ /* 0x000ea2000c1e1900 */
[-C--:B------:R-:W-:Y:S01]  /*07d0*/  LEA.HI R34, R107, R104.reuse, RZ, 0x3 ;  /* 0x000000686b227211 */ /* 0x080fe200078f18ff */
[----:B-1----:R-:W-:Y:S01]  /*07e0*/  IMAD.WIDE.U32 R10, R30, c[0x0][0x1b8], RZ ;  /* 0x00006e001e0a7a25 */ /* 0x002fe200078e00ff */
[----:B------:R-:W-:Y:S01]  /*07f0*/  SHF.R.S32.HI R32, RZ, 0x1f, R30 ;  /* 0x0000001fff207819 */ /* 0x000fe2000001141e */
[----:B------:R-:W-:Y:S01]  /*0800*/  UIMAD.WIDE.U32 UR14, UR6, 0x40, URZ ;  /* 0x00000040060e78a5 */ /* 0x000fe2000f8e003f */
[----:B------:R-:W-:Y:S01]  /*0810*/  LOP3.LUT R29, R34, 0xfffffff8, RZ, 0xc0, !PT ;  /* 0xfffffff8221d7812 */ /* 0x000fe200078ec0ff */
[----:B------:R-:W-:Y:S01]  /*0820*/  IMAD.WIDE.U32 R108, R15, c[0x0][0x1e0], RZ ;  /* 0x000078000f6c7a25 */ /* 0x000fe200078e00ff */
[----:B------:R-:W-:Y:S01]  /*0830*/  SHF.R.S32.HI R34, RZ, 0x3, R34 ;  /* 0x00000003ff227819 */ /* 0x000fe20000011422 */
[----:B------:R-:W-:Y:S01]  /*0840*/  USHF.L.U32 UR8, UR7, 0x6, URZ ;  /* 0x0000000607087899 */ /* 0x000fe2000800063f */
[----:B------:R-:W-:Y:S01]  /*0850*/  SHF.R.S32.HI R31, RZ, 0x1f, R111 ;  /* 0x0000001fff1f7819 */ /* 0x000fe2000001146f */
[----:B------:R-:W-:Y:S01]  /*0860*/  IMAD.IADD R29, R104, 0x1, -R29 ;  /* 0x00000001681d7824 */ /* 0x000fe200078e0a1d */
[--C-:B------:R-:W-:Y:S01]  /*0870*/  SHF.R.S32.HI R33, RZ, 0x1f, R34.reuse ;  /* 0x0000001fff217819 */ /* 0x100fe20000011422 */
[----:B------:R-:W-:Y:S01]  /*0880*/  IMAD R5, R32, c[0x0][0x1b8], RZ ;  /* 0x00006e0020057a24 */ /* 0x000fe200078e02ff */
[-C--:B------:R-:W-:Y:S01]  /*0890*/  LEA.HI R206, R107, R104.reuse, RZ, 0x4 ;  /* 0x000000686bce7211 */ /* 0x080fe200078f20ff */
[----:B------:R-:W-:Y:S01]  /*08a0*/  IMAD R4, R29, 0x20, R34 ;  /* 0x000000201d047824 */ /* 0x000fe200078e0222 */
[----:B------:R-:W-:Y:S01]  /*08b0*/  UIADD3 UR8, UR15, UR8, URZ ;  /* 0x000000080f087290 */ /* 0x000fe2000fffe03f */
[----:B------:R-:W-:Y:S01]  /*08c0*/  IMAD R5, R30, c[0x0][0x1bc], R5 ;  /* 0x00006f001e057a24 */ /* 0x000fe200078e0205 */
[----:B------:R-:W-:Y:S01]  /*08d0*/  LEA.HI R106, R107, R104, RZ, 0x5 ;  /* 0x000000686b6a7211 */ /* 0x000fe200078f28ff */
[----:B------:R-:W-:Y:S01]  /*08e0*/  IMAD.IADD R3, R13, 0x1, R4 ;  /* 0x000000010d037824 */ /* 0x000fe200078e0204 */
[----:B------:R-:W-:Y:S01]  /*08f0*/  USHF.L.U32 UR9, UR4, 0x6, URZ ;  /* 0x0000000604097899 */ /* 0x000fe2000800063f */
[----:B------:R-:W-:Y:S01]  /*0900*/  IMAD.IADD R11, R11, 0x1, R5 ;  /* 0x000000010b0b7824 */ /* 0x000fe200078e0205 */
[----:B------:R-:W-:Y:S01]  /*0910*/  SHF.R.S32.HI R105, RZ, 0x5, R106 ;  /* 0x00000005ff697819 */ /* 0x000fe2000001146a */
[----:B------:R-:W-:Y:S01]  /*0920*/  @P4 IMAD.HI.U32 R4, R3, c[0x0][0x2c8], RZ ;  /* 0x0000b20003044a27 */ /* 0x000fe200078e00ff */
[----:B------:R-:W-:-:S02]  /*0930*/  UMOV UR12, 0x6 ;  /* 0x00000006000c7882 */ /* 0x000fc40000000000 */
[----:B------:R-:W-:Y:S01]  /*0940*/  USHF.L.U64.HI UR12, UR4, UR12, UR5 ;  /* 0x0000000c040c7299 */ /* 0x000fe20008010205 */
[----:B------:R-:W-:Y:S01]  /*0950*/  IMAD.MOV.U32 R8, RZ, RZ, R3 ;  /* 0x000000ffff087224 */ /* 0x000fe200078e0003 */
[----:B------:R-:W-:Y:S01]  /*0960*/  @P4 SHF.R.U32.HI R8, RZ, c[0x0][0x2cc], R4 ;  /* 0x0000b300ff084a19 */ /* 0x000fe20000011604 */
[----:B------:R-:W-:Y:S02]  /*0970*/  IMAD R5, R7, c[0x0][0x1c0], RZ ;  /* 0x0000700007057a24 */ /* 0x000fe400078e02ff */
[----:B------:R-:W-:Y:S01]  /*0980*/  IMAD.WIDE.U32 R10, R0, c[0x0][0x1c0], R10 ;  /* 0x00007000000a7a25 */ /* 0x000fe200078e000a */
[----:B------:R-:W-:-:S03]  /*0990*/  SHF.R.S32.HI R6, RZ, 0x1f, R8 ;  /* 0x0000001fff067819 */ /* 0x000fc60000011408 */
[----:B------:R-:W-:Y:S02]  /*09a0*/  IMAD R5, R0, c[0x0][0x1c4], R5 ;  /* 0x0000710000057a24 */ /* 0x000fe400078e0205 */
[----:B------:R-:W-:Y:S02]  /*09b0*/  IMAD.MOV R4, RZ, RZ, -R8 ;  /* 0x000000ffff047224 */ /* 0x000fe400078e0a08 */
[----:B------:R-:W-:Y:S02]  /*09c0*/  IMAD.IADD R11, R11, 0x1, R5 ;  /* 0x000000010b0b7824 */ /* 0x000fe400078e0205 */
[----:B------:R-:W-:Y:S02]  /*09d0*/  IMAD R5, R6, c[0x0][0x1b0], RZ ;  /* 0x00006c0006057a24 */ /* 0x000fe400078e02ff */
[----:B------:R-:W-:Y:S02]  /*09e0*/  IMAD R4, R4, c[0x0][0x2c4], R3 ;  /* 0x0000b10004047a24 */ /* 0x000fe400078e0203 */
[----:B------:R-:W-:-:S02]  /*09f0*/  IMAD R3, R8, c[0x0][0x1b4], R5 ;  /* 0x00006d0008037a24 */ /* 0x000fc400078e0205 */
[----:B------:R-:W-:Y:S01]  /*0a00*/  IMAD.WIDE.U32 R10, R8, c[0x0][0x1b0], R10 ;  /* 0x00006c00080a7a25 */ /* 0x000fe200078e000a */
[----:B------:R-:W-:-:S03]  /*0a10*/  SHF.R.S32.HI R5, RZ, 0x1f, R4 ;  /* 0x0000001fff057819 */ /* 0x000fc60000011404 */
[----:B------:R-:W-:Y:S02]  /*0a20*/  IMAD.IADD R11, R11, 0x1, R3 ;  /* 0x000000010b0b7824 */ /* 0x000fe400078e0203 */
[----:B------:R-:W-:Y:S02]  /*0a30*/  IMAD R5, R5, c[0x0][0x1a8], RZ ;  /* 0x00006a0005057a24 */ /* 0x000fe400078e02ff */
[----:B------:R-:W-:-:S04]  /*0a40*/  IMAD.WIDE.U32 R8, R4, c[0x0][0x1a8], R10 ;  /* 0x00006a0004087a25 */ /* 0x000fc800078e000a */
[----:B------:R-:W-:Y:S01]  /*0a50*/  IMAD R5, R4, c[0x0][0x1ac], R5 ;  /* 0x00006b0004057a24 */ /* 0x000fe200078e0205 */
[----:B------:R-:W-:Y:S01]  /*0a60*/  BAR.SYNC.DEFER_BLOCKING 0x0 ;  /* 0x0000000000007b1d */ /* 0x000fe20000010000 */
[----:B------:R-:W-:Y:S01]  /*0a70*/  IMAD.SHL.U32 R3, R34, 0x40, RZ ;  /* 0x0000004022037824 */ /* 0x000fe200078e00ff */
[----:B------:R-:W-:Y:S01]  /*0a80*/  LEA R6, P0, R8, c[0x0][0x160], 0x1 ;  /* 0x0000580008067a11 */ /* 0x000fe200078008ff */
[----:B------:R-:W-:Y:S02]  /*0a90*/  IMAD.IADD R4, R9, 0x1, R5 ;  /* 0x0000000109047824 */ /* 0x000fe400078e0205 */
[----:B------:R-:W-:Y:S01]  /*0aa0*/  IMAD.SHL.U32 R36, R29, 0x8, RZ ;  /* 0x000000081d247824 */ /* 0x000fe200078e00ff */
[----:B------:R-:W-:Y:S01]  /*0ab0*/  LOP3.LUT R3, R3, 0x1c0, RZ, 0xc0, !PT ;  /* 0x000001c003037812 */ /* 0x000fe200078ec0ff */
[----:B------:R-:W-:Y:S01]  /*0ac0*/  IMAD R5, R2, c[0x0][0x168], RZ ;  /* 0x00005a0002057a24 */ /* 0x000fe200078e02ff */
[----:B------:R-:W-:Y:S01]  /*0ad0*/  LEA.HI.X R4, R8, c[0x0][0x164], R4, 0x1, P0 ;  /* 0x0000590008047a11 */ /* 0x000fe200000f0c04 */
[----:B------:R-:W1:Y:S01]  /*0ae0*/  SHFL.IDX PT, R16, R6, RZ, 0x181f ;  /* 0x00181fff06107589 */ /* 0x000e6200000e0000 */
[----:B------:R-:W-:Y:S01]  /*0af0*/  IMAD.IADD R2, R13, 0x1, R34 ;  /* 0x000000010d027824 */ /* 0x000fe200078e0222 */
[----:B------:R-:W-:-:S02]  /*0b00*/  LOP3.LUT R9, R3, 0x38, R36, 0xf8, !PT ;  /* 0x0000003803097812 */ /* 0x000fc400078ef824 */
[----:B------:R-:W-:Y:S01]  /*0b10*/  SHF.R.U32.HI R208, RZ, 0x3, R3 ;  /* 0x00000003ffd07819 */ /* 0x000fe20000011603 */
[----:B------:R-:W3:Y:S01]  /*0b20*/  SHFL.IDX PT, R17, R4, RZ, 0x181f ;  /* 0x00181fff04117589 */ /* 0x000ee200000e0000 */
[----:B------:R-:W-:Y:S02]  /*0b30*/  LEA.HI R3, R107, R104, RZ, 0x6 ;  /* 0x000000686b037211 */ /* 0x000fe400078f30ff */
[C---:B------:R-:W-:Y:S01]  /*0b40*/  ISETP.GE.AND P1, PT, R2.reuse, R5, PT ;  /* 0x000000050200720c */ /* 0x040fe20003f26270 */
[----:B------:R-:W4:Y:S01]  /*0b50*/  SHFL.IDX PT, R10, R6, 0x1, 0x181f ;  /* 0x00381f00060a7f89 */ /* 0x000f2200000e0000 */
[----:B------:R-:W-:Y:S01]  /*0b60*/  LOP3.LUT R208, R9, R208, RZ, 0x3c, !PT ;  /* 0x000000d009d07212 */ /* 0x000fe200078e3cff */
[----:B------:R-:W-:Y:S01]  /*0b70*/  IMAD.SHL.U32 R3, R3, 0x8, RZ ;  /* 0x0000000803037824 */ /* 0x000fe200078e00ff */
[----:B------:R-:W-:Y:S01]  /*0b80*/  IADD3 R8, R2, 0x20, RZ ;  /* 0x0000002002087810 */ /* 0x000fe20007ffe0ff */
[----:B------:R-:W5:Y:S01]  /*0b90*/  SHFL.IDX PT, R11, R4, 0x1, 0x181f ;  /* 0x00381f00040b7f89 */ /* 0x000f6200000e0000 */
[----:B------:R-:W-:-:S02]  /*0ba0*/  SHF.R.S32.HI R37, RZ, 0x1f, R36 ;  /* 0x0000001fff257819 */ /* 0x000fc40000011424 */
[----:B------:R-:W-:Y:S01]  /*0bb0*/  LOP3.LUT R208, R208, 0xfffffe00, R3, 0xf8, !PT ;  /* 0xfffffe00d0d07812 */ /* 0x000fe200078ef803 */
[----:B------:R-:W-:Y:S01]  /*0bc0*/  SHFL.IDX PT, R9, R4, 0x2, 0x181f ;  /* 0x00581f0004097f89 */ /* 0x000fe200000e0000 */
[----:B------:R-:W-:Y:S02]  /*0bd0*/  IADD3 R3, R36, 0x40, RZ ;  /* 0x0000004024037810 */ /* 0x000fe40007ffe0ff */
[----:B------:R-:W-:Y:S01]  /*0be0*/  ISETP.GE.AND P0, PT, R8, R5, PT ;  /* 0x000000050800720c */ /* 0x000fe20003f06270 */
[----:B------:R-:W-:Y:S01]  /*0bf0*/  IMAD.SHL.U32 R208, R208, 0x2, RZ ;  /* 0x00000002d0d07824 */ /* 0x000fe200078e00ff */
[----:B------:R-:W-:Y:S02]  /*0c00*/  IADD3 R8, R2, 0x40, RZ ;  /* 0x0000004002087810 */ /* 0x000fe40007ffe0ff */
[C---:B-1----:R-:W-:Y:S02]  /*0c10*/  @!P1 LEA R20, P5, R36.reuse, R16, 0x1 ;  /* 0x0000001024149211 */ /* 0x042fe400078a08ff */
[----:B------:R-:W-:-:S02]  /*0c20*/  ISETP.GE.AND P6, PT, R36, c[0x0][0x198], PT ;  /* 0x0000660024007a0c */ /* 0x000fc40003fc6270 */
[----:B------:R-:W-:Y:S02]  /*0c30*/  IADD3 R2, R2, 0x60, RZ ;  /* 0x0000006002027810 */ /* 0x000fe40007ffe0ff */
[----:B---3--:R-:W-:Y:S02]  /*0c40*/  @!P1 LEA.HI.X R21, R36, R17, R37, 0x1, P5 ;  /* 0x0000001124159211 */ /* 0x008fe400028f0c25 */
[----:B------:R-:W-:Y:S02]  /*0c50*/  ISETP.GE.AND P5, PT, R8, R5, PT ;  /* 0x000000050800720c */ /* 0x000fe40003fa6270 */
[----:B------:R-:W1:Y:S05]  /*0c60*/  SHFL.IDX PT, R8, R6, 0x2, 0x181f ;  /* 0x00581f0006087f89 */ /* 0x000e6a00000e0000 */
[----:B------:R1:W-:Y:S01]  /*0c70*/  @!P1 LDGSTS.E.BYPASS.LTC128B.128 [R208+0x100], [R20.64], !P6 ;  /* 0x0010000014d09fae */ /* 0x0003e2000f101d4a */
[----:B--2---:R-:W-:Y:S01]  /*0c80*/  @P2 SHF.R.S32.HI R219, RZ, 0x1f, R218 ;  /* 0x0000001fffdb2819 */ /* 0x004fe200000114da */
[----:B------:R-:W-:Y:S01]  /*0c90*/  @!P2 IMAD.MOV.U32 R218, RZ, RZ, R0 ;  /* 0x000000ffffdaa224 */ /* 0x000fe200078e0000 */
[----:B------:R-:W-:Y:S01]  /*0ca0*/  @!P1 SHF.R.S32.HI R0, RZ, 0x1f, R3 ;  /* 0x0000001fff009819 */ /* 0x000fe20000011403 */
[----:B------:R-:W-:Y:S01]  /*0cb0*/  @!P2 IMAD.MOV.U32 R219, RZ, RZ, R7 ;  /* 0x000000ffffdba224 */ /* 0x000fe200078e0007 */
[----:B------:R-:W-:Y:S01]  /*0cc0*/  ISETP.GE.AND P2, PT, R3, c[0x0][0x198], PT ;  /* 0x0000660003007a0c */ /* 0x000fe20003f46270 */
[----:B------:R-:W-:Y:S01]  /*0cd0*/  IMAD R7, R33, c[0x0][0x1e0], RZ ;  /* 0x0000780021077a24 */ /* 0x000fe200078e02ff */
[----:B------:R-:W-:Y:S01]  /*0ce0*/  @!P1 LEA.HI R0, R0, R3, RZ, 0x3 ;  /* 0x0000000300009211 */ /* 0x000fe200078f18ff */
[----:B------:R-:W-:-:S02]  /*0cf0*/  IMAD R213, R219, c[0x0][0x1f0], RZ ;  /* 0x00007c00dbd57a24 */ /* 0x000fc400078e02ff */
[----:B------:R-:W-:Y:S01]  /*0d00*/  IMAD R7, R34, c[0x0][0x1e4], R7 ;  /* 0x0000790022077a24 */ /* 0x000fe200078e0207 */
[----:B------:R-:W-:Y:S01]  /*0d10*/  @!P1 LOP3.LUT R0, R0, 0xfffffff8, RZ, 0xc0, !PT ;  /* 0xfffffff800009812 */ /* 0x000fe200078ec0ff */
[----:B------:R-:W-:Y:S02]  /*0d20*/  IMAD R213, R218, c[0x0][0x1f4], R213 ;  /* 0x00007d00dad57a24 */ /* 0x000fe400078e02d5 */
[----:B------:R-:W-:Y:S02]  /*0d30*/  IMAD R33, R33, c[0x0][0x208], RZ ;  /* 0x0000820021217a24 */ /* 0x000fe400078e02ff */
[----:B------:R-:W-:Y:S01]  /*0d40*/  @!P1 IMAD.WIDE R22, R0, 0x2, R16 ;  /* 0x0000000200169825 */ /* 0x000fe200078e0210 */
[----:B------:R-:W-:-:S03]  /*0d50*/  @!P0 SHF.R.S32.HI R0, RZ, 0x1f, R3 ;  /* 0x0000001fff008819 */ /* 0x000fc60000011403 */
[----:B------:R-:W-:Y:S01]  /*0d60*/  IMAD.WIDE.U32 R16, R34, c[0x0][0x1e0], R36 ;  /* 0x0000780022107a25 */ /* 0x000fe200078e0024 */
[----:B------:R-:W-:Y:S01]  /*0d70*/  @!P0 LEA.HI R0, R0, R3, RZ, 0x3 ;  /* 0x0000000300008211 */ /* 0x000fe200078f18ff */
[----:B------:R2:W-:Y:S01]  /*0d80*/  @!P1 LDGSTS.E.BYPASS.LTC128B.128 [R208+0x4100], [R22.64], !P2 ;  /* 0x0410000016d09fae */ /* 0x0005e2000d101d4a */
[----:B----4-:R-:W-:Y:S01]  /*0d90*/  @!P0 LEA R18, P1, R36, R10, 0x1 ;  /* 0x0000000a24128211 */ /* 0x010fe200078208ff */
[----:B------:R-:W-:Y:S01]  /*0da0*/  IMAD.IADD R17, R17, 0x1, R7 ;  /* 0x0000000111117824 */ /* 0x000fe200078e0207 */
[----:B------:R-:W-:Y:S01]  /*0db0*/  @!P0 LOP3.LUT R0, R0, 0xfffffff8, RZ, 0xc0, !PT ;  /* 0xfffffff800008812 */ /* 0x000fe200078ec0ff */
[----:B------:R-:W-:Y:S01]  /*0dc0*/  IMAD R221, R219, c[0x0][0x218], RZ ;  /* 0x00008600dbdd7a24 */ /* 0x000fe200078e02ff */
[----:B-----5:R-:W-:Y:S02]  /*0dd0*/  @!P0 LEA.HI.X R19, R36, R11, R37, 0x1, P1 ;  /* 0x0000000b24138211 */ /* 0x020fe400008f0c25 */
[----:B------:R-:W-:Y:S01]  /*0de0*/  ISETP.GE.AND P1, PT, R2, R5, PT ;  /* 0x000000050200720c */ /* 0x000fe20003f26270 */
[----:B------:R-:W-:Y:S01]  /*0df0*/  @!P0 IMAD.WIDE R10, R0, 0x2, R10 ;  /* 0x00000002000a8825 */ /* 0x000fe200078e020a */
[----:B------:R-:W-:Y:S01]  /*0e00*/  @!P5 SHF.R.S32.HI R0, RZ, 0x1f, R3 ;  /* 0x0000001fff00d819 */ /* 0x000fe20000011403 */
[----:B------:R3:W-:Y:S01]  /*0e10*/  @!P0 LDGSTS.E.BYPASS.LTC128B.128 [R208+0x1100], [R18.64], !P6 ;  /* 0x0110000012d08fae */ /* 0x0007e2000f101d4a */
[----:B------:R-:W-:Y:S01]  /*0e20*/  LOP3.LUT R7, R206, 0xfffffff0, RZ, 0xc0, !PT ;  /* 0xfffffff0ce077812 */ /* 0x000fe200078ec0ff */
[----:B------:R-:W-:Y:S01]  /*0e30*/  IMAD R5, R32, c[0x0][0x1e8], RZ ;  /* 0x00007a0020057a24 */ /* 0x000fe200078e02ff */
[----:B------:R-:W-:Y:S01]  /*0e40*/  @!P5 LEA.HI R0, R0, R3, RZ, 0x3 ;  /* 0x000000030000d211 */ /* 0x000fe200078f18ff */
[----:B------:R4:W-:Y:S01]  /*0e50*/  @!P0 LDGSTS.E.BYPASS.LTC128B.128 [R208+0x5100], [R10.64], !P2 ;  /* 0x051000000ad08fae */ /* 0x0009e2000d101d4a */
[----:B-1----:R-:W-:Y:S01]  /*0e60*/  @!P5 LEA R20, P0, R36, R8, 0x1 ;  /* 0x000000082414d211 */ /* 0x002fe200078008ff */
[----:B------:R-:W-:Y:S01]  /*0e70*/  IMAD R210, R30, c[0x0][0x1ec], R5 ;  /* 0x00007b001ed27a24 */ /* 0x000fe200078e0205 */
[----:B------:R-:W-:Y:S01]  /*0e80*/  @!P5 LOP3.LUT R5, R0, 0xfffffff8, RZ, 0xc0, !PT ;  /* 0xfffffff80005d812 */ /* 0x000fe200078ec0ff */
[----:B------:R-:W-:Y:S01]  /*0e90*/  IMAD R221, R218, c[0x0][0x21c], R221 ;  /* 0x00008700dadd7a24 */ /* 0x000fe200078e02dd */
[----:B------:R-:W-:-:S02]  /*0ea0*/  @!P5 LEA.HI.X R21, R36, R9, R37, 0x1, P0 ;  /* 0x000000092415d211 */ /* 0x000fc400000f0c25 */
[----:B------:R-:W-:Y:S01]  /*0eb0*/  @!P1 SHF.R.S32.HI R0, RZ, 0x1f, R3 ;  /* 0x0000001fff009819 */ /* 0x000fe20000011403 */
[----:B------:R-:W-:Y:S02]  /*0ec0*/  @!P5 IMAD.WIDE R8, R5, 0x2, R8 ;  /* 0x000000020508d825 */ /* 0x000fe400078e0208 */
[----:B------:R1:W-:Y:S01]  /*0ed0*/  @!P5 LDGSTS.E.BYPASS.LTC128B.128 [R208+0x2100], [R20.64], !P6 ;  /* 0x0210000014d0dfae */ /* 0x0003e2000f101d4a */
[----:B------:R-:W-:Y:S01]  /*0ee0*/  @!P1 LEA.HI R0, R0, R3, RZ, 0x3 ;  /* 0x0000000300009211 */ /* 0x000fe200078f18ff */
[----:B------:R-:W-:Y:S02]  /*0ef0*/  IMAD R5, R15, c[0x0][0x1e4], RZ ;  /* 0x000079000f057a24 */ /* 0x000fe400078e02ff */
[----:B--2---:R-:W-:Y:S01]  /*0f00*/  IMAD.WIDE.U32 R22, R30, c[0x0][0x1e8], R16 ;  /* 0x00007a001e167a25 */ /* 0x004fe200078e0010 */
[----:B------:R2:W-:Y:S01]  /*0f10*/  @!P5 LDGSTS.E.BYPASS.LTC128B.128 [R208+0x6100], [R8.64], !P2 ;  /* 0x0610000008d0dfae */ /* 0x0005e2000d101d4a */
[----:B------:R-:W-:Y:S02]  /*0f20*/  @!P1 LOP3.LUT R0, R0, 0xfffffff8, RZ, 0xc0, !PT ;  /* 0xfffffff800009812 */ /* 0x000fe400078ec0ff */
[----:B------:R-:W-:Y:S01]  /*0f30*/  IMAD R15, R14, -0x60, R15 ;  /* 0xffffffa00e0f7824 */ /* 0x000fe200078e020f */
[----:B------:R-:W3:Y:S01]  /*0f40*/  SHFL.IDX PT, R16, R6, 0x3, 0x181f ;  /* 0x00781f0006107f89 */ /* 0x000ee200000e0000 */
[----:B------:R-:W-:-:S02]  /*0f50*/  IMAD.IADD R211, R23, 0x1, R210 ;  /* 0x0000000117d37824 */ /* 0x000fc400078e02d2 */
[----:B------:R-:W-:Y:S01]  /*0f60*/  IMAD.MOV.U32 R210, RZ, RZ, R22 ;  /* 0x000000ffffd27224 */ /* 0x000fe200078e0016 */
[----:B------:R5:W1:Y:S01]  /*0f70*/  SHFL.IDX PT, R17, R4, 0x3, 0x181f ;  /* 0x00781f0004117f89 */ /* 0x000a6200000e0000 */
[----:B------:R-:W-:Y:S01]  /*0f80*/  IADD3 R28, R15, c[0x0][0x1d0], -R34 ;  /* 0x000074000f1c7a10 */ /* 0x000fe20007ffe822 */
[----:B------:R-:W-:Y:S02]  /*0f90*/  IMAD.IADD R12, R109, 0x1, R5 ;  /* 0x000000016d0c7824 */ /* 0x000fe400078e0205 */
[----:B------:R-:W-:Y:S01]  /*0fa0*/  IMAD.WIDE.U32 R210, R218, c[0x0][0x1f0], R210 ;  /* 0x00007c00dad27a25 */ /* 0x000fe200078e00d2 */
[----:B------:R-:W-:-:S03]  /*0fb0*/  ISETP.GE.AND P0, PT, R28, 0x1, PT ;  /* 0x000000011c00780c */ /* 0x000fc60003f06270 */
[----:B------:R-:W-:Y:S02]  /*0fc0*/  IMAD R5, R12, R111, RZ ;  /* 0x0000006f0c057224 */ /* 0x000fe400078e02ff */
[----:B------:R-:W-:Y:S02]  /*0fd0*/  IMAD.IADD R213, R211, 0x1, R213 ;  /* 0x00000001d3d57824 */ /* 0x000fe400078e02d5 */
[----:B------:R-:W-:Y:S02]  /*0fe0*/  IMAD.MOV.U32 R212, RZ, RZ, R210 ;  /* 0x000000ffffd47224 */ /* 0x000fe400078e00d2 */
[-C--:B------:R-:W-:Y:S02]  /*0ff0*/  IMAD R5, R31, R108.reuse, R5 ;  /* 0x0000006c1f057224 */ /* 0x080fe400078e0205 */
[----:B--2---:R-:W-:Y:S01]  /*1000*/  IMAD.WIDE.U32 R8, R111, R108, R212 ;  /* 0x0000006c6f087225 */ /* 0x004fe200078e00d4 */
[----:B---3--:R-:W-:-:S03]  /*1010*/  @!P1 LEA R18, P5, R36, R16, 0x1 ;  /* 0x0000001024129211 */ /* 0x008fc600078a08ff */
[----:B-----5:R-:W-:Y:S01]  /*1020*/  IMAD.IADD R4, R104, 0x1, -R7 ;  /* 0x0000000168047824 */ /* 0x020fe200078e0a07 */
[----:B-1----:R-:W-:Y:S01]  /*1030*/  @!P1 LEA.HI.X R19, R36, R17, R37, 0x1, P5 ;  /* 0x0000001124139211 */ /* 0x002fe200028f0c25 */
[----:B------:R-:W-:Y:S01]  /*1040*/  IMAD.IADD R5, R9, 0x1, R5 ;  /* 0x0000000109057824 */ /* 0x000fe200078e0205 */
[----:B----4-:R-:W-:Y:S01]  /*1050*/  @P0 LEA R10, P5, R8, c[0x0][0x1c8], 0x1 ;  /* 0x00007200080a0a11 */ /* 0x010fe200078a08ff */
[----:B------:R-:W-:Y:S01]  /*1060*/  @!P1 IMAD.WIDE R16, R0, 0x2, R16 ;  /* 0x0000000200109825 */ /* 0x000fe200078e0210 */
[----:B------:R-:W-:Y:S01]  /*1070*/  SHF.R.S32.HI R7, RZ, 0x1f, R4 ;  /* 0x0000001fff077819 */ /* 0x000fe20000011404 */
[----:B------:R1:W-:Y:S01]  /*1080*/  @!P1 LDGSTS.E.BYPASS.LTC128B.128 [R208+0x3100], [R18.64], !P6 ;  /* 0x0310000012d09fae */ /* 0x0003e2000f101d4a */
[----:B------:R-:W-:Y:S01]  /*1090*/  ISETP.GE.AND P6, PT, R36, c[0x0][0x1d4], PT ;  /* 0x0000750024007a0c */ /* 0x000fe20003fc6270 */
[----:B------:R-:W-:Y:S01]  /*10a0*/  IMAD.U32 R6, RZ, RZ, UR6 ;  /* 0x00000006ff067e24 */ /* 0x000fe2000f8e00ff */
[----:B------:R-:W-:Y:S01]  /*10b0*/  @P0 LEA.HI.X R11, R8, c[0x0][0x1cc], R5, 0x1, P5 ;  /* 0x00007300080b0a11 */ /* 0x000fe200028f0c05 */
[----:B------:R2:W-:Y:S01]  /*10c0*/  @!P1 LDGSTS.E.BYPASS.LTC128B.128 [R208+0x7100], [R16.64], !P2 ;  /* 0x0710000010d09fae */ /* 0x0005e2000d101d4a */
[----:B------:R-:W-:-:S02]  /*10d0*/  ISETP.GE.AND P5, PT, R3, c[0x0][0x1d4], PT ;  /* 0x0000750003007a0c */ /* 0x000fc40003fa6270 */
[C---:B------:R-:W-:Y:S01]  /*10e0*/  ISETP.GE.AND P2, PT, R28.reuse, 0x21, PT ;  /* 0x000000211c00780c */ /* 0x040fe20003f46270 */
[----:B------:R-:W0:Y:S01]  /*10f0*/  LDGDEPBAR ;  /* 0x00000000000079af */ /* 0x000e220000000000 */
[----:B------:R-:W-:Y:S02]  /*1100*/  LEA.HI R2, R7, R4, RZ, 0x3 ;  /* 0x0000000407027211 */ /* 0x000fe400078f18ff */
[----:B------:R-:W-:Y:S02]  /*1110*/  ISETP.GE.AND P1, PT, R28, 0x41, PT ;  /* 0x000000411c00780c */ /* 0x000fe40003f26270 */
[----:B------:R-:W-:Y:S01]  /*1120*/  LOP3.LUT R3, R2, 0xfffffff8, RZ, 0xc0, !PT ;  /* 0xfffffff802037812 */ /* 0x000fe200078ec0ff */
[----:B------:R3:W-:Y:S01]  /*1130*/  @P0 LDGSTS.E.BYPASS.LTC128B.128 [R208+0x8100], [R10.64], !P6 ;  /* 0x081000000ad00fae */ /* 0x0007e2000f101d4a */
[----:B------:R-:W-:-:S03]  /*1140*/  SHF.R.S32.HI R7, RZ, 0x4, R206 ;  /* 0x00000004ff077819 */ /* 0x000fc600000114ce */
[----:B------:R-:W-:Y:S01]  /*1150*/  IMAD.IADD R0, R4, 0x1, -R3 ;  /* 0x0000000104007824 */ /* 0x000fe200078e0a03 */
[----:B------:R3:W-:Y:S01]  /*1160*/  @P0 LDGSTS.E.BYPASS.LTC128B.128 [R208+0xb100], [R10.64+0x80], !P5 ;  /* 0x0b1000800ad00fae */ /* 0x0007e2000e901d4a */
[----:B------:R-:W-:Y:S01]  /*1170*/  IMAD.U32 R4, RZ, RZ, UR6 ;  /* 0x00000006ff047e24 */ /* 0x000fe2000f8e00ff */
[----:B------:R-:W-:Y:S01]  /*1180*/  @P2 LEA R6, P0, R6, R8, 0x5 ;  /* 0x0000000806062211 */ /* 0x000fe200078028ff */
[----:B------:R-:W-:Y:S01]  /*1190*/  IMAD.U32 R3, RZ, RZ, UR7 ;  /* 0x00000007ff037e24 */ /* 0x000fe2000f8e00ff */
[----:B------:R-:W-:-:S04]  /*11a0*/  LEA.HI R206, R206, R7, RZ, 0x1 ;  /* 0x00000007cece7211 */ /* 0x000fc800078f08ff */
[----:B------:R-:W-:Y:S02]  /*11b0*/  @P2 LEA.HI.X R3, R4, R5, R3, 0x5, P0 ;  /* 0x0000000504032211 */ /* 0x000fe400000f2c03 */
[----:B------:R-:W-:-:S05]  /*11c0*/  LOP3.LUT R206, R206, 0xfffffffe, RZ, 0xc0, !PT ;  /* 0xfffffffecece7812 */ /* 0x000fca00078ec0ff */
[----:B------:R-:W-:Y:S02]  /*11d0*/  IMAD.IADD R206, R7, 0x1, -R206 ;  /* 0x0000000107ce7824 */ /* 0x000fe400078e0ace */
[----:B------:R-:W-:Y:S02]  /*11e0*/  IMAD.SHL.U32 R7, R0, 0x40, RZ ;  /* 0x0000004000077824 */ /* 0x000fe400078e00ff */
[----:B------:R-:W-:-:S03]  /*11f0*/  IMAD.SHL.U32 R4, R206, 0x8, RZ ;  /* 0x00000008ce047824 */ /* 0x000fc600078e00ff */
[----:B------:R-:W-:-:S04]  /*1200*/  LOP3.LUT R7, R7, 0x1c0, RZ, 0xc0, !PT ;  /* 0x000001c007077812 */ /* 0x000fc800078ec0ff */
[----:B------:R-:W-:Y:S02]  /*1210*/  LOP3.LUT R4, R7, 0x8, R4, 0xf8, !PT ;  /* 0x0000000807047812 */ /* 0x000fe400078ef804 */
[C---:B---3--:R-:W-:Y:S02]  /*1220*/  @P2 LEA R10, P0, R6.reuse, c[0x0][0x1c8], 0x1 ;  /* 0x00007200060a2a11 */ /* 0x048fe400078008ff */
[----:B------:R-:W-:Y:S02]  /*1230*/  SHF.R.U32.HI R7, RZ, 0x3, R7 ;  /* 0x00000003ff077819 */ /* 0x000fe40000011607 */
[----:B------:R-:W-:Y:S01]  /*1240*/  @P2 LEA.HI.X R11, R6, c[0x0][0x1cc], R3, 0x1, P0 ;  /* 0x00007300060b2a11 */ /* 0x000fe200000f0c03 */
[----:B------:R-:W-:Y:S01]  /*1250*/  IMAD.SHL.U32 R6, R29, 0x40, RZ ;  /* 0x000000401d067824 */ /* 0x000fe200078e00ff */
[----:B------:R-:W-:Y:S01]  /*1260*/  @P1 IADD3 R8, P0, R8, UR14, RZ ;  /* 0x0000000e08081c10 */ /* 0x000fe2000ff1e0ff */
[----:B------:R-:W-:Y:S01]  /*1270*/  IMAD.SHL.U32 R3, R34, 0x8, RZ ;  /* 0x0000000822037824 */ /* 0x000fe200078e00ff */
[----:B------:R-:W-:Y:S01]  /*1280*/  LOP3.LUT R4, R4, R7, RZ, 0x3c, !PT ;  /* 0x0000000704047212 */ /* 0x000fe200078e3cff */
[----:B------:R3:W-:Y:S01]  /*1290*/  @P2 LDGSTS.E.BYPASS.LTC128B.128 [R208+0x9100], [R10.64], !P6 ;  /* 0x091000000ad02fae */ /* 0x0007e2000f101d4a */
[----:B------:R-:W-:-:S02]  /*12a0*/  @P1 IADD3.X R5, R5, UR8, RZ, P0, !PT ;  /* 0x0000000805051c10 */ /* 0x000fc400087fe4ff */
[----:B--2---:R-:W-:Y:S01]  /*12b0*/  @P1 LEA R16, P0, R8, c[0x0][0x1c8], 0x1 ;  /* 0x0000720008101a11 */ /* 0x004fe200078008ff */
[----:B------:R3:W-:Y:S01]  /*12c0*/  @P2 LDGSTS.E.BYPASS.LTC128B.128 [R208+0xc100], [R10.64+0x80], !P5 ;  /* 0x0c1000800ad02fae */ /* 0x0007e2000e901d4a */
[----:B------:R-:W-:Y:S02]  /*12d0*/  LOP3.LUT R6, R6, 0x1c0, RZ, 0xc0, !PT ;  /* 0x000001c006067812 */ /* 0x000fe400078ec0ff */
[----:B------:R-:W-:Y:S01]  /*12e0*/  @P1 LEA.HI.X R17, R8, c[0x0][0x1cc], R5, 0x1, P0 ;  /* 0x0000730008111a11 */ /* 0x000fe200000f0c05 */
[----:B------:R-:W-:Y:S01]  /*12f0*/  IMAD.SHL.U32 R5, R2, 0x40, RZ ;  /* 0x0000004002057824 */ /* 0x000fe200078e00ff */
[----:B------:R-:W-:-:S03]  /*1300*/  SHF.R.U32.HI R9, RZ, 0x3, R6 ;  /* 0x00000003ff097819 */ /* 0x000fc60000011606 */
[----:B------:R1:W-:Y:S01]  /*1310*/  @P1 LDGSTS.E.BYPASS.LTC128B.128 [R208+0xa100], [R16.64], !P6 ;  /* 0x0a10000010d01fae */ /* 0x0003e2000f101d4a */
[----:B------:R-:W-:Y:S01]  /*1320*/  LOP3.LUT R2, R4, 0xfffffe00, R5, 0xf8, !PT ;  /* 0xfffffe0004027812 */ /* 0x000fe200078ef805 */
[----:B------:R-:W-:Y:S01]  /*1330*/  IMAD.MOV.U32 R5, RZ, RZ, 0x10 ;  /* 0x00000010ff057424 */ /* 0x000fe200078e00ff */
[----:B------:R-:W-:Y:S01]  /*1340*/  LOP3.LUT R4, R6, 0x8, R3, 0xf8, !PT ;  /* 0x0000000806047812 */ /* 0x000fe200078ef803 */
[----:B------:R1:W-:Y:S01]  /*1350*/  @P1 LDGSTS.E.BYPASS.LTC128B.128 [R208+0xd100], [R16.64+0x80], !P5 ;  /* 0x0d10008010d01fae */ /* 0x0003e2000e901d4a */
[----:B------:R-:W-:Y:S01]  /*1360*/  R2P PR, R0, 0x6 ;  /* 0x0000000600007804 */ /* 0x000fe20000000000 */
[----:B------:R-:W-:Y:S01]  /*1370*/  IMAD R7, R105, 0x400, R2 ;  /* 0x0000040069077824 */ /* 0x000fe200078e0202 */
[----:B------:R-:W-:Y:S01]  /*1380*/  LOP3.LUT R9, R4, R9, RZ, 0x3c, !PT ;  /* 0x0000000904097212 */ /* 0x000fe200078e3cff */
[----:B------:R-:W0:Y:S01]  /*1390*/  LDGDEPBAR ;  /* 0x00000000000079af */ /* 0x000e220000000000 */
[----:B------:R-:W-:Y:S01]  /*13a0*/  IMAD.MOV.U32 R3, RZ, RZ, 0x20 ;  /* 0x00000020ff037424 */ /* 0x000fe200078e00ff */
[----:B------:R-:W-:-:S02]  /*13b0*/  SEL R5, R5, 0xfffffff0, !P1 ;  /* 0xfffffff005057807 */ /* 0x000fc40004800000 */
[C---:B------:R-:W-:Y:S01]  /*13c0*/  LEA R4, R7.reuse, 0x100, 0x1 ;  /* 0x0000010007047811 */ /* 0x040fe200078e08ff */
[----:B------:R-:W-:Y:S01]  /*13d0*/  IMAD.SHL.U32 R7, R7, 0x2, RZ ;  /* 0x0000000207077824 */ /* 0x000fe200078e00ff */
[----:B------:R-:W-:Y:S01]  /*13e0*/  SEL R3, R3, 0xffffffe0, !P2 ;  /* 0xffffffe003037807 */ /* 0x000fe20005000000 */
[----:B------:R-:W-:Y:S01]  /*13f0*/  IMAD R206, R206, 0x200, R9 ;  /* 0x00000200cece7824 */ /* 0x000fe200078e0209 */
[----:B------:R-:W-:Y:S01]  /*1400*/  LOP3.LUT P0, RZ, R29, 0x2, RZ, 0xc0, !PT ;  /* 0x000000021dff7812 */ /* 0x000fe2000780c0ff */
[--C-:B------:R-:W-:Y:S01]  /*1410*/  IMAD R6, R5, 0x2, R4.reuse ;  /* 0x0000000205067824 */ /* 0x100fe200078e0204 */
[----:B------:R-:W-:Y:S01]  /*1420*/  ISETP.LT.OR P2, PT, R28, 0x1, P6 ;  /* 0x000000011c00780c */ /* 0x000fe20003741670 */
[C---:B------:R-:W-:Y:S02]  /*1430*/  IMAD R4, R3.reuse, 0x2, R4 ;  /* 0x0000000203047824 */ /* 0x040fe400078e0204 */
[----:B------:R-:W-:Y:S02]  /*1440*/  IMAD R0, R3, 0x2, R6 ;  /* 0x0000000203007824 */ /* 0x000fe400078e0206 */
[----:B------:R-:W-:-:S05]  /*1450*/  IMAD.SHL.U32 R206, R206, 0x2, RZ ;  /* 0x00000002cece7824 */ /* 0x000fca00078e00ff */
[----:B------:R-:W-:Y:S01]  /*1460*/  IADD3 R205, R206, 0x8120, RZ ;  /* 0x00008120cecd7810 */ /* 0x000fe20007ffe0ff */
[----:B------:R-:W-:-:S04]  /*1470*/  DEPBAR.LE SB0, 0x1 ;  /* 0x000080400000791a */ /* 0x000fc80000000000 */
[----:B------:R-:W-:Y:S06]  /*1480*/  BAR.SYNC.DEFER_BLOCKING 0x0 ;  /* 0x0000000000007b1d */ /* 0x000fec0000010000 */
[----:B------:R-:W-:Y:S04]  /*1490*/  LDSM.16.M88.4 R124, [R7+0x100] ;  /* 0x00010000077c783b */ /* 0x000fe80000000200 */
[----:B------:R2:W-:Y:S04]  /*14a0*/  LDSM.16.M88.4 R160, [R7+0x4100] ;  /* 0x0041000007a0783b */ /* 0x0005e80000000200 */
[----:B------:R-:W-:Y:S04]  /*14b0*/  LDSM.16.M88.4 R140, [R6] ;  /* 0x00000000068c783b */ /* 0x000fe80000000200 */
[----:B------:R-:W-:Y:S04]  /*14c0*/  LDSM.16.M88.4 R168, [R6+0x4000] ;  /* 0x0040000006a8783b */ /* 0x000fe80000000200 */
[----:B------:R-:W-:Y:S04]  /*14d0*/  LDSM.16.M88.4 R148, [R4] ;  /* 0x000000000494783b */ /* 0x000fe80000000200 */
[----:B------:R-:W-:Y:S04]  /*14e0*/  LDSM.16.M88.4 R172, [R4+0x4000] ;  /* 0x0040000004ac783b */ /* 0x000fe80000000200 */
[----:B------:R-:W-:Y:S01]  /*14f0*/  LDSM.16.M88.4 R156, [R0] ;  /* 0x00000000009c783b */ /* 0x000fe20000000200 */
[----:B--2---:R-:W-:-:S03]  /*1500*/  IADD3 R7, R206, 0x8100, RZ ;  /* 0x00008100ce077810 */ /* 0x004fc60007ffe0ff */
[----:B------:R2:W-:Y:S01]  /*1510*/  LDSM.16.M88.4 R176, [R0+0x4000] ;  /* 0x0040000000b0783b */ /* 0x0005e20000000200 */
[----:B------:R-:W-:-:S03]  /*1520*/  @P0 IADD3 R205, R7, -0x20, RZ ;  /* 0xffffffe007cd0810 */ /* 0x000fc60007ffe0ff */
[----:B------:R-:W-:Y:S01]  /*1530*/  BAR.SYNC.DEFER_BLOCKING 0x0 ;  /* 0x0000000000007b1d */ /* 0x000fe20000010000 */
[----:B------:R-:W-:Y:S01]  /*1540*/  IMAD R7, R32, c[0x0][0x210], RZ ;  /* 0x0000840020077a24 */ /* 0x000fe200078e02ff */
[C---:B------:R-:W-:Y:S02]  /*1550*/  IADD3 R199, R205.reuse, 0x800, RZ ;  /* 0x00000800cdc77810 */ /* 0x040fe40007ffe0ff */
[C---:B------:R-:W-:Y:S02]  /*1560*/  IADD3 R198, R205.reuse, 0x1000, RZ ;  /* 0x00001000cdc67810 */ /* 0x040fe40007ffe0ff */
[C---:B------:R-:W-:Y:S02]  /*1570*/  IADD3 R197, R205.reuse, 0x1800, RZ ;  /* 0x00001800cdc57810 */ /* 0x040fe40007ffe0ff */
[C---:B------:R-:W-:Y:S02]  /*1580*/  IADD3 R196, R205.reuse, 0x2000, RZ ;  /* 0x00002000cdc47810 */ /* 0x040fe40007ffe0ff */
[----:B------:R-:W-:-:S02]  /*1590*/  IADD3 R195, R205, 0x2800, RZ ;  /* 0x00002800cdc37810 */ /* 0x000fc40007ffe0ff */
[C---:B------:R-:W-:Y:S02]  /*15a0*/  IADD3 R193, R205.reuse, 0x3000, RZ ;  /* 0x00003000cdc17810 */ /* 0x040fe40007ffe0ff */
[C---:B------:R-:W-:Y:S02]  /*15b0*/  IADD3 R192, R205.reuse, 0x3800, RZ ;  /* 0x00003800cdc07810 */ /* 0x040fe40007ffe0ff */
[C---:B------:R-:W-:Y:S01]  /*15c0*/  IADD3 R191, R205.reuse, 0x4000, RZ ;  /* 0x00004000cdbf7810 */ /* 0x040fe20007ffe0ff */
[C---:B--2---:R-:W-:Y:S01]  /*15d0*/  IMAD R0, R34.reuse, c[0x0][0x20c], R33 ;  /* 0x0000830022007a24 */ /* 0x044fe200078e0221 */
[C---:B------:R-:W-:Y:S01]  /*15e0*/  IADD3 R190, R205.reuse, 0x4800, RZ ;  /* 0x00004800cdbe7810 */ /* 0x040fe20007ffe0ff */
[----:B------:R-:W-:Y:S01]  /*15f0*/  IMAD.WIDE.U32 R34, R34, c[0x0][0x208], R36 ;  /* 0x0000820022227a25 */ /* 0x000fe200078e0024 */
[----:B------:R-:W-:Y:S01]  /*1600*/  IADD3 R189, R205, 0x5000, RZ ;  /* 0x00005000cdbd7810 */ /* 0x000fe20007ffe0ff */
[----:B------:R-:W-:-:S04]  /*1610*/  DEPBAR.LE SB0, 0x0 ;  /* 0x000080000000791a */ /* 0x000fc80000000000 */
[----:B------:R-:W-:Y:S01]  /*1620*/  BAR.SYNC.DEFER_BLOCKING 0x0 ;  /* 0x0000000000007b1d */ /* 0x000fe20000010000 */
[----:B------:R-:W-:Y:S01]  /*1630*/  IMAD.IADD R35, R35, 0x1, R0 ;  /* 0x0000000123237824 */ /* 0x000fe200078e0200 */
[----:B------:R-:W-:Y:S01]  /*1640*/  IADD3 R188, R205, 0x5800, RZ ;  /* 0x00005800cdbc7810 */ /* 0x000fe20007ffe0ff */
[----:B------:R-:W-:Y:S02]  /*1650*/  IMAD R0, R31, c[0x0][0x208], RZ ;  /* 0x000082001f007a24 */ /* 0x000fe400078e02ff */
[----:B------:R-:W-:Y:S01]  /*1660*/  IMAD.U32 R31, RZ, RZ, UR9 ;  /* 0x00000009ff1f7e24 */ /* 0x000fe2000f8e00ff */
[----:B---3--:R-:W1:Y:S04]  /*1670*/  LDSM.16.M88.4 R8, [R206+0x8100] ;  /* 0x00810000ce08783b */ /* 0x008e680000000200 */
[----:B------:R-:W-:Y:S04]  /*1680*/  LDSM.16.M88.4 R20, [R205] ;  /* 0x00000000cd14783b */ /* 0x000fe80000000200 */
[----:B------:R-:W2:Y:S04]  /*1690*/  LDSM.16.M88.4 R76, [R206+0x8900] ;  /* 0x00890000ce4c783b */ /* 0x000ea80000000200 */
[----:B------:R-:W3:Y:S04]  /*16a0*/  LDSM.16.M88.4 R68, [R206+0x9100] ;  /* 0x00910000ce44783b */ /* 0x000ee80000000200 */
[----:B------:R-:W4:Y:S04]  /*16b0*/  LDSM.16.M88.4 R24, [R205+0x800] ;  /* 0x00080000cd18783b */ /* 0x000f280000000200 */
[----:B------:R-:W5:Y:S04]  /*16c0*/  LDSM.16.M88.4 R60, [R206+0x9900] ;  /* 0x00990000ce3c783b */ /* 0x000f680000000200 */
[----:B------:R-:W-:Y:S04]  /*16d0*/  LDSM.16.M88.4 R52, [R206+0xa100] ;  /* 0x00a10000ce34783b */ /* 0x000fe80000000200 */
[----:B------:R-:W-:Y:S04]  /*16e0*/  LDSM.16.M88.4 R44, [R206+0xa900] ;  /* 0x00a90000ce2c783b */ /* 0x000fe80000000200 */
[----:B------:R-:W-:Y:S01]  /*16f0*/  LDSM.16.M88.4 R40, [R205+0x2800] ;  /* 0x00280000cd28783b */ /* 0x000fe20000000200 */
[C---:B-1----:R-:W-:Y:S08]  /*1700*/  HMMA.16816.F32 R16, R124.reuse, R8, RZ ;  /* 0x000000087c10723c */ /* 0x042ff000000018ff */
[C---:B------:R-:W-:Y:S08]  /*1710*/  HMMA.16816.F32 R8, R124.reuse, R10, RZ ;  /* 0x0000000a7c08723c */ /* 0x040ff000000018ff */
[----:B--2---:R-:W-:Y:S08]  /*1720*/  HMMA.16816.F32 R80, R124, R76, RZ ;  /* 0x0000004c7c50723c */ /* 0x004ff000000018ff */
[C---:B------:R-:W-:Y:S08]  /*1730*/  HMMA.16816.F32 R16, R140.reuse, R20, R16 ;  /* 0x000000148c10723c */ /* 0x040ff00000001810 */
[----:B------:R-:W-:Y:S01]  /*1740*/  HMMA.16816.F32 R8, R140, R22, R8 ;  /* 0x000000168c08723c */ /* 0x000fe20000001808 */
[----:B------:R-:W1:Y:S07]  /*1750*/  LDSM.16.M88.4 R20, [R205+0x1000] ;  /* 0x00100000cd14783b */ /* 0x000e6e0000000200 */
[----:B---3--:R-:W-:Y:S08]  /*1760*/  HMMA.16816.F32 R72, R124, R68, RZ ;  /* 0x000000447c48723c */ /* 0x008ff000000018ff */
[----:B----4-:R-:W-:Y:S07]  /*1770*/  HMMA.16816.F32 R80, R140, R24, R80 ;  /* 0x000000188c50723c */ /* 0x010fee0000001850 */
[C---:B------:R-:W-:Y:S01]  /*1780*/  IMAD R25, R30.reuse, c[0x0][0x214], R7 ;  /* 0x000085001e197a24 */ /* 0x040fe200078e0207 */
[----:B------:R-:W-:Y:S01]  /*1790*/  HMMA.16816.F32 R76, R124, R78, RZ ;  /* 0x0000004e7c4c723c */ /* 0x000fe200000018ff */
[----:B------:R-:W-:-:S04]  /*17a0*/  IMAD.WIDE.U32 R6, R30, c[0x0][0x210], R34 ;  /* 0x000084001e067a25 */ /* 0x000fc800078e0022 */
[----:B------:R-:W-:-:S03]  /*17b0*/  IMAD.IADD R7, R7, 0x1, R25 ;  /* 0x0000000107077824 */ /* 0x000fc600078e0219 */
[----:B------:R-:W-:Y:S01]  /*17c0*/  HMMA.16816.F32 R68, R124, R70, RZ ;  /* 0x000000467c44723c */ /* 0x000fe200000018ff */
[----:B------:R-:W-:-:S04]  /*17d0*/  IMAD.WIDE.U32 R218, R218, c[0x0][0x218], R6 ;  /* 0x00008600dada7a25 */ /* 0x000fc800078e0006 */
[----:B------:R-:W-:Y:S02]  /*17e0*/  IMAD R7, R111, c[0x0][0x20c], R0 ;  /* 0x000083006f077a24 */ /* 0x000fe400078e0200 */
[----:B------:R-:W-:Y:S01]  /*17f0*/  IMAD.IADD R221, R219, 0x1, R221 ;  /* 0x00000001dbdd7824 */ /* 0x000fe200078e02dd */
[----:B-----5:R-:W-:Y:S01]  /*1800*/  HMMA.16816.F32 R64, R124, R60, RZ ;  /* 0x0000003c7c40723c */ /* 0x020fe200000018ff */
[----:B------:R-:W-:-:S07]  /*1810*/  IMAD.MOV.U32 R220, RZ, RZ, R218 ;  /* 0x000000ffffdc7224 */ /* 0x000fce00078e00da */
[C---:B-1----:R-:W-:Y:S07]  /*1820*/  HMMA.16816.F32 R72, R140.reuse, R20, R72 ;  /* 0x000000148c48723c */ /* 0x042fee0000001848 */
[----:B------:R-:W-:Y:S01]  /*1830*/  IMAD.WIDE.U32 R20, R111, c[0x0][0x208], RZ ;  /* 0x000082006f147a25 */ /* 0x000fe200078e00ff */
[----:B------:R-:W-:Y:S01]  /*1840*/  HMMA.16816.F32 R76, R140, R26, R76 ;  /* 0x0000001a8c4c723c */ /* 0x000fe2000000184c */
[----:B------:R-:W1:Y:S02]  /*1850*/  LDSM.16.M88.4 R24, [R205+0x1800] ;  /* 0x00180000cd18783b */ /* 0x000e640000000200 */
[----:B------:R-:W-:-:S02]  /*1860*/  IMAD.IADD R0, R21, 0x1, R7 ;  /* 0x0000000115007824 */ /* 0x000fc400078e0207 */
[----:B------:R-:W-:-:S03]  /*1870*/  IMAD.WIDE.U32 R20, R20, 0x60, R220 ;  /* 0x0000006014147825 */ /* 0x000fc600078e00dc */
[----:B------:R-:W-:Y:S01]  /*1880*/  HMMA.16816.F32 R68, R140, R22, R68 ;  /* 0x000000168c44723c */ /* 0x000fe20000001844 */
[----:B------:R-:W-:Y:S01]  /*1890*/  IMAD R0, R0, 0x60, RZ ;  /* 0x0000006000007824 */ /* 0x000fe200078e02ff */
[----:B------:R-:W-:-:S03]  /*18a0*/  LEA R6, P0, R20, c[0x0][0x1f8], 0x1 ;  /* 0x00007e0014067a11 */ /* 0x000fc600078008ff */
[----:B------:R-:W-:-:S03]  /*18b0*/  IMAD.IADD R0, R21, 0x1, R0 ;  /* 0x0000000115007824 */ /* 0x000fc600078e0200 */
[C---:B------:R-:W-:Y:S02]  /*18c0*/  HMMA.16816.F32 R60, R124.reuse, R62, RZ ;  /* 0x0000003e7c3c723c */ /* 0x040fe400000018ff */
[----:B------:R-:W-:Y:S01]  /*18d0*/  LEA.HI.X R7, R20, c[0x0][0x1fc], R0, 0x1, P0 ;  /* 0x00007f0014077a11 */ /* 0x000fe200000f0c00 */
[----:B------:R-:W-:Y:S01]  /*18e0*/  IMAD.MOV.U32 R0, RZ, RZ, 0x40 ;  /* 0x00000040ff007424 */ /* 0x000fe200078e00ff */
[----:B------:R-:W-:Y:S01]  /*18f0*/  IADD3 R30, P1, P0, R31, 0x80, R6 ;  /* 0x000000801f1e7810 */ /* 0x000fe2000783e006 */
[----:B------:R-:W2:Y:S03]  /*1900*/  LDSM.16.M88.4 R20, [R205+0x2000] ;  /* 0x00200000cd14783b */ /* 0x000ea60000000200 */
[----:B------:R-:W-:Y:S01]  /*1910*/  IADD3.X R31, RZ, UR12, R7, P1, P0 ;  /* 0x0000000cff1f7c10 */ /* 0x000fe20008fe0407 */
[----:B------:R-:W-:Y:S01]  /*1920*/  @!PT LDS RZ, [RZ] ;  /* 0x00000000fffff984 */ /* 0x000fe20000000800 */
[----:B------:R-:W-:Y:S01]  /*1930*/  @!PT LDS RZ, [RZ] ;  /* 0x00000000fffff984 */ /* 0x000fe20000000800 */
[----:B------:R-:W-:Y:S01]  /*1940*/  @!PT LDS RZ, [RZ] ;  /* 0x00000000fffff984 */ /* 0x000fe20000000800 */
[----:B------:R3:W-:Y:S01]  /*1950*/  LDGSTS.E.BYPASS.LTC128B.128 [R208+0x100], [R6.64], !P2 ;  /* 0x0010000006d07fae */ /* 0x0007e2000d101d4a */
[----:B------:R-:W-:Y:S01]  /*1960*/  IADD3 R32, P0, R6, UR9, RZ ;  /* 0x0000000906207c10 */ /* 0x000fe2000ff1e0ff */
[----:B------:R-:W-:Y:S01]  /*1970*/  HMMA.16816.F32 R56, R124, R52, RZ ;  /* 0x000000347c38723c */ /* 0x000fe200000018ff */
[----:B------:R-:W-:-:S02]  /*1980*/  ISETP.LT.OR P1, PT, R28, 0x1, P5 ;  /* 0x000000011c00780c */ /* 0x000fc40002f21670 */
[----:B------:R-:W-:Y:S02]  /*1990*/  IADD3.X R33, R7, UR12, RZ, P0, !PT ;  /* 0x0000000c07217c10 */ /* 0x000fe400087fe4ff */
[C---:B------:R-:W-:Y:S02]  /*19a0*/  ISETP.LT.OR P0, PT, R28.reuse, 0x21, P6 ;  /* 0x000000211c00780c */ /* 0x040fe40003701670 */
[----:B------:R-:W-:Y:S01]  /*19b0*/  ISETP.LT.OR P2, PT, R28, 0x21, P5 ;  /* 0x000000211c00780c */ /* 0x000fe20002f41670 */
[C---:B------:R-:W-:Y:S06]  /*19c0*/  HMMA.16816.F32 R52, R124.reuse, R54, RZ ;  /* 0x000000367c34723c */ /* 0x040fec00000018ff */
[----:B------:R3:W-:Y:S01]  /*19d0*/  LDGSTS.E.BYPASS.LTC128B.128 [R208+0x3100], [R6.64+0x80], !P1 ;  /* 0x0310008006d07fae */ /* 0x0007e2000c901d4a */
[----:B------:R-:W-:Y:S01]  /*19e0*/  LOP3.LUT P1, RZ, R29, 0x4, RZ, 0xc0, !PT ;  /* 0x000000041dff7812 */ /* 0x000fe2000782c0ff */
[----:B------:R-:W-:Y:S02]  /*19f0*/  HMMA.16816.F32 R48, R124, R44, RZ ;  /* 0x0000002c7c30723c */ /* 0x000fe400000018ff */
[----:B------:R4:W-:Y:S01]  /*1a00*/  LDGSTS.E.BYPASS.LTC128B.128 [R208+0x1100], [R32.64], !P0 ;  /* 0x0110000020d07fae */ /* 0x0009e2000c101d4a */
[----:B------:R-:W-:-:S02]  /*1a10*/  IADD3 R84, P0, R32, UR9, RZ ;  /* 0x0000000920547c10 */ /* 0x000fc4000ff1e0ff */
[----:B------:R-:W-:Y:S01]  /*1a20*/  SEL R0, R0, 0xffffffc0, !P1 ;  /* 0xffffffc000007807 */ /* 0x000fe20004800000 */
[----:B------:R5:W-:Y:S01]  /*1a30*/  LDGSTS.E.BYPASS.LTC128B.128 [R208+0x4100], [R30.64], !P2 ;  /* 0x041000001ed07fae */ /* 0x000be2000d101d4a */
[----:B------:R-:W-:Y:S01]  /*1a40*/  IADD3.X R85, R33, UR12, RZ, P0, !PT ;  /* 0x0000000c21557c10 */ /* 0x000fe200087fe4ff */
[----:B-1----:R-:W-:Y:S01]  /*1a50*/  HMMA.16816.F32 R64, R140, R24, R64 ;  /* 0x000000188c40723c */ /* 0x002fe20000001840 */
[----:B------:R-:W-:Y:S01]  /*1a60*/  ISETP.LT.OR P2, PT, R28, 0x41, P6 ;  /* 0x000000411c00780c */ /* 0x000fe20003741670 */
[----:B------:R-:W-:Y:S01]  /*1a70*/  IMAD.IADD R203, R206, 0x1, R0 ;  /* 0x00000001cecb7824 */ /* 0x000fe200078e0200 */
[----:B------:R-:W-:Y:S01]  /*1a80*/  ISETP.LT.OR P0, PT, R28, 0x41, P5 ;  /* 0x000000411c00780c */ /* 0x000fe20002f01670 */
[----:B------:R-:W-:-:S04]  /*1a90*/  IMAD.IADD R194, R0, 0x1, R205 ;  /* 0x0000000100c27824 */ /* 0x000fc800078e02cd */
[----:B------:R-:W-:Y:S06]  /*1aa0*/  HMMA.16816.F32 R60, R140, R26, R60 ;  /* 0x0000001a8c3c723c */ /* 0x000fec000000183c */
[----:B------:R1:W-:Y:S02]  /*1ab0*/  LDGSTS.E.BYPASS.LTC128B.128 [R208+0x2100], [R84.64], !P2 ;  /* 0x0210000054d07fae */ /* 0x0003e4000d101d4a */
[----:B------:R-:W-:Y:S02]  /*1ac0*/  HMMA.16816.F32 R44, R124, R46, RZ ;  /* 0x0000002e7c2c723c */ /* 0x000fe400000018ff */
[----:B------:R1:W-:Y:S01]  /*1ad0*/  LDGSTS.E.BYPASS.LTC128B.128 [R208+0x5100], [R84.64+0x80], !P0 ;  /* 0x0510008054d07fae */ /* 0x0003e2000c101d4a */
[----:B------:R-:W-:-:S03]  /*1ae0*/  ISETP.GT.AND P0, PT, R111, R207, PT ;  /* 0x000000cf6f00720c */ /* 0x000fc60003f04270 */
[----:B------:R-:W3:Y:S02]  /*1af0*/  LDSM.16.M88.4 R36, [R203+0x8100] ;  /* 0x00810000cb24783b */ /* 0x000ee40000000200 */
[C---:B--2---:R-:W-:Y:S02]  /*1b00*/  HMMA.16816.F32 R56, R140.reuse, R20, R56 ;  /* 0x000000148c38723c */ /* 0x044fe40000001838 */
[----:B------:R-:W2:Y:S04]  /*1b10*/  LDSM.16.M88.4 R96, [R203+0x8900] ;  /* 0x00890000cb60783b */ /* 0x000ea80000000200 */
[----:B----4-:R-:W4:Y:S02]  /*1b20*/  LDSM.16.M88.4 R32, [R203+0x9100] ;  /* 0x00910000cb20783b */ /* 0x010f240000000200 */
[C---:B------:R-:W-:Y:S02]  /*1b30*/  HMMA.16816.F32 R52, R140.reuse, R22, R52 ;  /* 0x000000168c34723c */ /* 0x040fe40000001834 */
[----:B-----5:R-:W5:Y:S04]  /*1b40*/  LDSM.16.M88.4 R28, [R203+0x9900] ;  /* 0x00990000cb1c783b */ /* 0x020f680000000200 */
[----:B------:R-:W2:Y:S02]  /*1b50*/  LDSM.16.M88.4 R24, [R203+0xa100] ;  /* 0x00a10000cb18783b */ /* 0x000ea40000000200 */
[C---:B------:R-:W-:Y:S02]  /*1b60*/  HMMA.16816.F32 R48, R140.reuse, R40, R48 ;  /* 0x000000288c30723c */ /* 0x040fe40000001830 */
[----:B------:R-:W4:Y:S04]  /*1b70*/  LDSM.16.M88.4 R20, [R203+0xa900] ;  /* 0x00a90000cb14783b */ /* 0x000f280000000200 */
[----:B------:R-:W4:Y:S02]  /*1b80*/  LDSM.16.M88.4 R92, [R194] ;  /* 0x00000000c25c783b */ /* 0x000f240000000200 */
[----:B------:R-:W-:Y:S02]  /*1b90*/  HMMA.16816.F32 R44, R140, R42, R44 ;  /* 0x0000002a8c2c723c */ /* 0x000fe4000000182c */
[----:B------:R-:W4:Y:S04]  /*1ba0*/  LDSM.16.M88.4 R88, [R194+0x800] ;  /* 0x00080000c258783b */ /* 0x000f280000000200 */
[----:B-1----:R-:W1:Y:S04]  /*1bb0*/  LDSM.16.M88.4 R84, [R194+0x1000] ;  /* 0x00100000c254783b */ /* 0x002e680000000200 */
[----:B------:R-:W1:Y:S01]  /*1bc0*/  LDSM.16.M88.4 R40, [R194+0x1800] ;  /* 0x00180000c228783b */ /* 0x000e620000000200 */
[C---:B---3--:R-:W-:Y:S03]  /*1bd0*/  HMMA.16816.F32 R16, R148.reuse, R36, R16 ;  /* 0x000000249410723c */ /* 0x048fe60000001810 */
[----:B------:R-:W-:Y:S04]  /*1be0*/  LDSM.16.M88.4 R100, [R203+0xb900] ;  /* 0x00b90000cb64783b */ /* 0x000fe80000000200 */
[----:B------:R-:W0:Y:S01]  /*1bf0*/  LDGDEPBAR ;  /* 0x00000000000079af */ /* 0x000e220000000000 */
[C---:B------:R-:W-:Y:S03]  /*1c00*/  HMMA.16816.F32 R8, R148.reuse, R38, R8 ;  /* 0x000000269408723c */ /* 0x040fe60000001808 */
[----:B------:R-:W3:Y:S05]  /*1c10*/  LDSM.16.M88.4 R36, [R194+0x2000] ;  /* 0x00200000c224783b */ /* 0x000eea0000000200 */
[C---:B--2---:R-:W-:Y:S08]  /*1c20*/  HMMA.16816.F32 R80, R148.reuse, R96, R80 ;  /* 0x000000609450723c */ /* 0x044ff00000001850 */
[C---:B------:R-:W-:Y:S01]  /*1c30*/  HMMA.16816.F32 R76, R148.reuse, R98, R76 ;  /* 0x00000062944c723c */ /* 0x040fe2000000184c */
[----:B------:R-:W2:Y:S07]  /*1c40*/  LDSM.16.M88.4 R96, [R194+0x2800] ;  /* 0x00280000c260783b */ /* 0x000eae0000000200 */
[C---:B----4-:R-:W-:Y:S08]  /*1c50*/  HMMA.16816.F32 R72, R148.reuse, R32, R72 ;  /* 0x000000209448723c */ /* 0x050ff00000001848 */
[C---:B------:R-:W-:Y:S01]  /*1c60*/  HMMA.16816.F32 R68, R148.reuse, R34, R68 ;  /* 0x000000229444723c */ /* 0x040fe20000001844 */
[----:B------:R-:W4:Y:S07]  /*1c70*/  LDSM.16.M88.4 R32, [R206+0xb100] ;  /* 0x00b10000ce20783b */ /* 0x000f2e0000000200 */
[C---:B-----5:R-:W-:Y:S08]  /*1c80*/  HMMA.16816.F32 R64, R148.reuse, R28, R64 ;  /* 0x0000001c9440723c */ /* 0x060ff00000001840 */
[C---:B------:R-:W-:Y:S01]  /*1c90*/  HMMA.16816.F32 R60, R148.reuse, R30, R60 ;  /* 0x0000001e943c723c */ /* 0x040fe2000000183c */
[----:B------:R-:W5:Y:S07]  /*1ca0*/  LDSM.16.M88.4 R28, [R206+0xb900] ;  /* 0x00b90000ce1c783b */ /* 0x000f6e0000000200 */
[C---:B------:R-:W-:Y:S08]  /*1cb0*/  HMMA.16816.F32 R56, R148.reuse, R24, R56 ;  /* 0x000000189438723c */ /* 0x040ff00000001838 */
[C---:B------:R-:W-:Y:S01]  /*1cc0*/  HMMA.16816.F32 R52, R148.reuse, R26, R52 ;  /* 0x0000001a9434723c */ /* 0x040fe20000001834 */
[----:B------:R-:W1:Y:S07]  /*1cd0*/  LDSM.16.M88.4 R24, [R206+0xc100] ;  /* 0x00c10000ce18783b */ /* 0x000e6e0000000200 */
[C---:B------:R-:W-:Y:S08]  /*1ce0*/  HMMA.16816.F32 R48, R148.reuse, R20, R48 ;  /* 0x000000149430723c */ /* 0x040ff00000001830 */
[----:B------:R-:W-:Y:S01]  /*1cf0*/  HMMA.16816.F32 R44, R148, R22, R44 ;  /* 0x00000016942c723c */ /* 0x000fe2000000182c */
[----:B------:R-:W2:Y:S07]  /*1d00*/  LDSM.16.M88.4 R20, [R206+0xc900] ;  /* 0x00c90000ce14783b */ /* 0x000eae0000000200 */
[C---:B------:R-:W-:Y:S08]  /*1d10*/  HMMA.16816.F32 R16, R156.reuse, R92, R16 ;  /* 0x0000005c9c10723c */ /* 0x040ff00000001810 */
[C---:B------:R-:W-:Y:S01]  /*1d20*/  HMMA.16816.F32 R8, R156.reuse, R94, R8 ;  /* 0x0000005e9c08723c */ /* 0x040fe20000001808 */
[----:B------:R-:W2:Y:S07]  /*1d30*/  LDSM.16.M88.4 R92, [R206+0xd100] ;  /* 0x00d10000ce5c783b */ /* 0x000eae0000000200 */
[C---:B------:R-:W-:Y:S08]  /*1d40*/  HMMA.16816.F32 R80, R156.reuse, R88, R80 ;  /* 0x000000589c50723c */ /* 0x040ff00000001850 */
[C---:B------:R-:W-:Y:S01]  /*1d50*/  HMMA.16816.F32 R76, R156.reuse, R90, R76 ;  /* 0x0000005a9c4c723c */ /* 0x040fe2000000184c */
[----:B------:R-:W2:Y:S07]  /*1d60*/  LDSM.16.M88.4 R88, [R206+0xd900] ;  /* 0x00d90000ce58783b */ /* 0x000eae0000000200 */
[C---:B-1----:R-:W-:Y:S08]  /*1d70*/  HMMA.16816.F32 R72, R156.reuse, R84, R72 ;  /* 0x000000549c48723c */ /* 0x042ff00000001848 */
[C---:B------:R-:W-:Y:S01]  /*1d80*/  HMMA.16816.F32 R68, R156.reuse, R86, R68 ;  /* 0x000000569c44723c */ /* 0x040fe20000001844 */
[----:B------:R-:W1:Y:S07]  /*1d90*/  LDSM.16.M88.4 R84, [R205+0x3000] ;  /* 0x00300000cd54783b */ /* 0x000e6e0000000200 */
[C---:B------:R-:W-:Y:S08]  /*1da0*/  HMMA.16816.F32 R64, R156.reuse, R40, R64 ;  /* 0x000000289c40723c */ /* 0x040ff00000001840 */
[C---:B------:R-:W-:Y:S01]  /*1db0*/  HMMA.16816.F32 R60, R156.reuse, R42, R60 ;  /* 0x0000002a9c3c723c */ /* 0x040fe2000000183c */
[----:B------:R-:W1:Y:S07]  /*1dc0*/  LDSM.16.M88.4 R40, [R205+0x3800] ;  /* 0x00380000cd28783b */ /* 0x000e6e0000000200 */
[C---:B---3--:R-:W-:Y:S08]  /*1dd0*/  HMMA.16816.F32 R56, R156.reuse, R36, R56 ;  /* 0x000000249c38723c */ /* 0x048ff00000001838 */
[C---:B------:R-:W-:Y:S01]  /*1de0*/  HMMA.16816.F32 R52, R156.reuse, R38, R52 ;  /* 0x000000269c34723c */ /* 0x040fe20000001834 */
[----:B------:R-:W3:Y:S07]  /*1df0*/  LDSM.16.M88.4 R36, [R205+0x4000] ;  /* 0x00400000cd24783b */ /* 0x000eee0000000200 */
[C---:B--2---:R-:W-:Y:S08]  /*1e00*/  HMMA.16816.F32 R48, R156.reuse, R96, R48 ;  /* 0x000000609c30723c */ /* 0x044ff00000001830 */
[----:B------:R-:W-:Y:S01]  /*1e10*/  HMMA.16816.F32 R44, R156, R98, R44 ;  /* 0x000000629c2c723c */ /* 0x000fe2000000182c */
[----:B------:R-:W-:Y:S07]  /*1e20*/  LDSM.16.M88.4 R96, [R203+0xc100] ;  /* 0x00c10000cb60783b */ /* 0x000fee0000000200 */
[C---:B----4-:R-:W-:Y:S08]  /*1e30*/  HMMA.16816.F32 R16, R160.reuse, R32, R16 ;  /* 0x00000020a010723c */ /* 0x050ff00000001810 */
[C---:B------:R-:W-:Y:S01]  /*1e40*/  HMMA.16816.F32 R8, R160.reuse, R34, R8 ;  /* 0x00000022a008723c */ /* 0x040fe20000001808 */
[----:B------:R-:W2:Y:S07]  /*1e50*/  LDSM.16.M88.4 R32, [R205+0x4800] ;  /* 0x00480000cd20783b */ /* 0x000eae0000000200 */
[C---:B-----5:R-:W-:Y:S08]  /*1e60*/  HMMA.16816.F32 R80, R160.reuse, R28, R80 ;  /* 0x0000001ca050723c */ /* 0x060ff00000001850 */
[C---:B------:R-:W-:Y:S01]  /*1e70*/  HMMA.16816.F32 R76, R160.reuse, R30, R76 ;  /* 0x0000001ea04c723c */ /* 0x040fe2000000184c */
[----:B------:R-:W4:Y:S07]  /*1e80*/  LDSM.16.M88.4 R28, [R205+0x5000] ;  /* 0x00500000cd1c783b */ /* 0x000f2e0000000200 */
[C---:B------:R-:W-:Y:S08]  /*1e90*/  HMMA.16816.F32 R72, R160.reuse, R24, R72 ;  /* 0x00000018a048723c */ /* 0x040ff00000001848 */
[C---:B------:R-:W-:Y:S01]  /*1ea0*/  HMMA.16816.F32 R68, R160.reuse, R26, R68 ;  /* 0x0000001aa044723c */ /* 0x040fe20000001844 */
[----:B------:R-:W5:Y:S07]  /*1eb0*/  LDSM.16.M88.4 R24, [R205+0x5800] ;  /* 0x00580000cd18783b */ /* 0x000f6e0000000200 */
[C---:B------:R-:W-:Y:S08]  /*1ec0*/  HMMA.16816.F32 R64, R160.reuse, R20, R64 ;  /* 0x00000014a040723c */ /* 0x040ff00000001840 */
[C---:B------:R-:W-:Y:S01]  /*1ed0*/  HMMA.16816.F32 R60, R160.reuse, R22, R60 ;  /* 0x00000016a03c723c */ /* 0x040fe2000000183c */
[----:B------:R-:W2:Y:S07]  /*1ee0*/  LDSM.16.M88.4 R20, [R203+0xb100] ;  /* 0x00b10000cb14783b */ /* 0x000eae0000000200 */
[C---:B------:R-:W-:Y:S08]  /*1ef0*/  HMMA.16816.F32 R56, R160.reuse, R92, R56 ;  /* 0x0000005ca038723c */ /* 0x040ff00000001838 */
[C---:B------:R-:W-:Y:S01]  /*1f00*/  HMMA.16816.F32 R52, R160.reuse, R94, R52 ;  /* 0x0000005ea034723c */ /* 0x040fe20000001834 */
[----:B------:R-:W2:Y:S07]  /*1f10*/  LDSM.16.M88.4 R92, [R203+0xc900] ;  /* 0x00c90000cb5c783b */ /* 0x000eae0000000200 */
[C---:B------:R-:W-:Y:S08]  /*1f20*/  HMMA.16816.F32 R48, R160.reuse, R88, R48 ;  /* 0x00000058a030723c */ /* 0x040ff00000001830 */
[----:B------:R-:W-:Y:S01]  /*1f30*/  HMMA.16816.F32 R44, R160, R90, R44 ;  /* 0x0000005aa02c723c */ /* 0x000fe2000000182c */
        /* <DEDUP_REMOVED lines=11> */
[C---:B------:R-:W-:Y:S01]  /*1ff0*/  HMMA.16816.F32 R60, R168.reuse, R34, R60 ;  /* 0x00000022a83c723c */ /* 0x040fe2000000183c */
[----:B------:R-:W2:Y:S07]  /*2000*/  LDSM.16.M88.4 R32, [R194+0x4000] ;  /* 0x00400000c220783b */ /* 0x000eae0000000200 */
[C---:B----4-:R-:W-:Y:S08]  /*2010*/  HMMA.16816.F32 R56, R168.reuse, R28, R56 ;  /* 0x0000001ca838723c */ /* 0x050ff00000001838 */
[C---:B------:R-:W-:Y:S01]  /*2020*/  HMMA.16816.F32 R52, R168.reuse, R30, R52 ;  /* 0x0000001ea834723c */ /* 0x040fe20000001834 */
[----:B------:R-:W4:Y:S07]  /*2030*/  LDSM.16.M88.4 R28, [R194+0x4800] ;  /* 0x00480000c21c783b */ /* 0x000f2e0000000200 */
[C---:B-----5:R-:W-:Y:S08]  /*2040*/  HMMA.16816.F32 R48, R168.reuse, R24, R48 ;  /* 0x00000018a830723c */ /* 0x060ff00000001830 */
[----:B------:R-:W-:Y:S01]  /*2050*/  HMMA.16816.F32 R44, R168, R26, R44 ;  /* 0x0000001aa82c723c */ /* 0x000fe2000000182c */
[----:B------:R-:W5:Y:S07]  /*2060*/  LDSM.16.M88.4 R24, [R194+0x5000] ;  /* 0x00500000c218783b */ /* 0x000f6e0000000200 */
[C---:B------:R-:W-:Y:S08]  /*2070*/  HMMA.16816.F32 R16, R172.reuse, R20, R16 ;  /* 0x00000014ac10723c */ /* 0x040ff00000001810 */
[----:B------:R-:W-:Y:S01]  /*2080*/  HMMA.16816.F32 R8, R172, R22, R8 ;  /* 0x00000016ac08723c */ /* 0x000fe20000001808 */
[----:B------:R-:W1:Y:S01]  /*2090*/  LDSM.16.M88.4 R20, [R194+0x5800] ;  /* 0x00580000c214783b */ /* 0x000e620000000200 */
[----:B------:R-:W-:-:S06]  /*20a0*/  DEPBAR.LE SB0, 0x0 ;  /* 0x000080000000791a */ /* 0x000fcc0000000000 */
        /* <DEDUP_REMOVED lines=8> */
[C---:B-1----:R-:W-:Y:S08]  /*2130*/  HMMA.16816.F32 R48, R172.reuse, R84, R48 ;  /* 0x00000054ac30723c */ /* 0x042ff00000001830 */
[----:B------:R-:W-:Y:S08]  /*2140*/  HMMA.16816.F32 R44, R172, R86, R44 ;  /* 0x00000056ac2c723c */ /* 0x000ff0000000182c */
[C---:B------:R-:W-:Y:S08]  /*2150*/  HMMA.16816.F32 R16, R176.reuse, R40, R16 ;  /* 0x00000028b010723c */ /* 0x040ff00000001810 */
[C---:B------:R-:W-:Y:S08]  /*2160*/  HMMA.16816.F32 R8, R176.reuse, R42, R8 ;  /* 0x0000002ab008723c */ /* 0x040ff00000001808 */
[C---:B---3--:R-:W-:Y:S08]  /*2170*/  HMMA.16816.F32 R80, R176.reuse, R36, R80 ;  /* 0x00000024b050723c */ /* 0x048ff00000001850 */
[C---:B------:R-:W-:Y:S08]  /*2180*/  HMMA.16816.F32 R76, R176.reuse, R38, R76 ;  /* 0x00000026b04c723c */ /* 0x040ff0000000184c */
[C---:B--2---:R-:W-:Y:S08]  /*2190*/  HMMA.16816.F32 R72, R176.reuse, R32, R72 ;  /* 0x00000020b048723c */ /* 0x044ff00000001848 */
[C---:B------:R-:W-:Y:S08]  /*21a0*/  HMMA.16816.F32 R68, R176.reuse, R34, R68 ;  /* 0x00000022b044723c */ /* 0x040ff00000001844 */
[C---:B----4-:R-:W-:Y:S08]  /*21b0*/  HMMA.16816.F32 R64, R176.reuse, R28, R64 ;  /* 0x0000001cb040723c */ /* 0x050ff00000001840 */
[C---:B------:R-:W-:Y:S08]  /*21c0*/  HMMA.16816.F32 R60, R176.reuse, R30, R60 ;  /* 0x0000001eb03c723c */ /* 0x040ff0000000183c */
[C---:B-----5:R-:W-:Y:S08]  /*21d0*/  HMMA.16816.F32 R56, R176.reuse, R24, R56 ;  /* 0x00000018b038723c */ /* 0x060ff00000001838 */
[C---:B------:R-:W-:Y:S08]  /*21e0*/  HMMA.16816.F32 R52, R176.reuse, R26, R52 ;  /* 0x0000001ab034723c */ /* 0x040ff00000001834 */
[C---:B------:R-:W-:Y:S08]  /*21f0*/  HMMA.16816.F32 R48, R176.reuse, R20, R48 ;  /* 0x00000014b030723c */ /* 0x040ff00000001830 */
[----:B------:R-:W-:Y:S01]  /*2200*/  HMMA.16816.F32 R44, R176, R22, R44 ;  /* 0x00000016b02c723c */ /* 0x000fe2000000182c */
[----:B------:R-:W-:Y:S06]  /*2210*/  BAR.SYNC.DEFER_BLOCKING 0x0 ;  /* 0x0000000000007b1d */ /* 0x000fec0000010000 */
[----:B------:R-:W-:Y:S05]  /*2220*/  @!P0 BRA `(.L_x_160) ;  /* 0x000001a000008947 */ /* 0x000fea0003800000 */
[----:B------:R-:W-:Y:S01]  /*2230*/  IADD3 R21, R14, -0x2, RZ ;  /* 0xfffffffe0e157810 */ /* 0x000fe20007ffe0ff */
[----:B------:R-:W-:-:S02]  /*2240*/  USHF.L.U32 UR4, UR6, 0x6, URZ ;  /* 0x0000000606047899 */ /* 0x000fc4000800063f */
[----:B------:R-:W-:Y:S01]  /*2250*/  USHF.L.U64.HI UR6, UR6, 0x6, UR7 ;  /* 0x0000000606067899 */ /* 0x000fe20008010207 */
[----:B------:R-:W-:Y:S01]  /*2260*/  SHF.R.S32.HI R7, RZ, 0x1f, R21 ;  /* 0x0000001fff077819 */ /* 0x000fe20000011415 */
[----:B------:R-:W-:Y:S02]  /*2270*/  IMAD R12, R12, R21, RZ ;  /* 0x000000150c0c7224 */ /* 0x000fe400078e02ff */
[----:B------:R-:W-:-:S04]  /*2280*/  IMAD.WIDE.U32 R20, R21, R108, R212 ;  /* 0x0000006c15147225 */ /* 0x000fc800078e00d4 */
[----:B------:R-:W-:Y:S01]  /*2290*/  IMAD R4, R7, R108, R12 ;  /* 0x0000006c07047224 */ /* 0x000fe200078e020c */
[----:B------:R-:W-:Y:S01]  /*22a0*/  LEA R6, P0, R20, c[0x0][0x1c8], 0x1 ;  /* 0x0000720014067a11 */ /* 0x000fe200078008ff */
[----:B------:R-:W-:Y:S02]  /*22b0*/  IMAD.U32 R0, RZ, RZ, UR4 ;  /* 0x00000004ff007e24 */ /* 0x000fe4000f8e00ff */
[----:B------:R-:W-:-:S03]  /*22c0*/  IMAD.IADD R4, R21, 0x1, R4 ;  /* 0x0000000115047824 */ /* 0x000fc600078e0204 */
[----:B------:R-:W-:Y:S02]  /*22d0*/  IADD3 R22, P2, P1, R0, 0x80, R6 ;  /* 0x0000008000167810 */ /* 0x000fe4000795e006 */
[----:B------:R-:W-:Y:S02]  /*22e0*/  LEA.HI.X R7, R20, c[0x0][0x1cc], R4, 0x1, P0 ;  /* 0x0000730014077a11 */ /* 0x000fe400000f0c04 */
[----:B------:R-:W-:Y:S02]  /*22f0*/  IADD3 R20, P0, R6, UR4, RZ ;  /* 0x0000000406147c10 */ /* 0x000fe4000ff1e0ff */
[----:B------:R-:W-:Y:S01]  /*2300*/  IADD3.X R23, RZ, UR6, R7, P2, P1 ;  /* 0x00000006ff177c10 */ /* 0x000fe200097e2407 */
[----:B------:R-:W-:Y:S01]  /*2310*/  @!PT LDS RZ, [RZ] ;  /* 0x00000000fffff984 */ /* 0x000fe20000000800 */
[----:B------:R-:W-:Y:S01]  /*2320*/  @!PT LDS RZ, [RZ] ;  /* 0x00000000fffff984 */ /* 0x000fe20000000800 */
[----:B------:R-:W-:Y:S01]  /*2330*/  @!PT LDS RZ, [RZ] ;  /* 0x00000000fffff984 */ /* 0x000fe20000000800 */
[----:B------:R1:W-:Y:S01]  /*2340*/  LDGSTS.E.BYPASS.LTC128B.128 [R208+0x8100], [R6.64], !P6 ;  /* 0x0810000006d07fae */ /* 0x0003e2000f101d4a */
[----:B------:R-:W-:Y:S02]  /*2350*/  IADD3.X R21, R7, UR6, RZ, P0, !PT ;  /* 0x0000000607157c10 */ /* 0x000fe400087fe4ff */
[----:B------:R-:W-:Y:S01]  /*2360*/  IADD3 R24, P0, R20, UR4, RZ ;  /* 0x0000000414187c10 */ /* 0x000fe2000ff1e0ff */
[----:B------:R1:W-:Y:S03]  /*2370*/  LDGSTS.E.BYPASS.LTC128B.128 [R208+0xb100], [R6.64+0x80], !P5 ;  /* 0x0b10008006d07fae */ /* 0x0003e6000e901d4a */
[----:B------:R-:W-:Y:S01]  /*2380*/  IADD3.X R25, R21, UR6, RZ, P0, !PT ;  /* 0x0000000615197c10 */ /* 0x000fe200087fe4ff */
[----:B------:R1:W-:Y:S04]  /*2390*/  LDGSTS.E.BYPASS.LTC128B.128 [R208+0x9100], [R20.64], !P6 ;  /* 0x0910000014d07fae */ /* 0x0003e8000f101d4a */
[----:B------:R1:W-:Y:S04]  /*23a0*/  LDGSTS.E.BYPASS.LTC128B.128 [R208+0xc100], [R22.64], !P5 ;  /* 0x0c10000016d07fae */ /* 0x0003e8000e901d4a */
[----:B------:R1:W-:Y:S04]  /*23b0*/  LDGSTS.E.BYPASS.LTC128B.128 [R208+0xa100], [R24.64], !P6 ;  /* 0x0a10000018d07fae */ /* 0x0003e8000f101d4a */
[----:B------:R1:W-:Y:S02]  /*23c0*/  LDGSTS.E.BYPASS.LTC128B.128 [R208+0xd100], [R24.64+0x80], !P5 ;  /* 0x0d10008018d07fae */ /* 0x0003e4000e901d4a */
.L_x_160:
[----:B-1----:R-:W-:Y:S01]  /*23d0*/  LOP3.LUT R7, R106, 0xffffffe0, RZ, 0xc0, !PT ;  /* 0xffffffe06a077812 */ /* 0x002fe200078ec0ff */
[----:B------:R-:W-:Y:S01]  /*23e0*/  ULDC UR7, c[0x0][0x324] ;  /* 0x0000c90000077ab9 */ /* 0x000fe20000000800 */
[----:B------:R-:W-:Y:S01]  /*23f0*/  LEA.HI R21, R107, R104, RZ, 0x2 ;  /* 0x000000686b157211 */ /* 0x000fe200078f10ff */
[----:B------:R-:W-:Y:S01]  /*2400*/  ULOP3.LUT UR7, URZ, UR7, URZ, 0x33, !UPT ;  /* 0x000000073f077292 */ /* 0x000fe2000f8e333f */
[----:B------:R-:W-:Y:S01]  /*2410*/  SHF.R.S32.HI R12, RZ, 0x1f, R105 ;  /* 0x0000001fff0c7819 */ /* 0x000fe20000011469 */
[----:B------:R-:W-:Y:S01]  /*2420*/  IMAD.IADD R0, R104, 0x1, -R7 ;  /* 0x0000000168007824 */ /* 0x000fe200078e0a07 */
[----:B------:R-:W-:Y:S01]  /*2430*/  LOP3.LUT R21, R21, 0xfffffffc, RZ, 0xc0, !PT ;  /* 0xfffffffc15157812 */ /* 0x000fe200078ec0ff */
[----:B------:R-:W0:Y:S01]  /*2440*/  LDGDEPBAR ;  /* 0x00000000000079af */ /* 0x000e220000000000 */
[----:B------:R-:W-:-:S02]  /*2450*/  LEA.HI R12, R12, R105, RZ, 0x3 ;  /* 0x000000690c0c7211 */ /* 0x000fc400078f18ff */
[----:B------:R-:W-:Y:S01]  /*2460*/  SHF.R.S32.HI R7, RZ, 0x1f, R0 ;  /* 0x0000001fff077819 */ /* 0x000fe20000011400 */
[----:B------:R-:W-:Y:S01]  /*2470*/  IMAD.IADD R104, R104, 0x1, -R21 ;  /* 0x0000000168687824 */ /* 0x000fe200078e0a15 */
[----:B------:R-:W-:Y:S02]  /*2480*/  LOP3.LUT R12, R12, 0xffffff8, RZ, 0xc0, !PT ;  /* 0x0ffffff80c0c7812 */ /* 0x000fe400078ec0ff */
[----:B------:R-:W-:Y:S02]  /*2490*/  LEA.HI R4, R7, R0, RZ, 0x2 ;  /* 0x0000000007047211 */ /* 0x000fe400078f10ff */
[----:B------:R-:W-:Y:S01]  /*24a0*/  LEA.HI R6, R104, R104, RZ, 0x1 ;  /* 0x0000006868067211 */ /* 0x000fe200078f08ff */
[----:B------:R-:W-:Y:S01]  /*24b0*/  IMAD.IADD R12, R105, 0x1, -R12 ;  /* 0x00000001690c7824 */ /* 0x000fe200078e0a0c */
[----:B------:R-:W-:Y:S02]  /*24c0*/  LEA.HI.SX32 R7, R4, R13, 0x1e ;  /* 0x0000000d04077211 */ /* 0x000fe400078ff2ff */
[----:B------:R-:W-:-:S03]  /*24d0*/  LOP3.LUT R21, R6, 0x1ffffffe, RZ, 0xc0, !PT ;  /* 0x1ffffffe06157812 */ /* 0x000fc600078ec0ff */
[----:B------:R-:W-:Y:S02]  /*24e0*/  IMAD R7, R12, 0x10, R7 ;  /* 0x000000100c077824 */ /* 0x000fe400078e0207 */
[----:B------:R-:W-:Y:S01]  /*24f0*/  IMAD.IADD R104, R104, 0x1, -R21 ;  /* 0x0000000168687824 */ /* 0x000fe200078e0a15 */
[----:B------:R-:W-:-:S03]  /*2500*/  LOP3.LUT R21, R4, 0x7ffffffc, RZ, 0xc0, !PT ;  /* 0x7ffffffc04157812 */ /* 0x000fc600078ec0ff */
[----:B------:R-:W-:Y:S02]  /*2510*/  IMAD R209, R104, 0x8, R7 ;  /* 0x0000000868d17824 */ /* 0x000fe400078e0207 */
[----:B------:R-:W-:Y:S01]  /*2520*/  IMAD.IADD R214, R0, 0x1, -R21 ;  /* 0x0000000100d67824 */ /* 0x000fe200078e0a15 */
[----:B------:R-:W-:Y:S01]  /*2530*/  IADD3.X R21, R15, c[0x0][0x1d0], RZ, PT, !PT ;  /* 0x000074000f157a10 */ /* 0x000fe20003ffe4ff */
[----:B------:R-:W-:-:S04]  /*2540*/  @P4 IMAD.HI.U32 R6, R209, c[0x0][0x2c8], RZ ;  /* 0x0000b200d1064a27 */ /* 0x000fc800078e00ff */
[----:B------:R-:W-:Y:S01]  /*2550*/  IMAD.MOV.U32 R24, RZ, RZ, R209 ;  /* 0x000000ffff187224 */ /* 0x000fe200078e00d1 */
[----:B------:R-:W-:Y:S01]  /*2560*/  @P4 SHF.R.U32.HI R24, RZ, c[0x0][0x2cc], R6 ;  /* 0x0000b300ff184a19 */ /* 0x000fe20000011606 */
[----:B------:R-:W-:-:S04]  /*2570*/  IMAD.SHL.U32 R214, R214, 0x2, RZ ;  /* 0x00000002d6d67824 */ /* 0x000fc800078e00ff */
[----:B------:R-:W1:Y:S01]  /*2580*/  SHFL.IDX PT, R7, R24, RZ, 0x1c1f ;  /* 0x001c1fff18077589 */ /* 0x000e6200000e0000 */
[--C-:B------:R-:W-:Y:S01]  /*2590*/  IADD3 R20, R21, -c[0x0][0x168], -R214.reuse ;  /* 0x80005a0015147a10 */ /* 0x100fe20007ffe8d6 */
[----:B------:R-:W-:Y:S01]  /*25a0*/  IMAD.IADD R4, R15, 0x1, -R214 ;  /* 0x000000010f047824 */ /* 0x000fe200078e0ad6 */
[----:B------:R-:W-:Y:S02]  /*25b0*/  IADD3 R6, -R214, c[0x0][0x1d0], R15 ;  /* 0x00007400d6067a10 */ /* 0x000fe40007ffe10f */
[C---:B------:R-:W-:Y:S02]  /*25c0*/  IADD3 R22, R20.reuse, c[0x0][0x328], RZ ;  /* 0x0000ca0014167a10 */ /* 0x040fe40007ffe0ff */
[----:B------:R-:W-:-:S03]  /*25d0*/  IADD3 R20, R20, UR7, RZ ;  /* 0x0000000714147c10 */ /* 0x000fc6000fffe0ff */
[--C-:B-1----:R-:W-:Y:S02]  /*25e0*/  IMAD.IADD R21, R22, 0x1, R7.reuse ;  /* 0x0000000116157824 */ /* 0x102fe400078e0207 */
[----:B------:R-:W-:-:S03]  /*25f0*/  IMAD.IADD R26, R20, 0x1, R7 ;  /* 0x00000001141a7824 */ /* 0x000fc600078e0207 */
[----:B------:R-:W-:Y:S01]  /*2600*/  IMNMX R28, R21, R6, PT ;  /* 0x00000006151c7217 */ /* 0x000fe20003800200 */
[----:B------:R-:W-:Y:S05]  /*2610*/  @!P3 BRA `(.L_x_161) ;  /* 0x000001500000b947 */ /* 0x000fea0003800000 */
[----:B------:R-:W-:Y:S01]  /*2620*/  IADD3 R7, R7, c[0x0][0x1d0], RZ ;  /* 0x0000740007077a10 */ /* 0x000fe20007ffe0ff */
[----:B------:R-:W-:Y:S03]  /*2630*/  BSSY B0, `(.L_x_162) ;  /* 0x000000f000007945 */ /* 0x000fe60003800000 */
[----:B------:R-:W-:-:S04]  /*2640*/  IADD3 R7, R7, -c[0x0][0x168], RZ ;  /* 0x80005a0007077a10 */ /* 0x000fc80007ffe0ff */
        /* <DEDUP_REMOVED lines=9> */
.L_x_163:
[----:B------:R-:W-:-:S04]  /*26e0*/  MOV R0, c[0x0][0x32c] ;  /* 0x0000cb0000007a02 */ /* 0x000fc80000000f00 */
[----:B------:R-:W-:-:S13]  /*26f0*/  ISETP.NE.AND P0, PT, R0, 0x1, PT ;  /* 0x000000010000780c */ /* 0x000fda0003f05270 */
[----:B------:R-:W-:-:S05]  /*2700*/  @P0 IMAD.HI.U32 R0, R7, c[0x0][0x330], RZ ;  /* 0x0000cc0007000a27 */ /* 0x000fca00078e00ff */
[----:B------:R-:W-:Y:S02]  /*2710*/  @P0 SHF.R.U32.HI R7, RZ, c[0x0][0x334], R0 ;  /* 0x0000cd00ff070a19 */ /* 0x000fe40000011600 */
.L_x_164:
[----:B------:R-:W-:Y:S05]  /*2720*/  BSYNC B0 ;  /* 0x0000000000007941 */ /* 0x000fea0003800000 */
.L_x_162:
[----:B------:R-:W-:-:S05]  /*2730*/  IMAD R21, R7, c[0x0][0x32c], R4 ;  /* 0x0000cb0007157a24 */ /* 0x000fca00078e0204 */
[----:B------:R-:W-:Y:S02]  /*2740*/  IADD3 R7, R21, c[0x0][0x32c], RZ ;  /* 0x0000cb0015077a10 */ /* 0x000fe40007ffe0ff */
[----:B------:R-:W-:Y:S02]  /*2750*/  IMNMX R26, R26, R21, !PT ;  /* 0x000000151a1a7217 */ /* 0x000fe40007800200 */
[----:B------:R-:W-:Y:S02]  /*2760*/  IMNMX R28, R28, R7, PT ;  /* 0x000000071c1c7217 */ /* 0x000fe40003800200 */
.L_x_161:
[C---:B------:R-:W-:Y:S02]  /*2770*/  ISETP.GE.AND P0, PT, R15.reuse, 0x2, PT ;  /* 0x000000020f00780c */ /* 0x040fe40003f06270 */
[----:B------:R-:W-:Y:S02]  /*2780*/  ISETP.GE.AND P1, PT, R15, 0x9, PT ;  /* 0x000000090f00780c */ /* 0x000fe40003f26270 */
[----:B------:R-:W-:Y:S02]  /*2790*/  P2R R0, PR, RZ, 0x1 ;  /* 0x00000001ff007803 */ /* 0x000fe40000000000 */
[----:B------:R-:W-:-:S02]  /*27a0*/  ISETP.GT.AND P0, PT, R26, 0x1, !P0 ;  /* 0x000000011a00780c */ /* 0x000fc40004704270 */
[----:B------:R-:W-:Y:S02]  /*27b0*/  P2R R87, PR, RZ, 0x2 ;  /* 0x00000002ff577803 */ /* 0x000fe40000000000 */
[----:B------:R-:W-:Y:S02]  /*27c0*/  ISETP.LT.OR P0, PT, R28, 0x2, P0 ;  /* 0x000000021c00780c */ /* 0x000fe40000701670 */
[----:B------:R-:W-:Y:S02]  /*27d0*/  ISETP.GE.AND P2, PT, R15, 0x59, PT ;  /* 0x000000590f00780c */ /* 0x000fe40003f46270 */
[----:B------:R-:W-:Y:S02]  /*27e0*/  FSEL R27, R17, -INF , !P0 ;  /* 0xff800000111b7808 */ /* 0x000fe40004000000 */
[----:B------:R-:W-:Y:S02]  /*27f0*/  ISETP.GT.AND P0, PT, R26, 0x8, !P1 ;  /* 0x000000081a00780c */ /* 0x000fe40004f04270 */
[----:B------:R-:W-:-:S02]  /*2800*/  ISETP.GE.AND P1, PT, R15, 0xa, PT ;  /* 0x0000000a0f00780c */ /* 0x000fc40003f26270 */
[----:B------:R-:W-:Y:S02]  /*2810*/  ISETP.LT.OR P0, PT, R28, 0x9, P0 ;  /* 0x000000091c00780c */ /* 0x000fe40000701670 */
[----:B------:R-:W-:Y:S02]  /*2820*/  P2R R86, PR, RZ, 0x2 ;  /* 0x00000002ff567803 */ /* 0x000fe40000000000 */
[----:B------:R-:W-:Y:S02]  /*2830*/  FSEL R25, R8, -INF , !P0 ;  /* 0xff80000008197808 */ /* 0x000fe40004000000 */
[----:B------:R-:W-:Y:S02]  /*2840*/  ISETP.GT.AND P0, PT, R26, 0x9, !P1 ;  /* 0x000000091a00780c */ /* 0x000fe40004f04270 */
[----:B------:R-:W-:Y:S02]  /*2850*/  ISETP.GE.AND P1, PT, R15, 0x11, PT ;  /* 0x000000110f00780c */ /* 0x000fe40003f26270 */
[----:B------:R-:W-:-:S02]  /*2860*/  ISETP.LT.OR P0, PT, R28, 0xa, P0 ;  /* 0x0000000a1c00780c */ /* 0x000fc40000701670 */
[----:B------:R-:W-:Y:S02]  /*2870*/  P2R R85, PR, RZ, 0x2 ;  /* 0x00000002ff557803 */ /* 0x000fe40000000000 */
[----:B------:R-:W-:Y:S02]  /*2880*/  FSEL R23, R9, -INF , !P0 ;  /* 0xff80000009177808 */ /* 0x000fe40004000000 */
[----:B------:R-:W-:Y:S02]  /*2890*/  ISETP.GT.AND P0, PT, R26, 0x10, !P1 ;  /* 0x000000101a00780c */ /* 0x000fe40004f04270 */
[----:B------:R-:W-:Y:S02]  /*28a0*/  ISETP.GE.AND P1, PT, R15, 0x12, PT ;  /* 0x000000120f00780c */ /* 0x000fe40003f26270 */
[----:B------:R-:W-:Y:S02]  /*28b0*/  ISETP.LT.OR P0, PT, R28, 0x11, P0 ;  /* 0x000000111c00780c */ /* 0x000fe40000701670 */
[----:B------:R-:W-:-:S02]  /*28c0*/  P2R R84, PR, RZ, 0x2 ;  /* 0x00000002ff547803 */ /* 0x000fc40000000000 */
[----:B------:R-:W-:Y:S02]  /*28d0*/  FSEL R21, R80, -INF , !P0 ;  /* 0xff80000050157808 */ /* 0x000fe40004000000 */
[----:B------:R-:W-:Y:S02]  /*28e0*/  ISETP.GT.AND P0, PT, R26, 0x11, !P1 ;  /* 0x000000111a00780c */ /* 0x000fe40004f04270 */
[----:B------:R-:W-:Y:S02]  /*28f0*/  ISETP.GE.AND P1, PT, R15, 0x19, PT ;  /* 0x000000190f00780c */ /* 0x000fe40003f26270 */
[----:B------:R-:W-:Y:S02]  /*2900*/  ISETP.LT.OR P0, PT, R28, 0x12, P0 ;  /* 0x000000121c00780c */ /* 0x000fe40000701670 */
[----:B------:R-:W-:Y:S02]  /*2910*/  P2R R80, PR, RZ, 0x2 ;  /* 0x00000002ff507803 */ /* 0x000fe40000000000 */
[----:B------:R-:W-:-:S02]  /*2920*/  FSEL R17, R81, -INF , !P0 ;  /* 0xff80000051117808 */ /* 0x000fc40004000000 */
[----:B------:R-:W-:Y:S02]  /*2930*/  ISETP.GT.AND P0, PT, R26, 0x18, !P1 ;  /* 0x000000181a00780c */ /* 0x000fe40004f04270 */
[----:B------:R-:W-:Y:S02]  /*2940*/  ISETP.GE.AND P1, PT, R15, 0x1a, PT ;  /* 0x0000001a0f00780c */ /* 0x000fe40003f26270 */
[----:B------:R-:W-:Y:S02]  /*2950*/  ISETP.LT.OR P0, PT, R28, 0x19, P0 ;  /* 0x000000191c00780c */ /* 0x000fe40000701670 */
[----:B------:R-:W-:Y:S02]  /*2960*/  P2R R8, PR, RZ, 0x2 ;  /* 0x00000002ff087803 */ /* 0x000fe40000000000 */
[----:B------:R-:W-:Y:S02]  /*2970*/  FSEL R7, R76, -INF , !P0 ;  /* 0xff8000004c077808 */ /* 0x000fe40004000000 */
[----:B------:R-:W-:-:S02]  /*2980*/  ISETP.GT.AND P0, PT, R26, 0x19, !P1 ;  /* 0x000000191a00780c */ /* 0x000fc40004f04270 */
[----:B------:R-:W-:Y:S02]  /*2990*/  ISETP.GE.AND P1, PT, R15, 0x21, PT ;  /* 0x000000210f00780c */ /* 0x000fe40003f26270 */
[----:B------:R-:W-:Y:S02]  /*29a0*/  ISETP.LT.OR P0, PT, R28, 0x1a, P0 ;  /* 0x0000001a1c00780c */ /* 0x000fe40000701670 */
[----:B------:R-:W-:Y:S02]  /*29b0*/  P2R R76, PR, RZ, 0x2 ;  /* 0x00000002ff4c7803 */ /* 0x000fe40000000000 */
[----:B------:R-:W-:Y:S02]  /*29c0*/  FSEL R9, R77, -INF , !P0 ;  /* 0xff8000004d097808 */ /* 0x000fe40004000000 */
[----:B------:R-:W-:Y:S02]  /*29d0*/  ISETP.GT.AND P0, PT, R26, 0x20, !P1 ;  /* 0x000000201a00780c */ /* 0x000fe40004f04270 */
[----:B------:R-:W-:-:S02]  /*29e0*/  ISETP.GE.AND P1, PT, R15, 0x22, PT ;  /* 0x000000220f00780c */ /* 0x000fc40003f26270 */
[----:B------:R-:W-:-:S04]  /*29f0*/  ISETP.LT.OR P0, PT, R28, 0x21, P0 ;  /* 0x000000211c00780c */ /* 0x000fc80000701670 */
[----:B------:R-:W-:Y:S02]  /*2a00*/  FSEL R37, R72, -INF , !P0 ;  /* 0xff80000048257808 */ /* 0x000fe40004000000 */
[----:B------:R-:W-:Y:S02]  /*2a10*/  ISETP.GT.AND P0, PT, R26, 0x21, !P1 ;  /* 0x000000211a00780c */ /* 0x000fe40004f04270 */
[----:B------:R-:W-:Y:S02]  /*2a20*/  P2R R72, PR, RZ, 0x2 ;  /* 0x00000002ff487803 */ /* 0x000fe40000000000 */
[----:B------:R-:W-:Y:S02]  /*2a30*/  ISETP.LT.OR P0, PT, R28, 0x22, P0 ;  /* 0x000000221c00780c */ /* 0x000fe40000701670 */
[----:B------:R-:W-:Y:S02]  /*2a40*/  ISETP.GE.AND P1, PT, R15, 0x29, PT ;  /* 0x000000290f00780c */ /* 0x000fe40003f26270 */
[----:B------:R-:W-:-:S02]  /*2a50*/  FSEL R35, R73, -INF , !P0 ;  /* 0xff80000049237808 */ /* 0x000fc40004000000 */
[----:B------:R-:W-:Y:S02]  /*2a60*/  ISETP.GT.AND P0, PT, R26, 0x28, !P1 ;  /* 0x000000281a00780c */ /* 0x000fe40004f04270 */
[----:B------:R-:W-:Y:S02]  /*2a70*/  P2R R43, PR, RZ, 0x2 ;  /* 0x00000002ff2b7803 */ /* 0x000fe40000000000 */
[----:B------:R-:W-:Y:S02]  /*2a80*/  ISETP.LT.OR P0, PT, R28, 0x29, P0 ;  /* 0x000000291c00780c */ /* 0x000fe40000701670 */
[----:B------:R-:W-:Y:S02]  /*2a90*/  ISETP.GE.AND P1, PT, R15, 0x2a, PT ;  /* 0x0000002a0f00780c */ /* 0x000fe40003f26270 */
[----:B------:R-:W-:Y:S02]  /*2aa0*/  FSEL R33, R68, -INF , !P0 ;  /* 0xff80000044217808 */ /* 0x000fe40004000000 */
[----:B------:R-:W-:-:S02]  /*2ab0*/  ISETP.GT.AND P0, PT, R26, 0x29, !P1 ;  /* 0x000000291a00780c */ /* 0x000fc40004f04270 */
[----:B------:R-:W-:Y:S02]  /*2ac0*/  P2R R42, PR, RZ, 0x2 ;  /* 0x00000002ff2a7803 */ /* 0x000fe40000000000 */
[----:B------:R-:W-:Y:S02]  /*2ad0*/  ISETP.LT.OR P0, PT, R28, 0x2a, P0 ;  /* 0x0000002a1c00780c */ /* 0x000fe40000701670 */
[----:B------:R-:W-:Y:S02]  /*2ae0*/  ISETP.GE.AND P1, PT, R15, 0x31, PT ;  /* 0x000000310f00780c */ /* 0x000fe40003f26270 */
[----:B------:R-:W-:Y:S02]  /*2af0*/  FSEL R119, R69, -INF , !P0 ;  /* 0xff80000045777808 */ /* 0x000fe40004000000 */
[----:B------:R-:W-:Y:S02]  /*2b00*/  ISETP.GT.AND P0, PT, R26, 0x30, !P1 ;  /* 0x000000301a00780c */ /* 0x000fe40004f04270 */
[----:B------:R-:W-:-:S02]  /*2b10*/  P2R R41, PR, RZ, 0x2 ;  /* 0x00000002ff297803 */ /* 0x000fc40000000000 */
[----:B------:R-:W-:Y:S02]  /*2b20*/  ISETP.LT.OR P0, PT, R28, 0x31, P0 ;  /* 0x000000311c00780c */ /* 0x000fe40000701670 */
[----:B------:R-:W-:Y:S02]  /*2b30*/  ISETP.GE.AND P1, PT, R15, 0x32, PT ;  /* 0x000000320f00780c */ /* 0x000fe40003f26270 */
[----:B------:R-:W-:Y:S02]  /*2b40*/  FSEL R139, R64, -INF , !P0 ;  /* 0xff800000408b7808 */ /* 0x000fe40004000000 */
[----:B------:R-:W-:Y:S02]  /*2b50*/  ISETP.GT.AND P0, PT, R26, 0x31, !P1 ;  /* 0x000000311a00780c */ /* 0x000fe40004f04270 */
[----:B------:R-:W-:Y:S02]  /*2b60*/  P2R R40, PR, RZ, 0x2 ;  /* 0x00000002ff287803 */ /* 0x000fe40000000000 */
[----:B------:R-:W-:-:S02]  /*2b70*/  ISETP.LT.OR P0, PT, R28, 0x32, P0 ;  /* 0x000000321c00780c */ /* 0x000fc40000701670 */
[----:B------:R-:W-:Y:S02]  /*2b80*/  ISETP.GE.AND P1, PT, R15, 0x39, PT ;  /* 0x000000390f00780c */ /* 0x000fe40003f26270 */
[----:B------:R-:W-:Y:S02]  /*2b90*/  FSEL R155, R65, -INF , !P0 ;  /* 0xff800000419b7808 */ /* 0x000fe40004000000 */
[----:B------:R-:W-:Y:S02]  /*2ba0*/  ISETP.GT.AND P0, PT, R26, 0x38, !P1 ;  /* 0x000000381a00780c */ /* 0x000fe40004f04270 */
[----:B------:R-:W-:Y:S02]  /*2bb0*/  P2R R39, PR, RZ, 0x2 ;  /* 0x00000002ff277803 */ /* 0x000fe40000000000 */
[----:B------:R-:W-:Y:S02]  /*2bc0*/  ISETP.LT.OR P0, PT, R28, 0x39, P0 ;  /* 0x000000391c00780c */ /* 0x000fe40000701670 */
[----:B------:R-:W-:-:S02]  /*2bd0*/  ISETP.GE.AND P1, PT, R15, 0x3a, PT ;  /* 0x0000003a0f00780c */ /* 0x000fc40003f26270 */
        /* <DEDUP_REMOVED lines=36> */
[----:B------:R-:W-:-:S04]  /*2e20*/  ISETP.GT.AND P0, PT, R26, 0x58, !P2 ;  /* 0x000000581a00780c */ /* 0x000fc80005704270 */
[----:B------:R-:W-:-:S04]  /*2e30*/  ISETP.LT.OR P0, PT, R28, 0x59, P0 ;  /* 0x000000591c00780c */ /* 0x000fc80000701670 */
[----:B------:R-:W-:Y:S02]  /*2e40*/  FSEL R133, R44, -INF , !P0 ;  /* 0xff8000002c857808 */ /* 0x000fe40004000000 */
[----:B------:R-:W-:Y:S02]  /*2e50*/  ISETP.GT.AND P0, PT, R26, RZ, !P1 ;  /* 0x000000ff1a00720c */ /* 0x000fe40004f04270 */
[----:B------:R-:W-:Y:S02]  /*2e60*/  P2R R44, PR, RZ, 0x2 ;  /* 0x00000002ff2c7803 */ /* 0x000fe40000000000 */
[----:B------:R-:W-:Y:S02]  /*2e70*/  ISETP.LT.OR P0, PT, R28, 0x1, P0 ;  /* 0x000000011c00780c */ /* 0x000fe40000701670 */
[----:B------:R-:W-:Y:S02]  /*2e80*/  ISETP.GE.AND P1, PT, R15, 0x5a, PT ;  /* 0x0000005a0f00780c */ /* 0x000fe40003f26270 */
[----:B------:R-:W-:-:S02]  /*2e90*/  FSEL R12, R16, -INF , !P0 ;  /* 0xff800000100c7808 */ /* 0x000fc40004000000 */
[----:B------:R-:W-:-:S04]  /*2ea0*/  ISETP.GT.AND P0, PT, R26, 0x59, !P1 ;  /* 0x000000591a00780c */ /* 0x000fc80004f04270 */
[----:B------:R-:W-:-:S04]  /*2eb0*/  ISETP.LT.OR P0, PT, R28, 0x5a, P0 ;  /* 0x0000005a1c00780c */ /* 0x000fc80000701670 */
[----:B------:R-:W-:Y:S02]  /*2ec0*/  FSEL R131, R45, -INF , !P0 ;  /* 0xff8000002d837808 */ /* 0x000fe40004000000 */
[----:B------:R-:W1:Y:S02]  /*2ed0*/  SHFL.IDX PT, R45, R24, 0x1, 0x1c1f ;  /* 0x003c1f00182d7f89 */ /* 0x000e6400000e0000 */
        /* <DEDUP_REMOVED lines=16> */
.L_x_167:
[----:B------:R-:W-:-:S04]  /*2fe0*/  MOV R6, c[0x0][0x32c] ;  /* 0x0000cb0000067a02 */ /* 0x000fc80000000f00 */
[----:B------:R-:W-:-:S13]  /*2ff0*/  ISETP.NE.AND P0, PT, R6, 0x1, PT ;  /* 0x000000010600780c */ /* 0x000fda0003f05270 */
[----:B------:R-:W-:-:S05]  /*3000*/  @P0 IMAD.HI.U32 R6, R45, c[0x0][0x330], RZ ;  /* 0x0000cc002d060a27 */ /* 0x000fca00078e00ff */
[----:B------:R-:W-:Y:S02]  /*3010*/  @P0 SHF.R.U32.HI R45, RZ, c[0x0][0x334], R6 ;  /* 0x0000cd00ff2d0a19 */ /* 0x000fe40000011606 */
.L_x_168:
[----:B------:R-:W-:Y:S05]  /*3020*/  BSYNC B0 ;  /* 0x0000000000007941 */ /* 0x000fea0003800000 */
.L_x_166:
[----:B------:R-:W-:-:S05]  /*3030*/  IMAD R45, R45, c[0x0][0x32c], R4 ;  /* 0x0000cb002d2d7a24 */ /* 0x000fca00078e0204 */
[----:B------:R-:W-:Y:S02]  /*3040*/  IADD3 R4, R45, c[0x0][0x32c], RZ ;  /* 0x0000cb002d047a10 */ /* 0x000fe40007ffe0ff */
[----:B------:R-:W-:Y:S02]  /*3050*/  IMNMX R22, R22, R45, !PT ;  /* 0x0000002d16167217 */ /* 0x000fe40007800200 */
[----:B------:R-:W-:Y:S02]  /*3060*/  IMNMX R15, R15, R4, PT ;  /* 0x000000040f0f7217 */ /* 0x000fe40003800200 */
.L_x_165:
[----:B------:R-:W-:Y:S01]  /*3070*/  ISETP.NE.AND P0, PT, R87, RZ, PT ;  /* 0x000000ff5700720c */ /* 0x000fe20003f05270 */
[----:B------:R-:W-:Y:S01]  /*3080*/  IMAD.SHL.U32 R204, R2, 0x2, RZ ;  /* 0x0000000202cc7824 */ /* 0x000fe200078e00ff */
[C---:B------:R-:W-:Y:S02]  /*3090*/  ISETP.GT.AND P2, PT, R22.reuse, 0x58, !P2 ;  /* 0x000000581600780c */ /* 0x040fe40005744270 */
[C---:B------:R-:W-:Y:S01]  /*30a0*/  ISETP.GT.AND P0, PT, R22.reuse, 0x8, !P0 ;  /* 0x000000081600780c */ /* 0x040fe20004704270 */
[----:B------:R-:W-:Y:S01]  /*30b0*/  IMAD R202, R5, 0x2, R204 ;  /* 0x0000000205ca7824 */ /* 0x000fe200078e02cc */
[----:B------:R-:W-:Y:S01]  /*30c0*/  ISETP.GT.AND P1, PT, R22, 0x59, !P1 ;  /* 0x000000591600780c */ /* 0x000fe20004f24270 */
[----:B------:R-:W-:Y:S01]  /*30d0*/  LDSM.16.MT88.4 R96, [R204+0x3100] ;  /* 0x00310000cc60783b */ /* 0x000fe20000004200 */
[----:B------:R-:W-:Y:S01]  /*30e0*/  ISETP.LT.OR P0, PT, R15, 0x9, P0 ;  /* 0x000000090f00780c */ /* 0x000fe20000701670 */
[----:B------:R-:W-:Y:S01]  /*30f0*/  IMAD R200, R3, 0x2, R202 ;  /* 0x0000000203c87824 */ /* 0x000fe200078e02ca */
[----:B------:R-:W-:Y:S01]  /*3100*/  ISETP.LT.OR P2, PT, R15, 0x59, P2 ;  /* 0x000000590f00780c */ /* 0x000fe20001741670 */
[----:B------:R-:W-:Y:S01]  /*3110*/  IMAD R201, R3, 0x2, R204 ;  /* 0x0000000203c97824 */ /* 0x000fe200078e02cc */
[----:B------:R-:W-:Y:S01]  /*3120*/  FSEL R6, R10, -INF , !P0 ;  /* 0xff8000000a067808 */ /* 0x000fe20004000000 */
[----:B------:R-:W-:Y:S01]  /*3130*/  LDSM.16.MT88.4 R108, [R204+0x100] ;  /* 0x00010000cc6c783b */ /* 0x000fe20000004200 */
[----:B------:R-:W-:-:S02]  /*3140*/  ISETP.NE.AND P0, PT, R86, RZ, PT ;  /* 0x000000ff5600720c */ /* 0x000fc40003f05270 */
[C---:B------:R-:W-:Y:S01]  /*3150*/  ISETP.LT.OR P1, PT, R15.reuse, 0x5a, P1 ;  /* 0x0000005a0f00780c */ /* 0x040fe20000f21670 */
[----:B------:R-:W-:Y:S01]  /*3160*/  LDSM.16.MT88.4 R88, [R200+0x100] ;  /* 0x00010000c858783b */ /* 0x000fe20000004200 */
[----:B------:R-:W-:Y:S02]  /*3170*/  ISETP.GT.AND P0, PT, R22, 0x9, !P0 ;  /* 0x000000091600780c */ /* 0x000fe40004704270 */
[----:B------:R-:W-:Y:S01]  /*3180*/  FSEL R130, R46, -INF , !P2 ;  /* 0xff8000002e827808 */ /* 0x000fe20005000000 */
[----:B------:R-:W-:Y:S01]  /*3190*/  LDSM.16.MT88.4 R104, [R202+0x3100] ;  /* 0x00310000ca68783b */ /* 0x000fe20000004200 */
[----:B------:R-:W-:Y:S02]  /*31a0*/  ISETP.LT.OR P0, PT, R15, 0xa, P0 ;  /* 0x0000000a0f00780c */ /* 0x000fe40000701670 */
[----:B------:R-:W-:Y:S02]  /*31b0*/  FSEL R128, R47, -INF , !P1 ;  /* 0xff8000002f807808 */ /* 0x000fe40004800000 */
[----:B------:R-:W-:-:S02]  /*31c0*/  FSEL R4, R11, -INF , !P0 ;  /* 0xff8000000b047808 */ /* 0x000fc40004000000 */
[----:B------:R-:W-:-:S04]  /*31d0*/  ISETP.NE.AND P0, PT, R85, RZ, PT ;  /* 0x000000ff5500720c */ /* 0x000fc80003f05270 */
[----:B------:R-:W-:-:S04]  /*31e0*/  ISETP.GT.AND P0, PT, R22, 0x10, !P0 ;  /* 0x000000101600780c */ /* 0x000fc80004704270 */
[----:B------:R-:W-:-:S04]  /*31f0*/  ISETP.LT.OR P0, PT, R15, 0x11, P0 ;  /* 0x000000110f00780c */ /* 0x000fc80000701670 */
[----:B------:R-:W-:Y:S02]  /*3200*/  FSEL R20, R82, -INF , !P0 ;  /* 0xff80000052147808 */ /* 0x000fe40004000000 */
[----:B------:R-:W-:-:S04]  /*3210*/  ISETP.NE.AND P0, PT, R84, RZ, PT ;  /* 0x000000ff5400720c */ /* 0x000fc80003f05270 */
[----:B------:R-:W-:-:S04]  /*3220*/  ISETP.GT.AND P0, PT, R22, 0x11, !P0 ;  /* 0x000000111600780c */ /* 0x000fc80004704270 */
[----:B------:R-:W-:-:S04]  /*3230*/  ISETP.LT.OR P0, PT, R15, 0x12, P0 ;  /* 0x000000120f00780c */ /* 0x000fc80000701670 */
[----:B------:R-:W-:Y:S02]  /*3240*/  FSEL R16, R83, -INF , !P0 ;  /* 0xff80000053107808 */ /* 0x000fe40004000000 */
[----:B------:R-:W-:Y:S02]  /*3250*/  ISETP.NE.AND P0, PT, R80, RZ, PT ;  /* 0x000000ff5000720c */ /* 0x000fe40003f05270 */
[----:B------:R-:W-:Y:S02]  /*3260*/  LDSM.16.MT88.4 R80, [R201+0x100] ;  /* 0x00010000c950783b */ /* 0x000fe40000004200 */
[----:B------:R-:W-:-:S04]  /*3270*/  ISETP.GT.AND P0, PT, R22, 0x18, !P0 ;  /* 0x000000181600780c */ /* 0x000fc80004704270 */
[----:B------:R-:W-:-:S04]  /*3280*/  ISETP.LT.OR P0, PT, R15, 0x19, P0 ;  /* 0x000000190f00780c */ /* 0x000fc80000701670 */
[----:B------:R-:W-:Y:S02]  /*3290*/  FSEL R10, R78, -INF , !P0 ;  /* 0xff8000004e0a7808 */ /* 0x000fe40004000000 */
        /* <DEDUP_REMOVED lines=12> */
[----:B------:R-:W-:Y:S01]  /*3360*/  ISETP.NE.AND P0, PT, R43, RZ, PT ;  /* 0x000000ff2b00720c */ /* 0x000fe20003f05270 */
[----:B------:R-:W-:Y:S03]  /*3370*/  LDSM.16.MT88.4 R72, [R202+0x100] ;  /* 0x00010000ca48783b */ /* 0x000fe60000004200 */
        /* <DEDUP_REMOVED lines=41> */
[----:B------:R-:W-:Y:S02]  /*3610*/  FMNMX.FTZ R0, R12, R27, !PT ;  /* 0x0000001b0c007209 */ /* 0x000fe40007810000 */
[----:B------:R-:W-:Y:S02]  /*3620*/  ISETP.GT.AND P0, PT, R22, 0x1, !P0 ;  /* 0x000000011600780c */ /* 0x000fe40004704270 */
[----:B------:R-:W-:Y:S02]  /*3630*/  FMNMX.FTZ R0, R25, R0, !PT ;  /* 0x0000000019007209 */ /* 0x000fe40007810000 */
[----:B------:R-:W-:-:S02]  /*3640*/  ISETP.LT.OR P0, PT, R15, 0x2, P0 ;  /* 0x000000020f00780c */ /* 0x000fc40000701670 */
[----:B------:R-:W-:Y:S02]  /*3650*/  FMNMX.FTZ R0, R23, R0, !PT ;  /* 0x0000000017007209 */ /* 0x000fe40007810000 */
[----:B------:R-:W-:Y:S02]  /*3660*/  FSEL R24, R19, -INF , !P0 ;  /* 0xff80000013187808 */ /* 0x000fe40004000000 */
[----:B------:R-:W-:Y:S02]  /*3670*/  ISETP.NE.AND P0, PT, R44, RZ, PT ;  /* 0x000000ff2c00720c */ /* 0x000fe40003f05270 */
[----:B------:R-:W-:Y:S02]  /*3680*/  FMNMX.FTZ R0, R21, R0, !PT ;  /* 0x0000000015007209 */ /* 0x000fe40007810000 */
[----:B------:R-:W-:Y:S02]  /*3690*/  ISETP.GT.AND P0, PT, R22, RZ, !P0 ;  /* 0x000000ff1600720c */ /* 0x000fe40004704270 */
[----:B------:R-:W-:-:S02]  /*36a0*/  FMNMX.FTZ R0, R17, R0, !PT ;  /* 0x0000000011007209 */ /* 0x000fc40007810000 */
[----:B------:R-:W-:Y:S02]  /*36b0*/  ISETP.LT.OR P0, PT, R15, 0x1, P0 ;  /* 0x000000010f00780c */ /* 0x000fe40000701670 */
[----:B------:R-:W-:Y:S02]  /*36c0*/  FMNMX.FTZ R0, R7, R0, !PT ;  /* 0x0000000007007209 */ /* 0x000fe40007810000 */
[----:B------:R-:W-:Y:S02]  /*36d0*/  FSEL R18, R18, -INF , !P0 ;  /* 0xff80000012127808 */ /* 0x000fe40004000000 */
[----:B------:R-:W-:Y:S02]  /*36e0*/  FMNMX.FTZ R0, R9, R0, !PT ;  /* 0x0000000009007209 */ /* 0x000fe40007810000 */
[----:B------:R-:W-:Y:S02]  /*36f0*/  FMNMX.FTZ R19, R18, R24, !PT ;  /* 0x0000001812137209 */ /* 0x000fe40007810000 */
[----:B------:R-:W-:-:S02]  /*3700*/  FMNMX.FTZ R0, R37, R0, !PT ;  /* 0x0000000025007209 */ /* 0x000fc40007810000 */
[----:B------:R-:W-:Y:S02]  /*3710*/  FMNMX.FTZ R19, R6, R19, !PT ;  /* 0x0000001306137209 */ /* 0x000fe40007810000 */
[----:B------:R-:W-:Y:S02]  /*3720*/  FMNMX.FTZ R0, R35, R0, !PT ;  /* 0x0000000023007209 */ /* 0x000fe40007810000 */
[----:B------:R-:W-:Y:S02]  /*3730*/  FMNMX.FTZ R19, R4, R19, !PT ;  /* 0x0000001304137209 */ /* 0x000fe40007810000 */
        /* <DEDUP_REMOVED lines=16> */
[----:B------:R-:W-:Y:S02]  /*3840*/  ISETP.NE.AND P0, PT, R30, RZ, PT ;  /* 0x000000ff1e00720c */ /* 0x000fe40003f05270 */
[----:B------:R-:W-:Y:S02]  /*3850*/  FMNMX.FTZ R19, R186, R19, !PT ;  /* 0x00000013ba137209 */ /* 0x000fe40007810000 */
[----:B------:R-:W-:Y:S02]  /*3860*/  FMNMX.FTZ R0, R167, R0, !PT ;  /* 0x00000000a7007209 */ /* 0x000fe40007810000 */
[----:B------:R-:W-:Y:S02]  /*3870*/  FMNMX.FTZ R19, R164, R19, !PT ;  /* 0x00000013a4137209 */ /* 0x000fe40007810000 */
[----:B------:R-:W-:-:S02]  /*3880*/  ISETP.GT.AND P0, PT, R22, 0x50, !P0 ;  /* 0x000000501600780c */ /* 0x000fc40004704270 */
[----:B------:R-:W-:Y:S02]  /*3890*/  FMNMX.FTZ R19, R184, R19, !PT ;  /* 0x00000013b8137209 */ /* 0x000fe40007810000 */
[----:B------:R-:W-:Y:S02]  /*38a0*/  FMNMX.FTZ R0, R153, R0, !PT ;  /* 0x0000000099007209 */ /* 0x000fe40007810000 */
[----:B------:R-:W-:Y:S02]  /*38b0*/  FMNMX.FTZ R19, R166, R19, !PT ;  /* 0x00000013a6137209 */ /* 0x000fe40007810000 */
[----:B------:R-:W-:Y:S02]  /*38c0*/  ISETP.LT.OR P0, PT, R15, 0x51, P0 ;  /* 0x000000510f00780c */ /* 0x000fe40000701670 */
[----:B------:R-:W-:Y:S02]  /*38d0*/  FMNMX.FTZ R0, R137, R0, !PT ;  /* 0x0000000089007209 */ /* 0x000fe40007810000 */
[----:B------:R-:W-:-:S02]  /*38e0*/  FMNMX.FTZ R19, R180, R19, !PT ;  /* 0x00000013b4137209 */ /* 0x000fc40007810000 */
[----:B------:R-:W-:Y:S02]  /*38f0*/  FSEL R136, R50, -INF , !P0 ;  /* 0xff80000032887808 */ /* 0x000fe40004000000 */
[----:B------:R-:W-:Y:S02]  /*3900*/  ISETP.NE.AND P0, PT, R29, RZ, PT ;  /* 0x000000ff1d00720c */ /* 0x000fe40003f05270 */
[----:B------:R-:W-:Y:S01]  /*3910*/  FMNMX.FTZ R0, R135, R0, !PT ;  /* 0x0000000087007209 */ /* 0x000fe20007810000 */
[----:B------:R-:W-:Y:S01]  /*3920*/  LDSM.16.MT88.4 R28, [R204+0x900] ;  /* 0x00090000cc1c783b */ /* 0x000fe20000004200 */
[----:B------:R-:W-:Y:S02]  /*3930*/  FMNMX.FTZ R19, R182, R19, !PT ;  /* 0x00000013b6137209 */ /* 0x000fe40007810000 */
[----:B------:R-:W-:Y:S02]  /*3940*/  FMNMX.FTZ R0, R133, R0, !PT ;  /* 0x0000000085007209 */ /* 0x000fe40007810000 */
[----:B------:R-:W-:-:S02]  /*3950*/  ISETP.GT.AND P0, PT, R22, 0x51, !P0 ;  /* 0x000000511600780c */ /* 0x000fc40004704270 */
[----:B------:R-:W-:Y:S02]  /*3960*/  FMNMX.FTZ R19, R154, R19, !PT ;  /* 0x000000139a137209 */ /* 0x000fe40007810000 */
[----:B------:R-:W-:Y:S02]  /*3970*/  FMNMX.FTZ R11, R131, R0, !PT ;  /* 0x00000000830b7209 */ /* 0x000fe40007810000 */
[----:B------:R-:W-:Y:S02]  /*3980*/  ISETP.LT.OR P0, PT, R15, 0x52, P0 ;  /* 0x000000520f00780c */ /* 0x000fe40000701670 */
[----:B------:R-:W-:Y:S01]  /*3990*/  FMNMX.FTZ R19, R152, R19, !PT ;  /* 0x0000001398137209 */ /* 0x000fe20007810000 */
[----:B------:R-:W1:Y:S01]  /*39a0*/  SHFL.BFLY PT, R0, R11, 0x2, 0x1f ;  /* 0x0c401f000b007f89 */ /* 0x000e6200000e0000 */
[----:B------:R-:W-:Y:S02]  /*39b0*/  FSEL R134, R51, -INF , !P0 ;  /* 0xff80000033867808 */ /* 0x000fe40004000000 */
[----:B------:R-:W-:-:S04]  /*39c0*/  FMNMX.FTZ R19, R136, R19, !PT ;  /* 0x0000001388137209 */ /* 0x000fc80007810000 */
[----:B------:R-:W-:-:S04]  /*39d0*/  FMNMX.FTZ R19, R134, R19, !PT ;  /* 0x0000001386137209 */ /* 0x000fc80007810000 */
[----:B------:R-:W-:-:S04]  /*39e0*/  FMNMX.FTZ R15, R130, R19, !PT ;  /* 0x00000013820f7209 */ /* 0x000fc80007810000 */
[----:B------:R-:W-:-:S05]  /*39f0*/  FMNMX.FTZ R15, R128, R15, !PT ;  /* 0x0000000f800f7209 */ /* 0x000fca0007810000 */
[----:B------:R-:W2:Y:S01]  /*3a00*/  SHFL.BFLY PT, R22, R15, 0x2, 0x1f ;  /* 0x0c401f000f167f89 */ /* 0x000ea200000e0000 */
[----:B-1----:R-:W-:-:S05]  /*3a10*/  FMNMX.FTZ R19, R11, R0, !PT ;  /* 0x000000000b137209 */ /* 0x002fca0007810000 */
[----:B------:R-:W1:Y:S01]  /*3a20*/  SHFL.BFLY PT, R0, R19, 0x1, 0x1f ;  /* 0x0c201f0013007f89 */ /* 0x000e6200000e0000 */
[----:B--2---:R-:W-:-:S05]  /*3a30*/  FMNMX.FTZ R22, R15, R22, !PT ;  /* 0x000000160f167209 */ /* 0x004fca0007810000 */
[----:B------:R-:W2:Y:S01]  /*3a40*/  SHFL.BFLY PT, R11, R22, 0x1, 0x1f ;  /* 0x0c201f00160b7f89 */ /* 0x000ea200000e0000 */
[----:B-1----:R-:W-:-:S04]  /*3a50*/  FMNMX.FTZ R0, R19, R0, !PT ;  /* 0x0000000013007209 */ /* 0x002fc80007810000 */
[C---:B------:R-:W-:Y:S01]  /*3a60*/  FSETP.NEU.FTZ.AND P0, PT, R0.reuse, -INF , PT ;  /* 0xff8000000000780b */ /* 0x040fe20003f1d000 */
[----:B------:R-:W-:-:S05]  /*3a70*/  FMUL.FTZ R138, R0, c[0x0][0x2d0] ;  /* 0x0000b400008a7a20 */ /* 0x000fca0000410000 */
[----:B------:R-:W-:-:S05]  /*3a80*/  FSEL R138, R138, RZ, P0 ;  /* 0x000000ff8a8a7208 */ /* 0x000fca0000000000 */
[--C-:B------:R-:W-:Y:S02]  /*3a90*/  FFMA.FTZ R50, R12, c[0x0][0x2d0], -R138.reuse ;  /* 0x0000b4000c327a23 */ /* 0x100fe4000001088a */
[--C-:B------:R-:W-:Y:S02]  /*3aa0*/  FFMA.FTZ R49, R27, c[0x0][0x2d0], -R138.reuse ;  /* 0x0000b4001b317a23 */ /* 0x100fe4000001088a */
[--C-:B------:R-:W-:Y:S01]  /*3ab0*/  FFMA.FTZ R46, R25, c[0x0][0x2d0], -R138.reuse ;  /* 0x0000b400192e7a23 */ /* 0x100fe2000001088a */
[----:B--2---:R-:W-:Y:S01]  /*3ac0*/  FMNMX.FTZ R12, R22, R11, !PT ;  /* 0x0000000b160c7209 */ /* 0x004fe20007810000 */
[--C-:B------:R-:W-:Y:S01]  /*3ad0*/  FFMA.FTZ R45, R23, c[0x0][0x2d0], -R138.reuse ;  /* 0x0000b400172d7a23 */ /* 0x100fe2000001088a */
[----:B------:R-:W-:Y:S01]  /*3ae0*/  MUFU.EX2 R50, R50 ;  /* 0x0000003200327308 */ /* 0x000fe20000000800 */
[----:B------:R-:W-:Y:S01]  /*3af0*/  FFMA.FTZ R40, R7, c[0x0][0x2d0], -R138 ;  /* 0x0000b40007287a23 */ /* 0x000fe2000001088a */
[C---:B------:R-:W-:Y:S01]  /*3b00*/  FSETP.NEU.FTZ.AND P0, PT, R12.reuse, -INF , PT ;  /* 0xff8000000c00780b */ /* 0x040fe20003f1d000 */
[----:B------:R-:W-:-:S02]  /*3b10*/  FMUL.FTZ R123, R12, c[0x0][0x2d0] ;  /* 0x0000b4000c7b7a20 */ /* 0x000fc40000410000 */
[--C-:B------:R-:W-:Y:S02]  /*3b20*/  FFMA.FTZ R43, R17, c[0x0][0x2d0], -R138.reuse ;  /* 0x0000b400112b7a23 */ /* 0x100fe4000001088a */
[--C-:B------:R-:W-:Y:S01]  /*3b30*/  FFMA.FTZ R15, R9, c[0x0][0x2d0], -R138.reuse ;  /* 0x0000b400090f7a23 */ /* 0x100fe2000001088a */
[----:B------:R-:W-:Y:S01]  /*3b40*/  FSEL R123, R123, RZ, P0 ;  /* 0x000000ff7b7b7208 */ /* 0x000fe20000000000 */
[----:B------:R-:W1:Y:S01]  /*3b50*/  MUFU.EX2 R49, R49 ;  /* 0x0000003100317308 */ /* 0x000e620000000800 */
[--C-:B------:R-:W-:Y:S02]  /*3b60*/  FFMA.FTZ R44, R21, c[0x0][0x2d0], -R138.reuse ;  /* 0x0000b400152c7a23 */ /* 0x100fe4000001088a */
[----:B------:R-:W-:Y:S02]  /*3b70*/  FFMA.FTZ R117, R37, c[0x0][0x2d0], -R138 ;  /* 0x0000b40025757a23 */ /* 0x000fe4000001088a */
[--C-:B------:R-:W-:Y:S01]  /*3b80*/  FFMA.FTZ R51, R18, c[0x0][0x2d0], -R123.reuse ;  /* 0x0000b40012337a23 */ /* 0x100fe2000001087b */
[----:B------:R-:W-:Y:S01]  /*3b90*/  LDSM.16.MT88.4 R36, [R202+0x3900] ;  /* 0x00390000ca24783b */ /* 0x000fe20000004200 */
[--C-:B------:R-:W-:Y:S01]  /*3ba0*/  FFMA.FTZ R116, R24, c[0x0][0x2d0], -R123.reuse ;  /* 0x0000b40018747a23 */ /* 0x100fe2000001087b */
[----:B------:R-:W-:Y:S01]  /*3bb0*/  MUFU.EX2 R46, R46 ;  /* 0x0000002e002e7308 */ /* 0x000fe20000000800 */
[--C-:B------:R-:W-:Y:S01]  /*3bc0*/  FFMA.FTZ R48, R6, c[0x0][0x2d0], -R123.reuse ;  /* 0x0000b40006307a23 */ /* 0x100fe2000001087b */
[----:B------:R-:W-:Y:S01]  /*3bd0*/  LDSM.16.MT88.4 R24, [R202+0x900] ;  /* 0x00090000ca18783b */ /* 0x000fe20000004200 */
[----:B------:R-:W-:-:S02]  /*3be0*/  FFMA.FTZ R47, R4, c[0x0][0x2d0], -R123 ;  /* 0x0000b400042f7a23 */ /* 0x000fc4000001087b */
[--C-:B------:R-:W-:Y:S01]  /*3bf0*/  FFMA.FTZ R41, R16, c[0x0][0x2d0], -R123.reuse ;  /* 0x0000b40010297a23 */ /* 0x100fe2000001087b */
[----:B------:R-:W2:Y:S01]  /*3c00*/  LDSM.16.MT88.4 R4, [R200+0x3100] ;  /* 0x00310000c804783b */ /* 0x000ea20000004200 */
[--C-:B------:R-:W-:Y:S01]  /*3c10*/  FFMA.FTZ R3, R10, c[0x0][0x2d0], -R123.reuse ;  /* 0x0000b4000a037a23 */ /* 0x100fe2000001087b */
[----:B------:R-:W3:Y:S01]  /*3c20*/  MUFU.EX2 R45, R45 ;  /* 0x0000002d002d7308 */ /* 0x000ee20000000800 */
[--C-:B------:R-:W-:Y:S01]  /*3c30*/  FFMA.FTZ R2, R8, c[0x0][0x2d0], -R123.reuse ;  /* 0x0000b40008027a23 */ /* 0x100fe2000001087b */
[----:B------:R-:W4:Y:S01]  /*3c40*/  LDSM.16.MT88.4 R16, [R200+0x900] ;  /* 0x00090000c810783b */ /* 0x000f220000004200 */
[----:B-1----:R-:W-:Y:S01]  /*3c50*/  F2FP.PACK_AB R64, R49, R50 ;  /* 0x000000323140723e */ /* 0x002fe200000000ff */
[----:B------:R-:W-:Y:S02]  /*3c60*/  FFMA.FTZ R42, R20, c[0x0][0x2d0], -R123 ;  /* 0x0000b400142a7a23 */ /* 0x000fe4000001087b */
[----:B------:R-:W1:Y:S01]  /*3c70*/  LDSM.16.MT88.4 R8, [R204+0x3900] ;  /* 0x00390000cc08783b */ /* 0x000e620000004200 */
[--C-:B------:R-:W-:Y:S01]  /*3c80*/  FFMA.FTZ R118, R35, c[0x0][0x2d0], -R138.reuse ;  /* 0x0000b40023767a23 */ /* 0x100fe2000001088a */
[----:B------:R-:W-:Y:S01]  /*3c90*/  MUFU.EX2 R51, R51 ;  /* 0x0000003300337308 */ /* 0x000fe20000000800 */
[--C-:B------:R-:W-:Y:S01]  /*3ca0*/  FFMA.FTZ R120, R33, c[0x0][0x2d0], -R138.reuse ;  /* 0x0000b40021787a23 */ /* 0x100fe2000001088a */
[----:B------:R-:W5:Y:S01]  /*3cb0*/  LDSM.16.MT88.4 R20, [R201+0x900] ;  /* 0x00090000c914783b */ /* 0x000f620000004200 */
[----:B------:R-:W-:-:S02]  /*3cc0*/  FFMA.FTZ R119, R119, c[0x0][0x2d0], -R138 ;  /* 0x0000b40077777a23 */ /* 0x000fc4000001088a */
[--C-:B------:R-:W-:Y:S01]  /*3cd0*/  FFMA.FTZ R121, R146, c[0x0][0x2d0], -R123.reuse ;  /* 0x0000b40092797a23 */ /* 0x100fe2000001087b */
[----:B------:R-:W1:Y:S01]  /*3ce0*/  LDSM.16.MT88.4 R32, [R201+0x3900] ;  /* 0x00390000c920783b */ /* 0x000e620000004200 */
[--C-:B------:R-:W-:Y:S01]  /*3cf0*/  FFMA.FTZ R122, R122, c[0x0][0x2d0], -R123.reuse ;  /* 0x0000b4007a7a7a23 */ /* 0x100fe2000001087b */
[----:B------:R-:W2:Y:S01]  /*3d00*/  MUFU.EX2 R116, R116 ;  /* 0x0000007400747308 */ /* 0x000ea20000000800 */
[----:B---3--:R-:W-:Y:S01]  /*3d10*/  F2FP.PACK_AB R66, R45, R46 ;  /* 0x0000002e2d42723e */ /* 0x008fe200000000ff */
[--C-:B------:R-:W-:Y:S02]  /*3d20*/  FFMA.FTZ R129, R144, c[0x0][0x2d0], -R123.reuse ;  /* 0x0000b40090817a23 */ /* 0x100fe4000001087b */
[----:B------:R-:W-:Y:S02]  /*3d30*/  FFMA.FTZ R132, R132, c[0x0][0x2d0], -R123 ;  /* 0x0000b40084847a23 */ /* 0x000fe4000001087b */
[--C-:B------:R-:W-:Y:S02]  /*3d40*/  FFMA.FTZ R144, R155, c[0x0][0x2d0], -R138.reuse ;  /* 0x0000b4009b907a23 */ /* 0x100fe4000001088a */
[----:B------:R-:W-:Y:S01]  /*3d50*/  MUFU.EX2 R48, R48 ;  /* 0x0000003000307308 */ /* 0x000fe20000000800 */
[----:B------:R-:W-:-:S02]  /*3d60*/  FFMA.FTZ R146, R147, c[0x0][0x2d0], -R138 ;  /* 0x0000b40093927a23 */ /* 0x000fc4000001088a */
[--C-:B------:R-:W-:Y:S02]  /*3d70*/  FFMA.FTZ R139, R139, c[0x0][0x2d0], -R138.reuse ;  /* 0x0000b4008b8b7a23 */ /* 0x100fe4000001088a */
[----:B------:R-:W-:Y:S02]  /*3d80*/  FFMA.FTZ R145, R145, c[0x0][0x2d0], -R138 ;  /* 0x0000b40091917a23 */ /* 0x000fe4000001088a */
[--C-:B------:R-:W-:Y:S01]  /*3d90*/  FFMA.FTZ R147, R186, c[0x0][0x2d0], -R123.reuse ;  /* 0x0000b400ba937a23 */ /* 0x100fe2000001087b */
[----:B------:R-:W3:Y:S01]  /*3da0*/  MUFU.EX2 R47, R47 ;  /* 0x0000002f002f7308 */ /* 0x000ee20000000800 */
[----:B--2---:R-:W-:Y:S01]  /*3db0*/  F2FP.PACK_AB R65, R116, R51 ;  /* 0x000000337441723e */ /* 0x004fe200000000ff */
[--C-:B------:R-:W-:Y:S02]  /*3dc0*/  FFMA.FTZ R164, R164, c[0x0][0x2d0], -R123.reuse ;  /* 0x0000b400a4a47a23 */ /* 0x100fe4000001087b */
[--C-:B------:R-:W-:Y:S02]  /*3dd0*/  FFMA.FTZ R155, R184, c[0x0][0x2d0], -R123.reuse ;  /* 0x0000b400b89b7a23 */ /* 0x100fe4000001087b */
[----:B------:R-:W-:-:S02]  /*3de0*/  FFMA.FTZ R166, R166, c[0x0][0x2d0], -R123 ;  /* 0x0000b400a6a67a23 */ /* 0x000fc4000001087b */
[----:B------:R-:W-:Y:S01]  /*3df0*/  MUFU.EX2 R44, R44 ;  /* 0x0000002c002c7308 */ /* 0x000fe20000000800 */
[--C-:B------:R-:W-:Y:S02]  /*3e00*/  FFMA.FTZ R184, R165, c[0x0][0x2d0], -R138.reuse ;  /* 0x0000b400a5b87a23 */ /* 0x100fe4000001088a */
[--C-:B------:R-:W-:Y:S02]  /*3e10*/  FFMA.FTZ R186, R153, c[0x0][0x2d0], -R138.reuse ;  /* 0x0000b40099ba7a23 */ /* 0x100fe4000001088a */
[--C-:B------:R-:W-:Y:S02]  /*3e20*/  FFMA.FTZ R165, R167, c[0x0][0x2d0], -R138.reuse ;  /* 0x0000b400a7a57a23 */ /* 0x100fe4000001088a */
[----:B------:R-:W-:Y:S01]  /*3e30*/  FFMA.FTZ R153, R180, c[0x0][0x2d0], -R123 ;  /* 0x0000b400b4997a23 */ /* 0x000fe2000001087b */
[----:B---3--:R-:W-:Y:S01]  /*3e40*/  F2FP.PACK_AB R67, R47, R48 ;  /* 0x000000302f43723e */ /* 0x008fe200000000ff */
[----:B------:R-:W2:Y:S01]  /*3e50*/  MUFU.EX2 R43, R43 ;  /* 0x0000002b002b7308 */ /* 0x000ea20000000800 */
[----:B------:R-:W-:-:S02]  /*3e60*/  FFMA.FTZ R181, R181, c[0x0][0x2d0], -R138 ;  /* 0x0000b400b5b57a23 */ /* 0x000fc4000001088a */
[--C-:B------:R-:W-:Y:S02]  /*3e70*/  FFMA.FTZ R180, R182, c[0x0][0x2d0], -R123.reuse ;  /* 0x0000b400b6b47a23 */ /* 0x100fe4000001087b */
[--C-:B------:R-:W-:Y:S01]  /*3e80*/  FFMA.FTZ R154, R154, c[0x0][0x2d0], -R123.reuse ;  /* 0x0000b4009a9a7a23 */ /* 0x100fe2000001087b */
[C---:B------:R-:W-:Y:S01]  /*3e90*/  HMMA.16816.F32 R84, R64.reuse, R88, RZ ;  /* 0x000000584054723c */ /* 0x040fe200000018ff */
[--C-:B------:R-:W-:Y:S01]  /*3ea0*/  FFMA.FTZ R167, R152, c[0x0][0x2d0], -R123.reuse ;  /* 0x0000b40098a77a23 */ /* 0x100fe2000001087b */
[----:B------:R-:W-:Y:S01]  /*3eb0*/  MUFU.EX2 R40, R40 ;  /* 0x0000002800287308 */ /* 0x000fe20000000800 */
[--C-:B------:R-:W-:Y:S02]  /*3ec0*/  FFMA.FTZ R216, R131, c[0x0][0x2d0], -R138.reuse ;  /* 0x0000b40083d87a23 */ /* 0x100fe4000001088a */
[--C-:B------:R-:W-:Y:S02]  /*3ed0*/  FFMA.FTZ R137, R137, c[0x0][0x2d0], -R138.reuse ;  /* 0x0000b40089897a23 */ /* 0x100fe4000001088a */
[--C-:B------:R-:W-:Y:S01]  /*3ee0*/  FFMA.FTZ R152, R135, c[0x0][0x2d0], -R138.reuse ;  /* 0x0000b40087987a23 */ /* 0x100fe2000001088a */
[----:B------:R-:W-:Y:S01]  /*3ef0*/  HMMA.16816.F32 R88, R64, R90, RZ ;  /* 0x0000005a4058723c */ /* 0x000fe200000018ff */
[----:B------:R-:W-:Y:S01]  /*3f00*/  FFMA.FTZ R133, R133, c[0x0][0x2d0], -R138 ;  /* 0x0000b40085857a23 */ /* 0x000fe2000001088a */
[----:B------:R-:W-:Y:S01]  /*3f10*/  MUFU.EX2 R15, R15 ;  /* 0x0000000f000f7308 */ /* 0x000fe20000000800 */
[----:B------:R-:W-:-:S02]  /*3f20*/  FFMA.FTZ R131, R136, c[0x0][0x2d0], -R123 ;  /* 0x0000b40088837a23 */ /* 0x000fc4000001087b */
[--C-:B------:R-:W-:Y:S02]  /*3f30*/  FFMA.FTZ R134, R134, c[0x0][0x2d0], -R123.reuse ;  /* 0x0000b40086867a23 */ /* 0x100fe4000001087b */
[----:B------:R-:W-:Y:S01]  /*3f40*/  FFMA.FTZ R217, R128, c[0x0][0x2d0], -R123 ;  /* 0x0000b40080d97a23 */ /* 0x000fe2000001087b */
[C---:B------:R-:W-:Y:S01]  /*3f50*/  HMMA.16816.F32 R92, R64.reuse, R96, RZ ;  /* 0x00000060405c723c */ /* 0x040fe200000018ff */
[----:B------:R-:W-:Y:S01]  /*3f60*/  FADD.FTZ R51, R51, R116 ;  /* 0x0000007433337221 */ /* 0x000fe20000010000 */
[----:B------:R-:W-:Y:S01]  /*3f70*/  MUFU.EX2 R42, R42 ;  /* 0x0000002a002a7308 */ /* 0x000fe20000000800 */
[----:B------:R-:W-:Y:S02]  /*3f80*/  FADD.FTZ R49, R50, R49 ;  /* 0x0000003132317221 */ /* 0x000fe40000010000 */
[----:B------:R-:W-:Y:S02]  /*3f90*/  FADD.FTZ R48, R48, R51 ;  /* 0x0000003330307221 */ /* 0x000fe40000010000 */
[----:B------:R-:W-:Y:S01]  /*3fa0*/  FADD.FTZ R46, R46, R49 ;  /* 0x000000312e2e7221 */ /* 0x000fe20000010000 */
[----:B------:R-:W-:Y:S01]  /*3fb0*/  HMMA.16816.F32 R96, R64, R98, RZ ;  /* 0x000000624060723c */ /* 0x000fe200000018ff */
[----:B------:R-:W-:Y:S01]  /*3fc0*/  FADD.FTZ R47, R47, R48 ;  /* 0x000000302f2f7221 */ /* 0x000fe20000010000 */
[----:B------:R-:W3:Y:S01]  /*3fd0*/  MUFU.EX2 R41, R41 ;  /* 0x0000002900297308 */ /* 0x000ee20000000800 */
[----:B------:R-:W-:-:S05]  /*3fe0*/  FADD.FTZ R45, R45, R46 ;  /* 0x0000002e2d2d7221 */ /* 0x000fca0000010000 */
        /* <DEDUP_REMOVED lines=21> */
[----:B------:R-:W-:Y:S05]  /*4140*/  MUFU.EX2 R139, R139 ;  /* 0x0000008b008b7308 */ /* 0x000fea0000000800 */
[----:B--2---:R-:W-:Y:S01]  /*4150*/  F2FP.PACK_AB R4, R43, R44 ;  /* 0x0000002c2b04723e */ /* 0x004fe200000000ff */
[----:B------:R-:W-:Y:S01]  /*4160*/  HMMA.16816.F32 R64, R64, R6, RZ ;  /* 0x000000064040723c */ /* 0x000fe200000018ff */
[----:B---3--:R-:W-:Y:S01]  /*4170*/  F2FP.PACK_AB R5, R41, R42 ;  /* 0x0000002a2905723e */ /* 0x008fe200000000ff */
[----:B------:R-:W2:Y:S01]  /*4180*/  MUFU.EX2 R144, R144 ;  /* 0x0000009000907308 */ /* 0x000ea20000000800 */
[----:B------:R-:W-:-:S04]  /*4190*/  FADD.FTZ R44, R44, R45 ;  /* 0x0000002d2c2c7221 */ /* 0x000fc80000010000 */
[----:B------:R-:W-:Y:S01]  /*41a0*/  F2FP.PACK_AB R6, R15, R40 ;  /* 0x000000280f06723e */ /* 0x000fe200000000ff */
[----:B------:R-:W-:Y:S01]  /*41b0*/  FADD.FTZ R43, R43, R44 ;  /* 0x0000002c2b2b7221 */ /* 0x000fe20000010000 */
[----:B-1----:R-:W-:Y:S01]  /*41c0*/  F2FP.PACK_AB R7, R2, R3 ;  /* 0x000000030207723e */ /* 0x002fe200000000ff */
[----:B------:R-:W-:Y:S02]  /*41d0*/  MUFU.EX2 R146, R146 ;  /* 0x0000009200927308 */ /* 0x000fe40000000800 */
[----:B------:R-:W-:-:S04]  /*41e0*/  FADD.FTZ R40, R40, R43 ;  /* 0x0000002b28287221 */ /* 0x000fc80000010000 */
[C---:B----4-:R-:W-:Y:S02]  /*41f0*/  HMMA.16816.F32 R84, R4.reuse, R16, R84 ;  /* 0x000000100454723c */ /* 0x050fe40000001854 */
[----:B------:R-:W1:Y:S06]  /*4200*/  MUFU.EX2 R145, R145 ;  /* 0x0000009100917308 */ /* 0x000e6c0000000800 */
[C---:B------:R-:W-:Y:S01]  /*4210*/  HMMA.16816.F32 R88, R4.reuse, R18, R88 ;  /* 0x000000120458723c */ /* 0x040fe20000001858 */
[----:B------:R-:W3:Y:S01]  /*4220*/  LDSM.16.MT88.4 R16, [R200+0x3900] ;  /* 0x00390000c810783b */ /* 0x000ee20000004200 */
[----:B------:R-:W-:Y:S06]  /*4230*/  MUFU.EX2 R147, R147 ;  /* 0x0000009300937308 */ /* 0x000fec0000000800 */
[C---:B------:R-:W-:Y:S02]  /*4240*/  HMMA.16816.F32 R92, R4.reuse, R8, R92 ;  /* 0x00000008045c723c */ /* 0x040fe4000000185c */
[----:B------:R-:W4:Y:S06]  /*4250*/  MUFU.EX2 R164, R164 ;  /* 0x000000a400a47308 */ /* 0x000f2c0000000800 */
[C---:B------:R-:W-:Y:S01]  /*4260*/  HMMA.16816.F32 R96, R4.reuse, R10, R96 ;  /* 0x0000000a0460723c */ /* 0x040fe20000001860 */
[----:B------:R-:W1:Y:S01]  /*4270*/  LDSM.16.MT88.4 R8, [R200+0x1100] ;  /* 0x00110000c808783b */ /* 0x000e620000004200 */
[----:B------:R-:W-:Y:S06]  /*4280*/  MUFU.EX2 R155, R155 ;  /* 0x0000009b009b7308 */ /* 0x000fec0000000800 */
[C---:B------:R-:W-:Y:S02]  /*4290*/  HMMA.16816.F32 R112, R4.reuse, R28, R112 ;  /* 0x0000001c0470723c */ /* 0x040fe40000001870 */
[----:B------:R-:W1:Y:S06]  /*42a0*/  MUFU.EX2 R166, R166 ;  /* 0x000000a600a67308 */ /* 0x000e6c0000000800 */
[C---:B------:R-:W-:Y:S01]  /*42b0*/  HMMA.16816.F32 R108, R4.reuse, R30, R108 ;  /* 0x0000001e046c723c */ /* 0x040fe2000000186c */
[----:B------:R-:W-:Y:S01]  /*42c0*/  LDSM.16.MT88.4 R28, [R204+0x1100] ;  /* 0x00110000cc1c783b */ /* 0x000fe20000004200 */
[----:B------:R-:W-:Y:S06]  /*42d0*/  MUFU.EX2 R181, R181 ;  /* 0x000000b500b57308 */ /* 0x000fec0000000800 */
[C---:B------:R-:W-:Y:S02]  /*42e0*/  HMMA.16816.F32 R68, R4.reuse, R24, R68 ;  /* 0x000000180444723c */ /* 0x040fe40000001844 */
[----:B------:R-:W1:Y:S06]  /*42f0*/  MUFU.EX2 R184, R184 ;  /* 0x000000b800b87308 */ /* 0x000e6c0000000800 */
[C---:B------:R-:W-:Y:S01]  /*4300*/  HMMA.16816.F32 R72, R4.reuse, R26, R72 ;  /* 0x0000001a0448723c */ /* 0x040fe20000001848 */
[----:B------:R-:W1:Y:S01]  /*4310*/  LDSM.16.MT88.4 R24, [R202+0x1100] ;  /* 0x00110000ca18783b */ /* 0x000e620000004200 */
[----:B------:R-:W-:Y:S06]  /*4320*/  MUFU.EX2 R165, R165 ;  /* 0x000000a500a57308 */ /* 0x000fec0000000800 */
[C---:B-----5:R-:W-:Y:S02]  /*4330*/  HMMA.16816.F32 R76, R4.reuse, R20, R76 ;  /* 0x00000014044c723c */ /* 0x060fe4000000184c */
[----:B------:R-:W5:Y:S06]  /*4340*/  MUFU.EX2 R186, R186 ;  /* 0x000000ba00ba7308 */ /* 0x000f6c0000000800 */
[C---:B------:R-:W-:Y:S01]  /*4350*/  HMMA.16816.F32 R80, R4.reuse, R22, R80 ;  /* 0x000000160450723c */ /* 0x040fe20000001850 */
[----:B------:R-:W-:Y:S01]  /*4360*/  LDSM.16.MT88.4 R20, [R201+0x1100] ;  /* 0x00110000c914783b */ /* 0x000fe20000004200 */
        /* <DEDUP_REMOVED lines=11> */
[C---:B---3--:R-:W-:Y:S02]  /*4420*/  HMMA.16816.F32 R60, R4.reuse, R16, R60 ;  /* 0x00000010043c723c */ /* 0x048fe4000000183c */
[----:B------:R-:W3:Y:S06]  /*4430*/  MUFU.EX2 R152, R152 ;  /* 0x0000009800987308 */ /* 0x000eec0000000800 */
[----:B------:R-:W-:Y:S01]  /*4440*/  HMMA.16816.F32 R64, R4, R18, R64 ;  /* 0x000000120440723c */ /* 0x000fe20000001840 */
[----:B------:R-:W2:Y:S01]  /*4450*/  LDSM.16.MT88.4 R16, [R204+0x4100] ;  /* 0x00410000cc10783b */ /* 0x000ea20000004200 */
[----:B------:R-:W-:Y:S05]  /*4460*/  MUFU.EX2 R133, R133 ;  /* 0x0000008500857308 */ /* 0x000fea0000000800 */
[----:B------:R-:W-:-:S02]  /*4470*/  F2FP.PACK_AB R4, R118, R117 ;  /* 0x000000757604723e */ /* 0x000fc400000000ff */
[----:B------:R-:W-:Y:S01]  /*4480*/  F2FP.PACK_AB R6, R119, R120 ;  /* 0x000000787706723e */ /* 0x000fe200000000ff */
[----:B------:R-:W2:Y:S01]  /*4490*/  MUFU.EX2 R216, R216 ;  /* 0x000000d800d87308 */ /* 0x000ea20000000800 */
[----:B------:R-:W-:Y:S02]  /*44a0*/  F2FP.PACK_AB R5, R122, R121 ;  /* 0x000000797a05723e */ /* 0x000fe400000000ff */
[----:B------:R-:W-:-:S05]  /*44b0*/  F2FP.PACK_AB R7, R132, R129 ;  /* 0x000000818407723e */ /* 0x000fca00000000ff */
[----:B------:R-:W-:Y:S02]  /*44c0*/  MUFU.EX2 R131, R131 ;  /* 0x0000008300837308 */ /* 0x000fe40000000800 */
[C---:B-1----:R-:W-:Y:S06]  /*44d0*/  HMMA.16816.F32 R84, R4.reuse, R8, R84 ;  /* 0x000000080454723c */ /* 0x042fec0000001854 */
[----:B------:R-:W1:Y:S02]  /*44e0*/  MUFU.EX2 R134, R134 ;  /* 0x0000008600867308 */ /* 0x000e640000000800 */
[C---:B------:R-:W-:Y:S01]  /*44f0*/  HMMA.16816.F32 R88, R4.reuse, R10, R88 ;  /* 0x0000000a0458723c */ /* 0x040fe20000001858 */
[----:B------:R-:W1:Y:S05]  /*4500*/  LDSM.16.MT88.4 R8, [R200+0x4100] ;  /* 0x00410000c808783b */ /* 0x000e6a0000004200 */
[----:B------:R-:W-:Y:S02]  /*4510*/  MUFU.EX2 R217, R217 ;  /* 0x000000d900d97308 */ /* 0x000fe40000000800 */
[C---:B------:R-:W-:Y:S08]  /*4520*/  HMMA.16816.F32 R68, R4.reuse, R24, R68 ;  /* 0x000000180444723c */ /* 0x040ff00000001844 */
[C---:B--2---:R-:W-:Y:S08]  /*4530*/  HMMA.16816.F32 R92, R4.reuse, R16, R92 ;  /* 0x00000010045c723c */ /* 0x044ff0000000185c */
[C---:B------:R-:W-:Y:S01]  /*4540*/  HMMA.16816.F32 R96, R4.reuse, R18, R96 ;  /* 0x000000120460723c */ /* 0x040fe20000001860 */
[----:B------:R-:W2:Y:S07]  /*4550*/  LDSM.16.MT88.4 R16, [R200+0x1900] ;  /* 0x00190000c810783b */ /* 0x000eae0000004200 */
[C---:B------:R-:W-:Y:S01]  /*4560*/  HMMA.16816.F32 R72, R4.reuse, R26, R72 ;  /* 0x0000001a0448723c */ /* 0x040fe20000001848 */
[----:B------:R-:W-:Y:S07]  /*4570*/  LDSM.16.MT88.4 R24, [R202+0x1900] ;  /* 0x00190000ca18783b */ /* 0x000fee0000004200 */
[C---:B------:R-:W-:Y:S08]  /*4580*/  HMMA.16816.F32 R100, R4.reuse, R36, R100 ;  /* 0x000000240464723c */ /* 0x040ff00000001864 */
[C---:B-1----:R-:W-:Y:S08]  /*4590*/  HMMA.16816.F32 R60, R4.reuse, R8, R60 ;  /* 0x00000008043c723c */ /* 0x042ff0000000183c */
[C---:B------:R-:W-:Y:S01]  /*45a0*/  HMMA.16816.F32 R64, R4.reuse, R10, R64 ;  /* 0x0000000a0440723c */ /* 0x040fe20000001840 */
[----:B------:R-:W1:Y:S07]  /*45b0*/  LDSM.16.MT88.4 R8, [R204+0x4900] ;  /* 0x00490000cc08783b */ /* 0x000e6e0000004200 */
[C---:B------:R-:W-:Y:S01]  /*45c0*/  HMMA.16816.F32 R104, R4.reuse, R38, R104 ;  /* 0x000000260468723c */ /* 0x040fe20000001868 */
[----:B------:R-:W1:Y:S07]  /*45d0*/  LDSM.16.MT88.4 R36, [R202+0x4900] ;  /* 0x00490000ca24783b */ /* 0x000e6e0000004200 */
[C---:B------:R-:W-:Y:S08]  /*45e0*/  HMMA.16816.F32 R112, R4.reuse, R28, R112 ;  /* 0x0000001c0470723c */ /* 0x040ff00000001870 */
[C---:B------:R-:W-:Y:S01]  /*45f0*/  HMMA.16816.F32 R108, R4.reuse, R30, R108 ;  /* 0x0000001e046c723c */ /* 0x040fe2000000186c */
[----:B------:R-:W1:Y:S07]  /*4600*/  LDSM.16.MT88.4 R28, [R204+0x1900] ;  /* 0x00190000cc1c783b */ /* 0x000e6e0000004200 */
[C---:B------:R-:W-:Y:S08]  /*4610*/  HMMA.16816.F32 R76, R4.reuse, R20, R76 ;  /* 0x00000014044c723c */ /* 0x040ff0000000184c */
[C---:B------:R-:W-:Y:S01]  /*4620*/  HMMA.16816.F32 R80, R4.reuse, R22, R80 ;  /* 0x000000160450723c */ /* 0x040fe20000001850 */
[----:B------:R-:W1:Y:S07]  /*4630*/  LDSM.16.MT88.4 R20, [R201+0x1900] ;  /* 0x00190000c914783b */ /* 0x000e6e0000004200 */
[C---:B------:R-:W-:Y:S08]  /*4640*/  HMMA.16816.F32 R52, R4.reuse, R32, R52 ;  /* 0x000000200434723c */ /* 0x040ff00000001834 */
[----:B------:R-:W-:Y:S01]  /*4650*/  HMMA.16816.F32 R56, R4, R34, R56 ;  /* 0x000000220438723c */ /* 0x000fe20000001838 */
[----:B------:R-:W3:Y:S06]  /*4660*/  LDSM.16.MT88.4 R32, [R201+0x4900] ;  /* 0x00490000c920783b */ /* 0x000eec0000004200 */
[----:B------:R-:W-:-:S02]  /*4670*/  F2FP.PACK_AB R4, R144, R139 ;  /* 0x0000008b9004723e */ /* 0x000fc400000000ff */
[----:B------:R-:W-:Y:S02]  /*4680*/  F2FP.PACK_AB R6, R145, R146 ;  /* 0x000000929106723e */ /* 0x000fe400000000ff */
[----:B----4-:R-:W-:Y:S02]  /*4690*/  F2FP.PACK_AB R5, R164, R147 ;  /* 0x00000093a405723e */ /* 0x010fe400000000ff */
[----:B------:R-:W-:-:S07]  /*46a0*/  F2FP.PACK_AB R7, R166, R155 ;  /* 0x0000009ba607723e */ /* 0x000fce00000000ff */
[C---:B--2---:R-:W-:Y:S08]  /*46b0*/  HMMA.16816.F32 R84, R4.reuse, R16, R84 ;  /* 0x000000100454723c */ /* 0x044ff00000001854 */
[C---:B------:R-:W-:Y:S01]  /*46c0*/  HMMA.16816.F32 R88, R4.reuse, R18, R88 ;  /* 0x000000120458723c */ /* 0x040fe20000001858 */
[----:B------:R-:W2:Y:S07]  /*46d0*/  LDSM.16.MT88.4 R16, [R200+0x4900] ;  /* 0x00490000c810783b */ /* 0x000eae0000004200 */
[C---:B-1----:R-:W-:Y:S08]  /*46e0*/  HMMA.16816.F32 R92, R4.reuse, R8, R92 ;  /* 0x00000008045c723c */ /* 0x042ff0000000185c */
[C---:B------:R-:W-:Y:S01]  /*46f0*/  HMMA.16816.F32 R96, R4.reuse, R10, R96 ;  /* 0x0000000a0460723c */ /* 0x040fe20000001860 */
[----:B------:R-:W1:Y:S07]  /*4700*/  LDSM.16.MT88.4 R8, [R200+0x2100] ;  /* 0x00210000c808783b */ /* 0x000e6e0000004200 */
[C---:B------:R-:W-:Y:S08]  /*4710*/  HMMA.16816.F32 R68, R4.reuse, R24, R68 ;  /* 0x000000180444723c */ /* 0x040ff00000001844 */
[C---:B------:R-:W-:Y:S01]  /*4720*/  HMMA.16816.F32 R72, R4.reuse, R26, R72 ;  /* 0x0000001a0448723c */ /* 0x040fe20000001848 */
[----:B------:R-:W4:Y:S07]  /*4730*/  LDSM.16.MT88.4 R24, [R202+0x2100] ;  /* 0x00210000ca18783b */ /* 0x000f2e0000004200 */
[C---:B------:R-:W-:Y:S08]  /*4740*/  HMMA.16816.F32 R100, R4.reuse, R36, R100 ;  /* 0x000000240464723c */ /* 0x040ff00000001864 */
        /* <DEDUP_REMOVED lines=8> */
[C---:B---3--:R-:W-:Y:S08]  /*47d0*/  HMMA.16816.F32 R52, R4.reuse, R32, R52 ;  /* 0x000000200434723c */ /* 0x048ff00000001834 */
[C---:B------:R-:W-:Y:S01]  /*47e0*/  HMMA.16816.F32 R56, R4.reuse, R34, R56 ;  /* 0x000000220438723c */ /* 0x040fe20000001838 */
[----:B------:R-:W-:Y:S07]  /*47f0*/  LDSM.16.MT88.4 R32, [R201+0x5100] ;  /* 0x00510000c920783b */ /* 0x000fee0000004200 */
[C---:B--2---:R-:W-:Y:S08]  /*4800*/  HMMA.16816.F32 R60, R4.reuse, R16, R60 ;  /* 0x00000010043c723c */ /* 0x044ff0000000183c */
[----:B------:R-:W-:Y:S01]  /*4810*/  HMMA.16816.F32 R64, R4, R18, R64 ;  /* 0x000000120440723c */ /* 0x000fe20000001840 */
[----:B------:R-:W2:Y:S06]  /*4820*/  LDSM.16.MT88.4 R16, [R204+0x5100] ;  /* 0x00510000cc10783b */ /* 0x000eac0000004200 */
[----:B------:R-:W-:-:S02]  /*4830*/  F2FP.PACK_AB R4, R184, R181 ;  /* 0x000000b5b804723e */ /* 0x000fc400000000ff */
[----:B-----5:R-:W-:Y:S02]  /*4840*/  F2FP.PACK_AB R6, R186, R165 ;  /* 0x000000a5ba06723e */ /* 0x020fe400000000ff */
[----:B------:R-:W-:Y:S02]  /*4850*/  F2FP.PACK_AB R5, R180, R153 ;  /* 0x00000099b405723e */ /* 0x000fe400000000ff */
[----:B------:R-:W-:-:S07]  /*4860*/  F2FP.PACK_AB R7, R167, R154 ;  /* 0x0000009aa707723e */ /* 0x000fce00000000ff */
[C---:B-1----:R-:W-:Y:S08]  /*4870*/  HMMA.16816.F32 R84, R4.reuse, R8, R84 ;  /* 0x000000080454723c */ /* 0x042ff00000001854 */
[C---:B------:R-:W-:Y:S01]  /*4880*/  HMMA.16816.F32 R88, R4.reuse, R10, R88 ;  /* 0x0000000a0458723c */ /* 0x040fe20000001858 */
[----:B------:R-:W1:Y:S07]  /*4890*/  LDSM.16.MT88.4 R8, [R200+0x5100] ;  /* 0x00510000c808783b */ /* 0x000e6e0000004200 */
[C---:B----4-:R-:W-:Y:S08]  /*48a0*/  HMMA.16816.F32 R68, R4.reuse, R24, R68 ;  /* 0x000000180444723c */ /* 0x050ff00000001844 */
[C---:B------:R-:W-:Y:S01]  /*48b0*/  HMMA.16816.F32 R72, R4.reuse, R26, R72 ;  /* 0x0000001a0448723c */ /* 0x040fe20000001848 */
[----:B------:R-:W3:Y:S07]  /*48c0*/  LDSM.16.MT88.4 R24, [R202+0x2900] ;  /* 0x00290000ca18783b */ /* 0x000eee0000004200 */
[C---:B------:R-:W-:Y:S07]  /*48d0*/  HMMA.16816.F32 R100, R4.reuse, R36, R100 ;  /* 0x000000240464723c */ /* 0x040fee0000001864 */
[----:B------:R-:W-:Y:S01]  /*48e0*/  FFMA.FTZ R36, R130, c[0x0][0x2d0], -R123 ;  /* 0x0000b40082247a23 */ /* 0x000fe2000001087b */
[C---:B------:R-:W-:Y:S05]  /*48f0*/  HMMA.16816.F32 R112, R4.reuse, R28, R112 ;  /* 0x0000001c0470723c */ /* 0x040fea0000001870 */
[----:B------:R-:W4:Y:S03]  /*4900*/  MUFU.EX2 R36, R36 ;  /* 0x0000002400247308 */ /* 0x000f260000000800 */
[C---:B------:R-:W-:Y:S01]  /*4910*/  HMMA.16816.F32 R108, R4.reuse, R30, R108 ;  /* 0x0000001e046c723c */ /* 0x040fe2000000186c */
[----:B------:R-:W-:Y:S07]  /*4920*/  LDSM.16.MT88.4 R28, [R204+0x2900] ;  /* 0x00290000cc1c783b */ /* 0x000fee0000004200 */
[C---:B------:R-:W-:Y:S08]  /*4930*/  HMMA.16816.F32 R76, R4.reuse, R20, R76 ;  /* 0x00000014044c723c */ /* 0x040ff0000000184c */
[C---:B------:R-:W-:Y:S01]  /*4940*/  HMMA.16816.F32 R80, R4.reuse, R22, R80 ;  /* 0x000000160450723c */ /* 0x040fe20000001850 */
[----:B------:R-:W5:Y:S07]  /*4950*/  LDSM.16.MT88.4 R20, [R201+0x2900] ;  /* 0x00290000c914783b */ /* 0x000f6e0000004200 */
[C---:B--2---:R-:W-:Y:S08]  /*4960*/  HMMA.16816.F32 R92, R4.reuse, R16, R92 ;  /* 0x00000010045c723c */ /* 0x044ff0000000185c */
[C---:B------:R-:W-:Y:S01]  /*4970*/  HMMA.16816.F32 R96, R4.reuse, R18, R96 ;  /* 0x000000120460723c */ /* 0x040fe20000001860 */
[----:B------:R-:W2:Y:S07]  /*4980*/  LDSM.16.MT88.4 R16, [R200+0x2900] ;  /* 0x00290000c810783b */ /* 0x000eae0000004200 */
[C---:B------:R-:W-:Y:S08]  /*4990*/  HMMA.16816.F32 R104, R4.reuse, R38, R104 ;  /* 0x000000260468723c */ /* 0x040ff00000001868 */
[C---:B------:R-:W-:Y:S08]  /*49a0*/  HMMA.16816.F32 R52, R4.reuse, R32, R52 ;  /* 0x000000200434723c */ /* 0x040ff00000001834 */
[C---:B------:R-:W-:Y:S08]  /*49b0*/  HMMA.16816.F32 R56, R4.reuse, R34, R56 ;  /* 0x000000220438723c */ /* 0x040ff00000001838 */
[C---:B-1----:R-:W-:Y:S08]  /*49c0*/  HMMA.16816.F32 R60, R4.reuse, R8, R60 ;  /* 0x00000008043c723c */ /* 0x042ff0000000183c */
[----:B------:R-:W-:Y:S01]  /*49d0*/  HMMA.16816.F32 R64, R4, R10, R64 ;  /* 0x0000000a0440723c */ /* 0x000fe20000001840 */
[----:B------:R-:W1:Y:S06]  /*49e0*/  LDSM.16.MT88.4 R8, [R204+0x5900] ;  /* 0x00590000cc08783b */ /* 0x000e6c0000004200 */
[----:B------:R-:W-:-:S02]  /*49f0*/  F2FP.PACK_AB R4, R152, R137 ;  /* 0x000000899804723e */ /* 0x000fc400000000ff */
[----:B------:R-:W-:Y:S02]  /*4a00*/  F2FP.PACK_AB R6, R216, R133 ;  /* 0x00000085d806723e */ /* 0x000fe400000000ff */
[----:B------:R-:W-:Y:S02]  /*4a10*/  F2FP.PACK_AB R5, R134, R131 ;  /* 0x000000838605723e */ /* 0x000fe400000000ff */
[----:B----4-:R-:W-:-:S07]  /*4a20*/  F2FP.PACK_AB R7, R217, R36 ;  /* 0x00000024d907723e */ /* 0x010fce00000000ff */
[C---:B---3--:R-:W-:Y:S07]  /*4a30*/  HMMA.16816.F32 R68, R4.reuse, R24, R68 ;  /* 0x000000180444723c */ /* 0x048fee0000001844 */
[----:B------:R-:W-:Y:S01]  /*4a40*/  FADD.FTZ R24, R42, R47 ;  /* 0x0000002f2a187221 */ /* 0x000fe20000010000 */
[----:B-----5:R-:W-:Y:S03]  /*4a50*/  HMMA.16816.F32 R76, R4, R20, R76 ;  /* 0x00000014044c723c */ /* 0x020fe6000000184c */
[----:B------:R-:W-:-:S04]  /*4a60*/  FADD.FTZ R24, R41, R24 ;  /* 0x0000001829187221 */ /* 0x000fc80000010000 */
[----:B------:R-:W-:Y:S01]  /*4a70*/  FADD.FTZ R3, R3, R24 ;  /* 0x0000001803037221 */ /* 0x000fe20000010000 */
[C---:B------:R-:W-:Y:S01]  /*4a80*/  HMMA.16816.F32 R80, R4.reuse, R22, R80 ;  /* 0x000000160450723c */ /* 0x040fe20000001850 */
[----:B------:R-:W-:Y:S01]  /*4a90*/  FADD.FTZ R24, R15, R40 ;  /* 0x000000280f187221 */ /* 0x000fe20000010000 */
[----:B------:R-:W3:Y:S01]  /*4aa0*/  LDSM.16.MT88.4 R20, [R202+0x5900] ;  /* 0x00590000ca14783b */ /* 0x000ee20000004200 */
[----:B------:R-:W-:Y:S02]  /*4ab0*/  FADD.FTZ R2, R2, R3 ;  /* 0x0000000302027221 */ /* 0x000fe40000010000 */
[----:B------:R-:W-:Y:S02]  /*4ac0*/  FADD.FTZ R3, R117, R24 ;  /* 0x0000001875037221 */ /* 0x000fe40000010000 */
[----:B------:R-:W-:Y:S01]  /*4ad0*/  FADD.FTZ R121, R121, R2 ;  /* 0x0000000279797221 */ /* 0x000fe20000010000 */
[----:B--2---:R-:W-:Y:S01]  /*4ae0*/  HMMA.16816.F32 R84, R4, R16, R84 ;  /* 0x000000100454723c */ /* 0x004fe20000001854 */
[----:B------:R-:W-:-:S02]  /*4af0*/  FADD.FTZ R3, R118, R3 ;  /* 0x0000000376037221 */ /* 0x000fc40000010000 */
[----:B------:R-:W-:Y:S02]  /*4b00*/  FADD.FTZ R122, R122, R121 ;  /* 0x000000797a7a7221 */ /* 0x000fe40000010000 */
[----:B------:R-:W-:Y:S02]  /*4b10*/  FADD.FTZ R2, R120, R3 ;  /* 0x0000000378027221 */ /* 0x000fe40000010000 */
[----:B------:R-:W-:Y:S01]  /*4b20*/  FADD.FTZ R129, R129, R122 ;  /* 0x0000007a81817221 */ /* 0x000fe20000010000 */
[----:B------:R-:W-:Y:S01]  /*4b30*/  HMMA.16816.F32 R88, R4, R18, R88 ;  /* 0x000000120458723c */ /* 0x000fe20000001858 */
[----:B------:R-:W-:Y:S01]  /*4b40*/  FADD.FTZ R2, R119, R2 ;  /* 0x0000000277027221 */ /* 0x000fe20000010000 */
[----:B------:R-:W2:Y:S01]  /*4b50*/  LDSM.16.MT88.4 R16, [R201+0x5900] ;  /* 0x00590000c910783b */ /* 0x000ea20000004200 */
[----:B------:R-:W-:Y:S02]  /*4b60*/  FADD.FTZ R132, R132, R129 ;  /* 0x0000008184847221 */ /* 0x000fe40000010000 */
[----:B------:R-:W-:-:S02]  /*4b70*/  FADD.FTZ R3, R139, R2 ;  /* 0x000000028b037221 */ /* 0x000fc40000010000 */
[----:B------:R-:W-:Y:S01]  /*4b80*/  FADD.FTZ R147, R147, R132 ;  /* 0x0000008493937221 */ /* 0x000fe20000010000 */
[C---:B-1----:R-:W-:Y:S01]  /*4b90*/  HMMA.16816.F32 R92, R4.reuse, R8, R92 ;  /* 0x00000008045c723c */ /* 0x042fe2000000185c */
[----:B------:R-:W-:Y:S02]  /*4ba0*/  FADD.FTZ R3, R144, R3 ;  /* 0x0000000390037221 */ /* 0x000fe40000010000 */
[----:B------:R-:W-:Y:S02]  /*4bb0*/  FADD.FTZ R164, R164, R147 ;  /* 0x00000093a4a47221 */ /* 0x000fe40000010000 */
[----:B------:R-:W-:Y:S02]  /*4bc0*/  FADD.FTZ R2, R146, R3 ;  /* 0x0000000392027221 */ /* 0x000fe40000010000 */
[----:B------:R-:W-:Y:S01]  /*4bd0*/  FADD.FTZ R155, R155, R164 ;  /* 0x000000a49b9b7221 */ /* 0x000fe20000010000 */
[----:B------:R-:W-:Y:S01]  /*4be0*/  HMMA.16816.F32 R96, R4, R10, R96 ;  /* 0x0000000a0460723c */ /* 0x000fe20000001860 */
[----:B------:R-:W1:Y:S01]  /*4bf0*/  LDSM.16.MT88.4 R8, [R200+0x5900] ;  /* 0x00590000c808783b */ /* 0x000e620000004200 */
[----:B------:R-:W-:-:S02]  /*4c00*/  FADD.FTZ R2, R145, R2 ;  /* 0x0000000291027221 */ /* 0x000fc40000010000 */
[----:B------:R-:W-:Y:S02]  /*4c10*/  FADD.FTZ R166, R166, R155 ;  /* 0x0000009ba6a67221 */ /* 0x000fe40000010000 */
[----:B------:R-:W-:Y:S02]  /*4c20*/  FADD.FTZ R181, R181, R2 ;  /* 0x00000002b5b57221 */ /* 0x000fe40000010000 */
[----:B------:R-:W-:Y:S01]  /*4c30*/  FADD.FTZ R3, R153, R166 ;  /* 0x000000a699037221 */ /* 0x000fe20000010000 */
[C---:B------:R-:W-:Y:S01]  /*4c40*/  HMMA.16816.F32 R112, R4.reuse, R28, R112 ;  /* 0x0000001c0470723c */ /* 0x040fe20000001870 */
[----:B------:R-:W-:Y:S02]  /*4c50*/  FADD.FTZ R184, R184, R181 ;  /* 0x000000b5b8b87221 */ /* 0x000fe40000010000 */
[----:B------:R-:W-:Y:S02]  /*4c60*/  FADD.FTZ R3, R180, R3 ;  /* 0x00000003b4037221 */ /* 0x000fe40000010000 */
[----:B------:R-:W-:Y:S01]  /*4c70*/  FADD.FTZ R165, R165, R184 ;  /* 0x000000b8a5a57221 */ /* 0x000fe20000010000 */
[----:B------:R-:W-:Y:S01]  /*4c80*/  IADD3 R184, R14, -0x2, RZ ;  /* 0xfffffffe0eb87810 */ /* 0x000fe20007ffe0ff */
[----:B------:R-:W-:Y:S01]  /*4c90*/  FADD.FTZ R2, R154, R3 ;  /* 0x000000039a027221 */ /* 0x000fe20000010000 */
[----:B------:R-:W-:Y:S01]  /*4ca0*/  HMMA.16816.F32 R108, R4, R30, R108 ;  /* 0x0000001e046c723c */ /* 0x000fe2000000186c */
[----:B------:R-:W-:-:S02]  /*4cb0*/  FADD.FTZ R186, R186, R165 ;  /* 0x000000a5baba7221 */ /* 0x000fc40000010000 */
[----:B------:R-:W-:Y:S02]  /*4cc0*/  FADD.FTZ R2, R167, R2 ;  /* 0x00000002a7027221 */ /* 0x000fe40000010000 */
[----:B------:R-:W-:Y:S02]  /*4cd0*/  FADD.FTZ R137, R137, R186 ;  /* 0x000000ba89897221 */ /* 0x000fe40000010000 */
[----:B------:R-:W-:Y:S01]  /*4ce0*/  FADD.FTZ R131, R131, R2 ;  /* 0x0000000283837221 */ /* 0x000fe20000010000 */
[----:B------:R-:W-:Y:S01]  /*4cf0*/  HMMA.16816.F32 R72, R4, R26, R72 ;  /* 0x0000001a0448723c */ /* 0x000fe20000001848 */
[----:B------:R-:W-:-:S04]  /*4d00*/  @P4 IMAD.HI.U32 R2, R13, c[0x0][0x2c8], RZ ;  /* 0x0000b2000d024a27 */ /* 0x000fc800078e00ff */
[----:B------:R-:W-:Y:S01]  /*4d10*/  FADD.FTZ R152, R152, R137 ;  /* 0x0000008998987221 */ /* 0x000fe20000010000 */
[----:B------:R-:W-:Y:S01]  /*4d20*/  @P4 SHF.R.U32.HI R13, RZ, c[0x0][0x2cc], R2 ;  /* 0x0000b300ff0d4a19 */ /* 0x000fe20000011602 */
[----:B------:R-:W-:Y:S01]  /*4d30*/  FADD.FTZ R131, R134, R131 ;  /* 0x0000008386837221 */ /* 0x000fe20000010000 */
[C---:B---3--:R-:W-:Y:S01]  /*4d40*/  HMMA.16816.F32 R100, R4.reuse, R20, R100 ;  /* 0x000000140464723c */ /* 0x048fe20000001864 */
[----:B------:R-:W-:Y:S01]  /*4d50*/  FADD.FTZ R133, R133, R152 ;  /* 0x0000009885857221 */ /* 0x000fe20000010000 */
[----:B------:R-:W-:Y:S01]  /*4d60*/  IADD3 R13, R13, UR13, RZ ;  /* 0x0000000d0d0d7c10 */ /* 0x000fe2000fffe0ff */
[----:B------:R-:W-:Y:S02]  /*4d70*/  FADD.FTZ R36, R36, R131 ;  /* 0x0000008324247221 */ /* 0x000fe40000010000 */
[----:B------:R-:W-:Y:S01]  /*4d80*/  FADD.FTZ R216, R216, R133 ;  /* 0x00000085d8d87221 */ /* 0x000fe20000010000 */
[----:B------:R-:W-:Y:S01]  /*4d90*/  IADD3 R3, R13, c[0x0][0x328], RZ ;  /* 0x0000ca000d037a10 */ /* 0x000fe20007ffe0ff */
[----:B------:R-:W-:Y:S01]  /*4da0*/  FADD.FTZ R217, R217, R36 ;  /* 0x00000024d9d97221 */ /* 0x000fe20000010000 */
[C---:B------:R-:W-:Y:S08]  /*4db0*/  HMMA.16816.F32 R104, R4.reuse, R22, R104 ;  /* 0x000000160468723c */ /* 0x040ff00000001868 */
[C---:B--2---:R-:W-:Y:S08]  /*4dc0*/  HMMA.16816.F32 R52, R4.reuse, R16, R52 ;  /* 0x000000100434723c */ /* 0x044ff00000001834 */
[C---:B------:R-:W-:Y:S08]  /*4dd0*/  HMMA.16816.F32 R56, R4.reuse, R18, R56 ;  /* 0x000000120438723c */ /* 0x040ff00000001838 */
[C---:B-1----:R-:W-:Y:S08]  /*4de0*/  HMMA.16816.F32 R60, R4.reuse, R8, R60 ;  /* 0x00000008043c723c */ /* 0x042ff0000000183c */
[----:B------:R-:W-:Y:S01]  /*4df0*/  HMMA.16816.F32 R64, R4, R10, R64 ;  /* 0x0000000a0440723c */ /* 0x000fe20000001840 */
[----:B------:R-:W-:Y:S07]  /*4e00*/  @!P3 BRA `(.L_x_169) ;  /* 0x000000f00000b947 */ /* 0x000fee0003800000 */
[C---:B------:R-:W-:Y:S01]  /*4e10*/  ISETP.GT.AND P0, PT, R13.reuse, RZ, PT ;  /* 0x000000ff0d00720c */ /* 0x040fe20003f04270 */
[----:B------:R-:W-:Y:S01]  /*4e20*/  IMAD.MOV.U32 R2, RZ, RZ, c[0x0][0x32c] ;  /* 0x0000cb00ff027624 */ /* 0x000fe200078e00ff */
[----:B------:R-:W-:-:S11]  /*4e30*/  IADD3 R5, R13, -0x1, RZ ;  /* 0xffffffff0d057810 */ /* 0x000fd60007ffe0ff */
[----:B------:R-:W-:Y:S05]  /*4e40*/  @P0 BRA `(.L_x_170) ;  /* 0x0000006000000947 */ /* 0x000fea0003800000 */
[----:B------:R-:W-:Y:S01]  /*4e50*/  ISETP.NE.AND P0, PT, R2, 0x1, PT ;  /* 0x000000010200780c */ /* 0x000fe20003f05270 */
[----:B------:R-:W-:-:S12]  /*4e60*/  IMAD.MOV R13, RZ, RZ, -R13 ;  /* 0x000000ffff0d7224 */ /* 0x000fd800078e0a0d */
[----:B------:R-:W-:-:S05]  /*4e70*/  @P0 IMAD.HI.U32 R4, R13, c[0x0][0x330], RZ ;  /* 0x0000cc000d040a27 */ /* 0x000fca00078e00ff */
[----:B------:R-:W-:-:S04]  /*4e80*/  @P0 SHF.R.U32.HI R13, RZ, c[0x0][0x334], R4 ;  /* 0x0000cd00ff0d0a19 */ /* 0x000fc80000011604 */
[----:B------:R-:W-:Y:S01]  /*4e90*/  LOP3.LUT R5, RZ, R13, RZ, 0x33, !PT ;  /* 0x0000000dff057212 */ /* 0x000fe200078e33ff */
[----:B------:R-:W-:Y:S05]  /*4ea0*/  BRA `(.L_x_171) ;  /* 0x0000003000007947 */ /* 0x000fea0003800000 */
.L_x_170:
[----:B------:R-:W-:-:S13]  /*4eb0*/  ISETP.NE.AND P0, PT, R2, 0x1, PT ;  /* 0x000000010200780c */ /* 0x000fda0003f05270 */
[----:B------:R-:W-:-:S05]  /*4ec0*/  @P0 IMAD.HI.U32 R4, R5, c[0x0][0x330], RZ ;  /* 0x0000cc0005040a27 */ /* 0x000fca00078e00ff */
[----:B------:R-:W-:-:S05]  /*4ed0*/  @P0 SHF.R.U32.HI R5, RZ, c[0x0][0x334], R4 ;  /* 0x0000cd00ff050a19 */ /* 0x000fca0000011604 */
.L_x_171:
[----:B------:R-:W-:-:S05]  /*4ee0*/  IMAD R2, R5, R2, c[0x0][0x32c] ;  /* 0x0000cb0005027624 */ /* 0x000fca00078e0202 */
[----:B------:R-:W-:-:S05]  /*4ef0*/  IMNMX R3, R3, R2, PT ;  /* 0x0000000203037217 */ /* 0x000fca0003800200 */
.L_x_169:
[----:B------:R-:W-:-:S05]  /*4f00*/  IMAD.HI R3, R3, 0x2aaaaaab, RZ ;  /* 0x2aaaaaab03037827 */ /* 0x000fca00078e02ff */
[----:B------:R-:W-:-:S04]  /*4f10*/  SHF.R.U32.HI R2, RZ, 0x1f, R3 ;  /* 0x0000001fff027819 */ /* 0x000fc80000011603 */
[----:B------:R-:W-:-:S04]  /*4f20*/  LEA.HI.SX32 R2, R3, R2, 0x1c ;  /* 0x0000000203027211 */ /* 0x000fc800078fe2ff */
[----:B------:R-:W-:-:S04]  /*4f30*/  IMNMX R183, R207, R2, !PT ;  /* 0x00000002cfb77217 */ /* 0x000fc80007800200 */
[----:B------:R-:W-:-:S13]  /*4f40*/  ISETP.GE.AND P0, PT, R184, R183, PT ;  /* 0x000000b7b800720c */ /* 0x000fda0003f06270 */
[----:B------:R-:W-:Y:S05]  /*4f50*/  @!P0 BRA `(.L_x_172) ;  /* 0x00003d0000008947 */ /* 0x000fea0003800000 */
[----:B------:R-:W-:Y:S01]  /*4f60*/  @P4 IMAD.HI.U32 R180, R209, c[0x0][0x2c8], RZ ;  /* 0x0000b200d1b44a27 */ /* 0x000fe200078e00ff */
[----:B------:R-:W-:Y:S02]  /*4f70*/  MOV R2, R12 ;  /* 0x0000000c00027202 */ /* 0x000fe40000000f00 */
[----:B------:R-:W-:Y:S01]  /*4f80*/  MOV R3, R0 ;  /* 0x0000000000037202 */ /* 0x000fe20000000f00 */
[----:B------:R-:W-:Y:S01]  /*4f90*/  IMAD.MOV.U32 R186, RZ, RZ, R184 ;  /* 0x000000ffffba7224 */ /* 0x000fe200078e00b8 */
[----:B------:R-:W-:Y:S01]  /*4fa0*/  @P4 SHF.R.U32.HI R180, RZ, c[0x0][0x2cc], R180 ;  /* 0x0000b300ffb44a19 */ /* 0x000fe200000116b4 */
[----:B------:R-:W-:Y:S01]  /*4fb0*/  IMAD.MOV.U32 R181, RZ, RZ, c[0x0][0x1e4] ;  /* 0x00007900ffb57624 */ /* 0x000fe200078e00ff */
[----:B------:R-:W-:Y:S02]  /*4fc0*/  MOV R182, c[0x0][0x1e0] ;  /* 0x0000780000b67a02 */ /* 0x000fe40000000f00 */
.L_x_181:
[----:B------:R-:W-:Y:S04]  /*4fd0*/  DEPBAR.LE SB0, 0x0 ;  /* 0x000080000000791a */ /* 0x000fe80000000000 */
[----:B------:R-:W-:Y:S01]  /*4fe0*/  BAR.SYNC.DEFER_BLOCKING 0x0 ;  /* 0x0000000000007b1d */ /* 0x000fe20000010000 */
[----:B------:R-:W-:Y:S11]  /*4ff0*/  ISETP.GT.AND P2, PT, R207, R186, PT ;  /* 0x000000bacf00720c */ /* 0x000ff60003f44270 */
[----:B------:R-:W-:Y:S02]  /*5000*/  @!UPT UIADD3 URZ, URZ, URZ, URZ ;  /* 0x0000003f3f3ff290 */ /* 0x000fe4000fffe03f */
[----:B------:R-:W-:Y:S01]  /*5010*/  @!P2 SHF.R.S32.HI R165, RZ, 0x1f, R186 ;  /* 0x0000001fffa5a819 */ /* 0x000fe200000114ba */
[C---:B------:R-:W-:Y:S04]  /*5020*/  @!P2 IMAD.WIDE.U32 R166, R186.reuse, c[0x0][0x208], RZ ;  /* 0x00008200baa6aa25 */ /* 0x040fe800078e00ff */
[----:B------:R-:W-:Y:S02]  /*5030*/  @!P2 IMAD R165, R165, c[0x0][0x208], RZ ;  /* 0x00008200a5a5aa24 */ /* 0x000fe400078e02ff */
[----:B------:R-:W-:Y:S02]  /*5040*/  @!P2 IMAD.MOV.U32 R184, RZ, RZ, R218 ;  /* 0x000000ffffb8a224 */ /* 0x000fe400078e00da */
[----:B------:R-:W-:Y:S01]  /*5050*/  @!P2 IMAD R165, R186, c[0x0][0x20c], R165 ;  /* 0x00008300baa5aa24 */ /* 0x000fe200078e02a5 */
[----:B------:R-:W1:Y:S01]  /*5060*/  LDSM.16.M88.4 R116, [R206+0x8100] ;  /* 0x00810000ce74783b */ /* 0x000e620000000200 */
[----:B------:R-:W-:Y:S02]  /*5070*/  @!P2 IMAD.MOV.U32 R185, RZ, RZ, R221 ;  /* 0x000000ffffb9a224 */ /* 0x000fe400078e00dd */
[----:B------:R-:W-:Y:S02]  /*5080*/  @!P2 IMAD.IADD R0, R167, 0x1, R165 ;  /* 0x00000001a700a824 */ /* 0x000fe400078e02a5 */
[----:B------:R-:W2:Y:S01]  /*5090*/  LDSM.16.M88.4 R120, [R206+0x8900] ;  /* 0x00890000ce78783b */ /* 0x000ea20000000200 */
[----:B------:R-:W-:Y:S04]  /*50a0*/  @!P2 IMAD.WIDE.U32 R184, R166, 0x60, R184 ;  /* 0x00000060a6b8a825 */ /* 0x000fe800078e00b8 */
[----:B------:R-:W3:Y:S01]  /*50b0*/  LDSM.16.M88.4 R128, [R206+0x9100] ;  /* 0x00910000ce80783b */ /* 0x000ee20000000200 */
[----:B------:R-:W-:Y:S02]  /*50c0*/  @!P2 IMAD R0, R0, 0x60, RZ ;  /* 0x000000600000a824 */ /* 0x000fe400078e02ff */
[----:B------:R-:W-:Y:S02]  /*50d0*/  @!P2 IMAD.SHL.U32 R166, R184, 0x2, RZ ;  /* 0x00000002b8a6a824 */ /* 0x000fe400078e00ff */
[----:B------:R-:W4:Y:S01]  /*50e0*/  LDSM.16.M88.4 R132, [R206+0x9900] ;  /* 0x00990000ce84783b */ /* 0x000f220000000200 */
[----:B------:R-:W-:Y:S02]  /*50f0*/  @!P2 IMAD.IADD R0, R185, 0x1, R0 ;  /* 0x00000001b900a824 */ /* 0x000fe400078e0200 */
[----:B------:R-:W-:Y:S02]  /*5100*/  @!P2 IADD3 R164, P1, R166, 0x80, RZ ;  /* 0x00000080a6a4a810 */ /* 0x000fe40007f3e0ff */
[----:B------:R-:W5:Y:S01]  /*5110*/  LDSM.16.M88.4 R136, [R206+0xa100] ;  /* 0x00a10000ce88783b */ /* 0x000f620000000200 */
[----:B------:R-:W-:Y:S02]  /*5120*/  @!P2 SHF.L.U64.HI R0, R184, 0x1, R0 ;  /* 0x00000001b800a819 */ /* 0x000fe40000010200 */
[----:B------:R-:W-:Y:S02]  /*5130*/  @!P2 IADD3 R164, P0, R164, c[0x0][0x1f8], RZ ;  /* 0x00007e00a4a4aa10 */ /* 0x000fe40007f1e0ff */
[----:B------:R-:W-:Y:S02]  /*5140*/  LDSM.16.M88.4 R144, [R195] ;  /* 0x00000000c390783b */ /* 0x000fe40000000200 */
[----:B------:R-:W-:Y:S02]  /*5150*/  @!P2 IADD3.X R165, RZ, c[0x0][0x1fc], R0, P0, P1 ;  /* 0x00007f00ffa5aa10 */ /* 0x000fe400007e2400 */
[----:B------:R-:W-:Y:S04]  /*5160*/  @!P2 IADD3 R166, P0, R166, c[0x0][0x1f8], RZ ;  /* 0x00007e00a6a6aa10 */ /* 0x000fe80007f1e0ff */
[----:B------:R-:W-:Y:S02]  /*5170*/  @!P2 IADD3.X R167, R0, c[0x0][0x1fc], RZ, P0, !PT ;  /* 0x00007f0000a7aa10 */ /* 0x000fe400007fe4ff */
[----:B------:R-:W-:Y:S04]  /*5180*/  @!P2 IADD3 R184, P1, R166, UR9, RZ ;  /* 0x00000009a6b8ac10 */ /* 0x000fe8000ff3e0ff */
[----:B------:R-:W-:Y:S01]  /*5190*/  @!P2 IADD3.X R185, R167, UR12, RZ, P1, !PT ;  /* 0x0000000ca7b9ac10 */ /* 0x000fe20008ffe4ff */
[C---:B-1----:R-:W-:Y:S03]  /*51a0*/  HMMA.16816.F32 R4, R124.reuse, R116, RZ ;  /* 0x000000747c04723c */ /* 0x042fe600000018ff */
[----:B------:R-:W-:Y:S04]  /*51b0*/  @!P2 IADD3 R222, P0, R184, UR9, RZ ;  /* 0x00000009b8deac10 */ /* 0x000fe8000ff1e0ff */
[----:B------:R-:W-:Y:S01]  /*51c0*/  @!P2 IADD3.X R223, R185, UR12, RZ, P0, !PT ;  /* 0x0000000cb9dfac10 */ /* 0x000fe200087fe4ff */
[C---:B------:R-:W-:Y:S01]  /*51d0*/  HMMA.16816.F32 R8, R124.reuse, R118, RZ ;  /* 0x000000767c08723c */ /* 0x040fe200000018ff */
[----:B------:R-:W1:Y:S07]  /*51e0*/  LDSM.16.M88.4 R116, [R206+0xa900] ;  /* 0x00a90000ce74783b */ /* 0x000e6e0000000200 */
[C---:B--2---:R-:W-:Y:S08]  /*51f0*/  HMMA.16816.F32 R12, R124.reuse, R120, RZ ;  /* 0x000000787c0c723c */ /* 0x044ff000000018ff */
[C---:B------:R-:W-:Y:S01]  /*5200*/  HMMA.16816.F32 R16, R124.reuse, R122, RZ ;  /* 0x0000007a7c10723c */ /* 0x040fe200000018ff */
[----:B------:R-:W2:Y:S07]  /*5210*/  LDSM.16.M88.4 R120, [R205] ;  /* 0x00000000cd78783b */ /* 0x000eae0000000200 */
[C---:B---3--:R-:W-:Y:S08]  /*5220*/  HMMA.16816.F32 R20, R124.reuse, R128, RZ ;  /* 0x000000807c14723c */ /* 0x048ff000000018ff */
[C---:B------:R-:W-:Y:S01]  /*5230*/  HMMA.16816.F32 R24, R124.reuse, R130, RZ ;  /* 0x000000827c18723c */ /* 0x040fe200000018ff */
[----:B------:R-:W3:Y:S07]  /*5240*/  LDSM.16.M88.4 R128, [R199] ;  /* 0x00000000c780783b */ /* 0x000eee0000000200 */
[C---:B----4-:R-:W-:Y:S08]  /*5250*/  HMMA.16816.F32 R28, R124.reuse, R132, RZ ;  /* 0x000000847c1c723c */ /* 0x050ff000000018ff */
[C---:B------:R-:W-:Y:S01]  /*5260*/  HMMA.16816.F32 R32, R124.reuse, R134, RZ ;  /* 0x000000867c20723c */ /* 0x040fe200000018ff */
[----:B------:R-:W-:Y:S07]  /*5270*/  LDSM.16.M88.4 R132, [R197] ;  /* 0x00000000c584783b */ /* 0x000fee0000000200 */
[C---:B-----5:R-:W-:Y:S08]  /*5280*/  HMMA.16816.F32 R36, R124.reuse, R136, RZ ;  /* 0x000000887c24723c */ /* 0x060ff000000018ff */
[C---:B------:R-:W-:Y:S01]  /*5290*/  HMMA.16816.F32 R40, R124.reuse, R138, RZ ;  /* 0x0000008a7c28723c */ /* 0x040fe200000018ff */
[----:B------:R-:W-:Y:S07]  /*52a0*/  LDSM.16.M88.4 R136, [R196] ;  /* 0x00000000c488783b */ /* 0x000fee0000000200 */
[C---:B-1----:R-:W-:Y:S08]  /*52b0*/  HMMA.16816.F32 R44, R124.reuse, R116, RZ ;  /* 0x000000747c2c723c */ /* 0x042ff000000018ff */
[----:B------:R-:W-:Y:S01]  /*52c0*/  HMMA.16816.F32 R48, R124, R118, RZ ;  /* 0x000000767c30723c */ /* 0x000fe200000018ff */
[----:B------:R-:W1:Y:S05]  /*52d0*/  LDSM.16.M88.4 R116, [R198] ;  /* 0x00000000c674783b */ /* 0x000e6a0000000200 */
[----:B------:R-:W-:Y:S01]  /*52e0*/  @!PT LDS RZ, [RZ] ;  /* 0x00000000fffff984 */ /* 0x000fe20000000800 */
[----:B------:R-:W-:Y:S01]  /*52f0*/  @!PT LDS RZ, [RZ] ;  /* 0x00000000fffff984 */ /* 0x000fe20000000800 */
[----:B------:R-:W-:Y:S01]  /*5300*/  @!PT LDS RZ, [RZ] ;  /* 0x00000000fffff984 */ /* 0x000fe20000000800 */
[----:B------:R4:W-:Y:S02]  /*5310*/  @!P2 LDGSTS.E.BYPASS.LTC128B.128 [R208+0x100], [R166.64], !P6 ;  /* 0x00100000a6d0afae */ /* 0x0009e4000f101d4a */
[C---:B--2---:R-:W-:Y:S03]  /*5320*/  HMMA.16816.F32 R4, R140.reuse, R120, R4 ;  /* 0x000000788c04723c */ /* 0x044fe60000001804 */
[----:B------:R4:W-:Y:S05]  /*5330*/  @!P2 LDGSTS.E.BYPASS.LTC128B.128 [R208+0x3100], [R164.64], !P5 ;  /* 0x03100000a4d0afae */ /* 0x0009ea000e901d4a */
[C---:B------:R-:W-:Y:S01]  /*5340*/  HMMA.16816.F32 R8, R140.reuse, R122, R8 ;  /* 0x0000007a8c08723c */ /* 0x040fe20000001808 */
[----:B------:R2:W-:Y:S05]  /*5350*/  @!P2 LDGSTS.E.BYPASS.LTC128B.128 [R208+0x1100], [R184.64], !P6 ;  /* 0x01100000b8d0afae */ /* 0x0005ea000f101d4a */
[----:B------:R2:W-:Y:S02]  /*5360*/  @!P2 LDGSTS.E.BYPASS.LTC128B.128 [R208+0x4100], [R184.64+0x80], !P5 ;  /* 0x04100080b8d0afae */ /* 0x0005e4000e901d4a */
[C---:B---3--:R-:W-:Y:S03]  /*5370*/  HMMA.16816.F32 R12, R140.reuse, R128, R12 ;  /* 0x000000808c0c723c */ /* 0x048fe6000000180c */
[----:B------:R3:W-:Y:S05]  /*5380*/  @!P2 LDGSTS.E.BYPASS.LTC128B.128 [R208+0x2100], [R222.64], !P6 ;  /* 0x02100000ded0afae */ /* 0x0007ea000f101d4a */
[C---:B------:R-:W-:Y:S01]  /*5390*/  HMMA.16816.F32 R16, R140.reuse, R130, R16 ;  /* 0x000000828c10723c */ /* 0x040fe20000001810 */
[----:B------:R3:W-:Y:S02]  /*53a0*/  @!P2 LDGSTS.E.BYPASS.LTC128B.128 [R208+0x5100], [R222.64+0x80], !P5 ;  /* 0x05100080ded0afae */ /* 0x0007e4000e901d4a */
[C---:B------:R-:W-:Y:S03]  /*53b0*/  ISETP.GT.AND P2, PT, R186.reuse, R207, PT ;  /* 0x000000cfba00720c */ /* 0x040fe60003f44270 */
[----:B------:R-:W5:Y:S02]  /*53c0*/  LDSM.16.M88.4 R120, [R203+0x8100] ;  /* 0x00810000cb78783b */ /* 0x000f640000000200 */
[C---:B-1----:R-:W-:Y:S03]  /*53d0*/  HMMA.16816.F32 R20, R140.reuse, R116, R20 ;  /* 0x000000748c14723c */ /* 0x042fe60000001814 */
[----:B------:R-:W0:Y:S05]  /*53e0*/  LDGDEPBAR ;  /* 0x00000000000079af */ /* 0x000e2a0000000000 */
[----:B------:R-:W1:Y:S01]  /*53f0*/  LDSM.16.M88.4 R152, [R203+0x8900] ;  /* 0x00890000cb98783b */ /* 0x000e620000000200 */
[C---:B------:R-:W-:Y:S04]  /*5400*/  HMMA.16816.F32 R24, R140.reuse, R118, R24 ;  /* 0x000000768c18723c */ /* 0x040fe80000001818 */
[----:B------:R-:W1:Y:S01]  /*5410*/  LDSM.16.M88.4 R128, [R203+0x9100] ;  /* 0x00910000cb80783b */ /* 0x000e620000000200 */
[----:B------:R-:W-:Y:S03]  /*5420*/  @P2 IADD3 R0, R186, -0x1, RZ ;  /* 0xffffffffba002810 */ /* 0x000fe60007ffe0ff */
[C---:B------:R-:W-:Y:S01]  /*5430*/  HMMA.16816.F32 R28, R140.reuse, R132, R28 ;  /* 0x000000848c1c723c */ /* 0x040fe2000000181c */
[----:B------:R-:W1:Y:S05]  /*5440*/  LDSM.16.M88.4 R116, [R203+0x9900] ;  /* 0x00990000cb74783b */ /* 0x000e6a0000000200 */
[----:B----4-:R-:W-:Y:S02]  /*5450*/  LDSM.16.M88.4 R164, [R206+0xb900] ;  /* 0x00b90000cea4783b */ /* 0x010fe40000000200 */
[C---:B------:R-:W-:Y:S03]  /*5460*/  HMMA.16816.F32 R32, R140.reuse, R134, R32 ;  /* 0x000000868c20723c */ /* 0x040fe60000001820 */
[----:B------:R-:W4:Y:S05]  /*5470*/  LDSM.16.M88.4 R132, [R203+0xa100] ;  /* 0x00a10000cb84783b */ /* 0x000f2a0000000200 */
[C---:B------:R-:W-:Y:S08]  /*5480*/  HMMA.16816.F32 R36, R140.reuse, R136, R36 ;  /* 0x000000888c24723c */ /* 0x040ff00000001824 */
[C---:B------:R-:W-:Y:S01]  /*5490*/  HMMA.16816.F32 R40, R140.reuse, R138, R40 ;  /* 0x0000008a8c28723c */ /* 0x040fe20000001828 */
[----:B------:R-:W-:Y:S07]  /*54a0*/  LDSM.16.M88.4 R136, [R194] ;  /* 0x00000000c288783b */ /* 0x000fee0000000200 */
[C---:B------:R-:W-:Y:S08]  /*54b0*/  HMMA.16816.F32 R44, R140.reuse, R144, R44 ;  /* 0x000000908c2c723c */ /* 0x040ff0000000182c */
[----:B------:R-:W-:Y:S01]  /*54c0*/  HMMA.16816.F32 R48, R140, R146, R48 ;  /* 0x000000928c30723c */ /* 0x000fe20000001830 */
[----:B------:R-:W-:Y:S07]  /*54d0*/  LDSM.16.M88.4 R144, [R194+0x1800] ;  /* 0x00180000c290783b */ /* 0x000fee0000000200 */
[C---:B-----5:R-:W-:Y:S08]  /*54e0*/  HMMA.16816.F32 R4, R148.reuse, R120, R4 ;  /* 0x000000789404723c */ /* 0x060ff00000001804 */
[C---:B------:R-:W-:Y:S01]  /*54f0*/  HMMA.16816.F32 R8, R148.reuse, R122, R8 ;  /* 0x0000007a9408723c */ /* 0x040fe20000001808 */
[----:B------:R-:W5:Y:S07]  /*5500*/  LDSM.16.M88.4 R120, [R203+0xa900] ;  /* 0x00a90000cb78783b */ /* 0x000f6e0000000200 */
[C---:B-1----:R-:W-:Y:S08]  /*5510*/  HMMA.16816.F32 R12, R148.reuse, R152, R12 ;  /* 0x00000098940c723c */ /* 0x042ff0000000180c */
[C---:B------:R-:W-:Y:S01]  /*5520*/  HMMA.16816.F32 R16, R148.reuse, R154, R16 ;  /* 0x0000009a9410723c */ /* 0x040fe20000001810 */
[----:B------:R-:W-:Y:S07]  /*5530*/  LDSM.16.M88.4 R152, [R206+0xb100] ;  /* 0x00b10000ce98783b */ /* 0x000fee0000000200 */
[C---:B------:R-:W-:Y:S08]  /*5540*/  HMMA.16816.F32 R20, R148.reuse, R128, R20 ;  /* 0x000000809414723c */ /* 0x040ff00000001814 */
[C---:B------:R-:W-:Y:S01]  /*5550*/  HMMA.16816.F32 R24, R148.reuse, R130, R24 ;  /* 0x000000829418723c */ /* 0x040fe20000001818 */
[----:B------:R-:W1:Y:S07]  /*5560*/  LDSM.16.M88.4 R128, [R194+0x800] ;  /* 0x00080000c280783b */ /* 0x000e6e0000000200 */
[C---:B------:R-:W-:Y:S08]  /*5570*/  HMMA.16816.F32 R28, R148.reuse, R116, R28 ;  /* 0x00000074941c723c */ /* 0x040ff0000000181c */
[C---:B------:R-:W-:Y:S01]  /*5580*/  HMMA.16816.F32 R32, R148.reuse, R118, R32 ;  /* 0x000000769420723c */ /* 0x040fe20000001820 */
[----:B------:R-:W1:Y:S07]  /*5590*/  LDSM.16.M88.4 R116, [R194+0x1000] ;  /* 0x00100000c274783b */ /* 0x000e6e0000000200 */
[C---:B----4-:R-:W-:Y:S08]  /*55a0*/  HMMA.16816.F32 R36, R148.reuse, R132, R36 ;  /* 0x000000849424723c */ /* 0x050ff00000001824 */
[C---:B------:R-:W-:Y:S01]  /*55b0*/  HMMA.16816.F32 R40, R148.reuse, R134, R40 ;  /* 0x000000869428723c */ /* 0x040fe20000001828 */
[----:B------:R-:W4:Y:S07]  /*55c0*/  LDSM.16.M88.4 R132, [R194+0x2000] ;  /* 0x00200000c284783b */ /* 0x000f2e0000000200 */
[C---:B-----5:R-:W-:Y:S08]  /*55d0*/  HMMA.16816.F32 R44, R148.reuse, R120, R44 ;  /* 0x00000078942c723c */ /* 0x060ff0000000182c */
[----:B------:R-:W-:Y:S01]  /*55e0*/  HMMA.16816.F32 R48, R148, R122, R48 ;  /* 0x0000007a9430723c */ /* 0x000fe20000001830 */
[----:B------:R-:W5:Y:S07]  /*55f0*/  LDSM.16.M88.4 R120, [R194+0x2800] ;  /* 0x00280000c278783b */ /* 0x000f6e0000000200 */
[C---:B------:R-:W-:Y:S08]  /*5600*/  HMMA.16816.F32 R4, R156.reuse, R136, R4 ;  /* 0x000000889c04723c */ /* 0x040ff00000001804 */
[C---:B------:R-:W-:Y:S01]  /*5610*/  HMMA.16816.F32 R8, R156.reuse, R138, R8 ;  /* 0x0000008a9c08723c */ /* 0x040fe20000001808 */
[----:B------:R-:W2:Y:S07]  /*5620*/  LDSM.16.M88.4 R136, [R206+0xc100] ;  /* 0x00c10000ce88783b */ /* 0x000eae0000000200 */
        /* <DEDUP_REMOVED lines=11> */
[----:B------:R-:W-:Y:S07]  /*56e0*/  LDSM.16.M88.4 R132, [R192] ;  /* 0x00000000c084783b */ /* 0x000fee0000000200 */
[C---:B-----5:R-:W-:Y:S08]  /*56f0*/  HMMA.16816.F32 R44, R156.reuse, R120, R44 ;  /* 0x000000789c2c723c */ /* 0x060ff0000000182c */
[----:B------:R-:W-:Y:S01]  /*5700*/  HMMA.16816.F32 R48, R156, R122, R48 ;  /* 0x0000007a9c30723c */ /* 0x000fe20000001830 */
[----:B------:R-:W4:Y:S07]  /*5710*/  LDSM.16.M88.4 R120, [R193] ;  /* 0x00000000c178783b */ /* 0x000f2e0000000200 */
[C---:B------:R-:W-:Y:S08]  /*5720*/  HMMA.16816.F32 R4, R160.reuse, R152, R4 ;  /* 0x00000098a004723c */ /* 0x040ff00000001804 */
[C---:B------:R-:W-:Y:S01]  /*5730*/  HMMA.16816.F32 R8, R160.reuse, R154, R8 ;  /* 0x0000009aa008723c */ /* 0x040fe20000001808 */
[----:B------:R-:W5:Y:S07]  /*5740*/  LDSM.16.M88.4 R152, [R191] ;  /* 0x00000000bf98783b */ /* 0x000f6e0000000200 */
[C---:B------:R-:W-:Y:S08]  /*5750*/  HMMA.16816.F32 R12, R160.reuse, R164, R12 ;  /* 0x000000a4a00c723c */ /* 0x040ff0000000180c */
[C---:B------:R-:W-:Y:S01]  /*5760*/  HMMA.16816.F32 R16, R160.reuse, R166, R16 ;  /* 0x000000a6a010723c */ /* 0x040fe20000001810 */
[----:B------:R-:W-:Y:S07]  /*5770*/  LDSM.16.M88.4 R164, [R194+0x3000] ;  /* 0x00300000c2a4783b */ /* 0x000fee0000000200 */
[C---:B--2---:R-:W-:Y:S08]  /*5780*/  HMMA.16816.F32 R20, R160.reuse, R136, R20 ;  /* 0x00000088a014723c */ /* 0x044ff00000001814 */
[C---:B------:R-:W-:Y:S01]  /*5790*/  HMMA.16816.F32 R24, R160.reuse, R138, R24 ;  /* 0x0000008aa018723c */ /* 0x040fe20000001818 */
[----:B------:R-:W2:Y:S07]  /*57a0*/  LDSM.16.M88.4 R136, [R190] ;  /* 0x00000000be88783b */ /* 0x000eae0000000200 */
[C---:B-1----:R-:W-:Y:S08]  /*57b0*/  HMMA.16816.F32 R28, R160.reuse, R116, R28 ;  /* 0x00000074a01c723c */ /* 0x042ff0000000181c */
[C---:B------:R-:W-:Y:S01]  /*57c0*/  HMMA.16816.F32 R32, R160.reuse, R118, R32 ;  /* 0x00000076a020723c */ /* 0x040fe20000001820 */
[----:B------:R-:W1:Y:S07]  /*57d0*/  LDSM.16.M88.4 R116, [R189] ;  /* 0x00000000bd74783b */ /* 0x000e6e0000000200 */
[C---:B------:R-:W-:Y:S08]  /*57e0*/  HMMA.16816.F32 R36, R160.reuse, R128, R36 ;  /* 0x00000080a024723c */ /* 0x040ff00000001824 */
[C---:B------:R-:W-:Y:S01]  /*57f0*/  HMMA.16816.F32 R40, R160.reuse, R130, R40 ;  /* 0x00000082a028723c */ /* 0x040fe20000001828 */
[----:B------:R-:W1:Y:S07]  /*5800*/  LDSM.16.M88.4 R128, [R188] ;  /* 0x00000000bc80783b */ /* 0x000e6e0000000200 */
[C---:B------:R-:W-:Y:S08]  /*5810*/  HMMA.16816.F32 R44, R160.reuse, R144, R44 ;  /* 0x00000090a02c723c */ /* 0x040ff0000000182c */
[----:B------:R-:W-:Y:S01]  /*5820*/  HMMA.16816.F32 R48, R160, R146, R48 ;  /* 0x00000092a030723c */ /* 0x000fe20000001830 */
[----:B------:R-:W-:Y:S07]  /*5830*/  LDSM.16.M88.4 R144, [R203+0xc100] ;  /* 0x00c10000cb90783b */ /* 0x000fee0000000200 */
[C---:B----4-:R-:W-:Y:S08]  /*5840*/  HMMA.16816.F32 R4, R168.reuse, R120, R4 ;  /* 0x00000078a804723c */ /* 0x050ff00000001804 */
[C---:B------:R-:W-:Y:S01]  /*5850*/  HMMA.16816.F32 R8, R168.reuse, R122, R8 ;  /* 0x0000007aa808723c */ /* 0x040fe20000001808 */
[----:B------:R-:W4:Y:S07]  /*5860*/  LDSM.16.M88.4 R120, [R203+0xb100] ;  /* 0x00b10000cb78783b */ /* 0x000f2e0000000200 */
[C---:B------:R-:W-:Y:S08]  /*5870*/  HMMA.16816.F32 R12, R168.reuse, R132, R12 ;  /* 0x00000084a80c723c */ /* 0x040ff0000000180c */
[C---:B------:R-:W-:Y:S01]  /*5880*/  HMMA.16816.F32 R16, R168.reuse, R134, R16 ;  /* 0x00000086a810723c */ /* 0x040fe20000001810 */
[----:B------:R-:W3:Y:S07]  /*5890*/  LDSM.16.M88.4 R132, [R203+0xb900] ;  /* 0x00b90000cb84783b */ /* 0x000eee0000000200 */
[C---:B-----5:R-:W-:Y:S08]  /*58a0*/  HMMA.16816.F32 R20, R168.reuse, R152, R20 ;  /* 0x00000098a814723c */ /* 0x060ff00000001814 */
        /* <DEDUP_REMOVED lines=8> */
[C---:B------:R-:W-:Y:S08]  /*5930*/  HMMA.16816.F32 R44, R168.reuse, R128, R44 ;  /* 0x00000080a82c723c */ /* 0x040ff0000000182c */
[----:B------:R-:W-:Y:S01]  /*5940*/  HMMA.16816.F32 R48, R168, R130, R48 ;  /* 0x00000082a830723c */ /* 0x000fe20000001830 */
[----:B------:R-:W5:Y:S07]  /*5950*/  LDSM.16.M88.4 R128, [R194+0x3800] ;  /* 0x00380000c280783b */ /* 0x000f6e0000000200 */
[C---:B----4-:R-:W-:Y:S08]  /*5960*/  HMMA.16816.F32 R4, R172.reuse, R120, R4 ;  /* 0x00000078ac04723c */ /* 0x050ff00000001804 */
[C---:B------:R-:W-:Y:S01]  /*5970*/  HMMA.16816.F32 R8, R172.reuse, R122, R8 ;  /* 0x0000007aac08723c */ /* 0x040fe20000001808 */
[----:B------:R-:W4:Y:S07]  /*5980*/  LDSM.16.M88.4 R120, [R194+0x4000] ;  /* 0x00400000c278783b */ /* 0x000f2e0000000200 */
[C---:B---3--:R-:W-:Y:S08]  /*5990*/  HMMA.16816.F32 R12, R172.reuse, R132, R12 ;  /* 0x00000084ac0c723c */ /* 0x048ff0000000180c */
[C---:B------:R-:W-:Y:S08]  /*59a0*/  HMMA.16816.F32 R16, R172.reuse, R134, R16 ;  /* 0x00000086ac10723c */ /* 0x040ff00000001810 */
[C---:B------:R-:W-:Y:S08]  /*59b0*/  HMMA.16816.F32 R20, R172.reuse, R144, R20 ;  /* 0x00000090ac14723c */ /* 0x040ff00000001814 */
[C---:B------:R-:W-:Y:S08]  /*59c0*/  HMMA.16816.F32 R24, R172.reuse, R146, R24 ;  /* 0x00000092ac18723c */ /* 0x040ff00000001818 */
[C---:B--2---:R-:W-:Y:S08]  /*59d0*/  HMMA.16816.F32 R28, R172.reuse, R136, R28 ;  /* 0x00000088ac1c723c */ /* 0x044ff0000000181c */
[C---:B------:R-:W-:Y:S08]  /*59e0*/  HMMA.16816.F32 R32, R172.reuse, R138, R32 ;  /* 0x0000008aac20723c */ /* 0x040ff00000001820 */
[C---:B-1----:R-:W-:Y:S08]  /*59f0*/  HMMA.16816.F32 R36, R172.reuse, R116, R36 ;  /* 0x00000074ac24723c */ /* 0x042ff00000001824 */
[C---:B------:R-:W-:Y:S01]  /*5a00*/  HMMA.16816.F32 R40, R172.reuse, R118, R40 ;  /* 0x00000076ac28723c */ /* 0x040fe20000001828 */
[----:B------:R-:W1:Y:S07]  /*5a10*/  LDSM.16.M88.4 R116, [R194+0x4800] ;  /* 0x00480000c274783b */ /* 0x000e6e0000000200 */
[C---:B------:R-:W-:Y:S08]  /*5a20*/  HMMA.16816.F32 R44, R172.reuse, R152, R44 ;  /* 0x00000098ac2c723c */ /* 0x040ff0000000182c */
[----:B------:R-:W-:Y:S08]  /*5a30*/  HMMA.16816.F32 R48, R172, R154, R48 ;  /* 0x0000009aac30723c */ /* 0x000ff00000001830 */
[C---:B------:R-:W-:Y:S07]  /*5a40*/  HMMA.16816.F32 R4, R176.reuse, R164, R4 ;  /* 0x000000a4b004723c */ /* 0x040fee0000001804 */
[----:B------:R-:W-:Y:S01]  /*5a50*/  @P2 IMAD.MOV.U32 R164, RZ, RZ, R210 ;  /* 0x000000ffffa42224 */ /* 0x000fe200078e00d2 */
[C---:B------:R-:W-:Y:S04]  /*5a60*/  HMMA.16816.F32 R8, R176.reuse, R166, R8 ;  /* 0x000000a6b008723c */ /* 0x040fe80000001808 */
[----:B------:R-:W-:Y:S03]  /*5a70*/  @P2 SHF.R.S32.HI R165, RZ, 0x1f, R0 ;  /* 0x0000001fffa52819 */ /* 0x000fe60000011400 */
[C---:B------:R-:W-:Y:S01]  /*5a80*/  @P2 IMAD.WIDE.U32 R166, R0.reuse, c[0x0][0x1e0], RZ ;  /* 0x0000780000a62a25 */ /* 0x040fe200078e00ff */
[C---:B-----5:R-:W-:Y:S04]  /*5a90*/  HMMA.16816.F32 R12, R176.reuse, R128, R12 ;  /* 0x00000080b00c723c */ /* 0x060fe8000000180c */
[----:B------:R-:W-:Y:S04]  /*5aa0*/  @P2 IMAD R165, R165, c[0x0][0x1e0], RZ ;  /* 0x00007800a5a52a24 */ /* 0x000fe800078e02ff */
[C---:B------:R-:W-:Y:S01]  /*5ab0*/  HMMA.16816.F32 R16, R176.reuse, R130, R16 ;  /* 0x00000082b010723c */ /* 0x040fe20000001810 */
[----:B------:R-:W2:Y:S03]  /*5ac0*/  LDSM.16.M88.4 R128, [R194+0x5000] ;  /* 0x00500000c280783b */ /* 0x000ea60000000200 */
[----:B------:R-:W-:Y:S04]  /*5ad0*/  @P2 IMAD R165, R0, c[0x0][0x1e4], R165 ;  /* 0x0000790000a52a24 */ /* 0x000fe800078e02a5 */
[C---:B----4-:R-:W-:Y:S04]  /*5ae0*/  HMMA.16816.F32 R20, R176.reuse, R120, R20 ;  /* 0x00000078b014723c */ /* 0x050fe80000001814 */
[----:B------:R-:W-:Y:S02]  /*5af0*/  @P2 IMAD.IADD R0, R167, 0x1, R165 ;  /* 0x00000001a7002824 */ /* 0x000fe400078e02a5 */
[----:B------:R-:W-:Y:S02]  /*5b00*/  @P2 IMAD.MOV.U32 R165, RZ, RZ, R213 ;  /* 0x000000ffffa52224 */ /* 0x000fe400078e00d5 */
[C---:B------:R-:W-:Y:S01]  /*5b10*/  HMMA.16816.F32 R24, R176.reuse, R122, R24 ;  /* 0x0000007ab018723c */ /* 0x040fe20000001818 */
[----:B------:R-:W3:Y:S01]  /*5b20*/  LDSM.16.M88.4 R120, [R194+0x5800] ;  /* 0x00580000c278783b */ /* 0x000ee20000000200 */
[----:B------:R-:W-:Y:S04]  /*5b30*/  DEPBAR.LE SB0, 0x0 ;  /* 0x000080000000791a */ /* 0x000fe80000000000 */
[----:B------:R-:W-:Y:S01]  /*5b40*/  BAR.SYNC.DEFER_BLOCKING 0x0 ;  /* 0x0000000000007b1d */ /* 0x000fe20000010000 */
[----:B------:R-:W-:Y:S01]  /*5b50*/  @P2 IMAD.WIDE.U32 R164, R166, 0x60, R164 ;  /* 0x00000060a6a42825 */ /* 0x000fe200078e00a4 */
[C---:B-1----:R-:W-:Y:S05]  /*5b60*/  HMMA.16816.F32 R28, R176.reuse, R116, R28 ;  /* 0x00000074b01c723c */ /* 0x042fea000000181c */
[----:B------:R-:W-:Y:S01]  /*5b70*/  @P2 IMAD R0, R0, 0x60, RZ ;  /* 0x0000006000002824 */ /* 0x000fe200078e02ff */
[----:B------:R-:W-:Y:S02]  /*5b80*/  @P2 SHF.L.U64.HI R166, R182, 0x6, R181 ;  /* 0x00000006b6a62819 */ /* 0x000fe400000102b5 */
[C---:B------:R-:W-:Y:S04]  /*5b90*/  HMMA.16816.F32 R32, R176.reuse, R118, R32 ;  /* 0x00000076b020723c */ /* 0x040fe80000001820 */
[----:B------:R-:W-:Y:S02]  /*5ba0*/  @P2 IMAD.IADD R165, R165, 0x1, R0 ;  /* 0x00000001a5a52824 */ /* 0x000fe400078e0200 */
[C---:B------:R-:W-:Y:S03]  /*5bb0*/  @P2 IMAD.SHL.U32 R0, R164.reuse, 0x2, RZ ;  /* 0x00000002a4002824 */ /* 0x040fe600078e00ff */
[----:B------:R-:W-:Y:S01]  /*5bc0*/  @P2 SHF.L.U64.HI R164, R164, 0x1, R165 ;  /* 0x00000001a4a42819 */ /* 0x000fe200000102a5 */
[C---:B--2---:R-:W-:Y:S03]  /*5bd0*/  HMMA.16816.F32 R36, R176.reuse, R128, R36 ;  /* 0x00000080b024723c */ /* 0x044fe60000001824 */
[----:B------:R-:W-:Y:S01]  /*5be0*/  @P2 IADD3 R184, P0, R0, c[0x0][0x1c8], RZ ;  /* 0x0000720000b82a10 */ /* 0x000fe20007f1e0ff */
[----:B------:R-:W-:Y:S01]  /*5bf0*/  @P2 IMAD.SHL.U32 R165, R182, 0x40, RZ ;  /* 0x00000040b6a52824 */ /* 0x000fe200078e00ff */
[----:B------:R-:W-:Y:S02]  /*5c00*/  @P2 IADD3 R0, P1, R0, 0x80, RZ ;  /* 0x0000008000002810 */ /* 0x000fe40007f3e0ff */
[----:B------:R-:W-:Y:S01]  /*5c10*/  @P2 IADD3.X R185, R164, c[0x0][0x1cc], RZ, P0, !PT ;  /* 0x00007300a4b92a10 */ /* 0x000fe200007fe4ff */
[C---:B------:R-:W-:Y:S04]  /*5c20*/  HMMA.16816.F32 R40, R176.reuse, R130, R40 ;  /* 0x00000082b028723c */ /* 0x040fe80000001828 */
[----:B------:R-:W-:Y:S01]  /*5c30*/  @!PT LDS RZ, [RZ] ;  /* 0x00000000fffff984 */ /* 0x000fe20000000800 */
[----:B------:R-:W-:Y:S01]  /*5c40*/  @!PT LDS RZ, [RZ] ;  /* 0x00000000fffff984 */ /* 0x000fe20000000800 */
[----:B------:R-:W-:Y:S01]  /*5c50*/  @!PT LDS RZ, [RZ] ;  /* 0x00000000fffff984 */ /* 0x000fe20000000800 */
[----:B------:R1:W-:Y:S01]  /*5c60*/  @P2 LDGSTS.E.BYPASS.LTC128B.128 [R208+0x8100], [R184.64], !P6 ;  /* 0x08100000b8d02fae */ /* 0x0003e2000f101d4a */
[----:B------:R-:W-:Y:S01]  /*5c70*/  @P2 IADD3 R222, P0, R0, c[0x0][0x1c8], RZ ;  /* 0x0000720000de2a10 */ /* 0x000fe20007f1e0ff */
[----:B------:R-:W-:Y:S02]  /*5c80*/  IMAD.MOV.U32 R0, RZ, RZ, R209 ;  /* 0x000000ffff007224 */ /* 0x000fe400078e00d1 */
[----:B------:R-:W-:Y:S01]  /*5c90*/  @P4 IMAD.MOV.U32 R0, RZ, RZ, R180 ;  /* 0x000000ffff004224 */ /* 0x000fe200078e00b4 */
[----:B------:R-:W-:Y:S01]  /*5ca0*/  @P2 IADD3.X R223, RZ, c[0x0][0x1cc], R164, P0, P1 ;  /* 0x00007300ffdf2a10 */ /* 0x000fe200007e24a4 */
[C---:B---3--:R-:W-:Y:S03]  /*5cb0*/  HMMA.16816.F32 R44, R176.reuse, R120, R44 ;  /* 0x00000078b02c723c */ /* 0x048fe6000000182c */
[----:B------:R-:W2:Y:S01]  /*5cc0*/  SHFL.IDX PT, R164, R0, RZ, 0x1c1f ;  /* 0x001c1fff00a47589 */ /* 0x000ea200000e0000 */
[-C--:B------:R-:W-:Y:S04]  /*5cd0*/  @P2 IADD3 R224, P1, R184, R165.reuse, RZ ;  /* 0x000000a5b8e02210 */ /* 0x080fe80007f3e0ff */
[----:B------:R2:W-:Y:S01]  /*5ce0*/  @P2 LDGSTS.E.BYPASS.LTC128B.128 [R208+0xb100], [R222.64], !P5 ;  /* 0x0b100000ded02fae */ /* 0x0005e2000e901d4a */
[--C-:B------:R-:W-:Y:S01]  /*5cf0*/  @P2 IMAD.X R225, R185, 0x1, R166.reuse, P1 ;  /* 0x00000001b9e12824 */ /* 0x100fe200008e06a6 */
[----:B------:R-:W-:Y:S03]  /*5d00*/  HMMA.16816.F32 R48, R176, R122, R48 ;  /* 0x0000007ab030723c */ /* 0x000fe60000001830 */
[----:B------:R-:W-:Y:S01]  /*5d10*/  @P2 IADD3 R226, P0, R224, R165, RZ ;  /* 0x000000a5e0e22210 */ /* 0x000fe20007f1e0ff */
[----:B------:R3:W-:Y:S01]  /*5d20*/  @P2 LDGSTS.E.BYPASS.LTC128B.128 [R208+0x9100], [R224.64], !P6 ;  /* 0x09100000e0d02fae */ /* 0x0007e2000f101d4a */
[----:B------:R-:W-:Y:S03]  /*5d30*/  IMAD R165, R186, -0x60, RZ ;  /* 0xffffffa0baa57824 */ /* 0x000fe600078e02ff */
[----:B------:R-:W-:Y:S01]  /*5d40*/  @P2 IMAD.X R227, R225, 0x1, R166, P0 ;  /* 0x00000001e1e32824 */ /* 0x000fe200000e06a6 */
[----:B------:R3:W-:Y:S03]  /*5d50*/  @P2 LDGSTS.E.BYPASS.LTC128B.128 [R208+0xc100], [R224.64+0x80], !P5 ;  /* 0x0c100080e0d02fae */ /* 0x0007e6000e901d4a */
[----:B------:R-:W-:Y:S02]  /*5d60*/  IADD3 R167, -R214, 0x1, R165 ;  /* 0x00000001d6a77810 */ /* 0x000fe40007ffe1a5 */
[----:B------:R3:W-:Y:S02]  /*5d70*/  @P2 LDGSTS.E.BYPASS.LTC128B.128 [R208+0xa100], [R226.64], !P6 ;  /* 0x0a100000e2d02fae */ /* 0x0007e4000f101d4a */
[----:B------:R-:W-:Y:S03]  /*5d80*/  IADD3 R167, R167, c[0x0][0x1d0], RZ ;  /* 0x00007400a7a77a10 */ /* 0x000fe60007ffe0ff */
[----:B------:R3:W-:Y:S01]  /*5d90*/  @P2 LDGSTS.E.BYPASS.LTC128B.128 [R208+0xd100], [R226.64+0x80], !P5 ;  /* 0x0d100080e2d02fae */ /* 0x0007e2000e901d4a */
[----:B------:R-:W-:Y:S04]  /*5da0*/  IADD3 R167, R167, -c[0x0][0x168], RZ ;  /* 0x80005a00a7a77a10 */ /* 0x000fe80007ffe0ff */
[----:B------:R-:W0:Y:S01]  /*5db0*/  LDGDEPBAR ;  /* 0x00000000000079af */ /* 0x000e220000000000 */
[C---:B-1----:R-:W-:Y:S02]  /*5dc0*/  IADD3 R185, R167.reuse, c[0x0][0x328], RZ ;  /* 0x0000ca00a7b97a10 */ /* 0x042fe40007ffe0ff */
[----:B------:R-:W-:Y:S03]  /*5dd0*/  IADD3 R167, R167, UR7, RZ ;  /* 0x00000007a7a77c10 */ /* 0x000fe6000fffe0ff */
[----:B--2---:R-:W-:Y:S02]  /*5de0*/  IMAD.IADD R223, R185, 0x1, R164 ;  /* 0x00000001b9df7824 */ /* 0x004fe400078e02a4 */
[----:B------:R-:W-:Y:S01]  /*5df0*/  IMAD.IADD R187, R164, 0x1, R167 ;  /* 0x00000001a4bb7824 */ /* 0x000fe200078e02a7 */
[----:B------:R-:W-:-:S05]  /*5e00*/  @!P3 BRA `(.L_x_173) ;  /* 0x000001900000b947 */ /* 0x000fca0003800000 */
[----:B------:R-:W-:Y:S01]  /*5e10*/  IADD3 R117, R164, c[0x0][0x1d0], RZ ;  /* 0x00007400a4757a10 */ /* 0x000fe20007ffe0ff */
[----:B------:R-:W-:Y:S03]  /*5e20*/  BSSY B0, `(.L_x_174) ;  /* 0x0000012000007945 */ /* 0x000fe60003800000 */
[----:B------:R-:W-:Y:S04]  /*5e30*/  IADD3 R117, R117, -c[0x0][0x168], RZ ;  /* 0x80005a0075757a10 */ /* 0x000fe80007ffe0ff */
[----:B------:R-:W-:Y:S11]  /*5e40*/  ISETP.GT.AND P0, PT, R117, -0x1, PT ;  /* 0xffffffff7500780c */ /* 0x000ff60003f04270 */
[----:B------:R-:W-:Y:S02]  /*5e50*/  @!UPT UIADD3 URZ, URZ, URZ, URZ ;  /* 0x0000003f3f3ff290 */ /* 0x000fe4000fffe03f */
[----:B------:R-:W-:-:S05]  /*5e60*/  @P0 BRA `(.L_x_175) ;  /* 0x0000008000000947 */ /* 0x000fca0003800000 */
[----:B------:R-:W-:Y:S01]  /*5e70*/  LOP3.LUT R117, RZ, R117, RZ, 0x33, !PT ;  /* 0x00000075ff757212 */ /* 0x000fe200078e33ff */
[----:B------:R-:W-:Y:S05]  /*5e80*/  IMAD.MOV.U32 R116, RZ, RZ, c[0x0][0x32c] ;  /* 0x0000cb00ff747624 */ /* 0x000fea00078e00ff */
[----:B------:R-:W-:Y:S11]  /*5e90*/  ISETP.NE.AND P0, PT, R116, 0x1, PT ;  /* 0x000000017400780c */ /* 0x000ff60003f05270 */
[----:B------:R-:W-:Y:S02]  /*5ea0*/  @!UPT UIADD3 URZ, URZ, URZ, URZ ;  /* 0x0000003f3f3ff290 */ /* 0x000fe4000fffe03f */
[----:B------:R-:W-:Y:S05]  /*5eb0*/  @P0 IMAD.HI.U32 R116, R117, c[0x0][0x330], RZ ;  /* 0x0000cc0075740a27 */ /* 0x000fea00078e00ff */
[----:B------:R-:W-:Y:S04]  /*5ec0*/  @P0 SHF.R.U32.HI R117, RZ, c[0x0][0x334], R116 ;  /* 0x0000cd00ff750a19 */ /* 0x000fe80000011674 */
[----:B------:R-:W-:Y:S01]  /*5ed0*/  LOP3.LUT R117, RZ, R117, RZ, 0x33, !PT ;  /* 0x00000075ff757212 */ /* 0x000fe200078e33ff */
[----:B------:R-:W-:-:S05]  /*5ee0*/  BRA `(.L_x_176) ;  /* 0x0000005000007947 */ /* 0x000fca0003800000 */
.L_x_175:
[----:B------:R-:W-:Y:S04]  /*5ef0*/  MOV R116, c[0x0][0x32c] ;  /* 0x0000cb0000747a02 */ /* 0x000fe80000000f00 */
[----:B------:R-:W-:Y:S11]  /*5f00*/  ISETP.NE.AND P0, PT, R116, 0x1, PT ;  /* 0x000000017400780c */ /* 0x000ff60003f05270 */
[----:B------:R-:W-:Y:S02]  /*5f10*/  @!UPT UIADD3 URZ, URZ, URZ, URZ ;  /* 0x0000003f3f3ff290 */ /* 0x000fe4000fffe03f */
[----:B------:R-:W-:Y:S05]  /*5f20*/  @P0 IMAD.HI.U32 R116, R117, c[0x0][0x330], RZ ;  /* 0x0000cc0075740a27 */ /* 0x000fea00078e00ff */
[----:B------:R-:W-:Y:S02]  /*5f30*/  @P0 SHF.R.U32.HI R117, RZ, c[0x0][0x334], R116 ;  /* 0x0000cd00ff750a19 */ /* 0x000fe40000011674 */
.L_x_176:
[----:B------:R-:W-:Y:S05]  /*5f40*/  BSYNC B0 ;  /* 0x0000000000007941 */ /* 0x000fea0003800000 */
.L_x_174:
[----:B------:R-:W-:Y:S04]  /*5f50*/  IMAD.IADD R118, R165, 0x1, -R214 ;  /* 0x00000001a5767824 */ /* 0x000fe800078e0ad6 */
[----:B------:R-:W-:Y:S05]  /*5f60*/  IMAD R118, R117, c[0x0][0x32c], R118 ;  /* 0x0000cb0075767a24 */ /* 0x000fea00078e0276 */
[----:B------:R-:W-:Y:S02]  /*5f70*/  IADD3 R116, R118, c[0x0][0x32c], RZ ;  /* 0x0000cb0076747a10 */ /* 0x000fe40007ffe0ff */
[----:B------:R-:W-:Y:S02]  /*5f80*/  IMNMX R187, R187, R118, !PT ;  /* 0x00000076bbbb7217 */ /* 0x000fe40007800200 */
[----:B------:R-:W-:Y:S02]  /*5f90*/  IMNMX R223, R223, R116, PT ;  /* 0x00000074dfdf7217 */ /* 0x000fe40003800200 */
.L_x_173:
[C---:B------:R-:W-:Y:S01]  /*5fa0*/  ISETP.GE.AND P0, PT, R165.reuse, 0x1, PT ;  /* 0x00000001a500780c */ /* 0x040fe20003f06270 */
[----:B------:R-:W1:Y:S01]  /*5fb0*/  SHFL.IDX PT, R0, R0, 0x1, 0x1c1f ;  /* 0x003c1f0000007f89 */ /* 0x000e6200000e0000 */
[----:B------:R-:W-:Y:S02]  /*5fc0*/  ISETP.GE.AND P1, PT, R165, 0x2, PT ;  /* 0x00000002a500780c */ /* 0x000fe40003f26270 */
[----:B------:R-:W-:Y:S02]  /*5fd0*/  LOP3.LUT R215, R215, 0xffdfffff, RZ, 0xc0, !PT ;  /* 0xffdfffffd7d77812 */ /* 0x000fe400078ec0ff */
[----:B------:R-:W-:Y:S07]  /*5fe0*/  ISETP.GE.AND P2, PT, R165, 0x59, PT ;  /* 0x00000059a500780c */ /* 0x000fee0003f46270 */
[----:B------:R-:W-:Y:S02]  /*5ff0*/  @P0 LOP3.LUT R215, R215, 0x200000, RZ, 0xfc, !PT ;  /* 0x00200000d7d70812 */ /* 0x000fe400078efcff */
[----:B------:R-:W-:Y:S02]  /*6000*/  ISETP.GT.AND P0, PT, R187, RZ, !P0 ;  /* 0x000000ffbb00720c */ /* 0x000fe40004704270 */
[----:B------:R-:W-:Y:S02]  /*6010*/  LOP3.LUT R215, R215, 0xffefffff, RZ, 0xc0, !PT ;  /* 0xffefffffd7d77812 */ /* 0x000fe400078ec0ff */
[----:B------:R-:W-:Y:S02]  /*6020*/  ISETP.LT.OR P0, PT, R223, 0x1, P0 ;  /* 0x00000001df00780c */ /* 0x000fe40000701670 */
[----:B------:R-:W-:Y:S02]  /*6030*/  @P1 LOP3.LUT R215, R215, 0x100000, RZ, 0xfc, !PT ;  /* 0x00100000d7d71812 */ /* 0x000fe400078efcff */
[----:B------:R-:W-:Y:S02]  /*6040*/  FSEL R120, R4, -INF , !P0 ;  /* 0xff80000004787808 */ /* 0x000fe40004000000 */
[----:B------:R-:W-:Y:S01]  /*6050*/  ISETP.GT.AND P0, PT, R187, 0x1, !P1 ;  /* 0x00000001bb00780c */ /* 0x000fe20004f04270 */
[--C-:B-1----:R-:W-:Y:S01]  /*6060*/  IMAD.IADD R4, R185, 0x1, R0.reuse ;  /* 0x00000001b9047824 */ /* 0x102fe200078e0200 */
[----:B------:R-:W-:Y:S02]  /*6070*/  ISETP.GE.AND P1, PT, R165, 0x9, PT ;  /* 0x00000009a500780c */ /* 0x000fe40003f26270 */
[----:B------:R-:W-:Y:S02]  /*6080*/  ISETP.LT.OR P0, PT, R223, 0x2, P0 ;  /* 0x00000002df00780c */ /* 0x000fe40000701670 */
[----:B------:R-:W-:Y:S02]  /*6090*/  LOP3.LUT R215, R215, 0xfff7ffff, RZ, 0xc0, !PT ;  /* 0xfff7ffffd7d77812 */ /* 0x000fe400078ec0ff */
[----:B------:R-:W-:Y:S01]  /*60a0*/  FSEL R118, R5, -INF , !P0 ;  /* 0xff80000005767808 */ /* 0x000fe20004000000 */
[----:B------:R-:W-:Y:S01]  /*60b0*/  IMAD.IADD R5, R167, 0x1, R0 ;  /* 0x00000001a7057824 */ /* 0x000fe200078e0200 */
[----:B------:R-:W-:Y:S04]  /*60c0*/  ISETP.GT.AND P0, PT, R187, 0x8, !P1 ;  /* 0x00000008bb00780c */ /* 0x000fe80004f04270 */
[----:B------:R-:W-:Y:S02]  /*60d0*/  ISETP.LT.OR P0, PT, R223, 0x9, P0 ;  /* 0x00000009df00780c */ /* 0x000fe40000701670 */
[----:B------:R-:W-:Y:S02]  /*60e0*/  @P1 LOP3.LUT R215, R215, 0x80000, RZ, 0xfc, !PT ;  /* 0x00080000d7d71812 */ /* 0x000fe400078efcff */
[----:B------:R-:W-:Y:S02]  /*60f0*/  ISETP.GE.AND P1, PT, R165, 0xa, PT ;  /* 0x0000000aa500780c */ /* 0x000fe40003f26270 */
[----:B------:R-:W-:Y:S02]  /*6100*/  LOP3.LUT R215, R215, 0xfffbffff, RZ, 0xc0, !PT ;  /* 0xfffbffffd7d77812 */ /* 0x000fe400078ec0ff */
[----:B------:R-:W-:Y:S02]  /*6110*/  FSEL R116, R8, -INF , !P0 ;  /* 0xff80000008747808 */ /* 0x000fe40004000000 */
[----:B------:R-:W-:Y:S04]  /*6120*/  ISETP.GT.AND P0, PT, R187, 0x9, !P1 ;  /* 0x00000009bb00780c */ /* 0x000fe80004f04270 */
[----:B------:R-:W-:Y:S03]  /*6130*/  ISETP.LT.OR P0, PT, R223, 0xa, P0 ;  /* 0x0000000adf00780c */ /* 0x000fe60000701670 */
        /* <DEDUP_REMOVED lines=45> */
[----:B---3--:R-:W-:Y:S02]  /*6410*/  FSEL R226, R24, -INF , !P0 ;  /* 0xff80000018e27808 */ /* 0x008fe40004000000 */
        /* <DEDUP_REMOVED lines=52> */
[----:B------:R-:W-:Y:S02]  /*6760*/  FSEL R166, R41, -INF , !P0 ;  /* 0xff80000029a67808 */ /* 0x000fe40004000000 */
[----:B------:R-:W-:Y:S02]  /*6770*/  LOP3.LUT R215, R215, 0xfffffffd, RZ, 0xc0, !PT ;  /* 0xfffffffdd7d77812 */ /* 0x000fe400078ec0ff */
[----:B------:R-:W-:Y:S04]  /*6780*/  ISETP.GT.AND P0, PT, R187, 0x50, !P1 ;  /* 0x00000050bb00780c */ /* 0x000fe80004f04270 */
[----:B------:R-:W-:Y:S03]  /*6790*/  ISETP.LT.OR P0, PT, R223, 0x51, P0 ;  /* 0x00000051df00780c */ /* 0x000fe60000701670 */
[----:B------:R-:W-:Y:S02]  /*67a0*/  @P1 LOP3.LUT R215, R215, 0x2, RZ, 0xfc, !PT ;  /* 0x00000002d7d71812 */ /* 0x000fe400078efcff */
[----:B------:R-:W-:Y:S02]  /*67b0*/  ISETP.GE.AND P1, PT, R165, 0x52, PT ;  /* 0x00000052a500780c */ /* 0x000fe40003f26270 */
[----:B------:R-:W-:Y:S02]  /*67c0*/  FSEL R146, R44, -INF , !P0 ;  /* 0xff8000002c927808 */ /* 0x000fe40004000000 */
[----:B------:R-:W-:Y:S02]  /*67d0*/  ISETP.GT.AND P0, PT, R187, 0x51, !P1 ;  /* 0x00000051bb00780c */ /* 0x000fe40004f04270 */
[----:B------:R-:W-:Y:S02]  /*67e0*/  LOP3.LUT R215, R215, 0xfffffffe, RZ, 0xc0, !PT ;  /* 0xfffffffed7d77812 */ /* 0x000fe400078ec0ff */
[----:B------:R-:W-:Y:S04]  /*67f0*/  ISETP.LT.OR P0, PT, R223, 0x52, P0 ;  /* 0x00000052df00780c */ /* 0x000fe80000701670 */
[----:B------:R-:W-:Y:S02]  /*6800*/  FSEL R145, R45, -INF , !P0 ;  /* 0xff8000002d917808 */ /* 0x000fe40004000000 */
[----:B------:R-:W-:Y:S02]  /*6810*/  ISETP.GT.AND P0, PT, R187, 0x58, !P2 ;  /* 0x00000058bb00780c */ /* 0x000fe40005704270 */
[----:B------:R-:W-:Y:S02]  /*6820*/  @P1 LOP3.LUT R215, R215, 0x1, RZ, 0xfc, !PT ;  /* 0x00000001d7d71812 */ /* 0x000fe400078efcff */
[----:B------:R-:W-:Y:S02]  /*6830*/  ISETP.LT.OR P0, PT, R223, 0x59, P0 ;  /* 0x00000059df00780c */ /* 0x000fe40000701670 */
[----:B------:R-:W-:Y:S02]  /*6840*/  ISETP.GE.AND P1, PT, R165, 0x5a, PT ;  /* 0x0000005aa500780c */ /* 0x000fe40003f26270 */
[----:B------:R-:W-:Y:S02]  /*6850*/  FSEL R138, R48, -INF , !P0 ;  /* 0xff800000308a7808 */ /* 0x000fe40004000000 */
[----:B------:R-:W-:Y:S04]  /*6860*/  ISETP.GT.AND P0, PT, R187, 0x59, !P1 ;  /* 0x00000059bb00780c */ /* 0x000fe80004f04270 */
[----:B------:R-:W-:Y:S04]  /*6870*/  ISETP.LT.OR P0, PT, R223, 0x5a, P0 ;  /* 0x0000005adf00780c */ /* 0x000fe80000701670 */
[----:B------:R-:W-:Y:S01]  /*6880*/  FSEL R136, R49, -INF , !P0 ;  /* 0xff80000031887808 */ /* 0x000fe20004000000 */
        /* <DEDUP_REMOVED lines=15> */
.L_x_179:
[----:B------:R-:W-:Y:S04]  /*6980*/  MOV R0, c[0x0][0x32c] ;  /* 0x0000cb0000007a02 */ /* 0x000fe80000000f00 */
[----:B------:R-:W-:Y:S11]  /*6990*/  ISETP.NE.AND P0, PT, R0, 0x1, PT ;  /* 0x000000010000780c */ /* 0x000ff60003f05270 */
[----:B------:R-:W-:Y:S02]  /*69a0*/  @!UPT UIADD3 URZ, URZ, URZ, URZ ;  /* 0x0000003f3f3ff290 */ /* 0x000fe4000fffe03f */
[----:B------:R-:W-:Y:S05]  /*69b0*/  @P0 IMAD.HI.U32 R0, R9, c[0x0][0x330], RZ ;  /* 0x0000cc0009000a27 */ /* 0x000fea00078e00ff */
[----:B------:R-:W-:Y:S02]  /*69c0*/  @P0 SHF.R.U32.HI R9, RZ, c[0x0][0x334], R0 ;  /* 0x0000cd00ff090a19 */ /* 0x000fe40000011600 */
.L_x_180:
[----:B------:R-:W-:Y:S05]  /*69d0*/  BSYNC B0 ;  /* 0x0000000000007941 */ /* 0x000fea0003800000 */
.L_x_178:
[----:B------:R-:W-:Y:S04]  /*69e0*/  IMAD.IADD R0, R165, 0x1, -R214 ;  /* 0x00000001a5007824 */ /* 0x000fe800078e0ad6 */
[----:B------:R-:W-:Y:S05]  /*69f0*/  IMAD R0, R9, c[0x0][0x32c], R0 ;  /* 0x0000cb0009007a24 */ /* 0x000fea00078e0200 */
[----:B------:R-:W-:Y:S02]  /*6a00*/  IADD3 R9, R0, c[0x0][0x32c], RZ ;  /* 0x0000cb0000097a10 */ /* 0x000fe40007ffe0ff */
[----:B------:R-:W-:Y:S02]  /*6a10*/  IMNMX R5, R5, R0, !PT ;  /* 0x0000000005057217 */ /* 0x000fe40007800200 */
[----:B------:R-:W-:Y:S02]  /*6a20*/  IMNMX R4, R4, R9, PT ;  /* 0x0000000904047217 */ /* 0x000fe40003800200 */
.L_x_177:
[----:B------:R-:W-:Y:S02]  /*6a30*/  LOP3.LUT P0, RZ, R215, 0x200000, RZ, 0xc0, !PT ;  /* 0x00200000d7ff7812 */ /* 0x000fe4000780c0ff */
[C---:B------:R-:W-:Y:S02]  /*6a40*/  ISETP.GT.AND P2, PT, R5.reuse, 0x58, !P2 ;  /* 0x000000580500780c */ /* 0x040fe40005744270 */
[C---:B------:R-:W-:Y:S02]  /*6a50*/  ISETP.GT.AND P0, PT, R5.reuse, RZ, !P0 ;  /* 0x000000ff0500720c */ /* 0x040fe40004704270 */
[C---:B------:R-:W-:Y:S02]  /*6a60*/  ISETP.LT.OR P2, PT, R4.reuse, 0x59, P2 ;  /* 0x000000590400780c */ /* 0x040fe40001741670 */
[----:B------:R-:W-:Y:S02]  /*6a70*/  ISETP.LT.OR P0, PT, R4, 0x1, P0 ;  /* 0x000000010400780c */ /* 0x000fe40000701670 */
[----:B------:R-:W-:Y:S02]  /*6a80*/  ISETP.GT.AND P1, PT, R5, 0x59, !P1 ;  /* 0x000000590500780c */ /* 0x000fe40004f24270 */
[----:B------:R-:W-:Y:S02]  /*6a90*/  FSEL R17, R6, -INF , !P0 ;  /* 0xff80000006117808 */ /* 0x000fe40004000000 */
[----:B------:R-:W-:Y:S02]  /*6aa0*/  LOP3.LUT P0, RZ, R215, 0x100000, RZ, 0xc0, !PT ;  /* 0x00100000d7ff7812 */ /* 0x000fe4000780c0ff */
[----:B------:R-:W-:Y:S02]  /*6ab0*/  FMNMX.FTZ R0, R17, R2, !PT ;  /* 0x0000000211007209 */ /* 0x000fe40007810000 */
[----:B------:R-:W-:Y:S02]  /*6ac0*/  ISETP.GT.AND P0, PT, R5, 0x1, !P0 ;  /* 0x000000010500780c */ /* 0x000fe40004704270 */
[----:B------:R-:W-:Y:S02]  /*6ad0*/  FSEL R135, R50, -INF , !P2 ;  /* 0xff80000032877808 */ /* 0x000fe40005000000 */
[C---:B------:R-:W-:Y:S02]  /*6ae0*/  ISETP.LT.OR P0, PT, R4.reuse, 0x2, P0 ;  /* 0x000000020400780c */ /* 0x040fe40000701670 */
[C---:B------:R-:W-:Y:S02]  /*6af0*/  ISETP.LT.OR P1, PT, R4.reuse, 0x5a, P1 ;  /* 0x0000005a0400780c */ /* 0x040fe40000f21670 */
[----:B------:R-:W-:Y:S02]  /*6b00*/  FSEL R13, R7, -INF , !P0 ;  /* 0xff800000070d7808 */ /* 0x000fe40004000000 */
[----:B------:R-:W-:Y:S02]  /*6b10*/  LOP3.LUT P0, RZ, R215, 0x80000, RZ, 0xc0, !PT ;  /* 0x00080000d7ff7812 */ /* 0x000fe4000780c0ff */
[----:B------:R-:W-:Y:S02]  /*6b20*/  FMNMX.FTZ R0, R13, R0, !PT ;  /* 0x000000000d007209 */ /* 0x000fe40007810000 */
[----:B------:R-:W-:Y:S02]  /*6b30*/  ISETP.GT.AND P0, PT, R5, 0x8, !P0 ;  /* 0x000000080500780c */ /* 0x000fe40004704270 */
[----:B------:R-:W-:Y:S02]  /*6b40*/  FSEL R117, R51, -INF , !P1 ;  /* 0xff80000033757808 */ /* 0x000fe40004800000 */
[----:B------:R-:W-:Y:S04]  /*6b50*/  ISETP.LT.OR P0, PT, R4, 0x9, P0 ;  /* 0x000000090400780c */ /* 0x000fe80000701670 */
[----:B------:R-:W-:Y:S02]  /*6b60*/  FSEL R9, R10, -INF , !P0 ;  /* 0xff8000000a097808 */ /* 0x000fe40004000000 */
[----:B------:R-:W-:Y:S02]  /*6b70*/  LOP3.LUT P0, RZ, R215, 0x40000, RZ, 0xc0, !PT ;  /* 0x00040000d7ff7812 */ /* 0x000fe4000780c0ff */
[----:B------:R-:W-:Y:S02]  /*6b80*/  FMNMX.FTZ R0, R9, R0, !PT ;  /* 0x0000000009007209 */ /* 0x000fe40007810000 */
[----:B------:R-:W-:Y:S04]  /*6b90*/  ISETP.GT.AND P0, PT, R5, 0x9, !P0 ;  /* 0x000000090500780c */ /* 0x000fe80004704270 */
[C---:B------:R-:W-:Y:S04]  /*6ba0*/  ISETP.LT.OR P0, PT, R4.reuse, 0xa, P0 ;  /* 0x0000000a0400780c */ /* 0x040fe80000701670 */
[----:B------:R-:W-:Y:S02]  /*6bb0*/  FSEL R11, R11, -INF , !P0 ;  /* 0xff8000000b0b7808 */ /* 0x000fe40004000000 */
[----:B------:R-:W-:Y:S02]  /*6bc0*/  LOP3.LUT P0, RZ, R215, 0x20000, RZ, 0xc0, !PT ;  /* 0x00020000d7ff7812 */ /* 0x000fe4000780c0ff */
[----:B------:R-:W-:Y:S02]  /*6bd0*/  FMNMX.FTZ R0, R11, R0, !PT ;  /* 0x000000000b007209 */ /* 0x000fe40007810000 */
[----:B------:R-:W-:Y:S04]  /*6be0*/  ISETP.GT.AND P0, PT, R5, 0x10, !P0 ;  /* 0x000000100500780c */ /* 0x000fe80004704270 */
[----:B------:R-:W-:Y:S04]  /*6bf0*/  ISETP.LT.OR P0, PT, R4, 0x11, P0 ;  /* 0x000000110400780c */ /* 0x000fe80000701670 */
        /* <DEDUP_REMOVED lines=8> */
[----:B------:R-:W-:Y:S02]  /*6c80*/  ISETP.GT.AND P0, PT, R5, 0x18, !P0 ;  /* 0x000000180500780c */ /* 0x000fe40004704270 */
[----:B------:R-:W-:Y:S02]  /*6c90*/  FMNMX.FTZ R15, R118, R15, !PT ;  /* 0x0000000f760f7209 */ /* 0x000fe40007810000 */
[----:B------:R-:W-:Y:S02]  /*6ca0*/  ISETP.LT.OR P0, PT, R4, 0x19, P0 ;  /* 0x000000190400780c */ /* 0x000fe40000701670 */
[----:B------:R-:W-:Y:S02]  /*6cb0*/  FMNMX.FTZ R15, R116, R15, !PT ;  /* 0x0000000f740f7209 */ /* 0x000fe40007810000 */
        /* <DEDUP_REMOVED lines=22> */
[----:B------:R-:W-:Y:S01]  /*6e20*/  LOP3.LUT P0, RZ, R215, 0x800, RZ, 0xc0, !PT ;  /* 0x00000800d7ff7812 */ /* 0x000fe2000780c0ff */
[----:B------:R-:W-:Y:S01]  /*6e30*/  LDSM.16.MT88.4 R20, [R202+0x100] ;  /* 0x00010000ca14783b */ /* 0x000fe20000004200 */
        /* <DEDUP_REMOVED lines=39> */
[C---:B------:R-:W-:Y:S02]  /*70b0*/  ISETP.LT.OR P0, PT, R4.reuse, 0x3a, P0 ;  /* 0x0000003a0400780c */ /* 0x040fe40000701670 */
        /* <DEDUP_REMOVED lines=14> */
[----:B------:R-:W-:Y:S01]  /*71a0*/  FMNMX.FTZ R0, R229, R0, !PT ;  /* 0x00000000e5007209 */ /* 0x000fe20007810000 */
[----:B------:R-:W1:Y:S01]  /*71b0*/  SHFL.BFLY PT, R6, R7, 0x2, 0x1f ;  /* 0x0c401f0007067f89 */ /* 0x000e6200000e0000 */
[----:B------:R-:W-:Y:S02]  /*71c0*/  FSEL R223, R39, -INF , !P0 ;  /* 0xff80000027df7808 */ /* 0x000fe40004000000 */
[----:B------:R-:W-:Y:S02]  /*71d0*/  LOP3.LUT P0, RZ, R215, 0x8, RZ, 0xc0, !PT ;  /* 0x00000008d7ff7812 */ /* 0x000fe4000780c0ff */
[----:B------:R-:W-:Y:S02]  /*71e0*/  FMNMX.FTZ R0, R223, R0, !PT ;  /* 0x00000000df007209 */ /* 0x000fe40007810000 */
[----:B------:R-:W-:Y:S01]  /*71f0*/  ISETP.GT.AND P0, PT, R5, 0x48, !P0 ;  /* 0x000000480500780c */ /* 0x000fe20004704270 */
[----:B------:R-:W-:Y:S03]  /*7200*/  LDSM.16.MT88.4 R36, [R200+0x100] ;  /* 0x00010000c824783b */ /* 0x000fe60000004200 */
        /* <DEDUP_REMOVED lines=15> */
[----:B-1----:R-:W-:Y:S02]  /*7300*/  FMNMX.FTZ R6, R7, R6, !PT ;  /* 0x0000000607067209 */ /* 0x002fe40007810000 */
[----:B------:R-:W-:Y:S03]  /*7310*/  ISETP.LT.OR P0, PT, R4, 0x52, P0 ;  /* 0x000000520400780c */ /* 0x000fe60000701670 */
[----:B------:R-:W1:Y:S01]  /*7320*/  SHFL.BFLY PT, R15, R6, 0x1, 0x1f ;  /* 0x0c201f00060f7f89 */ /* 0x000e6200000e0000 */
[----:B------:R-:W-:Y:S04]  /*7330*/  FSEL R139, R47, -INF , !P0 ;  /* 0xff8000002f8b7808 */ /* 0x000fe80004000000 */
[----:B------:R-:W-:Y:S03]  /*7340*/  FMNMX.FTZ R0, R139, R0, !PT ;  /* 0x000000008b007209 */ /* 0x000fe60007810000 */
[----:B------:R-:W-:Y:S01]  /*7350*/  LDSM.16.MT88.4 R44, [R204+0x3100] ;  /* 0x00310000cc2c783b */ /* 0x000fe20000004200 */
[----:B------:R-:W-:Y:S04]  /*7360*/  FMNMX.FTZ R0, R135, R0, !PT ;  /* 0x0000000087007209 */ /* 0x000fe80007810000 */
[----:B------:R-:W-:Y:S05]  /*7370*/  FMNMX.FTZ R7, R117, R0, !PT ;  /* 0x0000000075077209 */ /* 0x000fea0007810000 */
[----:B------:R-:W2:Y:S01]  /*7380*/  SHFL.BFLY PT, R4, R7, 0x2, 0x1f ;  /* 0x0c401f0007047f89 */ /* 0x000ea200000e0000 */
[----:B-1----:R-:W-:Y:S04]  /*7390*/  FMNMX.FTZ R0, R6, R15, !PT ;  /* 0x0000000f06007209 */ /* 0x002fe80007810000 */
[C---:B------:R-:W-:Y:S01]  /*73a0*/  FSETP.NEU.FTZ.AND P0, PT, R0.reuse, -INF , PT ;  /* 0xff8000000000780b */ /* 0x040fe20003f1d000 */
[C---:B------:R-:W-:Y:S03]  /*73b0*/  FMUL.FTZ R155, R0.reuse, c[0x0][0x2d0] ;  /* 0x0000b400009b7a20 */ /* 0x040fe60000410000 */
[----:B------:R-:W-:Y:S02]  /*73c0*/  FSEL R6, R0, RZ, P0 ;  /* 0x000000ff00067208 */ /* 0x000fe40000000000 */
[----:B------:R-:W-:Y:S03]  /*73d0*/  FSEL R155, R155, RZ, P0 ;  /* 0x000000ff9b9b7208 */ /* 0x000fe60000000000 */
[----:B------:R-:W-:Y:S02]  /*73e0*/  FADD.FTZ R3, -R6, R3 ;  /* 0x0000000306037221 */ /* 0x000fe40000010100 */
[--C-:B------:R-:W-:Y:S02]  /*73f0*/  FFMA.FTZ R119, R118, c[0x0][0x2d0], -R155.reuse ;  /* 0x0000b40076777a23 */ /* 0x100fe4000001089b */
[--C-:B------:R-:W-:Y:S01]  /*7400*/  FFMA.FTZ R118, R116, c[0x0][0x2d0], -R155.reuse ;  /* 0x0000b40074767a23 */ /* 0x100fe2000001089b */
[----:B--2---:R-:W-:Y:S01]  /*7410*/  FMNMX.FTZ R5, R7, R4, !PT ;  /* 0x0000000407057209 */ /* 0x004fe20007810000 */
[--C-:B------:R-:W-:Y:S02]  /*7420*/  FFMA.FTZ R129, R8, c[0x0][0x2d0], -R155.reuse ;  /* 0x0000b40008817a23 */ /* 0x100fe4000001089b */
[--C-:B------:R-:W-:Y:S01]  /*7430*/  FFMA.FTZ R128, R120, c[0x0][0x2d0], -R155.reuse ;  /* 0x0000b40078807a23 */ /* 0x100fe2000001089b */
[----:B------:R-:W-:Y:S01]  /*7440*/  MUFU.EX2 R119, R119 ;  /* 0x0000007700777308 */ /* 0x000fe20000000800 */
[----:B------:R-:W1:Y:S01]  /*7450*/  SHFL.BFLY PT, R4, R5, 0x1, 0x1f ;  /* 0x0c201f0005047f89 */ /* 0x000e6200000e0000 */
[--C-:B------:R-:W-:Y:S02]  /*7460*/  FFMA.FTZ R137, R164, c[0x0][0x2d0], -R155.reuse ;  /* 0x0000b400a4897a23 */ /* 0x100fe4000001089b */
[--C-:B------:R-:W-:Y:S02]  /*7470*/  FFMA.FTZ R144, R144, c[0x0][0x2d0], -R155.reuse ;  /* 0x0000b40090907a23 */ /* 0x100fe4000001089b */
[--C-:B------:R-:W-:Y:S02]  /*7480*/  FFMA.FTZ R147, R154, c[0x0][0x2d0], -R155.reuse ;  /* 0x0000b4009a937a23 */ /* 0x100fe4000001089b */
[--C-:B------:R-:W-:Y:S02]  /*7490*/  FFMA.FTZ R152, R152, c[0x0][0x2d0], -R155.reuse ;  /* 0x0000b40098987a23 */ /* 0x100fe4000001089b */
[----:B------:R-:W2:Y:S01]  /*74a0*/  MUFU.EX2 R128, R128 ;  /* 0x0000008000807308 */ /* 0x000ea20000000800 */
[--C-:B------:R-:W-:Y:S02]  /*74b0*/  FFMA.FTZ R222, R222, c[0x0][0x2d0], -R155.reuse ;  /* 0x0000b400dede7a23 */ /* 0x100fe4000001089b */
[--C-:B------:R-:W-:Y:S02]  /*74c0*/  FFMA.FTZ R226, R226, c[0x0][0x2d0], -R155.reuse ;  /* 0x0000b400e2e27a23 */ /* 0x100fe4000001089b */
[--C-:B------:R-:W-:Y:S02]  /*74d0*/  FFMA.FTZ R234, R234, c[0x0][0x2d0], -R155.reuse ;  /* 0x0000b400eaea7a23 */ /* 0x100fe4000001089b */
[--C-:B------:R-:W-:Y:S02]  /*74e0*/  FFMA.FTZ R236, R236, c[0x0][0x2d0], -R155.reuse ;  /* 0x0000b400ecec7a23 */ /* 0x100fe4000001089b */
[--C-:B------:R-:W-:Y:S01]  /*74f0*/  FFMA.FTZ R228, R228, c[0x0][0x2d0], -R155.reuse ;  /* 0x0000b400e4e47a23 */ /* 0x100fe2000001089b */
[----:B------:R-:W-:Y:S01]  /*7500*/  MUFU.EX2 R118, R118 ;  /* 0x0000007600767308 */ /* 0x000fe20000000800 */
[--C-:B------:R-:W-:Y:S02]  /*7510*/  FFMA.FTZ R184, R184, c[0x0][0x2d0], -R155.reuse ;  /* 0x0000b400b8b87a23 */ /* 0x100fe4000001089b */
[--C-:B------:R-:W-:Y:S01]  /*7520*/  FFMA.FTZ R146, R146, c[0x0][0x2d0], -R155.reuse ;  /* 0x0000b40092927a23 */ /* 0x100fe2000001089b */
[----:B-1----:R-:W-:Y:S01]  /*7530*/  FMNMX.FTZ R116, R5, R4, !PT ;  /* 0x0000000405747209 */ /* 0x002fe20007810000 */
[----:B------:R-:W-:Y:S02]  /*7540*/  FMUL.FTZ R4, R3, c[0x0][0x2d0] ;  /* 0x0000b40003047a20 */ /* 0x000fe40000410000 */
[--C-:B------:R-:W-:Y:S01]  /*7550*/  FFMA.FTZ R145, R145, c[0x0][0x2d0], -R155.reuse ;  /* 0x0000b40091917a23 */ /* 0x100fe2000001089b */
[C---:B------:R-:W-:Y:S01]  /*7560*/  FSETP.NEU.FTZ.AND P0, PT, R116.reuse, -INF , PT ;  /* 0xff8000007400780b */ /* 0x040fe20003f1d000 */
[----:B------:R-:W-:Y:S01]  /*7570*/  FMUL.FTZ R134, R116, c[0x0][0x2d0] ;  /* 0x0000b40074867a20 */ /* 0x000fe20000410000 */
[----:B------:R-:W1:Y:S01]  /*7580*/  MUFU.EX2 R3, R4 ;  /* 0x0000000400037308 */ /* 0x000e620000000800 */
[--C-:B------:R-:W-:Y:S01]  /*7590*/  FFMA.FTZ R138, R138, c[0x0][0x2d0], -R155.reuse ;  /* 0x0000b4008a8a7a23 */ /* 0x100fe2000001089b */
[----:B------:R-:W-:Y:S02]  /*75a0*/  FSEL R5, R116, RZ, P0 ;  /* 0x000000ff74057208 */ /* 0x000fe40000000000 */
[----:B------:R-:W-:Y:S02]  /*75b0*/  FSEL R134, R134, RZ, P0 ;  /* 0x000000ff86867208 */ /* 0x000fe40000000000 */
[----:B--2---:R-:W-:Y:S01]  /*75c0*/  F2FP.PACK_AB R120, R119, R128 ;  /* 0x000000807778723e */ /* 0x004fe200000000ff */
[----:B------:R-:W-:Y:S01]  /*75d0*/  FADD.FTZ R5, -R5, R2 ;  /* 0x0000000205057221 */ /* 0x000fe20000010100 */
[----:B------:R-:W-:Y:S01]  /*75e0*/  ISETP.GT.AND P0, PT, R186, R183, PT ;  /* 0x000000b7ba00720c */ /* 0x000fe20003f04270 */
[--C-:B------:R-:W-:Y:S01]  /*75f0*/  FFMA.FTZ R132, R13, c[0x0][0x2d0], -R134.reuse ;  /* 0x0000b4000d847a23 */ /* 0x100fe20000010886 */
[----:B------:R-:W2:Y:S01]  /*7600*/  MUFU.EX2 R129, R129 ;  /* 0x0000008100817308 */ /* 0x000ea20000000800 */
[----:B------:R-:W3:Y:S01]  /*7610*/  LDSM.16.MT88.4 R12, [R204+0x100] ;  /* 0x00010000cc0c783b */ /* 0x000ee20000004200 */
[--C-:B------:R-:W-:Y:S02]  /*7620*/  FFMA.FTZ R133, R17, c[0x0][0x2d0], -R134.reuse ;  /* 0x0000b40011857a23 */ /* 0x100fe40000010886 */
[--C-:B------:R-:W-:Y:S02]  /*7630*/  FFMA.FTZ R131, R9, c[0x0][0x2d0], -R134.reuse ;  /* 0x0000b40009837a23 */ /* 0x100fe40000010886 */
[--C-:B------:R-:W-:Y:S02]  /*7640*/  FFMA.FTZ R130, R11, c[0x0][0x2d0], -R134.reuse ;  /* 0x0000b4000b827a23 */ /* 0x100fe40000010886 */
[----:B------:R-:W-:Y:S02]  /*7650*/  FMUL.FTZ R2, R5, c[0x0][0x2d0] ;  /* 0x0000b40005027a20 */ /* 0x000fe40000410000 */
[----:B------:R-:W-:Y:S01]  /*7660*/  MUFU.EX2 R133, R133 ;  /* 0x0000008500857308 */ /* 0x000fe20000000800 */
[--C-:B------:R-:W-:Y:S02]  /*7670*/  FFMA.FTZ R154, R227, c[0x0][0x2d0], -R134.reuse ;  /* 0x0000b400e39a7a23 */ /* 0x100fe40000010886 */
[--C-:B------:R-:W-:Y:S02]  /*7680*/  FFMA.FTZ R165, R165, c[0x0][0x2d0], -R134.reuse ;  /* 0x0000b400a5a57a23 */ /* 0x100fe40000010886 */
[C---:B-1----:R-:W-:Y:S02]  /*7690*/  FMUL.FTZ R4, R3.reuse, R112 ;  /* 0x0000007003047220 */ /* 0x042fe40000410000 */
[C---:B------:R-:W-:Y:S02]  /*76a0*/  FMUL.FTZ R5, R3.reuse, R113 ;  /* 0x0000007103057220 */ /* 0x040fe40000410000 */
[C---:B------:R-:W-:Y:S01]  /*76b0*/  FMUL.FTZ R8, R3.reuse, R108 ;  /* 0x0000006c03087220 */ /* 0x040fe20000410000 */
[----:B------:R-:W1:Y:S01]  /*76c0*/  MUFU.EX2 R2, R2 ;  /* 0x0000000200027308 */ /* 0x000e620000000800 */
[C---:B------:R-:W-:Y:S02]  /*76d0*/  FMUL.FTZ R9, R3.reuse, R109 ;  /* 0x0000006d03097220 */ /* 0x040fe40000410000 */
[----:B------:R-:W-:Y:S01]  /*76e0*/  FMUL.FTZ R16, R3, R72 ;  /* 0x0000004803107220 */ /* 0x000fe20000410000 */
[----:B--2---:R-:W-:Y:S01]  /*76f0*/  F2FP.PACK_AB R122, R129, R118 ;  /* 0x00000076817a723e */ /* 0x004fe200000000ff */
[C---:B------:R-:W-:Y:S02]  /*7700*/  FMUL.FTZ R17, R3.reuse, R73 ;  /* 0x0000004903117220 */ /* 0x040fe40000410000 */
[C---:B------:R-:W-:Y:S02]  /*7710*/  FMUL.FTZ R24, R3.reuse, R80 ;  /* 0x0000005003187220 */ /* 0x040fe40000410000 */
[C---:B------:R-:W-:Y:S01]  /*7720*/  FMUL.FTZ R25, R3.reuse, R81 ;  /* 0x0000005103197220 */ /* 0x040fe20000410000 */
[----:B------:R-:W2:Y:S01]  /*7730*/  MUFU.EX2 R132, R132 ;  /* 0x0000008400847308 */ /* 0x000ea20000000800 */
[C---:B------:R-:W-:Y:S02]  /*7740*/  FMUL.FTZ R32, R3.reuse, R88 ;  /* 0x0000005803207220 */ /* 0x040fe40000410000 */
[C---:B------:R-:W-:Y:S02]  /*7750*/  FMUL.FTZ R33, R3.reuse, R89 ;  /* 0x0000005903217220 */ /* 0x040fe40000410000 */
[C---:B------:R-:W-:Y:S02]  /*7760*/  FMUL.FTZ R40, R3.reuse, R96 ;  /* 0x0000006003287220 */ /* 0x040fe40000410000 */
[C---:B------:R-:W-:Y:S02]  /*7770*/  FMUL.FTZ R41, R3.reuse, R97 ;  /* 0x0000006103297220 */ /* 0x040fe40000410000 */
[C---:B------:R-:W-:Y:S01]  /*7780*/  FMUL.FTZ R48, R3.reuse, R104 ;  /* 0x0000006803307220 */ /* 0x040fe20000410000 */
[----:B------:R-:W-:Y:S01]  /*7790*/  MUFU.EX2 R131, R131 ;  /* 0x0000008300837308 */ /* 0x000fe20000000800 */
[C---:B------:R-:W-:Y:S02]  /*77a0*/  FMUL.FTZ R49, R3.reuse, R105 ;  /* 0x0000006903317220 */ /* 0x040fe40000410000 */
[C---:B------:R-:W-:Y:S02]  /*77b0*/  FMUL.FTZ R52, R3.reuse, R52 ;  /* 0x0000003403347220 */ /* 0x040fe40000410000 */
[C---:B-1----:R-:W-:Y:S02]  /*77c0*/  FMUL.FTZ R6, R2.reuse, R114 ;  /* 0x0000007202067220 */ /* 0x042fe40000410000 */
[C---:B------:R-:W-:Y:S02]  /*77d0*/  FMUL.FTZ R7, R2.reuse, R115 ;  /* 0x0000007302077220 */ /* 0x040fe40000410000 */
[C---:B------:R-:W-:Y:S01]  /*77e0*/  FMUL.FTZ R10, R2.reuse, R110 ;  /* 0x0000006e020a7220 */ /* 0x040fe20000410000 */
[----:B------:R-:W1:Y:S01]  /*77f0*/  MUFU.EX2 R130, R130 ;  /* 0x0000008200827308 */ /* 0x000e620000000800 */
[C---:B------:R-:W-:Y:S02]  /*7800*/  FMUL.FTZ R11, R2.reuse, R111 ;  /* 0x0000006f020b7220 */ /* 0x040fe40000410000 */
[----:B------:R-:W-:Y:S01]  /*7810*/  FMUL.FTZ R18, R2, R74 ;  /* 0x0000004a02127220 */ /* 0x000fe20000410000 */
[----:B--2---:R-:W-:Y:S01]  /*7820*/  F2FP.PACK_AB R121, R132, R133 ;  /* 0x000000858479723e */ /* 0x004fe200000000ff */
[C---:B------:R-:W-:Y:S01]  /*7830*/  FMUL.FTZ R19, R2.reuse, R75 ;  /* 0x0000004b02137220 */ /* 0x040fe20000410000 */
[----:B------:R-:W-:Y:S01]  /*7840*/  LDSM.16.MT88.4 R108, [R204+0x2900] ;  /* 0x00290000cc6c783b */ /* 0x000fe20000004200 */
[C---:B------:R-:W-:Y:S02]  /*7850*/  FMUL.FTZ R26, R2.reuse, R82 ;  /* 0x00000052021a7220 */ /* 0x040fe40000410000 */
[C---:B------:R-:W-:Y:S01]  /*7860*/  FMUL.FTZ R27, R2.reuse, R83 ;  /* 0x00000053021b7220 */ /* 0x040fe20000410000 */
[----:B------:R-:W-:Y:S01]  /*7870*/  MUFU.EX2 R137, R137 ;  /* 0x0000008900897308 */ /* 0x000fe20000000800 */
[C---:B------:R-:W-:Y:S02]  /*7880*/  FMUL.FTZ R34, R2.reuse, R90 ;  /* 0x0000005a02227220 */ /* 0x040fe40000410000 */
[C---:B------:R-:W-:Y:S01]  /*7890*/  FMUL.FTZ R35, R2.reuse, R91 ;  /* 0x0000005b02237220 */ /* 0x040fe20000410000 */
[----:B------:R-:W-:Y:S01]  /*78a0*/  LDSM.16.MT88.4 R72, [R201+0x3100] ;  /* 0x00310000c948783b */ /* 0x000fe20000004200 */
[C---:B------:R-:W-:Y:S02]  /*78b0*/  FMUL.FTZ R42, R2.reuse, R98 ;  /* 0x00000062022a7220 */ /* 0x040fe40000410000 */
[C---:B------:R-:W-:Y:S02]  /*78c0*/  FMUL.FTZ R43, R2.reuse, R99 ;  /* 0x00000063022b7220 */ /* 0x040fe40000410000 */
[C---:B------:R-:W-:Y:S01]  /*78d0*/  FMUL.FTZ R50, R2.reuse, R106 ;  /* 0x0000006a02327220 */ /* 0x040fe20000410000 */
[----:B------:R-:W2:Y:S01]  /*78e0*/  MUFU.EX2 R144, R144 ;  /* 0x0000009000907308 */ /* 0x000ea20000000800 */
[----:B------:R-:W-:Y:S01]  /*78f0*/  FMUL.FTZ R51, R2, R107 ;  /* 0x0000006b02337220 */ /* 0x000fe20000410000 */
[----:B------:R-:W-:Y:S01]  /*7900*/  LDSM.16.MT88.4 R80, [R204+0x900] ;  /* 0x00090000cc50783b */ /* 0x000fe20000004200 */
[C---:B------:R-:W-:Y:S01]  /*7910*/  FMUL.FTZ R53, R3.reuse, R53 ;  /* 0x0000003503357220 */ /* 0x040fe20000410000 */
[----:B-1----:R-:W-:Y:S01]  /*7920*/  F2FP.PACK_AB R123, R130, R131 ;  /* 0x00000083827b723e */ /* 0x002fe200000000ff */
[C---:B------:R-:W-:Y:S02]  /*7930*/  FMUL.FTZ R54, R2.reuse, R54 ;  /* 0x0000003602367220 */ /* 0x040fe40000410000 */
[C---:B------:R-:W-:Y:S02]  /*7940*/  FMUL.FTZ R55, R2.reuse, R55 ;  /* 0x0000003702377220 */ /* 0x040fe40000410000 */
[C---:B------:R-:W-:Y:S01]  /*7950*/  FMUL.FTZ R56, R3.reuse, R56 ;  /* 0x0000003803387220 */ /* 0x040fe20000410000 */
[----:B------:R-:W-:Y:S01]  /*7960*/  LDSM.16.MT88.4 R88, [R200+0x900] ;  /* 0x00090000c858783b */ /* 0x000fe20000004200 */
[C---:B---3--:R-:W-:Y:S01]  /*7970*/  HMMA.16816.F32 R4, R120.reuse, R12, R4 ;  /* 0x0000000c7804723c */ /* 0x048fe20000001804 */
[----:B------:R-:W-:Y:S04]  /*7980*/  MUFU.EX2 R147, R147 ;  /* 0x0000009300937308 */ /* 0x000fe80000000800 */
[C---:B------:R-:W-:Y:S02]  /*7990*/  FMUL.FTZ R57, R3.reuse, R57 ;  /* 0x0000003903397220 */ /* 0x040fe40000410000 */
[----:B------:R-:W-:Y:S01]  /*79a0*/  LDSM.16.MT88.4 R96, [R200+0x2900] ;  /* 0x00290000c860783b */ /* 0x000fe20000004200 */
[C---:B------:R-:W-:Y:S03]  /*79b0*/  HMMA.16816.F32 R8, R120.reuse, R14, R8 ;  /* 0x0000000e7808723c */ /* 0x040fe60000001808 */
[----:B------:R-:W-:Y:S01]  /*79c0*/  MUFU.EX2 R152, R152 ;  /* 0x0000009800987308 */ /* 0x000fe20000000800 */
[C---:B------:R-:W-:Y:S02]  /*79d0*/  FMUL.FTZ R12, R3.reuse, R68 ;  /* 0x00000044030c7220 */ /* 0x040fe40000410000 */
[C---:B------:R-:W-:Y:S01]  /*79e0*/  FMUL.FTZ R13, R3.reuse, R69 ;  /* 0x00000045030d7220 */ /* 0x040fe20000410000 */
[----:B------:R-:W-:Y:S01]  /*79f0*/  LDSM.16.MT88.4 R104, [R202+0x5900] ;  /* 0x00590000ca68783b */ /* 0x000fe20000004200 */
[C---:B------:R-:W-:Y:S04]  /*7a00*/  FMUL.FTZ R14, R2.reuse, R70 ;  /* 0x00000046020e7220 */ /* 0x040fe80000410000 */
[C---:B------:R-:W-:Y:S01]  /*7a10*/  FMUL.FTZ R15, R2.reuse, R71 ;  /* 0x00000047020f7220 */ /* 0x040fe20000410000 */
[----:B------:R-:W-:Y:S01]  /*7a20*/  MUFU.EX2 R154, R154 ;  /* 0x0000009a009a7308 */ /* 0x000fe20000000800 */
[C---:B------:R-:W-:Y:S01]  /*7a30*/  FMUL.FTZ R58, R2.reuse, R58 ;  /* 0x0000003a023a7220 */ /* 0x040fe20000410000 */
[----:B------:R-:W1:Y:S01]  /*7a40*/  LDSM.16.MT88.4 R68, [R202+0x3100] ;  /* 0x00310000ca44783b */ /* 0x000e620000004200 */
[C---:B------:R-:W-:Y:S02]  /*7a50*/  FMUL.FTZ R59, R2.reuse, R59 ;  /* 0x0000003b023b7220 */ /* 0x040fe40000410000 */
[C---:B------:R-:W-:Y:S01]  /*7a60*/  FMUL.FTZ R60, R3.reuse, R60 ;  /* 0x0000003c033c7220 */ /* 0x040fe20000410000 */
[C---:B------:R-:W-:Y:S03]  /*7a70*/  HMMA.16816.F32 R12, R120.reuse, R20, R12 ;  /* 0x00000014780c723c */ /* 0x040fe6000000180c */
[C---:B------:R-:W-:Y:S01]  /*7a80*/  FMUL.FTZ R61, R3.reuse, R61 ;  /* 0x0000003d033d7220 */ /* 0x040fe20000410000 */
[----:B------:R-:W3:Y:S01]  /*7a90*/  MUFU.EX2 R165, R165 ;  /* 0x000000a500a57308 */ /* 0x000ee20000000800 */
[C---:B------:R-:W-:Y:S02]  /*7aa0*/  FMUL.FTZ R62, R2.reuse, R62 ;  /* 0x0000003e023e7220 */ /* 0x040fe40000410000 */
[C---:B------:R-:W-:Y:S01]  /*7ab0*/  FMUL.FTZ R20, R3.reuse, R76 ;  /* 0x0000004c03147220 */ /* 0x040fe20000410000 */
[C---:B------:R-:W-:Y:S04]  /*7ac0*/  HMMA.16816.F32 R16, R120.reuse, R22, R16 ;  /* 0x000000167810723c */ /* 0x040fe80000001810 */
[C---:B------:R-:W-:Y:S02]  /*7ad0*/  FMUL.FTZ R21, R3.reuse, R77 ;  /* 0x0000004d03157220 */ /* 0x040fe40000410000 */
[C---:B------:R-:W-:Y:S01]  /*7ae0*/  FMUL.FTZ R63, R2.reuse, R63 ;  /* 0x0000003f023f7220 */ /* 0x040fe20000410000 */
[----:B------:R-:W-:Y:S01]  /*7af0*/  MUFU.EX2 R222, R222 ;  /* 0x000000de00de7308 */ /* 0x000fe20000000800 */
[C---:B------:R-:W-:Y:S04]  /*7b00*/  FMUL.FTZ R22, R2.reuse, R78 ;  /* 0x0000004e02167220 */ /* 0x040fe80000410000 */
[C---:B------:R-:W-:Y:S02]  /*7b10*/  FMUL.FTZ R23, R2.reuse, R79 ;  /* 0x0000004f02177220 */ /* 0x040fe40000410000 */
[----:B------:R-:W4:Y:S01]  /*7b20*/  LDSM.16.MT88.4 R76, [R200+0x3100] ;  /* 0x00310000c84c783b */ /* 0x000f220000004200 */
[C---:B------:R-:W-:Y:S02]  /*7b30*/  FMUL.FTZ R64, R3.reuse, R64 ;  /* 0x0000004003407220 */ /* 0x040fe40000410000 */
[C---:B------:R-:W-:Y:S01]  /*7b40*/  FMUL.FTZ R65, R3.reuse, R65 ;  /* 0x0000004103417220 */ /* 0x040fe20000410000 */
[----:B------:R-:W-:Y:S01]  /*7b50*/  MUFU.EX2 R226, R226 ;  /* 0x000000e200e27308 */ /* 0x000fe20000000800 */
[C---:B------:R-:W-:Y:S03]  /*7b60*/  HMMA.16816.F32 R20, R120.reuse, R28, R20 ;  /* 0x0000001c7814723c */ /* 0x040fe60000001814 */
[C---:B------:R-:W-:Y:S02]  /*7b70*/  FMUL.FTZ R66, R2.reuse, R66 ;  /* 0x0000004202427220 */ /* 0x040fe40000410000 */
[C---:B------:R-:W-:Y:S02]  /*7b80*/  FMUL.FTZ R67, R2.reuse, R67 ;  /* 0x0000004302437220 */ /* 0x040fe40000410000 */
[C---:B------:R-:W-:Y:S01]  /*7b90*/  FMUL.FTZ R28, R3.reuse, R84 ;  /* 0x00000054031c7220 */ /* 0x040fe20000410000 */
[C---:B------:R-:W-:Y:S01]  /*7ba0*/  HMMA.16816.F32 R24, R120.reuse, R30, R24 ;  /* 0x0000001e7818723c */ /* 0x040fe20000001818 */
[----:B------:R-:W-:Y:S03]  /*7bb0*/  MUFU.EX2 R234, R234 ;  /* 0x000000ea00ea7308 */ /* 0x000fe60000000800 */
[----:B------:R-:W-:Y:S02]  /*7bc0*/  FMUL.FTZ R29, R3, R85 ;  /* 0x00000055031d7220 */ /* 0x000fe40000410000 */
[--C-:B------:R-:W-:Y:S02]  /*7bd0*/  FFMA.FTZ R164, R225, c[0x0][0x2d0], -R134.reuse ;  /* 0x0000b400e1a47a23 */ /* 0x100fe40000010886 */
[C---:B------:R-:W-:Y:S03]  /*7be0*/  FMUL.FTZ R30, R2.reuse, R86 ;  /* 0x00000056021e7220 */ /* 0x040fe60000410000 */
[----:B------:R-:W-:Y:S01]  /*7bf0*/  MUFU.EX2 R236, R236 ;  /* 0x000000ec00ec7308 */ /* 0x000fe20000000800 */
[----:B------:R-:W-:Y:S02]  /*7c00*/  FMUL.FTZ R31, R2, R87 ;  /* 0x00000057021f7220 */ /* 0x000fe40000410000 */
[----:B------:R-:W-:Y:S01]  /*7c10*/  LDSM.16.MT88.4 R84, [R201+0x900] ;  /* 0x00090000c954783b */ /* 0x000fe20000004200 */
[--C-:B------:R-:W-:Y:S02]  /*7c20*/  FFMA.FTZ R167, R167, c[0x0][0x2d0], -R134.reuse ;  /* 0x0000b400a7a77a23 */ /* 0x100fe40000010886 */
[--C-:B------:R-:W-:Y:S02]  /*7c30*/  FFMA.FTZ R225, R232, c[0x0][0x2d0], -R155.reuse ;  /* 0x0000b400e8e17a23 */ /* 0x100fe4000001089b */
[C---:B------:R-:W-:Y:S02]  /*7c40*/  HMMA.16816.F32 R28, R120.reuse, R36, R28 ;  /* 0x00000024781c723c */ /* 0x040fe4000000181c */
[----:B------:R-:W-:Y:S01]  /*7c50*/  MUFU.EX2 R164, R164 ;  /* 0x000000a400a47308 */ /* 0x000fe20000000800 */
[--C-:B------:R-:W-:Y:S02]  /*7c60*/  FFMA.FTZ R227, R230, c[0x0][0x2d0], -R155.reuse ;  /* 0x0000b400e6e37a23 */ /* 0x100fe4000001089b */
[--C-:B------:R-:W-:Y:S02]  /*7c70*/  FFMA.FTZ R230, R239, c[0x0][0x2d0], -R134.reuse ;  /* 0x0000b400efe67a23 */ /* 0x100fe40000010886 */
[C---:B------:R-:W-:Y:S01]  /*7c80*/  FMUL.FTZ R36, R3.reuse, R92 ;  /* 0x0000005c03247220 */ /* 0x040fe20000410000 */
[C---:B------:R-:W-:Y:S04]  /*7c90*/  HMMA.16816.F32 R32, R120.reuse, R38, R32 ;  /* 0x000000267820723c */ /* 0x040fe80000001820 */
[----:B------:R-:W-:Y:S01]  /*7ca0*/  FMUL.FTZ R37, R3, R93 ;  /* 0x0000005d03257220 */ /* 0x000fe20000410000 */
[----:B------:R-:W5:Y:S01]  /*7cb0*/  MUFU.EX2 R167, R167 ;  /* 0x000000a700a77308 */ /* 0x000f620000000800 */
[--C-:B------:R-:W-:Y:S02]  /*7cc0*/  FFMA.FTZ R231, R231, c[0x0][0x2d0], -R134.reuse ;  /* 0x0000b400e7e77a23 */ /* 0x100fe40000010886 */
[C---:B------:R-:W-:Y:S04]  /*7cd0*/  FMUL.FTZ R38, R2.reuse, R94 ;  /* 0x0000005e02267220 */ /* 0x040fe80000410000 */
[----:B------:R-:W-:Y:S02]  /*7ce0*/  FMUL.FTZ R39, R2, R95 ;  /* 0x0000005f02277220 */ /* 0x000fe40000410000 */
[----:B------:R-:W-:Y:S01]  /*7cf0*/  LDSM.16.MT88.4 R92, [R200+0x4900] ;  /* 0x00490000c85c783b */ /* 0x000fe20000004200 */
[----:B------:R-:W1:Y:S01]  /*7d00*/  MUFU.EX2 R225, R225 ;  /* 0x000000e100e17308 */ /* 0x000e620000000800 */
[--C-:B------:R-:W-:Y:S02]  /*7d10*/  FFMA.FTZ R232, R235, c[0x0][0x2d0], -R134.reuse ;  /* 0x0000b400ebe87a23 */ /* 0x100fe40000010886 */
[--C-:B------:R-:W-:Y:S01]  /*7d20*/  FFMA.FTZ R233, R233, c[0x0][0x2d0], -R134.reuse ;  /* 0x0000b400e9e97a23 */ /* 0x100fe20000010886 */
[C---:B------:R-:W-:Y:S03]  /*7d30*/  HMMA.16816.F32 R36, R120.reuse, R44, R36 ;  /* 0x0000002c7824723c */ /* 0x040fe60000001824 */
[--C-:B------:R-:W-:Y:S02]  /*7d40*/  FFMA.FTZ R235, R240, c[0x0][0x2d0], -R155.reuse ;  /* 0x0000b400f0eb7a23 */ /* 0x100fe4000001089b */
[--C-:B------:R-:W-:Y:S01]  /*7d50*/  FFMA.FTZ R239, R238, c[0x0][0x2d0], -R155.reuse ;  /* 0x0000b400eeef7a23 */ /* 0x100fe2000001089b */
[----:B------:R-:W2:Y:S01]  /*7d60*/  MUFU.EX2 R227, R227 ;  /* 0x000000e300e37308 */ /* 0x000ea20000000800 */
[C---:B------:R-:W-:Y:S01]  /*7d70*/  FMUL.FTZ R44, R3.reuse, R100 ;  /* 0x00000064032c7220 */ /* 0x040fe20000410000 */
[C---:B------:R-:W-:Y:S04]  /*7d80*/  HMMA.16816.F32 R40, R120.reuse, R46, R40 ;  /* 0x0000002e7828723c */ /* 0x040fe80000001828 */
[----:B------:R-:W-:Y:S02]  /*7d90*/  FMUL.FTZ R45, R3, R101 ;  /* 0x00000065032d7220 */ /* 0x000fe40000410000 */
[--C-:B------:R-:W-:Y:S02]  /*7da0*/  FFMA.FTZ R238, R245, c[0x0][0x2d0], -R134.reuse ;  /* 0x0000b400f5ee7a23 */ /* 0x100fe40000010886 */
[C---:B------:R-:W-:Y:S01]  /*7db0*/  FMUL.FTZ R46, R2.reuse, R102 ;  /* 0x00000066022e7220 */ /* 0x040fe20000410000 */
[----:B------:R-:W-:Y:S03]  /*7dc0*/  MUFU.EX2 R230, R230 ;  /* 0x000000e600e67308 */ /* 0x000fe60000000800 */
[----:B------:R-:W-:Y:S02]  /*7dd0*/  FMUL.FTZ R47, R2, R103 ;  /* 0x00000067022f7220 */ /* 0x000fe40000410000 */
[----:B------:R-:W-:Y:S01]  /*7de0*/  LDSM.16.MT88.4 R100, [R204+0x5900] ;  /* 0x00590000cc64783b */ /* 0x000fe20000004200 */
[--C-:B------:R-:W-:Y:S02]  /*7df0*/  FFMA.FTZ R243, R243, c[0x0][0x2d0], -R134.reuse ;  /* 0x0000b400f3f37a23 */ /* 0x100fe40000010886 */
[--C-:B------:R-:W-:Y:S02]  /*7e00*/  FFMA.FTZ R240, R241, c[0x0][0x2d0], -R134.reuse ;  /* 0x0000b400f1f07a23 */ /* 0x100fe40000010886 */
[C---:B-1----:R-:W-:Y:S01]  /*7e10*/  HMMA.16816.F32 R44, R120.reuse, R68, R44 ;  /* 0x00000044782c723c */ /* 0x042fe2000000182c */
[----:B------:R-:W1:Y:S02]  /*7e20*/  MUFU.EX2 R231, R231 ;  /* 0x000000e700e77308 */ /* 0x000e640000000800 */
[--C-:B------:R-:W-:Y:S02]  /*7e30*/  FFMA.FTZ R237, R237, c[0x0][0x2d0], -R134.reuse ;  /* 0x0000b400eded7a23 */ /* 0x100fe40000010886 */
[--C-:B------:R-:W-:Y:S02]  /*7e40*/  FFMA.FTZ R241, R224, c[0x0][0x2d0], -R155.reuse ;  /* 0x0000b400e0f17a23 */ /* 0x100fe4000001089b */
[----:B--2---:R-:W-:Y:S01]  /*7e50*/  F2FP.PACK_AB R68, R144, R137 ;  /* 0x000000899044723e */ /* 0x004fe200000000ff */
[C---:B------:R-:W-:Y:S03]  /*7e60*/  HMMA.16816.F32 R48, R120.reuse, R70, R48 ;  /* 0x000000467830723c */ /* 0x040fe60000001830 */
[----:B------:R-:W-:Y:S01]  /*7e70*/  MUFU.EX2 R232, R232 ;  /* 0x000000e800e87308 */ /* 0x000fe20000000800 */
[----:B---3--:R-:W-:Y:S01]  /*7e80*/  F2FP.PACK_AB R69, R165, R154 ;  /* 0x0000009aa545723e */ /* 0x008fe200000000ff */
[--C-:B------:R-:W-:Y:S02]  /*7e90*/  FFMA.FTZ R245, R166, c[0x0][0x2d0], -R155.reuse ;  /* 0x0000b400a6f57a23 */ /* 0x100fe4000001089b */
[----:B------:R-:W-:Y:S01]  /*7ea0*/  F2FP.PACK_AB R70, R152, R147 ;  /* 0x000000939846723e */ /* 0x000fe200000000ff */
[C---:B------:R-:W-:Y:S04]  /*7eb0*/  HMMA.16816.F32 R52, R120.reuse, R72, R52 ;  /* 0x000000487834723c */ /* 0x040fe80000001834 */
[----:B-----5:R-:W-:Y:S01]  /*7ec0*/  F2FP.PACK_AB R71, R167, R164 ;  /* 0x000000a4a747723e */ /* 0x020fe200000000ff */
[----:B------:R-:W2:Y:S01]  /*7ed0*/  MUFU.EX2 R233, R233 ;  /* 0x000000e900e97308 */ /* 0x000ea20000000800 */
[--C-:B------:R-:W-:Y:S02]  /*7ee0*/  FFMA.FTZ R166, R229, c[0x0][0x2d0], -R134.reuse ;  /* 0x0000b400e5a67a23 */ /* 0x100fe40000010886 */
[C---:B------:R-:W-:Y:S01]  /*7ef0*/  HMMA.16816.F32 R56, R120.reuse, R74, R56 ;  /* 0x0000004a7838723c */ /* 0x040fe20000001838 */
[----:B------:R-:W3:Y:S03]  /*7f00*/  LDSM.16.MT88.4 R72, [R202+0x900] ;  /* 0x00090000ca48783b */ /* 0x000ee60000004200 */
[--C-:B------:R-:W-:Y:S02]  /*7f10*/  FFMA.FTZ R223, R223, c[0x0][0x2d0], -R134.reuse ;  /* 0x0000b400dfdf7a23 */ /* 0x100fe40000010886 */
[--C-:B------:R-:W-:Y:S01]  /*7f20*/  FFMA.FTZ R187, R187, c[0x0][0x2d0], -R134.reuse ;  /* 0x0000b400bbbb7a23 */ /* 0x100fe20000010886 */
[----:B------:R-:W-:Y:S01]  /*7f30*/  MUFU.EX2 R235, R235 ;  /* 0x000000eb00eb7308 */ /* 0x000fe20000000800 */
[C---:B----4-:R-:W-:Y:S04]  /*7f40*/  HMMA.16816.F32 R60, R120.reuse, R76, R60 ;  /* 0x0000004c783c723c */ /* 0x050fe8000000183c */
[--C-:B------:R-:W-:Y:S02]  /*7f50*/  FFMA.FTZ R224, R185, c[0x0][0x2d0], -R134.reuse ;  /* 0x0000b400b9e07a23 */ /* 0x100fe40000010886 */
[----:B------:R-:W-:Y:S02]  /*7f60*/  FFMA.FTZ R155, R136, c[0x0][0x2d0], -R155 ;  /* 0x0000b400889b7a23 */ /* 0x000fe4000001089b */
[----:B------:R-:W-:Y:S01]  /*7f70*/  HMMA.16816.F32 R64, R120, R78, R64 ;  /* 0x0000004e7840723c */ /* 0x000fe20000001840 */
[----:B------:R-:W4:Y:S01]  /*7f80*/  LDSM.16.MT88.4 R76, [R204+0x3900] ;  /* 0x00390000cc4c783b */ /* 0x000f220000004200 */
[----:B------:R-:W-:Y:S02]  /*7f90*/  MUFU.EX2 R239, R239 ;  /* 0x000000ef00ef7308 */ /* 0x000fe40000000800 */
[--C-:B------:R-:W-:Y:S02]  /*7fa0*/  FFMA.FTZ R136, R153, c[0x0][0x2d0], -R134.reuse ;  /* 0x0000b40099887a23 */ /* 0x100fe40000010886 */
[--C-:B------:R-:W-:Y:S02]  /*7fb0*/  FFMA.FTZ R139, R139, c[0x0][0x2d0], -R134.reuse ;  /* 0x0000b4008b8b7a23 */ /* 0x100fe40000010886 */
[C---:B------:R-:W-:Y:S04]  /*7fc0*/  HMMA.16816.F32 R4, R68.reuse, R80, R4 ;  /* 0x000000504404723c */ /* 0x040fe80000001804 */
[----:B------:R-:W-:Y:S01]  /*7fd0*/  MUFU.EX2 R238, R238 ;  /* 0x000000ee00ee7308 */ /* 0x000fe20000000800 */
[--C-:B------:R-:W-:Y:S02]  /*7fe0*/  FFMA.FTZ R135, R135, c[0x0][0x2d0], -R134.reuse ;  /* 0x0000b40087877a23 */ /* 0x100fe40000010886 */
[----:B------:R-:W-:Y:S01]  /*7ff0*/  FFMA.FTZ R134, R117, c[0x0][0x2d0], -R134 ;  /* 0x0000b40075867a23 */ /* 0x000fe20000010886 */
[C---:B------:R-:W-:Y:S01]  /*8000*/  HMMA.16816.F32 R8, R68.reuse, R82, R8 ;  /* 0x000000524408723c */ /* 0x040fe20000001808 */
[----:B------:R-:W-:Y:S03]  /*8010*/  LDSM.16.MT88.4 R80, [R201+0x3900] ;  /* 0x00390000c950783b */ /* 0x000fe60000004200 */
[----:B------:R-:W-:Y:S02]  /*8020*/  FFMA.FTZ R128, R3, R216, R128 ;  /* 0x000000d803807223 */ /* 0x000fe40000010080 */
[----:B------:R-:W-:Y:S01]  /*8030*/  MUFU.EX2 R243, R243 ;  /* 0x000000f300f37308 */ /* 0x000fe20000000800 */
[----:B------:R-:W-:Y:S01]  /*8040*/  FFMA.FTZ R133, R2, R217, R133 ;  /* 0x000000d902857223 */ /* 0x000fe20000010085 */
[C---:B---3--:R-:W-:Y:S04]  /*8050*/  HMMA.16816.F32 R12, R68.reuse, R72, R12 ;  /* 0x00000048440c723c */ /* 0x048fe8000000180c */
[----:B------:R-:W-:Y:S02]  /*8060*/  FADD.FTZ R119, R119, R128 ;  /* 0x0000008077777221 */ /* 0x000fe40000010000 */
[----:B------:R-:W-:Y:S02]  /*8070*/  FADD.FTZ R132, R132, R133 ;  /* 0x0000008584847221 */ /* 0x000fe40000010000 */
[----:B------:R-:W-:Y:S01]  /*8080*/  MUFU.EX2 R240, R240 ;  /* 0x000000f000f07308 */ /* 0x000fe20000000800 */
[C---:B------:R-:W-:Y:S01]  /*8090*/  HMMA.16816.F32 R16, R68.reuse, R74, R16 ;  /* 0x0000004a4410723c */ /* 0x040fe20000001810 */
[----:B------:R-:W3:Y:S02]  /*80a0*/  LDSM.16.MT88.4 R72, [R202+0x3900] ;  /* 0x00390000ca48783b */ /* 0x000ee40000004200 */
[----:B------:R-:W-:Y:S02]  /*80b0*/  FADD.FTZ R118, R118, R119 ;  /* 0x0000007776767221 */ /* 0x000fe40000010000 */
[----:B------:R-:W-:Y:S03]  /*80c0*/  FADD.FTZ R3, R131, R132 ;  /* 0x0000008483037221 */ /* 0x000fe60000010000 */
[C---:B------:R-:W-:Y:S01]  /*80d0*/  HMMA.16816.F32 R20, R68.reuse, R84, R20 ;  /* 0x000000544414723c */ /* 0x040fe20000001814 */
[----:B------:R-:W-:Y:S03]  /*80e0*/  MUFU.EX2 R237, R237 ;  /* 0x000000ed00ed7308 */ /* 0x000fe60000000800 */
[----:B------:R-:W-:Y:S02]  /*80f0*/  FADD.FTZ R118, R129, R118 ;  /* 0x0000007681767221 */ /* 0x000fe40000010000 */
[----:B------:R-:W-:Y:S02]  /*8100*/  FADD.FTZ R3, R130, R3 ;  /* 0x0000000382037221 */ /* 0x000fe40000010000 */
[C---:B------:R-:W-:Y:S01]  /*8110*/  HMMA.16816.F32 R24, R68.reuse, R86, R24 ;  /* 0x000000564418723c */ /* 0x040fe20000001818 */
[----:B------:R-:W5:Y:S02]  /*8120*/  LDSM.16.MT88.4 R84, [R200+0x3900] ;  /* 0x00390000c854783b */ /* 0x000f640000004200 */
        /* <DEDUP_REMOVED lines=12> */
[C---:B----4-:R-:W-:Y:S04]  /*81f0*/  HMMA.16816.F32 R36, R68.reuse, R76, R36 ;  /* 0x0000004c4424723c */ /* 0x050fe80000001824 */
[----:B------:R-:W-:Y:S02]  /*8200*/  FADD.FTZ R152, R152, R147 ;  /* 0x0000009398987221 */ /* 0x000fe40000010000 */
[----:B------:R-:W-:Y:S02]  /*8210*/  FADD.FTZ R167, R167, R164 ;  /* 0x000000a4a7a77221 */ /* 0x000fe40000010000 */
[C---:B------:R-:W-:Y:S01]  /*8220*/  HMMA.16816.F32 R40, R68.reuse, R78, R40 ;  /* 0x0000004e4428723c */ /* 0x040fe20000001828 */
[----:B------:R-:W-:Y:S01]  /*8230*/  LDSM.16.MT88.4 R76, [R202+0x1100] ;  /* 0x00110000ca4c783b */ /* 0x000fe20000004200 */
[----:B------:R-:W-:Y:S06]  /*8240*/  MUFU.EX2 R245, R245 ;  /* 0x000000f500f57308 */ /* 0x000fec0000000800 */
[C---:B---3--:R-:W-:Y:S04]  /*8250*/  HMMA.16816.F32 R44, R68.reuse, R72, R44 ;  /* 0x00000048442c723c */ /* 0x048fe8000000182c */
[----:B------:R-:W-:Y:S04]  /*8260*/  MUFU.EX2 R166, R166 ;  /* 0x000000a600a67308 */ /* 0x000fe80000000800 */
[C---:B------:R-:W-:Y:S01]  /*8270*/  HMMA.16816.F32 R48, R68.reuse, R74, R48 ;  /* 0x0000004a4430723c */ /* 0x040fe20000001830 */
[----:B------:R-:W3:Y:S05]  /*8280*/  LDSM.16.MT88.4 R72, [R204+0x1100] ;  /* 0x00110000cc48783b */ /* 0x000eea0000004200 */
[----:B------:R-:W-:Y:S02]  /*8290*/  MUFU.EX2 R223, R223 ;  /* 0x000000df00df7308 */ /* 0x000fe40000000800 */
[C---:B------:R-:W-:Y:S08]  /*82a0*/  HMMA.16816.F32 R52, R68.reuse, R80, R52 ;  /* 0x000000504434723c */ /* 0x040ff00000001834 */
[C---:B------:R-:W-:Y:S01]  /*82b0*/  HMMA.16816.F32 R56, R68.reuse, R82, R56 ;  /* 0x000000524438723c */ /* 0x040fe20000001838 */
[----:B------:R-:W4:Y:S01]  /*82c0*/  LDSM.16.MT88.4 R80, [R201+0x1100] ;  /* 0x00110000c950783b */ /* 0x000f220000004200 */
[----:B------:R-:W-:Y:S06]  /*82d0*/  MUFU.EX2 R187, R187 ;  /* 0x000000bb00bb7308 */ /* 0x000fec0000000800 */
[C---:B-----5:R-:W-:Y:S04]  /*82e0*/  HMMA.16816.F32 R60, R68.reuse, R84, R60 ;  /* 0x00000054443c723c */ /* 0x060fe8000000183c */
[----:B------:R-:W-:Y:S04]  /*82f0*/  MUFU.EX2 R224, R224 ;  /* 0x000000e000e07308 */ /* 0x000fe80000000800 */
[----:B------:R-:W-:Y:S01]  /*8300*/  HMMA.16816.F32 R64, R68, R86, R64 ;  /* 0x000000564440723c */ /* 0x000fe20000001840 */
[----:B------:R-:W5:Y:S05]  /*8310*/  LDSM.16.MT88.4 R84, [R200+0x1100] ;  /* 0x00110000c854783b */ /* 0x000f6a0000004200 */
[----:B------:R-:W-:Y:S01]  /*8320*/  MUFU.EX2 R146, R146 ;  /* 0x0000009200927308 */ /* 0x000fe20000000800 */
[----:B------:R-:W-:Y:S01]  /*8330*/  F2FP.PACK_AB R68, R222, R225 ;  /* 0x000000e1de44723e */ /* 0x000fe200000000ff */
[----:B------:R-:W-:Y:S01]  /*8340*/  FADD.FTZ R225, R225, R152 ;  /* 0x00000098e1e17221 */ /* 0x000fe20000010000 */
[----:B------:R-:W-:Y:S03]  /*8350*/  F2FP.PACK_AB R70, R227, R226 ;  /* 0x000000e2e346723e */ /* 0x000fe600000000ff */
[----:B-1----:R-:W-:Y:S01]  /*8360*/  F2FP.PACK_AB R69, R231, R230 ;  /* 0x000000e6e745723e */ /* 0x002fe200000000ff */
[----:B------:R-:W-:Y:S01]  /*8370*/  FADD.FTZ R230, R230, R167 ;  /* 0x000000a7e6e67221 */ /* 0x000fe20000010000 */
[----:B--2---:R-:W-:Y:S01]  /*8380*/  F2FP.PACK_AB R71, R233, R232 ;  /* 0x000000e8e947723e */ /* 0x004fe200000000ff */
[----:B------:R-:W-:Y:S01]  /*8390*/  FADD.FTZ R225, R222, R225 ;  /* 0x000000e1dee17221 */ /* 0x000fe20000010000 */
[----:B------:R-:W1:Y:S01]  /*83a0*/  MUFU.EX2 R145, R145 ;  /* 0x0000009100917308 */ /* 0x000e620000000800 */
[----:B------:R-:W-:Y:S02]  /*83b0*/  FADD.FTZ R231, R231, R230 ;  /* 0x000000e6e7e77221 */ /* 0x000fe40000010000 */
[----:B------:R-:W-:Y:S02]  /*83c0*/  FADD.FTZ R226, R226, R225 ;  /* 0x000000e1e2e27221 */ /* 0x000fe40000010000 */
[C---:B---3--:R-:W-:Y:S03]  /*83d0*/  HMMA.16816.F32 R4, R68.reuse, R72, R4 ;  /* 0x000000484404723c */ /* 0x048fe60000001804 */
[----:B------:R-:W-:Y:S02]  /*83e0*/  FADD.FTZ R232, R232, R231 ;  /* 0x000000e7e8e87221 */ /* 0x000fe40000010000 */
[----:B------:R-:W-:Y:S01]  /*83f0*/  MUFU.EX2 R138, R138 ;  /* 0x0000008a008a7308 */ /* 0x000fe20000000800 */
[----:B------:R-:W-:Y:S02]  /*8400*/  FADD.FTZ R227, R227, R226 ;  /* 0x000000e2e3e37221 */ /* 0x000fe40000010000 */
[C---:B------:R-:W-:Y:S01]  /*8410*/  HMMA.16816.F32 R8, R68.reuse, R74, R8 ;  /* 0x0000004a4408723c */ /* 0x040fe20000001808 */
[----:B------:R-:W2:Y:S03]  /*8420*/  LDSM.16.MT88.4 R72, [R204+0x4100] ;  /* 0x00410000cc48783b */ /* 0x000ea60000004200 */
[----:B------:R-:W-:Y:S03]  /*8430*/  FADD.FTZ R233, R233, R232 ;  /* 0x000000e8e9e97221 */ /* 0x000fe60000010000 */
[----:B------:R-:W3:Y:S01]  /*8440*/  MUFU.EX2 R155, R155 ;  /* 0x0000009b009b7308 */ /* 0x000ee20000000800 */
[C---:B------:R-:W-:Y:S04]  /*8450*/  HMMA.16816.F32 R12, R68.reuse, R76, R12 ;  /* 0x0000004c440c723c */ /* 0x040fe8000000180c */
[----:B-1----:R-:W-:Y:S04]  /*8460*/  F2FP.PACK_AB R120, R145, R146 ;  /* 0x000000929178723e */ /* 0x002fe800000000ff */
[C---:B------:R-:W-:Y:S01]  /*8470*/  HMMA.16816.F32 R16, R68.reuse, R78, R16 ;  /* 0x0000004e4410723c */ /* 0x040fe20000001810 */
[----:B------:R-:W1:Y:S01]  /*8480*/  LDSM.16.MT88.4 R76, [R202+0x4100] ;  /* 0x00410000ca4c783b */ /* 0x000e620000004200 */
[----:B------:R-:W-:Y:S06]  /*8490*/  MUFU.EX2 R136, R136 ;  /* 0x0000008800887308 */ /* 0x000fec0000000800 */
[C---:B----4-:R-:W-:Y:S04]  /*84a0*/  HMMA.16816.F32 R20, R68.reuse, R80, R20 ;  /* 0x000000504414723c */ /* 0x050fe80000001814 */
[----:B------:R-:W4:Y:S01]  /*84b0*/  MUFU.EX2 R139, R139 ;  /* 0x0000008b008b7308 */ /* 0x000f220000000800 */
[----:B---3--:R-:W-:Y:S03]  /*84c0*/  F2FP.PACK_AB R122, R155, R138 ;  /* 0x0000008a9b7a723e */ /* 0x008fe600000000ff */
[C---:B------:R-:W-:Y:S01]  /*84d0*/  HMMA.16816.F32 R24, R68.reuse, R82, R24 ;  /* 0x000000524418723c */ /* 0x040fe20000001818 */
[----:B------:R-:W3:Y:S05]  /*84e0*/  LDSM.16.MT88.4 R80, [R201+0x4100] ;  /* 0x00410000c950783b */ /* 0x000eea0000004200 */
[----:B------:R-:W-:Y:S02]  /*84f0*/  MUFU.EX2 R135, R135 ;  /* 0x0000008700877308 */ /* 0x000fe40000000800 */
[C---:B-----5:R-:W-:Y:S08]  /*8500*/  HMMA.16816.F32 R28, R68.reuse, R84, R28 ;  /* 0x00000054441c723c */ /* 0x060ff0000000181c */
[C---:B------:R-:W-:Y:S01]  /*8510*/  HMMA.16816.F32 R32, R68.reuse, R86, R32 ;  /* 0x000000564420723c */ /* 0x040fe20000001820 */
[----:B------:R-:W5:Y:S01]  /*8520*/  LDSM.16.MT88.4 R84, [R204+0x1900] ;  /* 0x00190000cc54783b */ /* 0x000f620000004200 */
[----:B------:R-:W3:Y:S02]  /*8530*/  MUFU.EX2 R134, R134 ;  /* 0x0000008600867308 */ /* 0x000ee40000000800 */
[----:B----4-:R-:W-:Y:S04]  /*8540*/  F2FP.PACK_AB R121, R139, R136 ;  /* 0x000000888b79723e */ /* 0x010fe800000000ff */
[C---:B--2---:R-:W-:Y:S08]  /*8550*/  HMMA.16816.F32 R36, R68.reuse, R72, R36 ;  /* 0x000000484424723c */ /* 0x044ff00000001824 */
[C---:B------:R-:W-:Y:S01]  /*8560*/  HMMA.16816.F32 R40, R68.reuse, R74, R40 ;  /* 0x0000004a4428723c */ /* 0x040fe20000001828 */
[----:B------:R-:W2:Y:S07]  /*8570*/  LDSM.16.MT88.4 R72, [R202+0x1900] ;  /* 0x00190000ca48783b */ /* 0x000eae0000004200 */
[C---:B-1----:R-:W-:Y:S04]  /*8580*/  HMMA.16816.F32 R44, R68.reuse, R76, R44 ;  /* 0x0000004c442c723c */ /* 0x042fe8000000182c */
[----:B---3--:R-:W-:Y:S04]  /*8590*/  F2FP.PACK_AB R123, R134, R135 ;  /* 0x00000087867b723e */ /* 0x008fe800000000ff */
[C---:B------:R-:W-:Y:S01]  /*85a0*/  HMMA.16816.F32 R48, R68.reuse, R78, R48 ;  /* 0x0000004e4430723c */ /* 0x040fe20000001830 */
[----:B------:R-:W1:Y:S07]  /*85b0*/  LDSM.16.MT88.4 R76, [R201+0x1900] ;  /* 0x00190000c94c783b */ /* 0x000e6e0000004200 */
[C---:B------:R-:W-:Y:S08]  /*85c0*/  HMMA.16816.F32 R52, R68.reuse, R80, R52 ;  /* 0x000000504434723c */ /* 0x040ff00000001834 */
[C---:B------:R-:W-:Y:S01]  /*85d0*/  HMMA.16816.F32 R56, R68.reuse, R82, R56 ;  /* 0x000000524438723c */ /* 0x040fe20000001838 */
[----:B------:R-:W3:Y:S07]  /*85e0*/  LDSM.16.MT88.4 R80, [R200+0x1900] ;  /* 0x00190000c850783b */ /* 0x000eee0000004200 */
[C---:B------:R-:W-:Y:S08]  /*85f0*/  HMMA.16816.F32 R60, R68.reuse, R88, R60 ;  /* 0x00000058443c723c */ /* 0x040ff0000000183c */
[----:B------:R-:W-:Y:S01]  /*8600*/  HMMA.16816.F32 R64, R68, R90, R64 ;  /* 0x0000005a4440723c */ /* 0x000fe20000001840 */
[----:B------:R-:W-:Y:S06]  /*8610*/  LDSM.16.MT88.4 R88, [R201+0x4900] ;  /* 0x00490000c958783b */ /* 0x000fec0000004200 */
[----:B------:R-:W-:Y:S01]  /*8620*/  F2FP.PACK_AB R68, R235, R234 ;  /* 0x000000eaeb44723e */ /* 0x000fe200000000ff */
[----:B------:R-:W-:Y:S01]  /*8630*/  FADD.FTZ R234, R234, R227 ;  /* 0x000000e3eaea7221 */ /* 0x000fe20000010000 */
[----:B------:R-:W-:Y:S03]  /*8640*/  F2FP.PACK_AB R70, R239, R236 ;  /* 0x000000ecef46723e */ /* 0x000fe600000000ff */
[----:B------:R-:W-:Y:S01]  /*8650*/  F2FP.PACK_AB R69, R243, R238 ;  /* 0x000000eef345723e */ /* 0x000fe200000000ff */
[----:B------:R-:W-:Y:S01]  /*8660*/  FADD.FTZ R238, R238, R233 ;  /* 0x000000e9eeee7221 */ /* 0x000fe20000010000 */
[----:B------:R-:W-:Y:S01]  /*8670*/  F2FP.PACK_AB R71, R237, R240 ;  /* 0x000000f0ed47723e */ /* 0x000fe200000000ff */
[----:B------:R-:W-:Y:S02]  /*8680*/  FADD.FTZ R235, R235, R234 ;  /* 0x000000eaebeb7221 */ /* 0x000fe40000010000 */
[----:B------:R-:W-:Y:S02]  /*8690*/  FADD.FTZ R243, R243, R238 ;  /* 0x000000eef3f37221 */ /* 0x000fe40000010000 */
[----:B------:R-:W-:Y:S02]  /*86a0*/  FADD.FTZ R236, R236, R235 ;  /* 0x000000ebecec7221 */ /* 0x000fe40000010000 */
[C---:B-----5:R-:W-:Y:S03]  /*86b0*/  HMMA.16816.F32 R4, R68.reuse, R84, R4 ;  /* 0x000000544404723c */ /* 0x060fe60000001804 */
[----:B------:R-:W-:Y:S02]  /*86c0*/  FADD.FTZ R240, R240, R243 ;  /* 0x000000f3f0f07221 */ /* 0x000fe40000010000 */
[----:B------:R-:W-:Y:S02]  /*86d0*/  FADD.FTZ R239, R239, R236 ;  /* 0x000000ecefef7221 */ /* 0x000fe40000010000 */
[----:B------:R-:W-:Y:S01]  /*86e0*/  FADD.FTZ R237, R237, R240 ;  /* 0x000000f0eded7221 */ /* 0x000fe20000010000 */
[C---:B------:R-:W-:Y:S01]  /*86f0*/  HMMA.16816.F32 R8, R68.reuse, R86, R8 ;  /* 0x000000564408723c */ /* 0x040fe20000001808 */
[----:B------:R-:W4:Y:S03]  /*8700*/  LDSM.16.MT88.4 R84, [R204+0x4900] ;  /* 0x00490000cc54783b */ /* 0x000f260000004200 */
[----:B------:R-:W-:Y:S04]  /*8710*/  FADD.FTZ R2, R166, R237 ;  /* 0x000000eda6027221 */ /* 0x000fe80000010000 */
[C---:B--2---:R-:W-:Y:S04]  /*8720*/  HMMA.16816.F32 R12, R68.reuse, R72, R12 ;  /* 0x00000048440c723c */ /* 0x044fe8000000180c */
[----:B------:R-:W-:Y:S04]  /*8730*/  FADD.FTZ R2, R223, R2 ;  /* 0x00000002df027221 */ /* 0x000fe80000010000 */
[C---:B------:R-:W-:Y:S01]  /*8740*/  HMMA.16816.F32 R16, R68.reuse, R74, R16 ;  /* 0x0000004a4410723c */ /* 0x040fe20000001810 */
[----:B------:R-:W2:Y:S03]  /*8750*/  LDSM.16.MT88.4 R72, [R202+0x4900] ;  /* 0x00490000ca48783b */ /* 0x000ea60000004200 */
[----:B------:R-:W-:Y:S02]  /*8760*/  FADD.FTZ R3, R187, R2 ;  /* 0x00000002bb037221 */ /* 0x000fe40000010000 */
[----:B------:R-:W-:Y:S02]  /*8770*/  IMAD.MOV.U32 R2, RZ, RZ, R116 ;  /* 0x000000ffff027224 */ /* 0x000fe400078e0074 */
[C---:B-1----:R-:W-:Y:S04]  /*8780*/  HMMA.16816.F32 R20, R68.reuse, R76, R20 ;  /* 0x0000004c4414723c */ /* 0x042fe80000001814 */
[----:B------:R-:W-:Y:S04]  /*8790*/  FADD.FTZ R3, R224, R3 ;  /* 0x00000003e0037221 */ /* 0x000fe80000010000 */
[C---:B------:R-:W-:Y:S01]  /*87a0*/  HMMA.16816.F32 R24, R68.reuse, R78, R24 ;  /* 0x0000004e4418723c */ /* 0x040fe20000001818 */
[----:B------:R-:W1:Y:S03]  /*87b0*/  LDSM.16.MT88.4 R76, [R204+0x2100] ;  /* 0x00210000cc4c783b */ /* 0x000e660000004200 */
[----:B------:R-:W-:Y:S02]  /*87c0*/  FADD.FTZ R136, R136, R3 ;  /* 0x0000000388887221 */ /* 0x000fe40000010000 */
[----:B------:R-:W-:Y:S02]  /*87d0*/  IMAD.MOV.U32 R3, RZ, RZ, R0 ;  /* 0x000000ffff037224 */ /* 0x000fe400078e0000 */
[C---:B---3--:R-:W-:Y:S04]  /*87e0*/  HMMA.16816.F32 R28, R68.reuse, R80, R28 ;  /* 0x00000050441c723c */ /* 0x048fe8000000181c */
[----:B------:R-:W-:Y:S04]  /*87f0*/  FADD.FTZ R136, R139, R136 ;  /* 0x000000888b887221 */ /* 0x000fe80000010000 */
[C---:B------:R-:W-:Y:S01]  /*8800*/  HMMA.16816.F32 R32, R68.reuse, R82, R32 ;  /* 0x000000524420723c */ /* 0x040fe20000001820 */
[----:B------:R-:W3:Y:S03]  /*8810*/  LDSM.16.MT88.4 R80, [R202+0x2100] ;  /* 0x00210000ca50783b */ /* 0x000ee60000004200 */
[----:B------:R-:W-:Y:S04]  /*8820*/  FADD.FTZ R135, R135, R136 ;  /* 0x0000008887877221 */ /* 0x000fe80000010000 */
[C---:B----4-:R-:W-:Y:S04]  /*8830*/  HMMA.16816.F32 R36, R68.reuse, R84, R36 ;  /* 0x000000544424723c */ /* 0x050fe80000001824 */
[----:B------:R-:W-:Y:S04]  /*8840*/  FADD.FTZ R217, R134, R135 ;  /* 0x0000008786d97221 */ /* 0x000fe80000010000 */
[C---:B------:R-:W-:Y:S01]  /*8850*/  HMMA.16816.F32 R40, R68.reuse, R86, R40 ;  /* 0x000000564428723c */ /* 0x040fe20000001828 */
[----:B------:R-:W-:Y:S07]  /*8860*/  LDSM.16.MT88.4 R84, [R200+0x2100] ;  /* 0x00210000c854783b */ /* 0x000fee0000004200 */
[C---:B--2---:R-:W-:Y:S08]  /*8870*/  HMMA.16816.F32 R44, R68.reuse, R72, R44 ;  /* 0x00000048442c723c */ /* 0x044ff0000000182c */
[C---:B------:R-:W-:Y:S01]  /*8880*/  HMMA.16816.F32 R48, R68.reuse, R74, R48 ;  /* 0x0000004a4430723c */ /* 0x040fe20000001830 */
[----:B------:R-:W2:Y:S07]  /*8890*/  LDSM.16.MT88.4 R72, [R201+0x2100] ;  /* 0x00210000c948783b */ /* 0x000eae0000004200 */
[C---:B------:R-:W-:Y:S08]  /*88a0*/  HMMA.16816.F32 R52, R68.reuse, R88, R52 ;  /* 0x000000584434723c */ /* 0x040ff00000001834 */
[C---:B------:R-:W-:Y:S01]  /*88b0*/  HMMA.16816.F32 R56, R68.reuse, R90, R56 ;  /* 0x0000005a4438723c */ /* 0x040fe20000001838 */
[----:B------:R-:W-:Y:S07]  /*88c0*/  LDSM.16.MT88.4 R88, [R201+0x5100] ;  /* 0x00510000c958783b */ /* 0x000fee0000004200 */
        /* <DEDUP_REMOVED lines=8> */
[----:B------:R-:W-:Y:S03]  /*8950*/  F2FP.PACK_AB R71, R224, R187 ;  /* 0x000000bbe047723e */ /* 0x000fe600000000ff */
[----:B------:R-:W-:Y:S04]  /*8960*/  FADD.FTZ R184, R184, R241 ;  /* 0x000000f1b8b87221 */ /* 0x000fe80000010000 */
[C---:B-1----:R-:W-:Y:S03]  /*8970*/  HMMA.16816.F32 R4, R68.reuse, R76, R4 ;  /* 0x0000004c4404723c */ /* 0x042fe60000001804 */
[----:B------:R-:W-:Y:S01]  /*8980*/  FADD.FTZ R245, R245, R184 ;  /* 0x000000b8f5f57221 */ /* 0x000fe20000010000 */
[----:B------:R-:W-:Y:S03]  /*8990*/  IADD3 R184, R186, -0x1, RZ ;  /* 0xffffffffbab87810 */ /* 0x000fe60007ffe0ff */
[----:B------:R-:W-:Y:S01]  /*89a0*/  FADD.FTZ R146, R146, R245 ;  /* 0x000000f592927221 */ /* 0x000fe20000010000 */
        /* <DEDUP_REMOVED lines=9> */
[C---:B--2---:R-:W-:Y:S08]  /*8a40*/  HMMA.16816.F32 R20, R68.reuse, R72, R20 ;  /* 0x000000484414723c */ /* 0x044ff00000001814 */
[C---:B------:R-:W-:Y:S01]  /*8a50*/  HMMA.16816.F32 R24, R68.reuse, R74, R24 ;  /* 0x0000004a4418723c */ /* 0x040fe20000001818 */
[----:B------:R-:W2:Y:S07]  /*8a60*/  LDSM.16.MT88.4 R72, [R200+0x5100] ;  /* 0x00510000c848783b */ /* 0x000eae0000004200 */
[C---:B------:R-:W-:Y:S08]  /*8a70*/  HMMA.16816.F32 R28, R68.reuse, R84, R28 ;  /* 0x00000054441c723c */ /* 0x040ff0000000181c */
[C---:B------:R-:W-:Y:S01]  /*8a80*/  HMMA.16816.F32 R32, R68.reuse, R86, R32 ;  /* 0x000000564420723c */ /* 0x040fe20000001820 */
[----:B------:R-:W4:Y:S07]  /*8a90*/  LDSM.16.MT88.4 R84, [R202+0x2900] ;  /* 0x00290000ca54783b */ /* 0x000f2e0000004200 */
[C---:B-1----:R-:W-:Y:S08]  /*8aa0*/  HMMA.16816.F32 R36, R68.reuse, R76, R36 ;  /* 0x0000004c4424723c */ /* 0x042ff00000001824 */
[C---:B------:R-:W-:Y:S08]  /*8ab0*/  HMMA.16816.F32 R40, R68.reuse, R78, R40 ;  /* 0x0000004e4428723c */ /* 0x040ff00000001828 */
[C---:B---3--:R-:W-:Y:S08]  /*8ac0*/  HMMA.16816.F32 R44, R68.reuse, R80, R44 ;  /* 0x00000050442c723c */ /* 0x048ff0000000182c */
[C---:B------:R-:W-:Y:S08]  /*8ad0*/  HMMA.16816.F32 R48, R68.reuse, R82, R48 ;  /* 0x000000524430723c */ /* 0x040ff00000001830 */
[C---:B------:R-:W-:Y:S08]  /*8ae0*/  HMMA.16816.F32 R52, R68.reuse, R88, R52 ;  /* 0x000000584434723c */ /* 0x040ff00000001834 */
[C---:B------:R-:W-:Y:S08]  /*8af0*/  HMMA.16816.F32 R56, R68.reuse, R90, R56 ;  /* 0x0000005a4438723c */ /* 0x040ff00000001838 */
[C---:B--2---:R-:W-:Y:S08]  /*8b00*/  HMMA.16816.F32 R60, R68.reuse, R72, R60 ;  /* 0x00000048443c723c */ /* 0x044ff0000000183c */
[----:B------:R-:W-:Y:S08]  /*8b10*/  HMMA.16816.F32 R64, R68, R74, R64 ;  /* 0x0000004a4440723c */ /* 0x000ff00000001840 */
[C---:B------:R-:W-:Y:S01]  /*8b20*/  HMMA.16816.F32 R112, R120.reuse, R108, R4 ;  /* 0x0000006c7870723c */ /* 0x040fe20000001804 */
[----:B------:R-:W1:Y:S07]  /*8b30*/  LDSM.16.MT88.4 R4, [R201+0x5900] ;  /* 0x00590000c904783b */ /* 0x000e6e0000004200 */
[C---:B------:R-:W-:Y:S01]  /*8b40*/  HMMA.16816.F32 R108, R120.reuse, R110, R8 ;  /* 0x0000006e786c723c */ /* 0x040fe20000001808 */
[----:B------:R-:W2:Y:S07]  /*8b50*/  LDSM.16.MT88.4 R8, [R200+0x5900] ;  /* 0x00590000c808783b */ /* 0x000eae0000004200 */
[C---:B----4-:R-:W-:Y:S07]  /*8b60*/  HMMA.16816.F32 R68, R120.reuse, R84, R12 ;  /* 0x000000547844723c */ /* 0x050fee000000180c */
[----:B------:R-:W-:Y:S01]  /*8b70*/  IMAD.MOV.U32 R12, RZ, RZ, R116 ;  /* 0x000000ffff0c7224 */ /* 0x000fe200078e0074 */
        /* <DEDUP_REMOVED lines=11> */
[C---:B--2---:R-:W-:Y:S08]  /*8c30*/  HMMA.16816.F32 R60, R120.reuse, R8, R60 ;  /* 0x00000008783c723c */ /* 0x044ff0000000183c */
[----:B------:R-:W-:Y:S01]  /*8c40*/  HMMA.16816.F32 R64, R120, R10, R64 ;  /* 0x0000000a7840723c */ /* 0x000fe20000001840 */
[----:B------:R-:W-:-:S07]  /*8c50*/  @P0 BRA `(.L_x_181) ;  /* 0xffffc37000000947 */ /* 0x000fce000383ffff */
.L_x_172:
[----:B------:R-:W1:Y:S01]  /*8c60*/  S2R R2, SR_CTAID.X ;  /* 0x0000000000027919 */ /* 0x000e620000002500 */
[----:B------:R-:W-:-:S05]  /*8c70*/  IMAD.MOV.U32 R3, RZ, RZ, c[0x0][0x168] ;  /* 0x00005a00ff037624 */ /* 0x000fca00078e00ff */
[----:B------:R-:W-:Y:S02]  /*8c80*/  IADD3 R3, -R3, 0x1, RZ ;  /* 0x0000000103037810 */ /* 0x000fe40007ffe1ff */
[----:B-1----:R-:W-:-:S05]  /*8c90*/  LEA R2, R2, 0x7f, 0x7 ;  /* 0x0000007f02027811 */ /* 0x002fca00078e38ff */
[----:B------:R-:W-:-:S05]  /*8ca0*/  @P4 IMAD.HI.U32 R4, R2, c[0x0][0x2c8], RZ ;  /* 0x0000b20002044a27 */ /* 0x000fca00078e00ff */
[----:B------:R-:W-:-:S04]  /*8cb0*/  @P4 SHF.R.U32.HI R2, RZ, c[0x0][0x2cc], R4 ;  /* 0x0000b300ff024a19 */ /* 0x000fc80000011604 */
[----:B------:R-:W-:-:S04]  /*8cc0*/  IADD3 R4, R2, c[0x0][0x1d0], R3 ;  /* 0x0000740002047a10 */ /* 0x000fc80007ffe003 */
[----:B------:R-:W-:Y:S01]  /*8cd0*/  IADD3 R3, R4, -c[0x0][0x324], RZ ;  /* 0x8000c90004037a10 */ /* 0x000fe20007ffe0ff */
        /* <DEDUP_REMOVED lines=10> */
.L_x_183:
[----:B------:R-:W-:-:S04]  /*8d80*/  MOV R2, c[0x0][0x32c] ;  /* 0x0000cb0000027a02 */ /* 0x000fc80000000f00 */
[----:B------:R-:W-:-:S13]  /*8d90*/  ISETP.NE.AND P0, PT, R2, 0x1, PT ;  /* 0x000000010200780c */ /* 0x000fda0003f05270 */
[----:B------:R-:W-:-:S05]  /*8da0*/  @P0 IMAD.HI.U32 R2, R4, c[0x0][0x330], RZ ;  /* 0x0000cc0004020a27 */ /* 0x000fca00078e00ff */
[----:B------:R-:W-:-:S05]  /*8db0*/  @P0 SHF.R.U32.HI R4, RZ, c[0x0][0x334], R2 ;  /* 0x0000cd00ff040a19 */ /* 0x000fca0000011602 */
.L_x_184:
[----:B------:R-:W-:-:S05]  /*8dc0*/  IMAD R4, R4, c[0x0][0x32c], RZ ;  /* 0x0000cb0004047a24 */ /* 0x000fca00078e02ff */
[----:B------:R-:W-:-:S04]  /*8dd0*/  IMNMX R3, R3, R4, !PT ;  /* 0x0000000403037217 */ /* 0x000fc80007800200 */
.L_x_182:
[----:B------:R-:W-:-:S05]  /*8de0*/  IADD3 R3, R3, 0x5f, RZ ;  /* 0x0000005f03037810 */ /* 0x000fca0007ffe0ff */
[----:B------:R-:W-:-:S05]  /*8df0*/  IMAD.HI R3, R3, 0x2aaaaaab, RZ ;  /* 0x2aaaaaab03037827 */ /* 0x000fca00078e02ff */
[----:B------:R-:W-:-:S04]  /*8e00*/  SHF.R.U32.HI R2, RZ, 0x1f, R3 ;  /* 0x0000001fff027819 */ /* 0x000fc80000011603 */
[----:B------:R-:W-:-:S04]  /*8e10*/  LEA.HI.SX32 R2, R3, R2, 0x1c ;  /* 0x0000000203027211 */ /* 0x000fc800078fe2ff */
[----:B------:R-:W-:-:S04]  /*8e20*/  IMNMX R225, R207, R2, !PT ;  /* 0x00000002cfe17217 */ /* 0x000fc80007800200 */
[----:B------:R-:W-:-:S13]  /*8e30*/  ISETP.GE.AND P0, PT, R184, R225, PT ;  /* 0x000000e1b800720c */ /* 0x000fda0003f06270 */
[----:B------:R-:W-:Y:S05]  /*8e40*/  @!P0 BRA `(.L_x_185) ;  /* 0x0000298000008947 */ /* 0x000fea0003800000 */
[----:B------:R-:W-:Y:S01]  /*8e50*/  MOV R117, R12 ;  /* 0x0000000c00757202 */ /* 0x000fe20000000f00 */
[----:B------:R-:W-:Y:S01]  /*8e60*/  IMAD.MOV.U32 R222, RZ, RZ, R184 ;  /* 0x000000ffffde7224 */ /* 0x000fe200078e00b8 */
[----:B------:R-:W-:Y:S01]  /*8e70*/  MOV R3, R0 ;  /* 0x0000000000037202 */ /* 0x000fe20000000f00 */
[----:B------:R-:W-:Y:S01]  /*8e80*/  IMAD.MOV.U32 R118, RZ, RZ, c[0x0][0x1e4] ;  /* 0x00007900ff767624 */ /* 0x000fe200078e00ff */
[----:B------:R-:W-:Y:S02]  /*8e90*/  MOV R223, c[0x0][0x1e0] ;  /* 0x0000780000df7a02 */ /* 0x000fe40000000f00 */
.L_x_186:
[----:B------:R-:W-:Y:S04]  /*8ea0*/  DEPBAR.LE SB0, 0x0 ;  /* 0x000080000000791a */ /* 0x000fe80000000000 */
[----:B------:R-:W-:Y:S01]  /*8eb0*/  BAR.SYNC.DEFER_BLOCKING 0x0 ;  /* 0x0000000000007b1d */ /* 0x000fe20000010000 */
[----:B------:R-:W-:Y:S11]  /*8ec0*/  ISETP.GT.AND P2, PT, R207, R222, PT ;  /* 0x000000decf00720c */ /* 0x000ff60003f44270 */
[----:B------:R-:W-:Y:S02]  /*8ed0*/  @!UPT UIADD3 URZ, URZ, URZ, URZ ;  /* 0x0000003f3f3ff290 */ /* 0x000fe4000fffe03f */
[----:B------:R-:W-:Y:S01]  /*8ee0*/  @!P2 SHF.R.S32.HI R0, RZ, 0x1f, R222 ;  /* 0x0000001fff00a819 */ /* 0x000fe200000114de */
[----:B------:R-:W-:Y:S01]  /*8ef0*/  @!P2 IMAD.WIDE.U32 R28, R222, c[0x0][0x208], RZ ;  /* 0x00008200de1caa25 */ /* 0x000fe200078e00ff */
[----:B------:R-:W-:Y:S02]  /*8f00*/  @!P2 MOV R36, R218 ;  /* 0x000000da0024a202 */ /* 0x000fe40000000f00 */
[----:B------:R-:W-:Y:S01]  /*8f10*/  @!P2 MOV R37, R221 ;  /* 0x000000dd0025a202 */ /* 0x000fe20000000f00 */
[----:B------:R-:W-:Y:S04]  /*8f20*/  @!P2 IMAD R0, R0, c[0x0][0x208], RZ ;  /* 0x000082000000aa24 */ /* 0x000fe800078e02ff */
[----:B------:R-:W-:Y:S01]  /*8f30*/  @!P2 IMAD R0, R222, c[0x0][0x20c], R0 ;  /* 0x00008300de00aa24 */ /* 0x000fe200078e0200 */
[----:B------:R-:W1:Y:S01]  /*8f40*/  LDSM.16.M88.4 R8, [R206+0x8100] ;  /* 0x00810000ce08783b */ /* 0x000e620000000200 */
[----:B------:R-:W-:Y:S03]  /*8f50*/  @!P2 IMAD.WIDE.U32 R36, R28, 0x60, R36 ;  /* 0x000000601c24a825 */ /* 0x000fe600078e0024 */
[----:B------:R-:W-:Y:S02]  /*8f60*/  @!P2 IADD3 R0, R29, R0, RZ ;  /* 0x000000001d00a210 */ /* 0x000fe40007ffe0ff */
[----:B------:R-:W-:Y:S02]  /*8f70*/  @!P2 SHF.L.U32 R186, R36, 0x1, RZ ;  /* 0x0000000124baa819 */ /* 0x000fe400000006ff */
[----:B------:R-:W2:Y:S02]  /*8f80*/  LDSM.16.M88.4 R16, [R206+0x8900] ;  /* 0x00890000ce10783b */ /* 0x000ea40000000200 */
[----:B------:R-:W-:Y:S04]  /*8f90*/  @!P2 IADD3 R180, P1, R186, 0x80, RZ ;  /* 0x00000080bab4a810 */ /* 0x000fe80007f3e0ff */
[----:B------:R-:W-:Y:S02]  /*8fa0*/  @!P2 IADD3 R180, P0, R180, c[0x0][0x1f8], RZ ;  /* 0x00007e00b4b4aa10 */ /* 0x000fe40007f1e0ff */
[----:B------:R-:W3:Y:S08]  /*8fb0*/  LDSM.16.M88.4 R24, [R206+0x9100] ;  /* 0x00910000ce18783b */ /* 0x000ef00000000200 */
[----:B------:R-:W4:Y:S08]  /*8fc0*/  LDSM.16.M88.4 R32, [R206+0x9900] ;  /* 0x00990000ce20783b */ /* 0x000f300000000200 */
[----:B------:R-:W5:Y:S01]  /*8fd0*/  LDSM.16.M88.4 R40, [R206+0xa100] ;  /* 0x00a10000ce28783b */ /* 0x000f620000000200 */
[C---:B-1----:R-:W-:Y:S07]  /*8fe0*/  HMMA.16816.F32 R4, R124.reuse, R8, RZ ;  /* 0x000000087c04723c */ /* 0x042fee00000018ff */
[----:B------:R-:W1:Y:S01]  /*8ff0*/  LDSM.16.M88.4 R48, [R206+0xa900] ;  /* 0x00a90000ce30783b */ /* 0x000e620000000200 */
[C---:B------:R-:W-:Y:S07]  /*9000*/  HMMA.16816.F32 R8, R124.reuse, R10, RZ ;  /* 0x0000000a7c08723c */ /* 0x040fee00000018ff */
[----:B------:R-:W1:Y:S01]  /*9010*/  LDSM.16.M88.4 R120, [R205] ;  /* 0x00000000cd78783b */ /* 0x000e620000000200 */
[C---:B--2---:R-:W-:Y:S07]  /*9020*/  HMMA.16816.F32 R12, R124.reuse, R16, RZ ;  /* 0x000000107c0c723c */ /* 0x044fee00000018ff */
[----:B------:R-:W2:Y:S01]  /*9030*/  LDSM.16.M88.4 R128, [R199] ;  /* 0x00000000c780783b */ /* 0x000ea20000000200 */
[C---:B------:R-:W-:Y:S07]  /*9040*/  HMMA.16816.F32 R16, R124.reuse, R18, RZ ;  /* 0x000000127c10723c */ /* 0x040fee00000018ff */
[----:B------:R-:W1:Y:S01]  /*9050*/  LDSM.16.M88.4 R132, [R198] ;  /* 0x00000000c684783b */ /* 0x000e620000000200 */
[C---:B---3--:R-:W-:Y:S07]  /*9060*/  HMMA.16816.F32 R20, R124.reuse, R24, RZ ;  /* 0x000000187c14723c */ /* 0x048fee00000018ff */
[----:B------:R-:W3:Y:S01]  /*9070*/  LDSM.16.M88.4 R136, [R197] ;  /* 0x00000000c588783b */ /* 0x000ee20000000200 */
[C---:B------:R-:W-:Y:S07]  /*9080*/  HMMA.16816.F32 R24, R124.reuse, R26, RZ ;  /* 0x0000001a7c18723c */ /* 0x040fee00000018ff */
[----:B------:R-:W1:Y:S01]  /*9090*/  LDSM.16.M88.4 R144, [R196] ;  /* 0x00000000c490783b */ /* 0x000e620000000200 */
[C---:B----4-:R-:W-:Y:S07]  /*90a0*/  HMMA.16816.F32 R28, R124.reuse, R32, RZ ;  /* 0x000000207c1c723c */ /* 0x050fee00000018ff */
[----:B------:R-:W4:Y:S01]  /*90b0*/  LDSM.16.M88.4 R152, [R195] ;  /* 0x00000000c398783b */ /* 0x000f220000000200 */
[----:B------:R-:W-:Y:S05]  /*90c0*/  @!P2 IMAD R33, R0, 0x60, RZ ;  /* 0x000000600021a824 */ /* 0x000fea00078e02ff */
[----:B------:R-:W-:Y:S02]  /*90d0*/  @!P2 IADD3 R0, R37, R33, RZ ;  /* 0x000000212500a210 */ /* 0x000fe40007ffe0ff */
[C---:B------:R-:W-:Y:S02]  /*90e0*/  HMMA.16816.F32 R32, R124.reuse, R34, RZ ;  /* 0x000000227c20723c */ /* 0x040fe400000018ff */
[----:B------:R-:W-:Y:S04]  /*90f0*/  @!P2 SHF.L.U64.HI R0, R36, 0x1, R0 ;  /* 0x000000012400a819 */ /* 0x000fe80000010200 */
[----:B------:R-:W-:Y:S02]  /*9100*/  @!P2 IADD3.X R181, RZ, c[0x0][0x1fc], R0, P0, P1 ;  /* 0x00007f00ffb5aa10 */ /* 0x000fe400007e2400 */
[C---:B-----5:R-:W-:Y:S01]  /*9110*/  HMMA.16816.F32 R36, R124.reuse, R40, RZ ;  /* 0x000000287c24723c */ /* 0x060fe200000018ff */
[----:B------:R-:W-:Y:S04]  /*9120*/  @!P2 IADD3 R186, P0, R186, c[0x0][0x1f8], RZ ;  /* 0x00007e00babaaa10 */ /* 0x000fe80007f1e0ff */
[----:B------:R-:W-:Y:S02]  /*9130*/  @!P2 IADD3.X R187, R0, c[0x0][0x1fc], RZ, P0, !PT ;  /* 0x00007f0000bbaa10 */ /* 0x000fe400007fe4ff */
[----:B------:R-:W-:Y:S01]  /*9140*/  @!P2 IADD3 R184, P1, R186, UR9, RZ ;  /* 0x00000009bab8ac10 */ /* 0x000fe2000ff3e0ff */
[C---:B------:R-:W-:Y:S02]  /*9150*/  HMMA.16816.F32 R40, R124.reuse, R42, RZ ;  /* 0x0000002a7c28723c */ /* 0x040fe400000018ff */
[----:B------:R-:W-:Y:S01]  /*9160*/  @!PT LDS RZ, [RZ] ;  /* 0x00000000fffff984 */ /* 0x000fe20000000800 */
[----:B------:R-:W-:Y:S01]  /*9170*/  @!PT LDS RZ, [RZ] ;  /* 0x00000000fffff984 */ /* 0x000fe20000000800 */
[----:B------:R-:W-:Y:S01]  /*9180*/  @!PT LDS RZ, [RZ] ;  /* 0x00000000fffff984 */ /* 0x000fe20000000800 */
[----:B------:R5:W-:Y:S02]  /*9190*/  @!P2 LDGSTS.E.BYPASS.LTC128B.128 [R208+0x100], [R186.64], !P6 ;  /* 0x00100000bad0afae */ /* 0x000be4000f101d4a */
[----:B------:R-:W-:Y:S02]  /*91a0*/  @!P2 IADD3.X R185, R187, UR12, RZ, P1, !PT ;  /* 0x0000000cbbb9ac10 */ /* 0x000fe40008ffe4ff */
[----:B------:R-:W-:Y:S02]  /*91b0*/  @!P2 IADD3 R182, P0, R184, UR9, RZ ;  /* 0x00000009b8b6ac10 */ /* 0x000fe4000ff1e0ff */
[C---:B-1----:R-:W-:Y:S02]  /*91c0*/  HMMA.16816.F32 R44, R124.reuse, R48, RZ ;  /* 0x000000307c2c723c */ /* 0x042fe400000018ff */
[----:B------:R1:W-:Y:S02]  /*91d0*/  @!P2 LDGSTS.E.BYPASS.LTC128B.128 [R208+0x3100], [R180.64], !P5 ;  /* 0x03100000b4d0afae */ /* 0x0003e4000e901d4a */
[----:B------:R-:W-:Y:S04]  /*91e0*/  @!P2 IADD3.X R183, R185, UR12, RZ, P0, !PT ;  /* 0x0000000cb9b7ac10 */ /* 0x000fe800087fe4ff */
[----:B------:R-:W-:Y:S02]  /*91f0*/  HMMA.16816.F32 R48, R124, R50, RZ ;  /* 0x000000327c30723c */ /* 0x000fe400000018ff */
[----:B------:R5:W-:Y:S06]  /*9200*/  @!P2 LDGSTS.E.BYPASS.LTC128B.128 [R208+0x1100], [R184.64], !P6 ;  /* 0x01100000b8d0afae */ /* 0x000bec000f101d4a */
[C---:B------:R-:W-:Y:S02]  /*9210*/  HMMA.16816.F32 R4, R140.reuse, R120, R4 ;  /* 0x000000788c04723c */ /* 0x040fe40000001804 */
[----:B------:R5:W-:Y:S06]  /*9220*/  @!P2 LDGSTS.E.BYPASS.LTC128B.128 [R208+0x4100], [R184.64+0x80], !P5 ;  /* 0x04100080b8d0afae */ /* 0x000bec000e901d4a */
[C---:B------:R-:W-:Y:S02]  /*9230*/  HMMA.16816.F32 R8, R140.reuse, R122, R8 ;  /* 0x0000007a8c08723c */ /* 0x040fe40000001808 */
[----:B------:R1:W-:Y:S06]  /*9240*/  @!P2 LDGSTS.E.BYPASS.LTC128B.128 [R208+0x2100], [R182.64], !P6 ;  /* 0x02100000b6d0afae */ /* 0x0003ec000f101d4a */
[C---:B--2---:R-:W-:Y:S02]  /*9250*/  HMMA.16816.F32 R12, R140.reuse, R128, R12 ;  /* 0x000000808c0c723c */ /* 0x044fe4000000180c */
[----:B------:R1:W-:Y:S01]  /*9260*/  @!P2 LDGSTS.E.BYPASS.LTC128B.128 [R208+0x5100], [R182.64+0x80], !P5 ;  /* 0x05100080b6d0afae */ /* 0x0003e2000e901d4a */
[C---:B------:R-:W-:Y:S05]  /*9270*/  ISETP.GT.AND P2, PT, R222.reuse, R207, PT ;  /* 0x000000cfde00720c */ /* 0x040fea0003f44270 */
[C---:B------:R-:W-:Y:S02]  /*9280*/  HMMA.16816.F32 R16, R140.reuse, R130, R16 ;  /* 0x000000828c10723c */ /* 0x040fe40000001810 */
[----:B------:R-:W2:Y:S06]  /*9290*/  LDSM.16.M88.4 R164, [R203+0x8100] ;  /* 0x00810000cba4783b */ /* 0x000eac0000000200 */
[C---:B------:R-:W-:Y:S02]  /*92a0*/  HMMA.16816.F32 R20, R140.reuse, R132, R20 ;  /* 0x000000848c14723c */ /* 0x040fe40000001814 */
[----:B------:R-:W0:Y:S06]  /*92b0*/  LDGDEPBAR ;  /* 0x00000000000079af */ /* 0x000e2c0000000000 */
[C---:B------:R-:W-:Y:S02]  /*92c0*/  HMMA.16816.F32 R24, R140.reuse, R134, R24 ;  /* 0x000000868c18723c */ /* 0x040fe40000001818 */
[----:B------:R-:W1:Y:S06]  /*92d0*/  LDSM.16.M88.4 R120, [R203+0x8900] ;  /* 0x00890000cb78783b */ /* 0x000e6c0000000200 */
[C---:B---3--:R-:W-:Y:S02]  /*92e0*/  HMMA.16816.F32 R28, R140.reuse, R136, R28 ;  /* 0x000000888c1c723c */ /* 0x048fe4000000181c */
[----:B------:R-:W3:Y:S06]  /*92f0*/  LDSM.16.M88.4 R128, [R203+0x9100] ;  /* 0x00910000cb80783b */ /* 0x000eec0000000200 */
[C---:B------:R-:W-:Y:S02]  /*9300*/  HMMA.16816.F32 R32, R140.reuse, R138, R32 ;  /* 0x0000008a8c20723c */ /* 0x040fe40000001820 */
[----:B------:R-:W3:Y:S06]  /*9310*/  LDSM.16.M88.4 R132, [R203+0x9900] ;  /* 0x00990000cb84783b */ /* 0x000eec0000000200 */
[C---:B------:R-:W-:Y:S02]  /*9320*/  HMMA.16816.F32 R36, R140.reuse, R144, R36 ;  /* 0x000000908c24723c */ /* 0x040fe40000001824 */
[----:B------:R-:W3:Y:S06]  /*9330*/  LDSM.16.M88.4 R136, [R203+0xa100] ;  /* 0x00a10000cb88783b */ /* 0x000eec0000000200 */
[C---:B------:R-:W-:Y:S02]  /*9340*/  HMMA.16816.F32 R40, R140.reuse, R146, R40 ;  /* 0x000000928c28723c */ /* 0x040fe40000001828 */
[----:B------:R-:W3:Y:S06]  /*9350*/  LDSM.16.M88.4 R144, [R203+0xa900] ;  /* 0x00a90000cb90783b */ /* 0x000eec0000000200 */
[C---:B----4-:R-:W-:Y:S02]  /*9360*/  HMMA.16816.F32 R44, R140.reuse, R152, R44 ;  /* 0x000000988c2c723c */ /* 0x050fe4000000182c */
[----:B-1----:R-:W-:Y:S06]  /*9370*/  LDSM.16.M88.4 R180, [R194+0x2800] ;  /* 0x00280000c2b4783b */ /* 0x002fec0000000200 */
[----:B------:R-:W-:Y:S02]  /*9380*/  HMMA.16816.F32 R48, R140, R154, R48 ;  /* 0x0000009a8c30723c */ /* 0x000fe40000001830 */
[----:B------:R-:W-:Y:S06]  /*9390*/  LDSM.16.M88.4 R152, [R194+0x800] ;  /* 0x00080000c298783b */ /* 0x000fec0000000200 */
[C---:B--2---:R-:W-:Y:S02]  /*93a0*/  HMMA.16816.F32 R4, R148.reuse, R164, R4 ;  /* 0x000000a49404723c */ /* 0x044fe40000001804 */
[----:B-----5:R-:W-:Y:S06]  /*93b0*/  LDSM.16.M88.4 R184, [R194+0x3000] ;  /* 0x00300000c2b8783b */ /* 0x020fec0000000200 */
[C---:B------:R-:W-:Y:S02]  /*93c0*/  HMMA.16816.F32 R8, R148.reuse, R166, R8 ;  /* 0x000000a69408723c */ /* 0x040fe40000001808 */
[----:B------:R-:W-:Y:S06]  /*93d0*/  LDSM.16.M88.4 R164, [R194+0x2000] ;  /* 0x00200000c2a4783b */ /* 0x000fec0000000200 */
[C---:B------:R-:W-:Y:S08]  /*93e0*/  HMMA.16816.F32 R12, R148.reuse, R120, R12 ;  /* 0x00000078940c723c */ /* 0x040ff0000000180c */
[C---:B------:R-:W-:Y:S01]  /*93f0*/  HMMA.16816.F32 R16, R148.reuse, R122, R16 ;  /* 0x0000007a9410723c */ /* 0x040fe20000001810 */
[----:B------:R-:W1:Y:S07]  /*9400*/  LDSM.16.M88.4 R120, [R194] ;  /* 0x00000000c278783b */ /* 0x000e6e0000000200 */
[C---:B---3--:R-:W-:Y:S08]  /*9410*/  HMMA.16816.F32 R20, R148.reuse, R128, R20 ;  /* 0x000000809414723c */ /* 0x048ff00000001814 */
[C---:B------:R-:W-:Y:S01]  /*9420*/  HMMA.16816.F32 R24, R148.reuse, R130, R24 ;  /* 0x000000829418723c */ /* 0x040fe20000001818 */
[----:B------:R-:W2:Y:S07]  /*9430*/  LDSM.16.M88.4 R128, [R194+0x1000] ;  /* 0x00100000c280783b */ /* 0x000eae0000000200 */
[C---:B------:R-:W-:Y:S08]  /*9440*/  HMMA.16816.F32 R28, R148.reuse, R132, R28 ;  /* 0x00000084941c723c */ /* 0x040ff0000000181c */
[C---:B------:R-:W-:Y:S01]  /*9450*/  HMMA.16816.F32 R32, R148.reuse, R134, R32 ;  /* 0x000000869420723c */ /* 0x040fe20000001820 */
[----:B------:R-:W3:Y:S07]  /*9460*/  LDSM.16.M88.4 R132, [R194+0x1800] ;  /* 0x00180000c284783b */ /* 0x000eee0000000200 */
[C---:B------:R-:W-:Y:S08]  /*9470*/  HMMA.16816.F32 R36, R148.reuse, R136, R36 ;  /* 0x000000889424723c */ /* 0x040ff00000001824 */
[C---:B------:R-:W-:Y:S01]  /*9480*/  HMMA.16816.F32 R40, R148.reuse, R138, R40 ;  /* 0x0000008a9428723c */ /* 0x040fe20000001828 */
[----:B------:R-:W4:Y:S07]  /*9490*/  LDSM.16.M88.4 R136, [R206+0xb100] ;  /* 0x00b10000ce88783b */ /* 0x000f2e0000000200 */
[C---:B------:R-:W-:Y:S08]  /*94a0*/  HMMA.16816.F32 R44, R148.reuse, R144, R44 ;  /* 0x00000090942c723c */ /* 0x040ff0000000182c */
[----:B------:R-:W-:Y:S01]  /*94b0*/  HMMA.16816.F32 R48, R148, R146, R48 ;  /* 0x000000929430723c */ /* 0x000fe20000001830 */
[----:B------:R-:W-:Y:S07]  /*94c0*/  LDSM.16.M88.4 R144, [R206+0xc100] ;  /* 0x00c10000ce90783b */ /* 0x000fee0000000200 */
        /* <DEDUP_REMOVED lines=8> */
[----:B------:R-:W2:Y:S07]  /*9550*/  LDSM.16.M88.4 R128, [R206+0xd100] ;  /* 0x00d10000ce80783b */ /* 0x000eae0000000200 */
[C---:B---3--:R-:W-:Y:S08]  /*9560*/  HMMA.16816.F32 R28, R156.reuse, R132, R28 ;  /* 0x000000849c1c723c */ /* 0x048ff0000000181c */
[C---:B------:R-:W-:Y:S01]  /*9570*/  HMMA.16816.F32 R32, R156.reuse, R134, R32 ;  /* 0x000000869c20723c */ /* 0x040fe20000001820 */
[----:B------:R-:W3:Y:S07]  /*9580*/  LDSM.16.M88.4 R132, [R206+0xd900] ;  /* 0x00d90000ce84783b */ /* 0x000eee0000000200 */
[C---:B------:R-:W-:Y:S08]  /*9590*/  HMMA.16816.F32 R36, R156.reuse, R164, R36 ;  /* 0x000000a49c24723c */ /* 0x040ff00000001824 */
[C---:B------:R-:W-:Y:S01]  /*95a0*/  HMMA.16816.F32 R40, R156.reuse, R166, R40 ;  /* 0x000000a69c28723c */ /* 0x040fe20000001828 */
[----:B------:R-:W2:Y:S07]  /*95b0*/  LDSM.16.M88.4 R164, [R193] ;  /* 0x00000000c1a4783b */ /* 0x000eae0000000200 */
[C---:B------:R-:W-:Y:S08]  /*95c0*/  HMMA.16816.F32 R44, R156.reuse, R180, R44 ;  /* 0x000000b49c2c723c */ /* 0x040ff0000000182c */
[----:B------:R-:W-:Y:S01]  /*95d0*/  HMMA.16816.F32 R48, R156, R182, R48 ;  /* 0x000000b69c30723c */ /* 0x000fe20000001830 */
[----:B------:R-:W-:Y:S07]  /*95e0*/  LDSM.16.M88.4 R180, [R203+0xd100] ;  /* 0x00d10000cbb4783b */ /* 0x000fee0000000200 */
[C---:B----4-:R-:W-:Y:S08]  /*95f0*/  HMMA.16816.F32 R4, R160.reuse, R136, R4 ;  /* 0x00000088a004723c */ /* 0x050ff00000001804 */
[C---:B------:R-:W-:Y:S01]  /*9600*/  HMMA.16816.F32 R8, R160.reuse, R138, R8 ;  /* 0x0000008aa008723c */ /* 0x040fe20000001808 */
[----:B------:R-:W4:Y:S07]  /*9610*/  LDSM.16.M88.4 R136, [R192] ;  /* 0x00000000c088783b */ /* 0x000f2e0000000200 */
[C---:B-1----:R-:W-:Y:S08]  /*9620*/  HMMA.16816.F32 R12, R160.reuse, R120, R12 ;  /* 0x00000078a00c723c */ /* 0x042ff0000000180c */
[C---:B------:R-:W-:Y:S01]  /*9630*/  HMMA.16816.F32 R16, R160.reuse, R122, R16 ;  /* 0x0000007aa010723c */ /* 0x040fe20000001810 */
[----:B------:R-:W1:Y:S07]  /*9640*/  LDSM.16.M88.4 R120, [R191] ;  /* 0x00000000bf78783b */ /* 0x000e6e0000000200 */
[C---:B------:R-:W-:Y:S08]  /*9650*/  HMMA.16816.F32 R20, R160.reuse, R144, R20 ;  /* 0x00000090a014723c */ /* 0x040ff00000001814 */
[C---:B------:R-:W-:Y:S01]  /*9660*/  HMMA.16816.F32 R24, R160.reuse, R146, R24 ;  /* 0x00000092a018723c */ /* 0x040fe20000001818 */
[----:B------:R-:W1:Y:S07]  /*9670*/  LDSM.16.M88.4 R144, [R190] ;  /* 0x00000000be90783b */ /* 0x000e6e0000000200 */
[C---:B-----5:R-:W-:Y:S08]  /*9680*/  HMMA.16816.F32 R28, R160.reuse, R152, R28 ;  /* 0x00000098a01c723c */ /* 0x060ff0000000181c */
[C---:B------:R-:W-:Y:S01]  /*9690*/  HMMA.16816.F32 R32, R160.reuse, R154, R32 ;  /* 0x0000009aa020723c */ /* 0x040fe20000001820 */
[----:B------:R-:W-:Y:S07]  /*96a0*/  LDSM.16.M88.4 R152, [R203+0xb100] ;  /* 0x00b10000cb98783b */ /* 0x000fee0000000200 */
[C---:B--2---:R-:W-:Y:S08]  /*96b0*/  HMMA.16816.F32 R36, R160.reuse, R128, R36 ;  /* 0x00000080a024723c */ /* 0x044ff00000001824 */
[C---:B------:R-:W-:Y:S01]  /*96c0*/  HMMA.16816.F32 R40, R160.reuse, R130, R40 ;  /* 0x00000082a028723c */ /* 0x040fe20000001828 */
[----:B------:R-:W2:Y:S07]  /*96d0*/  LDSM.16.M88.4 R128, [R189] ;  /* 0x00000000bd80783b */ /* 0x000eae0000000200 */
[C---:B---3--:R-:W-:Y:S08]  /*96e0*/  HMMA.16816.F32 R44, R160.reuse, R132, R44 ;  /* 0x00000084a02c723c */ /* 0x048ff0000000182c */
[----:B------:R-:W-:Y:S01]  /*96f0*/  HMMA.16816.F32 R48, R160, R134, R48 ;  /* 0x00000086a030723c */ /* 0x000fe20000001830 */
[----:B------:R-:W3:Y:S07]  /*9700*/  LDSM.16.M88.4 R132, [R188] ;  /* 0x00000000bc84783b */ /* 0x000eee0000000200 */
[C---:B------:R-:W-:Y:S08]  /*9710*/  HMMA.16816.F32 R4, R168.reuse, R164, R4 ;  /* 0x000000a4a804723c */ /* 0x040ff00000001804 */
[C---:B------:R-:W-:Y:S01]  /*9720*/  HMMA.16816.F32 R8, R168.reuse, R166, R8 ;  /* 0x000000a6a808723c */ /* 0x040fe20000001808 */
[----:B------:R-:W-:Y:S07]  /*9730*/  LDSM.16.M88.4 R164, [R203+0xc900] ;  /* 0x00c90000cba4783b */ /* 0x000fee0000000200 */
        /* <DEDUP_REMOVED lines=13> */
[----:B------:R-:W-:Y:S01]  /*9810*/  HMMA.16816.F32 R48, R168, R134, R48 ;  /* 0x00000086a830723c */ /* 0x000fe20000001830 */
[----:B------:R-:W-:Y:S07]  /*9820*/  LDSM.16.M88.4 R132, [R194+0x4800] ;  /* 0x00480000c284783b */ /* 0x000fee0000000200 */
        /* <DEDUP_REMOVED lines=12> */
[----:B------:R-:W-:Y:S08]  /*98f0*/  HMMA.16816.F32 R48, R172, R146, R48 ;  /* 0x00000092ac30723c */ /* 0x000ff00000001830 */
[C---:B------:R-:W-:Y:S07]  /*9900*/  HMMA.16816.F32 R4, R176.reuse, R184, R4 ;  /* 0x000000b8b004723c */ /* 0x040fee0000001804 */
[----:B------:R-:W-:Y:S01]  /*9910*/  IADD3 R184, R222, -0x1, RZ ;  /* 0xffffffffdeb87810 */ /* 0x000fe20007ffe0ff */
[C---:B------:R-:W-:Y:S08]  /*9920*/  HMMA.16816.F32 R8, R176.reuse, R186, R8 ;  /* 0x000000bab008723c */ /* 0x040ff00000001808 */
[C---:B--2---:R-:W-:Y:S08]  /*9930*/  HMMA.16816.F32 R12, R176.reuse, R128, R12 ;  /* 0x00000080b00c723c */ /* 0x044ff0000000180c */
        /* <DEDUP_REMOVED lines=11> */
[C---:B------:R-:W-:Y:S01]  /*99f0*/  HMMA.16816.F32 R28, R176.reuse, R132, R28 ;  /* 0x00000084b01c723c */ /* 0x040fe2000000181c */
        /* <DEDUP_REMOVED lines=51> */
[----:B-1----:R-:W-:Y:S01]  /*9d30*/  FMNMX.FTZ R129, R120, R123, !PT ;  /* 0x0000007b78817209 */ /* 0x002fe20007810000 */
[----:B------:R-:W-:Y:S01]  /*9d40*/  @P2 IMAD.WIDE.U32 R122, R184, c[0x0][0x1e0], RZ ;  /* 0x00007800b87a2a25 */ /* 0x000fe200078e00ff */
[----:B------:R-:W-:Y:S05]  /*9d50*/  @P2 SHF.R.S32.HI R120, RZ, 0x1f, R184 ;  /* 0x0000001fff782819 */ /* 0x000fea00000114b8 */
[----:B------:R-:W1:Y:S01]  /*9d60*/  SHFL.BFLY PT, R2, R129, 0x1, 0x1f ;  /* 0x0c201f0081027f89 */ /* 0x000e6200000e0000 */
[----:B--2---:R-:W-:Y:S02]  /*9d70*/  FMNMX.FTZ R119, R121, R0, !PT ;  /* 0x0000000079777209 */ /* 0x004fe40007810000 */
[----:B------:R-:W-:Y:S05]  /*9d80*/  @P2 MOV R121, R213 ;  /* 0x000000d500792202 */ /* 0x000fea0000000f00 */
[----:B------:R-:W2:Y:S01]  /*9d90*/  SHFL.BFLY PT, R116, R119, 0x1, 0x1f ;  /* 0x0c201f0077747f89 */ /* 0x000ea200000e0000 */
[----:B-1----:R-:W-:Y:S05]  /*9da0*/  FMNMX.FTZ R0, R129, R2, !PT ;  /* 0x0000000281007209 */ /* 0x002fea0007810000 */
[C---:B------:R-:W-:Y:S02]  /*9db0*/  FADD.FTZ R2, -R0.reuse, R3 ;  /* 0x0000000300027221 */ /* 0x040fe40000010100 */
[----:B------:R-:W-:Y:S01]  /*9dc0*/  FMUL.FTZ R147, R0, c[0x0][0x2d0] ;  /* 0x0000b40000937a20 */ /* 0x000fe20000410000 */
[----:B--2---:R-:W-:Y:S01]  /*9dd0*/  FMNMX.FTZ R116, R119, R116, !PT ;  /* 0x0000007477747209 */ /* 0x004fe20007810000 */
[----:B------:R-:W-:Y:S02]  /*9de0*/  FMUL.FTZ R3, R2, c[0x0][0x2d0] ;  /* 0x0000b40002037a20 */ /* 0x000fe40000410000 */
[----:B------:R-:W-:Y:S02]  /*9df0*/  FFMA.FTZ R138, R4, c[0x0][0x2d0], -R147 ;  /* 0x0000b400048a7a23 */ /* 0x000fe40000010893 */
[----:B------:R-:W-:Y:S02]  /*9e00*/  FADD.FTZ R2, -R116, R117 ;  /* 0x0000007574027221 */ /* 0x000fe40000010100 */
[----:B------:R-:W-:Y:S01]  /*9e10*/  @P2 IMAD R4, R120, c[0x0][0x1e0], RZ ;  /* 0x0000780078042a24 */ /* 0x000fe200078e02ff */
[----:B------:R-:W-:Y:S01]  /*9e20*/  @P2 MOV R120, R210 ;  /* 0x000000d200782202 */ /* 0x000fe20000000f00 */
[----:B------:R-:W-:Y:S01]  /*9e30*/  FMUL.FTZ R117, R2, c[0x0][0x2d0] ;  /* 0x0000b40002757a20 */ /* 0x000fe20000410000 */
[----:B------:R-:W1:Y:S01]  /*9e40*/  MUFU.EX2 R3, R3 ;  /* 0x0000000300037308 */ /* 0x000e620000000800 */
[----:B------:R-:W-:Y:S02]  /*9e50*/  @P2 IMAD R4, R184, c[0x0][0x1e4], R4 ;  /* 0x00007900b8042a24 */ /* 0x000fe400078e0204 */
[----:B------:R-:W-:Y:S03]  /*9e60*/  @P2 IMAD.WIDE.U32 R120, R122, 0x60, R120 ;  /* 0x000000607a782825 */ /* 0x000fe600078e0078 */
[----:B------:R-:W-:Y:S01]  /*9e70*/  @P2 IADD3 R4, R123, R4, RZ ;  /* 0x000000047b042210 */ /* 0x000fe20007ffe0ff */
[----:B------:R-:W-:Y:S01]  /*9e80*/  FMUL.FTZ R145, R116, c[0x0][0x2d0] ;  /* 0x0000b40074917a20 */ /* 0x000fe20000410000 */
[----:B------:R-:W-:Y:S01]  /*9e90*/  @P2 SHF.L.U32 R128, R120, 0x1, RZ ;  /* 0x0000000178802819 */ /* 0x000fe200000006ff */
[----:B------:R-:W-:Y:S01]  /*9ea0*/  FFMA.FTZ R119, R5, c[0x0][0x2d0], -R147 ;  /* 0x0000b40005777a23 */ /* 0x000fe20000010893 */
[----:B------:R2:W3:Y:S01]  /*9eb0*/  MUFU.EX2 R2, R117 ;  /* 0x0000007500027308 */ /* 0x0004e20000000800 */
[----:B------:R-:W-:Y:S01]  /*9ec0*/  @P2 IMAD R4, R4, 0x60, RZ ;  /* 0x0000006004042824 */ /* 0x000fe200078e02ff */
[----:B------:R-:W-:Y:S01]  /*9ed0*/  @P2 SHF.L.U32 R5, R223, 0x6, RZ ;  /* 0x00000006df052819 */ /* 0x000fe200000006ff */
[--C-:B------:R-:W-:Y:S02]  /*9ee0*/  FFMA.FTZ R146, R6, c[0x0][0x2d0], -R145.reuse ;  /* 0x0000b40006927a23 */ /* 0x100fe40000010891 */
[----:B------:R-:W-:Y:S01]  /*9ef0*/  FFMA.FTZ R137, R7, c[0x0][0x2d0], -R145 ;  /* 0x0000b40007897a23 */ /* 0x000fe20000010891 */
[----:B------:R-:W-:Y:S01]  /*9f00*/  @P2 IADD3 R4, R121, R4, RZ ;  /* 0x0000000479042210 */ /* 0x000fe20007ffe0ff */
[----:B------:R-:W-:Y:S02]  /*9f10*/  FFMA.FTZ R136, R9, c[0x0][0x2d0], -R147 ;  /* 0x0000b40009887a23 */ /* 0x000fe40000010893 */
[--C-:B------:R-:W-:Y:S01]  /*9f20*/  FFMA.FTZ R139, R10, c[0x0][0x2d0], -R145.reuse ;  /* 0x0000b4000a8b7a23 */ /* 0x100fe20000010891 */
[----:B------:R-:W-:Y:S01]  /*9f30*/  MUFU.EX2 R138, R138 ;  /* 0x0000008a008a7308 */ /* 0x000fe20000000800 */
[--C-:B------:R-:W-:Y:S02]  /*9f40*/  FFMA.FTZ R144, R11, c[0x0][0x2d0], -R145.reuse ;  /* 0x0000b4000b907a23 */ /* 0x100fe40000010891 */
[----:B------:R-:W-:Y:S02]  /*9f50*/  FFMA.FTZ R152, R14, c[0x0][0x2d0], -R145 ;  /* 0x0000b4000e987a23 */ /* 0x000fe40000010891 */
[C---:B-1----:R-:W-:Y:S02]  /*9f60*/  FMUL.FTZ R68, R3.reuse, R68 ;  /* 0x0000004403447220 */ /* 0x042fe40000410000 */
[C---:B------:R-:W-:Y:S02]  /*9f70*/  FMUL.FTZ R69, R3.reuse, R69 ;  /* 0x0000004503457220 */ /* 0x040fe40000410000 */
[C---:B------:R-:W-:Y:S01]  /*9f80*/  FMUL.FTZ R72, R3.reuse, R72 ;  /* 0x0000004803487220 */ /* 0x040fe20000410000 */
[----:B------:R-:W1:Y:S01]  /*9f90*/  MUFU.EX2 R119, R119 ;  /* 0x0000007700777308 */ /* 0x000e620000000800 */
[C---:B------:R-:W-:Y:S02]  /*9fa0*/  FMUL.FTZ R73, R3.reuse, R73 ;  /* 0x0000004903497220 */ /* 0x040fe40000410000 */
[----:B------:R-:W-:Y:S02]  /*9fb0*/  FMUL.FTZ R76, R3, R76 ;  /* 0x0000004c034c7220 */ /* 0x000fe40000410000 */
[----:B--2---:R-:W-:Y:S01]  /*9fc0*/  FFMA.FTZ R117, R8, c[0x0][0x2d0], -R147 ;  /* 0x0000b40008757a23 */ /* 0x004fe20000010893 */
[----:B------:R-:W-:Y:S01]  /*9fd0*/  @P2 SHF.L.U64.HI R8, R120, 0x1, R4 ;  /* 0x0000000178082819 */ /* 0x000fe20000010204 */
[----:B---3--:R-:W-:Y:S01]  /*9fe0*/  FMUL.FTZ R10, R2, R110 ;  /* 0x0000006e020a7220 */ /* 0x008fe20000410000 */
[----:B------:R-:W-:Y:S01]  /*9ff0*/  @P2 IADD3 R120, P0, R128, c[0x0][0x1c8], RZ ;  /* 0x0000720080782a10 */ /* 0x000fe20007f1e0ff */
[----:B------:R-:W-:Y:S01]  /*a000*/  FMUL.FTZ R11, R2, R111 ;  /* 0x0000006f020b7220 */ /* 0x000fe20000410000 */
[----:B------:R-:W-:Y:S01]  /*a010*/  @P2 IADD3 R128, P1, R128, 0x80, RZ ;  /* 0x0000008080802810 */ /* 0x000fe20007f3e0ff */
[----:B------:R-:W-:Y:S01]  /*a020*/  MUFU.EX2 R117, R117 ;  /* 0x0000007500757308 */ /* 0x000fe20000000800 */
[----:B------:R-:W-:Y:S01]  /*a030*/  @P2 IADD3.X R121, R8, c[0x0][0x1cc], RZ, P0, !PT ;  /* 0x0000730008792a10 */ /* 0x000fe200007fe4ff */
[----:B------:R-:W-:Y:S01]  /*a040*/  FMUL.FTZ R70, R2, R70 ;  /* 0x0000004602467220 */ /* 0x000fe20000410000 */
[----:B------:R-:W-:Y:S01]  /*a050*/  @P2 IADD3 R128, P0, R128, c[0x0][0x1c8], RZ ;  /* 0x0000720080802a10 */ /* 0x000fe20007f1e0ff */
[C---:B------:R-:W-:Y:S01]  /*a060*/  FMUL.FTZ R71, R2.reuse, R71 ;  /* 0x0000004702477220 */ /* 0x040fe20000410000 */
[----:B------:R-:W-:Y:S01]  /*a070*/  @P2 SHF.L.U64.HI R4, R223, 0x6, R118 ;  /* 0x00000006df042819 */ /* 0x000fe20000010276 */
[----:B------:R2:W-:Y:S01]  /*a080*/  @P2 LDGSTS.E.BYPASS.LTC128B.128 [R208+0x8100], [R120.64], !P6 ;  /* 0x0810000078d02fae */ /* 0x0005e2000f101d4a */
[----:B------:R-:W-:Y:S01]  /*a090*/  @P2 IADD3.X R129, RZ, c[0x0][0x1cc], R8, P0, P1 ;  /* 0x00007300ff812a10 */ /* 0x000fe200007e2408 */
[----:B------:R-:W-:Y:S01]  /*a0a0*/  FMUL.FTZ R74, R2, R74 ;  /* 0x0000004a024a7220 */ /* 0x000fe20000410000 */
[----:B------:R-:W-:Y:S01]  /*a0b0*/  @P2 IADD3 R6, P1, R120, R5, RZ ;  /* 0x0000000578062210 */ /* 0x000fe20007f3e0ff */
[----:B------:R-:W-:Y:S01]  /*a0c0*/  MUFU.EX2 R136, R136 ;  /* 0x0000008800887308 */ /* 0x000fe20000000800 */
[----:B------:R-:W-:Y:S02]  /*a0d0*/  FMUL.FTZ R75, R2, R75 ;  /* 0x0000004b024b7220 */ /* 0x000fe40000410000 */
[-C--:B------:R-:W-:Y:S01]  /*a0e0*/  @P2 IADD3.X R7, R121, R4.reuse, RZ, P1, !PT ;  /* 0x0000000479072210 */ /* 0x080fe20000ffe4ff */
[----:B------:R3:W-:Y:S01]  /*a0f0*/  @P2 LDGSTS.E.BYPASS.LTC128B.128 [R208+0xb100], [R128.64], !P5 ;  /* 0x0b10000080d02fae */ /* 0x0007e2000e901d4a */
[----:B------:R-:W-:Y:S01]  /*a100*/  @P2 IADD3 R8, P0, R6, R5, RZ ;  /* 0x0000000506082210 */ /* 0x000fe20007f1e0ff */
[C---:B------:R-:W-:Y:S02]  /*a110*/  FMUL.FTZ R5, R3.reuse, R113 ;  /* 0x0000007103057220 */ /* 0x040fe40000410000 */
[----:B------:R-:W-:Y:S01]  /*a120*/  FMUL.FTZ R77, R3, R77 ;  /* 0x0000004d034d7220 */ /* 0x000fe20000410000 */
[----:B------:R-:W-:Y:S01]  /*a130*/  @P2 IADD3.X R9, R7, R4, RZ, P0, !PT ;  /* 0x0000000407092210 */ /* 0x000fe200007fe4ff */
[----:B------:R-:W-:Y:S01]  /*a140*/  MUFU.EX2 R146, R146 ;  /* 0x0000009200927308 */ /* 0x000fe20000000800 */
[----:B------:R-:W-:Y:S01]  /*a150*/  FMUL.FTZ R4, R3, R112 ;  /* 0x0000007003047220 */ /* 0x000fe20000410000 */
[----:B------:R4:W-:Y:S01]  /*a160*/  @P2 LDGSTS.E.BYPASS.LTC128B.128 [R208+0x9100], [R6.64], !P6 ;  /* 0x0910000006d02fae */ /* 0x0009e2000f101d4a */
[----:B-1----:R-:W-:Y:S01]  /*a170*/  F2FP.PACK_AB R112, R119, R138 ;  /* 0x0000008a7770723e */ /* 0x002fe200000000ff */
[----:B------:R-:W-:Y:S01]  /*a180*/  FMUL.FTZ R78, R2, R78 ;  /* 0x0000004e024e7220 */ /* 0x000fe20000410000 */
[----:B------:R-:W-:Y:S01]  /*a190*/  ISETP.GT.AND P0, PT, R222, R225, PT ;  /* 0x000000e1de00720c */ /* 0x000fe20003f04270 */
[C---:B------:R-:W-:Y:S01]  /*a1a0*/  FMUL.FTZ R79, R2.reuse, R79 ;  /* 0x0000004f024f7220 */ /* 0x040fe20000410000 */
[----:B------:R-:W-:Y:S01]  /*a1b0*/  MOV R222, R184 ;  /* 0x000000b800de7202 */ /* 0x000fe20000000f00 */
[C---:B------:R-:W-:Y:S02]  /*a1c0*/  FMUL.FTZ R80, R3.reuse, R80 ;  /* 0x0000005003507220 */ /* 0x040fe40000410000 */
[----:B------:R4:W-:Y:S01]  /*a1d0*/  @P2 LDGSTS.E.BYPASS.LTC128B.128 [R208+0xc100], [R6.64+0x80], !P5 ;  /* 0x0c10008006d02fae */ /* 0x0009e2000e901d4a */
[----:B------:R-:W1:Y:S01]  /*a1e0*/  MUFU.EX2 R137, R137 ;  /* 0x0000008900897308 */ /* 0x000e620000000800 */
[C---:B------:R-:W-:Y:S02]  /*a1f0*/  FMUL.FTZ R81, R3.reuse, R81 ;  /* 0x0000005103517220 */ /* 0x040fe40000410000 */
[C---:B------:R-:W-:Y:S02]  /*a200*/  FMUL.FTZ R82, R2.reuse, R82 ;  /* 0x0000005202527220 */ /* 0x040fe40000410000 */
[C---:B------:R-:W-:Y:S02]  /*a210*/  FMUL.FTZ R83, R2.reuse, R83 ;  /* 0x0000005302537220 */ /* 0x040fe40000410000 */
[----:B------:R5:W-:Y:S01]  /*a220*/  @P2 LDGSTS.E.BYPASS.LTC128B.128 [R208+0xa100], [R8.64], !P6 ;  /* 0x0a10000008d02fae */ /* 0x000be2000f101d4a */
[C---:B------:R-:W-:Y:S02]  /*a230*/  FMUL.FTZ R84, R3.reuse, R84 ;  /* 0x0000005403547220 */ /* 0x040fe40000410000 */
[----:B------:R-:W-:Y:S01]  /*a240*/  MUFU.EX2 R139, R139 ;  /* 0x0000008b008b7308 */ /* 0x000fe20000000800 */
[----:B------:R-:W-:Y:S02]  /*a250*/  FMUL.FTZ R85, R3, R85 ;  /* 0x0000005503557220 */ /* 0x000fe40000410000 */
[C---:B------:R-:W-:Y:S02]  /*a260*/  FMUL.FTZ R86, R2.reuse, R86 ;  /* 0x0000005602567220 */ /* 0x040fe40000410000 */
[----:B------:R5:W-:Y:S01]  /*a270*/  @P2 LDGSTS.E.BYPASS.LTC128B.128 [R208+0xd100], [R8.64+0x80], !P5 ;  /* 0x0d10008008d02fae */ /* 0x000be2000e901d4a */
[----:B------:R-:W-:Y:S02]  /*a280*/  FMUL.FTZ R87, R2, R87 ;  /* 0x0000005702577220 */ /* 0x000fe40000410000 */
[--C-:B------:R-:W-:Y:S02]  /*a290*/  FFMA.FTZ R153, R15, c[0x0][0x2d0], -R145.reuse ;  /* 0x0000b4000f997a23 */ /* 0x100fe40000010891 */
[----:B------:R-:W5:Y:S01]  /*a2a0*/  MUFU.EX2 R144, R144 ;  /* 0x0000009000907308 */ /* 0x000f620000000800 */
[--C-:B------:R-:W-:Y:S02]  /*a2b0*/  FFMA.FTZ R154, R18, c[0x0][0x2d0], -R145.reuse ;  /* 0x0000b400129a7a23 */ /* 0x100fe40000010891 */
[----:B--2---:R-:W2:Y:S01]  /*a2c0*/  LDSM.16.MT88.4 R120, [R204+0x100] ;  /* 0x00010000cc78783b */ /* 0x004ea20000004200 */
[----:B-1----:R-:W-:Y:S01]  /*a2d0*/  F2FP.PACK_AB R113, R137, R146 ;  /* 0x000000928971723e */ /* 0x002fe200000000ff */
[----:B------:R-:W-:Y:S02]  /*a2e0*/  FFMA.FTZ R155, R19, c[0x0][0x2d0], -R145 ;  /* 0x0000b400139b7a23 */ /* 0x000fe40000010891 */
[----:B----4-:R-:W-:Y:S01]  /*a2f0*/  FMUL.FTZ R6, R2, R114 ;  /* 0x0000007202067220 */ /* 0x010fe20000410000 */
[----:B------:R-:W-:Y:S01]  /*a300*/  F2FP.PACK_AB R114, R136, R117 ;  /* 0x000000758872723e */ /* 0x000fe200000000ff */
[----:B------:R-:W-:Y:S01]  /*a310*/  FMUL.FTZ R7, R2, R115 ;  /* 0x0000007302077220 */ /* 0x000fe20000410000 */
[----:B------:R-:W-:Y:S01]  /*a320*/  MUFU.EX2 R152, R152 ;  /* 0x0000009800987308 */ /* 0x000fe20000000800 */
[----:B---3--:R-:W1:Y:S01]  /*a330*/  LDSM.16.MT88.4 R128, [R202+0x100] ;  /* 0x00010000ca80783b */ /* 0x008e620000004200 */
[--C-:B------:R-:W-:Y:S02]  /*a340*/  FFMA.FTZ R165, R20, c[0x0][0x2d0], -R147.reuse ;  /* 0x0000b40014a57a23 */ /* 0x100fe40000010893 */
[--C-:B------:R-:W-:Y:S02]  /*a350*/  FFMA.FTZ R164, R21, c[0x0][0x2d0], -R147.reuse ;  /* 0x0000b40015a47a23 */ /* 0x100fe40000010893 */
[--C-:B------:R-:W-:Y:S02]  /*a360*/  FFMA.FTZ R166, R24, c[0x0][0x2d0], -R147.reuse ;  /* 0x0000b40018a67a23 */ /* 0x100fe40000010893 */
[----:B------:R-:W-:Y:S01]  /*a370*/  FFMA.FTZ R167, R25, c[0x0][0x2d0], -R147 ;  /* 0x0000b40019a77a23 */ /* 0x000fe20000010893 */
[----:B------:R-:W3:Y:S01]  /*a380*/  LDSM.16.MT88.4 R132, [R201+0x100] ;  /* 0x00010000c984783b */ /* 0x000ee20000004200 */
[--C-:B------:R-:W-:Y:S01]  /*a390*/  FFMA.FTZ R181, R22, c[0x0][0x2d0], -R145.reuse ;  /* 0x0000b40016b57a23 */ /* 0x100fe20000010891 */
[----:B------:R-:W-:Y:S01]  /*a3a0*/  MUFU.EX2 R153, R153 ;  /* 0x0000009900997308 */ /* 0x000fe20000000800 */
[C---:B-----5:R-:W-:Y:S01]  /*a3b0*/  FMUL.FTZ R8, R3.reuse, R108 ;  /* 0x0000006c03087220 */ /* 0x060fe20000410000 */
[----:B------:R-:W-:Y:S01]  /*a3c0*/  F2FP.PACK_AB R115, R144, R139 ;  /* 0x0000008b9073723e */ /* 0x000fe200000000ff */
[----:B------:R-:W-:Y:S03]  /*a3d0*/  FMUL.FTZ R9, R3, R109 ;  /* 0x0000006d03097220 */ /* 0x000fe60000410000 */
[----:B------:R-:W4:Y:S01]  /*a3e0*/  LDSM.16.MT88.4 R108, [R200+0x100] ;  /* 0x00010000c86c783b */ /* 0x000f220000004200 */
[--C-:B------:R-:W-:Y:S02]  /*a3f0*/  FFMA.FTZ R180, R23, c[0x0][0x2d0], -R145.reuse ;  /* 0x0000b40017b47a23 */ /* 0x100fe40000010891 */
[--C-:B------:R-:W-:Y:S01]  /*a400*/  FFMA.FTZ R182, R26, c[0x0][0x2d0], -R145.reuse ;  /* 0x0000b4001ab67a23 */ /* 0x100fe20000010891 */
[----:B------:R-:W-:Y:S01]  /*a410*/  MUFU.EX2 R154, R154 ;  /* 0x0000009a009a7308 */ /* 0x000fe20000000800 */
[----:B------:R-:W-:Y:S02]  /*a420*/  FFMA.FTZ R183, R27, c[0x0][0x2d0], -R145 ;  /* 0x0000b4001bb77a23 */ /* 0x000fe40000010891 */
[--C-:B------:R-:W-:Y:S01]  /*a430*/  FFMA.FTZ R185, R28, c[0x0][0x2d0], -R147.reuse ;  /* 0x0000b4001cb97a23 */ /* 0x100fe20000010893 */
[----:B------:R-:W-:Y:S01]  /*a440*/  LDSM.16.MT88.4 R20, [R202+0x1100] ;  /* 0x00110000ca14783b */ /* 0x000fe20000004200 */
[--C-:B------:R-:W-:Y:S02]  /*a450*/  FFMA.FTZ R186, R29, c[0x0][0x2d0], -R147.reuse ;  /* 0x0000b4001dba7a23 */ /* 0x100fe40000010893 */
[--C-:B------:R-:W-:Y:S02]  /*a460*/  FFMA.FTZ R187, R32, c[0x0][0x2d0], -R147.reuse ;  /* 0x0000b40020bb7a23 */ /* 0x100fe40000010893 */
[----:B------:R-:W-:Y:S01]  /*a470*/  FFMA.FTZ R224, R33, c[0x0][0x2d0], -R147 ;  /* 0x0000b40021e07a23 */ /* 0x000fe20000010893 */
[----:B------:R-:W-:Y:S01]  /*a480*/  MUFU.EX2 R155, R155 ;  /* 0x0000009b009b7308 */ /* 0x000fe20000000800 */
[--C-:B------:R-:W-:Y:S01]  /*a490*/  FFMA.FTZ R226, R30, c[0x0][0x2d0], -R145.reuse ;  /* 0x0000b4001ee27a23 */ /* 0x100fe20000010891 */
[C---:B--2---:R-:W-:Y:S01]  /*a4a0*/  HMMA.16816.F32 R4, R112.reuse, R120, R4 ;  /* 0x000000787004723c */ /* 0x044fe20000001804 */
[----:B------:R-:W-:Y:S04]  /*a4b0*/  LDSM.16.MT88.4 R24, [R201+0x1100] ;  /* 0x00110000c918783b */ /* 0x000fe80000004200 */
[--C-:B------:R-:W-:Y:S02]  /*a4c0*/  FFMA.FTZ R227, R31, c[0x0][0x2d0], -R145.reuse ;  /* 0x0000b4001fe37a23 */ /* 0x100fe40000010891 */
[--C-:B------:R-:W-:Y:S01]  /*a4d0*/  FFMA.FTZ R228, R34, c[0x0][0x2d0], -R145.reuse ;  /* 0x0000b40022e47a23 */ /* 0x100fe20000010891 */
[C---:B------:R-:W-:Y:S01]  /*a4e0*/  HMMA.16816.F32 R8, R112.reuse, R122, R8 ;  /* 0x0000007a7008723c */ /* 0x040fe20000001808 */
[----:B------:R-:W2:Y:S01]  /*a4f0*/  LDSM.16.MT88.4 R120, [R204+0x3100] ;  /* 0x00310000cc78783b */ /* 0x000ea20000004200 */
[----:B------:R-:W-:Y:S02]  /*a500*/  MUFU.EX2 R165, R165 ;  /* 0x000000a500a57308 */ /* 0x000fe40000000800 */
[----:B------:R-:W-:Y:S02]  /*a510*/  FFMA.FTZ R229, R35, c[0x0][0x2d0], -R145 ;  /* 0x0000b40023e57a23 */ /* 0x000fe40000010891 */
[C---:B------:R-:W-:Y:S02]  /*a520*/  FMUL.FTZ R88, R3.reuse, R88 ;  /* 0x0000005803587220 */ /* 0x040fe40000410000 */
[C---:B-1----:R-:W-:Y:S01]  /*a530*/  HMMA.16816.F32 R68, R112.reuse, R128, R68 ;  /* 0x000000807044723c */ /* 0x042fe20000001844 */
[----:B------:R-:W-:Y:S03]  /*a540*/  LDSM.16.MT88.4 R28, [R202+0x1900] ;  /* 0x00190000ca1c783b */ /* 0x000fe60000004200 */
[C---:B------:R-:W-:Y:S01]  /*a550*/  FMUL.FTZ R89, R3.reuse, R89 ;  /* 0x0000005903597220 */ /* 0x040fe20000410000 */
[----:B------:R-:W-:Y:S01]  /*a560*/  MUFU.EX2 R164, R164 ;  /* 0x000000a400a47308 */ /* 0x000fe20000000800 */
[C---:B------:R-:W-:Y:S02]  /*a570*/  FMUL.FTZ R90, R2.reuse, R90 ;  /* 0x0000005a025a7220 */ /* 0x040fe40000410000 */
[C---:B------:R-:W-:Y:S01]  /*a580*/  HMMA.16816.F32 R72, R112.reuse, R130, R72 ;  /* 0x000000827048723c */ /* 0x040fe20000001848 */
[----:B------:R-:W1:Y:S03]  /*a590*/  LDSM.16.MT88.4 R128, [R202+0x3100] ;  /* 0x00310000ca80783b */ /* 0x000e660000004200 */
[C---:B------:R-:W-:Y:S02]  /*a5a0*/  FMUL.FTZ R91, R2.reuse, R91 ;  /* 0x0000005b025b7220 */ /* 0x040fe40000410000 */
[C---:B------:R-:W-:Y:S01]  /*a5b0*/  FMUL.FTZ R92, R3.reuse, R92 ;  /* 0x0000005c035c7220 */ /* 0x040fe20000410000 */
[----:B------:R-:W-:Y:S01]  /*a5c0*/  MUFU.EX2 R166, R166 ;  /* 0x000000a600a67308 */ /* 0x000fe20000000800 */
[C---:B---3--:R-:W-:Y:S01]  /*a5d0*/  HMMA.16816.F32 R76, R112.reuse, R132, R76 ;  /* 0x00000084704c723c */ /* 0x048fe2000000184c */
[----:B------:R-:W-:Y:S03]  /*a5e0*/  LDSM.16.MT88.4 R32, [R200+0x5100] ;  /* 0x00510000c820783b */ /* 0x000fe60000004200 */
[----:B------:R-:W-:Y:S02]  /*a5f0*/  FMUL.FTZ R93, R3, R93 ;  /* 0x0000005d035d7220 */ /* 0x000fe40000410000 */
[----:B------:R-:W-:Y:S02]  /*a600*/  FMUL.FTZ R94, R2, R94 ;  /* 0x0000005e025e7220 */ /* 0x000fe40000410000 */
[C---:B------:R-:W-:Y:S01]  /*a610*/  HMMA.16816.F32 R80, R112.reuse, R134, R80 ;  /* 0x000000867050723c */ /* 0x040fe20000001850 */
[----:B------:R-:W0:Y:S01]  /*a620*/  LDGDEPBAR ;  /* 0x00000000000079af */ /* 0x000e220000000000 */
[----:B------:R-:W-:Y:S02]  /*a630*/  MUFU.EX2 R167, R167 ;  /* 0x000000a700a77308 */ /* 0x000fe40000000800 */
[--C-:B------:R-:W-:Y:S02]  /*a640*/  FFMA.FTZ R132, R12, c[0x0][0x2d0], -R147.reuse ;  /* 0x0000b4000c847a23 */ /* 0x100fe40000010893 */
[--C-:B------:R-:W-:Y:S02]  /*a650*/  FFMA.FTZ R133, R13, c[0x0][0x2d0], -R147.reuse ;  /* 0x0000b4000d857a23 */ /* 0x100fe40000010893 */
[C---:B----4-:R-:W-:Y:S01]  /*a660*/  HMMA.16816.F32 R84, R112.reuse, R108, R84 ;  /* 0x0000006c7054723c */ /* 0x050fe20000001854 */
[----:B------:R-:W-:Y:S03]  /*a670*/  LDSM.16.MT88.4 R12, [R200+0x3100] ;  /* 0x00310000c80c783b */ /* 0x000fe60000004200 */
[--C-:B------:R-:W-:Y:S01]  /*a680*/  FFMA.FTZ R134, R16, c[0x0][0x2d0], -R147.reuse ;  /* 0x0000b40010867a23 */ /* 0x100fe20000010893 */
[----:B------:R-:W-:Y:S01]  /*a690*/  MUFU.EX2 R132, R132 ;  /* 0x0000008400847308 */ /* 0x000fe20000000800 */
[--C-:B------:R-:W-:Y:S02]  /*a6a0*/  FFMA.FTZ R135, R17, c[0x0][0x2d0], -R147.reuse ;  /* 0x0000b40011877a23 */ /* 0x100fe40000010893 */
[C---:B------:R-:W-:Y:S01]  /*a6b0*/  HMMA.16816.F32 R88, R112.reuse, R110, R88 ;  /* 0x0000006e7058723c */ /* 0x040fe20000001858 */
[----:B------:R-:W3:Y:S03]  /*a6c0*/  LDSM.16.MT88.4 R108, [R201+0x3100] ;  /* 0x00310000c96c783b */ /* 0x000ee60000004200 */
[C---:B------:R-:W-:Y:S02]  /*a6d0*/  FMUL.FTZ R95, R2.reuse, R95 ;  /* 0x0000005f025f7220 */ /* 0x040fe40000410000 */
[C---:B------:R-:W-:Y:S01]  /*a6e0*/  FMUL.FTZ R96, R3.reuse, R96 ;  /* 0x0000006003607220 */ /* 0x040fe20000410000 */
[----:B------:R-:W4:Y:S01]  /*a6f0*/  MUFU.EX2 R133, R133 ;  /* 0x0000008500857308 */ /* 0x000f220000000800 */
[C---:B------:R-:W-:Y:S01]  /*a700*/  FMUL.FTZ R97, R3.reuse, R97 ;  /* 0x0000006103617220 */ /* 0x040fe20000410000 */
[----:B------:R-:W-:Y:S02]  /*a710*/  LDSM.16.MT88.4 R16, [R202+0x900] ;  /* 0x00090000ca10783b */ /* 0x000fe40000004200 */
[C---:B--2---:R-:W-:Y:S03]  /*a720*/  HMMA.16816.F32 R92, R112.reuse, R120, R92 ;  /* 0x00000078705c723c */ /* 0x044fe6000000185c */
[C---:B------:R-:W-:Y:S02]  /*a730*/  FMUL.FTZ R98, R2.reuse, R98 ;  /* 0x0000006202627220 */ /* 0x040fe40000410000 */
[C---:B------:R-:W-:Y:S01]  /*a740*/  FMUL.FTZ R99, R2.reuse, R99 ;  /* 0x0000006302637220 */ /* 0x040fe20000410000 */
[----:B------:R-:W-:Y:S01]  /*a750*/  MUFU.EX2 R134, R134 ;  /* 0x0000008600867308 */ /* 0x000fe20000000800 */
[C---:B------:R-:W-:Y:S02]  /*a760*/  FMUL.FTZ R100, R3.reuse, R100 ;  /* 0x0000006403647220 */ /* 0x040fe40000410000 */
[C---:B------:R-:W-:Y:S03]  /*a770*/  FMUL.FTZ R101, R3.reuse, R101 ;  /* 0x0000006503657220 */ /* 0x040fe60000410000 */
[C---:B------:R-:W-:Y:S01]  /*a780*/  HMMA.16816.F32 R96, R112.reuse, R122, R96 ;  /* 0x0000007a7060723c */ /* 0x040fe20000001860 */
[----:B------:R-:W2:Y:S02]  /*a790*/  LDSM.16.MT88.4 R120, [R204+0x900] ;  /* 0x00090000cc78783b */ /* 0x000ea40000004200 */
[C---:B------:R-:W-:Y:S01]  /*a7a0*/  FMUL.FTZ R102, R2.reuse, R102 ;  /* 0x0000006602667220 */ /* 0x040fe20000410000 */
[----:B------:R-:W5:Y:S01]  /*a7b0*/  MUFU.EX2 R135, R135 ;  /* 0x0000008700877308 */ /* 0x000f620000000800 */
[C---:B------:R-:W-:Y:S02]  /*a7c0*/  FMUL.FTZ R103, R2.reuse, R103 ;  /* 0x0000006702677220 */ /* 0x040fe40000410000 */
[C---:B------:R-:W-:Y:S02]  /*a7d0*/  FMUL.FTZ R104, R3.reuse, R104 ;  /* 0x0000006803687220 */ /* 0x040fe40000410000 */
[C---:B------:R-:W-:Y:S03]  /*a7e0*/  FMUL.FTZ R105, R3.reuse, R105 ;  /* 0x0000006903697220 */ /* 0x040fe60000410000 */
[C---:B-1----:R-:W-:Y:S02]  /*a7f0*/  HMMA.16816.F32 R100, R112.reuse, R128, R100 ;  /* 0x000000807064723c */ /* 0x042fe40000001864 */
[----:B------:R-:W-:Y:S01]  /*a800*/  MUFU.EX2 R181, R181 ;  /* 0x000000b500b57308 */ /* 0x000fe20000000800 */
[C---:B------:R-:W-:Y:S02]  /*a810*/  FMUL.FTZ R106, R2.reuse, R106 ;  /* 0x0000006a026a7220 */ /* 0x040fe40000410000 */
[C---:B------:R-:W-:Y:S02]  /*a820*/  FMUL.FTZ R107, R2.reuse, R107 ;  /* 0x0000006b026b7220 */ /* 0x040fe40000410000 */
[C---:B------:R-:W-:Y:S02]  /*a830*/  FMUL.FTZ R52, R3.reuse, R52 ;  /* 0x0000003403347220 */ /* 0x040fe40000410000 */
[C---:B------:R-:W-:Y:S03]  /*a840*/  FMUL.FTZ R53, R3.reuse, R53 ;  /* 0x0000003503357220 */ /* 0x040fe60000410000 */
[C---:B------:R-:W-:Y:S01]  /*a850*/  HMMA.16816.F32 R104, R112.reuse, R130, R104 ;  /* 0x000000827068723c */ /* 0x040fe20000001868 */
[----:B------:R-:W-:Y:S01]  /*a860*/  LDSM.16.MT88.4 R128, [R200+0x900] ;  /* 0x00090000c880783b */ /* 0x000fe20000004200 */
[----:B------:R-:W1:Y:S01]  /*a870*/  MUFU.EX2 R180, R180 ;  /* 0x000000b400b47308 */ /* 0x000e620000000800 */
[C---:B------:R-:W-:Y:S02]  /*a880*/  FMUL.FTZ R54, R2.reuse, R54 ;  /* 0x0000003602367220 */ /* 0x040fe40000410000 */
[C---:B------:R-:W-:Y:S02]  /*a890*/  FMUL.FTZ R55, R2.reuse, R55 ;  /* 0x0000003702377220 */ /* 0x040fe40000410000 */
[C---:B------:R-:W-:Y:S02]  /*a8a0*/  FMUL.FTZ R56, R3.reuse, R56 ;  /* 0x0000003803387220 */ /* 0x040fe40000410000 */
[C---:B------:R-:W-:Y:S03]  /*a8b0*/  FMUL.FTZ R57, R3.reuse, R57 ;  /* 0x0000003903397220 */ /* 0x040fe60000410000 */
[C---:B---3--:R-:W-:Y:S01]  /*a8c0*/  HMMA.16816.F32 R52, R112.reuse, R108, R52 ;  /* 0x0000006c7034723c */ /* 0x048fe20000001834 */
[----:B------:R-:W-:Y:S02]  /*a8d0*/  MUFU.EX2 R182, R182 ;  /* 0x000000b600b67308 */ /* 0x000fe40000000800 */
[C---:B------:R-:W-:Y:S02]  /*a8e0*/  FMUL.FTZ R58, R2.reuse, R58 ;  /* 0x0000003a023a7220 */ /* 0x040fe40000410000 */
[C---:B------:R-:W-:Y:S02]  /*a8f0*/  FMUL.FTZ R59, R2.reuse, R59 ;  /* 0x0000003b023b7220 */ /* 0x040fe40000410000 */
[C---:B------:R-:W-:Y:S02]  /*a900*/  FMUL.FTZ R60, R3.reuse, R60 ;  /* 0x0000003c033c7220 */ /* 0x040fe40000410000 */
[C---:B------:R-:W-:Y:S02]  /*a910*/  FMUL.FTZ R61, R3.reuse, R61 ;  /* 0x0000003d033d7220 */ /* 0x040fe40000410000 */
[----:B------:R-:W3:Y:S01]  /*a920*/  MUFU.EX2 R183, R183 ;  /* 0x000000b700b77308 */ /* 0x000ee20000000800 */
[C---:B------:R-:W-:Y:S01]  /*a930*/  HMMA.16816.F32 R56, R112.reuse, R110, R56 ;  /* 0x0000006e7038723c */ /* 0x040fe20000001838 */
[----:B------:R-:W1:Y:S02]  /*a940*/  LDSM.16.MT88.4 R108, [R201+0x900] ;  /* 0x00090000c96c783b */ /* 0x000e640000004200 */
[C---:B------:R-:W-:Y:S02]  /*a950*/  FMUL.FTZ R62, R2.reuse, R62 ;  /* 0x0000003e023e7220 */ /* 0x040fe40000410000 */
[C---:B------:R-:W-:Y:S02]  /*a960*/  FMUL.FTZ R63, R2.reuse, R63 ;  /* 0x0000003f023f7220 */ /* 0x040fe40000410000 */
[C---:B------:R-:W-:Y:S02]  /*a970*/  FMUL.FTZ R64, R3.reuse, R64 ;  /* 0x0000004003407220 */ /* 0x040fe40000410000 */
[----:B------:R-:W-:Y:S01]  /*a980*/  FMUL.FTZ R65, R3, R65 ;  /* 0x0000004103417220 */ /* 0x000fe20000410000 */
[----:B------:R-:W-:Y:S02]  /*a990*/  MUFU.EX2 R185, R185 ;  /* 0x000000b900b97308 */ /* 0x000fe40000000800 */
[C---:B------:R-:W-:Y:S03]  /*a9a0*/  HMMA.16816.F32 R60, R112.reuse, R12, R60 ;  /* 0x0000000c703c723c */ /* 0x040fe6000000183c */
[C---:B------:R-:W-:Y:S02]  /*a9b0*/  FMUL.FTZ R66, R2.reuse, R66 ;  /* 0x0000004202427220 */ /* 0x040fe40000410000 */
[----:B------:R-:W-:Y:S02]  /*a9c0*/  FMUL.FTZ R67, R2, R67 ;  /* 0x0000004302437220 */ /* 0x000fe40000410000 */
[----:B----4-:R-:W-:Y:S01]  /*a9d0*/  F2FP.PACK_AB R12, R133, R132 ;  /* 0x00000084850c723e */ /* 0x010fe200000000ff */
[----:B------:R-:W4:Y:S01]  /*a9e0*/  MUFU.EX2 R186, R186 ;  /* 0x000000ba00ba7308 */ /* 0x000f220000000800 */
[----:B------:R-:W-:Y:S03]  /*a9f0*/  F2FP.PACK_AB R13, R153, R152 ;  /* 0x00000098990d723e */ /* 0x000fe600000000ff */
[----:B------:R-:W-:Y:S01]  /*aa00*/  HMMA.16816.F32 R64, R112, R14, R64 ;  /* 0x0000000e7040723c */ /* 0x000fe20000001840 */
[----:B------:R-:W1:Y:S02]  /*aa10*/  LDSM.16.MT88.4 R112, [R204+0x3900] ;  /* 0x00390000cc70783b */ /* 0x000e640000004200 */
[--C-:B------:R-:W-:Y:S02]  /*aa20*/  FFMA.FTZ R40, R40, c[0x0][0x2d0], -R147.reuse ;  /* 0x0000b40028287a23 */ /* 0x100fe40000010893 */
[----:B------:R-:W-:Y:S01]  /*aa30*/  FFMA.FTZ R41, R41, c[0x0][0x2d0], -R147 ;  /* 0x0000b40029297a23 */ /* 0x000fe20000010893 */
[----:B------:R-:W-:Y:S01]  /*aa40*/  MUFU.EX2 R187, R187 ;  /* 0x000000bb00bb7308 */ /* 0x000fe20000000800 */
[----:B-----5:R-:W-:Y:S01]  /*aa50*/  F2FP.PACK_AB R14, R135, R134 ;  /* 0x00000086870e723e */ /* 0x020fe200000000ff */
[--C-:B------:R-:W-:Y:S01]  /*aa60*/  FFMA.FTZ R42, R42, c[0x0][0x2d0], -R145.reuse ;  /* 0x0000b4002a2a7a23 */ /* 0x100fe20000010891 */
[----:B------:R-:W-:Y:S03]  /*aa70*/  F2FP.PACK_AB R15, R155, R154 ;  /* 0x0000009a9b0f723e */ /* 0x000fe600000000ff */
[----:B------:R-:W-:Y:S02]  /*aa80*/  FFMA.FTZ R43, R43, c[0x0][0x2d0], -R145 ;  /* 0x0000b4002b2b7a23 */ /* 0x000fe40000010891 */
[--C-:B------:R-:W-:Y:S02]  /*aa90*/  FFMA.FTZ R44, R44, c[0x0][0x2d0], -R147.reuse ;  /* 0x0000b4002c2c7a23 */ /* 0x100fe40000010893 */
[C---:B--2---:R-:W-:Y:S01]  /*aaa0*/  HMMA.16816.F32 R4, R12.reuse, R120, R4 ;  /* 0x000000780c04723c */ /* 0x044fe20000001804 */
[----:B------:R-:W2:Y:S04]  /*aab0*/  MUFU.EX2 R224, R224 ;  /* 0x000000e000e07308 */ /* 0x000ea80000000800 */
[--C-:B------:R-:W-:Y:S02]  /*aac0*/  FFMA.FTZ R45, R45, c[0x0][0x2d0], -R147.reuse ;  /* 0x0000b4002d2d7a23 */ /* 0x100fe40000010893 */
[----:B------:R-:W-:Y:S01]  /*aad0*/  FFMA.FTZ R48, R48, c[0x0][0x2d0], -R147 ;  /* 0x0000b40030307a23 */ /* 0x000fe20000010893 */
[C---:B------:R-:W-:Y:S01]  /*aae0*/  HMMA.16816.F32 R8, R12.reuse, R122, R8 ;  /* 0x0000007a0c08723c */ /* 0x040fe20000001808 */
[----:B------:R-:W-:Y:S02]  /*aaf0*/  LDSM.16.MT88.4 R120, [R200+0x3900] ;  /* 0x00390000c878783b */ /* 0x000fe40000004200 */
[----:B------:R-:W-:Y:S01]  /*ab00*/  MUFU.EX2 R226, R226 ;  /* 0x000000e200e27308 */ /* 0x000fe20000000800 */
[--C-:B------:R-:W-:Y:S02]  /*ab10*/  FFMA.FTZ R46, R46, c[0x0][0x2d0], -R145.reuse ;  /* 0x0000b4002e2e7a23 */ /* 0x100fe40000010891 */
[----:B------:R-:W-:Y:S02]  /*ab20*/  FFMA.FTZ R47, R47, c[0x0][0x2d0], -R145 ;  /* 0x0000b4002f2f7a23 */ /* 0x000fe40000010891 */
[C---:B------:R-:W-:Y:S04]  /*ab30*/  HMMA.16816.F32 R68, R12.reuse, R16, R68 ;  /* 0x000000100c44723c */ /* 0x040fe80000001844 */
[----:B------:R-:W-:Y:S01]  /*ab40*/  FFMA.FTZ R138, R3, R216, R138 ;  /* 0x000000d8038a7223 */ /* 0x000fe2000001008a */
[----:B------:R-:W5:Y:S01]  /*ab50*/  MUFU.EX2 R227, R227 ;  /* 0x000000e300e37308 */ /* 0x000f620000000800 */
[----:B------:R-:W-:Y:S01]  /*ab60*/  MOV R3, R0 ;  /* 0x0000000000037202 */ /* 0x000fe20000000f00 */
[----:B------:R-:W-:Y:S01]  /*ab70*/  FFMA.FTZ R146, R2, R217, R146 ;  /* 0x000000d902927223 */ /* 0x000fe20000010092 */
        /* <DEDUP_REMOVED lines=10> */
[----:B------:R-:W1:Y:S02]  /*ac20*/  MUFU.EX2 R229, R229 ;  /* 0x000000e500e57308 */ /* 0x000e640000000800 */
[----:B------:R-:W-:Y:S02]  /*ac30*/  FADD.FTZ R117, R136, R117 ;  /* 0x0000007588757221 */ /* 0x000fe40000010000 */
[----:B------:R-:W-:Y:S02]  /*ac40*/  FADD.FTZ R139, R144, R139 ;  /* 0x0000008b908b7221 */ /* 0x000fe40000010000 */
[C---:B------:R-:W-:Y:S04]  /*ac50*/  HMMA.16816.F32 R84, R12.reuse, R128, R84 ;  /* 0x000000800c54723c */ /* 0x040fe80000001854 */
[----:B------:R-:W-:Y:S01]  /*ac60*/  MUFU.EX2 R40, R40 ;  /* 0x0000002800287308 */ /* 0x000fe20000000800 */
[----:B------:R-:W-:Y:S01]  /*ac70*/  FADD.FTZ R132, R132, R117 ;  /* 0x0000007584847221 */ /* 0x000fe20000010000 */
[----:B------:R-:W-:Y:S01]  /*ac80*/  MOV R117, R116 ;  /* 0x0000007400757202 */ /* 0x000fe20000000f00 */
        /* <DEDUP_REMOVED lines=15> */
[----:B------:R-:W-:Y:S04]  /*ad80*/  MUFU.EX2 R43, R43 ;  /* 0x0000002b002b7308 */ /* 0x000fe80000000800 */
[C---:B------:R-:W-:Y:S01]  /*ad90*/  HMMA.16816.F32 R104, R12.reuse, R18, R104 ;  /* 0x000000120c68723c */ /* 0x040fe20000001868 */
[----:B------:R-:W2:Y:S05]  /*ada0*/  LDSM.16.MT88.4 R16, [R204+0x1100] ;  /* 0x00110000cc10783b */ /* 0x000eaa0000004200 */
[----:B------:R-:W-:Y:S02]  /*adb0*/  MUFU.EX2 R44, R44 ;  /* 0x0000002c002c7308 */ /* 0x000fe40000000800 */
[C---:B-1----:R-:W-:Y:S08]  /*adc0*/  HMMA.16816.F32 R52, R12.reuse, R108, R52 ;  /* 0x0000006c0c34723c */ /* 0x042ff00000001834 */
[C---:B------:R-:W-:Y:S01]  /*add0*/  HMMA.16816.F32 R56, R12.reuse, R110, R56 ;  /* 0x0000006e0c38723c */ /* 0x040fe20000001838 */
[----:B------:R-:W1:Y:S01]  /*ade0*/  LDSM.16.MT88.4 R108, [R200+0x1100] ;  /* 0x00110000c86c783b */ /* 0x000e620000004200 */
[----:B------:R-:W-:Y:S06]  /*adf0*/  MUFU.EX2 R45, R45 ;  /* 0x0000002d002d7308 */ /* 0x000fec0000000800 */
[C---:B------:R-:W-:Y:S04]  /*ae00*/  HMMA.16816.F32 R60, R12.reuse, R120, R60 ;  /* 0x000000780c3c723c */ /* 0x040fe8000000183c */
[----:B------:R-:W-:Y:S04]  /*ae10*/  MUFU.EX2 R48, R48 ;  /* 0x0000003000307308 */ /* 0x000fe80000000800 */
[----:B------:R-:W-:Y:S01]  /*ae20*/  HMMA.16816.F32 R64, R12, R122, R64 ;  /* 0x0000007a0c40723c */ /* 0x000fe20000001840 */
[----:B------:R-:W-:Y:S05]  /*ae30*/  LDSM.16.MT88.4 R120, [R201+0x4100] ;  /* 0x00410000c978783b */ /* 0x000fea0000004200 */
[----:B------:R-:W-:Y:S01]  /*ae40*/  MUFU.EX2 R46, R46 ;  /* 0x0000002e002e7308 */ /* 0x000fe20000000800 */
[----:B------:R-:W-:Y:S01]  /*ae50*/  F2FP.PACK_AB R12, R164, R165 ;  /* 0x000000a5a40c723e */ /* 0x000fe200000000ff */
[----:B------:R-:W-:Y:S01]  /*ae60*/  FADD.FTZ R165, R165, R134 ;  /* 0x00000086a5a57221 */ /* 0x000fe20000010000 */
[----:B------:R-:W-:Y:S03]  /*ae70*/  F2FP.PACK_AB R14, R167, R166 ;  /* 0x000000a6a70e723e */ /* 0x000fe600000000ff */
[----:B------:R-:W-:Y:S01]  /*ae80*/  F2FP.PACK_AB R13, R180, R181 ;  /* 0x000000b5b40d723e */ /* 0x000fe200000000ff */
[----:B------:R-:W-:Y:S01]  /*ae90*/  FADD.FTZ R181, R181, R154 ;  /* 0x0000009ab5b57221 */ /* 0x000fe20000010000 */
[----:B---3--:R-:W-:Y:S01]  /*aea0*/  F2FP.PACK_AB R15, R183, R182 ;  /* 0x000000b6b70f723e */ /* 0x008fe200000000ff */
[----:B------:R-:W-:Y:S01]  /*aeb0*/  FADD.FTZ R165, R164, R165 ;  /* 0x000000a5a4a57221 */ /* 0x000fe20000010000 */
[----:B------:R-:W-:Y:S01]  /*aec0*/  MUFU.EX2 R47, R47 ;  /* 0x0000002f002f7308 */ /* 0x000fe20000000800 */
[----:B------:R-:W-:Y:S02]  /*aed0*/  FADD.FTZ R181, R180, R181 ;  /* 0x000000b5b4b57221 */ /* 0x000fe40000010000 */
[----:B------:R-:W-:Y:S02]  /*aee0*/  FADD.FTZ R166, R166, R165 ;  /* 0x000000a5a6a67221 */ /* 0x000fe40000010000 */
[C---:B--2---:R-:W-:Y:S03]  /*aef0*/  HMMA.16816.F32 R4, R12.reuse, R16, R4 ;  /* 0x000000100c04723c */ /* 0x044fe60000001804 */
[----:B------:R-:W-:Y:S02]  /*af00*/  FADD.FTZ R182, R182, R181 ;  /* 0x000000b5b6b67221 */ /* 0x000fe40000010000 */
[----:B------:R-:W-:Y:S02]  /*af10*/  FADD.FTZ R166, R167, R166 ;  /* 0x000000a6a7a67221 */ /* 0x000fe40000010000 */
[----:B------:R-:W-:Y:S01]  /*af20*/  FADD.FTZ R183, R183, R182 ;  /* 0x000000b6b7b77221 */ /* 0x000fe20000010000 */
[C---:B------:R-:W-:Y:S01]  /*af30*/  HMMA.16816.F32 R8, R12.reuse, R18, R8 ;  /* 0x000000120c08723c */ /* 0x040fe20000001808 */
[----:B------:R-:W2:Y:S07]  /*af40*/  LDSM.16.MT88.4 R16, [R204+0x4100] ;  /* 0x00410000cc10783b */ /* 0x000eae0000004200 */
[C---:B------:R-:W-:Y:S08]  /*af50*/  HMMA.16816.F32 R68, R12.reuse, R20, R68 ;  /* 0x000000140c44723c */ /* 0x040ff00000001844 */
[C---:B------:R-:W-:Y:S01]  /*af60*/  HMMA.16816.F32 R72, R12.reuse, R22, R72 ;  /* 0x000000160c48723c */ /* 0x040fe20000001848 */
[----:B------:R-:W3:Y:S07]  /*af70*/  LDSM.16.MT88.4 R20, [R204+0x1900] ;  /* 0x00190000cc14783b */ /* 0x000eee0000004200 */
[C---:B------:R-:W-:Y:S08]  /*af80*/  HMMA.16816.F32 R76, R12.reuse, R24, R76 ;  /* 0x000000180c4c723c */ /* 0x040ff0000000184c */
[C---:B------:R-:W-:Y:S01]  /*af90*/  HMMA.16816.F32 R80, R12.reuse, R26, R80 ;  /* 0x0000001a0c50723c */ /* 0x040fe20000001850 */
[----:B------:R-:W3:Y:S07]  /*afa0*/  LDSM.16.MT88.4 R24, [R201+0x1900] ;  /* 0x00190000c918783b */ /* 0x000eee0000004200 */
[C---:B-1----:R-:W-:Y:S08]  /*afb0*/  HMMA.16816.F32 R84, R12.reuse, R108, R84 ;  /* 0x0000006c0c54723c */ /* 0x042ff00000001854 */
[C---:B------:R-:W-:Y:S01]  /*afc0*/  HMMA.16816.F32 R88, R12.reuse, R110, R88 ;  /* 0x0000006e0c58723c */ /* 0x040fe20000001858 */
[----:B------:R-:W-:Y:S07]  /*afd0*/  LDSM.16.MT88.4 R108, [R204+0x2900] ;  /* 0x00290000cc6c783b */ /* 0x000fee0000004200 */
[C---:B--2---:R-:W-:Y:S08]  /*afe0*/  HMMA.16816.F32 R92, R12.reuse, R16, R92 ;  /* 0x000000100c5c723c */ /* 0x044ff0000000185c */
[C---:B------:R-:W-:Y:S01]  /*aff0*/  HMMA.16816.F32 R96, R12.reuse, R18, R96 ;  /* 0x000000120c60723c */ /* 0x040fe20000001860 */
[----:B------:R-:W1:Y:S07]  /*b000*/  LDSM.16.MT88.4 R16, [R200+0x1900] ;  /* 0x00190000c810783b */ /* 0x000e6e0000004200 */
[C---:B------:R-:W-:Y:S08]  /*b010*/  HMMA.16816.F32 R100, R12.reuse, R112, R100 ;  /* 0x000000700c64723c */ /* 0x040ff00000001864 */
[C---:B------:R-:W-:Y:S08]  /*b020*/  HMMA.16816.F32 R104, R12.reuse, R114, R104 ;  /* 0x000000720c68723c */ /* 0x040ff00000001868 */
[C---:B------:R-:W-:Y:S07]  /*b030*/  HMMA.16816.F32 R52, R12.reuse, R120, R52 ;  /* 0x000000780c34723c */ /* 0x040fee0000001834 */
[--C-:B------:R-:W-:Y:S01]  /*b040*/  FFMA.FTZ R120, R36, c[0x0][0x2d0], -R147.reuse ;  /* 0x0000b40024787a23 */ /* 0x100fe20000010893 */
[C---:B------:R-:W-:Y:S04]  /*b050*/  HMMA.16816.F32 R56, R12.reuse, R122, R56 ;  /* 0x0000007a0c38723c */ /* 0x040fe80000001838 */
[--C-:B------:R-:W-:Y:S01]  /*b060*/  FFMA.FTZ R121, R37, c[0x0][0x2d0], -R147.reuse ;  /* 0x0000b40025797a23 */ /* 0x100fe20000010893 */
[----:B------:R-:W-:Y:S01]  /*b070*/  MUFU.EX2 R120, R120 ;  /* 0x0000007800787308 */ /* 0x000fe20000000800 */
[----:B------:R-:W-:Y:S02]  /*b080*/  FFMA.FTZ R147, R49, c[0x0][0x2d0], -R147 ;  /* 0x0000b40031937a23 */ /* 0x000fe40000010893 */
[C---:B------:R-:W-:Y:S04]  /*b090*/  HMMA.16816.F32 R60, R12.reuse, R128, R60 ;  /* 0x000000800c3c723c */ /* 0x040fe8000000183c */
[--C-:B------:R-:W-:Y:S02]  /*b0a0*/  FFMA.FTZ R122, R38, c[0x0][0x2d0], -R145.reuse ;  /* 0x0000b400267a7a23 */ /* 0x100fe40000010891 */
[--C-:B------:R-:W-:Y:S01]  /*b0b0*/  FFMA.FTZ R123, R39, c[0x0][0x2d0], -R145.reuse ;  /* 0x0000b400277b7a23 */ /* 0x100fe20000010891 */
[----:B------:R-:W2:Y:S01]  /*b0c0*/  MUFU.EX2 R121, R121 ;  /* 0x0000007900797308 */ /* 0x000ea20000000800 */
[----:B------:R-:W-:Y:S01]  /*b0d0*/  HMMA.16816.F32 R64, R12, R130, R64 ;  /* 0x000000820c40723c */ /* 0x000fe20000001840 */
[----:B------:R-:W-:Y:S03]  /*b0e0*/  LDSM.16.MT88.4 R36, [R201+0x2900] ;  /* 0x00290000c924783b */ /* 0x000fe60000004200 */
[--C-:B------:R-:W-:Y:S02]  /*b0f0*/  FFMA.FTZ R49, R50, c[0x0][0x2d0], -R145.reuse ;  /* 0x0000b40032317a23 */ /* 0x100fe40000010891 */
[----:B------:R-:W-:Y:S01]  /*b100*/  FFMA.FTZ R145, R51, c[0x0][0x2d0], -R145 ;  /* 0x0000b40033917a23 */ /* 0x000fe20000010891 */
[----:B----4-:R-:W-:Y:S01]  /*b110*/  F2FP.PACK_AB R12, R186, R185 ;  /* 0x000000b9ba0c723e */ /* 0x010fe200000000ff */
[----:B------:R-:W-:Y:S01]  /*b120*/  FADD.FTZ R185, R185, R166 ;  /* 0x000000a6b9b97221 */ /* 0x000fe20000010000 */
[----:B------:R-:W-:Y:S01]  /*b130*/  F2FP.PACK_AB R14, R224, R187 ;  /* 0x000000bbe00e723e */ /* 0x000fe200000000ff */
[----:B------:R-:W-:Y:S02]  /*b140*/  MUFU.EX2 R122, R122 ;  /* 0x0000007a007a7308 */ /* 0x000fe40000000800 */
[----:B-----5:R-:W-:Y:S01]  /*b150*/  F2FP.PACK_AB R13, R227, R226 ;  /* 0x000000e2e30d723e */ /* 0x020fe200000000ff */
[----:B------:R-:W-:Y:S01]  /*b160*/  FADD.FTZ R226, R226, R183 ;  /* 0x000000b7e2e27221 */ /* 0x000fe20000010000 */
[----:B------:R-:W-:Y:S01]  /*b170*/  F2FP.PACK_AB R15, R229, R228 ;  /* 0x000000e4e50f723e */ /* 0x000fe200000000ff */
[----:B------:R-:W-:Y:S02]  /*b180*/  FADD.FTZ R186, R186, R185 ;  /* 0x000000b9baba7221 */ /* 0x000fe40000010000 */
[----:B------:R-:W-:Y:S02]  /*b190*/  FADD.FTZ R227, R227, R226 ;  /* 0x000000e2e3e37221 */ /* 0x000fe40000010000 */
[----:B------:R-:W-:Y:S01]  /*b1a0*/  FADD.FTZ R187, R187, R186 ;  /* 0x000000babbbb7221 */ /* 0x000fe20000010000 */
[----:B------:R-:W4:Y:S01]  /*b1b0*/  MUFU.EX2 R123, R123 ;  /* 0x0000007b007b7308 */ /* 0x000f220000000800 */
[C---:B---3--:R-:W-:Y:S03]  /*b1c0*/  HMMA.16816.F32 R4, R12.reuse, R20, R4 ;  /* 0x000000140c04723c */ /* 0x048fe60000001804 */
[----:B------:R-:W-:Y:S02]  /*b1d0*/  FADD.FTZ R228, R228, R227 ;  /* 0x000000e3e4e47221 */ /* 0x000fe40000010000 */
[----:B------:R-:W-:Y:S02]  /*b1e0*/  FADD.FTZ R187, R224, R187 ;  /* 0x000000bbe0bb7221 */ /* 0x000fe40000010000 */
[----:B------:R-:W-:Y:S01]  /*b1f0*/  FADD.FTZ R229, R229, R228 ;  /* 0x000000e4e5e57221 */ /* 0x000fe20000010000 */
[C---:B------:R-:W-:Y:S01]  /*b200*/  HMMA.16816.F32 R8, R12.reuse, R22, R8 ;  /* 0x000000160c08723c */ /* 0x040fe20000001808 */
[----:B------:R-:W3:Y:S01]  /*b210*/  LDSM.16.MT88.4 R20, [R204+0x4900] ;  /* 0x00490000cc14783b */ /* 0x000ee20000004200 */
[----:B------:R-:W5:Y:S06]  /*b220*/  MUFU.EX2 R147, R147 ;  /* 0x0000009300937308 */ /* 0x000f6c0000000800 */
[C---:B------:R-:W-:Y:S04]  /*b230*/  HMMA.16816.F32 R68, R12.reuse, R28, R68 ;  /* 0x0000001c0c44723c */ /* 0x040fe80000001844 */
[----:B------:R-:W-:Y:S04]  /*b240*/  MUFU.EX2 R49, R49 ;  /* 0x0000003100317308 */ /* 0x000fe80000000800 */
[C---:B------:R-:W-:Y:S01]  /*b250*/  HMMA.16816.F32 R72, R12.reuse, R30, R72 ;  /* 0x0000001e0c48723c */ /* 0x040fe20000001848 */
[----:B------:R-:W2:Y:S05]  /*b260*/  LDSM.16.MT88.4 R28, [R202+0x4900] ;  /* 0x00490000ca1c783b */ /* 0x000eaa0000004200 */
[----:B------:R-:W2:Y:S02]  /*b270*/  MUFU.EX2 R50, R145 ;  /* 0x0000009100327308 */ /* 0x000ea40000000800 */
[C---:B------:R-:W-:Y:S08]  /*b280*/  HMMA.16816.F32 R76, R12.reuse, R24, R76 ;  /* 0x000000180c4c723c */ /* 0x040ff0000000184c */
[C---:B------:R-:W-:Y:S01]  /*b290*/  HMMA.16816.F32 R80, R12.reuse, R26, R80 ;  /* 0x0000001a0c50723c */ /* 0x040fe20000001850 */
[----:B------:R-:W4:Y:S07]  /*b2a0*/  LDSM.16.MT88.4 R24, [R201+0x4900] ;  /* 0x00490000c918783b */ /* 0x000f2e0000004200 */
[C---:B-1----:R-:W-:Y:S08]  /*b2b0*/  HMMA.16816.F32 R84, R12.reuse, R16, R84 ;  /* 0x000000100c54723c */ /* 0x042ff00000001854 */
[C---:B------:R-:W-:Y:S01]  /*b2c0*/  HMMA.16816.F32 R88, R12.reuse, R18, R88 ;  /* 0x000000120c58723c */ /* 0x040fe20000001858 */
[----:B------:R-:W1:Y:S07]  /*b2d0*/  LDSM.16.MT88.4 R16, [R200+0x4900] ;  /* 0x00490000c810783b */ /* 0x000e6e0000004200 */
[C---:B---3--:R-:W-:Y:S08]  /*b2e0*/  HMMA.16816.F32 R92, R12.reuse, R20, R92 ;  /* 0x000000140c5c723c */ /* 0x048ff0000000185c */
[C---:B------:R-:W-:Y:S01]  /*b2f0*/  HMMA.16816.F32 R96, R12.reuse, R22, R96 ;  /* 0x000000160c60723c */ /* 0x040fe20000001860 */
[----:B------:R-:W3:Y:S07]  /*b300*/  LDSM.16.MT88.4 R20, [R204+0x2100] ;  /* 0x00210000cc14783b */ /* 0x000eee0000004200 */
[C---:B--2---:R-:W-:Y:S08]  /*b310*/  HMMA.16816.F32 R100, R12.reuse, R28, R100 ;  /* 0x0000001c0c64723c */ /* 0x044ff00000001864 */
[C---:B------:R-:W-:Y:S01]  /*b320*/  HMMA.16816.F32 R104, R12.reuse, R30, R104 ;  /* 0x0000001e0c68723c */ /* 0x040fe20000001868 */
[----:B------:R-:W2:Y:S07]  /*b330*/  LDSM.16.MT88.4 R28, [R202+0x2100] ;  /* 0x00210000ca1c783b */ /* 0x000eae0000004200 */
[C---:B----4-:R-:W-:Y:S08]  /*b340*/  HMMA.16816.F32 R52, R12.reuse, R24, R52 ;  /* 0x000000180c34723c */ /* 0x050ff00000001834 */
[C---:B------:R-:W-:Y:S01]  /*b350*/  HMMA.16816.F32 R56, R12.reuse, R26, R56 ;  /* 0x0000001a0c38723c */ /* 0x040fe20000001838 */
[----:B------:R-:W4:Y:S07]  /*b360*/  LDSM.16.MT88.4 R24, [R201+0x2100] ;  /* 0x00210000c918783b */ /* 0x000f2e0000004200 */
[C---:B-1----:R-:W-:Y:S08]  /*b370*/  HMMA.16816.F32 R60, R12.reuse, R16, R60 ;  /* 0x000000100c3c723c */ /* 0x042ff0000000183c */
[----:B------:R-:W-:Y:S01]  /*b380*/  HMMA.16816.F32 R64, R12, R18, R64 ;  /* 0x000000120c40723c */ /* 0x000fe20000001840 */
[----:B------:R-:W1:Y:S06]  /*b390*/  LDSM.16.MT88.4 R16, [R200+0x2100] ;  /* 0x00210000c810783b */ /* 0x000e6c0000004200 */
        /* <DEDUP_REMOVED lines=9> */
[C---:B---3--:R-:W-:Y:S03]  /*b430*/  HMMA.16816.F32 R4, R12.reuse, R20, R4 ;  /* 0x000000140c04723c */ /* 0x048fe60000001804 */
[----:B------:R-:W-:Y:S02]  /*b440*/  FADD.FTZ R42, R42, R123 ;  /* 0x0000007b2a2a7221 */ /* 0x000fe40000010000 */
[----:B------:R-:W-:Y:S02]  /*b450*/  FADD.FTZ R41, R41, R40 ;  /* 0x0000002829297221 */ /* 0x000fe40000010000 */
[----:B------:R-:W-:Y:S01]  /*b460*/  FADD.FTZ R43, R43, R42 ;  /* 0x0000002a2b2b7221 */ /* 0x000fe20000010000 */
        /* <DEDUP_REMOVED lines=15> */
[C---:B------:R-:W-:Y:S08]  /*b560*/  HMMA.16816.F32 R104, R12.reuse, R30, R104 ;  /* 0x0000001e0c68723c */ /* 0x040ff00000001868 */
[C---:B----4-:R-:W-:Y:S08]  /*b570*/  HMMA.16816.F32 R52, R12.reuse, R24, R52 ;  /* 0x000000180c34723c */ /* 0x050ff00000001834 */
[C---:B------:R-:W-:Y:S01]  /*b580*/  HMMA.16816.F32 R56, R12.reuse, R26, R56 ;  /* 0x0000001a0c38723c */ /* 0x040fe20000001838 */
[----:B------:R-:W2:Y:S07]  /*b590*/  LDSM.16.MT88.4 R24, [R204+0x5900] ;  /* 0x00590000cc18783b */ /* 0x000eae0000004200 */
[C---:B------:R-:W-:Y:S08]  /*b5a0*/  HMMA.16816.F32 R60, R12.reuse, R32, R60 ;  /* 0x000000200c3c723c */ /* 0x040ff0000000183c */
[----:B------:R-:W-:Y:S07]  /*b5b0*/  HMMA.16816.F32 R64, R12, R34, R64 ;  /* 0x000000220c40723c */ /* 0x000fee0000001840 */
[----:B------:R-:W-:Y:S01]  /*b5c0*/  F2FP.PACK_AB R12, R45, R44 ;  /* 0x0000002c2d0c723e */ /* 0x000fe200000000ff */
[----:B------:R-:W-:Y:S01]  /*b5d0*/  FADD.FTZ R44, R44, R41 ;  /* 0x000000292c2c7221 */ /* 0x000fe20000010000 */
[----:B-----5:R-:W-:Y:S03]  /*b5e0*/  F2FP.PACK_AB R14, R147, R48 ;  /* 0x00000030930e723e */ /* 0x020fe600000000ff */
[----:B------:R-:W-:Y:S01]  /*b5f0*/  F2FP.PACK_AB R13, R47, R46 ;  /* 0x0000002e2f0d723e */ /* 0x000fe200000000ff */
[----:B------:R-:W-:Y:S01]  /*b600*/  FADD.FTZ R46, R46, R43 ;  /* 0x0000002b2e2e7221 */ /* 0x000fe20000010000 */
[----:B------:R-:W-:Y:S01]  /*b610*/  F2FP.PACK_AB R15, R50, R49 ;  /* 0x00000031320f723e */ /* 0x000fe200000000ff */
[----:B------:R-:W-:Y:S02]  /*b620*/  FADD.FTZ R45, R45, R44 ;  /* 0x0000002c2d2d7221 */ /* 0x000fe40000010000 */
[----:B------:R-:W-:Y:S02]  /*b630*/  FADD.FTZ R46, R47, R46 ;  /* 0x0000002e2f2e7221 */ /* 0x000fe40000010000 */
[----:B------:R-:W-:Y:S02]  /*b640*/  FADD.FTZ R48, R48, R45 ;  /* 0x0000002d30307221 */ /* 0x000fe40000010000 */
[C---:B------:R-:W-:Y:S01]  /*b650*/  HMMA.16816.F32 R112, R12.reuse, R108, R4 ;  /* 0x0000006c0c70723c */ /* 0x040fe20000001804 */
[----:B------:R-:W4:Y:S02]  /*b660*/  LDSM.16.MT88.4 R4, [R202+0x5900] ;  /* 0x00590000ca04783b */ /* 0x000f240000004200 */
[----:B------:R-:W-:Y:S02]  /*b670*/  FADD.FTZ R49, R49, R46 ;  /* 0x0000002e31317221 */ /* 0x000fe40000010000 */
[----:B------:R-:W-:Y:S02]  /*b680*/  FADD.FTZ R216, R147, R48 ;  /* 0x0000003093d87221 */ /* 0x000fe40000010000 */
[----:B------:R-:W-:Y:S01]  /*b690*/  FADD.FTZ R217, R50, R49 ;  /* 0x0000003132d97221 */ /* 0x000fe20000010000 */
[C---:B------:R-:W-:Y:S01]  /*b6a0*/  HMMA.16816.F32 R108, R12.reuse, R110, R8 ;  /* 0x0000006e0c6c723c */ /* 0x040fe20000001808 */
[----:B------:R-:W5:Y:S07]  /*b6b0*/  LDSM.16.MT88.4 R8, [R201+0x5900] ;  /* 0x00590000c908783b */ /* 0x000f6e0000004200 */
[C---:B-1----:R-:W-:Y:S08]  /*b6c0*/  HMMA.16816.F32 R68, R12.reuse, R16, R68 ;  /* 0x000000100c44723c */ /* 0x042ff00000001844 */
[C---:B------:R-:W-:Y:S01]  /*b6d0*/  HMMA.16816.F32 R72, R12.reuse, R18, R72 ;  /* 0x000000120c48723c */ /* 0x040fe20000001848 */
[----:B------:R-:W1:Y:S07]  /*b6e0*/  LDSM.16.MT88.4 R16, [R200+0x5900] ;  /* 0x00590000c810783b */ /* 0x000e6e0000004200 */
        /* <DEDUP_REMOVED lines=10> */
[C---:B-1----:R-:W-:Y:S08]  /*b790*/  HMMA.16816.F32 R60, R12.reuse, R16, R60 ;  /* 0x000000100c3c723c */ /* 0x042ff0000000183c */
[----:B------:R-:W-:Y:S07]  /*b7a0*/  HMMA.16816.F32 R64, R12, R18, R64 ;  /* 0x000000120c40723c */ /* 0x000fee0000001840 */
[----:B------:R-:W-:Y:S01]  /*b7b0*/  MOV R12, R116 ;  /* 0x00000074000c7202 */ /* 0x000fe20000000f00 */
[----:B------:R-:W-:-:S05]  /*b7c0*/  @P0 BRA `(.L_x_186) ;  /* 0xffffd6d000000947 */ /* 0x000fca000383ffff */
.L_x_185:
[----:B------:R-:W-:-:S13]  /*b7d0*/  ISETP.GE.AND P0, PT, R184, R207, PT ;  /* 0x000000cfb800720c */ /* 0x000fda0003f06270 */
[----:B------:R-:W-:Y:S05]  /*b7e0*/  @!P0 BRA `(.L_x_187) ;  /* 0x00003d3000008947 */ /* 0x000fea0003800000 */
[----:B------:R-:W-:Y:S01]  /*b7f0*/  ULDC.64 UR4, c[0x0][0x1e0] ;  /* 0x0000780000047ab9 */ /* 0x000fe20000000a00 */
[----:B------:R-:W-:Y:S01]  /*b800*/  IADD3 R186, P0, R218, 0x40, RZ ;  /* 0x00000040daba7810 */ /* 0x000fe20007f1e0ff */
[----:B------:R-:W-:Y:S01]  /*b810*/  UIADD3 UR6, UP1, UR14, 0x80, URZ ;  /* 0x000000800e067890 */ /* 0x000fe2000ff3e03f */
[----:B------:R-:W-:Y:S01]  /*b820*/  IMAD.MOV.U32 R2, RZ, RZ, R12 ;  /* 0x000000ffff027224 */ /* 0x000fe200078e000c */
[----:B------:R-:W-:Y:S01]  /*b830*/  USHF.L.U64.HI UR13, UR4, 0x6, UR5 ;  /* 0x00000006040d7899 */ /* 0x000fe20008010205 */
[----:B------:R-:W-:Y:S01]  /*b840*/  IMAD.MOV.U32 R3, RZ, RZ, R0 ;  /* 0x000000ffff037224 */ /* 0x000fe200078e0000 */
[----:B------:R-:W-:Y:S01]  /*b850*/  USHF.L.U32 UR15, UR4, 0x6, URZ ;  /* 0x00000006040f7899 */ /* 0x000fe2000800063f */
[-C--:B------:R-:W-:Y:S01]  /*b860*/  IADD3.X R187, RZ, R221.reuse, RZ, P0, !PT ;  /* 0x000000ddffbb7210 */ /* 0x080fe200007fe4ff */
[----:B------:R-:W-:Y:S01]  /*b870*/  UMOV UR14, 0x60 ;  /* 0x00000060000e7882 */ /* 0x000fe20000000000 */
[----:B------:R-:W-:Y:S01]  /*b880*/  @P4 IMAD.HI.U32 R185, R209, c[0x0][0x2c8], RZ ;  /* 0x0000b200d1b94a27 */ /* 0x000fe200078e00ff */
[----:B------:R-:W-:Y:S01]  /*b890*/  ULDC.64 UR4, c[0x0][0x208] ;  /* 0x0000820000047ab9 */ /* 0x000fe20000000a00 */
[----:B------:R-:W-:Y:S01]  /*b8a0*/  MOV R219, R221 ;  /* 0x000000dd00db7202 */ /* 0x000fe20000000f00 */
[----:B------:R-:W-:-:S02]  /*b8b0*/  UIADD3 UR16, UP0, UR9, 0x80, URZ ;  /* 0x0000008009107890 */ /* 0x000fc4000ff1e03f */
[----:B------:R-:W-:Y:S02]  /*b8c0*/  UIMAD.WIDE.U32 UR18, UR14, UR4, URZ ;  /* 0x000000040e1272a5 */ /* 0x000fe4000f8e003f */
[----:B------:R-:W-:Y:S02]  /*b8d0*/  UIMAD UR5, UR14, UR5, URZ ;  /* 0x000000050e0572a4 */ /* 0x000fe4000f8e023f */
[----:B------:R-:W-:Y:S02]  /*b8e0*/  UIADD3.X UR8, URZ, UR8, URZ, UP1, !UPT ;  /* 0x000000083f087290 */ /* 0x000fe40008ffe43f */
[----:B------:R-:W-:Y:S02]  /*b8f0*/  UIADD3.X UR4, URZ, UR12, URZ, UP0, !UPT ;  /* 0x0000000c3f047290 */ /* 0x000fe400087fe43f */
[----:B------:R-:W-:Y:S02]  /*b900*/  UIADD3 UR5, UR19, UR5, URZ ;  /* 0x0000000513057290 */ /* 0x000fe4000fffe03f */
.L_x_196:
[----:B------:R-:W-:Y:S04]  /*b910*/  DEPBAR.LE SB0, 0x0 ;  /* 0x000080000000791a */ /* 0x000fe80000000000 */
[----:B------:R-:W-:Y:S01]  /*b920*/  BAR.SYNC.DEFER_BLOCKING 0x0 ;  /* 0x0000000000007b1d */ /* 0x000fe20000010000 */
[C---:B------:R-:W-:Y:S04]  /*b930*/  IMAD.WIDE.U32 R136, R184.reuse, UR18, R218 ;  /* 0x00000012b8887c25 */ /* 0x040fe8000f8e00da */
[----:B------:R-:W-:Y:S01]  /*b940*/  IMAD.WIDE.U32 R134, R184, UR18, R186 ;  /* 0x00000012b8867c25 */ /* 0x000fe2000f8e00ba */
[----:B------:R-:W-:Y:S03]  /*b950*/  LEA R180, P1, R136, c[0x0][0x1f8], 0x1 ;  /* 0x00007e0088b47a11 */ /* 0x000fe600078208ff */
[----:B------:R-:W-:Y:S01]  /*b960*/  IMAD R132, R184, UR5, RZ ;  /* 0x00000005b8847c24 */ /* 0x000fe2000f8e02ff */
[----:B------:R-:W-:Y:S02]  /*b970*/  LEA R166, P0, R134, c[0x0][0x1f8], 0x1 ;  /* 0x00007e0086a67a11 */ /* 0x000fe400078008ff */
[----:B------:R-:W-:Y:S01]  /*b980*/  IADD3 R152, P2, R180, UR9, RZ ;  /* 0x00000009b4987c10 */ /* 0x000fe2000ff5e0ff */
[----:B------:R-:W1:Y:S05]  /*b990*/  LDSM.16.M88.4 R8, [R206+0x8100] ;  /* 0x00810000ce08783b */ /* 0x000e6a0000000200 */
[----:B------:R-:W2:Y:S05]  /*b9a0*/  LDSM.16.M88.4 R16, [R206+0x8900] ;  /* 0x00890000ce10783b */ /* 0x000eaa0000000200 */
[----:B------:R-:W3:Y:S05]  /*b9b0*/  LDSM.16.M88.4 R24, [R206+0x9100] ;  /* 0x00910000ce18783b */ /* 0x000eea0000000200 */
[----:B------:R-:W4:Y:S05]  /*b9c0*/  LDSM.16.M88.4 R32, [R206+0x9900] ;  /* 0x00990000ce20783b */ /* 0x000f2a0000000200 */
[----:B------:R-:W5:Y:S05]  /*b9d0*/  LDSM.16.M88.4 R40, [R206+0xa100] ;  /* 0x00a10000ce28783b */ /* 0x000f6a0000000200 */
[----:B------:R-:W3:Y:S05]  /*b9e0*/  LDSM.16.M88.4 R48, [R206+0xa900] ;  /* 0x00a90000ce30783b */ /* 0x000eea0000000200 */
[----:B------:R-:W3:Y:S05]  /*b9f0*/  LDSM.16.M88.4 R116, [R205] ;  /* 0x00000000cd74783b */ /* 0x000eea0000000200 */
[----:B------:R-:W4:Y:S01]  /*ba00*/  LDSM.16.M88.4 R120, [R199] ;  /* 0x00000000c778783b */ /* 0x000f220000000200 */
[C---:B-1----:R-:W-:Y:S04]  /*ba10*/  HMMA.16816.F32 R4, R124.reuse, R8, RZ ;  /* 0x000000087c04723c */ /* 0x042fe800000018ff */
[----:B------:R-:W1:Y:S05]  /*ba20*/  LDSM.16.M88.4 R128, [R198] ;  /* 0x00000000c680783b */ /* 0x000e6a0000000200 */
[----:B------:R-:W-:Y:S01]  /*ba30*/  LDSM.16.M88.4 R144, [R195] ;  /* 0x00000000c390783b */ /* 0x000fe20000000200 */
[C---:B------:R-:W-:Y:S08]  /*ba40*/  HMMA.16816.F32 R8, R124.reuse, R10, RZ ;  /* 0x0000000a7c08723c */ /* 0x040ff000000018ff */
[C---:B--2---:R-:W-:Y:S08]  /*ba50*/  HMMA.16816.F32 R12, R124.reuse, R16, RZ ;  /* 0x000000107c0c723c */ /* 0x044ff000000018ff */
[C---:B------:R-:W-:Y:S08]  /*ba60*/  HMMA.16816.F32 R16, R124.reuse, R18, RZ ;  /* 0x000000127c10723c */ /* 0x040ff000000018ff */
[C---:B---3--:R-:W-:Y:S08]  /*ba70*/  HMMA.16816.F32 R20, R124.reuse, R24, RZ ;  /* 0x000000187c14723c */ /* 0x048ff000000018ff */
[C---:B------:R-:W-:Y:S08]  /*ba80*/  HMMA.16816.F32 R24, R124.reuse, R26, RZ ;  /* 0x0000001a7c18723c */ /* 0x040ff000000018ff */
[C---:B----4-:R-:W-:Y:S08]  /*ba90*/  HMMA.16816.F32 R28, R124.reuse, R32, RZ ;  /* 0x000000207c1c723c */ /* 0x050ff000000018ff */
[C---:B------:R-:W-:Y:S08]  /*baa0*/  HMMA.16816.F32 R32, R124.reuse, R34, RZ ;  /* 0x000000227c20723c */ /* 0x040ff000000018ff */
[C---:B-----5:R-:W-:Y:S07]  /*bab0*/  HMMA.16816.F32 R36, R124.reuse, R40, RZ ;  /* 0x000000287c24723c */ /* 0x060fee00000018ff */
[----:B------:R-:W-:Y:S05]  /*bac0*/  SHF.R.S32.HI R41, RZ, 0x1f, R184 ;  /* 0x0000001fff297819 */ /* 0x000fea00000114b8 */
[----:B------:R-:W-:Y:S02]  /*bad0*/  IMAD R132, R41, UR18, R132 ;  /* 0x0000001229847c24 */ /* 0x000fe4000f8e0284 */
[C---:B------:R-:W-:Y:S02]  /*bae0*/  HMMA.16816.F32 R40, R124.reuse, R42, RZ ;  /* 0x0000002a7c28723c */ /* 0x040fe400000018ff */
[----:B------:R-:W-:Y:S02]  /*baf0*/  IMAD.IADD R0, R137, 0x1, R132 ;  /* 0x0000000189007824 */ /* 0x000fe400078e0284 */
[----:B------:R-:W-:Y:S03]  /*bb00*/  IMAD.IADD R132, R132, 0x1, R135 ;  /* 0x0000000184847824 */ /* 0x000fe600078e0287 */
[----:B------:R-:W-:Y:S01]  /*bb10*/  LEA.HI.X R181, R136, c[0x0][0x1fc], R0, 0x1, P1 ;  /* 0x00007f0088b57a11 */ /* 0x000fe200008f0c00 */
[C---:B------:R-:W-:Y:S01]  /*bb20*/  HMMA.16816.F32 R44, R124.reuse, R48, RZ ;  /* 0x000000307c2c723c */ /* 0x040fe200000018ff */
[----:B------:R-:W-:Y:S03]  /*bb30*/  LDSM.16.M88.4 R136, [R196] ;  /* 0x00000000c488783b */ /* 0x000fe60000000200 */
[----:B------:R-:W-:Y:S02]  /*bb40*/  LEA.HI.X R167, R134, c[0x0][0x1fc], R132, 0x1, P0 ;  /* 0x00007f0086a77a11 */ /* 0x000fe400000f0c84 */
[----:B------:R-:W2:Y:S01]  /*bb50*/  LDSM.16.M88.4 R132, [R197] ;  /* 0x00000000c584783b */ /* 0x000ea20000000200 */
[----:B------:R-:W-:Y:S01]  /*bb60*/  IADD3.X R153, R181, UR12, RZ, P2, !PT ;  /* 0x0000000cb5997c10 */ /* 0x000fe200097fe4ff */
[----:B------:R-:W-:Y:S01]  /*bb70*/  HMMA.16816.F32 R48, R124, R50, RZ ;  /* 0x000000327c30723c */ /* 0x000fe200000018ff */
[C---:B------:R-:W-:Y:S02]  /*bb80*/  IADD3 R164, P1, R152.reuse, UR9, RZ ;  /* 0x0000000998a47c10 */ /* 0x040fe4000ff3e0ff */
[----:B------:R-:W-:Y:S01]  /*bb90*/  @!PT LDS RZ, [RZ] ;  /* 0x00000000fffff984 */ /* 0x000fe20000000800 */
[----:B------:R-:W-:Y:S01]  /*bba0*/  @!PT LDS RZ, [RZ] ;  /* 0x00000000fffff984 */ /* 0x000fe20000000800 */
[----:B------:R-:W-:Y:S01]  /*bbb0*/  @!PT LDS RZ, [RZ] ;  /* 0x00000000fffff984 */ /* 0x000fe20000000800 */
[----:B------:R3:W-:Y:S01]  /*bbc0*/  LDGSTS.E.BYPASS.LTC128B.128 [R208+0x100], [R180.64], !P6 ;  /* 0x00100000b4d07fae */ /* 0x0007e2000f101d4a */
[----:B------:R-:W-:Y:S02]  /*bbd0*/  IADD3 R154, P0, R152, UR16, RZ ;  /* 0x00000010989a7c10 */ /* 0x000fe4000ff1e0ff */
[C---:B------:R-:W-:Y:S02]  /*bbe0*/  IADD3.X R165, R153.reuse, UR12, RZ, P1, !PT ;  /* 0x0000000c99a57c10 */ /* 0x040fe40008ffe4ff */
[C---:B------:R-:W-:Y:S01]  /*bbf0*/  HMMA.16816.F32 R4, R140.reuse, R116, R4 ;  /* 0x000000748c04723c */ /* 0x040fe20000001804 */
[----:B------:R4:W-:Y:S04]  /*bc00*/  LDGSTS.E.BYPASS.LTC128B.128 [R208+0x3100], [R166.64], !P5 ;  /* 0x03100000a6d07fae */ /* 0x0009e8000e901d4a */
[----:B------:R-:W-:Y:S01]  /*bc10*/  IADD3.X R155, R153, UR4, RZ, P0, !PT ;  /* 0x00000004999b7c10 */ /* 0x000fe200087fe4ff */
[----:B------:R5:W-:Y:S01]  /*bc20*/  LDGSTS.E.BYPASS.LTC128B.128 [R208+0x1100], [R152.64], !P6 ;  /* 0x0110000098d07fae */ /* 0x000be2000f101d4a */
[C---:B------:R-:W-:Y:S01]  /*bc30*/  ISETP.GT.AND P2, PT, R184.reuse, R207, PT ;  /* 0x000000cfb800720c */ /* 0x040fe20003f44270 */
[C---:B------:R-:W-:Y:S03]  /*bc40*/  HMMA.16816.F32 R8, R140.reuse, R118, R8 ;  /* 0x000000768c08723c */ /* 0x040fe60000001808 */
[----:B------:R5:W-:Y:S05]  /*bc50*/  LDGSTS.E.BYPASS.LTC128B.128 [R208+0x4100], [R152.64+0x80], !P5 ;  /* 0x0410008098d07fae */ /* 0x000bea000e901d4a */
[C---:B------:R-:W-:Y:S01]  /*bc60*/  HMMA.16816.F32 R12, R140.reuse, R120, R12 ;  /* 0x000000788c0c723c */ /* 0x040fe2000000180c */
[----:B------:R4:W-:Y:S03]  /*bc70*/  LDGSTS.E.BYPASS.LTC128B.128 [R208+0x2100], [R164.64], !P6 ;  /* 0x02100000a4d07fae */ /* 0x0009e6000f101d4a */
[----:B------:R-:W-:Y:S02]  /*bc80*/  @P2 IADD3 R0, R184, -0x1, RZ ;  /* 0xffffffffb8002810 */ /* 0x000fe40007ffe0ff */
[----:B------:R5:W-:Y:S02]  /*bc90*/  LDGSTS.E.BYPASS.LTC128B.128 [R208+0x5100], [R154.64], !P5 ;  /* 0x051000009ad07fae */ /* 0x000be4000e901d4a */
[C---:B------:R-:W-:Y:S03]  /*bca0*/  HMMA.16816.F32 R16, R140.reuse, R122, R16 ;  /* 0x0000007a8c10723c */ /* 0x040fe60000001810 */
[----:B------:R-:W3:Y:S05]  /*bcb0*/  LDSM.16.M88.4 R116, [R203+0x8100] ;  /* 0x00810000cb74783b */ /* 0x000eea0000000200 */
[C---:B-1----:R-:W-:Y:S01]  /*bcc0*/  HMMA.16816.F32 R20, R140.reuse, R128, R20 ;  /* 0x000000808c14723c */ /* 0x042fe20000001814 */
[----:B------:R-:W0:Y:S05]  /*bcd0*/  LDGDEPBAR ;  /* 0x00000000000079af */ /* 0x000e2a0000000000 */
[----:B------:R-:W1:Y:S02]  /*bce0*/  LDSM.16.M88.4 R120, [R203+0x8900] ;  /* 0x00890000cb78783b */ /* 0x000e640000000200 */
[C---:B------:R-:W-:Y:S03]  /*bcf0*/  HMMA.16816.F32 R24, R140.reuse, R130, R24 ;  /* 0x000000828c18723c */ /* 0x040fe60000001818 */
[----:B------:R-:W1:Y:S05]  /*bd00*/  LDSM.16.M88.4 R128, [R203+0x9100] ;  /* 0x00910000cb80783b */ /* 0x000e6a0000000200 */
[C---:B--2---:R-:W-:Y:S01]  /*bd10*/  HMMA.16816.F32 R28, R140.reuse, R132, R28 ;  /* 0x000000848c1c723c */ /* 0x044fe2000000181c */
[----:B-----5:R-:W-:Y:S05]  /*bd20*/  LDSM.16.M88.4 R152, [R194+0x1000] ;  /* 0x00100000c298783b */ /* 0x020fea0000000200 */
[----:B----4-:R-:W-:Y:S02]  /*bd30*/  LDSM.16.M88.4 R164, [R194+0x1800] ;  /* 0x00180000c2a4783b */ /* 0x010fe40000000200 */
[C---:B------:R-:W-:Y:S03]  /*bd40*/  HMMA.16816.F32 R32, R140.reuse, R134, R32 ;  /* 0x000000868c20723c */ /* 0x040fe60000001820 */
[----:B------:R-:W2:Y:S05]  /*bd50*/  LDSM.16.M88.4 R132, [R203+0x9900] ;  /* 0x00990000cb84783b */ /* 0x000eaa0000000200 */
[C---:B------:R-:W-:Y:S01]  /*bd60*/  HMMA.16816.F32 R36, R140.reuse, R136, R36 ;  /* 0x000000888c24723c */ /* 0x040fe20000001824 */
[----:B---3--:R-:W-:Y:S07]  /*bd70*/  LDSM.16.M88.4 R180, [R192] ;  /* 0x00000000c0b4783b */ /* 0x008fee0000000200 */
[C---:B------:R-:W-:Y:S01]  /*bd80*/  HMMA.16816.F32 R40, R140.reuse, R138, R40 ;  /* 0x0000008a8c28723c */ /* 0x040fe20000001828 */
[----:B------:R-:W3:Y:S07]  /*bd90*/  LDSM.16.M88.4 R136, [R203+0xa100] ;  /* 0x00a10000cb88783b */ /* 0x000eee0000000200 */
[C---:B------:R-:W-:Y:S08]  /*bda0*/  HMMA.16816.F32 R44, R140.reuse, R144, R44 ;  /* 0x000000908c2c723c */ /* 0x040ff0000000182c */
[----:B------:R-:W-:Y:S01]  /*bdb0*/  HMMA.16816.F32 R48, R140, R146, R48 ;  /* 0x000000928c30723c */ /* 0x000fe20000001830 */
[----:B------:R-:W-:Y:S07]  /*bdc0*/  LDSM.16.M88.4 R144, [R194+0x800] ;  /* 0x00080000c290783b */ /* 0x000fee0000000200 */
[C---:B------:R-:W-:Y:S08]  /*bdd0*/  HMMA.16816.F32 R4, R148.reuse, R116, R4 ;  /* 0x000000749404723c */ /* 0x040ff00000001804 */
[C---:B------:R-:W-:Y:S01]  /*bde0*/  HMMA.16816.F32 R8, R148.reuse, R118, R8 ;  /* 0x000000769408723c */ /* 0x040fe20000001808 */
[----:B------:R-:W4:Y:S07]  /*bdf0*/  LDSM.16.M88.4 R116, [R203+0xa900] ;  /* 0x00a90000cb74783b */ /* 0x000f2e0000000200 */
[C---:B-1----:R-:W-:Y:S08]  /*be00*/  HMMA.16816.F32 R12, R148.reuse, R120, R12 ;  /* 0x00000078940c723c */ /* 0x042ff0000000180c */
[C---:B------:R-:W-:Y:S01]  /*be10*/  HMMA.16816.F32 R16, R148.reuse, R122, R16 ;  /* 0x0000007a9410723c */ /* 0x040fe20000001810 */
[----:B------:R-:W1:Y:S07]  /*be20*/  LDSM.16.M88.4 R120, [R194] ;  /* 0x00000000c278783b */ /* 0x000e6e0000000200 */
        /* <DEDUP_REMOVED lines=8> */
[----:B------:R-:W-:Y:S07]  /*beb0*/  LDSM.16.M88.4 R136, [R206+0xc100] ;  /* 0x00c10000ce88783b */ /* 0x000fee0000000200 */
[C---:B----4-:R-:W-:Y:S08]  /*bec0*/  HMMA.16816.F32 R44, R148.reuse, R116, R44 ;  /* 0x00000074942c723c */ /* 0x050ff0000000182c */
[----:B------:R-:W-:Y:S01]  /*bed0*/  HMMA.16816.F32 R48, R148, R118, R48 ;  /* 0x000000769430723c */ /* 0x000fe20000001830 */
[----:B------:R-:W3:Y:S07]  /*bee0*/  LDSM.16.M88.4 R116, [R206+0xb100] ;  /* 0x00b10000ce74783b */ /* 0x000eee0000000200 */
[C---:B-1----:R-:W-:Y:S08]  /*bef0*/  HMMA.16816.F32 R4, R156.reuse, R120, R4 ;  /* 0x000000789c04723c */ /* 0x042ff00000001804 */
[C---:B------:R-:W-:Y:S01]  /*bf00*/  HMMA.16816.F32 R8, R156.reuse, R122, R8 ;  /* 0x0000007a9c08723c */ /* 0x040fe20000001808 */
[----:B------:R-:W1:Y:S07]  /*bf10*/  LDSM.16.M88.4 R120, [R206+0xb900] ;  /* 0x00b90000ce78783b */ /* 0x000e6e0000000200 */
[C---:B------:R-:W-:Y:S08]  /*bf20*/  HMMA.16816.F32 R12, R156.reuse, R144, R12 ;  /* 0x000000909c0c723c */ /* 0x040ff0000000180c */
[C---:B------:R-:W-:Y:S01]  /*bf30*/  HMMA.16816.F32 R16, R156.reuse, R146, R16 ;  /* 0x000000929c10723c */ /* 0x040fe20000001810 */
[----:B------:R-:W4:Y:S07]  /*bf40*/  LDSM.16.M88.4 R144, [R206+0xc900] ;  /* 0x00c90000ce90783b */ /* 0x000f2e0000000200 */
[C---:B------:R-:W-:Y:S08]  /*bf50*/  HMMA.16816.F32 R20, R156.reuse, R152, R20 ;  /* 0x000000989c14723c */ /* 0x040ff00000001814 */
[C---:B------:R-:W-:Y:S01]  /*bf60*/  HMMA.16816.F32 R24, R156.reuse, R154, R24 ;  /* 0x0000009a9c18723c */ /* 0x040fe20000001818 */
[----:B------:R-:W-:Y:S07]  /*bf70*/  LDSM.16.M88.4 R152, [R206+0xd900] ;  /* 0x00d90000ce98783b */ /* 0x000fee0000000200 */
[C---:B------:R-:W-:Y:S08]  /*bf80*/  HMMA.16816.F32 R28, R156.reuse, R164, R28 ;  /* 0x000000a49c1c723c */ /* 0x040ff0000000181c */
[C---:B------:R-:W-:Y:S01]  /*bf90*/  HMMA.16816.F32 R32, R156.reuse, R166, R32 ;  /* 0x000000a69c20723c */ /* 0x040fe20000001820 */
[----:B------:R-:W-:Y:S07]  /*bfa0*/  LDSM.16.M88.4 R164, [R193] ;  /* 0x00000000c1a4783b */ /* 0x000fee0000000200 */
[C---:B-----5:R-:W-:Y:S08]  /*bfb0*/  HMMA.16816.F32 R36, R156.reuse, R128, R36 ;  /* 0x000000809c24723c */ /* 0x060ff00000001824 */
[C---:B------:R-:W-:Y:S01]  /*bfc0*/  HMMA.16816.F32 R40, R156.reuse, R130, R40 ;  /* 0x000000829c28723c */ /* 0x040fe20000001828 */
[----:B------:R-:W5:Y:S07]  /*bfd0*/  LDSM.16.M88.4 R128, [R206+0xd100] ;  /* 0x00d10000ce80783b */ /* 0x000f6e0000000200 */
[C---:B--2---:R-:W-:Y:S08]  /*bfe0*/  HMMA.16816.F32 R44, R156.reuse, R132, R44 ;  /* 0x000000849c2c723c */ /* 0x044ff0000000182c */
[----:B------:R-:W-:Y:S01]  /*bff0*/  HMMA.16816.F32 R48, R156, R134, R48 ;  /* 0x000000869c30723c */ /* 0x000fe20000001830 */
[----:B------:R-:W2:Y:S07]  /*c000*/  LDSM.16.M88.4 R132, [R191] ;  /* 0x00000000bf84783b */ /* 0x000eae0000000200 */
[C---:B---3--:R-:W-:Y:S08]  /*c010*/  HMMA.16816.F32 R4, R160.reuse, R116, R4 ;  /* 0x00000074a004723c */ /* 0x048ff00000001804 */
[C---:B------:R-:W-:Y:S01]  /*c020*/  HMMA.16816.F32 R8, R160.reuse, R118, R8 ;  /* 0x00000076a008723c */ /* 0x040fe20000001808 */
[----:B------:R-:W3:Y:S07]  /*c030*/  LDSM.16.M88.4 R116, [R190] ;  /* 0x00000000be74783b */ /* 0x000eee0000000200 */
[C---:B-1----:R-:W-:Y:S08]  /*c040*/  HMMA.16816.F32 R12, R160.reuse, R120, R12 ;  /* 0x00000078a00c723c */ /* 0x042ff0000000180c */
[C---:B------:R-:W-:Y:S01]  /*c050*/  HMMA.16816.F32 R16, R160.reuse, R122, R16 ;  /* 0x0000007aa010723c */ /* 0x040fe20000001810 */
[----:B------:R-:W1:Y:S07]  /*c060*/  LDSM.16.M88.4 R120, [R189] ;  /* 0x00000000bd78783b */ /* 0x000e6e0000000200 */
[C---:B------:R-:W-:Y:S08]  /*c070*/  HMMA.16816.F32 R20, R160.reuse, R136, R20 ;  /* 0x00000088a014723c */ /* 0x040ff00000001814 */
[C---:B------:R-:W-:Y:S01]  /*c080*/  HMMA.16816.F32 R24, R160.reuse, R138, R24 ;  /* 0x0000008aa018723c */ /* 0x040fe20000001818 */
[----:B------:R-:W-:Y:S07]  /*c090*/  LDSM.16.M88.4 R136, [R203+0xb900] ;  /* 0x00b90000cb88783b */ /* 0x000fee0000000200 */
[C---:B----4-:R-:W-:Y:S08]  /*c0a0*/  HMMA.16816.F32 R28, R160.reuse, R144, R28 ;  /* 0x00000090a01c723c */ /* 0x050ff0000000181c */
[C---:B------:R-:W-:Y:S01]  /*c0b0*/  HMMA.16816.F32 R32, R160.reuse, R146, R32 ;  /* 0x00000092a020723c */ /* 0x040fe20000001820 */
[----:B------:R-:W-:Y:S07]  /*c0c0*/  LDSM.16.M88.4 R144, [R203+0xc100] ;  /* 0x00c10000cb90783b */ /* 0x000fee0000000200 */
[C---:B-----5:R-:W-:Y:S08]  /*c0d0*/  HMMA.16816.F32 R36, R160.reuse, R128, R36 ;  /* 0x00000080a024723c */ /* 0x060ff00000001824 */
[C---:B------:R-:W-:Y:S01]  /*c0e0*/  HMMA.16816.F32 R40, R160.reuse, R130, R40 ;  /* 0x00000082a028723c */ /* 0x040fe20000001828 */
[----:B------:R-:W4:Y:S07]  /*c0f0*/  LDSM.16.M88.4 R128, [R188] ;  /* 0x00000000bc80783b */ /* 0x000f2e0000000200 */
[C---:B------:R-:W-:Y:S08]  /*c100*/  HMMA.16816.F32 R44, R160.reuse, R152, R44 ;  /* 0x00000098a02c723c */ /* 0x040ff0000000182c */
[----:B------:R-:W-:Y:S01]  /*c110*/  HMMA.16816.F32 R48, R160, R154, R48 ;  /* 0x0000009aa030723c */ /* 0x000fe20000001830 */
[----:B------:R-:W-:Y:S07]  /*c120*/  LDSM.16.M88.4 R152, [R203+0xd100] ;  /* 0x00d10000cb98783b */ /* 0x000fee0000000200 */
[C---:B------:R-:W-:Y:S08]  /*c130*/  HMMA.16816.F32 R4, R168.reuse, R164, R4 ;  /* 0x000000a4a804723c */ /* 0x040ff00000001804 */
[C---:B------:R-:W-:Y:S01]  /*c140*/  HMMA.16816.F32 R8, R168.reuse, R166, R8 ;  /* 0x000000a6a808723c */ /* 0x040fe20000001808 */
[----:B------:R-:W-:Y:S07]  /*c150*/  LDSM.16.M88.4 R164, [R203+0xd900] ;  /* 0x00d90000cba4783b */ /* 0x000fee0000000200 */
[C---:B------:R-:W-:Y:S08]  /*c160*/  HMMA.16816.F32 R12, R168.reuse, R180, R12 ;  /* 0x000000b4a80c723c */ /* 0x040ff0000000180c */
[C---:B------:R-:W-:Y:S08]  /*c170*/  HMMA.16816.F32 R16, R168.reuse, R182, R16 ;  /* 0x000000b6a810723c */ /* 0x040ff00000001810 */
[C---:B--2---:R-:W-:Y:S08]  /*c180*/  HMMA.16816.F32 R20, R168.reuse, R132, R20 ;  /* 0x00000084a814723c */ /* 0x044ff00000001814 */
[C---:B------:R-:W-:Y:S01]  /*c190*/  HMMA.16816.F32 R24, R168.reuse, R134, R24 ;  /* 0x00000086a818723c */ /* 0x040fe20000001818 */
[----:B------:R-:W2:Y:S07]  /*c1a0*/  LDSM.16.M88.4 R132, [R203+0xb100] ;  /* 0x00b10000cb84783b */ /* 0x000eae0000000200 */
[C---:B---3--:R-:W-:Y:S08]  /*c1b0*/  HMMA.16816.F32 R28, R168.reuse, R116, R28 ;  /* 0x00000074a81c723c */ /* 0x048ff0000000181c */
[C---:B------:R-:W-:Y:S01]  /*c1c0*/  HMMA.16816.F32 R32, R168.reuse, R118, R32 ;  /* 0x00000076a820723c */ /* 0x040fe20000001820 */
[----:B------:R-:W3:Y:S07]  /*c1d0*/  LDSM.16.M88.4 R116, [R203+0xc900] ;  /* 0x00c90000cb74783b */ /* 0x000eee0000000200 */
[C---:B-1----:R-:W-:Y:S08]  /*c1e0*/  HMMA.16816.F32 R36, R168.reuse, R120, R36 ;  /* 0x00000078a824723c */ /* 0x042ff00000001824 */
[C---:B------:R-:W-:Y:S01]  /*c1f0*/  HMMA.16816.F32 R40, R168.reuse, R122, R40 ;  /* 0x0000007aa828723c */ /* 0x040fe20000001828 */
[----:B------:R-:W1:Y:S07]  /*c200*/  LDSM.16.M88.4 R120, [R194+0x3000] ;  /* 0x00300000c278783b */ /* 0x000e6e0000000200 */
[C---:B----4-:R-:W-:Y:S08]  /*c210*/  HMMA.16816.F32 R44, R168.reuse, R128, R44 ;  /* 0x00000080a82c723c */ /* 0x050ff0000000182c */
[----:B------:R-:W-:Y:S01]  /*c220*/  HMMA.16816.F32 R48, R168, R130, R48 ;  /* 0x00000082a830723c */ /* 0x000fe20000001830 */
[----:B------:R-:W4:Y:S07]  /*c230*/  LDSM.16.M88.4 R128, [R194+0x3800] ;  /* 0x00380000c280783b */ /* 0x000f2e0000000200 */
[C---:B--2---:R-:W-:Y:S08]  /*c240*/  HMMA.16816.F32 R4, R172.reuse, R132, R4 ;  /* 0x00000084ac04723c */ /* 0x044ff00000001804 */
[C---:B------:R-:W-:Y:S01]  /*c250*/  HMMA.16816.F32 R8, R172.reuse, R134, R8 ;  /* 0x00000086ac08723c */ /* 0x040fe20000001808 */
[----:B------:R-:W2:Y:S07]  /*c260*/  LDSM.16.M88.4 R132, [R194+0x4000] ;  /* 0x00400000c284783b */ /* 0x000eae0000000200 */
[C---:B------:R-:W-:Y:S08]  /*c270*/  HMMA.16816.F32 R12, R172.reuse, R136, R12 ;  /* 0x00000088ac0c723c */ /* 0x040ff0000000180c */
[C---:B------:R-:W-:Y:S08]  /*c280*/  HMMA.16816.F32 R16, R172.reuse, R138, R16 ;  /* 0x0000008aac10723c */ /* 0x040ff00000001810 */
[C---:B------:R-:W-:Y:S08]  /*c290*/  HMMA.16816.F32 R20, R172.reuse, R144, R20 ;  /* 0x00000090ac14723c */ /* 0x040ff00000001814 */
[C---:B------:R-:W-:Y:S08]  /*c2a0*/  HMMA.16816.F32 R24, R172.reuse, R146, R24 ;  /* 0x00000092ac18723c */ /* 0x040ff00000001818 */
[C---:B---3--:R-:W-:Y:S08]  /*c2b0*/  HMMA.16816.F32 R28, R172.reuse, R116, R28 ;  /* 0x00000074ac1c723c */ /* 0x048ff0000000181c */
[C---:B------:R-:W-:Y:S01]  /*c2c0*/  HMMA.16816.F32 R32, R172.reuse, R118, R32 ;  /* 0x00000076ac20723c */ /* 0x040fe20000001820 */
[----:B------:R-:W3:Y:S07]  /*c2d0*/  LDSM.16.M88.4 R116, [R194+0x4800] ;  /* 0x00480000c274783b */ /* 0x000eee0000000200 */
[C---:B------:R-:W-:Y:S08]  /*c2e0*/  HMMA.16816.F32 R36, R172.reuse, R152, R36 ;  /* 0x00000098ac24723c */ /* 0x040ff00000001824 */
[C---:B------:R-:W-:Y:S08]  /*c2f0*/  HMMA.16816.F32 R40, R172.reuse, R154, R40 ;  /* 0x0000009aac28723c */ /* 0x040ff00000001828 */
[C---:B------:R-:W-:Y:S08]  /*c300*/  HMMA.16816.F32 R44, R172.reuse, R164, R44 ;  /* 0x000000a4ac2c723c */ /* 0x040ff0000000182c */
[----:B------:R-:W-:Y:S08]  /*c310*/  HMMA.16816.F32 R48, R172, R166, R48 ;  /* 0x000000a6ac30723c */ /* 0x000ff00000001830 */
[C---:B-1----:R-:W-:Y:S08]  /*c320*/  HMMA.16816.F32 R4, R176.reuse, R120, R4 ;  /* 0x00000078b004723c */ /* 0x042ff00000001804 */
[C---:B------:R-:W-:Y:S01]  /*c330*/  HMMA.16816.F32 R8, R176.reuse, R122, R8 ;  /* 0x0000007ab008723c */ /* 0x040fe20000001808 */
[----:B------:R-:W1:Y:S07]  /*c340*/  LDSM.16.M88.4 R120, [R194+0x5000] ;  /* 0x00500000c278783b */ /* 0x000e6e0000000200 */
[C---:B----4-:R-:W-:Y:S07]  /*c350*/  HMMA.16816.F32 R12, R176.reuse, R128, R12 ;  /* 0x00000080b00c723c */ /* 0x050fee000000180c */
[----:B------:R-:W-:Y:S01]  /*c360*/  @P2 SHF.R.S32.HI R129, RZ, 0x1f, R0 ;  /* 0x0000001fff812819 */ /* 0x000fe20000011400 */
[C---:B------:R-:W-:Y:S04]  /*c370*/  HMMA.16816.F32 R16, R176.reuse, R130, R16 ;  /* 0x00000082b010723c */ /* 0x040fe80000001810 */
[----:B------:R-:W-:Y:S03]  /*c380*/  @P2 IMAD R129, R129, c[0x0][0x1e0], RZ ;  /* 0x0000780081812a24 */ /* 0x000fe600078e02ff */
[C---:B------:R-:W-:Y:S01]  /*c390*/  @P2 IMAD.WIDE.U32 R130, R0.reuse, c[0x0][0x1e0], RZ ;  /* 0x0000780000822a25 */ /* 0x040fe200078e00ff */
[C---:B--2---:R-:W-:Y:S04]  /*c3a0*/  HMMA.16816.F32 R20, R176.reuse, R132, R20 ;  /* 0x00000084b014723c */ /* 0x044fe80000001814 */
[----:B------:R-:W-:Y:S03]  /*c3b0*/  @P2 IMAD R129, R0, c[0x0][0x1e4], R129 ;  /* 0x0000790000812a24 */ /* 0x000fe600078e0281 */
[----:B------:R-:W-:Y:S01]  /*c3c0*/  @P2 IMAD.MOV.U32 R132, RZ, RZ, R210 ;  /* 0x000000ffff842224 */ /* 0x000fe200078e00d2 */
[C---:B------:R-:W-:Y:S04]  /*c3d0*/  HMMA.16816.F32 R24, R176.reuse, R134, R24 ;  /* 0x00000086b018723c */ /* 0x040fe80000001818 */
[----:B------:R-:W-:Y:S02]  /*c3e0*/  @P2 IMAD.MOV.U32 R133, RZ, RZ, R213 ;  /* 0x000000ffff852224 */ /* 0x000fe400078e00d5 */
[----:B------:R-:W-:Y:S02]  /*c3f0*/  @P2 IMAD.IADD R0, R131, 0x1, R129 ;  /* 0x0000000183002824 */ /* 0x000fe400078e0281 */
[----:B------:R-:W-:Y:S01]  /*c400*/  @P2 IMAD.WIDE.U32 R132, R130, 0x60, R132 ;  /* 0x0000006082842825 */ /* 0x000fe200078e0084 */
[C---:B---3--:R-:W-:Y:S01]  /*c410*/  HMMA.16816.F32 R28, R176.reuse, R116, R28 ;  /* 0x00000074b01c723c */ /* 0x048fe2000000181c */
[----:B------:R-:W2:Y:S01]  /*c420*/  LDSM.16.M88.4 R128, [R194+0x5800] ;  /* 0x00580000c280783b */ /* 0x000ea20000000200 */
[----:B------:R-:W-:Y:S04]  /*c430*/  DEPBAR.LE SB0, 0x0 ;  /* 0x000080000000791a */ /* 0x000fe80000000000 */
[----:B------:R-:W-:Y:S01]  /*c440*/  BAR.SYNC.DEFER_BLOCKING 0x0 ;  /* 0x0000000000007b1d */ /* 0x000fe20000010000 */
[----:B------:R-:W-:Y:S01]  /*c450*/  @P2 IMAD R0, R0, 0x60, RZ ;  /* 0x0000006000002824 */ /* 0x000fe200078e02ff */
[C---:B------:R-:W-:Y:S05]  /*c460*/  HMMA.16816.F32 R32, R176.reuse, R118, R32 ;  /* 0x00000076b020723c */ /* 0x040fea0000001820 */
[----:B------:R-:W-:Y:S02]  /*c470*/  @P2 IMAD.IADD R117, R133, 0x1, R0 ;  /* 0x0000000185752824 */ /* 0x000fe400078e0200 */
[----:B------:R-:W-:Y:S01]  /*c480*/  @P2 IMAD.SHL.U32 R116, R132, 0x2, RZ ;  /* 0x0000000284742824 */ /* 0x000fe200078e00ff */
[C---:B-1----:R-:W-:Y:S04]  /*c490*/  HMMA.16816.F32 R36, R176.reuse, R120, R36 ;  /* 0x00000078b024723c */ /* 0x042fe80000001824 */
[----:B------:R-:W-:Y:S02]  /*c4a0*/  @P2 IADD3 R118, P0, R116, c[0x0][0x1c8], RZ ;  /* 0x0000720074762a10 */ /* 0x000fe40007f1e0ff */
[----:B------:R-:W-:Y:S02]  /*c4b0*/  @P2 SHF.L.U64.HI R0, R132, 0x1, R117 ;  /* 0x0000000184002819 */ /* 0x000fe40000010275 */
[----:B------:R-:W-:Y:S01]  /*c4c0*/  @P2 IADD3 R132, P1, R116, 0x80, RZ ;  /* 0x0000008074842810 */ /* 0x000fe20007f3e0ff */
[C---:B------:R-:W-:Y:S03]  /*c4d0*/  HMMA.16816.F32 R40, R176.reuse, R122, R40 ;  /* 0x0000007ab028723c */ /* 0x040fe60000001828 */
[----:B------:R-:W-:Y:S02]  /*c4e0*/  @P2 IADD3.X R119, R0, c[0x0][0x1cc], RZ, P0, !PT ;  /* 0x0000730000772a10 */ /* 0x000fe400007fe4ff */
[----:B------:R-:W-:Y:S03]  /*c4f0*/  @P2 IADD3 R116, P0, R132, c[0x0][0x1c8], RZ ;  /* 0x0000720084742a10 */ /* 0x000fe60007f1e0ff */
[----:B------:R-:W-:Y:S01]  /*c500*/  @!PT LDS RZ, [RZ] ;  /* 0x00000000fffff984 */ /* 0x000fe20000000800 */
[----:B------:R-:W-:Y:S01]  /*c510*/  @!PT LDS RZ, [RZ] ;  /* 0x00000000fffff984 */ /* 0x000fe20000000800 */
[----:B------:R-:W-:Y:S01]  /*c520*/  @!PT LDS RZ, [RZ] ;  /* 0x00000000fffff984 */ /* 0x000fe20000000800 */
[----:B------:R1:W-:Y:S01]  /*c530*/  @P2 LDGSTS.E.BYPASS.LTC128B.128 [R208+0x8100], [R118.64], !P6 ;  /* 0x0810000076d02fae */ /* 0x0003e2000f101d4a */
[----:B------:R-:W-:Y:S03]  /*c540*/  @P2 IADD3.X R117, RZ, c[0x0][0x1cc], R0, P0, P1 ;  /* 0x00007300ff752a10 */ /* 0x000fe600007e2400 */
[----:B------:R-:W-:Y:S01]  /*c550*/  @P2 IADD3 R120, P0, R118, UR15, RZ ;  /* 0x0000000f76782c10 */ /* 0x000fe2000ff1e0ff */
[----:B------:R-:W-:Y:S01]  /*c560*/  IMAD.MOV.U32 R0, RZ, RZ, R209 ;  /* 0x000000ffff007224 */ /* 0x000fe200078e00d1 */
[----:B------:R3:W-:Y:S01]  /*c570*/  @P2 LDGSTS.E.BYPASS.LTC128B.128 [R208+0xb100], [R116.64], !P5 ;  /* 0x0b10000074d02fae */ /* 0x0007e2000e901d4a */
[----:B------:R-:W-:Y:S01]  /*c580*/  @P4 SHF.R.U32.HI R0, RZ, c[0x0][0x2cc], R185 ;  /* 0x0000b300ff004a19 */ /* 0x000fe200000116b9 */
[C---:B--2---:R-:W-:Y:S03]  /*c590*/  HMMA.16816.F32 R44, R176.reuse, R128, R44 ;  /* 0x00000080b02c723c */ /* 0x044fe6000000182c */
[----:B------:R-:W-:Y:S02]  /*c5a0*/  @P2 IADD3.X R121, R119, UR13, RZ, P0, !PT ;  /* 0x0000000d77792c10 */ /* 0x000fe400087fe4ff */
[C---:B------:R-:W-:Y:S02]  /*c5b0*/  @P2 IADD3 R134, P1, R120.reuse, UR15, RZ ;  /* 0x0000000f78862c10 */ /* 0x040fe4000ff3e0ff */
[----:B------:R-:W-:Y:S01]  /*c5c0*/  @P2 IADD3 R132, P0, R120, UR6, RZ ;  /* 0x0000000678842c10 */ /* 0x000fe2000ff1e0ff */
[----:B------:R2:W-:Y:S01]  /*c5d0*/  @P2 LDGSTS.E.BYPASS.LTC128B.128 [R208+0x9100], [R120.64], !P6 ;  /* 0x0910000078d02fae */ /* 0x0005e2000f101d4a */
[C---:B------:R-:W-:Y:S01]  /*c5e0*/  @P2 IADD3.X R135, R121.reuse, UR13, RZ, P1, !PT ;  /* 0x0000000d79872c10 */ /* 0x040fe20008ffe4ff */
[----:B------:R-:W-:Y:S03]  /*c5f0*/  HMMA.16816.F32 R48, R176, R130, R48 ;  /* 0x00000082b030723c */ /* 0x000fe60000001830 */
[----:B------:R2:W-:Y:S01]  /*c600*/  @P2 LDGSTS.E.BYPASS.LTC128B.128 [R208+0xc100], [R120.64+0x80], !P5 ;  /* 0x0c10008078d02fae */ /* 0x0005e2000e901d4a */
[----:B------:R-:W-:Y:S04]  /*c610*/  @P2 IADD3.X R133, R121, UR8, RZ, P0, !PT ;  /* 0x0000000879852c10 */ /* 0x000fe800087fe4ff */
[----:B------:R2:W-:Y:S05]  /*c620*/  @P2 LDGSTS.E.BYPASS.LTC128B.128 [R208+0xa100], [R134.64], !P6 ;  /* 0x0a10000086d02fae */ /* 0x0005ea000f101d4a */
[----:B------:R2:W-:Y:S01]  /*c630*/  @P2 LDGSTS.E.BYPASS.LTC128B.128 [R208+0xd100], [R132.64], !P5 ;  /* 0x0d10000084d02fae */ /* 0x0005e2000e901d4a */
[----:B---3--:R-:W-:Y:S04]  /*c640*/  IMAD R117, R184, -0x60, RZ ;  /* 0xffffffa0b8757824 */ /* 0x008fe800078e02ff */
[----:B-1----:R-:W1:Y:S01]  /*c650*/  SHFL.IDX PT, R118, R0, RZ, 0x1c1f ;  /* 0x001c1fff00767589 */ /* 0x002e6200000e0000 */
[----:B------:R-:W-:Y:S01]  /*c660*/  IMAD.IADD R119, R117, 0x1, -R214 ;  /* 0x0000000175777824 */ /* 0x000fe200078e0ad6 */
[----:B------:R-:W-:Y:S03]  /*c670*/  IADD3 R123, -R214, 0x1, R117 ;  /* 0x00000001d67b7810 */ /* 0x000fe60007ffe175 */
[----:B------:R-:W0:Y:S01]  /*c680*/  LDGDEPBAR ;  /* 0x00000000000079af */ /* 0x000e220000000000 */
[----:B------:R-:W-:Y:S04]  /*c690*/  IADD3 R123, R123, c[0x0][0x1d0], RZ ;  /* 0x000074007b7b7a10 */ /* 0x000fe80007ffe0ff */
[----:B------:R-:W-:Y:S04]  /*c6a0*/  IADD3 R123, R123, -c[0x0][0x168], RZ ;  /* 0x80005a007b7b7a10 */ /* 0x000fe80007ffe0ff */
[C---:B------:R-:W-:Y:S02]  /*c6b0*/  IADD3 R129, R123.reuse, c[0x0][0x328], RZ ;  /* 0x0000ca007b817a10 */ /* 0x040fe40007ffe0ff */
[----:B------:R-:W-:Y:S03]  /*c6c0*/  IADD3 R123, R123, UR7, RZ ;  /* 0x000000077b7b7c10 */ /* 0x000fe6000fffe0ff */
[--C-:B-1----:R-:W-:Y:S02]  /*c6d0*/  IMAD.IADD R131, R129, 0x1, R118.reuse ;  /* 0x0000000181837824 */ /* 0x102fe400078e0276 */
[----:B------:R-:W-:Y:S01]  /*c6e0*/  IMAD.IADD R116, R123, 0x1, R118 ;  /* 0x000000017b747824 */ /* 0x000fe200078e0276 */
[----:B------:R-:W-:-:S05]  /*c6f0*/  @!P3 BRA `(.L_x_188) ;  /* 0x000001800000b947 */ /* 0x000fca0003800000 */
[----:B--2---:R-:W-:Y:S01]  /*c700*/  IADD3 R118, R118, c[0x0][0x1d0], RZ ;  /* 0x0000740076767a10 */ /* 0x004fe20007ffe0ff */
        /* <DEDUP_REMOVED lines=13> */
.L_x_190:
[----:B------:R-:W-:Y:S04]  /*c7e0*/  MOV R118, c[0x0][0x32c] ;  /* 0x0000cb0000767a02 */ /* 0x000fe80000000f00 */
[----:B------:R-:W-:Y:S11]  /*c7f0*/  ISETP.NE.AND P0, PT, R118, 0x1, PT ;  /* 0x000000017600780c */ /* 0x000ff60003f05270 */
[----:B------:R-:W-:Y:S02]  /*c800*/  @!UPT UIADD3 URZ, URZ, URZ, URZ ;  /* 0x0000003f3f3ff290 */ /* 0x000fe4000fffe03f */
[----:B------:R-:W-:Y:S05]  /*c810*/  @P0 IMAD.HI.U32 R118, R120, c[0x0][0x330], RZ ;  /* 0x0000cc0078760a27 */ /* 0x000fea00078e00ff */
[----:B------:R-:W-:Y:S02]  /*c820*/  @P0 SHF.R.U32.HI R120, RZ, c[0x0][0x334], R118 ;  /* 0x0000cd00ff780a19 */ /* 0x000fe40000011676 */
.L_x_191:
[----:B------:R-:W-:Y:S05]  /*c830*/  BSYNC B0 ;  /* 0x0000000000007941 */ /* 0x000fea0003800000 */
.L_x_189:
[----:B------:R-:W-:Y:S05]  /*c840*/  IMAD R121, R120, c[0x0][0x32c], R119 ;  /* 0x0000cb0078797a24 */ /* 0x000fea00078e0277 */
[----:B------:R-:W-:Y:S02]  /*c850*/  IADD3 R118, R121, c[0x0][0x32c], RZ ;  /* 0x0000cb0079767a10 */ /* 0x000fe40007ffe0ff */
[----:B------:R-:W-:Y:S02]  /*c860*/  IMNMX R116, R116, R121, !PT ;  /* 0x0000007974747217 */ /* 0x000fe40007800200 */
[----:B------:R-:W-:Y:S02]  /*c870*/  IMNMX R131, R131, R118, PT ;  /* 0x0000007683837217 */ /* 0x000fe40003800200 */
.L_x_188:
[C---:B--2---:R-:W-:Y:S01]  /*c880*/  ISETP.GE.AND P0, PT, R117.reuse, 0x2, PT ;  /* 0x000000027500780c */ /* 0x044fe20003f06270 */
[----:B------:R-:W1:Y:S01]  /*c890*/  SHFL.IDX PT, R0, R0, 0x1, 0x1c1f ;  /* 0x003c1f0000007f89 */ /* 0x000e6200000e0000 */
[----:B------:R-:W-:Y:S02]  /*c8a0*/  ISETP.GE.AND P1, PT, R117, 0x9, PT ;  /* 0x000000097500780c */ /* 0x000fe40003f26270 */
[----:B------:R-:W-:Y:S02]  /*c8b0*/  LOP3.LUT R215, R215, 0xffefffff, RZ, 0xc0, !PT ;  /* 0xffefffffd7d77812 */ /* 0x000fe400078ec0ff */
[----:B------:R-:W-:Y:S07]  /*c8c0*/  ISETP.GE.AND P2, PT, R117, 0x59, PT ;  /* 0x000000597500780c */ /* 0x000fee0003f46270 */
[----:B------:R-:W-:Y:S02]  /*c8d0*/  @P0 LOP3.LUT R215, R215, 0x100000, RZ, 0xfc, !PT ;  /* 0x00100000d7d70812 */ /* 0x000fe400078efcff */
[C---:B------:R-:W-:Y:S02]  /*c8e0*/  ISETP.GT.AND P0, PT, R116.reuse, 0x1, !P0 ;  /* 0x000000017400780c */ /* 0x040fe40004704270 */
[----:B------:R-:W-:Y:S02]  /*c8f0*/  LOP3.LUT R215, R215, 0xfff7ffff, RZ, 0xc0, !PT ;  /* 0xfff7ffffd7d77812 */ /* 0x000fe400078ec0ff */
[----:B------:R-:W-:Y:S02]  /*c900*/  ISETP.LT.OR P0, PT, R131, 0x2, P0 ;  /* 0x000000028300780c */ /* 0x000fe40000701670 */
[----:B------:R-:W-:Y:S02]  /*c910*/  @P1 LOP3.LUT R215, R215, 0x80000, RZ, 0xfc, !PT ;  /* 0x00080000d7d71812 */ /* 0x000fe400078efcff */
[----:B------:R-:W-:Y:S02]  /*c920*/  FSEL R222, R5, -INF , !P0 ;  /* 0xff80000005de7808 */ /* 0x000fe40004000000 */
[----:B------:R-:W-:Y:S02]  /*c930*/  ISETP.GT.AND P0, PT, R116, 0x8, !P1 ;  /* 0x000000087400780c */ /* 0x000fe40004f04270 */
[----:B------:R-:W-:Y:S02]  /*c940*/  ISETP.GE.AND P1, PT, R117, 0xa, PT ;  /* 0x0000000a7500780c */ /* 0x000fe40003f26270 */
[----:B------:R-:W-:Y:S02]  /*c950*/  ISETP.LT.OR P0, PT, R131, 0x9, P0 ;  /* 0x000000098300780c */ /* 0x000fe40000701670 */
[----:B------:R-:W-:Y:S02]  /*c960*/  LOP3.LUT R215, R215, 0xfffbffff, RZ, 0xc0, !PT ;  /* 0xfffbffffd7d77812 */ /* 0x000fe400078ec0ff */
[----:B------:R-:W-:Y:S02]  /*c970*/  FSEL R220, R8, -INF , !P0 ;  /* 0xff80000008dc7808 */ /* 0x000fe40004000000 */
[C---:B------:R-:W-:Y:S04]  /*c980*/  ISETP.GT.AND P0, PT, R116.reuse, 0x9, !P1 ;  /* 0x000000097400780c */ /* 0x040fe80004f04270 */
        /* <DEDUP_REMOVED lines=11> */
[C---:B------:R-:W-:Y:S04]  /*ca40*/  ISETP.GT.AND P0, PT, R116.reuse, 0x11, !P1 ;  /* 0x000000117400780c */ /* 0x040fe80004f04270 */
        /* <DEDUP_REMOVED lines=10> */
[----:B------:R-:W-:Y:S01]  /*caf0*/  FSEL R130, R16, -INF , !P0 ;  /* 0xff80000010827808 */ /* 0x000fe20004000000 */
[--C-:B-1----:R-:W-:Y:S01]  /*cb00*/  IMAD.IADD R16, R123, 0x1, R0.reuse ;  /* 0x000000017b107824 */ /* 0x102fe200078e0200 */
        /* <DEDUP_REMOVED lines=83> */
[C---:B------:R-:W-:Y:S02]  /*d040*/  ISETP.GT.AND P0, PT, R116.reuse, 0x51, !P1 ;  /* 0x000000517400780c */ /* 0x040fe40004f04270 */
[----:B------:R-:W-:Y:S02]  /*d050*/  LOP3.LUT R215, R215, 0xfffffffe, RZ, 0xc0, !PT ;  /* 0xfffffffed7d77812 */ /* 0x000fe400078ec0ff */
[----:B------:R-:W-:Y:S04]  /*d060*/  ISETP.LT.OR P0, PT, R131, 0x52, P0 ;  /* 0x000000528300780c */ /* 0x000fe80000701670 */
[----:B------:R-:W-:Y:S02]  /*d070*/  FSEL R121, R45, -INF , !P0 ;  /* 0xff8000002d797808 */ /* 0x000fe40004000000 */
[----:B------:R-:W-:Y:S02]  /*d080*/  @P1 LOP3.LUT R215, R215, 0x1, RZ, 0xfc, !PT ;  /* 0x00000001d7d71812 */ /* 0x000fe400078efcff */
[----:B------:R-:W-:Y:S02]  /*d090*/  ISETP.GE.AND P1, PT, R117, 0x1, PT ;  /* 0x000000017500780c */ /* 0x000fe40003f26270 */
[----:B------:R-:W-:Y:S02]  /*d0a0*/  ISETP.GT.AND P0, PT, R116, 0x58, !P2 ;  /* 0x000000587400780c */ /* 0x000fe40005704270 */
[----:B------:R-:W-:Y:S02]  /*d0b0*/  LOP3.LUT R215, R215, 0xffdfffff, RZ, 0xc0, !PT ;  /* 0xffdfffffd7d77812 */ /* 0x000fe400078ec0ff */
[----:B------:R-:W-:Y:S04]  /*d0c0*/  ISETP.LT.OR P0, PT, R131, 0x59, P0 ;  /* 0x000000598300780c */ /* 0x000fe80000701670 */
[----:B------:R-:W-:Y:S02]  /*d0d0*/  FSEL R118, R48, -INF , !P0 ;  /* 0xff80000030767808 */ /* 0x000fe40004000000 */
[----:B------:R-:W-:Y:S02]  /*d0e0*/  ISETP.GT.AND P0, PT, R116, RZ, !P1 ;  /* 0x000000ff7400720c */ /* 0x000fe40004f04270 */
[----:B------:R-:W-:Y:S02]  /*d0f0*/  @P1 LOP3.LUT R215, R215, 0x200000, RZ, 0xfc, !PT ;  /* 0x00200000d7d71812 */ /* 0x000fe400078efcff */
[----:B------:R-:W-:Y:S02]  /*d100*/  ISETP.LT.OR P0, PT, R131, 0x1, P0 ;  /* 0x000000018300780c */ /* 0x000fe40000701670 */
[----:B------:R-:W-:Y:S02]  /*d110*/  ISETP.GE.AND P1, PT, R117, 0x5a, PT ;  /* 0x0000005a7500780c */ /* 0x000fe40003f26270 */
[----:B------:R-:W-:Y:S01]  /*d120*/  FSEL R12, R4, -INF , !P0 ;  /* 0xff800000040c7808 */ /* 0x000fe20004000000 */
[----:B------:R-:W-:Y:S01]  /*d130*/  IMAD.IADD R4, R129, 0x1, R0 ;  /* 0x0000000181047824 */ /* 0x000fe200078e0200 */
        /* <DEDUP_REMOVED lines=18> */
.L_x_194:
[----:B------:R-:W-:Y:S04]  /*d260*/  MOV R0, c[0x0][0x32c] ;  /* 0x0000cb0000007a02 */ /* 0x000fe80000000f00 */
[----:B------:R-:W-:Y:S11]  /*d270*/  ISETP.NE.AND P0, PT, R0, 0x1, PT ;  /* 0x000000010000780c */ /* 0x000ff60003f05270 */
[----:B------:R-:W-:Y:S02]  /*d280*/  @!UPT UIADD3 URZ, URZ, URZ, URZ ;  /* 0x0000003f3f3ff290 */ /* 0x000fe4000fffe03f */
[----:B------:R-:W-:Y:S05]  /*d290*/  @P0 IMAD.HI.U32 R0, R20, c[0x0][0x330], RZ ;  /* 0x0000cc0014000a27 */ /* 0x000fea00078e00ff */
[----:B------:R-:W-:Y:S02]  /*d2a0*/  @P0 SHF.R.U32.HI R20, RZ, c[0x0][0x334], R0 ;  /* 0x0000cd00ff140a19 */ /* 0x000fe40000011600 */
.L_x_195:
[----:B------:R-:W-:Y:S05]  /*d2b0*/  BSYNC B0 ;  /* 0x0000000000007941 */ /* 0x000fea0003800000 */
.L_x_193:
[----:B------:R-:W-:Y:S05]  /*d2c0*/  IMAD R119, R20, c[0x0][0x32c], R119 ;  /* 0x0000cb0014777a24 */ /* 0x000fea00078e0277 */
[----:B------:R-:W-:Y:S02]  /*d2d0*/  IADD3 R5, R119, c[0x0][0x32c], RZ ;  /* 0x0000cb0077057a10 */ /* 0x000fe40007ffe0ff */
[----:B------:R-:W-:Y:S02]  /*d2e0*/  IMNMX R16, R16, R119, !PT ;  /* 0x0000007710107217 */ /* 0x000fe40007800200 */
[----:B------:R-:W-:Y:S02]  /*d2f0*/  IMNMX R4, R4, R5, PT ;  /* 0x0000000504047217 */ /* 0x000fe40003800200 */
.L_x_192:
[C---:B------:R-:W-:Y:S02]  /*d300*/  LOP3.LUT P0, RZ, R215.reuse, 0x200000, RZ, 0xc0, !PT ;  /* 0x00200000d7ff7812 */ /* 0x040fe4000780c0ff */
[C---:B------:R-:W-:Y:S02]  /*d310*/  ISETP.GT.AND P2, PT, R16.reuse, 0x58, !P2 ;  /* 0x000000581000780c */ /* 0x040fe40005744270 */
[C---:B------:R-:W-:Y:S02]  /*d320*/  ISETP.GT.AND P0, PT, R16.reuse, RZ, !P0 ;  /* 0x000000ff1000720c */ /* 0x040fe40004704270 */
[----:B------:R-:W-:Y:S02]  /*d330*/  ISETP.GT.AND P1, PT, R16, 0x59, !P1 ;  /* 0x000000591000780c */ /* 0x000fe40004f24270 */
[C---:B------:R-:W-:Y:S02]  /*d340*/  ISETP.LT.OR P0, PT, R4.reuse, 0x1, P0 ;  /* 0x000000010400780c */ /* 0x040fe40000701670 */
[----:B------:R-:W-:Y:S02]  /*d350*/  ISETP.LT.OR P2, PT, R4, 0x59, P2 ;  /* 0x000000590400780c */ /* 0x000fe40001741670 */
[----:B------:R-:W-:Y:S02]  /*d360*/  FSEL R21, R6, -INF , !P0 ;  /* 0xff80000006157808 */ /* 0x000fe40004000000 */
[----:B------:R-:W-:Y:S02]  /*d370*/  LOP3.LUT P0, RZ, R215, 0x100000, RZ, 0xc0, !PT ;  /* 0x00100000d7ff7812 */ /* 0x000fe4000780c0ff */
[----:B------:R-:W-:Y:S02]  /*d380*/  FMNMX.FTZ R0, R21, R2, !PT ;  /* 0x0000000215007209 */ /* 0x000fe40007810000 */
[----:B------:R-:W-:Y:S02]  /*d390*/  ISETP.GT.AND P0, PT, R16, 0x1, !P0 ;  /* 0x000000011000780c */ /* 0x000fe40004704270 */
[C---:B------:R-:W-:Y:S02]  /*d3a0*/  ISETP.LT.OR P1, PT, R4.reuse, 0x5a, P1 ;  /* 0x0000005a0400780c */ /* 0x040fe40000f21670 */
[----:B------:R-:W-:Y:S02]  /*d3b0*/  ISETP.LT.OR P0, PT, R4, 0x2, P0 ;  /* 0x000000020400780c */ /* 0x000fe40000701670 */
[----:B------:R-:W-:Y:S02]  /*d3c0*/  FSEL R117, R50, -INF , !P2 ;  /* 0xff80000032757808 */ /* 0x000fe40005000000 */
[----:B------:R-:W-:Y:S02]  /*d3d0*/  FSEL R17, R7, -INF , !P0 ;  /* 0xff80000007117808 */ /* 0x000fe40004000000 */
[C---:B------:R-:W-:Y:S02]  /*d3e0*/  LOP3.LUT P0, RZ, R215.reuse, 0x80000, RZ, 0xc0, !PT ;  /* 0x00080000d7ff7812 */ /* 0x040fe4000780c0ff */
        /* <DEDUP_REMOVED lines=85> */
[----:B------:R-:W1:Y:S01]  /*d940*/  SHFL.BFLY PT, R6, R5, 0x2, 0x1f ;  /* 0x0c401f0005067f89 */ /* 0x000e6200000e0000 */
[----:B------:R-:W-:Y:S02]  /*d950*/  FMNMX.FTZ R0, R223, R0, !PT ;  /* 0x00000000df007209 */ /* 0x000fe40007810000 */
[----:B------:R-:W-:Y:S02]  /*d960*/  ISETP.GT.AND P0, PT, R16, 0x38, !P0 ;  /* 0x000000381000780c */ /* 0x000fe40004704270 */
[----:B------:R-:W-:Y:S02]  /*d970*/  FSEL R13, R51, -INF , !P1 ;  /* 0xff800000330d7808 */ /* 0x000fe40004800000 */
[----:B------:R-:W-:Y:S01]  /*d980*/  ISETP.LT.OR P0, PT, R4, 0x39, P0 ;  /* 0x000000390400780c */ /* 0x000fe20000701670 */
[----:B------:R-:W-:Y:S03]  /*d990*/  LDSM.16.MT88.4 R28, [R201+0x100] ;  /* 0x00010000c91c783b */ /* 0x000fe60000004200 */
        /* <DEDUP_REMOVED lines=14> */
[----:B------:R-:W-:Y:S02]  /*da80*/  ISETP.LT.OR P0, PT, R4, 0x42, P0 ;  /* 0x000000420400780c */ /* 0x000fe40000701670 */
[----:B-1----:R-:W-:Y:S02]  /*da90*/  FMNMX.FTZ R6, R5, R6, !PT ;  /* 0x0000000605067209 */ /* 0x002fe40007810000 */
[----:B------:R-:W-:Y:S02]  /*daa0*/  FSEL R145, R39, -INF , !P0 ;  /* 0xff80000027917808 */ /* 0x000fe40004000000 */
[----:B------:R-:W-:Y:S01]  /*dab0*/  LOP3.LUT P0, RZ, R215, 0x8, RZ, 0xc0, !PT ;  /* 0x00000008d7ff7812 */ /* 0x000fe2000780c0ff */
[----:B------:R-:W1:Y:S01]  /*dac0*/  SHFL.BFLY PT, R15, R6, 0x1, 0x1f ;  /* 0x0c201f00060f7f89 */ /* 0x000e6200000e0000 */
        /* <DEDUP_REMOVED lines=18> */
[----:B------:R-:W-:Y:S04]  /*dbf0*/  FSEL R119, R47, -INF , !P0 ;  /* 0xff8000002f777808 */ /* 0x000fe80004000000 */
[----:B------:R-:W-:Y:S04]  /*dc00*/  FMNMX.FTZ R0, R119, R0, !PT ;  /* 0x0000000077007209 */ /* 0x000fe80007810000 */
[----:B------:R-:W-:Y:S04]  /*dc10*/  FMNMX.FTZ R0, R117, R0, !PT ;  /* 0x0000000075007209 */ /* 0x000fe80007810000 */
[----:B------:R-:W-:Y:S02]  /*dc20*/  FMNMX.FTZ R7, R13, R0, !PT ;  /* 0x000000000d077209 */ /* 0x000fe40007810000 */
[----:B-1----:R-:W-:Y:S03]  /*dc30*/  FMNMX.FTZ R0, R6, R15, !PT ;  /* 0x0000000f06007209 */ /* 0x002fe60007810000 */
[----:B------:R-:W1:Y:S01]  /*dc40*/  SHFL.BFLY PT, R4, R7, 0x2, 0x1f ;  /* 0x0c401f0007047f89 */ /* 0x000e6200000e0000 */
[C---:B------:R-:W-:Y:S01]  /*dc50*/  FSETP.NEU.FTZ.AND P0, PT, R0.reuse, -INF , PT ;  /* 0xff8000000000780b */ /* 0x040fe20003f1d000 */
[C---:B------:R-:W-:Y:S03]  /*dc60*/  FMUL.FTZ R131, R0.reuse, c[0x0][0x2d0] ;  /* 0x0000b40000837a20 */ /* 0x040fe60000410000 */
[----:B------:R-:W-:Y:S02]  /*dc70*/  FSEL R6, R0, RZ, P0 ;  /* 0x000000ff00067208 */ /* 0x000fe40000000000 */
[----:B------:R-:W-:Y:S03]  /*dc80*/  FSEL R131, R131, RZ, P0 ;  /* 0x000000ff83837208 */ /* 0x000fe60000000000 */
[----:B------:R-:W-:Y:S02]  /*dc90*/  FADD.FTZ R3, -R6, R3 ;  /* 0x0000000306037221 */ /* 0x000fe40000010100 */
        /* <DEDUP_REMOVED lines=8> */
[--C-:B------:R-:W-:Y:S02]  /*dd20*/  FFMA.FTZ R120, R120, c[0x0][0x2d0], -R131.reuse ;  /* 0x0000b40078787a23 */ /* 0x100fe40000010883 */
[--C-:B------:R-:W-:Y:S02]  /*dd30*/  FFMA.FTZ R128, R128, c[0x0][0x2d0], -R131.reuse ;  /* 0x0000b40080807a23 */ /* 0x100fe40000010883 */
[----:B------:R-:W1:Y:S01]  /*dd40*/  SHFL.BFLY PT, R4, R5, 0x1, 0x1f ;  /* 0x0c201f0005047f89 */ /* 0x000e6200000e0000 */
        /* <DEDUP_REMOVED lines=8> */
[--C-:B------:R-:W-:Y:S02]  /*ddd0*/  FFMA.FTZ R146, R146, c[0x0][0x2d0], -R131.reuse ;  /* 0x0000b40092927a23 */ /* 0x100fe40000010883 */
[--C-:B------:R-:W-:Y:S02]  /*dde0*/  FFMA.FTZ R134, R134, c[0x0][0x2d0], -R131.reuse ;  /* 0x0000b40086867a23 */ /* 0x100fe40000010883 */
[--C-:B------:R-:W-:Y:S02]  /*ddf0*/  FFMA.FTZ R122, R122, c[0x0][0x2d0], -R131.reuse ;  /* 0x0000b4007a7a7a23 */ /* 0x100fe40000010883 */
[--C-:B------:R-:W-:Y:S01]  /*de00*/  FFMA.FTZ R121, R121, c[0x0][0x2d0], -R131.reuse ;  /* 0x0000b40079797a23 */ /* 0x100fe20000010883 */
[----:B------:R-:W3:Y:S01]  /*de10*/  MUFU.EX2 R45, R45 ;  /* 0x0000002d002d7308 */ /* 0x000ee20000000800 */
[--C-:B------:R-:W-:Y:S01]  /*de20*/  FFMA.FTZ R118, R118, c[0x0][0x2d0], -R131.reuse ;  /* 0x0000b40076767a23 */ /* 0x100fe20000010883 */
[----:B-1----:R-:W-:Y:S01]  /*de30*/  FMNMX.FTZ R12, R5, R4, !PT ;  /* 0x00000004050c7209 */ /* 0x002fe20007810000 */
[----:B------:R-:W-:Y:S01]  /*de40*/  FMUL.FTZ R4, R3, c[0x0][0x2d0] ;  /* 0x0000b40003047a20 */ /* 0x000fe20000410000 */
[----:B--2---:R-:W-:Y:S02]  /*de50*/  F2FP.PACK_AB R16, R15, R44 ;  /* 0x0000002c0f10723e */ /* 0x004fe400000000ff */
[C---:B------:R-:W-:Y:S01]  /*de60*/  FSETP.NEU.FTZ.AND P0, PT, R12.reuse, -INF , PT ;  /* 0xff8000000c00780b */ /* 0x040fe20003f1d000 */
[C---:B------:R-:W-:Y:S03]  /*de70*/  FMUL.FTZ R50, R12.reuse, c[0x0][0x2d0] ;  /* 0x0000b4000c327a20 */ /* 0x040fe60000410000 */
[----:B------:R-:W1:Y:S01]  /*de80*/  MUFU.EX2 R3, R4 ;  /* 0x0000000400037308 */ /* 0x000e620000000800 */
[----:B------:R-:W-:Y:S02]  /*de90*/  FSEL R5, R12, RZ, P0 ;  /* 0x000000ff0c057208 */ /* 0x000fe40000000000 */
[----:B------:R-:W-:Y:S02]  /*dea0*/  FSEL R50, R50, RZ, P0 ;  /* 0x000000ff32327208 */ /* 0x000fe40000000000 */
[----:B------:R-:W-:Y:S01]  /*deb0*/  ISETP.GT.AND P0, PT, R184, R207, PT ;  /* 0x000000cfb800720c */ /* 0x000fe20003f04270 */
[----:B------:R-:W-:Y:S02]  /*dec0*/  FADD.FTZ R5, -R5, R2 ;  /* 0x0000000205057221 */ /* 0x000fe40000010100 */
[--C-:B------:R-:W-:Y:S02]  /*ded0*/  FFMA.FTZ R49, R21, c[0x0][0x2d0], -R50.reuse ;  /* 0x0000b40015317a23 */ /* 0x100fe40000010832 */
[----:B------:R-:W2:Y:S01]  /*dee0*/  LDSM.16.MT88.4 R20, [R204+0x100] ;  /* 0x00010000cc14783b */ /* 0x000ea20000004200 */
[--C-:B------:R-:W-:Y:S01]  /*def0*/  FFMA.FTZ R47, R9, c[0x0][0x2d0], -R50.reuse ;  /* 0x0000b400092f7a23 */ /* 0x100fe20000010832 */
[----:B------:R-:W-:Y:S01]  /*df00*/  MUFU.EX2 R51, R51 ;  /* 0x0000003300337308 */ /* 0x000fe20000000800 */
[--C-:B------:R-:W-:Y:S01]  /*df10*/  FFMA.FTZ R46, R11, c[0x0][0x2d0], -R50.reuse ;  /* 0x0000b4000b2e7a23 */ /* 0x100fe20000010832 */
[----:B---3--:R-:W-:Y:S01]  /*df20*/  F2FP.PACK_AB R18, R45, R14 ;  /* 0x0000000e2d12723e */ /* 0x008fe200000000ff */
[--C-:B------:R-:W-:Y:S02]  /*df30*/  FFMA.FTZ R48, R17, c[0x0][0x2d0], -R50.reuse ;  /* 0x0000b40011307a23 */ /* 0x100fe40000010832 */
[----:B------:R-:W-:Y:S02]  /*df40*/  FMUL.FTZ R2, R5, c[0x0][0x2d0] ;  /* 0x0000b40005027a20 */ /* 0x000fe40000410000 */
[--C-:B------:R-:W-:Y:S02]  /*df50*/  FFMA.FTZ R132, R37, c[0x0][0x2d0], -R50.reuse ;  /* 0x0000b40025847a23 */ /* 0x100fe40000010832 */
[----:B------:R-:W-:Y:S01]  /*df60*/  LDSM.16.MT88.4 R36, [R200+0x900] ;  /* 0x00090000c824783b */ /* 0x000fe20000004200 */
[----:B------:R-:W-:Y:S01]  /*df70*/  MUFU.EX2 R49, R49 ;  /* 0x0000003100317308 */ /* 0x000fe20000000800 */
[--C-:B------:R-:W-:Y:S02]  /*df80*/  FFMA.FTZ R130, R135, c[0x0][0x2d0], -R50.reuse ;  /* 0x0000b40087827a23 */ /* 0x100fe40000010832 */
[C---:B-1----:R-:W-:Y:S02]  /*df90*/  FMUL.FTZ R4, R3.reuse, R112 ;  /* 0x0000007003047220 */ /* 0x042fe40000410000 */
[C---:B------:R-:W-:Y:S02]  /*dfa0*/  FMUL.FTZ R5, R3.reuse, R113 ;  /* 0x0000007103057220 */ /* 0x040fe40000410000 */
[C---:B------:R-:W-:Y:S02]  /*dfb0*/  FMUL.FTZ R8, R3.reuse, R108 ;  /* 0x0000006c03087220 */ /* 0x040fe40000410000 */
[C---:B------:R-:W-:Y:S01]  /*dfc0*/  FMUL.FTZ R9, R3.reuse, R109 ;  /* 0x0000006d03097220 */ /* 0x040fe20000410000 */
[----:B------:R-:W1:Y:S01]  /*dfd0*/  MUFU.EX2 R2, R2 ;  /* 0x0000000200027308 */ /* 0x000e620000000800 */
[C---:B------:R-:W-:Y:S02]  /*dfe0*/  FMUL.FTZ R68, R3.reuse, R68 ;  /* 0x0000004403447220 */ /* 0x040fe40000410000 */
[C---:B------:R-:W-:Y:S02]  /*dff0*/  FMUL.FTZ R69, R3.reuse, R69 ;  /* 0x0000004503457220 */ /* 0x040fe40000410000 */
[C---:B------:R-:W-:Y:S02]  /*e000*/  FMUL.FTZ R72, R3.reuse, R72 ;  /* 0x0000004803487220 */ /* 0x040fe40000410000 */
[C---:B------:R-:W-:Y:S02]  /*e010*/  FMUL.FTZ R73, R3.reuse, R73 ;  /* 0x0000004903497220 */ /* 0x040fe40000410000 */
[C---:B------:R-:W-:Y:S01]  /*e020*/  FMUL.FTZ R76, R3.reuse, R76 ;  /* 0x0000004c034c7220 */ /* 0x040fe20000410000 */
[----:B------:R-:W3:Y:S01]  /*e030*/  MUFU.EX2 R48, R48 ;  /* 0x0000003000307308 */ /* 0x000ee20000000800 */
[C---:B------:R-:W-:Y:S02]  /*e040*/  FMUL.FTZ R77, R3.reuse, R77 ;  /* 0x0000004d034d7220 */ /* 0x040fe40000410000 */
[C---:B------:R-:W-:Y:S02]  /*e050*/  FMUL.FTZ R80, R3.reuse, R80 ;  /* 0x0000005003507220 */ /* 0x040fe40000410000 */
[C---:B------:R-:W-:Y:S02]  /*e060*/  FMUL.FTZ R81, R3.reuse, R81 ;  /* 0x0000005103517220 */ /* 0x040fe40000410000 */
[C---:B------:R-:W-:Y:S02]  /*e070*/  FMUL.FTZ R84, R3.reuse, R84 ;  /* 0x0000005403547220 */ /* 0x040fe40000410000 */
[----:B------:R-:W-:Y:S01]  /*e080*/  FMUL.FTZ R85, R3, R85 ;  /* 0x0000005503557220 */ /* 0x000fe20000410000 */
[----:B------:R-:W-:Y:S01]  /*e090*/  MUFU.EX2 R47, R47 ;  /* 0x0000002f002f7308 */ /* 0x000fe20000000800 */
[--C-:B------:R-:W-:Y:S02]  /*e0a0*/  FFMA.FTZ R135, R33, c[0x0][0x2d0], -R50.reuse ;  /* 0x0000b40021877a23 */ /* 0x100fe40000010832 */
[----:B------:R-:W-:Y:S01]  /*e0b0*/  LDSM.16.MT88.4 R32, [R201+0x900] ;  /* 0x00090000c920783b */ /* 0x000fe20000004200 */
[C---:B-1----:R-:W-:Y:S02]  /*e0c0*/  FMUL.FTZ R6, R2.reuse, R114 ;  /* 0x0000007202067220 */ /* 0x042fe40000410000 */
[C---:B------:R-:W-:Y:S02]  /*e0d0*/  FMUL.FTZ R7, R2.reuse, R115 ;  /* 0x0000007302077220 */ /* 0x040fe40000410000 */
[C---:B------:R-:W-:Y:S02]  /*e0e0*/  FMUL.FTZ R10, R2.reuse, R110 ;  /* 0x0000006e020a7220 */ /* 0x040fe40000410000 */
[----:B------:R-:W1:Y:S01]  /*e0f0*/  MUFU.EX2 R46, R46 ;  /* 0x0000002e002e7308 */ /* 0x000e620000000800 */
[C---:B------:R-:W-:Y:S02]  /*e100*/  FMUL.FTZ R11, R2.reuse, R111 ;  /* 0x0000006f020b7220 */ /* 0x040fe40000410000 */
[----:B------:R-:W-:Y:S01]  /*e110*/  FMUL.FTZ R70, R2, R70 ;  /* 0x0000004602467220 */ /* 0x000fe20000410000 */
[----:B---3--:R-:W-:Y:S01]  /*e120*/  F2FP.PACK_AB R17, R48, R49 ;  /* 0x000000313011723e */ /* 0x008fe200000000ff */
[C---:B------:R-:W-:Y:S01]  /*e130*/  FMUL.FTZ R71, R2.reuse, R71 ;  /* 0x0000004702477220 */ /* 0x040fe20000410000 */
[----:B------:R-:W-:Y:S01]  /*e140*/  LDSM.16.MT88.4 R108, [R204+0x2900] ;  /* 0x00290000cc6c783b */ /* 0x000fe20000004200 */
[C---:B------:R-:W-:Y:S02]  /*e150*/  FMUL.FTZ R74, R2.reuse, R74 ;  /* 0x0000004a024a7220 */ /* 0x040fe40000410000 */
[C---:B------:R-:W-:Y:S01]  /*e160*/  FMUL.FTZ R75, R2.reuse, R75 ;  /* 0x0000004b024b7220 */ /* 0x040fe20000410000 */
[----:B------:R-:W3:Y:S01]  /*e170*/  MUFU.EX2 R120, R120 ;  /* 0x0000007800787308 */ /* 0x000ee20000000800 */
[C---:B------:R-:W-:Y:S02]  /*e180*/  FMUL.FTZ R78, R2.reuse, R78 ;  /* 0x0000004e024e7220 */ /* 0x040fe40000410000 */
[C---:B------:R-:W-:Y:S02]  /*e190*/  FMUL.FTZ R79, R2.reuse, R79 ;  /* 0x0000004f024f7220 */ /* 0x040fe40000410000 */
[C---:B------:R-:W-:Y:S02]  /*e1a0*/  FMUL.FTZ R82, R2.reuse, R82 ;  /* 0x0000005202527220 */ /* 0x040fe40000410000 */
[C---:B------:R-:W-:Y:S02]  /*e1b0*/  FMUL.FTZ R83, R2.reuse, R83 ;  /* 0x0000005302537220 */ /* 0x040fe40000410000 */
[C---:B------:R-:W-:Y:S01]  /*e1c0*/  FMUL.FTZ R86, R2.reuse, R86 ;  /* 0x0000005602567220 */ /* 0x040fe20000410000 */
[----:B------:R-:W-:Y:S01]  /*e1d0*/  MUFU.EX2 R123, R123 ;  /* 0x0000007b007b7308 */ /* 0x000fe20000000800 */
[----:B------:R-:W-:Y:S02]  /*e1e0*/  FMUL.FTZ R87, R2, R87 ;  /* 0x0000005702577220 */ /* 0x000fe40000410000 */
[C---:B------:R-:W-:Y:S01]  /*e1f0*/  FMUL.FTZ R88, R3.reuse, R88 ;  /* 0x0000005803587220 */ /* 0x040fe20000410000 */
[----:B-1----:R-:W-:Y:S01]  /*e200*/  F2FP.PACK_AB R19, R46, R47 ;  /* 0x0000002f2e13723e */ /* 0x002fe200000000ff */
[C---:B------:R-:W-:Y:S02]  /*e210*/  FMUL.FTZ R89, R3.reuse, R89 ;  /* 0x0000005903597220 */ /* 0x040fe40000410000 */
[C---:B------:R-:W-:Y:S02]  /*e220*/  FMUL.FTZ R90, R2.reuse, R90 ;  /* 0x0000005a025a7220 */ /* 0x040fe40000410000 */
[C---:B------:R-:W-:Y:S01]  /*e230*/  FMUL.FTZ R91, R2.reuse, R91 ;  /* 0x0000005b025b7220 */ /* 0x040fe20000410000 */
[----:B------:R-:W1:Y:S01]  /*e240*/  MUFU.EX2 R128, R128 ;  /* 0x0000008000807308 */ /* 0x000e620000000800 */
[C---:B--2---:R-:W-:Y:S05]  /*e250*/  HMMA.16816.F32 R4, R16.reuse, R20, R4 ;  /* 0x000000141004723c */ /* 0x044fea0000001804 */
[C---:B------:R-:W-:Y:S02]  /*e260*/  FMUL.FTZ R92, R3.reuse, R92 ;  /* 0x0000005c035c7220 */ /* 0x040fe40000410000 */
[C---:B------:R-:W-:Y:S01]  /*e270*/  FMUL.FTZ R93, R3.reuse, R93 ;  /* 0x0000005d035d7220 */ /* 0x040fe20000410000 */
[C---:B------:R-:W-:Y:S01]  /*e280*/  HMMA.16816.F32 R8, R16.reuse, R22, R8 ;  /* 0x000000161008723c */ /* 0x040fe20000001808 */
[----:B------:R-:W2:Y:S01]  /*e290*/  LDSM.16.MT88.4 R20, [R200+0x100] ;  /* 0x00010000c814783b */ /* 0x000ea20000004200 */
[----:B------:R-:W-:Y:S02]  /*e2a0*/  MUFU.EX2 R130, R130 ;  /* 0x0000008200827308 */ /* 0x000fe40000000800 */
[C---:B------:R-:W-:Y:S02]  /*e2b0*/  FMUL.FTZ R94, R2.reuse, R94 ;  /* 0x0000005e025e7220 */ /* 0x040fe40000410000 */
[C---:B------:R-:W-:Y:S02]  /*e2c0*/  FMUL.FTZ R95, R2.reuse, R95 ;  /* 0x0000005f025f7220 */ /* 0x040fe40000410000 */
[C---:B------:R-:W-:Y:S04]  /*e2d0*/  HMMA.16816.F32 R68, R16.reuse, R24, R68 ;  /* 0x000000181044723c */ /* 0x040fe80000001844 */
[C---:B------:R-:W-:Y:S01]  /*e2e0*/  FMUL.FTZ R96, R3.reuse, R96 ;  /* 0x0000006003607220 */ /* 0x040fe20000410000 */
[----:B------:R-:W-:Y:S01]  /*e2f0*/  MUFU.EX2 R132, R132 ;  /* 0x0000008400847308 */ /* 0x000fe20000000800 */
[C---:B------:R-:W-:Y:S02]  /*e300*/  FMUL.FTZ R97, R3.reuse, R97 ;  /* 0x0000006103617220 */ /* 0x040fe40000410000 */
[C---:B------:R-:W-:Y:S01]  /*e310*/  HMMA.16816.F32 R72, R16.reuse, R26, R72 ;  /* 0x0000001a1048723c */ /* 0x040fe20000001848 */
[----:B------:R-:W4:Y:S03]  /*e320*/  LDSM.16.MT88.4 R24, [R204+0x3100] ;  /* 0x00310000cc18783b */ /* 0x000f260000004200 */
[C---:B------:R-:W-:Y:S02]  /*e330*/  FMUL.FTZ R98, R2.reuse, R98 ;  /* 0x0000006202627220 */ /* 0x040fe40000410000 */
[C---:B------:R-:W-:Y:S01]  /*e340*/  FMUL.FTZ R99, R2.reuse, R99 ;  /* 0x0000006302637220 */ /* 0x040fe20000410000 */
[----:B------:R-:W-:Y:S01]  /*e350*/  MUFU.EX2 R135, R135 ;  /* 0x0000008700877308 */ /* 0x000fe20000000800 */
[C---:B------:R-:W-:Y:S04]  /*e360*/  HMMA.16816.F32 R76, R16.reuse, R28, R76 ;  /* 0x0000001c104c723c */ /* 0x040fe8000000184c */
[C---:B------:R-:W-:Y:S02]  /*e370*/  FMUL.FTZ R100, R3.reuse, R100 ;  /* 0x0000006403647220 */ /* 0x040fe40000410000 */
[C---:B------:R-:W-:Y:S02]  /*e380*/  FMUL.FTZ R101, R3.reuse, R101 ;  /* 0x0000006503657220 */ /* 0x040fe40000410000 */
[C---:B------:R-:W-:Y:S01]  /*e390*/  HMMA.16816.F32 R80, R16.reuse, R30, R80 ;  /* 0x0000001e1050723c */ /* 0x040fe20000001850 */
[----:B------:R-:W5:Y:S01]  /*e3a0*/  LDSM.16.MT88.4 R28, [R202+0x3100] ;  /* 0x00310000ca1c783b */ /* 0x000f620000004200 */
[----:B------:R-:W-:Y:S02]  /*e3b0*/  MUFU.EX2 R147, R147 ;  /* 0x0000009300937308 */ /* 0x000fe40000000800 */
[C---:B------:R-:W-:Y:S02]  /*e3c0*/  FMUL.FTZ R102, R2.reuse, R102 ;  /* 0x0000006602667220 */ /* 0x040fe40000410000 */
[C---:B------:R-:W-:Y:S02]  /*e3d0*/  FMUL.FTZ R103, R2.reuse, R103 ;  /* 0x0000006702677220 */ /* 0x040fe40000410000 */
[C---:B------:R-:W-:Y:S01]  /*e3e0*/  FMUL.FTZ R104, R3.reuse, R104 ;  /* 0x0000006803687220 */ /* 0x040fe20000410000 */
[C---:B--2---:R-:W-:Y:S03]  /*e3f0*/  HMMA.16816.F32 R84, R16.reuse, R20, R84 ;  /* 0x000000141054723c */ /* 0x044fe60000001854 */
[C---:B------:R-:W-:Y:S01]  /*e400*/  FMUL.FTZ R105, R3.reuse, R105 ;  /* 0x0000006903697220 */ /* 0x040fe20000410000 */
[----:B------:R-:W-:Y:S01]  /*e410*/  MUFU.EX2 R136, R136 ;  /* 0x0000008800887308 */ /* 0x000fe20000000800 */
[C---:B------:R-:W-:Y:S02]  /*e420*/  FMUL.FTZ R106, R2.reuse, R106 ;  /* 0x0000006a026a7220 */ /* 0x040fe40000410000 */
[C---:B------:R-:W-:Y:S01]  /*e430*/  FMUL.FTZ R107, R2.reuse, R107 ;  /* 0x0000006b026b7220 */ /* 0x040fe20000410000 */
[C---:B------:R-:W-:Y:S01]  /*e440*/  HMMA.16816.F32 R88, R16.reuse, R22, R88 ;  /* 0x000000161058723c */ /* 0x040fe20000001858 */
[----:B------:R-:W2:Y:S03]  /*e450*/  LDSM.16.MT88.4 R20, [R201+0x3100] ;  /* 0x00310000c914783b */ /* 0x000ea60000004200 */
[C---:B------:R-:W-:Y:S02]  /*e460*/  FMUL.FTZ R52, R3.reuse, R52 ;  /* 0x0000003403347220 */ /* 0x040fe40000410000 */
[C---:B------:R-:W-:Y:S01]  /*e470*/  FMUL.FTZ R53, R3.reuse, R53 ;  /* 0x0000003503357220 */ /* 0x040fe20000410000 */
[----:B------:R-:W-:Y:S01]  /*e480*/  MUFU.EX2 R144, R144 ;  /* 0x0000009000907308 */ /* 0x000fe20000000800 */
[C---:B----4-:R-:W-:Y:S04]  /*e490*/  HMMA.16816.F32 R92, R16.reuse, R24, R92 ;  /* 0x00000018105c723c */ /* 0x050fe8000000185c */
[C---:B------:R-:W-:Y:S02]  /*e4a0*/  FMUL.FTZ R54, R2.reuse, R54 ;  /* 0x0000003602367220 */ /* 0x040fe40000410000 */
[C---:B------:R-:W-:Y:S02]  /*e4b0*/  FMUL.FTZ R55, R2.reuse, R55 ;  /* 0x0000003702377220 */ /* 0x040fe40000410000 */
[C---:B------:R-:W-:Y:S01]  /*e4c0*/  HMMA.16816.F32 R96, R16.reuse, R26, R96 ;  /* 0x0000001a1060723c */ /* 0x040fe20000001860 */
[----:B------:R-:W4:Y:S01]  /*e4d0*/  LDSM.16.MT88.4 R24, [R200+0x3100] ;  /* 0x00310000c818783b */ /* 0x000f220000004200 */
[----:B------:R-:W-:Y:S02]  /*e4e0*/  MUFU.EX2 R153, R153 ;  /* 0x0000009900997308 */ /* 0x000fe40000000800 */
[C---:B------:R-:W-:Y:S02]  /*e4f0*/  FMUL.FTZ R56, R3.reuse, R56 ;  /* 0x0000003803387220 */ /* 0x040fe40000410000 */
[C---:B------:R-:W-:Y:S02]  /*e500*/  FMUL.FTZ R57, R3.reuse, R57 ;  /* 0x0000003903397220 */ /* 0x040fe40000410000 */
[C---:B-----5:R-:W-:Y:S04]  /*e510*/  HMMA.16816.F32 R100, R16.reuse, R28, R100 ;  /* 0x0000001c1064723c */ /* 0x060fe80000001864 */
[C---:B------:R-:W-:Y:S01]  /*e520*/  FMUL.FTZ R58, R2.reuse, R58 ;  /* 0x0000003a023a7220 */ /* 0x040fe20000410000 */
[----:B------:R-:W-:Y:S01]  /*e530*/  MUFU.EX2 R164, R164 ;  /* 0x000000a400a47308 */ /* 0x000fe20000000800 */
[C---:B------:R-:W-:Y:S02]  /*e540*/  FMUL.FTZ R59, R2.reuse, R59 ;  /* 0x0000003b023b7220 */ /* 0x040fe40000410000 */
[C---:B------:R-:W-:Y:S01]  /*e550*/  HMMA.16816.F32 R104, R16.reuse, R30, R104 ;  /* 0x0000001e1068723c */ /* 0x040fe20000001868 */
[----:B------:R-:W5:Y:S03]  /*e560*/  LDSM.16.MT88.4 R28, [R204+0x900] ;  /* 0x00090000cc1c783b */ /* 0x000f660000004200 */
[C---:B------:R-:W-:Y:S02]  /*e570*/  FMUL.FTZ R60, R3.reuse, R60 ;  /* 0x0000003c033c7220 */ /* 0x040fe40000410000 */
[----:B------:R-:W-:Y:S01]  /*e580*/  FMUL.FTZ R61, R3, R61 ;  /* 0x0000003d033d7220 */ /* 0x000fe20000410000 */
[----:B------:R-:W-:Y:S01]  /*e590*/  MUFU.EX2 R166, R166 ;  /* 0x000000a600a67308 */ /* 0x000fe20000000800 */
[C---:B------:R-:W-:Y:S01]  /*e5a0*/  FMUL.FTZ R62, R2.reuse, R62 ;  /* 0x0000003e023e7220 */ /* 0x040fe20000410000 */
[C---:B--2---:R-:W-:Y:S03]  /*e5b0*/  HMMA.16816.F32 R52, R16.reuse, R20, R52 ;  /* 0x000000141034723c */ /* 0x044fe60000001834 */
[--C-:B------:R-:W-:Y:S02]  /*e5c0*/  FFMA.FTZ R133, R133, c[0x0][0x2d0], -R50.reuse ;  /* 0x0000b40085857a23 */ /* 0x100fe40000010832 */
[C---:B------:R-:W-:Y:S02]  /*e5d0*/  FMUL.FTZ R63, R2.reuse, R63 ;  /* 0x0000003f023f7220 */ /* 0x040fe40000410000 */
[C---:B------:R-:W-:Y:S01]  /*e5e0*/  FMUL.FTZ R64, R3.reuse, R64 ;  /* 0x0000004003407220 */ /* 0x040fe20000410000 */
[C---:B------:R-:W-:Y:S01]  /*e5f0*/  HMMA.16816.F32 R56, R16.reuse, R22, R56 ;  /* 0x000000161038723c */ /* 0x040fe20000001838 */
[----:B------:R-:W2:Y:S01]  /*e600*/  MUFU.EX2 R133, R133 ;  /* 0x0000008500857308 */ /* 0x000ea20000000800 */
[----:B------:R-:W5:Y:S02]  /*e610*/  LDSM.16.MT88.4 R20, [R202+0x900] ;  /* 0x00090000ca14783b */ /* 0x000f640000004200 */
[----:B------:R-:W-:Y:S02]  /*e620*/  FMUL.FTZ R65, R3, R65 ;  /* 0x0000004103417220 */ /* 0x000fe40000410000 */
[C---:B------:R-:W-:Y:S02]  /*e630*/  FMUL.FTZ R66, R2.reuse, R66 ;  /* 0x0000004202427220 */ /* 0x040fe40000410000 */
[C---:B----4-:R-:W-:Y:S03]  /*e640*/  HMMA.16816.F32 R60, R16.reuse, R24, R60 ;  /* 0x00000018103c723c */ /* 0x050fe6000000183c */
[----:B------:R-:W-:Y:S01]  /*e650*/  MUFU.EX2 R146, R146 ;  /* 0x0000009200927308 */ /* 0x000fe20000000800 */
[----:B------:R-:W-:Y:S02]  /*e660*/  FMUL.FTZ R67, R2, R67 ;  /* 0x0000004302437220 */ /* 0x000fe40000410000 */
[--C-:B------:R-:W-:Y:S02]  /*e670*/  FFMA.FTZ R152, R183, c[0x0][0x2d0], -R50.reuse ;  /* 0x0000b400b7987a23 */ /* 0x100fe40000010832 */
[--C-:B------:R-:W-:Y:S03]  /*e680*/  FFMA.FTZ R183, R180, c[0x0][0x2d0], -R131.reuse ;  /* 0x0000b400b4b77a23 */ /* 0x100fe60000010883 */
[----:B------:R-:W-:Y:S01]  /*e690*/  HMMA.16816.F32 R64, R16, R26, R64 ;  /* 0x0000001a1040723c */ /* 0x000fe20000001840 */
[----:B------:R-:W4:Y:S01]  /*e6a0*/  LDSM.16.MT88.4 R24, [R204+0x3900] ;  /* 0x00390000cc18783b */ /* 0x000f220000004200 */
[----:B------:R-:W-:Y:S01]  /*e6b0*/  MUFU.EX2 R152, R152 ;  /* 0x0000009800987308 */ /* 0x000fe20000000800 */
[--C-:B------:R-:W-:Y:S02]  /*e6c0*/  FFMA.FTZ R180, R225, c[0x0][0x2d0], -R50.reuse ;  /* 0x0000b400e1b47a23 */ /* 0x100fe40000010832 */
[--C-:B------:R-:W-:Y:S02]  /*e6d0*/  FFMA.FTZ R225, R40, c[0x0][0x2d0], -R131.reuse ;  /* 0x0000b40028e17a23 */ /* 0x100fe40000010883 */
[----:B---3--:R-:W-:Y:S01]  /*e6e0*/  F2FP.PACK_AB R16, R120, R51 ;  /* 0x000000337810723e */ /* 0x008fe200000000ff */
[--C-:B------:R-:W-:Y:S01]  /*e6f0*/  FFMA.FTZ R155, R155, c[0x0][0x2d0], -R50.reuse ;  /* 0x0000b4009b9b7a23 */ /* 0x100fe20000010832 */
[----:B-1----:R-:W-:Y:S03]  /*e700*/  F2FP.PACK_AB R18, R128, R123 ;  /* 0x0000007b8012723e */ /* 0x002fe600000000ff */
[----:B--2---:R-:W-:Y:S01]  /*e710*/  F2FP.PACK_AB R17, R133, R130 ;  /* 0x000000828511723e */ /* 0x004fe200000000ff */
[----:B------:R-:W-:Y:S01]  /*e720*/  MUFU.EX2 R183, R183 ;  /* 0x000000b700b77308 */ /* 0x000fe20000000800 */
[----:B------:R-:W-:Y:S01]  /*e730*/  F2FP.PACK_AB R19, R135, R132 ;  /* 0x000000848713723e */ /* 0x000fe200000000ff */
[--C-:B------:R-:W-:Y:S02]  /*e740*/  FFMA.FTZ R154, R167, c[0x0][0x2d0], -R50.reuse ;  /* 0x0000b400a79a7a23 */ /* 0x100fe40000010832 */
[--C-:B------:R-:W-:Y:S02]  /*e750*/  FFMA.FTZ R165, R165, c[0x0][0x2d0], -R50.reuse ;  /* 0x0000b400a5a57a23 */ /* 0x100fe40000010832 */
[--C-:B------:R-:W-:Y:S02]  /*e760*/  FFMA.FTZ R167, R182, c[0x0][0x2d0], -R131.reuse ;  /* 0x0000b400b6a77a23 */ /* 0x100fe40000010883 */
[C---:B-----5:R-:W-:Y:S02]  /*e770*/  HMMA.16816.F32 R4, R16.reuse, R28, R4 ;  /* 0x0000001c1004723c */ /* 0x060fe40000001804 */
[----:B------:R-:W1:Y:S01]  /*e780*/  MUFU.EX2 R155, R155 ;  /* 0x0000009b009b7308 */ /* 0x000e620000000800 */
[--C-:B------:R-:W-:Y:S02]  /*e790*/  FFMA.FTZ R182, R221, c[0x0][0x2d0], -R50.reuse ;  /* 0x0000b400ddb67a23 */ /* 0x100fe40000010832 */
[--C-:B------:R-:W-:Y:S02]  /*e7a0*/  FFMA.FTZ R221, R138, c[0x0][0x2d0], -R131.reuse ;  /* 0x0000b4008add7a23 */ /* 0x100fe40000010883 */
[--C-:B------:R-:W-:Y:S01]  /*e7b0*/  FFMA.FTZ R138, R41, c[0x0][0x2d0], -R50.reuse ;  /* 0x0000b400298a7a23 */ /* 0x100fe20000010832 */
[C---:B------:R-:W-:Y:S01]  /*e7c0*/  HMMA.16816.F32 R8, R16.reuse, R30, R8 ;  /* 0x0000001e1008723c */ /* 0x040fe20000001808 */
[----:B------:R-:W-:Y:S03]  /*e7d0*/  LDSM.16.MT88.4 R28, [R201+0x3900] ;  /* 0x00390000c91c783b */ /* 0x000fe60000004200 */
[----:B------:R-:W-:Y:S01]  /*e7e0*/  MUFU.EX2 R154, R154 ;  /* 0x0000009a009a7308 */ /* 0x000fe20000000800 */
[--C-:B------:R-:W-:Y:S02]  /*e7f0*/  FFMA.FTZ R223, R223, c[0x0][0x2d0], -R50.reuse ;  /* 0x0000b400dfdf7a23 */ /* 0x100fe40000010832 */
[--C-:B------:R-:W-:Y:S01]  /*e800*/  FFMA.FTZ R181, R181, c[0x0][0x2d0], -R50.reuse ;  /* 0x0000b400b5b57a23 */ /* 0x100fe20000010832 */
[C---:B------:R-:W-:Y:S01]  /*e810*/  HMMA.16816.F32 R68, R16.reuse, R20, R68 ;  /* 0x000000141044723c */ /* 0x040fe20000001844 */
[----:B------:R-:W-:Y:S03]  /*e820*/  LDSM.16.MT88.4 R40, [R200+0x4900] ;  /* 0x00490000c828783b */ /* 0x000fe60000004200 */
[--C-:B------:R-:W-:Y:S02]  /*e830*/  FFMA.FTZ R145, R145, c[0x0][0x2d0], -R50.reuse ;  /* 0x0000b40091917a23 */ /* 0x100fe40000010832 */
[----:B------:R-:W2:Y:S01]  /*e840*/  MUFU.EX2 R165, R165 ;  /* 0x000000a500a57308 */ /* 0x000ea20000000800 */
[--C-:B------:R-:W-:Y:S01]  /*e850*/  FFMA.FTZ R139, R139, c[0x0][0x2d0], -R50.reuse ;  /* 0x0000b4008b8b7a23 */ /* 0x100fe20000010832 */
[C---:B------:R-:W-:Y:S01]  /*e860*/  HMMA.16816.F32 R72, R16.reuse, R22, R72 ;  /* 0x000000161048723c */ /* 0x040fe20000001848 */
[----:B------:R-:W3:Y:S03]  /*e870*/  LDSM.16.MT88.4 R20, [R202+0x3900] ;  /* 0x00390000ca14783b */ /* 0x000ee60000004200 */
[--C-:B------:R-:W-:Y:S02]  /*e880*/  FFMA.FTZ R220, R137, c[0x0][0x2d0], -R50.reuse ;  /* 0x0000b40089dc7a23 */ /* 0x100fe40000010832 */
[----:B------:R-:W-:Y:S02]  /*e890*/  FFMA.FTZ R131, R116, c[0x0][0x2d0], -R131 ;  /* 0x0000b40074837a23 */ /* 0x000fe40000010883 */
[C---:B------:R-:W-:Y:S01]  /*e8a0*/  HMMA.16816.F32 R76, R16.reuse, R32, R76 ;  /* 0x00000020104c723c */ /* 0x040fe2000000184c */
[----:B------:R-:W5:Y:S03]  /*e8b0*/  MUFU.EX2 R167, R167 ;  /* 0x000000a700a77308 */ /* 0x000f660000000800 */
[--C-:B------:R-:W-:Y:S02]  /*e8c0*/  FFMA.FTZ R116, R129, c[0x0][0x2d0], -R50.reuse ;  /* 0x0000b40081747a23 */ /* 0x100fe40000010832 */
[--C-:B------:R-:W-:Y:S02]  /*e8d0*/  FFMA.FTZ R119, R119, c[0x0][0x2d0], -R50.reuse ;  /* 0x0000b40077777a23 */ /* 0x100fe40000010832 */
[C---:B------:R-:W-:Y:S01]  /*e8e0*/  HMMA.16816.F32 R80, R16.reuse, R34, R80 ;  /* 0x000000221050723c */ /* 0x040fe20000001850 */
[----:B------:R-:W1:Y:S02]  /*e8f0*/  LDSM.16.MT88.4 R32, [R200+0x3900] ;  /* 0x00390000c820783b */ /* 0x000e640000004200 */
[----:B------:R-:W-:Y:S01]  /*e900*/  MUFU.EX2 R180, R180 ;  /* 0x000000b400b47308 */ /* 0x000fe20000000800 */
[--C-:B------:R-:W-:Y:S02]  /*e910*/  FFMA.FTZ R117, R117, c[0x0][0x2d0], -R50.reuse ;  /* 0x0000b40075757a23 */ /* 0x100fe40000010832 */
[----:B------:R-:W-:Y:S02]  /*e920*/  FFMA.FTZ R50, R13, c[0x0][0x2d0], -R50 ;  /* 0x0000b4000d327a23 */ /* 0x000fe40000010832 */
[C---:B------:R-:W-:Y:S04]  /*e930*/  HMMA.16816.F32 R84, R16.reuse, R36, R84 ;  /* 0x000000241054723c */ /* 0x040fe80000001854 */
[----:B------:R-:W-:Y:S01]  /*e940*/  FFMA.FTZ R44, R3, R216, R44 ;  /* 0x000000d8032c7223 */ /* 0x000fe2000001002c */
[----:B------:R-:W1:Y:S01]  /*e950*/  MUFU.EX2 R223, R223 ;  /* 0x000000df00df7308 */ /* 0x000e620000000800 */
[----:B------:R-:W-:Y:S02]  /*e960*/  FFMA.FTZ R49, R2, R217, R49 ;  /* 0x000000d902317223 */ /* 0x000fe40000010031 */
        /* <DEDUP_REMOVED lines=10> */
[----:B------:R-:W4:Y:S02]  /*ea10*/  MUFU.EX2 R181, R181 ;  /* 0x000000b500b57308 */ /* 0x000f240000000800 */
[----:B------:R-:W-:Y:S02]  /*ea20*/  FADD.FTZ R14, R45, R14 ;  /* 0x0000000e2d0e7221 */ /* 0x000fe40000010000 */
[----:B------:R-:W-:Y:S02]  /*ea30*/  FADD.FTZ R3, R46, R3 ;  /* 0x000000032e037221 */ /* 0x000fe40000010000 */
[C---:B---3--:R-:W-:Y:S04]  /*ea40*/  HMMA.16816.F32 R100, R16.reuse, R20, R100 ;  /* 0x000000141064723c */ /* 0x048fe80000001864 */
[----:B------:R-:W-:Y:S01]  /*ea50*/  MUFU.EX2 R221, R221 ;  /* 0x000000dd00dd7308 */ /* 0x000fe20000000800 */
[----:B------:R-:W-:Y:S02]  /*ea60*/  FADD.FTZ R51, R51, R14 ;  /* 0x0000000e33337221 */ /* 0x000fe40000010000 */
[----:B------:R-:W-:Y:S01]  /*ea70*/  FADD.FTZ R130, R130, R3 ;  /* 0x0000000382827221 */ /* 0x000fe20000010000 */
[C---:B------:R-:W-:Y:S01]  /*ea80*/  HMMA.16816.F32 R104, R16.reuse, R22, R104 ;  /* 0x000000161068723c */ /* 0x040fe20000001868 */
[----:B------:R-:W3:Y:S03]  /*ea90*/  LDSM.16.MT88.4 R20, [R204+0x1100] ;  /* 0x00110000cc14783b */ /* 0x000ee60000004200 */
[----:B------:R-:W-:Y:S02]  /*eaa0*/  FADD.FTZ R120, R120, R51 ;  /* 0x0000003378787221 */ /* 0x000fe40000010000 */
[----:B------:R-:W-:Y:S01]  /*eab0*/  MUFU.EX2 R134, R134 ;  /* 0x0000008600867308 */ /* 0x000fe20000000800 */
[----:B------:R-:W-:Y:S01]  /*eac0*/  FADD.FTZ R133, R133, R130 ;  /* 0x0000008285857221 */ /* 0x000fe20000010000 */
[C---:B------:R-:W-:Y:S04]  /*ead0*/  HMMA.16816.F32 R52, R16.reuse, R28, R52 ;  /* 0x0000001c1034723c */ /* 0x040fe80000001834 */
[----:B------:R-:W-:Y:S02]  /*eae0*/  FADD.FTZ R123, R123, R120 ;  /* 0x000000787b7b7221 */ /* 0x000fe40000010000 */
[----:B------:R-:W-:Y:S02]  /*eaf0*/  FADD.FTZ R132, R132, R133 ;  /* 0x0000008584847221 */ /* 0x000fe40000010000 */
[C---:B------:R-:W-:Y:S01]  /*eb00*/  HMMA.16816.F32 R56, R16.reuse, R30, R56 ;  /* 0x0000001e1038723c */ /* 0x040fe20000001838 */
[----:B------:R-:W4:Y:S01]  /*eb10*/  LDSM.16.MT88.4 R28, [R201+0x1100] ;  /* 0x00110000c91c783b */ /* 0x000f220000004200 */
[----:B------:R-:W-:Y:S02]  /*eb20*/  MUFU.EX2 R225, R225 ;  /* 0x000000e100e17308 */ /* 0x000fe40000000800 */
[----:B------:R-:W-:Y:S02]  /*eb30*/  FADD.FTZ R128, R128, R123 ;  /* 0x0000007b80807221 */ /* 0x000fe40000010000 */
[----:B------:R-:W-:Y:S02]  /*eb40*/  FADD.FTZ R135, R135, R132 ;  /* 0x0000008487877221 */ /* 0x000fe40000010000 */
[C---:B-1----:R-:W-:Y:S04]  /*eb50*/  HMMA.16816.F32 R60, R16.reuse, R32, R60 ;  /* 0x00000020103c723c */ /* 0x042fe8000000183c */
[----:B------:R-:W1:Y:S04]  /*eb60*/  MUFU.EX2 R138, R138 ;  /* 0x0000008a008a7308 */ /* 0x000e680000000800 */
[----:B------:R-:W-:Y:S01]  /*eb70*/  HMMA.16816.F32 R64, R16, R34, R64 ;  /* 0x000000221040723c */ /* 0x000fe20000001840 */
[----:B------:R-:W1:Y:S05]  /*eb80*/  LDSM.16.MT88.4 R32, [R200+0x1100] ;  /* 0x00110000c820783b */ /* 0x000e6a0000004200 */
[----:B------:R-:W1:Y:S01]  /*eb90*/  MUFU.EX2 R145, R145 ;  /* 0x0000009100917308 */ /* 0x000e620000000800 */
[----:B------:R-:W-:Y:S01]  /*eba0*/  F2FP.PACK_AB R16, R136, R147 ;  /* 0x000000938810723e */ /* 0x000fe200000000ff */
[----:B------:R-:W-:Y:S01]  /*ebb0*/  FADD.FTZ R147, R147, R128 ;  /* 0x0000008093937221 */ /* 0x000fe20000010000 */
[----:B------:R-:W-:Y:S03]  /*ebc0*/  F2FP.PACK_AB R18, R153, R144 ;  /* 0x000000909912723e */ /* 0x000fe600000000ff */
[----:B------:R-:W-:Y:S01]  /*ebd0*/  F2FP.PACK_AB R17, R155, R152 ;  /* 0x000000989b11723e */ /* 0x000fe200000000ff */
[----:B------:R-:W-:Y:S01]  /*ebe0*/  FADD.FTZ R152, R152, R135 ;  /* 0x0000008798987221 */ /* 0x000fe20000010000 */
[----:B--2---:R-:W-:Y:S01]  /*ebf0*/  F2FP.PACK_AB R19, R165, R154 ;  /* 0x0000009aa513723e */ /* 0x004fe200000000ff */
[----:B------:R-:W-:Y:S01]  /*ec00*/  FADD.FTZ R147, R136, R147 ;  /* 0x0000009388937221 */ /* 0x000fe20000010000 */
[----:B------:R-:W2:Y:S01]  /*ec10*/  MUFU.EX2 R139, R139 ;  /* 0x0000008b008b7308 */ /* 0x000ea20000000800 */
[----:B------:R-:W-:Y:S02]  /*ec20*/  FADD.FTZ R155, R155, R152 ;  /* 0x000000989b9b7221 */ /* 0x000fe40000010000 */
[----:B------:R-:W-:Y:S02]  /*ec30*/  FADD.FTZ R144, R144, R147 ;  /* 0x0000009390907221 */ /* 0x000fe40000010000 */
[C---:B---3--:R-:W-:Y:S03]  /*ec40*/  HMMA.16816.F32 R4, R16.reuse, R20, R4 ;  /* 0x000000141004723c */ /* 0x048fe60000001804 */
[----:B------:R-:W-:Y:S02]  /*ec50*/  FADD.FTZ R154, R154, R155 ;  /* 0x0000009b9a9a7221 */ /* 0x000fe40000010000 */
[----:B------:R-:W3:Y:S01]  /*ec60*/  MUFU.EX2 R220, R220 ;  /* 0x000000dc00dc7308 */ /* 0x000ee20000000800 */
[----:B------:R-:W-:Y:S02]  /*ec70*/  FADD.FTZ R153, R153, R144 ;  /* 0x0000009099997221 */ /* 0x000fe40000010000 */
[C---:B------:R-:W-:Y:S01]  /*ec80*/  HMMA.16816.F32 R8, R16.reuse, R22, R8 ;  /* 0x000000161008723c */ /* 0x040fe20000001808 */
[----:B------:R-:W2:Y:S03]  /*ec90*/  LDSM.16.MT88.4 R20, [R204+0x4100] ;  /* 0x00410000cc14783b */ /* 0x000ea60000004200 */
[----:B------:R-:W-:Y:S03]  /*eca0*/  FADD.FTZ R165, R165, R154 ;  /* 0x0000009aa5a57221 */ /* 0x000fe60000010000 */
[----:B------:R-:W-:Y:S01]  /*ecb0*/  MUFU.EX2 R122, R122 ;  /* 0x0000007a007a7308 */ /* 0x000fe20000000800 */
[C---:B------:R-:W-:Y:S08]  /*ecc0*/  HMMA.16816.F32 R68, R16.reuse, R24, R68 ;  /* 0x000000181044723c */ /* 0x040ff00000001844 */
[C---:B------:R-:W-:Y:S01]  /*ecd0*/  HMMA.16816.F32 R72, R16.reuse, R26, R72 ;  /* 0x0000001a1048723c */ /* 0x040fe20000001848 */
[----:B------:R-:W3:Y:S01]  /*ece0*/  LDSM.16.MT88.4 R24, [R202+0x4100] ;  /* 0x00410000ca18783b */ /* 0x000ee20000004200 */
[----:B------:R-:W2:Y:S06]  /*ecf0*/  MUFU.EX2 R121, R121 ;  /* 0x0000007900797308 */ /* 0x000eac0000000800 */
[C---:B----4-:R-:W-:Y:S04]  /*ed00*/  HMMA.16816.F32 R76, R16.reuse, R28, R76 ;  /* 0x0000001c104c723c */ /* 0x050fe8000000184c */
[----:B------:R-:W-:Y:S04]  /*ed10*/  MUFU.EX2 R118, R118 ;  /* 0x0000007600767308 */ /* 0x000fe80000000800 */
[C---:B------:R-:W-:Y:S01]  /*ed20*/  HMMA.16816.F32 R80, R16.reuse, R30, R80 ;  /* 0x0000001e1050723c */ /* 0x040fe20000001850 */
[----:B------:R-:W4:Y:S05]  /*ed30*/  LDSM.16.MT88.4 R28, [R201+0x4100] ;  /* 0x00410000c91c783b */ /* 0x000f2a0000004200 */
[----:B------:R-:W3:Y:S02]  /*ed40*/  MUFU.EX2 R131, R131 ;  /* 0x0000008300837308 */ /* 0x000ee40000000800 */
[C---:B-1----:R-:W-:Y:S08]  /*ed50*/  HMMA.16816.F32 R84, R16.reuse, R32, R84 ;  /* 0x000000201054723c */ /* 0x042ff00000001854 */
[C---:B------:R-:W-:Y:S01]  /*ed60*/  HMMA.16816.F32 R88, R16.reuse, R34, R88 ;  /* 0x000000221058723c */ /* 0x040fe20000001858 */
[----:B------:R-:W1:Y:S01]  /*ed70*/  LDSM.16.MT88.4 R32, [R204+0x1900] ;  /* 0x00190000cc20783b */ /* 0x000e620000004200 */
[----:B------:R-:W-:Y:S06]  /*ed80*/  MUFU.EX2 R116, R116 ;  /* 0x0000007400747308 */ /* 0x000fec0000000800 */
[C---:B--2---:R-:W-:Y:S04]  /*ed90*/  HMMA.16816.F32 R92, R16.reuse, R20, R92 ;  /* 0x00000014105c723c */ /* 0x044fe8000000185c */
[----:B------:R-:W2:Y:S04]  /*eda0*/  MUFU.EX2 R119, R119 ;  /* 0x0000007700777308 */ /* 0x000ea80000000800 */
[C---:B------:R-:W-:Y:S01]  /*edb0*/  HMMA.16816.F32 R96, R16.reuse, R22, R96 ;  /* 0x000000161060723c */ /* 0x040fe20000001860 */
[----:B------:R-:W1:Y:S05]  /*edc0*/  LDSM.16.MT88.4 R20, [R202+0x1900] ;  /* 0x00190000ca14783b */ /* 0x000e6a0000004200 */
[----:B------:R-:W-:Y:S02]  /*edd0*/  MUFU.EX2 R117, R117 ;  /* 0x0000007500757308 */ /* 0x000fe40000000800 */
[C---:B---3--:R-:W-:Y:S08]  /*ede0*/  HMMA.16816.F32 R100, R16.reuse, R24, R100 ;  /* 0x000000181064723c */ /* 0x048ff00000001864 */
[C---:B------:R-:W-:Y:S01]  /*edf0*/  HMMA.16816.F32 R104, R16.reuse, R26, R104 ;  /* 0x0000001a1068723c */ /* 0x040fe20000001868 */
[----:B------:R-:W3:Y:S01]  /*ee00*/  LDSM.16.MT88.4 R24, [R201+0x1900] ;  /* 0x00190000c918783b */ /* 0x000ee20000004200 */
[----:B------:R-:W1:Y:S06]  /*ee10*/  MUFU.EX2 R50, R50 ;  /* 0x0000003200327308 */ /* 0x000e6c0000000800 */
[C---:B----4-:R-:W-:Y:S08]  /*ee20*/  HMMA.16816.F32 R52, R16.reuse, R28, R52 ;  /* 0x0000001c1034723c */ /* 0x050ff00000001834 */
[C---:B------:R-:W-:Y:S01]  /*ee30*/  HMMA.16816.F32 R56, R16.reuse, R30, R56 ;  /* 0x0000001e1038723c */ /* 0x040fe20000001838 */
[----:B------:R-:W4:Y:S07]  /*ee40*/  LDSM.16.MT88.4 R28, [R200+0x1900] ;  /* 0x00190000c81c783b */ /* 0x000f2e0000004200 */
[C---:B------:R-:W-:Y:S08]  /*ee50*/  HMMA.16816.F32 R60, R16.reuse, R36, R60 ;  /* 0x00000024103c723c */ /* 0x040ff0000000183c */
[----:B------:R-:W-:Y:S01]  /*ee60*/  HMMA.16816.F32 R64, R16, R38, R64 ;  /* 0x000000261040723c */ /* 0x000fe20000001840 */
[----:B------:R-:W-:Y:S06]  /*ee70*/  LDSM.16.MT88.4 R36, [R201+0x4900] ;  /* 0x00490000c924783b */ /* 0x000fec0000004200 */
[----:B-----5:R-:W-:Y:S01]  /*ee80*/  F2FP.PACK_AB R16, R167, R164 ;  /* 0x000000a4a710723e */ /* 0x020fe200000000ff */
        /* <DEDUP_REMOVED lines=8> */
[C---:B-1----:R-:W-:Y:S03]  /*ef10*/  HMMA.16816.F32 R4, R16.reuse, R32, R4 ;  /* 0x000000201004723c */ /* 0x042fe60000001804 */
[----:B------:R-:W-:Y:S02]  /*ef20*/  FADD.FTZ R182, R182, R223 ;  /* 0x000000dfb6b67221 */ /* 0x000fe40000010000 */
[----:B------:R-:W-:Y:S02]  /*ef30*/  FADD.FTZ R183, R183, R166 ;  /* 0x000000a6b7b77221 */ /* 0x000fe40000010000 */
[----:B------:R-:W-:Y:S01]  /*ef40*/  FADD.FTZ R181, R181, R182 ;  /* 0x000000b6b5b57221 */ /* 0x000fe20000010000 */
[C---:B------:R-:W-:Y:S01]  /*ef50*/  HMMA.16816.F32 R8, R16.reuse, R34, R8 ;  /* 0x000000221008723c */ /* 0x040fe20000001808 */
[----:B------:R-:W1:Y:S03]  /*ef60*/  LDSM.16.MT88.4 R32, [R204+0x4900] ;  /* 0x00490000cc20783b */ /* 0x000e660000004200 */
[----:B------:R-:W-:Y:S04]  /*ef70*/  FADD.FTZ R2, R138, R181 ;  /* 0x000000b58a027221 */ /* 0x000fe80000010000 */
[C---:B------:R-:W-:Y:S04]  /*ef80*/  HMMA.16816.F32 R68, R16.reuse, R20, R68 ;  /* 0x000000141044723c */ /* 0x040fe80000001844 */
[----:B------:R-:W-:Y:S04]  /*ef90*/  FADD.FTZ R2, R145, R2 ;  /* 0x0000000291027221 */ /* 0x000fe80000010000 */
[C---:B------:R-:W-:Y:S01]  /*efa0*/  HMMA.16816.F32 R72, R16.reuse, R22, R72 ;  /* 0x000000161048723c */ /* 0x040fe20000001848 */
[----:B------:R-:W5:Y:S03]  /*efb0*/  LDSM.16.MT88.4 R20, [R202+0x4900] ;  /* 0x00490000ca14783b */ /* 0x000f660000004200 */
[----:B------:R-:W-:Y:S01]  /*efc0*/  FADD.FTZ R3, R139, R2 ;  /* 0x000000028b037221 */ /* 0x000fe20000010000 */
[----:B------:R-:W-:Y:S03]  /*efd0*/  IADD3 R2, R184, -0x1, RZ ;  /* 0xffffffffb8027810 */ /* 0x000fe60007ffe0ff */
[C---:B---3--:R-:W-:Y:S04]  /*efe0*/  HMMA.16816.F32 R76, R16.reuse, R24, R76 ;  /* 0x00000018104c723c */ /* 0x048fe8000000184c */
[----:B------:R-:W-:Y:S02]  /*eff0*/  FADD.FTZ R3, R220, R3 ;  /* 0x00000003dc037221 */ /* 0x000fe40000010000 */
[----:B------:R-:W-:Y:S02]  /*f000*/  IMAD.MOV.U32 R184, RZ, RZ, R2 ;  /* 0x000000ffffb87224 */ /* 0x000fe400078e0002 */
[C---:B------:R-:W-:Y:S01]  /*f010*/  HMMA.16816.F32 R80, R16.reuse, R26, R80 ;  /* 0x0000001a1050723c */ /* 0x040fe20000001850 */
[----:B------:R-:W3:Y:S03]  /*f020*/  LDSM.16.MT88.4 R24, [R204+0x2100] ;  /* 0x00210000cc18783b */ /* 0x000ee60000004200 */
[----:B------:R-:W-:Y:S04]  /*f030*/  IMAD.MOV.U32 R2, RZ, RZ, R12 ;  /* 0x000000ffff027224 */ /* 0x000fe800078e000c */
[C---:B----4-:R-:W-:Y:S08]  /*f040*/  HMMA.16816.F32 R84, R16.reuse, R28, R84 ;  /* 0x0000001c1054723c */ /* 0x050ff00000001854 */
[C---:B------:R-:W-:Y:S01]  /*f050*/  HMMA.16816.F32 R88, R16.reuse, R30, R88 ;  /* 0x0000001e1058723c */ /* 0x040fe20000001858 */
[----:B------:R-:W4:Y:S07]  /*f060*/  LDSM.16.MT88.4 R28, [R202+0x2100] ;  /* 0x00210000ca1c783b */ /* 0x000f2e0000004200 */
[C---:B-1----:R-:W-:Y:S08]  /*f070*/  HMMA.16816.F32 R92, R16.reuse, R32, R92 ;  /* 0x00000020105c723c */ /* 0x042ff0000000185c */
[C---:B------:R-:W-:Y:S01]  /*f080*/  HMMA.16816.F32 R96, R16.reuse, R34, R96 ;  /* 0x000000221060723c */ /* 0x040fe20000001860 */
[----:B------:R-:W-:Y:S07]  /*f090*/  LDSM.16.MT88.4 R32, [R200+0x2100] ;  /* 0x00210000c820783b */ /* 0x000fee0000004200 */
[C---:B-----5:R-:W-:Y:S08]  /*f0a0*/  HMMA.16816.F32 R100, R16.reuse, R20, R100 ;  /* 0x000000141064723c */ /* 0x060ff00000001864 */
[C---:B------:R-:W-:Y:S01]  /*f0b0*/  HMMA.16816.F32 R104, R16.reuse, R22, R104 ;  /* 0x000000161068723c */ /* 0x040fe20000001868 */
[----:B------:R-:W1:Y:S07]  /*f0c0*/  LDSM.16.MT88.4 R20, [R201+0x2100] ;  /* 0x00210000c914783b */ /* 0x000e6e0000004200 */
        /* <DEDUP_REMOVED lines=13> */
[C---:B---3--:R-:W-:Y:S03]  /*f1a0*/  HMMA.16816.F32 R4, R16.reuse, R24, R4 ;  /* 0x000000181004723c */ /* 0x048fe60000001804 */
[----:B------:R-:W-:Y:S05]  /*f1b0*/  FADD.FTZ R225, R225, R134 ;  /* 0x00000086e1e17221 */ /* 0x000fea0000010000 */
        /* <DEDUP_REMOVED lines=8> */
[C---:B------:R-:W-:Y:S08]  /*f240*/  HMMA.16816.F32 R84, R16.reuse, R32, R84 ;  /* 0x000000201054723c */ /* 0x040ff00000001854 */
[C---:B------:R-:W-:Y:S01]  /*f250*/  HMMA.16816.F32 R88, R16.reuse, R34, R88 ;  /* 0x000000221058723c */ /* 0x040fe20000001858 */
[----:B------:R-:W5:Y:S07]  /*f260*/  LDSM.16.MT88.4 R32, [R202+0x2900] ;  /* 0x00290000ca20783b */ /* 0x000f6e0000004200 */
[C---:B---3--:R-:W-:Y:S08]  /*f270*/  HMMA.16816.F32 R92, R16.reuse, R24, R92 ;  /* 0x00000018105c723c */ /* 0x048ff0000000185c */
[C---:B------:R-:W-:Y:S01]  /*f280*/  HMMA.16816.F32 R96, R16.reuse, R26, R96 ;  /* 0x0000001a1060723c */ /* 0x040fe20000001860 */
[----:B------:R-:W3:Y:S07]  /*f290*/  LDSM.16.MT88.4 R24, [R200+0x2900] ;  /* 0x00290000c818783b */ /* 0x000eee0000004200 */
[C---:B----4-:R-:W-:Y:S08]  /*f2a0*/  HMMA.16816.F32 R100, R16.reuse, R28, R100 ;  /* 0x0000001c1064723c */ /* 0x050ff00000001864 */
[C---:B------:R-:W-:Y:S08]  /*f2b0*/  HMMA.16816.F32 R104, R16.reuse, R30, R104 ;  /* 0x0000001e1068723c */ /* 0x040ff00000001868 */
[C---:B------:R-:W-:Y:S08]  /*f2c0*/  HMMA.16816.F32 R52, R16.reuse, R36, R52 ;  /* 0x000000241034723c */ /* 0x040ff00000001834 */
[C---:B------:R-:W-:Y:S08]  /*f2d0*/  HMMA.16816.F32 R56, R16.reuse, R38, R56 ;  /* 0x000000261038723c */ /* 0x040ff00000001838 */
[C---:B-1----:R-:W-:Y:S08]  /*f2e0*/  HMMA.16816.F32 R60, R16.reuse, R20, R60 ;  /* 0x00000014103c723c */ /* 0x042ff0000000183c */
[----:B------:R-:W-:Y:S01]  /*f2f0*/  HMMA.16816.F32 R64, R16, R22, R64 ;  /* 0x000000161040723c */ /* 0x000fe20000001840 */
[----:B------:R-:W1:Y:S06]  /*f300*/  LDSM.16.MT88.4 R20, [R204+0x5900] ;  /* 0x00590000cc14783b */ /* 0x000e6c0000004200 */
[----:B------:R-:W-:Y:S01]  /*f310*/  F2FP.PACK_AB R16, R121, R122 ;  /* 0x0000007a7910723e */ /* 0x000fe200000000ff */
[----:B------:R-:W-:Y:S01]  /*f320*/  FADD.FTZ R122, R122, R225 ;  /* 0x000000e17a7a7221 */ /* 0x000fe20000010000 */
[----:B------:R-:W-:Y:S03]  /*f330*/  F2FP.PACK_AB R18, R131, R118 ;  /* 0x000000768312723e */ /* 0x000fe600000000ff */
[----:B--2---:R-:W-:Y:S01]  /*f340*/  F2FP.PACK_AB R17, R119, R116 ;  /* 0x000000747711723e */ /* 0x004fe200000000ff */
[----:B------:R-:W-:Y:S01]  /*f350*/  FADD.FTZ R116, R116, R3 ;  /* 0x0000000374747221 */ /* 0x000fe20000010000 */
[----:B------:R-:W-:Y:S01]  /*f360*/  F2FP.PACK_AB R19, R50, R117 ;  /* 0x000000753213723e */ /* 0x000fe200000000ff */
[----:B------:R-:W-:Y:S02]  /*f370*/  FADD.FTZ R121, R121, R122 ;  /* 0x0000007a79797221 */ /* 0x000fe40000010000 */
[----:B------:R-:W-:Y:S02]  /*f380*/  FADD.FTZ R116, R119, R116 ;  /* 0x0000007477747221 */ /* 0x000fe40000010000 */
[----:B------:R-:W-:Y:S02]  /*f390*/  FADD.FTZ R118, R118, R121 ;  /* 0x0000007976767221 */ /* 0x000fe40000010000 */
[C---:B------:R-:W-:Y:S01]  /*f3a0*/  HMMA.16816.F32 R112, R16.reuse, R108, R4 ;  /* 0x0000006c1070723c */ /* 0x040fe20000001804 */
[----:B------:R-:W2:Y:S02]  /*f3b0*/  LDSM.16.MT88.4 R4, [R202+0x5900] ;  /* 0x00590000ca04783b */ /* 0x000ea40000004200 */
[----:B------:R-:W-:Y:S02]  /*f3c0*/  FADD.FTZ R117, R117, R116 ;  /* 0x0000007475757221 */ /* 0x000fe40000010000 */
[----:B------:R-:W-:Y:S02]  /*f3d0*/  FADD.FTZ R216, R131, R118 ;  /* 0x0000007683d87221 */ /* 0x000fe40000010000 */
[----:B------:R-:W-:Y:S01]  /*f3e0*/  FADD.FTZ R217, R50, R117 ;  /* 0x0000007532d97221 */ /* 0x000fe20000010000 */
[C---:B------:R-:W-:Y:S01]  /*f3f0*/  HMMA.16816.F32 R108, R16.reuse, R110, R8 ;  /* 0x0000006e106c723c */ /* 0x040fe20000001808 */
[----:B------:R-:W4:Y:S03]  /*f400*/  LDSM.16.MT88.4 R8, [R201+0x5900] ;  /* 0x00590000c908783b */ /* 0x000f260000004200 */
[----:B------:R-:W-:Y:S04]  /*f410*/  IMAD.MOV.U32 R3, RZ, RZ, R0 ;  /* 0x000000ffff037224 */ /* 0x000fe800078e0000 */
[C---:B-----5:R-:W-:Y:S08]  /*f420*/  HMMA.16816.F32 R68, R16.reuse, R32, R68 ;  /* 0x000000201044723c */ /* 0x060ff00000001844 */
[C---:B------:R-:W-:Y:S08]  /*f430*/  HMMA.16816.F32 R72, R16.reuse, R34, R72 ;  /* 0x000000221048723c */ /* 0x040ff00000001848 */
[C---:B------:R-:W-:Y:S08]  /*f440*/  HMMA.16816.F32 R76, R16.reuse, R40, R76 ;  /* 0x00000028104c723c */ /* 0x040ff0000000184c */
[C---:B------:R-:W-:Y:S08]  /*f450*/  HMMA.16816.F32 R80, R16.reuse, R42, R80 ;  /* 0x0000002a1050723c */ /* 0x040ff00000001850 */
[C---:B---3--:R-:W-:Y:S08]  /*f460*/  HMMA.16816.F32 R84, R16.reuse, R24, R84 ;  /* 0x000000181054723c */ /* 0x048ff00000001854 */
[C---:B------:R-:W-:Y:S08]  /*f470*/  HMMA.16816.F32 R88, R16.reuse, R26, R88 ;  /* 0x0000001a1058723c */ /* 0x040ff00000001858 */
[C---:B-1----:R-:W-:Y:S08]  /*f480*/  HMMA.16816.F32 R92, R16.reuse, R20, R92 ;  /* 0x00000014105c723c */ /* 0x042ff0000000185c */
[C---:B------:R-:W-:Y:S01]  /*f490*/  HMMA.16816.F32 R96, R16.reuse, R22, R96 ;  /* 0x000000161060723c */ /* 0x040fe20000001860 */
[----:B------:R-:W1:Y:S07]  /*f4a0*/  LDSM.16.MT88.4 R20, [R200+0x5900] ;  /* 0x00590000c814783b */ /* 0x000e6e0000004200 */
[C---:B--2---:R-:W-:Y:S08]  /*f4b0*/  HMMA.16816.F32 R100, R16.reuse, R4, R100 ;  /* 0x000000041064723c */ /* 0x044ff00000001864 */
[C---:B------:R-:W-:Y:S08]  /*f4c0*/  HMMA.16816.F32 R104, R16.reuse, R6, R104 ;  /* 0x000000061068723c */ /* 0x040ff00000001868 */
[C---:B----4-:R-:W-:Y:S08]  /*f4d0*/  HMMA.16816.F32 R52, R16.reuse, R8, R52 ;  /* 0x000000081034723c */ /* 0x050ff00000001834 */
[C---:B------:R-:W-:Y:S08]  /*f4e0*/  HMMA.16816.F32 R56, R16.reuse, R10, R56 ;  /* 0x0000000a1038723c */ /* 0x040ff00000001838 */
[C---:B-1----:R-:W-:Y:S08]  /*f4f0*/  HMMA.16816.F32 R60, R16.reuse, R20, R60 ;  /* 0x00000014103c723c */ /* 0x042ff0000000183c */
[----:B------:R-:W-:Y:S01]  /*f500*/  HMMA.16816.F32 R64, R16, R22, R64 ;  /* 0x000000161040723c */ /* 0x000fe20000001840 */
[----:B------:R-:W-:-:S07]  /*f510*/  @P0 BRA `(.L_x_196) ;  /* 0xffffc3f000000947 */ /* 0x000fce000383ffff */
.L_x_187:
[----:B------:R-:W1:Y:S01]  /*f520*/  SHFL.BFLY PT, R3, R216, 0x2, 0x1f ;  /* 0x0c401f00d8037f89 */ /* 0x000e6200000e0000 */
[----:B------:R-:W-:Y:S01]  /*f530*/  CS2R R4, SRZ ;  /* 0x0000000000047805 */ /* 0x000fe2000001ff00 */
[----:B------:R-:W-:-:S02]  /*f540*/  MOV R8, 0xff800000 ;  /* 0xff80000000087802 */ /* 0x000fc40000000f00 */
        /* <DEDUP_REMOVED lines=26> */
[----:B------:R-:W-:Y:S02]  /*f6f0*/  FMUL.FTZ R73, R5, R73 ;  /* 0x0000004905497220 */ /* 0x000fe40000410000 */
        /* <DEDUP_REMOVED lines=25> */
[----:B------:R-:W-:Y:S02]  /*f890*/  FMUL.FTZ R5, R5, R65 ;  /* 0x0000004105057220 */ /* 0x000fe40000410000 */
        /* <DEDUP_REMOVED lines=34> */
.L_x_159:
[----:B------:R-:W-:Y:S05]  /*fac0*/  @P1 BRA `(.L_x_197) ;  /* 0x000010f000001947 */ /* 0x000fea0003800000 */
[----:B------:R-:W1:Y:S01]  /*fad0*/  S2R R0, SR_CTAID.Y ;  /* 0x0000000000007919 */ /* 0x000e620000002600 */
[----:B------:R-:W-:Y:S01]  /*fae0*/  F2FP.PACK_AB R112, R113, R112 ;  /* 0x000000707170723e */ /* 0x000fe200000000ff */
[----:B------:R-:W-:Y:S01]  /*faf0*/  BSSY B0, `(.L_x_198) ;  /* 0x00000dc000007945 */ /* 0x000fe20003800000 */
[----:B------:R-:W-:Y:S01]  /*fb00*/  F2FP.PACK_AB R114, R115, R114 ;  /* 0x000000727372723e */ /* 0x000fe200000000ff */
[----:B------:R-:W2:Y:S01]  /*fb10*/  S2R R2, SR_TID.X ;  /* 0x0000000000027919 */ /* 0x000ea20000002100 */
[----:B------:R-:W-:Y:S02]  /*fb20*/  F2FP.PACK_AB R108, R109, R108 ;  /* 0x0000006c6d6c723e */ /* 0x000fe400000000ff */
[----:B------:R-:W-:Y:S01]  /*fb30*/  F2FP.PACK_AB R110, R111, R110 ;  /* 0x0000006e6f6e723e */ /* 0x000fe200000000ff */
[----:B------:R-:W3:Y:S01]  /*fb40*/  S2R R22, SR_CTAID.Z ;  /* 0x0000000000167919 */ /* 0x000ee20000002700 */
[----:B------:R-:W-:-:S02]  /*fb50*/  F2FP.PACK_AB R68, R69, R68 ;  /* 0x000000444544723e */ /* 0x000fc400000000ff */
[----:B------:R-:W-:Y:S01]  /*fb60*/  F2FP.PACK_AB R70, R71, R70 ;  /* 0x000000464746723e */ /* 0x000fe200000000ff */
[----:B------:R-:W-:Y:S01]  /*fb70*/  BAR.SYNC.DEFER_BLOCKING 0x1, 0x100 ;  /* 0x0044000000007b1d */ /* 0x000fe20000010000 */
[----:B------:R-:W-:Y:S02]  /*fb80*/  F2FP.PACK_AB R72, R73, R72 ;  /* 0x000000484948723e */ /* 0x000fe400000000ff */
[----:B------:R-:W-:Y:S02]  /*fb90*/  F2FP.PACK_AB R74, R75, R74 ;  /* 0x0000004a4b4a723e */ /* 0x000fe400000000ff */
[----:B------:R-:W-:Y:S02]  /*fba0*/  F2FP.PACK_AB R76, R77, R76 ;  /* 0x0000004c4d4c723e */ /* 0x000fe400000000ff */
[----:B------:R-:W-:Y:S02]  /*fbb0*/  F2FP.PACK_AB R78, R79, R78 ;  /* 0x0000004e4f4e723e */ /* 0x000fe400000000ff */
[----:B------:R-:W-:-:S02]  /*fbc0*/  F2FP.PACK_AB R80, R81, R80 ;  /* 0x000000505150723e */ /* 0x000fc400000000ff */
[----:B------:R-:W-:Y:S01]  /*fbd0*/  F2FP.PACK_AB R82, R83, R82 ;  /* 0x000000525352723e */ /* 0x000fe200000000ff */
[C---:B-1----:R-:W-:Y:S01]  /*fbe0*/  IMAD.WIDE.U32 R24, R0.reuse, c[0x0][0x490], RZ ;  /* 0x0001240000187a25 */ /* 0x042fe200078e00ff */
[----:B------:R-:W-:Y:S02]  /*fbf0*/  SHF.R.S32.HI R3, RZ, 0x1f, R0 ;  /* 0x0000001fff037819 */ /* 0x000fe40000011400 */
[----:B------:R-:W-:Y:S01]  /*fc00*/  F2FP.PACK_AB R84, R85, R84 ;  /* 0x000000545554723e */ /* 0x000fe200000000ff */
[C---:B------:R-:W-:Y:S01]  /*fc10*/  IMAD.WIDE.U32 R14, R0.reuse, c[0x0][0x3e8], RZ ;  /* 0x0000fa00000e7a25 */ /* 0x040fe200078e00ff */
[----:B--2---:R-:W-:Y:S02]  /*fc20*/  SHF.R.S32.HI R9, RZ, 0x1f, R2 ;  /* 0x0000001fff097819 */ /* 0x004fe40000011402 */
[----:B------:R-:W-:Y:S01]  /*fc30*/  F2FP.PACK_AB R86, R87, R86 ;  /* 0x000000565756723e */ /* 0x000fe200000000ff */
[----:B------:R-:W-:Y:S01]  /*fc40*/  IMAD R13, R3, c[0x0][0x490], RZ ;  /* 0x00012400030d7a24 */ /* 0x000fe200078e02ff */
[-C--:B------:R-:W-:Y:S01]  /*fc50*/  LEA.HI R11, R9, R2.reuse, RZ, 0x2 ;  /* 0x00000002090b7211 */ /* 0x080fe200078f10ff */
[----:B------:R-:W-:Y:S01]  /*fc60*/  IMAD R3, R3, c[0x0][0x3e8], RZ ;  /* 0x0000fa0003037a24 */ /* 0x000fe200078e02ff */
[CC--:B------:R-:W-:Y:S01]  /*fc70*/  LEA.HI R10, R9.reuse, R2.reuse, RZ, 0x3 ;  /* 0x00000002090a7211 */ /* 0x0c0fe200078f18ff */
[C---:B------:R-:W-:Y:S01]  /*fc80*/  IMAD R13, R0.reuse, c[0x0][0x494], R13 ;  /* 0x00012500000d7a24 */ /* 0x040fe200078e020d */
[----:B------:R-:W-:Y:S01]  /*fc90*/  SHF.R.S32.HI R20, RZ, 0x2, R11 ;  /* 0x00000002ff147819 */ /* 0x000fe2000001140b */
[----:B------:R-:W-:Y:S01]  /*fca0*/  IMAD R28, R0, c[0x0][0x3ec], R3 ;  /* 0x0000fb00001c7a24 */ /* 0x000fe200078e0203 */
[-C--:B------:R-:W-:Y:S01]  /*fcb0*/  LEA.HI R3, R9, R2.reuse, RZ, 0x5 ;  /* 0x0000000209037211 */ /* 0x080fe200078f28ff */
[----:B------:R-:W-:Y:S01]  /*fcc0*/  IMAD.IADD R25, R25, 0x1, R13 ;  /* 0x0000000119197824 */ /* 0x000fe200078e020d */
[----:B------:R-:W-:Y:S01]  /*fcd0*/  LEA.HI R0, R9, R2, RZ, 0x6 ;  /* 0x0000000209007211 */ /* 0x000fe200078f30ff */
[----:B------:R-:W-:Y:S01]  /*fce0*/  IMAD.IADD R29, R15, 0x1, R28 ;  /* 0x000000010f1d7824 */ /* 0x000fe200078e021c */
[----:B------:R-:W-:Y:S01]  /*fcf0*/  LOP3.LUT R9, R3, 0xffffffe0, RZ, 0xc0, !PT ;  /* 0xffffffe003097812 */ /* 0x000fe200078ec0ff */
[----:B------:R-:W-:Y:S01]  /*fd00*/  IMAD.MOV.U32 R28, RZ, RZ, R14 ;  /* 0x000000ffff1c7224 */ /* 0x000fe200078e000e */
[----:B------:R-:W-:Y:S01]  /*fd10*/  SHF.R.S32.HI R17, RZ, 0x1f, R11 ;  /* 0x0000001fff117819 */ /* 0x000fe2000001140b */
[----:B------:R-:W-:Y:S01]  /*fd20*/  IMAD.MOV.U32 R14, RZ, RZ, c[0x0][0x4e8] ;  /* 0x00013a00ff0e7624 */ /* 0x000fe200078e00ff */
[----:B------:R-:W-:Y:S01]  /*fd30*/  LOP3.LUT R11, R11, 0xfffffffc, RZ, 0xc0, !PT ;  /* 0xfffffffc0b0b7812 */ /* 0x000fe200078ec0ff */
[----:B------:R-:W-:Y:S01]  /*fd40*/  IMAD.IADD R12, R2, 0x1, -R9 ;  /* 0x00000001020c7824 */ /* 0x000fe200078e0a09 */
[----:B------:R-:W-:Y:S01]  /*fd50*/  LEA.HI R4, R17, R20, RZ, 0x3 ;  /* 0x0000001411047211 */ /* 0x000fe200078f18ff */
[----:B------:R-:W-:Y:S01]  /*fd60*/  IMAD.SHL.U32 R0, R0, 0x8, RZ ;  /* 0x0000000800007824 */ /* 0x000fe200078e00ff */
[----:B------:R-:W-:Y:S01]  /*fd70*/  LOP3.LUT R19, R10, 0xfffffff8, RZ, 0xc0, !PT ;  /* 0xfffffff80a137812 */ /* 0x000fe200078ec0ff */
[----:B------:R-:W-:Y:S01]  /*fd80*/  IMAD.IADD R11, R2, 0x1, -R11 ;  /* 0x00000001020b7824 */ /* 0x000fe200078e0a0b */
[----:B------:R-:W-:Y:S01]  /*fd90*/  SHF.R.S32.HI R13, RZ, 0x1f, R12 ;  /* 0x0000001fff0d7819 */ /* 0x000fe2000001140c */
[----:B---3--:R-:W-:Y:S01]  /*fda0*/  IMAD.WIDE.U32 R24, R22, c[0x0][0x498], R24 ;  /* 0x0001260016187a25 */ /* 0x008fe200078e0018 */
[----:B------:R-:W-:-:S02]  /*fdb0*/  LOP3.LUT R9, R4, 0xfffffff8, RZ, 0xc0, !PT ;  /* 0xfffffff804097812 */ /* 0x000fc400078ec0ff */
[----:B------:R-:W-:Y:S01]  /*fdc0*/  SHF.R.S32.HI R15, RZ, 0x1f, R22 ;  /* 0x0000001fff0f7819 */ /* 0x000fe20000011416 */
[----:B------:R-:W-:Y:S01]  /*fdd0*/  IMAD.IADD R19, R2, 0x1, -R19 ;  /* 0x0000000102137824 */ /* 0x000fe200078e0a13 */
[----:B------:R-:W-:Y:S01]  /*fde0*/  LOP3.LUT P4, RZ, R12, 0x3, RZ, 0xc0, !PT ;  /* 0x000000030cff7812 */ /* 0x000fe2000788c0ff */
[----:B------:R-:W-:Y:S01]  /*fdf0*/  IMAD.IADD R20, R20, 0x1, -R9 ;  /* 0x0000000114147824 */ /* 0x000fe200078e0a09 */
[--C-:B------:R-:W-:Y:S01]  /*fe00*/  SHF.R.S32.HI R26, RZ, 0x5, R3.reuse ;  /* 0x00000005ff1a7819 */ /* 0x100fe20000011403 */
[----:B------:R-:W-:Y:S01]  /*fe10*/  IMAD R9, R15, c[0x0][0x498], RZ ;  /* 0x000126000f097a24 */ /* 0x000fe200078e02ff */
[----:B------:R-:W-:Y:S01]  /*fe20*/  LEA.HI R12, R13, R12, RZ, 0x2 ;  /* 0x0000000c0d0c7211 */ /* 0x000fe200078f10ff */
[----:B------:R-:W-:Y:S01]  /*fe30*/  IMAD R15, R15, c[0x0][0x3f0], RZ ;  /* 0x0000fc000f0f7a24 */ /* 0x000fe200078e02ff */
[----:B------:R-:W-:Y:S01]  /*fe40*/  SHF.R.S32.HI R3, RZ, 0x1f, R3 ;  /* 0x0000001fff037819 */ /* 0x000fe20000011403 */
[----:B------:R-:W1:Y:S01]  /*fe50*/  S2R R13, SR_CTAID.X ;  /* 0x00000000000d7919 */ /* 0x000e620000002500 */
[----:B------:R-:W-:Y:S01]  /*fe60*/  SHF.R.S32.HI R10, RZ, 0x3, R10 ;  /* 0x00000003ff0a7819 */ /* 0x000fe2000001140a */
[----:B------:R-:W-:Y:S01]  /*fe70*/  IMAD R16, R22, c[0x0][0x49c], R9 ;  /* 0x0001270016107a24 */ /* 0x000fe200078e0209 */
[----:B------:R-:W-:Y:S01]  /*fe80*/  LEA.HI R3, R3, R26, RZ, 0x3 ;  /* 0x0000001a03037211 */ /* 0x000fe200078f18ff */
[----:B------:R-:W-:Y:S01]  /*fe90*/  IMAD.SHL.U32 R9, R19, 0x8, RZ ;  /* 0x0000000813097824 */ /* 0x000fe200078e00ff */
[----:B------:R-:W-:Y:S01]  /*fea0*/  LEA.HI R4, R11, R11, RZ, 0x1 ;  /* 0x0000000b0b047211 */ /* 0x000fe200078f08ff */
[----:B------:R-:W-:Y:S01]  /*feb0*/  IMAD.SHL.U32 R2, R10, 0x40, RZ ;  /* 0x000000400a027824 */ /* 0x000fe200078e00ff */
[----:B------:R-:W-:Y:S01]  /*fec0*/  LOP3.LUT R3, R3, 0xffffff8, RZ, 0xc0, !PT ;  /* 0x0ffffff803037812 */ /* 0x000fe200078ec0ff */
[----:B------:R-:W-:Y:S01]  /*fed0*/  IMAD R17, R26, 0x200, R11 ;  /* 0x000002001a117824 */ /* 0x000fe200078e020b */
[----:B------:R-:W-:Y:S01]  /*fee0*/  LOP3.LUT R4, R4, 0x1ffffffe, RZ, 0xc0, !PT ;  /* 0x1ffffffe04047812 */ /* 0x000fe200078ec0ff */
[----:B------:R-:W-:Y:S01]  /*fef0*/  IMAD R15, R22, c[0x0][0x3f4], R15 ;  /* 0x0000fd00160f7a24 */ /* 0x000fe200078e020f */
[----:B------:R-:W-:Y:S01]  /*ff00*/  LOP3.LUT R2, R2, 0x1c0, RZ, 0xc0, !PT ;  /* 0x000001c002027812 */ /* 0x000fe200078ec0ff */
[----:B------:R-:W-:Y:S01]  /*ff10*/  IMAD.IADD R18, R26, 0x1, -R3 ;  /* 0x000000011a127824 */ /* 0x000fe200078e0a03 */
[----:B------:R-:W-:Y:S01]  /*ff20*/  ISETP.NE.AND P0, PT, R14, 0x1, PT ;  /* 0x000000010e00780c */ /* 0x000fe20003f05270 */
[----:B------:R-:W-:Y:S01]  /*ff30*/  IMAD.IADD R11, R11, 0x1, -R4 ;  /* 0x000000010b0b7824 */ /* 0x000fe200078e0a04 */
[----:B------:R-:W-:Y:S01]  /*ff40*/  LOP3.LUT R4, R2, 0x38, R9, 0xf8, !PT ;  /* 0x0000003802047812 */ /* 0x000fe200078ef809 */
[----:B------:R-:W-:Y:S01]  /*ff50*/  IMAD.WIDE.U32 R22, R22, c[0x0][0x3f0], R28 ;  /* 0x0000fc0016167a25 */ /* 0x000fe200078e001c */
[----:B------:R-:W-:-:S02]  /*ff60*/  SHF.R.U32.HI R3, RZ, 0x3, R2 ;  /* 0x00000003ff037819 */ /* 0x000fc40000011602 */
[----:B------:R-:W-:Y:S01]  /*ff70*/  SHF.R.S32.HI R21, RZ, 0x2, R12 ;  /* 0x00000002ff157819 */ /* 0x000fe2000001140c */
[----:B------:R-:W-:Y:S01]  /*ff80*/  IMAD R2, R19, 0x20, R10 ;  /* 0x0000002013027824 */ /* 0x000fe200078e020a */
[----:B------:R-:W-:Y:S01]  /*ff90*/  LOP3.LUT R19, R20, 0x1, RZ, 0xc0, !PT ;  /* 0x0000000114137812 */ /* 0x000fe200078ec0ff */
[----:B------:R-:W-:Y:S01]  /*ffa0*/  IMAD.IADD R23, R23, 0x1, R15 ;  /* 0x0000000117177824 */ /* 0x000fe200078e020f */
[----:B------:R-:W-:Y:S01]  /*ffb0*/  LOP3.LUT R3, R4, R3, RZ, 0x3c, !PT ;  /* 0x0000000304037212 */ /* 0x000fe200078e3cff */
[----:B-1----:R-:W-:Y:S01]  /*ffc0*/  IMAD R2, R13, 0x80, R2 ;  /* 0x000000800d027824 */ /* 0x002fe200078e0202 */
[----:B------:R-:W-:Y:S01]  /*ffd0*/  ISETP.NE.U32.AND P3, PT, R19, 0x1, PT ;  /* 0x000000011300780c */ /* 0x000fe20003f65070 */
[----:B------:R-:W-:Y:S01]  /*ffe0*/  IMAD R18, R18, 0x10, R21 ;  /* 0x0000001012127824 */ /* 0x000fe200078e0215 */
[----:B------:R-:W-:Y:S01]  /*fff0*/  LOP3.LUT R0, R3, 0x7ffffe00, R0, 0xf8, !PT ;  /* 0x7ffffe0003007812 */ /* 0x000fe200078ef800 */
[----:B------:R-:W-:Y:S01]  /*10000*/  @P0 IMAD.HI.U32 R4, R2, c[0x0][0x4ec], RZ ;  /* 0x00013b0002040a27 */ /* 0x000fe200078e00ff */
[----:B------:R-:W-:-:S02]  /*10010*/  R2P PR, R20, 0x6 ;  /* 0x0000000614007804 */ /* 0x000fc40000000000 */
[----:B------:R-:W-:Y:S01]  /*10020*/  F2FP.PACK_AB R88, R89, R88 ;  /* 0x000000585958723e */ /* 0x000fe200000000ff */
[----:B------:R-:W-:Y:S01]  /*10030*/  IMAD.SHL.U32 R20, R20, 0x40, RZ ;  /* 0x0000004014147824 */ /* 0x000fe200078e00ff */
[----:B------:R-:W-:Y:S01]  /*10040*/  F2FP.PACK_AB R90, R91, R90 ;  /* 0x0000005a5b5a723e */ /* 0x000fe200000000ff */
[----:B------:R-:W-:Y:S01]  /*10050*/  IMAD.MOV.U32 R12, RZ, RZ, R2 ;  /* 0x000000ffff0c7224 */ /* 0x000fe200078e0002 */
[----:B------:R-:W-:Y:S01]  /*10060*/  @P0 SHF.R.U32.HI R12, RZ, c[0x0][0x4f0], R4 ;  /* 0x00013c00ff0c0a19 */ /* 0x000fe20000011604 */
[----:B------:R-:W-:Y:S01]  /*10070*/  IMAD R3, R14, c[0x0][0x388], RZ ;  /* 0x0000e2000e037a24 */ /* 0x000fe200078e02ff */
[----:B------:R-:W-:Y:S01]  /*10080*/  LOP3.LUT R26, R20, 0x1c0, RZ, 0xc0, !PT ;  /* 0x000001c0141a7812 */ /* 0x000fe200078ec0ff */
[----:B------:R-:W-:Y:S01]  /*10090*/  IMAD R4, R11, 0x8, R18 ;  /* 0x000000080b047824 */ /* 0x000fe200078e0212 */
[--C-:B------:R-:W-:Y:S01]  /*100a0*/  SHF.R.S32.HI R14, RZ, 0x1f, R12.reuse ;  /* 0x0000001fff0e7819 */ /* 0x100fe2000001140c */
[----:B------:R-:W-:Y:S01]  /*100b0*/  IMAD.MOV R11, RZ, RZ, -R12 ;  /* 0x000000ffff0b7224 */ /* 0x000fe200078e0a0c */
[----:B------:R-:W-:Y:S01]  /*100c0*/  LEA.HI R26, R26, R26, RZ, 0x1d ;  /* 0x0000001a1a1a7211 */ /* 0x000fe200078fe8ff */
[----:B------:R-:W-:Y:S01]  /*100d0*/  IMAD R4, R13, 0x80, R4 ;  /* 0x000000800d047824 */ /* 0x000fe200078e0204 */
[----:B------:R-:W-:Y:S01]  /*100e0*/  F2FP.PACK_AB R92, R93, R92 ;  /* 0x0000005c5d5c723e */ /* 0x000fe200000000ff */
[----:B------:R-:W-:Y:S01]  /*100f0*/  IMAD R15, R14, c[0x0][0x3e0], RZ ;  /* 0x0000f8000e0f7a24 */ /* 0x000fe200078e02ff */
[----:B------:R-:W-:Y:S01]  /*10100*/  F2FP.PACK_AB R94, R95, R94 ;  /* 0x0000005e5f5e723e */ /* 0x000fe200000000ff */
[----:B------:R-:W-:Y:S01]  /*10110*/  IMAD.U32 R17, R17, 0x2, R26 ;  /* 0x0000000211117824 */ /* 0x000fe200078e001a */
[----:B------:R-:W-:Y:S01]  /*10120*/  F2FP.PACK_AB R96, R97, R96 ;  /* 0x000000606160723e */ /* 0x000fe200000000ff */
[----:B------:R-:W-:Y:S01]  /*10130*/  IMAD R11, R11, c[0x0][0x4e8], R2 ;  /* 0x00013a000b0b7a24 */ /* 0x000fe200078e0202 */
[----:B------:R-:W-:Y:S01]  /*10140*/  F2FP.PACK_AB R98, R99, R98 ;  /* 0x000000626362723e */ /* 0x000fe200000000ff */
[----:B------:R-:W-:Y:S01]  /*10150*/  IMAD.SHL.U32 R17, R17, 0x2, RZ ;  /* 0x0000000211117824 */ /* 0x000fe200078e00ff */
[----:B------:R-:W-:Y:S01]  /*10160*/  F2FP.PACK_AB R100, R101, R100 ;  /* 0x000000646564723e */ /* 0x000fe200000000ff */
[----:B------:R-:W-:Y:S01]  /*10170*/  @P0 IMAD.HI.U32 R2, R4, c[0x0][0x4ec], RZ ;  /* 0x00013b0004020a27 */ /* 0x000fe200078e00ff */
[----:B------:R-:W-:-:S02]  /*10180*/  F2FP.PACK_AB R102, R103, R102 ;  /* 0x000000666766723e */ /* 0x000fc400000000ff */
[----:B------:R-:W-:Y:S01]  /*10190*/  IADD3 R21, R17, 0x70, RZ ;  /* 0x0000007011157810 */ /* 0x000fe20007ffe0ff */
[C---:B------:R-:W-:Y:S01]  /*101a0*/  IMAD.WIDE.U32 R22, R12.reuse, c[0x0][0x3e0], R22 ;  /* 0x0000f8000c167a25 */ /* 0x040fe200078e0016 */
[----:B------:R-:W-:Y:S01]  /*101b0*/  STS [R17+0x80], R112 ;  /* 0x0000807011007388 */ /* 0x000fe20000000800 */
[----:B------:R-:W-:Y:S02]  /*101c0*/  F2FP.PACK_AB R6, R105, R6 ;  /* 0x000000066906723e */ /* 0x000fe400000000ff */
[----:B------:R-:W-:Y:S01]  /*101d0*/  IMAD R15, R12, c[0x0][0x3e4], R15 ;  /* 0x0000f9000c0f7a24 */ /* 0x000fe200078e020f */
[----:B------:R-:W-:Y:S01]  /*101e0*/  IADD3 R12, R17, 0x80, RZ ;  /* 0x00000080110c7810 */ /* 0x000fe20007ffe0ff */
[----:B------:R-:W-:Y:S01]  /*101f0*/  IMAD.MOV.U32 R19, RZ, RZ, R4 ;  /* 0x000000ffff137224 */ /* 0x000fe200078e0004 */
[----:B------:R-:W-:Y:S01]  /*10200*/  @P0 SHF.R.U32.HI R19, RZ, c[0x0][0x4f0], R2 ;  /* 0x00013c00ff130a19 */ /* 0x000fe20000011602 */
[----:B------:R-:W-:Y:S01]  /*10210*/  IMAD.IADD R23, R23, 0x1, R15 ;  /* 0x0000000117177824 */ /* 0x000fe200078e020f */
[----:B------:R-:W-:Y:S01]  /*10220*/  @P3 IADD3 R21, R12, 0x10, RZ ;  /* 0x000000100c153810 */ /* 0x000fe20007ffe0ff */
[----:B------:R-:W-:Y:S01]  /*10230*/  IMAD.MOV.U32 R2, RZ, RZ, 0x20 ;  /* 0x00000020ff027424 */ /* 0x000fe200078e00ff */
[----:B------:R-:W-:Y:S01]  /*10240*/  SHF.R.S32.HI R12, RZ, 0x1f, R11 ;  /* 0x0000001fff0c7819 */ /* 0x000fe2000001140b */
[----:B------:R-:W-:Y:S01]  /*10250*/  IMAD.WIDE.U32 R22, R11, c[0x0][0x3d8], R22 ;  /* 0x0000f6000b167a25 */ /* 0x000fe200078e0016 */
[--C-:B------:R-:W-:Y:S01]  /*10260*/  SHF.R.S32.HI R15, RZ, 0x1f, R19.reuse ;  /* 0x0000001fff0f7819 */ /* 0x100fe20000011413 */
[----:B------:R-:W-:Y:S01]  /*10270*/  STS [R17+0x480], R114 ;  /* 0x0004807211007388 */ /* 0x000fe20000000800 */
[----:B------:R-:W-:Y:S01]  /*10280*/  IADD3 R14, P0, R19, R24, RZ ;  /* 0x00000018130e7210 */ /* 0x000fe20007f1e0ff */
[----:B------:R-:W-:Y:S01]  /*10290*/  IMAD.MOV R19, RZ, RZ, -R19 ;  /* 0x000000ffff137224 */ /* 0x000fe200078e0a13 */
[----:B------:R-:W-:Y:S01]  /*102a0*/  SEL R2, R2, 0xffffffe0, !P1 ;  /* 0xffffffe002027807 */ /* 0x000fe20004800000 */
[----:B------:R-:W-:Y:S01]  /*102b0*/  IMAD R12, R12, c[0x0][0x3d8], RZ ;  /* 0x0000f6000c0c7a24 */ /* 0x000fe200078e02ff */
[----:B------:R-:W-:Y:S01]  /*102c0*/  IADD3.X R15, R15, R25, R16, P0, !PT ;  /* 0x000000190f0f7210 */ /* 0x000fe200007fe410 */
[----:B------:R-:W-:Y:S01]  /*102d0*/  IMAD R25, R19, c[0x0][0x4e8], R4 ;  /* 0x00013a0013197a24 */ /* 0x000fe200078e0204 */
[----:B------:R-:W-:Y:S01]  /*102e0*/  STS [R21], R108 ;  /* 0x0000006c15007388 */ /* 0x000fe20000000800 */
[----:B------:R-:W-:Y:S01]  /*102f0*/  IMAD R4, R11, c[0x0][0x3dc], R12 ;  /* 0x0000f7000b047a24 */ /* 0x000fe200078e020c */
[----:B------:R-:W-:Y:S01]  /*10300*/  F2FP.PACK_AB R106, R107, R106 ;  /* 0x0000006a6b6a723e */ /* 0x000fe200000000ff */
[----:B------:R-:W-:Y:S01]  /*10310*/  IMAD.IADD R19, R17, 0x1, R2 ;  /* 0x0000000111137824 */ /* 0x000fe200078e0202 */
[----:B------:R-:W-:Y:S01]  /*10320*/  STS [R21+0x400], R110 ;  /* 0x0004006e15007388 */ /* 0x000fe20000000800 */
[----:B------:R-:W-:Y:S01]  /*10330*/  IMAD.IADD R11, R2, 0x1, R21 ;  /* 0x00000001020b7824 */ /* 0x000fe200078e0215 */
[----:B------:R-:W-:Y:S01]  /*10340*/  SHF.R.S32.HI R2, RZ, 0x1f, R25 ;  /* 0x0000001fff027819 */ /* 0x000fe20000011419 */
[----:B------:R-:W-:Y:S01]  /*10350*/  IMAD.MOV.U32 R12, RZ, RZ, 0x40 ;  /* 0x00000040ff0c7424 */ /* 0x000fe200078e00ff */
[----:B------:R-:W-:Y:S01]  /*10360*/  STS [R19+0x80], R68 ;  /* 0x0000804413007388 */ /* 0x000fe20000000800 */
[----:B------:R-:W-:Y:S01]  /*10370*/  IMAD.WIDE.U32 R14, R25, c[0x0][0x488], R14 ;  /* 0x00012200190e7a25 */ /* 0x000fe200078e000e */
[----:B------:R-:W-:-:S02]  /*10380*/  F2FP.PACK_AB R52, R53, R52 ;  /* 0x000000343534723e */ /* 0x000fc400000000ff */
[----:B------:R-:W-:Y:S01]  /*10390*/  SEL R12, R12, 0xffffffc0, !P2 ;  /* 0xffffffc00c0c7807 */ /* 0x000fe20005000000 */
[----:B------:R-:W-:Y:S01]  /*103a0*/  IMAD R2, R2, c[0x0][0x488], RZ ;  /* 0x0001220002027a24 */ /* 0x000fe200078e02ff */
[----:B------:R-:W-:Y:S01]  /*103b0*/  STS [R19+0x480], R70 ;  /* 0x0004804613007388 */ /* 0x000fe20000000800 */
[----:B------:R-:W-:Y:S01]  /*103c0*/  F2FP.PACK_AB R54, R55, R54 ;  /* 0x000000363736723e */ /* 0x000fe200000000ff */
[----:B------:R-:W-:Y:S01]  /*103d0*/  IMAD R20, R13, 0x80, R18 ;  /* 0x000000800d147824 */ /* 0x000fe200078e0212 */
[----:B------:R-:W-:Y:S01]  /*103e0*/  LEA R16, P0, R14, c[0x0][0x450], 0x2 ;  /* 0x000114000e107a11 */ /* 0x000fe200078010ff */
[----:B------:R-:W-:Y:S01]  /*103f0*/  IMAD R2, R25, c[0x0][0x48c], R2 ;  /* 0x0001230019027a24 */ /* 0x000fe200078e0202 */
[----:B------:R-:W-:Y:S01]  /*10400*/  STS [R11], R72 ;  /* 0x000000480b007388 */ /* 0x000fe20000000800 */
[--C-:B------:R-:W-:Y:S01]  /*10410*/  IMAD.IADD R25, R17, 0x1, R12.reuse ;  /* 0x0000000111197824 */ /* 0x100fe200078e020c */
[----:B------:R-:W-:Y:S01]  /*10420*/  F2FP.PACK_AB R56, R57, R56 ;  /* 0x000000383938723e */ /* 0x000fe200000000ff */
[C---:B------:R-:W-:Y:S01]  /*10430*/  IMAD.IADD R27, R12.reuse, 0x1, R21 ;  /* 0x000000010c1b7824 */ /* 0x040fe200078e0215 */
[----:B------:R-:W-:Y:S01]  /*10440*/  STS [R11+0x400], R74 ;  /* 0x0004004a0b007388 */ /* 0x000fe20000000800 */
[----:B------:R-:W-:Y:S01]  /*10450*/  IMAD.IADD R29, R12, 0x1, R19 ;  /* 0x000000010c1d7824 */ /* 0x000fe200078e0213 */
[----:B------:R-:W-:Y:S01]  /*10460*/  F2FP.PACK_AB R58, R59, R58 ;  /* 0x0000003a3b3a723e */ /* 0x000fe200000000ff */
[----:B------:R-:W-:Y:S01]  /*10470*/  IMAD.IADD R31, R11, 0x1, R12 ;  /* 0x000000010b1f7824 */ /* 0x000fe200078e020c */
[----:B------:R-:W-:Y:S01]  /*10480*/  STS [R25+0x80], R76 ;  /* 0x0000804c19007388 */ /* 0x000fe20000000800 */
[----:B------:R-:W-:Y:S01]  /*10490*/  IMAD.IADD R15, R15, 0x1, R2 ;  /* 0x000000010f0f7824 */ /* 0x000fe200078e0202 */
[----:B------:R-:W-:Y:S01]  /*104a0*/  F2FP.PACK_AB R60, R61, R60 ;  /* 0x0000003c3d3c723e */ /* 0x000fe200000000ff */
[----:B------:R-:W-:Y:S01]  /*104b0*/  IMAD.SHL.U32 R0, R0, 0x2, RZ ;  /* 0x0000000200007824 */ /* 0x000fe200078e00ff */
[----:B------:R-:W-:Y:S01]  /*104c0*/  STS [R25+0x480], R78 ;  /* 0x0004804e19007388 */ /* 0x000fe20000000800 */
[----:B------:R-:W-:Y:S01]  /*104d0*/  F2FP.PACK_AB R62, R63, R62 ;  /* 0x0000003e3f3e723e */ /* 0x000fe200000000ff */
[----:B------:R-:W-:Y:S01]  /*104e0*/  IMAD R10, R13, 0x80, R10 ;  /* 0x000000800d0a7824 */ /* 0x000fe200078e020a */
[----:B------:R-:W-:Y:S01]  /*104f0*/  F2FP.PACK_AB R5, R5, R64 ;  /* 0x000000400505723e */ /* 0x000fe200000000ff */
[----:B------:R-:W-:Y:S01]  /*10500*/  STS [R27], R80 ;  /* 0x000000501b007388 */ /* 0x000fe20000000800 */
[----:B------:R-:W-:-:S02]  /*10510*/  F2FP.PACK_AB R66, R67, R66 ;  /* 0x000000424342723e */ /* 0x000fc400000000ff */
[----:B------:R-:W-:Y:S01]  /*10520*/  LEA.HI.X R15, R14, c[0x0][0x454], R15, 0x2, P0 ;  /* 0x000115000e0f7a11 */ /* 0x000fe200000f140f */
[----:B------:R-:W-:Y:S01]  /*10530*/  STS [R27+0x400], R82 ;  /* 0x000400521b007388 */ /* 0x000fe20000000800 */
[C---:B------:R-:W-:Y:S02]  /*10540*/  IADD3 R18, R20.reuse, 0x8, RZ ;  /* 0x0000000814127810 */ /* 0x040fe40007ffe0ff */
[-C--:B------:R-:W-:Y:S01]  /*10550*/  ISETP.GE.OR P5, PT, R20, R3.reuse, P4 ;  /* 0x000000031400720c */ /* 0x080fe200027a6670 */
[----:B------:R-:W-:Y:S01]  /*10560*/  STS [R29+0x80], R84 ;  /* 0x000080541d007388 */ /* 0x000fe20000000800 */
[----:B------:R-:W-:Y:S02]  /*10570*/  ISETP.GE.OR P4, PT, R18, R3, P4 ;  /* 0x000000031200720c */ /* 0x000fe40002786670 */
[----:B------:R-:W-:Y:S01]  /*10580*/  LEA R2, P0, R22, c[0x0][0x380], 0x1 ;  /* 0x0000e00016027a11 */ /* 0x000fe200078008ff */
[----:B------:R-:W-:Y:S04]  /*10590*/  STS [R29+0x480], R86 ;  /* 0x000480561d007388 */ /* 0x000fe80000000800 */
[----:B------:R-:W-:Y:S04]  /*105a0*/  STS [R31], R88 ;  /* 0x000000581f007388 */ /* 0x000fe80000000800 */
        /* <DEDUP_REMOVED lines=15> */
[----:B------:R1:W-:Y:S04]  /*106a0*/  STS [R31+0x4000], R5 ;  /* 0x004000051f007388 */ /* 0x0003e80000000800 */
[----:B------:R-:W-:Y:S04]  /*106b0*/  STS [R31+0x4400], R66 ;  /* 0x004400421f007388 */ /* 0x000fe80000000800 */
[----:B------:R-:W-:Y:S04]  /*106c0*/  SHFL.IDX PT, R32, R16, RZ, 0x1c1f ;  /* 0x001c1fff10207589 */ /* 0x000fe800000e0000 */
[----:B------:R-:W2:Y:S04]  /*106d0*/  SHFL.IDX PT, R33, R15, RZ, 0x1c1f ;  /* 0x001c1fff0f217589 */ /* 0x000ea800000e0000 */
[----:B------:R-:W-:Y:S06]  /*106e0*/  BAR.SYNC.DEFER_BLOCKING 0x1, 0x100 ;  /* 0x0044000000007b1d */ /* 0x000fec0000010000 */
[----:B------:R-:W-:Y:S01]  /*106f0*/  SHFL.IDX PT, R34, R16, 0x1, 0x1c1f ;  /* 0x003c1f0010227f89 */ /* 0x000fe200000e0000 */
[----:B-1----:R-:W-:-:S03]  /*10700*/  IMAD.IADD R5, R23, 0x1, R4 ;  /* 0x0000000117057824 */ /* 0x002fc600078e0204 */
[----:B------:R-:W1:Y:S02]  /*10710*/  SHFL.IDX PT, R35, R15, 0x1, 0x1c1f ;  /* 0x003c1f000f237f89 */ /* 0x000e6400000e0000 */
[----:B------:R-:W-:Y:S02]  /*10720*/  LEA.HI.X R22, R22, c[0x0][0x384], R5, 0x1, P0 ;  /* 0x0000e10016167a11 */ /* 0x000fe400000f0c05 */
[----:B------:R-:W3:Y:S01]  /*10730*/  SHFL.IDX PT, R20, R2, RZ, 0x181f ;  /* 0x00181fff02147589 */ /* 0x000ee200000e0000 */
[----:B------:R-:W-:-:S03]  /*10740*/  ISETP.GE.AND P0, PT, R10, R3, PT ;  /* 0x000000030a00720c */ /* 0x000fc60003f06270 */
[----:B------:R-:W4:Y:S04]  /*10750*/  SHFL.IDX PT, R21, R22, RZ, 0x181f ;  /* 0x00181fff16157589 */ /* 0x000f2800000e0000 */
[----:B--2---:R-:W-:Y:S04]  /*10760*/  @!P5 ST.E [R32.64], R7 ;  /* 0x000000072000d985 */ /* 0x004fe8000c10190a */
[----:B-1----:R1:W-:Y:S04]  /*10770*/  @!P4 ST.E [R34.64], R8 ;  /* 0x000000082200c985 */ /* 0x0023e8000c10190a */
[----:B------:R2:W2:Y:S04]  /*10780*/  LDS.128 R48, [R0+0x1080] ;  /* 0x0010800000307984 */ /* 0x0004a80000000c00 */
[----:B------:R2:W2:Y:S04]  /*10790*/  LDS.128 R44, [R0+0x2080] ;  /* 0x00208000002c7984 */ /* 0x0004a80000000c00 */
[----:B------:R2:W2:Y:S04]  /*107a0*/  LDS.128 R40, [R0+0x3080] ;  /* 0x0030800000287984 */ /* 0x0004a80000000c00 */
[----:B------:R2:W2:Y:S04]  /*107b0*/  LDS.128 R36, [R0+0x5080] ;  /* 0x0050800000247984 */ /* 0x0004a80000000c00 */
[----:B------:R2:W2:Y:S04]  /*107c0*/  LDS.128 R24, [R0+0x6080] ;  /* 0x0060800000187984 */ /* 0x0004a80000000c00 */
[----:B------:R2:W2:Y:S01]  /*107d0*/  LDS.128 R16, [R0+0x7080] ;  /* 0x0070800000107984 */ /* 0x0004a20000000c00 */
[----:B-1----:R-:W-:Y:S01]  /*107e0*/  IADD3 R8, R9, 0x40, RZ ;  /* 0x0000004009087810 */ /* 0x002fe20007ffe0ff */
[----:B------:R-:W-:Y:S05]  /*107f0*/  @P0 BRA `(.L_x_199) ;  /* 0x000000b000000947 */ /* 0x000fea0003800000 */
[----:B---34-:R-:W1:Y:S01]  /*10800*/  LDS.128 R4, [R0+0x80] ;  /* 0x0000800000047984 */ /* 0x018e620000000c00 */
[----:B------:R-:W-:-:S02]  /*10810*/  ISETP.GE.AND P0, PT, R8, c[0x0][0x3c8], PT ;  /* 0x0000f20008007a0c */ /* 0x000fc40003f06270 */
[----:B------:R-:W-:Y:S01]  /*10820*/  ISETP.GE.AND P1, PT, R9, c[0x0][0x3c8], PT ;  /* 0x0000f20009007a0c */ /* 0x000fe20003f26270 */
[----:B------:R-:W3:Y:S10]  /*10830*/  LDS.128 R12, [R0+0x4080] ;  /* 0x00408000000c7984 */ /* 0x000ef40000000c00 */
[----:B------:R-:W-:-:S02]  /*10840*/  @!P0 SHF.R.S32.HI R11, RZ, 0x1f, R8 ;  /* 0x0000001fff0b8819 */ /* 0x000fc40000011408 */
[----:B------:R-:W-:Y:S02]  /*10850*/  @!P1 IMAD.WIDE R28, R9, 0x2, R20 ;  /* 0x00000002091c9825 */ /* 0x000fe400078e0214 */
[----:B------:R-:W-:-:S04]  /*10860*/  @!P0 LEA.HI R11, R11, R8, RZ, 0x3 ;  /* 0x000000080b0b8211 */ /* 0x000fc800078f18ff */
[----:B------:R-:W-:-:S05]  /*10870*/  @!P0 LOP3.LUT R11, R11, 0xfffffff8, RZ, 0xc0, !PT ;  /* 0xfffffff80b0b8812 */ /* 0x000fca00078ec0ff */
[----:B------:R-:W-:Y:S01]  /*10880*/  @!P0 IMAD.WIDE R20, R11, 0x2, R20 ;  /* 0x000000020b148825 */ /* 0x000fe200078e0214 */
[----:B-1----:R1:W-:Y:S04]  /*10890*/  @!P1 ST.E.128 [R28.64], R4 ;  /* 0x000000041c009985 */ /* 0x0023e8000c101d0a */
[----:B---3--:R1:W-:Y:S02]  /*108a0*/  @!P0 ST.E.128 [R20.64], R12 ;  /* 0x0000000c14008985 */ /* 0x0083e4000c101d0a */
.L_x_199:
[----:B---34-:R-:W-:Y:S05]  /*108b0*/  BSYNC B0 ;  /* 0x0000000000007941 */ /* 0x018fea0003800000 */
.L_x_198:
[----:B--2---:R-:W-:Y:S01]  /*108c0*/  IADD3 R0, R10, 0x20, RZ ;  /* 0x000000200a007810 */ /* 0x004fe20007ffe0ff */
[----:B-1----:R1:W2:Y:S01]  /*108d0*/  SHFL.IDX PT, R7, R22, 0x1, 0x181f ;  /* 0x00381f0016077f89 */ /* 0x0022a200000e0000 */
[----:B------:R-:W-:Y:S02]  /*108e0*/  BSSY B0, `(.L_x_200) ;  /* 0x000000d000007945 */ /* 0x000fe40003800000 */
[----:B------:R-:W-:Y:S01]  /*108f0*/  ISETP.GE.AND P0, PT, R0, R3, PT ;  /* 0x000000030000720c */ /* 0x000fe20003f06270 */
[----:B------:R1:W3:-:S12]  /*10900*/  SHFL.IDX PT, R6, R2, 0x1, 0x181f ;  /* 0x00381f0002067f89 */ /* 0x0002d800000e0000 */
[----:B------:R-:W-:Y:S05]  /*10910*/  @P0 BRA `(.L_x_201) ;  /* 0x0000009000000947 */ /* 0x000fea0003800000 */
[----:B------:R-:W-:Y:S02]  /*10920*/  ISETP.GE.AND P0, PT, R8, c[0x0][0x3c8], PT ;  /* 0x0000f20008007a0c */ /* 0x000fe40003f06270 */
[----:B------:R-:W-:-:S11]  /*10930*/  ISETP.GE.AND P1, PT, R9, c[0x0][0x3c8], PT ;  /* 0x0000f20009007a0c */ /* 0x000fd60003f26270 */
[----:B------:R-:W-:-:S04]  /*10940*/  @!P0 SHF.R.S32.HI R5, RZ, 0x1f, R8 ;  /* 0x0000001fff058819 */ /* 0x000fc80000011408 */
[----:B------:R-:W-:Y:S01]  /*10950*/  @!P0 LEA.HI R0, R5, R8, RZ, 0x3 ;  /* 0x0000000805008211 */ /* 0x000fe200078f18ff */
[----:B--23--:R-:W-:-:S03]  /*10960*/  @!P1 IMAD.WIDE R4, R9, 0x2, R6 ;  /* 0x0000000209049825 */ /* 0x00cfc600078e0206 */
[----:B------:R-:W-:Y:S02]  /*10970*/  @!P0 LOP3.LUT R0, R0, 0xfffffff8, RZ, 0xc0, !PT ;  /* 0xfffffff800008812 */ /* 0x000fe400078ec0ff */
[----:B------:R2:W-:Y:S03]  /*10980*/  @!P1 ST.E.128 [R4.64], R48 ;  /* 0x0000003004009985 */ /* 0x0005e6000c101d0a */
[----:B------:R-:W-:-:S05]  /*10990*/  @!P0 IMAD.WIDE R6, R0, 0x2, R6 ;  /* 0x0000000200068825 */ /* 0x000fca00078e0206 */
[----:B------:R2:W-:Y:S02]  /*109a0*/  @!P0 ST.E.128 [R6.64], R36 ;  /* 0x0000002406008985 */ /* 0x0005e4000c101d0a */
.L_x_201:
[----:B------:R-:W-:Y:S05]  /*109b0*/  BSYNC B0 ;  /* 0x0000000000007941 */ /* 0x000fea0003800000 */
.L_x_200:
[----:B------:R-:W-:Y:S01]  /*109c0*/  IADD3 R0, R10, 0x40, RZ ;  /* 0x000000400a007810 */ /* 0x000fe20007ffe0ff */
[----:B--2---:R2:W4:Y:S01]  /*109d0*/  SHFL.IDX PT, R7, R22, 0x2, 0x181f ;  /* 0x00581f0016077f89 */ /* 0x00452200000e0000 */
[----:B------:R-:W-:Y:S02]  /*109e0*/  BSSY B0, `(.L_x_202) ;  /* 0x000000d000007945 */ /* 0x000fe40003800000 */
[----:B------:R-:W-:Y:S01]  /*109f0*/  ISETP.GE.AND P0, PT, R0, R3, PT ;  /* 0x000000030000720c */ /* 0x000fe20003f06270 */
[----:B---3--:R2:W3:-:S12]  /*10a00*/  SHFL.IDX PT, R6, R2, 0x2, 0x181f ;  /* 0x00581f0002067f89 */ /* 0x0084d800000e0000 */
[----:B------:R-:W-:Y:S05]  /*10a10*/  @P0 BRA `(.L_x_203) ;  /* 0x0000009000000947 */ /* 0x000fea0003800000 */
[----:B------:R-:W-:Y:S02]  /*10a20*/  ISETP.GE.AND P0, PT, R8, c[0x0][0x3c8], PT ;  /* 0x0000f20008007a0c */ /* 0x000fe40003f06270 */
[----:B------:R-:W-:-:S11]  /*10a30*/  ISETP.GE.AND P1, PT, R9, c[0x0][0x3c8], PT ;  /* 0x0000f20009007a0c */ /* 0x000fd60003f26270 */
[----:B------:R-:W-:-:S04]  /*10a40*/  @!P0 SHF.R.S32.HI R5, RZ, 0x1f, R8 ;  /* 0x0000001fff058819 */ /* 0x000fc80000011408 */
[----:B------:R-:W-:Y:S01]  /*10a50*/  @!P0 LEA.HI R0, R5, R8, RZ, 0x3 ;  /* 0x0000000805008211 */ /* 0x000fe200078f18ff */
[----:B---34-:R-:W-:-:S03]  /*10a60*/  @!P1 IMAD.WIDE R4, R9, 0x2, R6 ;  /* 0x0000000209049825 */ /* 0x018fc600078e0206 */
[----:B------:R-:W-:Y:S02]  /*10a70*/  @!P0 LOP3.LUT R0, R0, 0xfffffff8, RZ, 0xc0, !PT ;  /* 0xfffffff800008812 */ /* 0x000fe400078ec0ff */
[----:B------:R3:W-:Y:S03]  /*10a80*/  @!P1 ST.E.128 [R4.64], R44 ;  /* 0x0000002c04009985 */ /* 0x0007e6000c101d0a */
[----:B------:R-:W-:-:S05]  /*10a90*/  @!P0 IMAD.WIDE R6, R0, 0x2, R6 ;  /* 0x0000000200068825 */ /* 0x000fca00078e0206 */
[----:B------:R3:W-:Y:S02]  /*10aa0*/  @!P0 ST.E.128 [R6.64], R24 ;  /* 0x0000001806008985 */ /* 0x0007e4000c101d0a */
.L_x_203:
[----:B------:R-:W-:Y:S05]  /*10ab0*/  BSYNC B0 ;  /* 0x0000000000007941 */ /* 0x000fea0003800000 */
.L_x_202:
[----:B------:R-:W-:Y:S01]  /*10ac0*/  IADD3 R10, R10, 0x60, RZ ;  /* 0x000000600a0a7810 */ /* 0x000fe20007ffe0ff */
[----:B---3--:R3:W1:Y:S03]  /*10ad0*/  SHFL.IDX PT, R5, R22, 0x3, 0x181f ;  /* 0x00781f0016057f89 */ /* 0x00866600000e0000 */
[----:B------:R-:W-:Y:S01]  /*10ae0*/  ISETP.GE.AND P0, PT, R10, R3, PT ;  /* 0x000000030a00720c */ /* 0x000fe20003f06270 */
[----:B------:R3:W2:-:S12]  /*10af0*/  SHFL.IDX PT, R4, R2, 0x3, 0x181f ;  /* 0x00781f0002047f89 */ /* 0x00069800000e0000 */
[----:B------:R-:W-:Y:S05]  /*10b00*/  @P0 EXIT ;  /* 0x000000000000094d */ /* 0x000fea0003800000 */
[----:B------:R-:W-:-:S13]  /*10b10*/  ISETP.GE.AND P0, PT, R9, c[0x0][0x3c8], PT ;  /* 0x0000f20009007a0c */ /* 0x000fda0003f06270 */
[----:B-123--:R-:W-:-:S05]  /*10b20*/  @!P0 IMAD.WIDE R2, R9, 0x2, R4 ;  /* 0x0000000209028825 */ /* 0x00efca00078e0204 */
        /* <DEDUP_REMOVED lines=9> */
.L_x_197:
[----:B------:R-:W1:Y:S01]  /*10bc0*/  S2R R5, SR_TID.X ;  /* 0x0000000000057919 */ /* 0x000e620000002100 */
[----:B------:R-:W-:Y:S03]  /*10bd0*/  BSSY B0, `(.L_x_204) ;  /* 0x0000027000007945 */ /* 0x000fe60003800000 */
[----:B------:R-:W2:Y:S01]  /*10be0*/  S2R R8, SR_CTAID.Z ;  /* 0x0000000000087919 */ /* 0x000ea20000002700 */
[----:B-1----:R-:W-:Y:S02]  /*10bf0*/  ISETP.GT.AND P0, PT, R5, 0x7f, PT ;  /* 0x0000007f0500780c */ /* 0x002fe40003f04270 */
[----:B--2---:R-:W-:-:S11]  /*10c00*/  SHF.R.S32.HI R11, RZ, 0x1f, R8 ;  /* 0x0000001fff0b7819 */ /* 0x004fd60000011408 */
[----:B------:R-:W-:Y:S05]  /*10c10*/  @P0 BRA `(.L_x_205) ;  /* 0x0000022000000947 */ /* 0x000fea0003800000 */
[----:B------:R-:W1:Y:S01]  /*10c20*/  S2R R0, SR_CTAID.X ;  /* 0x0000000000007919 */ /* 0x000e620000002500 */
[----:B------:R-:W-:-:S05]  /*10c30*/  MOV R2, c[0x0][0x4e8] ;  /* 0x00013a0000027a02 */ /* 0x000fca0000000f00 */
[----:B------:R-:W-:Y:S01]  /*10c40*/  IMAD R3, R2, c[0x0][0x388], RZ ;  /* 0x0000e20002037a24 */ /* 0x000fe200078e02ff */
[----:B-1----:R-:W-:-:S04]  /*10c50*/  LEA R0, R0, R5, 0x7 ;  /* 0x0000000500007211 */ /* 0x002fc800078e38ff */
[----:B------:R-:W-:-:S13]  /*10c60*/  ISETP.GE.AND P0, PT, R0, R3, PT ;  /* 0x000000030000720c */ /* 0x000fda0003f06270 */
[----:B------:R-:W-:Y:S05]  /*10c70*/  @P0 BRA `(.L_x_205) ;  /* 0x000001c000000947 */ /* 0x000fea0003800000 */
[----:B------:R-:W1:Y:S01]  /*10c80*/  S2R R7, SR_CTAID.Y ;  /* 0x0000000000077919 */ /* 0x000e620000002600 */
[----:B------:R-:W-:Y:S02]  /*10c90*/  ISETP.NE.AND P0, PT, R2, 0x1, PT ;  /* 0x000000010200780c */ /* 0x000fe40003f05270 */
[----:B------:R-:W-:-:S11]  /*10ca0*/  MOV R6, R0 ;  /* 0x0000000000067202 */ /* 0x000fd60000000f00 */
[----:B------:R-:W-:-:S05]  /*10cb0*/  @P0 IMAD.HI.U32 R9, R0, c[0x0][0x4ec], RZ ;  /* 0x00013b0000090a27 */ /* 0x000fca00078e00ff */
[----:B------:R-:W-:Y:S02]  /*10cc0*/  @P0 SHF.R.U32.HI R6, RZ, c[0x0][0x4f0], R9 ;  /* 0x00013c00ff060a19 */ /* 0x000fe40000011609 */
[----:B-1----:R-:W-:Y:S01]  /*10cd0*/  SHF.R.S32.HI R4, RZ, 0x1f, R7 ;  /* 0x0000001fff047819 */ /* 0x002fe20000011407 */
[----:B------:R-:W-:-:S04]  /*10ce0*/  IMAD.WIDE.U32 R2, R7, c[0x0][0x490], RZ ;  /* 0x0001240007027a25 */ /* 0x000fc800078e00ff */
[----:B------:R-:W-:Y:S02]  /*10cf0*/  IMAD R4, R4, c[0x0][0x490], RZ ;  /* 0x0001240004047a24 */ /* 0x000fe400078e02ff */
[----:B------:R-:W-:Y:S02]  /*10d00*/  IMAD.MOV.U32 R12, RZ, RZ, R2 ;  /* 0x000000ffff0c7224 */ /* 0x000fe400078e0002 */
[----:B------:R-:W-:Y:S01]  /*10d10*/  IMAD R13, R7, c[0x0][0x494], R4 ;  /* 0x00012500070d7a24 */ /* 0x000fe200078e0204 */
[----:B------:R-:W-:-:S04]  /*10d20*/  IADD3 R7, -R6, RZ, RZ ;  /* 0x000000ff06077210 */ /* 0x000fc80007ffe1ff */
[----:B------:R-:W-:Y:S01]  /*10d30*/  IADD3 R13, R3, R13, RZ ;  /* 0x0000000d030d7210 */ /* 0x000fe20007ffe0ff */
[----:B------:R-:W-:Y:S02]  /*10d40*/  IMAD R3, R11, c[0x0][0x498], RZ ;  /* 0x000126000b037a24 */ /* 0x000fe400078e02ff */
[----:B------:R-:W-:Y:S02]  /*10d50*/  IMAD R4, R7, c[0x0][0x4e8], R0 ;  /* 0x00013a0007047a24 */ /* 0x000fe400078e0200 */
[----:B------:R-:W-:-:S03]  /*10d60*/  IMAD.WIDE.U32 R12, R8, c[0x0][0x498], R12 ;  /* 0x00012600080c7a25 */ /* 0x000fc600078e000c */
[----:B------:R-:W-:Y:S01]  /*10d70*/  SHF.R.S32.HI R2, RZ, 0x1f, R4 ;  /* 0x0000001fff027819 */ /* 0x000fe20000011404 */
[----:B------:R-:W-:Y:S01]  /*10d80*/  IMAD R0, R8, c[0x0][0x49c], R3 ;  /* 0x0001270008007a24 */ /* 0x000fe200078e0203 */
[----:B------:R-:W-:Y:S02]  /*10d90*/  SHF.R.S32.HI R3, RZ, 0x1f, R6 ;  /* 0x0000001fff037819 */ /* 0x000fe40000011406 */
[----:B------:R-:W-:Y:S01]  /*10da0*/  IADD3 R12, P0, R6, R12, RZ ;  /* 0x0000000c060c7210 */ /* 0x000fe20007f1e0ff */
[----:B------:R-:W-:-:S03]  /*10db0*/  IMAD R7, R2, c[0x0][0x488], RZ ;  /* 0x0001220002077a24 */ /* 0x000fc600078e02ff */
[----:B------:R-:W-:Y:S01]  /*10dc0*/  IADD3.X R13, R3, R13, R0, P0, !PT ;  /* 0x0000000d030d7210 */ /* 0x000fe200007fe400 */
[----:B------:R-:W-:-:S04]  /*10dd0*/  IMAD R7, R4, c[0x0][0x48c], R7 ;  /* 0x0001230004077a24 */ /* 0x000fc800078e0207 */
[----:B------:R-:W-:-:S05]  /*10de0*/  IMAD.WIDE.U32 R12, R4, c[0x0][0x488], R12 ;  /* 0x00012200040c7a25 */ /* 0x000fca00078e000c */
[----:B------:R-:W-:Y:S02]  /*10df0*/  IADD3 R7, R13, R7, RZ ;  /* 0x000000070d077210 */ /* 0x000fe40007ffe0ff */
[----:B------:R-:W-:-:S04]  /*10e00*/  LEA R2, P0, R12, c[0x0][0x450], 0x2 ;  /* 0x000114000c027a11 */ /* 0x000fc800078010ff */
[----:B------:R-:W-:Y:S01]  /*10e10*/  LEA.HI.X R3, R12, c[0x0][0x454], R7, 0x2, P0 ;  /* 0x000115000c037a11 */ /* 0x000fe200000f1407 */
[----:B------:R-:W-:-:S05]  /*10e20*/  IMAD.MOV.U32 R7, RZ, RZ, -0x800000 ;  /* 0xff800000ff077424 */ /* 0x000fca00078e00ff */
[----:B------:R1:W-:Y:S03]  /*10e30*/  STG.E [R2.64], R7 ;  /* 0x0000000702007986 */ /* 0x0003e6000c10190a */
.L_x_205:
[----:B------:R-:W-:Y:S05]  /*10e40*/  BSYNC B0 ;  /* 0x0000000000007941 */ /* 0x000fea0003800000 */
.L_x_204:
[----:B------:R-:W2:Y:S01]  /*10e50*/  S2R R12, SR_CTAID.Y ;  /* 0x00000000000c7919 */ /* 0x000ea20000002600 */
[----:B------:R-:W-:Y:S01]  /*10e60*/  SHF.R.S32.HI R6, RZ, 0x1f, R5 ;  /* 0x0000001fff067819 */ /* 0x000fe20000011405 */
[----:B------:R-:W-:Y:S01]  /*10e70*/  IMAD R11, R11, c[0x0][0x3f0], RZ ;  /* 0x0000fc000b0b7a24 */ /* 0x000fe200078e02ff */
[----:B-1----:R-:W-:Y:S01]  /*10e80*/  MOV R3, c[0x0][0x4e8] ;  /* 0x00013a0000037a02 */ /* 0x002fe20000000f00 */
[----:B------:R-:W1:Y:S01]  /*10e90*/  S2R R7, SR_CTAID.X ;  /* 0x0000000000077919 */ /* 0x000e620000002500 */
[----:B------:R-:W-:Y:S01]  /*10ea0*/  LEA.HI R6, R6, R5, RZ, 0x3 ;  /* 0x0000000506067211 */ /* 0x000fe200078f18ff */
[----:B------:R-:W-:Y:S01]  /*10eb0*/  BSSY B0, `(.L_x_206) ;  /* 0x0000031000007945 */ /* 0x000fe20003800000 */
[C---:B------:R-:W-:Y:S01]  /*10ec0*/  ISETP.NE.AND P0, PT, R3.reuse, 0x1, PT ;  /* 0x000000010300780c */ /* 0x040fe20003f05270 */
[----:B------:R-:W-:Y:S01]  /*10ed0*/  IMAD R3, R3, c[0x0][0x388], RZ ;  /* 0x0000e20003037a24 */ /* 0x000fe200078e02ff */
[----:B------:R-:W-:Y:S02]  /*10ee0*/  LOP3.LUT R2, R6, 0xfffffff8, RZ, 0xc0, !PT ;  /* 0xfffffff806027812 */ /* 0x000fe400078ec0ff */
[----:B------:R-:W-:-:S03]  /*10ef0*/  SHF.R.S32.HI R6, RZ, 0x3, R6 ;  /* 0x00000003ff067819 */ /* 0x000fc60000011406 */
[----:B------:R-:W-:-:S05]  /*10f00*/  IMAD.IADD R5, R5, 0x1, -R2 ;  /* 0x0000000105057824 */ /* 0x000fca00078e0a02 */
[CC--:B------:R-:W-:Y:S02]  /*10f10*/  LEA R4, R5.reuse, R6.reuse, 0x5 ;  /* 0x0000000605047211 */ /* 0x0c0fe400078e28ff */
[----:B------:R-:W-:Y:S02]  /*10f20*/  SHF.L.U32 R5, R5, 0x3, RZ ;  /* 0x0000000305057819 */ /* 0x000fe400000006ff */
[----:B--2---:R-:W-:Y:S01]  /*10f30*/  SHF.R.S32.HI R0, RZ, 0x1f, R12 ;  /* 0x0000001fff007819 */ /* 0x004fe2000001140c */
[C---:B-1----:R-:W-:Y:S01]  /*10f40*/  IMAD R4, R7.reuse, 0x80, R4 ;  /* 0x0000008007047824 */ /* 0x042fe200078e0204 */
[----:B------:R-:W-:-:S03]  /*10f50*/  LEA R6, R7, R6, 0x7 ;  /* 0x0000000607067211 */ /* 0x000fc600078e38ff */
[----:B------:R-:W-:Y:S02]  /*10f60*/  IMAD R9, R0, c[0x0][0x3e8], RZ ;  /* 0x0000fa0000097a24 */ /* 0x000fe400078e02ff */
[----:B------:R-:W-:-:S04]  /*10f70*/  @P0 IMAD.HI.U32 R2, R4, c[0x0][0x4ec], RZ ;  /* 0x00013b0004020a27 */ /* 0x000fc800078e00ff */
[C---:B------:R-:W-:Y:S02]  /*10f80*/  IMAD R9, R12.reuse, c[0x0][0x3ec], R9 ;  /* 0x0000fb000c097a24 */ /* 0x040fe400078e0209 */
[----:B------:R-:W-:-:S04]  /*10f90*/  IMAD.WIDE.U32 R12, R12, c[0x0][0x3e8], RZ ;  /* 0x0000fa000c0c7a25 */ /* 0x000fc800078e00ff */
[----:B------:R-:W-:Y:S01]  /*10fa0*/  IMAD R0, R8, c[0x0][0x3f4], R11 ;  /* 0x0000fd0008007a24 */ /* 0x000fe200078e020b */
[----:B------:R-:W-:Y:S01]  /*10fb0*/  IADD3 R13, R13, R9, RZ ;  /* 0x000000090d0d7210 */ /* 0x000fe20007ffe0ff */
[----:B------:R-:W-:Y:S01]  /*10fc0*/  IMAD.MOV.U32 R9, RZ, RZ, R4 ;  /* 0x000000ffff097224 */ /* 0x000fe200078e0004 */
[----:B------:R-:W-:-:S03]  /*10fd0*/  @P0 SHF.R.U32.HI R9, RZ, c[0x0][0x4f0], R2 ;  /* 0x00013c00ff090a19 */ /* 0x000fc60000011602 */
[----:B------:R-:W-:Y:S01]  /*10fe0*/  IMAD.WIDE.U32 R12, R8, c[0x0][0x3f0], R12 ;  /* 0x0000fc00080c7a25 */ /* 0x000fe200078e000c */
[----:B------:R-:W-:Y:S02]  /*10ff0*/  SHF.R.S32.HI R2, RZ, 0x1f, R9 ;  /* 0x0000001fff027819 */ /* 0x000fe40000011409 */
[----:B------:R-:W-:Y:S01]  /*11000*/  IADD3 R11, -R9, RZ, RZ ;  /* 0x000000ff090b7210 */ /* 0x000fe20007ffe1ff */
[----:B------:R-:W-:Y:S02]  /*11010*/  IMAD.IADD R13, R13, 0x1, R0 ;  /* 0x000000010d0d7824 */ /* 0x000fe400078e0200 */
[----:B------:R-:W-:Y:S02]  /*11020*/  IMAD R2, R2, c[0x0][0x3e0], RZ ;  /* 0x0000f80002027a24 */ /* 0x000fe400078e02ff */
[----:B------:R-:W-:Y:S01]  /*11030*/  IMAD R11, R11, c[0x0][0x4e8], R4 ;  /* 0x00013a000b0b7a24 */ /* 0x000fe200078e0204 */
[----:B------:R-:W-:Y:S01]  /*11040*/  IADD3 R4, R5, 0x40, RZ ;  /* 0x0000004005047810 */ /* 0x000fe20007ffe0ff */
        /* <DEDUP_REMOVED lines=23> */
.L_x_207:
[----:B------:R-:W-:Y:S05]  /*111c0*/  BSYNC B0 ;  /* 0x0000000000007941 */ /* 0x000fea0003800000 */
.L_x_206:
        /* <DEDUP_REMOVED lines=15> */
.L_x_209:
[----:B------:R-:W-:Y:S05]  /*112c0*/  BSYNC B0 ;  /* 0x0000000000007941 */ /* 0x000fea0003800000 */
.L_x_208:
        /* <DEDUP_REMOVED lines=15> */
.L_x_211:
[----:B------:R-:W-:Y:S05]  /*113c0*/  BSYNC B0 ;  /* 0x0000000000007941 */ /* 0x000fea0003800000 */
.L_x_210:
[----:B------:R-:W-:Y:S01]  /*113d0*/  IADD3 R6, R6, 0x60, RZ ;  /* 0x0000006006067810 */ /* 0x000fe20007ffe0ff */
[----:B-1----:R1:W2:Y:S03]  /*113e0*/  SHFL.IDX PT, R9, R0, 0x3, 0x181f ;  /* 0x00781f0000097f89 */ /* 0x0022a600000e0000 */
[----:B------:R-:W-:Y:S01]  /*113f0*/  ISETP.GE.AND P0, PT, R6, R3, PT ;  /* 0x000000030600720c */ /* 0x000fe20003f06270 */
[----:B----4-:R1:W4:-:S12]  /*11400*/  SHFL.IDX PT, R8, R2, 0x3, 0x181f ;  /* 0x00781f0002087f89 */ /* 0x01031800000e0000 */
[----:B------:R-:W-:Y:S05]  /*11410*/  @P0 EXIT ;  /* 0x000000000000094d */ /* 0x000fea0003800000 */
[----:B------:R-:W-:-:S13]  /*11420*/  ISETP.GE.AND P0, PT, R5, c[0x0][0x3c8], PT ;  /* 0x0000f20005007a0c */ /* 0x000fda0003f06270 */
[----:B-1234-:R-:W-:-:S05]  /*11430*/  @!P0 IMAD.WIDE R2, R5, 0x2, R8 ;  /* 0x0000000205028825 */ /* 0x01efca00078e0208 */
        /* <DEDUP_REMOVED lines=9> */
.L_x_212:
        /* <DEDUP_REMOVED lines=11> */
.L_x_1715:


//--------------------- .text._ZN7cutlass13device_kernelIN5flash19enable_sm80_to_sm89INS1_16FlashAttnFwdSm80INS1_25CollectiveMainloopFwdSm80ILi8ELi1ELb1EN4cute5tupleIJNS5_1CILi128EEENS7_ILi96EEES8_EEELi128ENS_6half_tEfNS_4arch4Sm80ELb0ELb1ELb0ELb1ELb0ELb0ELb1ELb0EEENS1_21CollectiveEpilogueFwdINS6_IJS8_S8_S9_EEENS6_IJNS7_ILi1EEESH_SH_EEESB_SD_Li256ELb1ELb1ELb0ELb0EEENS1_19SingleTileSchedulerILb1ELb0ELb1ELi128EEEEEEEEEvNT_6ParamsE --------------------------
	.section	.text._ZN7cutlass13device_kernelIN5flash19enable_sm80_to_sm89INS1_16FlashAttnFwdSm80INS1_25CollectiveMainloopFwdSm80ILi8ELi1ELb1EN4cute5tupleIJNS5_1CILi128EEENS7_ILi96EEES8_EEELi128ENS_6half_tEfNS_4arch4Sm80ELb0ELb1ELb0ELb1ELb0ELb0ELb1ELb0EEENS1_21CollectiveEpilogueFwdINS6_IJS8_S8_S9_EEENS6_IJNS7_ILi1EEESH_SH_EEESB_SD_Li256ELb1ELb1ELb0ELb0EEENS1_19SingleTileSchedulerILb1ELb0ELb1ELi128EEEEEEEEEvNT_6ParamsE,"ax",@progbits
	.sectioninfo	@"SHI_REGISTERS=252"
	.align	128
.text._ZN7cutlass13device_kernelIN5flash19enable_sm80_to_sm89INS1_16FlashAttnFwdSm80INS1_25CollectiveMainloopFwdSm80ILi8ELi1ELb1EN4cute5tupleIJNS5_1CILi128EEENS7_ILi96EEES8_EEELi128ENS_6half_tEfNS_4arch4Sm80ELb0ELb1ELb0ELb1ELb0ELb0ELb1ELb0EEENS1_21CollectiveEpilogueFwdINS6_IJS8_S8_S9_EEENS6_IJNS7_ILi1EEESH_SH_EEESB_SD_Li256ELb1ELb1ELb0ELb0EEENS1_19SingleTileSchedulerILb1ELb0ELb1ELi128EEEEEEEEEvNT_6ParamsE:
        .type           _ZN7cutlass13device_kernelIN5flash19enable_sm80_to_sm89INS1_16FlashAttnFwdSm80INS1_25CollectiveMainloopFwdSm80ILi8ELi1ELb1EN4cute5tupleIJNS5_1CILi128EEENS7_ILi96EEES8_EEELi128ENS_6half_tEfNS_4arch4Sm80ELb0ELb1ELb0ELb1ELb0ELb0ELb1ELb0EEENS1_21CollectiveEpilogueFwdINS6_IJS8_S8_S9_EEENS6_IJNS7_ILi1EEESH_SH_EEESB_SD_Li256ELb1ELb1ELb0ELb0EEENS1_19SingleTileSchedulerILb1ELb0ELb1ELi128EEEEEEEEEvNT_6ParamsE,@function
        .size           _ZN7cutlass13device_kernelIN5flash19enable_sm80_to_sm89INS1_16FlashAttnFwdSm80INS1_25CollectiveMainloopFwdSm80ILi8ELi1ELb1EN4cute5tupleIJNS5_1CILi128EEENS7_ILi96EEES8_EEELi128ENS_6half_tEfNS_4arch4Sm80ELb0ELb1ELb0ELb1ELb0ELb0ELb1ELb0EEENS1_21CollectiveEpilogueFwdINS6_IJS8_S8_S9_EEENS6_IJNS7_ILi1EEESH_SH_EEESB_SD_Li256ELb1ELb1ELb0ELb0EEENS1_19SingleTileSchedulerILb1ELb0ELb1ELi128EEEEEEEEEvNT_6ParamsE,(.L_x_1716 - _ZN7cutlass13device_kernelIN5flash19enable_sm80_to_sm89INS1_16FlashAttnFwdSm80INS1_25CollectiveMainloopFwdSm80ILi8ELi1ELb1EN4cute5tupleIJNS5_1CILi128EEENS7_ILi96EEES8_EEELi128ENS_6half_tEfNS_4arch4Sm80ELb0ELb1ELb0ELb1ELb0ELb0ELb1ELb0EEENS1_21CollectiveEpilogueFwdINS6_IJS8_S8_S9_EEENS6_IJNS7_ILi1EEESH_SH_EEESB_SD_Li256ELb1ELb1ELb0ELb0EEENS1_19SingleTileSchedulerILb1ELb0ELb1ELi128EEEEEEEEEvNT_6ParamsE)
        .other          _ZN7cutlass13device_kernelIN5flash19enable_sm80_to_sm89INS1_16FlashAttnFwdSm80INS1_25CollectiveMainloopFwdSm80ILi8ELi1ELb1EN4cute5tupleIJNS5_1CILi128EEENS7_ILi96EEES8_EEELi128ENS_6half_tEfNS_4arch4Sm80ELb0ELb1ELb0ELb1ELb0ELb0ELb1ELb0EEENS1_21CollectiveEpilogueFwdINS6_IJS8_S8_S9_EEENS6_IJNS7_ILi1EEESH_SH_EEESB_SD_Li256ELb1ELb1ELb0ELb0EEENS1_19SingleTileSchedulerILb1ELb0ELb1ELi128EEEEEEEEEvNT_6ParamsE,@"STO_CUDA_ENTRY STV_DEFAULT"
_ZN7cutlass13device_kernelIN5flash19enable_sm80_to_sm89INS1_16FlashAttnFwdSm80INS1_25CollectiveMainloopFwdSm80ILi8ELi1ELb1EN4cute5tupleIJNS5_1CILi128EEENS7_ILi96EEES8_EEELi128ENS_6half_tEfNS_4arch4Sm80ELb0ELb1ELb0ELb1ELb0ELb0ELb1ELb0EEENS1_21CollectiveEpilogueFwdINS6_IJS8_S8_S9_EEENS6_IJNS7_ILi1EEESH_SH_EEESB_SD_Li256ELb1ELb1ELb0ELb0EEENS1_19SingleTileSchedulerILb1ELb0ELb1ELi128EEEEEEEEEvNT_6ParamsE:
[----:B------:R-:W-:Y:S02]  /*0000*/  MOV R1, c[0x0][0x28] ;  /* 0x00000a0000017a02 */ /* 0x000fe40000000f00 */
[----:B------:R-:W1:Y:S01]  /*0010*/  S2R R42, SR_TID.X ;  /* 0x00000000002a7919 */ /* 0x000e620000002100 */
[----:B------:R-:W-:Y:S01]  /*0020*/  MOV R5, 0x4 ;  /* 0x0000000400057802 */ /* 0x000fe20000000f00 */
[----:B------:R-:W2:Y:S01]  /*0030*/  S2UR UR4, SR_CTAID.X ;  /* 0x00000000000479c3 */ /* 0x000ea20000002500 */
[----:B------:R-:W-:Y:S01]  /*0040*/  ULDC.64 UR10, c[0x0][0x118] ;  /* 0x00004600000a7ab9 */ /* 0x000fe20000000a00 */
[----:B------:R-:W3:Y:S01]  /*0050*/  S2R R210, SR_CTAID.Z ;  /* 0x0000000000d27919 */ /* 0x000ee20000002700 */
[----:B-1----:R-:W-:Y:S01]  /*0060*/  SHF.R.U32.HI R0, RZ, 0x5, R42 ;  /* 0x00000005ff007819 */ /* 0x002fe2000001162a */
[----:B---3--:R-:W-:-:S05]  /*0070*/  IMAD.WIDE R2, R210, R5, c[0x0][0x568] ;  /* 0x00015a00d2027625 */ /* 0x008fca00078e0205 */
[----:B------:R-:W1:Y:S02]  /*0080*/  SHFL.IDX PT, R0, R0, RZ, 0x1f ;  /* 0x00001fff00007589 */ /* 0x000e6400000e0000 */
[----:B-1----:R-:W-:-:S13]  /*0090*/  ISETP.NE.AND P0, PT, R0, RZ, PT ;  /* 0x000000ff0000720c */ /* 0x002fda0003f05270 */
[----:B--2---:R-:W-:Y:S05]  /*00a0*/  @!P0 BRA `(.L_x_213) ;  /* 0x0000014000008947 */ /* 0x004fea0003800000 */
[----:B------:R-:W-:-:S04]  /*00b0*/  ISETP.NE.U32.AND P0, PT, RZ, c[0x0][0x568], PT ;  /* 0x00015a00ff007a0c */ /* 0x000fc80003f05070 */
[----:B------:R-:W-:-:S13]  /*00c0*/  ISETP.NE.AND.EX P0, PT, RZ, c[0x0][0x56c], PT, P0 ;  /* 0x00015b00ff007a0c */ /* 0x000fda0003f05300 */
[----:B------:R-:W-:Y:S05]  /*00d0*/  @!P0 BRA `(.L_x_214) ;  /* 0x0000002000008947 */ /* 0x000fea0003800000 */
[----:B------:R1:W5:Y:S01]  /*00e0*/  LDG.E R3, [R2.64] ;  /* 0x0000000a02037981 */ /* 0x000362000c1e1900 */
[----:B------:R-:W-:Y:S05]  /*00f0*/  BRA `(.L_x_215) ;  /* 0x0000009000007947 */ /* 0x000fea0003800000 */
.L_x_214:
        /* <DEDUP_REMOVED lines=8> */
.L_x_216:
[----:B------:R-:W-:-:S04]  /*0180*/  MOV R3, c[0x0][0x54c] ;  /* 0x0001530000037a02 */ /* 0x000fc80000000f00 */
.L_x_215:
[----:B------:R-:W-:Y:S01]  /*0190*/  USHF.L.U32 UR4, UR4, 0x7, URZ ;  /* 0x0000000704047899 */ /* 0x000fe2000800063f */
[----:B-----5:R-:W-:-:S05]  /*01a0*/  IMAD R3, R3, c[0x0][0x548], RZ ;  /* 0x0001520003037a24 */ /* 0x020fca00078e02ff */
[----:B------:R-:W-:-:S04]  /*01b0*/  MOV R40, UR4 ;  /* 0x0000000400287c02 */ /* 0x000fc80008000f00 */
[----:B------:R-:W-:-:S04]  /*01c0*/  ISETP.GE.AND P0, PT, R40, R3, PT ;  /* 0x000000032800720c */ /* 0x000fc80003f06270 */
[----:B------:R-:W-:Y:S01]  /*01d0*/  SEL R210, R210, 0xffffffff, !P0 ;  /* 0xffffffffd2d27807 */ /* 0x000fe20004000000 */
[----:B------:R-:W-:Y:S05]  /*01e0*/  BRA `(.L_x_217) ;  /* 0x0000013000007947 */ /* 0x000fea0003800000 */
.L_x_213:
[----:B------:R-:W-:-:S04]  /*01f0*/  ISETP.NE.U32.AND P0, PT, RZ, c[0x0][0x568], PT ;  /* 0x00015a00ff007a0c */ /* 0x000fc80003f05070 */
[----:B------:R-:W-:-:S13]  /*0200*/  ISETP.NE.AND.EX P0, PT, RZ, c[0x0][0x56c], PT, P0 ;  /* 0x00015b00ff007a0c */ /* 0x000fda0003f05300 */
[----:B------:R-:W-:Y:S05]  /*0210*/  @!P0 BRA `(.L_x_218) ;  /* 0x0000002000008947 */ /* 0x000fea0003800000 */
[----:B------:R1:W5:Y:S01]  /*0220*/  LDG.E R3, [R2.64] ;  /* 0x0000000a02037981 */ /* 0x000362000c1e1900 */
[----:B------:R-:W-:Y:S05]  /*0230*/  BRA `(.L_x_219) ;  /* 0x0000009000007947 */ /* 0x000fea0003800000 */
.L_x_218:
        /* <DEDUP_REMOVED lines=8> */
.L_x_220:
[----:B------:R-:W-:-:S04]  /*02c0*/  MOV R3, c[0x0][0x54c] ;  /* 0x0001530000037a02 */ /* 0x000fc80000000f00 */
.L_x_219:
[----:B------:R-:W-:Y:S01]  /*02d0*/  USHF.L.U32 UR4, UR4, 0x7, URZ ;  /* 0x0000000704047899 */ /* 0x000fe2000800063f */
[----:B-----5:R-:W-:-:S05]  /*02e0*/  IMAD R3, R3, c[0x0][0x548], RZ ;  /* 0x0001520003037a24 */ /* 0x020fca00078e02ff */
[----:B------:R-:W-:-:S04]  /*02f0*/  MOV R40, UR4 ;  /* 0x0000000400287c02 */ /* 0x000fc80008000f00 */
[----:B------:R-:W-:-:S04]  /*0300*/  ISETP.GE.AND P0, PT, R40, R3, PT ;  /* 0x000000032800720c */ /* 0x000fc80003f06270 */
[----:B------:R-:W-:-:S04]  /*0310*/  SEL R210, R210, 0xffffffff, !P0 ;  /* 0xffffffffd2d27807 */ /* 0x000fc80004000000 */
.L_x_217:
[----:B------:R-:W-:-:S13]  /*0320*/  ISETP.GE.AND P0, PT, R210, RZ, PT ;  /* 0x000000ffd200720c */ /* 0x000fda0003f06270 */
[----:B------:R-:W-:Y:S05]  /*0330*/  @!P0 EXIT ;  /* 0x000000000000894d */ /* 0x000fea0003800000 */
[----:B------:R-:W-:Y:S01]  /*0340*/  ISETP.NE.U32.AND P2, PT, RZ, c[0x0][0x370], PT ;  /* 0x0000dc00ff007a0c */ /* 0x000fe20003f45070 */
[----:B------:R-:W-:Y:S01]  /*0350*/  IMAD.MOV.U32 R9, RZ, RZ, RZ ;  /* 0x000000ffff097224 */ /* 0x000fe200078e00ff */
[----:B------:R-:W-:Y:S01]  /*0360*/  ISETP.NE.U32.AND P1, PT, RZ, c[0x0][0x360], PT ;  /* 0x0000d800ff007a0c */ /* 0x000fe20003f25070 */
[----:B------:R-:W-:Y:S01]  /*0370*/  IMAD.MOV.U32 R211, RZ, RZ, c[0x0][0x168] ;  /* 0x00005a00ffd37624 */ /* 0x000fe200078e00ff */
[----:B------:R-:W-:Y:S01]  /*0380*/  ISETP.NE.AND.EX P2, PT, RZ, c[0x0][0x374], PT, P2 ;  /* 0x0000dd00ff007a0c */ /* 0x000fe20003f45320 */
[----:B------:R-:W-:Y:S01]  /*0390*/  IMAD.MOV.U32 R34, RZ, RZ, RZ ;  /* 0x000000ffff227224 */ /* 0x000fe200078e00ff */
[----:B------:R-:W-:Y:S01]  /*03a0*/  ISETP.NE.AND.EX P1, PT, RZ, c[0x0][0x364], PT, P1 ;  /* 0x0000d900ff007a0c */ /* 0x000fe20003f25310 */
[CC--:B------:R-:W-:Y:S01]  /*03b0*/  IMAD.WIDE R6, R210.reuse, R5.reuse, c[0x0][0x348] ;  /* 0x0000d200d2067625 */ /* 0x0c0fe200078e0205 */
[----:B------:R-:W-:Y:S02]  /*03c0*/  ISETP.NE.U32.AND P0, PT, RZ, c[0x0][0x348], PT ;  /* 0x0000d200ff007a0c */ /* 0x000fe40003f05070 */
[----:B------:R-:W-:Y:S01]  /*03d0*/  ISETP.NE.U32.AND P5, PT, RZ, c[0x0][0x350], PT ;  /* 0x0000d400ff007a0c */ /* 0x000fe20003fa5070 */
[----:B-1----:R-:W-:Y:S01]  /*03e0*/  IMAD.WIDE R2, R210, R5, c[0x0][0x350] ;  /* 0x0000d400d2027625 */ /* 0x002fe200078e0205 */
[----:B------:R-:W-:-:S02]  /*03f0*/  ISETP.NE.AND.EX P0, PT, RZ, c[0x0][0x34c], PT, P0 ;  /* 0x0000d300ff007a0c */ /* 0x000fc40003f05300 */
[----:B------:R-:W-:Y:S02]  /*0400*/  ISETP.NE.AND.EX P5, PT, RZ, c[0x0][0x354], PT, P5 ;  /* 0x0000d500ff007a0c */ /* 0x000fe40003fa5350 */
[----:B------:R-:W-:Y:S01]  /*0410*/  MOV R0, RZ ;  /* 0x000000ff00007202 */ /* 0x000fe20000000f00 */
[----:B------:R-:W-:-:S04]  /*0420*/  @P2 IMAD.WIDE R12, R210, R5, c[0x0][0x370] ;  /* 0x0000dc00d20c2625 */ /* 0x000fc800078e0205 */
[----:B------:R-:W-:Y:S01]  /*0430*/  @P1 IMAD.WIDE R10, R210, R5, c[0x0][0x360] ;  /* 0x0000d800d20a1625 */ /* 0x000fe200078e0205 */
[----:B------:R1:W5:Y:S04]  /*0440*/  @P2 LDG.E R9, [R12.64] ;  /* 0x0000000a0c092981 */ /* 0x000368000c1e1900 */
[----:B------:R1:W5:Y:S04]  /*0450*/  @P1 LDG.E R211, [R10.64] ;  /* 0x0000000a0ad31981 */ /* 0x000368000c1e1900 */
[----:B------:R1:W5:Y:S04]  /*0460*/  @P0 LDG.E R0, [R6.64] ;  /* 0x0000000a06000981 */ /* 0x000368000c1e1900 */
[----:B------:R1:W5:Y:S01]  /*0470*/  @P5 LDG.E R34, [R2.64] ;  /* 0x0000000a02225981 */ /* 0x000362000c1e1900 */
[----:B------:R-:W-:Y:S01]  /*0480*/  MOV R208, c[0x0][0x1d0] ;  /* 0x0000740000d07a02 */ /* 0x000fe20000000f00 */
[----:B------:R-:W-:Y:S05]  /*0490*/  @P1 BRA `(.L_x_221) ;  /* 0x0000004000001947 */ /* 0x000fea0003800000 */
[----:B------:R-:W-:Y:S05]  /*04a0*/  @!P0 BRA `(.L_x_221) ;  /* 0x0000003000008947 */ /* 0x000fea0003800000 */
[----:B-----5:R-:W2:Y:S04]  /*04b0*/  LDG.E R211, [R6.64] ;  /* 0x0000000a06d37981 */ /* 0x020ea8000c1e1900 */
[----:B------:R-:W2:Y:S02]  /*04c0*/  LDG.E R4, [R6.64+0x4] ;  /* 0x0000040a06047981 */ /* 0x000ea4000c1e1900 */
[----:B--2---:R-:W-:-:S02]  /*04d0*/  IADD3 R211, -R211, R4, RZ ;  /* 0x00000004d3d37210 */ /* 0x004fc40007ffe1ff */
.L_x_221:
[----:B------:R-:W-:-:S04]  /*04e0*/  ISETP.NE.U32.AND P1, PT, RZ, c[0x0][0x368], PT ;  /* 0x0000da00ff007a0c */ /* 0x000fc80003f25070 */
[----:B------:R-:W-:-:S13]  /*04f0*/  ISETP.NE.AND.EX P1, PT, RZ, c[0x0][0x36c], PT, P1 ;  /* 0x0000db00ff007a0c */ /* 0x000fda0003f25310 */
[----:B------:R-:W-:Y:S05]  /*0500*/  @!P1 BRA `(.L_x_222) ;  /* 0x0000003000009947 */ /* 0x000fea0003800000 */
[----:B------:R-:W-:-:S06]  /*0510*/  IMAD.WIDE R208, R210, R5, c[0x0][0x368] ;  /* 0x0000da00d2d07625 */ /* 0x000fcc00078e0205 */
[----:B------:R2:W5:Y:S01]  /*0520*/  LDG.E R208, [R208.64] ;  /* 0x0000000ad0d07981 */ /* 0x000562000c1e1900 */
[----:B------:R-:W-:Y:S05]  /*0530*/  BRA `(.L_x_223) ;  /* 0x0000004000007947 */ /* 0x000fea0003800000 */
.L_x_222:
[----:B------:R-:W-:Y:S05]  /*0540*/  @!P5 BRA `(.L_x_223) ;  /* 0x000000300000d947 */ /* 0x000fea0003800000 */
[----:B------:R-:W2:Y:S04]  /*0550*/  LDG.E R208, [R2.64] ;  /* 0x0000000a02d07981 */ /* 0x000ea8000c1e1900 */
[----:B-1----:R-:W2:Y:S02]  /*0560*/  LDG.E R7, [R2.64+0x4] ;  /* 0x0000040a02077981 */ /* 0x002ea4000c1e1900 */
[----:B--2---:R-:W-:Y:S02]  /*0570*/  IADD3 R208, -R208, R7, RZ ;  /* 0x00000007d0d07210 */ /* 0x004fe40007ffe1ff */
.L_x_223:
[----:B-1----:R-:W-:Y:S01]  /*0580*/  IMAD.MOV.U32 R2, RZ, RZ, c[0x0][0x2c4] ;  /* 0x0000b100ff027624 */ /* 0x002fe200078e00ff */
[----:B------:R-:W-:Y:S01]  /*0590*/  IADD3 R7, R40, 0x7f, RZ ;  /* 0x0000007f28077810 */ /* 0x000fe20007ffe0ff */
[----:B------:R-:W-:Y:S02]  /*05a0*/  IMAD.MOV.U32 R13, RZ, RZ, c[0x0][0x32c] ;  /* 0x0000cb00ff0d7624 */ /* 0x000fe400078e00ff */
[--C-:B-----5:R-:W-:Y:S01]  /*05b0*/  IMAD.IADD R208, R208, 0x1, -R9.reuse ;  /* 0x00000001d0d07824 */ /* 0x120fe200078e0a09 */
[----:B------:R-:W-:Y:S01]  /*05c0*/  ISETP.NE.AND P4, PT, R2, 0x1, PT ;  /* 0x000000010200780c */ /* 0x000fe20003f85270 */
[----:B------:R-:W-:Y:S01]  /*05d0*/  IMAD.IADD R34, R34, 0x1, R9 ;  /* 0x0000000122227824 */ /* 0x000fe200078e0209 */
[----:B------:R-:W-:-:S02]  /*05e0*/  ISETP.GE.AND P3, PT, R13, 0x1, PT ;  /* 0x000000010d00780c */ /* 0x000fc40003f66270 */
[----:B------:R-:W-:-:S09]  /*05f0*/  IADD3 R2, R208, 0x1, -R211 ;  /* 0x00000001d0027810 */ /* 0x000fd20007ffe8d3 */
[----:B------:R-:W-:-:S05]  /*0600*/  @P4 IADD3 R3, R40, 0x7f, RZ ;  /* 0x0000007f28034810 */ /* 0x000fca0007ffe0ff */
[----:B------:R-:W-:-:S05]  /*0610*/  @P4 IMAD.HI.U32 R3, R3, c[0x0][0x2c8], RZ ;  /* 0x0000b20003034a27 */ /* 0x000fca00078e00ff */
[----:B------:R-:W-:-:S05]  /*0620*/  @P4 SHF.R.U32.HI R7, RZ, c[0x0][0x2cc], R3 ;  /* 0x0000b300ff074a19 */ /* 0x000fca0000011603 */
[----:B------:R-:W-:-:S05]  /*0630*/  IMAD.IADD R2, R2, 0x1, R7 ;  /* 0x0000000102027824 */ /* 0x000fca00078e0207 */
[----:B------:R-:W-:Y:S01]  /*0640*/  IADD3 R4, R2, c[0x0][0x328], RZ ;  /* 0x0000ca0002047a10 */ /* 0x000fe20007ffe0ff */
[----:B------:R-:W-:Y:S05]  /*0650*/  @!P3 BRA `(.L_x_224) ;  /* 0x000000e00000b947 */ /* 0x000fea0003800000 */
[C---:B------:R-:W-:Y:S02]  /*0660*/  ISETP.GT.AND P1, PT, R2.reuse, RZ, PT ;  /* 0x000000ff0200720c */ /* 0x040fe40003f24270 */
        /* <DEDUP_REMOVED lines=8> */
.L_x_225:
[----:B------:R-:W-:-:S13]  /*06f0*/  ISETP.NE.AND P1, PT, R13, 0x1, PT ;  /* 0x000000010d00780c */ /* 0x000fda0003f25270 */
[----:B------:R-:W-:-:S05]  /*0700*/  @P1 IMAD.HI.U32 R2, R6, c[0x0][0x330], RZ ;  /* 0x0000cc0006021a27 */ /* 0x000fca00078e00ff */
[----:B------:R-:W-:-:S05]  /*0710*/  @P1 SHF.R.U32.HI R6, RZ, c[0x0][0x334], R2 ;  /* 0x0000cd00ff061a19 */ /* 0x000fca0000011602 */
.L_x_226:
[----:B------:R-:W-:-:S05]  /*0720*/  IMAD R3, R6, R13, c[0x0][0x32c] ;  /* 0x0000cb0006037624 */ /* 0x000fca00078e020d */
[----:B------:R-:W-:-:S04]  /*0730*/  IMNMX R4, R4, R3, PT ;  /* 0x0000000304047217 */ /* 0x000fc80003800200 */
.L_x_224:
[----:B------:R-:W-:Y:S01]  /*0740*/  IADD3 R4, R4, 0x5f, RZ ;  /* 0x0000005f04047810 */ /* 0x000fe20007ffe0ff */
[----:B------:R-:W-:Y:S01]  /*0750*/  @P4 IMAD.HI.U32 R3, R40, c[0x0][0x2c8], RZ ;  /* 0x0000b20028034a27 */ /* 0x000fe200078e00ff */
[----:B------:R-:W-:-:S03]  /*0760*/  IADD3 R7, R208, 0x5f, RZ ;  /* 0x0000005fd0077810 */ /* 0x000fc60007ffe0ff */
[----:B------:R-:W-:-:S04]  /*0770*/  IMAD.HI R4, R4, 0x2aaaaaab, RZ ;  /* 0x2aaaaaab04047827 */ /* 0x000fc800078e02ff */
[----:B------:R-:W-:-:S04]  /*0780*/  IMAD.HI R7, R7, 0x2aaaaaab, RZ ;  /* 0x2aaaaaab07077827 */ /* 0x000fc800078e02ff */
[----:B------:R-:W-:Y:S01]  /*0790*/  IMAD.MOV.U32 R2, RZ, RZ, R40 ;  /* 0x000000ffff027224 */ /* 0x000fe200078e0028 */
[----:B------:R-:W-:Y:S01]  /*07a0*/  @P4 SHF.R.U32.HI R2, RZ, c[0x0][0x2cc], R3 ;  /* 0x0000b300ff024a19 */ /* 0x000fe20000011603 */
[----:B------:R-:W-:Y:S01]  /*07b0*/  IMAD.IADD R15, R208, 0x1, -R211 ;  /* 0x00000001d00f7824 */ /* 0x000fe200078e0ad3 */
[----:B------:R-:W-:Y:S02]  /*07c0*/  SHF.R.U32.HI R3, RZ, 0x1f, R4 ;  /* 0x0000001fff037819 */ /* 0x000fe40000011604 */
[----:B------:R-:W-:Y:S01]  /*07d0*/  SHF.R.U32.HI R6, RZ, 0x1f, R7 ;  /* 0x0000001fff067819 */ /* 0x000fe20000011607 */
[----:B------:R-:W-:Y:S01]  /*07e0*/  IMAD.IADD R2, R15, 0x1, R2 ;  /* 0x000000010f027824 */ /* 0x000fe200078e0202 */
[----:B------:R-:W-:Y:S02]  /*07f0*/  LEA.HI.SX32 R3, R4, R3, 0x1c ;  /* 0x0000000304037211 */ /* 0x000fe400078fe2ff */
[----:B------:R-:W-:Y:S02]  /*0800*/  LEA.HI.SX32 R6, R7, R6, 0x1c ;  /* 0x0000000607067211 */ /* 0x000fe400078fe2ff */
[----:B------:R-:W-:-:S02]  /*0810*/  IADD3 R4, R2, -c[0x0][0x324], RZ ;  /* 0x8000c90002047a10 */ /* 0x000fc40007ffe0ff */
[----:B------:R-:W-:Y:S01]  /*0820*/  IMNMX R14, R6, R3, PT ;  /* 0x00000003060e7217 */ /* 0x000fe20003800200 */
[----:B------:R-:W-:Y:S05]  /*0830*/  @!P3 BRA `(.L_x_227) ;  /* 0x000000e00000b947 */ /* 0x000fea0003800000 */
[----:B------:R-:W-:-:S04]  /*0840*/  MOV R3, R2 ;  /* 0x0000000200037202 */ /* 0x000fc80000000f00 */
[----:B------:R-:W-:-:S13]  /*0850*/  ISETP.GT.AND P1, PT, R3, -0x1, PT ;  /* 0xffffffff0300780c */ /* 0x000fda0003f24270 */
[----:B------:R-:W-:Y:S05]  /*0860*/  @P1 BRA `(.L_x_228) ;  /* 0x0000006000001947 */ /* 0x000fea0003800000 */
[----:B------:R-:W-:Y:S02]  /*0870*/  ISETP.NE.AND P1, PT, R13, 0x1, PT ;  /* 0x000000010d00780c */ /* 0x000fe40003f25270 */
[----:B------:R-:W-:-:S11]  /*0880*/  LOP3.LUT R3, RZ, R3, RZ, 0x33, !PT ;  /* 0x00000003ff037212 */ /* 0x000fd600078e33ff */
[----:B------:R-:W-:-:S05]  /*0890*/  @P1 IMAD.HI.U32 R2, R3, c[0x0][0x330], RZ ;  /* 0x0000cc0003021a27 */ /* 0x000fca00078e00ff */
[----:B------:R-:W-:-:S04]  /*08a0*/  @P1 SHF.R.U32.HI R3, RZ, c[0x0][0x334], R2 ;  /* 0x0000cd00ff031a19 */ /* 0x000fc80000011602 */
[----:B------:R-:W-:Y:S01]  /*08b0*/  LOP3.LUT R3, RZ, R3, RZ, 0x33, !PT ;  /* 0x00000003ff037212 */ /* 0x000fe200078e33ff */
[----:B------:R-:W-:Y:S05]  /*08c0*/  BRA `(.L_x_229) ;  /* 0x0000003000007947 */ /* 0x000fea0003800000 */
.L_x_228:
[----:B------:R-:W-:-:S13]  /*08d0*/  ISETP.NE.AND P1, PT, R13, 0x1, PT ;  /* 0x000000010d00780c */ /* 0x000fda0003f25270 */
[----:B------:R-:W-:-:S05]  /*08e0*/  @P1 IMAD.HI.U32 R2, R3, c[0x0][0x330], RZ ;  /* 0x0000cc0003021a27 */ /* 0x000fca00078e00ff */
[----:B------:R-:W-:-:S05]  /*08f0*/  @P1 SHF.R.U32.HI R3, RZ, c[0x0][0x334], R2 ;  /* 0x0000cd00ff031a19 */ /* 0x000fca0000011602 */
.L_x_229:
[----:B------:R-:W-:-:S05]  /*0900*/  IMAD R3, R3, c[0x0][0x32c], RZ ;  /* 0x0000cb0003037a24 */ /* 0x000fca00078e02ff */
[----:B------:R-:W-:-:S05]  /*0910*/  IMNMX R4, R4, R3, !PT ;  /* 0x0000000304047217 */ /* 0x000fca0007800200 */
.L_x_227:
[----:B------:R-:W-:Y:S01]  /*0920*/  IMAD.HI R2, R4, 0x2aaaaaab, RZ ;  /* 0x2aaaaaab04027827 */ /* 0x000fe200078e02ff */
[----:B------:R-:W-:Y:S01]  /*0930*/  PLOP3.LUT P2, PT, PT, PT, PT, 0x80, 0x0 ;  /* 0x000000000000781c */ /* 0x000fe20003f4f070 */
[----:B------:R-:W-:Y:S01]  /*0940*/  CS2R R64, SRZ ;  /* 0x0000000000407805 */ /* 0x000fe2000001ff00 */
[----:B------:R-:W-:Y:S01]  /*0950*/  CS2R R62, SRZ ;  /* 0x00000000003e7805 */ /* 0x000fe2000001ff00 */
[----:B------:R-:W-:Y:S01]  /*0960*/  IMAD.MOV.U32 R66, RZ, RZ, RZ ;  /* 0x000000ffff427224 */ /* 0x000fe200078e00ff */
[----:B------:R-:W-:Y:S01]  /*0970*/  SHF.R.U32.HI R207, RZ, 0x1f, R2 ;  /* 0x0000001fffcf7819 */ /* 0x000fe20000011602 */
[----:B------:R-:W-:Y:S01]  /*0980*/  CS2R R60, SRZ ;  /* 0x00000000003c7805 */ /* 0x000fe2000001ff00 */
        /* <DEDUP_REMOVED lines=9> */
[----:B------:R-:W-:Y:S01]  /*0a20*/  CS2R R100, SRZ ;  /* 0x0000000000647805 */ /* 0x000fe2000001ff00 */
        /* <DEDUP_REMOVED lines=23> */
[----:B------:R-:W-:Y:S05]  /*0ba0*/  @!P1 BRA `(.L_x_230) ;  /* 0x0000f38000009947 */ /* 0x000fea0003800000 */
[----:B------:R-:W-:Y:S01]  /*0bb0*/  ISETP.NE.U32.AND P2, PT, RZ, c[0x0][0x340], PT ;  /* 0x0000d000ff007a0c */ /* 0x000fe20003f45070 */
[----:B------:R-:W1:Y:S01]  /*0bc0*/  S2R R32, SR_CTAID.Y ;  /* 0x0000000000207919 */ /* 0x000e620000002600 */
[----:B------:R-:W-:Y:S01]  /*0bd0*/  SHF.R.S32.HI R109, RZ, 0x1f, R42 ;  /* 0x0000001fff6d7819 */ /* 0x000fe2000001142a */
[----:B------:R-:W-:Y:S01]  /*0be0*/  IMAD.WIDE.U32 R8, R0, c[0x0][0x178], RZ ;  /* 0x00005e0000087a25 */ /* 0x000fe200078e00ff */
[----:B------:R-:W-:Y:S01]  /*0bf0*/  ISETP.NE.AND.EX P2, PT, RZ, c[0x0][0x344], PT, P2 ;  /* 0x0000d100ff007a0c */ /* 0x000fe20003f45320 */
[----:B------:R-:W-:Y:S01]  /*0c00*/  ULDC.64 UR6, c[0x0][0x1e0] ;  /* 0x0000780000067ab9 */ /* 0x000fe20000000a00 */
[----:B------:R-:W-:Y:S01]  /*0c10*/  SEL R10, R210, RZ, !P0 ;  /* 0x000000ffd20a7207 */ /* 0x000fe20004000000 */
[----:B------:R-:W-:Y:S01]  /*0c20*/  IMAD.MOV.U32 R41, RZ, RZ, 0x60 ;  /* 0x00000060ff297424 */ /* 0x000fe200078e00ff */
[----:B------:R-:W-:Y:S01]  /*0c30*/  IADD3 R113, R14, -0x1, RZ ;  /* 0xffffffff0e717810 */ /* 0x000fe20007ffe0ff */
[----:B------:R-:W-:-:S08]  /*0c40*/  ULDC.64 UR4, c[0x0][0x208] ;  /* 0x0000820000047ab9 */ /* 0x000fd00000000a00 */
[----:B------:R-:W-:-:S06]  /*0c50*/  @P2 IMAD.WIDE R30, R210, R5, c[0x0][0x340] ;  /* 0x0000d000d21e2625 */ /* 0x000fcc00078e0205 */
[----:B------:R-:W3:Y:S01]  /*0c60*/  @P2 LDG.E R30, [R30.64] ;  /* 0x0000000a1e1e2981 */ /* 0x000ee2000c1e1900 */
[-C--:B------:R-:W-:Y:S01]  /*0c70*/  LEA.HI R3, R109, R42.reuse, RZ, 0x3 ;  /* 0x0000002a6d037211 */ /* 0x080fe200078f18ff */
[----:B------:R-:W-:Y:S01]  /*0c80*/  IMAD.WIDE.U32 R110, R41, c[0x0][0x1e0], RZ ;  /* 0x00007800296e7a25 */ /* 0x000fe200078e00ff */
[----:B------:R-:W-:Y:S01]  /*0c90*/  SHF.R.S32.HI R5, RZ, 0x1f, R0 ;  /* 0x0000001fff057819 */ /* 0x000fe20000011400 */
[----:B------:R-:W-:Y:S01]  /*0ca0*/  UIMAD.WIDE.U32 UR14, UR6, 0x40, URZ ;  /* 0x00000040060e78a5 */ /* 0x000fe2000f8e003f */
[----:B------:R-:W-:Y:S01]  /*0cb0*/  LOP3.LUT R29, R3, 0xfffffff8, RZ, 0xc0, !PT ;  /* 0xfffffff8031d7812 */ /* 0x000fe200078ec0ff */
[----:B------:R-:W-:Y:S01]  /*0cc0*/  USHF.L.U32 UR8, UR7, 0x6, URZ ;  /* 0x0000000607087899 */ /* 0x000fe2000800063f */
[----:B------:R-:W-:Y:S01]  /*0cd0*/  SHF.R.S32.HI R3, RZ, 0x3, R3 ;  /* 0x00000003ff037819 */ /* 0x000fe20000011403 */
[----:B------:R-:W-:Y:S01]  /*0ce0*/  IMAD R5, R5, c[0x0][0x178], RZ ;  /* 0x00005e0005057a24 */ /* 0x000fe200078e02ff */
[----:B-1----:R-:W-:Y:S01]  /*0cf0*/  SHF.R.S32.HI R33, RZ, 0x1f, R32 ;  /* 0x0000001fff217819 */ /* 0x002fe20000011420 */
[----:B------:R-:W-:Y:S01]  /*0d00*/  IMAD.IADD R29, R42, 0x1, -R29 ;  /* 0x000000012a1d7824 */ /* 0x000fe200078e0a1d */
[----:B------:R-:W-:Y:S01]  /*0d10*/  UIADD3 UR8, UR15, UR8, URZ ;  /* 0x000000080f087290 */ /* 0x000fe2000fffe03f */
[----:B------:R-:W-:Y:S01]  /*0d20*/  IMAD R5, R0, c[0x0][0x17c], R5 ;  /* 0x00005f0000057a24 */ /* 0x000fe200078e0205 */
[----:B------:R-:W-:Y:S01]  /*0d30*/  LEA.HI R108, R109, R42, RZ, 0x5 ;  /* 0x0000002a6d6c7211 */ /* 0x000fe200078f28ff */
[----:B------:R-:W-:Y:S01]  /*0d40*/  IMAD R11, R29, 0x20, R3 ;  /* 0x000000201d0b7824 */ /* 0x000fe200078e0203 */
[----:B------:R-:W-:Y:S01]  /*0d50*/  USHF.L.U32 UR9, UR4, 0x6, URZ ;  /* 0x0000000604097899 */ /* 0x000fe2000800063f */
[----:B------:R-:W-:Y:S01]  /*0d60*/  IMAD.IADD R9, R9, 0x1, R5 ;  /* 0x0000000109097824 */ /* 0x000fe200078e0205 */
[----:B------:R-:W-:Y:S01]  /*0d70*/  SHF.R.S32.HI R5, RZ, 0x1f, R210 ;  /* 0x0000001fff057819 */ /* 0x000fe200000114d2 */
[----:B------:R-:W-:Y:S01]  /*0d80*/  IMAD R7, R33, c[0x0][0x1b8], RZ ;  /* 0x00006e0021077a24 */ /* 0x000fe200078e02ff */
[----:B------:R-:W-:Y:S01]  /*0d90*/  SHF.R.S32.HI R43, RZ, 0x5, R108 ;  /* 0x00000005ff2b7819 */ /* 0x000fe2000001146c */
[----:B------:R-:W-:Y:S01]  /*0da0*/  IMAD.IADD R2, R40, 0x1, R11 ;  /* 0x0000000128027824 */ /* 0x000fe200078e020b */
[----:B------:R-:W-:Y:S01]  /*0db0*/  SEL R0, R5, RZ, !P0 ;  /* 0x000000ff05007207 */ /* 0x000fe20004000000 */
[C---:B------:R-:W-:Y:S01]  /*0dc0*/  IMAD R7, R32.reuse, c[0x0][0x1bc], R7 ;  /* 0x00006f0020077a24 */ /* 0x040fe200078e0207 */
[----:B------:R-:W-:Y:S01]  /*0dd0*/  UMOV UR12, 0x6 ;  /* 0x00000006000c7882 */ /* 0x000fe20000000000 */
[----:B------:R-:W-:Y:S01]  /*0de0*/  IMAD.WIDE.U32 R8, R32, c[0x0][0x1b8], R8 ;  /* 0x00006e0020087a25 */ /* 0x000fe200078e0008 */
[----:B------:R-:W-:-:S03]  /*0df0*/  USHF.L.U64.HI UR12, UR4, UR12, UR5 ;  /* 0x0000000c040c7299 */ /* 0x000fc60008010205 */
[----:B------:R-:W-:-:S04]  /*0e00*/  @P4 IMAD.HI.U32 R4, R2, c[0x0][0x2c8], RZ ;  /* 0x0000b20002044a27 */ /* 0x000fc800078e00ff */
[----:B------:R-:W-:Y:S02]  /*0e10*/  IMAD.IADD R9, R9, 0x1, R7 ;  /* 0x0000000109097824 */ /* 0x000fe400078e0207 */
[----:B------:R-:W-:Y:S01]  /*0e20*/  IMAD.MOV.U32 R7, RZ, RZ, R2 ;  /* 0x000000ffff077224 */ /* 0x000fe200078e0002 */
[----:B------:R-:W-:Y:S01]  /*0e30*/  @P4 SHF.R.U32.HI R7, RZ, c[0x0][0x2cc], R4 ;  /* 0x0000b300ff074a19 */ /* 0x000fe20000011604 */
[----:B------:R-:W-:Y:S02]  /*0e40*/  IMAD R17, R0, c[0x0][0x1c0], RZ ;  /* 0x0000700000117a24 */ /* 0x000fe400078e02ff */
[----:B--2---:R-:W-:Y:S01]  /*0e50*/  IMAD.SHL.U32 R209, R3, 0x40, RZ ;  /* 0x0000004003d17824 */ /* 0x004fe200078e00ff */
[----:B------:R-:W-:Y:S01]  /*0e60*/  SHF.R.S32.HI R0, RZ, 0x1f, R7 ;  /* 0x0000001fff007819 */ /* 0x000fe20000011407 */
[C---:B------:R-:W-:Y:S02]  /*0e70*/  IMAD R17, R10.reuse, c[0x0][0x1c4], R17 ;  /* 0x000071000a117a24 */ /* 0x040fe400078e0211 */
[----:B------:R-:W-:Y:S01]  /*0e80*/  IMAD.WIDE.U32 R10, R10, c[0x0][0x1c0], R8 ;  /* 0x000070000a0a7a25 */ /* 0x000fe200078e0008 */
[----:B------:R-:W-:-:S02]  /*0e90*/  LOP3.LUT R209, R209, 0x1c0, RZ, 0xc0, !PT ;  /* 0x000001c0d1d17812 */ /* 0x000fc400078ec0ff */
[----:B------:R-:W-:Y:S01]  /*0ea0*/  LEA.HI R8, R109, R42, RZ, 0x6 ;  /* 0x0000002a6d087211 */ /* 0x000fe200078f30ff */
[----:B------:R-:W-:Y:S02]  /*0eb0*/  IMAD.MOV R9, RZ, RZ, -R7 ;  /* 0x000000ffff097224 */ /* 0x000fe400078e0a07 */
[----:B------:R-:W-:Y:S02]  /*0ec0*/  IMAD.IADD R11, R11, 0x1, R17 ;  /* 0x000000010b0b7824 */ /* 0x000fe400078e0211 */
[----:B------:R-:W-:Y:S02]  /*0ed0*/  IMAD R6, R9, c[0x0][0x2c4], R2 ;  /* 0x0000b10009067a24 */ /* 0x000fe400078e0202 */
[----:B------:R-:W-:Y:S02]  /*0ee0*/  IMAD R0, R0, c[0x0][0x1b0], RZ ;  /* 0x00006c0000007a24 */ /* 0x000fe400078e02ff */
[----:B------:R-:W-:Y:S01]  /*0ef0*/  IMAD.WIDE.U32 R10, R7, c[0x0][0x1b0], R10 ;  /* 0x00006c00070a7a25 */ /* 0x000fe200078e000a */
[----:B------:R-:W-:-:S03]  /*0f00*/  SHF.R.S32.HI R9, RZ, 0x1f, R6 ;  /* 0x0000001fff097819 */ /* 0x000fc60000011406 */
[----:B------:R-:W-:Y:S02]  /*0f10*/  IMAD R0, R7, c[0x0][0x1b4], R0 ;  /* 0x00006d0007007a24 */ /* 0x000fe400078e0200 */
[----:B------:R-:W-:Y:S02]  /*0f20*/  IMAD R9, R9, c[0x0][0x1a8], RZ ;  /* 0x00006a0009097a24 */ /* 0x000fe400078e02ff */
[----:B------:R-:W-:Y:S02]  /*0f30*/  IMAD.IADD R11, R11, 0x1, R0 ;  /* 0x000000010b0b7824 */ /* 0x000fe400078e0200 */
[C---:B------:R-:W-:Y:S02]  /*0f40*/  IMAD R9, R6.reuse, c[0x0][0x1ac], R9 ;  /* 0x00006b0006097a24 */ /* 0x040fe400078e0209 */
[----:B------:R-:W-:Y:S02]  /*0f50*/  IMAD.SHL.U32 R36, R29, 0x8, RZ ;  /* 0x000000081d247824 */ /* 0x000fe400078e00ff */
[----:B------:R-:W-:-:S03]  /*0f60*/  IMAD.WIDE.U32 R6, R6, c[0x0][0x1a8], R10 ;  /* 0x00006a0006067a25 */ /* 0x000fc600078e000a */
[----:B------:R-:W-:Y:S01]  /*0f70*/  LOP3.LUT R2, R209, 0x38, R36, 0xf8, !PT ;  /* 0x00000038d1027812 */ /* 0x000fe200078ef824 */
[----:B------:R-:W-:Y:S01]  /*0f80*/  IMAD.IADD R0, R7, 0x1, R9 ;  /* 0x0000000107007824 */ /* 0x000fe200078e0209 */
[----:B------:R-:W-:Y:S01]  /*0f90*/  BAR.SYNC.DEFER_BLOCKING 0x0 ;  /* 0x0000000000007b1d */ /* 0x000fe20000010000 */
[----:B------:R-:W-:Y:S01]  /*0fa0*/  LEA R4, P0, R6, c[0x0][0x160], 0x1 ;  /* 0x0000580006047a11 */ /* 0x000fe200078008ff */
[----:B------:R-:W-:Y:S01]  /*0fb0*/  IMAD R7, R211, c[0x0][0x2c4], RZ ;  /* 0x0000b100d3077a24 */ /* 0x000fe200078e02ff */
[----:B------:R-:W-:Y:S01]  /*0fc0*/  SHF.R.U32.HI R209, RZ, 0x3, R209 ;  /* 0x00000003ffd17819 */ /* 0x000fe200000116d1 */
[----:B------:R-:W-:Y:S01]  /*0fd0*/  IMAD.SHL.U32 R8, R8, 0x8, RZ ;  /* 0x0000000808087824 */ /* 0x000fe200078e00ff */
[----:B------:R-:W-:Y:S01]  /*0fe0*/  LEA.HI.X R0, R6, c[0x0][0x164], R0, 0x1, P0 ;  /* 0x0000590006007a11 */ /* 0x000fe200000f0c00 */
[----:B------:R-:W1:Y:S01]  /*0ff0*/  SHFL.IDX PT, R10, R4, RZ, 0x181f ;  /* 0x00181fff040a7589 */ /* 0x000e6200000e0000 */
[----:B------:R-:W-:Y:S01]  /*1000*/  LOP3.LUT R209, R2, R209, RZ, 0x3c, !PT ;  /* 0x000000d102d17212 */ /* 0x000fe200078e3cff */
[----:B------:R-:W-:Y:S01]  /*1010*/  IMAD.IADD R2, R40, 0x1, R3 ;  /* 0x0000000128027824 */ /* 0x000fe200078e0203 */
[----:B------:R-:W-:Y:S01]  /*1020*/  SHF.R.S32.HI R37, RZ, 0x1f, R36 ;  /* 0x0000001fff257819 */ /* 0x000fe20000011424 */
[----:B------:R-:W2:Y:S01]  /*1030*/  SHFL.IDX PT, R11, R0, RZ, 0x181f ;  /* 0x00181fff000b7589 */ /* 0x000ea200000e0000 */
[----:B------:R-:W-:-:S02]  /*1040*/  LOP3.LUT R209, R209, 0xfffffe00, R8, 0xf8, !PT ;  /* 0xfffffe00d1d17812 */ /* 0x000fc400078ef808 */
[CC--:B------:R-:W-:Y:S01]  /*1050*/  ISETP.GE.AND P1, PT, R2.reuse, R7.reuse, PT ;  /* 0x000000070200720c */ /* 0x0c0fe20003f26270 */
[----:B------:R-:W4:Y:S01]  /*1060*/  SHFL.IDX PT, R16, R4, 0x1, 0x181f ;  /* 0x00381f0004107f89 */ /* 0x000f2200000e0000 */
[C---:B------:R-:W-:Y:S01]  /*1070*/  IADD3 R6, R2.reuse, 0x20, RZ ;  /* 0x0000002002067810 */ /* 0x040fe20007ffe0ff */
[----:B------:R-:W-:Y:S01]  /*1080*/  IMAD.SHL.U32 R209, R209, 0x2, RZ ;  /* 0x00000002d1d17824 */ /* 0x000fe200078e00ff */
[----:B------:R-:W-:Y:S01]  /*1090*/  IADD3 R8, R2, 0x40, RZ ;  /* 0x0000004002087810 */ /* 0x000fe20007ffe0ff */
[----:B------:R-:W5:Y:S01]  /*10a0*/  SHFL.IDX PT, R17, R0, 0x1, 0x181f ;  /* 0x00381f0000117f89 */ /* 0x000f6200000e0000 */
[----:B------:R-:W-:Y:S02]  /*10b0*/  ISETP.GE.AND P0, PT, R6, R7, PT ;  /* 0x000000070600720c */ /* 0x000fe40003f06270 */
[----:B------:R-:W-:Y:S02]  /*10c0*/  SHF.R.S32.HI R6, RZ, 0x1f, R34 ;  /* 0x0000001fff067819 */ /* 0x000fe40000011422 */
[----:B------:R-:W-:-:S02]  /*10d0*/  ISETP.GE.AND P6, PT, R36, c[0x0][0x198], PT ;  /* 0x0000660024007a0c */ /* 0x000fc40003fc6270 */
[----:B------:R-:W-:Y:S02]  /*10e0*/  IADD3 R2, R2, 0x60, RZ ;  /* 0x0000006002027810 */ /* 0x000fe40007ffe0ff */
[----:B---3--:R-:W-:Y:S01]  /*10f0*/  @P2 SHF.R.S32.HI R31, RZ, 0x1f, R30 ;  /* 0x0000001fff1f2819 */ /* 0x008fe2000001141e */
[----:B------:R-:W-:Y:S02]  /*1100*/  @!P2 IMAD.MOV.U32 R30, RZ, RZ, R210 ;  /* 0x000000ffff1ea224 */ /* 0x000fe400078e00d2 */
[----:B------:R-:W-:Y:S01]  /*1110*/  @!P2 IMAD.MOV.U32 R31, RZ, RZ, R5 ;  /* 0x000000ffff1fa224 */ /* 0x000fe200078e0005 */
[----:B------:R-:W-:Y:S02]  /*1120*/  IADD3 R34, P2, R34, R3, RZ ;  /* 0x0000000322227210 */ /* 0x000fe40007f5e0ff */
[----:B------:R-:W-:Y:S02]  /*1130*/  IADD3 R5, R36, 0x40, RZ ;  /* 0x0000004024057810 */ /* 0x000fe40007ffe0ff */
[----:B------:R-:W-:Y:S01]  /*1140*/  LEA.HI.X.SX32 R35, R3, R6, 0x1, P2 ;  /* 0x0000000603237211 */ /* 0x000fe200010f0eff */
[----:B------:R-:W-:Y:S01]  /*1150*/  IMAD.WIDE.U32 R18, R34, c[0x0][0x1e0], R36 ;  /* 0x0000780022127a25 */ /* 0x000fe200078e0024 */
[----:B------:R-:W-:-:S02]  /*1160*/  @!P1 SHF.R.S32.HI R6, RZ, 0x1f, R5 ;  /* 0x0000001fff069819 */ /* 0x000fc40000011405 */
[----:B------:R-:W-:Y:S01]  /*1170*/  SEL R222, R30, RZ, !P5 ;  /* 0x000000ff1ede7207 */ /* 0x000fe20006800000 */
[----:B------:R-:W-:Y:S01]  /*1180*/  IMAD R9, R35, c[0x0][0x1e0], RZ ;  /* 0x0000780023097a24 */ /* 0x000fe200078e02ff */
[----:B------:R-:W-:Y:S01]  /*1190*/  SEL R30, R31, RZ, !P5 ;  /* 0x000000ff1f1e7207 */ /* 0x000fe20006800000 */
[----:B------:R-:W-:Y:S01]  /*11a0*/  IMAD R35, R35, c[0x0][0x208], RZ ;  /* 0x0000820023237a24 */ /* 0x000fe200078e02ff */
[----:B------:R-:W-:Y:S02]  /*11b0*/  @!P1 LEA.HI R6, R6, R5, RZ, 0x3 ;  /* 0x0000000506069211 */ /* 0x000fe400078f18ff */
[----:B-1----:R-:W-:Y:S01]  /*11c0*/  @!P1 LEA R22, P5, R36, R10, 0x1 ;  /* 0x0000000a24169211 */ /* 0x002fe200078a08ff */
[C---:B------:R-:W-:Y:S01]  /*11d0*/  IMAD R215, R30.reuse, c[0x0][0x1f0], RZ ;  /* 0x00007c001ed77a24 */ /* 0x040fe200078e02ff */
[----:B------:R-:W-:Y:S01]  /*11e0*/  ISETP.GE.AND P2, PT, R5, c[0x0][0x198], PT ;  /* 0x0000660005007a0c */ /* 0x000fe20003f46270 */
[----:B------:R-:W-:Y:S01]  /*11f0*/  IMAD R225, R30, c[0x0][0x218], RZ ;  /* 0x000086001ee17a24 */ /* 0x000fe200078e02ff */
[----:B------:R-:W-:Y:S01]  /*1200*/  @!P1 LOP3.LUT R6, R6, 0xfffffff8, RZ, 0xc0, !PT ;  /* 0xfffffff806069812 */ /* 0x000fe200078ec0ff */
[----:B------:R-:W-:Y:S01]  /*1210*/  IMAD R215, R222, c[0x0][0x1f4], R215 ;  /* 0x00007d00ded77a24 */ /* 0x000fe200078e02d7 */
[----:B--2---:R-:W-:Y:S01]  /*1220*/  @!P1 LEA.HI.X R23, R36, R11, R37, 0x1, P5 ;  /* 0x0000000b24179211 */ /* 0x004fe200028f0c25 */
[----:B------:R-:W-:Y:S01]  /*1230*/  IMAD R225, R222, c[0x0][0x21c], R225 ;  /* 0x00008700dee17a24 */ /* 0x000fe200078e02e1 */
[----:B------:R-:W-:Y:S01]  /*1240*/  ISETP.GE.AND P5, PT, R8, R7, PT ;  /* 0x000000070800720c */ /* 0x000fe20003fa6270 */
[----:B------:R-:W-:Y:S01]  /*1250*/  @!P1 IMAD.WIDE R24, R6, 0x2, R10 ;  /* 0x0000000206189825 */ /* 0x000fe200078e020a */
[----:B------:R-:W1:Y:S01]  /*1260*/  SHFL.IDX PT, R8, R4, 0x2, 0x181f ;  /* 0x00581f0004087f89 */ /* 0x000e6200000e0000 */
[----:B------:R-:W-:-:S02]  /*1270*/  @!P0 SHF.R.S32.HI R6, RZ, 0x1f, R5 ;  /* 0x0000001fff068819 */ /* 0x000fc40000011405 */
[----:B------:R-:W-:Y:S01]  /*1280*/  IMAD R10, R34, c[0x0][0x1e4], R9 ;  /* 0x00007900220a7a24 */ /* 0x000fe200078e0209 */
[----:B------:R2:W-:Y:S01]  /*1290*/  @!P1 LDGSTS.E.BYPASS.LTC128B.128 [R209+0x100], [R22.64], !P6 ;  /* 0x0010000016d19fae */ /* 0x0005e2000f101d4a */
[----:B------:R-:W-:Y:S02]  /*12a0*/  @!P0 LEA.HI R6, R6, R5, RZ, 0x3 ;  /* 0x0000000506068211 */ /* 0x000fe400078f18ff */
[----:B------:R-:W-:Y:S01]  /*12b0*/  IMAD.IADD R19, R19, 0x1, R10 ;  /* 0x0000000113137824 */ /* 0x000fe200078e020a */
[----:B------:R-:W3:Y:S01]  /*12c0*/  SHFL.IDX PT, R9, R0, 0x2, 0x181f ;  /* 0x00581f0000097f89 */ /* 0x000ee200000e0000 */
[----:B------:R-:W-:Y:S02]  /*12d0*/  @!P0 LOP3.LUT R11, R6, 0xfffffff8, RZ, 0xc0, !PT ;  /* 0xfffffff8060b8812 */ /* 0x000fe400078ec0ff */
[----:B------:R-:W-:Y:S01]  /*12e0*/  SHF.R.S32.HI R31, RZ, 0x1f, R113 ;  /* 0x0000001fff1f7819 */ /* 0x000fe20000011471 */
[----:B------:R3:W-:Y:S01]  /*12f0*/  @!P1 LDGSTS.E.BYPASS.LTC128B.128 [R209+0x4100], [R24.64], !P2 ;  /* 0x0410000018d19fae */ /* 0x0007e2000d101d4a */
[----:B----4-:R-:W-:Y:S01]  /*1300*/  @!P0 LEA R20, P1, R36, R16, 0x1 ;  /* 0x0000001024148211 */ /* 0x010fe200078208ff */
[----:B-----5:R-:W-:-:S02]  /*1310*/  @!P0 IMAD.WIDE R10, R11, 0x2, R16 ;  /* 0x000000020b0a8825 */ /* 0x020fc400078e0210 */
[----:B------:R4:W5:Y:S01]  /*1320*/  SHFL.IDX PT, R16, R4, 0x3, 0x181f ;  /* 0x00781f0004107f89 */ /* 0x00096200000e0000 */
[----:B------:R-:W-:Y:S02]  /*1330*/  @!P0 LEA.HI.X R21, R36, R17, R37, 0x1, P1 ;  /* 0x0000001124158211 */ /* 0x000fe400008f0c25 */
[----:B------:R-:W-:Y:S01]  /*1340*/  ISETP.GE.AND P1, PT, R2, R7, PT ;  /* 0x000000070200720c */ /* 0x000fe20003f26270 */
[C---:B------:R-:W-:Y:S01]  /*1350*/  IMAD R7, R33.reuse, c[0x0][0x1e8], RZ ;  /* 0x00007a0021077a24 */ /* 0x040fe200078e02ff */
[----:B------:R-:W-:Y:S01]  /*1360*/  @!P5 SHF.R.S32.HI R2, RZ, 0x1f, R5 ;  /* 0x0000001fff02d819 */ /* 0x000fe20000011405 */
[----:B------:R5:W-:Y:S01]  /*1370*/  @!P0 LDGSTS.E.BYPASS.LTC128B.128 [R209+0x1100], [R20.64], !P6 ;  /* 0x0110000014d18fae */ /* 0x000be2000f101d4a */
[----:B------:R-:W-:Y:S02]  /*1380*/  IMAD R33, R33, c[0x0][0x210], RZ ;  /* 0x0000840021217a24 */ /* 0x000fe400078e02ff */
[----:B------:R-:W-:Y:S01]  /*1390*/  @!P5 LEA.HI R2, R2, R5, RZ, 0x3 ;  /* 0x000000050202d211 */ /* 0x000fe200078f18ff */
[C---:B------:R-:W-:Y:S01]  /*13a0*/  IMAD R212, R32.reuse, c[0x0][0x1ec], R7 ;  /* 0x00007b0020d47a24 */ /* 0x040fe200078e0207 */
[----:B------:R5:W-:Y:S01]  /*13b0*/  @!P0 LDGSTS.E.BYPASS.LTC128B.128 [R209+0x5100], [R10.64], !P2 ;  /* 0x051000000ad18fae */ /* 0x000be2000d101d4a */
[----:B------:R-:W-:Y:S01]  /*13c0*/  IMAD R33, R32, c[0x0][0x214], R33 ;  /* 0x0000850020217a24 */ /* 0x000fe200078e0221 */
[----:B------:R-:W-:Y:S01]  /*13d0*/  @!P5 LOP3.LUT R7, R2, 0xfffffff8, RZ, 0xc0, !PT ;  /* 0xfffffff80207d812 */ /* 0x000fe200078ec0ff */
[----:B--2---:R-:W-:Y:S01]  /*13e0*/  IMAD.WIDE.U32 R22, R32, c[0x0][0x1e8], R18 ;  /* 0x00007a0020167a25 */ /* 0x004fe200078e0012 */
[C---:B-1----:R-:W-:Y:S01]  /*13f0*/  @!P5 LEA R18, P0, R36.reuse, R8, 0x1 ;  /* 0x000000082412d211 */ /* 0x042fe200078008ff */
[----:B------:R1:W2:Y:S02]  /*1400*/  SHFL.IDX PT, R17, R0, 0x3, 0x181f ;  /* 0x00781f0000117f89 */ /* 0x0002a400000e0000 */
[----:B------:R-:W-:Y:S01]  /*1410*/  IMAD.IADD R213, R23, 0x1, R212 ;  /* 0x0000000117d57824 */ /* 0x000fe200078e02d4 */
[----:B---3--:R-:W-:Y:S01]  /*1420*/  @!P5 LEA.HI.X R19, R36, R9, R37, 0x1, P0 ;  /* 0x000000092413d211 */ /* 0x008fe200000f0c25 */
[----:B------:R-:W-:Y:S01]  /*1430*/  @!P5 IMAD.WIDE R8, R7, 0x2, R8 ;  /* 0x000000020708d825 */ /* 0x000fe200078e0208 */
[----:B----4-:R-:W-:-:S03]  /*1440*/  LEA.HI R4, R109, R42, RZ, 0x4 ;  /* 0x0000002a6d047211 */ /* 0x010fc600078f20ff */
[----:B------:R-:W-:Y:S01]  /*1450*/  IMAD R7, R41, c[0x0][0x1e4], RZ ;  /* 0x0000790029077a24 */ /* 0x000fe200078e02ff */
[----:B------:R3:W-:Y:S01]  /*1460*/  @!P5 LDGSTS.E.BYPASS.LTC128B.128 [R209+0x2100], [R18.64], !P6 ;  /* 0x0210000012d1dfae */ /* 0x0007e2000f101d4a */
[----:B------:R-:W-:Y:S02]  /*1470*/  IMAD R41, R14, -0x60, R41 ;  /* 0xffffffa00e297824 */ /* 0x000fe400078e0229 */
[----:B------:R-:W-:Y:S01]  /*1480*/  IMAD.MOV.U32 R212, RZ, RZ, R22 ;  /* 0x000000ffffd47224 */ /* 0x000fe200078e0016 */
[----:B------:R4:W-:Y:S01]  /*1490*/  @!P5 LDGSTS.E.BYPASS.LTC128B.128 [R209+0x6100], [R8.64], !P2 ;  /* 0x0610000008d1dfae */ /* 0x0009e2000d101d4a */
[----:B------:R-:W-:Y:S01]  /*14a0*/  IMAD.IADD R12, R111, 0x1, R7 ;  /* 0x000000016f0c7824 */ /* 0x000fe200078e0207 */
[----:B------:R-:W-:Y:S01]  /*14b0*/  IADD3 R28, R41, R208, -R3 ;  /* 0x000000d0291c7210 */ /* 0x000fe20007ffe803 */
[----:B------:R-:W-:Y:S01]  /*14c0*/  IMAD.WIDE.U32 R212, R222, c[0x0][0x1f0], R212 ;  /* 0x00007c00ded47a25 */ /* 0x000fe200078e00d4 */
[----:B------:R-:W-:Y:S02]  /*14d0*/  LOP3.LUT R7, R4, 0xfffffff0, RZ, 0xc0, !PT ;  /* 0xfffffff004077812 */ /* 0x000fe400078ec0ff */
[----:B------:R-:W-:Y:S01]  /*14e0*/  ISETP.GE.AND P0, PT, R28, 0x1, PT ;  /* 0x000000011c00780c */ /* 0x000fe20003f06270 */
[----:B------:R-:W-:-:S02]  /*14f0*/  IMAD.IADD R215, R213, 0x1, R215 ;  /* 0x00000001d5d77824 */ /* 0x000fc400078e02d7 */
[----:B-----5:R-:W-:Y:S01]  /*1500*/  IMAD R11, R12, R113, RZ ;  /* 0x000000710c0b7224 */ /* 0x020fe200078e02ff */
[----:B-1----:R-:W-:Y:S01]  /*1510*/  @!P1 SHF.R.S32.HI R0, RZ, 0x1f, R5 ;  /* 0x0000001fff009819 */ /* 0x002fe20000011405 */
[----:B------:R-:W-:Y:S02]  /*1520*/  IMAD.MOV.U32 R214, RZ, RZ, R212 ;  /* 0x000000ffffd67224 */ /* 0x000fe400078e00d4 */
[----:B------:R-:W-:Y:S01]  /*1530*/  IMAD.IADD R7, R42, 0x1, -R7 ;  /* 0x000000012a077824 */ /* 0x000fe200078e0a07 */
[----:B------:R-:W-:Y:S01]  /*1540*/  @!P1 LEA.HI R0, R0, R5, RZ, 0x3 ;  /* 0x0000000500009211 */ /* 0x000fe200078f18ff */
[----:B------:R-:W-:-:S03]  /*1550*/  IMAD R11, R31, R110, R11 ;  /* 0x0000006e1f0b7224 */ /* 0x000fc600078e020b */
[----:B------:R-:W-:Y:S02]  /*1560*/  @!P1 LOP3.LUT R0, R0, 0xfffffff8, RZ, 0xc0, !PT ;  /* 0xfffffff800009812 */ /* 0x000fe400078ec0ff */
[----:B------:R-:W-:Y:S02]  /*1570*/  SHF.R.S32.HI R2, RZ, 0x1f, R7 ;  /* 0x0000001fff027819 */ /* 0x000fe40000011407 */
[----:B---3--:R-:W-:Y:S02]  /*1580*/  @!P1 LEA R18, P5, R36, R16, 0x1 ;  /* 0x0000001024129211 */ /* 0x008fe400078a08ff */
[----:B------:R-:W-:Y:S01]  /*1590*/  LEA.HI R2, R2, R7, RZ, 0x3 ;  /* 0x0000000702027211 */ /* 0x000fe200078f18ff */
[----:B----4-:R-:W-:Y:S01]  /*15a0*/  IMAD.WIDE.U32 R8, R113, R110, R214 ;  /* 0x0000006e71087225 */ /* 0x010fe200078e00d6 */
[----:B--2---:R-:W-:-:S03]  /*15b0*/  @!P1 LEA.HI.X R19, R36, R17, R37, 0x1, P5 ;  /* 0x0000001124139211 */ /* 0x004fc600028f0c25 */
[----:B------:R-:W-:Y:S01]  /*15c0*/  IMAD.IADD R6, R9, 0x1, R11 ;  /* 0x0000000109067824 */ /* 0x000fe200078e020b */
[----:B------:R-:W-:Y:S01]  /*15d0*/  @P0 LEA R10, P5, R8, c[0x0][0x1c8], 0x1 ;  /* 0x00007200080a0a11 */ /* 0x000fe200078a08ff */
[----:B------:R-:W-:Y:S01]  /*15e0*/  @!P1 IMAD.WIDE R16, R0, 0x2, R16 ;  /* 0x0000000200109825 */ /* 0x000fe200078e0210 */
[----:B------:R1:W-:Y:S01]  /*15f0*/  @!P1 LDGSTS.E.BYPASS.LTC128B.128 [R209+0x3100], [R18.64], !P6 ;  /* 0x0310000012d19fae */ /* 0x0003e2000f101d4a */
[----:B------:R-:W-:Y:S02]  /*1600*/  ISETP.GE.AND P6, PT, R36, c[0x0][0x1d4], PT ;  /* 0x0000750024007a0c */ /* 0x000fe40003fc6270 */
[----:B------:R-:W-:Y:S01]  /*1610*/  @P0 LEA.HI.X R11, R8, c[0x0][0x1cc], R6, 0x1, P5 ;  /* 0x00007300080b0a11 */ /* 0x000fe200028f0c06 */
[----:B------:R2:W-:Y:S01]  /*1620*/  @!P1 LDGSTS.E.BYPASS.LTC128B.128 [R209+0x7100], [R16.64], !P2 ;  /* 0x0710000010d19fae */ /* 0x0005e2000d101d4a */
[----:B------:R-:W-:Y:S01]  /*1630*/  ISETP.GE.AND P5, PT, R5, c[0x0][0x1d4], PT ;  /* 0x0000750005007a0c */ /* 0x000fe20003fa6270 */
[----:B------:R-:W-:Y:S01]  /*1640*/  IMAD.U32 R5, RZ, RZ, UR6 ;  /* 0x00000006ff057e24 */ /* 0x000fe2000f8e00ff */
[----:B------:R-:W-:Y:S01]  /*1650*/  ISETP.GE.AND P2, PT, R28, 0x21, PT ;  /* 0x000000211c00780c */ /* 0x000fe20003f46270 */
[----:B------:R-:W0:Y:S01]  /*1660*/  LDGDEPBAR ;  /* 0x00000000000079af */ /* 0x000e220000000000 */
[C---:B------:R-:W-:Y:S01]  /*1670*/  LOP3.LUT R0, R2.reuse, 0xfffffff8, RZ, 0xc0, !PT ;  /* 0xfffffff802007812 */ /* 0x040fe200078ec0ff */
[----:B------:R-:W-:Y:S01]  /*1680*/  IMAD.SHL.U32 R2, R2, 0x40, RZ ;  /* 0x0000004002027824 */ /* 0x000fe200078e00ff */
[----:B------:R-:W-:-:S02]  /*1690*/  SHF.R.S32.HI R9, RZ, 0x4, R4 ;  /* 0x00000004ff097819 */ /* 0x000fc40000011404 */
[----:B------:R-:W-:Y:S01]  /*16a0*/  ISETP.GE.AND P1, PT, R28, 0x41, PT ;  /* 0x000000411c00780c */ /* 0x000fe20003f26270 */
[----:B------:R-:W-:Y:S01]  /*16b0*/  IMAD.IADD R0, R7, 0x1, -R0 ;  /* 0x0000000107007824 */ /* 0x000fe200078e0a00 */
[----:B------:R3:W-:Y:S01]  /*16c0*/  @P0 LDGSTS.E.BYPASS.LTC128B.128 [R209+0x8100], [R10.64], !P6 ;  /* 0x081000000ad10fae */ /* 0x0007e2000f101d4a */
[----:B------:R-:W-:Y:S01]  /*16d0*/  IMAD.U32 R7, RZ, RZ, UR6 ;  /* 0x00000006ff077e24 */ /* 0x000fe2000f8e00ff */
[----:B------:R-:W-:Y:S01]  /*16e0*/  LEA.HI R206, R4, R9, RZ, 0x1 ;  /* 0x0000000904ce7211 */ /* 0x000fe200078f08ff */
[----:B------:R-:W-:Y:S01]  /*16f0*/  IMAD.U32 R4, RZ, RZ, UR7 ;  /* 0x00000007ff047e24 */ /* 0x000fe2000f8e00ff */
[----:B------:R3:W-:Y:S02]  /*1700*/  @P0 LDGSTS.E.BYPASS.LTC128B.128 [R209+0xb100], [R10.64+0x80], !P5 ;  /* 0x0b1000800ad10fae */ /* 0x0007e4000e901d4a */
[----:B------:R-:W-:Y:S02]  /*1710*/  @P2 LEA R7, P0, R7, R8, 0x5 ;  /* 0x0000000807072211 */ /* 0x000fe400078028ff */
[----:B------:R-:W-:-:S02]  /*1720*/  LOP3.LUT R206, R206, 0xfffffffe, RZ, 0xc0, !PT ;  /* 0xfffffffecece7812 */ /* 0x000fc400078ec0ff */
[----:B------:R-:W-:-:S03]  /*1730*/  @P2 LEA.HI.X R4, R5, R6, R4, 0x5, P0 ;  /* 0x0000000605042211 */ /* 0x000fc600000f2c04 */
[----:B------:R-:W-:Y:S02]  /*1740*/  IMAD.IADD R206, R9, 0x1, -R206 ;  /* 0x0000000109ce7824 */ /* 0x000fe400078e0ace */
[----:B------:R-:W-:Y:S01]  /*1750*/  IMAD.SHL.U32 R9, R29, 0x40, RZ ;  /* 0x000000401d097824 */ /* 0x000fe200078e00ff */
[----:B--2---:R-:W-:Y:S01]  /*1760*/  @P2 LEA R16, P0, R7, c[0x0][0x1c8], 0x1 ;  /* 0x0000720007102a11 */ /* 0x004fe200078008ff */
[----:B------:R-:W-:-:S03]  /*1770*/  IMAD.SHL.U32 R5, R206, 0x8, RZ ;  /* 0x00000008ce057824 */ /* 0x000fc600078e00ff */
[----:B------:R-:W-:Y:S01]  /*1780*/  @P2 LEA.HI.X R17, R7, c[0x0][0x1cc], R4, 0x1, P0 ;  /* 0x0000730007112a11 */ /* 0x000fe200000f0c04 */
[----:B------:R-:W-:Y:S01]  /*1790*/  IMAD.SHL.U32 R4, R3, 0x8, RZ ;  /* 0x0000000803047824 */ /* 0x000fe200078e00ff */
[----:B------:R-:W-:Y:S01]  /*17a0*/  @P1 IADD3 R8, P0, R8, UR14, RZ ;  /* 0x0000000e08081c10 */ /* 0x000fe2000ff1e0ff */
[----:B------:R-:W-:Y:S01]  /*17b0*/  IMAD.MOV.U32 R3, RZ, RZ, 0x20 ;  /* 0x00000020ff037424 */ /* 0x000fe200078e00ff */
[----:B------:R-:W-:Y:S01]  /*17c0*/  LOP3.LUT R9, R9, 0x1c0, RZ, 0xc0, !PT ;  /* 0x000001c009097812 */ /* 0x000fe200078ec0ff */
[----:B------:R1:W-:Y:S01]  /*17d0*/  @P2 LDGSTS.E.BYPASS.LTC128B.128 [R209+0x9100], [R16.64], !P6 ;  /* 0x0910000010d12fae */ /* 0x0003e2000f101d4a */
[----:B------:R-:W-:Y:S02]  /*17e0*/  @P1 IADD3.X R7, R6, UR8, RZ, P0, !PT ;  /* 0x0000000806071c10 */ /* 0x000fe400087fe4ff */
[----:B------:R-:W-:Y:S01]  /*17f0*/  @P1 LEA R6, P0, R8, c[0x0][0x1c8], 0x1 ;  /* 0x0000720008061a11 */ /* 0x000fe200078008ff */
[----:B------:R1:W-:Y:S01]  /*1800*/  @P2 LDGSTS.E.BYPASS.LTC128B.128 [R209+0xc100], [R16.64+0x80], !P5 ;  /* 0x0c10008010d12fae */ /* 0x0003e2000e901d4a */
[----:B------:R-:W-:Y:S01]  /*1810*/  LOP3.LUT R4, R9, 0x8, R4, 0xf8, !PT ;  /* 0x0000000809047812 */ /* 0x000fe200078ef804 */
[----:B---3--:R-:W-:Y:S01]  /*1820*/  IMAD.SHL.U32 R10, R0, 0x40, RZ ;  /* 0x00000040000a7824 */ /* 0x008fe200078e00ff */
[----:B------:R-:W-:-:S02]  /*1830*/  @P1 LEA.HI.X R7, R8, c[0x0][0x1cc], R7, 0x1, P0 ;  /* 0x0000730008071a11 */ /* 0x000fc400000f0c07 */
[----:B------:R-:W-:Y:S02]  /*1840*/  SHF.R.U32.HI R9, RZ, 0x3, R9 ;  /* 0x00000003ff097819 */ /* 0x000fe40000011609 */
[----:B------:R-:W-:Y:S01]  /*1850*/  LOP3.LUT R10, R10, 0x1c0, RZ, 0xc0, !PT ;  /* 0x000001c00a0a7812 */ /* 0x000fe200078ec0ff */
[----:B------:R2:W-:Y:S01]  /*1860*/  @P1 LDGSTS.E.BYPASS.LTC128B.128 [R209+0xa100], [R6.64], !P6 ;  /* 0x0a10000006d11fae */ /* 0x0005e2000f101d4a */
[----:B------:R-:W-:Y:S02]  /*1870*/  LOP3.LUT R9, R4, R9, RZ, 0x3c, !PT ;  /* 0x0000000904097212 */ /* 0x000fe400078e3cff */
[----:B------:R-:W-:Y:S01]  /*1880*/  LOP3.LUT R5, R10, 0x8, R5, 0xf8, !PT ;  /* 0x000000080a057812 */ /* 0x000fe200078ef805 */
[----:B------:R2:W-:Y:S01]  /*1890*/  @P1 LDGSTS.E.BYPASS.LTC128B.128 [R209+0xd100], [R6.64+0x80], !P5 ;  /* 0x0d10008006d11fae */ /* 0x0005e2000e901d4a */
[----:B------:R-:W-:Y:S01]  /*18a0*/  SHF.R.U32.HI R10, RZ, 0x3, R10 ;  /* 0x00000003ff0a7819 */ /* 0x000fe2000001160a */
[----:B------:R-:W-:Y:S01]  /*18b0*/  IMAD R206, R206, 0x200, R9 ;  /* 0x00000200cece7824 */ /* 0x000fe200078e0209 */
[----:B------:R-:W-:Y:S01]  /*18c0*/  R2P PR, R0, 0x6 ;  /* 0x0000000600007804 */ /* 0x000fe20000000000 */
[----:B------:R-:W0:Y:S01]  /*18d0*/  LDGDEPBAR ;  /* 0x00000000000079af */ /* 0x000e220000000000 */
[----:B------:R-:W-:Y:S01]  /*18e0*/  LOP3.LUT R5, R5, R10, RZ, 0x3c, !PT ;  /* 0x0000000a05057212 */ /* 0x000fe200078e3cff */
[----:B------:R-:W-:Y:S01]  /*18f0*/  IMAD.SHL.U32 R206, R206, 0x2, RZ ;  /* 0x00000002cece7824 */ /* 0x000fe200078e00ff */
[----:B------:R-:W-:-:S02]  /*1900*/  LOP3.LUT P0, RZ, R29, 0x2, RZ, 0xc0, !PT ;  /* 0x000000021dff7812 */ /* 0x000fc4000780c0ff */
[----:B------:R-:W-:Y:S01]  /*1910*/  LOP3.LUT R2, R5, 0xfffffe00, R2, 0xf8, !PT ;  /* 0xfffffe0005027812 */ /* 0x000fe200078ef802 */
[----:B------:R-:W-:Y:S01]  /*1920*/  IMAD.MOV.U32 R5, RZ, RZ, 0x10 ;  /* 0x00000010ff057424 */ /* 0x000fe200078e00ff */
[----:B------:R-:W-:Y:S02]  /*1930*/  SEL R3, R3, 0xffffffe0, !P2 ;  /* 0xffffffe003037807 */ /* 0x000fe40005000000 */
[----:B------:R-:W-:Y:S02]  /*1940*/  IADD3 R205, R206, 0x8120, RZ ;  /* 0x00008120cecd7810 */ /* 0x000fe40007ffe0ff */
[----:B------:R-:W-:Y:S02]  /*1950*/  SEL R5, R5, 0xfffffff0, !P1 ;  /* 0xfffffff005057807 */ /* 0x000fe40004800000 */
[----:B------:R-:W-:Y:S01]  /*1960*/  ISETP.LT.OR P2, PT, R28, 0x1, P6 ;  /* 0x000000011c00780c */ /* 0x000fe20003741670 */
[----:B--2---:R-:W-:Y:S01]  /*1970*/  IMAD R7, R43, 0x400, R2 ;  /* 0x000004002b077824 */ /* 0x004fe200078e0202 */
[----:B------:R-:W-:-:S04]  /*1980*/  DEPBAR.LE SB0, 0x1 ;  /* 0x000080400000791a */ /* 0x000fc80000000000 */
[C---:B------:R-:W-:Y:S01]  /*1990*/  LEA R4, R7.reuse, 0x100, 0x1 ;  /* 0x0000010007047811 */ /* 0x040fe200078e08ff */
[----:B------:R-:W-:Y:S01]  /*19a0*/  IMAD.SHL.U32 R7, R7, 0x2, RZ ;  /* 0x0000000207077824 */ /* 0x000fe200078e00ff */
[----:B------:R-:W-:Y:S03]  /*19b0*/  BAR.SYNC.DEFER_BLOCKING 0x0 ;  /* 0x0000000000007b1d */ /* 0x000fe60000010000 */
[--C-:B------:R-:W-:Y:S02]  /*19c0*/  IMAD R6, R5, 0x2, R4.reuse ;  /* 0x0000000205067824 */ /* 0x100fe400078e0204 */
[C---:B------:R-:W-:Y:S02]  /*19d0*/  IMAD R4, R3.reuse, 0x2, R4 ;  /* 0x0000000203047824 */ /* 0x040fe400078e0204 */
[----:B------:R-:W-:Y:S01]  /*19e0*/  IMAD R0, R3, 0x2, R6 ;  /* 0x0000000203007824 */ /* 0x000fe200078e0206 */
        /* <DEDUP_REMOVED lines=11> */
[C---:B------:R-:W-:Y:S02]  /*1aa0*/  IADD3 R199, R205.reuse, 0x800, RZ ;  /* 0x00000800cdc77810 */ /* 0x040fe40007ffe0ff */
[C---:B------:R-:W-:Y:S02]  /*1ab0*/  IADD3 R198, R205.reuse, 0x1000, RZ ;  /* 0x00001000cdc67810 */ /* 0x040fe40007ffe0ff */
[C---:B------:R-:W-:Y:S02]  /*1ac0*/  IADD3 R197, R205.reuse, 0x1800, RZ ;  /* 0x00001800cdc57810 */ /* 0x040fe40007ffe0ff */
[C---:B------:R-:W-:Y:S02]  /*1ad0*/  IADD3 R196, R205.reuse, 0x2000, RZ ;  /* 0x00002000cdc47810 */ /* 0x040fe40007ffe0ff */
[C---:B------:R-:W-:Y:S02]  /*1ae0*/  IADD3 R195, R205.reuse, 0x2800, RZ ;  /* 0x00002800cdc37810 */ /* 0x040fe40007ffe0ff */
[----:B------:R-:W-:-:S02]  /*1af0*/  IADD3 R193, R205, 0x3000, RZ ;  /* 0x00003000cdc17810 */ /* 0x000fc40007ffe0ff */
        /* <DEDUP_REMOVED lines=11> */
[----:B------:R-:W-:-:S04]  /*1bb0*/  IMAD.WIDE.U32 R6, R32, c[0x0][0x210], R34 ;  /* 0x0000840020067a25 */ /* 0x000fc800078e0022 */
[----:B------:R-:W-:Y:S02]  /*1bc0*/  IMAD.IADD R7, R7, 0x1, R33 ;  /* 0x0000000107077824 */ /* 0x000fe400078e0221 */
[----:B------:R-:W-:Y:S02]  /*1bd0*/  IMAD.U32 R31, RZ, RZ, UR9 ;  /* 0x00000009ff1f7e24 */ /* 0x000fe4000f8e00ff */
[----:B------:R-:W-:-:S04]  /*1be0*/  IMAD.WIDE.U32 R222, R222, c[0x0][0x218], R6 ;  /* 0x00008600dede7a25 */ /* 0x000fc800078e0006 */
[----:B------:R-:W-:Y:S02]  /*1bf0*/  IMAD R7, R113, c[0x0][0x20c], R0 ;  /* 0x0000830071077a24 */ /* 0x000fe400078e0200 */
[----:B------:R-:W-:Y:S02]  /*1c00*/  IMAD.IADD R225, R223, 0x1, R225 ;  /* 0x00000001dfe17824 */ /* 0x000fe400078e02e1 */
[----:B------:R-:W-:Y:S01]  /*1c10*/  IMAD.MOV.U32 R224, RZ, RZ, R222 ;  /* 0x000000ffffe07224 */ /* 0x000fe200078e00de */
[----:B------:R-:W1:Y:S04]  /*1c20*/  LDSM.16.M88.4 R8, [R206+0x8100] ;  /* 0x00810000ce08783b */ /* 0x000e680000000200 */
[----:B------:R-:W-:Y:S04]  /*1c30*/  LDSM.16.M88.4 R20, [R205] ;  /* 0x00000000cd14783b */ /* 0x000fe80000000200 */
[----:B------:R-:W2:Y:S04]  /*1c40*/  LDSM.16.M88.4 R72, [R206+0x9100] ;  /* 0x00910000ce48783b */ /* 0x000ea80000000200 */
[----:B------:R-:W3:Y:S04]  /*1c50*/  LDSM.16.M88.4 R80, [R206+0x8900] ;  /* 0x00890000ce50783b */ /* 0x000ee80000000200 */
[----:B------:R-:W4:Y:S04]  /*1c60*/  LDSM.16.M88.4 R24, [R205+0x800] ;  /* 0x00080000cd18783b */ /* 0x000f280000000200 */
[----:B------:R-:W-:Y:S04]  /*1c70*/  LDSM.16.M88.4 R64, [R206+0x9900] ;  /* 0x00990000ce40783b */ /* 0x000fe80000000200 */
        /* <DEDUP_REMOVED lines=9> */
[C---:B---3--:R-:W-:Y:S08]  /*1d10*/  HMMA.16816.F32 R84, R124.reuse, R80, RZ ;  /* 0x000000507c54723c */ /* 0x048ff000000018ff */
[C---:B------:R-:W-:Y:S08]  /*1d20*/  HMMA.16816.F32 R80, R124.reuse, R82, RZ ;  /* 0x000000527c50723c */ /* 0x040ff000000018ff */
[----:B------:R-:W-:Y:S08]  /*1d30*/  HMMA.16816.F32 R72, R124, R74, RZ ;  /* 0x0000004a7c48723c */ /* 0x000ff000000018ff */
[C---:B----4-:R-:W-:Y:S08]  /*1d40*/  HMMA.16816.F32 R84, R136.reuse, R24, R84 ;  /* 0x000000188854723c */ /* 0x050ff00000001854 */
[C---:B------:R-:W-:Y:S01]  /*1d50*/  HMMA.16816.F32 R80, R136.reuse, R26, R80 ;  /* 0x0000001a8850723c */ /* 0x040fe20000001850 */
[----:B------:R-:W2:Y:S07]  /*1d60*/  LDSM.16.M88.4 R24, [R205+0x1800] ;  /* 0x00180000cd18783b */ /* 0x000eae0000000200 */
[C---:B-1----:R-:W-:Y:S07]  /*1d70*/  HMMA.16816.F32 R76, R136.reuse, R20, R76 ;  /* 0x00000014884c723c */ /* 0x042fee000000184c */
[----:B------:R-:W-:Y:S01]  /*1d80*/  IMAD.WIDE.U32 R20, R113, c[0x0][0x208], RZ ;  /* 0x0000820071147a25 */ /* 0x000fe200078e00ff */
[----:B------:R-:W-:Y:S03]  /*1d90*/  HMMA.16816.F32 R72, R136, R22, R72 ;  /* 0x000000168848723c */ /* 0x000fe60000001848 */
[----:B------:R-:W-:-:S02]  /*1da0*/  IMAD.IADD R0, R21, 0x1, R7 ;  /* 0x0000000115007824 */ /* 0x000fc400078e0207 */
[----:B------:R-:W-:-:S03]  /*1db0*/  IMAD.WIDE.U32 R20, R20, 0x60, R224 ;  /* 0x0000006014147825 */ /* 0x000fc600078e00e0 */
[----:B------:R-:W-:Y:S01]  /*1dc0*/  HMMA.16816.F32 R68, R124, R64, RZ ;  /* 0x000000407c44723c */ /* 0x000fe200000018ff */
[----:B------:R-:W-:Y:S01]  /*1dd0*/  IMAD R0, R0, 0x60, RZ ;  /* 0x0000006000007824 */ /* 0x000fe200078e02ff */
[----:B------:R-:W-:-:S03]  /*1de0*/  LEA R6, P0, R20, c[0x0][0x1f8], 0x1 ;  /* 0x00007e0014067a11 */ /* 0x000fc600078008ff */
[----:B------:R-:W-:-:S03]  /*1df0*/  IMAD.IADD R0, R21, 0x1, R0 ;  /* 0x0000000115007824 */ /* 0x000fc600078e0200 */
[C---:B------:R-:W-:Y:S02]  /*1e00*/  HMMA.16816.F32 R64, R124.reuse, R66, RZ ;  /* 0x000000427c40723c */ /* 0x040fe400000018ff */
[----:B------:R-:W-:Y:S01]  /*1e10*/  LEA.HI.X R7, R20, c[0x0][0x1fc], R0, 0x1, P0 ;  /* 0x00007f0014077a11 */ /* 0x000fe200000f0c00 */
[----:B------:R-:W-:Y:S01]  /*1e20*/  IMAD.MOV.U32 R0, RZ, RZ, 0x40 ;  /* 0x00000040ff007424 */ /* 0x000fe200078e00ff */
[----:B------:R-:W-:Y:S01]  /*1e30*/  IADD3 R30, P1, P0, R31, 0x80, R6 ;  /* 0x000000801f1e7810 */ /* 0x000fe2000783e006 */
[----:B------:R-:W1:Y:S03]  /*1e40*/  LDSM.16.M88.4 R20, [R205+0x2000] ;  /* 0x00200000cd14783b */ /* 0x000e660000000200 */
        /* <DEDUP_REMOVED lines=20> */
[----:B--2---:R-:W-:Y:S01]  /*1f90*/  HMMA.16816.F32 R68, R136, R24, R68 ;  /* 0x000000188844723c */ /* 0x004fe20000001844 */
        /* <DEDUP_REMOVED lines=10> */
[C---:B-1----:R-:W-:Y:S02]  /*2040*/  HMMA.16816.F32 R60, R136.reuse, R20, R60 ;  /* 0x00000014883c723c */ /* 0x042fe4000000183c */
[----:B------:R-:W1:Y:S04]  /*2050*/  LDSM.16.M88.4 R100, [R203+0x8900] ;  /* 0x00890000cb64783b */ /* 0x000e680000000200 */
[----:B----4-:R-:W4:Y:S02]  /*2060*/  LDSM.16.M88.4 R32, [R203+0x9100] ;  /* 0x00910000cb20783b */ /* 0x010f240000000200 */
[C---:B------:R-:W-:Y:S02]  /*2070*/  HMMA.16816.F32 R56, R136.reuse, R22, R56 ;  /* 0x000000168838723c */ /* 0x040fe40000001838 */
[----:B-----5:R-:W5:Y:S04]  /*2080*/  LDSM.16.M88.4 R28, [R203+0x9900] ;  /* 0x00990000cb1c783b */ /* 0x020f680000000200 */
[----:B------:R-:W1:Y:S02]  /*2090*/  LDSM.16.M88.4 R24, [R203+0xa100] ;  /* 0x00a10000cb18783b */ /* 0x000e640000000200 */
[C---:B------:R-:W-:Y:S02]  /*20a0*/  HMMA.16816.F32 R52, R136.reuse, R44, R52 ;  /* 0x0000002c8834723c */ /* 0x040fe40000001834 */
[----:B------:R-:W4:Y:S04]  /*20b0*/  LDSM.16.M88.4 R20, [R203+0xa900] ;  /* 0x00a90000cb14783b */ /* 0x000f280000000200 */
[----:B------:R-:W4:Y:S02]  /*20c0*/  LDSM.16.M88.4 R96, [R194] ;  /* 0x00000000c260783b */ /* 0x000f240000000200 */
[----:B------:R-:W-:Y:S02]  /*20d0*/  HMMA.16816.F32 R48, R136, R46, R48 ;  /* 0x0000002e8830723c */ /* 0x000fe40000001830 */
[----:B------:R-:W4:Y:S04]  /*20e0*/  LDSM.16.M88.4 R92, [R194+0x800] ;  /* 0x00080000c25c783b */ /* 0x000f280000000200 */
[----:B--2---:R-:W2:Y:S04]  /*20f0*/  LDSM.16.M88.4 R88, [R194+0x1000] ;  /* 0x00100000c258783b */ /* 0x004ea80000000200 */
[----:B------:R-:W2:Y:S01]  /*2100*/  LDSM.16.M88.4 R44, [R194+0x1800] ;  /* 0x00180000c22c783b */ /* 0x000ea20000000200 */
[C---:B---3--:R-:W-:Y:S03]  /*2110*/  HMMA.16816.F32 R16, R156.reuse, R36, R16 ;  /* 0x000000249c10723c */ /* 0x048fe60000001810 */
[----:B------:R-:W-:Y:S04]  /*2120*/  LDSM.16.M88.4 R104, [R203+0xb900] ;  /* 0x00b90000cb68783b */ /* 0x000fe80000000200 */
[----:B------:R-:W0:Y:S01]  /*2130*/  LDGDEPBAR ;  /* 0x00000000000079af */ /* 0x000e220000000000 */
[C---:B------:R-:W-:Y:S03]  /*2140*/  HMMA.16816.F32 R8, R156.reuse, R38, R8 ;  /* 0x000000269c08723c */ /* 0x040fe60000001808 */
[----:B------:R-:W3:Y:S05]  /*2150*/  LDSM.16.M88.4 R36, [R194+0x2000] ;  /* 0x00200000c224783b */ /* 0x000eea0000000200 */
[C---:B-1----:R-:W-:Y:S08]  /*2160*/  HMMA.16816.F32 R84, R156.reuse, R100, R84 ;  /* 0x000000649c54723c */ /* 0x042ff00000001854 */
[C---:B------:R-:W-:Y:S01]  /*2170*/  HMMA.16816.F32 R80, R156.reuse, R102, R80 ;  /* 0x000000669c50723c */ /* 0x040fe20000001850 */
[----:B------:R-:W1:Y:S07]  /*2180*/  LDSM.16.M88.4 R100, [R194+0x2800] ;  /* 0x00280000c264783b */ /* 0x000e6e0000000200 */
        /* <DEDUP_REMOVED lines=11> */
[----:B------:R-:W1:Y:S07]  /*2240*/  LDSM.16.M88.4 R20, [R206+0xc900] ;  /* 0x00c90000ce14783b */ /* 0x000e6e0000000200 */
[C---:B------:R-:W-:Y:S08]  /*2250*/  HMMA.16816.F32 R16, R164.reuse, R96, R16 ;  /* 0x00000060a410723c */ /* 0x040ff00000001810 */
[C---:B------:R-:W-:Y:S01]  /*2260*/  HMMA.16816.F32 R8, R164.reuse, R98, R8 ;  /* 0x00000062a408723c */ /* 0x040fe20000001808 */
[----:B------:R-:W1:Y:S07]  /*2270*/  LDSM.16.M88.4 R96, [R206+0xd100] ;  /* 0x00d10000ce60783b */ /* 0x000e6e0000000200 */
[C---:B------:R-:W-:Y:S08]  /*2280*/  HMMA.16816.F32 R84, R164.reuse, R92, R84 ;  /* 0x0000005ca454723c */ /* 0x040ff00000001854 */
[C---:B------:R-:W-:Y:S01]  /*2290*/  HMMA.16816.F32 R80, R164.reuse, R94, R80 ;  /* 0x0000005ea450723c */ /* 0x040fe20000001850 */
[----:B------:R-:W1:Y:S07]  /*22a0*/  LDSM.16.M88.4 R92, [R206+0xd900] ;  /* 0x00d90000ce5c783b */ /* 0x000e6e0000000200 */
[C---:B--2---:R-:W-:Y:S08]  /*22b0*/  HMMA.16816.F32 R76, R164.reuse, R88, R76 ;  /* 0x00000058a44c723c */ /* 0x044ff0000000184c */
[C---:B------:R-:W-:Y:S01]  /*22c0*/  HMMA.16816.F32 R72, R164.reuse, R90, R72 ;  /* 0x0000005aa448723c */ /* 0x040fe20000001848 */
[----:B------:R-:W2:Y:S07]  /*22d0*/  LDSM.16.M88.4 R88, [R205+0x3000] ;  /* 0x00300000cd58783b */ /* 0x000eae0000000200 */
[C---:B------:R-:W-:Y:S08]  /*22e0*/  HMMA.16816.F32 R68, R164.reuse, R44, R68 ;  /* 0x0000002ca444723c */ /* 0x040ff00000001844 */
[C---:B------:R-:W-:Y:S01]  /*22f0*/  HMMA.16816.F32 R64, R164.reuse, R46, R64 ;  /* 0x0000002ea440723c */ /* 0x040fe20000001840 */
[----:B------:R-:W2:Y:S07]  /*2300*/  LDSM.16.M88.4 R44, [R205+0x3800] ;  /* 0x00380000cd2c783b */ /* 0x000eae0000000200 */
[C---:B---3--:R-:W-:Y:S08]  /*2310*/  HMMA.16816.F32 R60, R164.reuse, R36, R60 ;  /* 0x00000024a43c723c */ /* 0x048ff0000000183c */
[C---:B------:R-:W-:Y:S01]  /*2320*/  HMMA.16816.F32 R56, R164.reuse, R38, R56 ;  /* 0x00000026a438723c */ /* 0x040fe20000001838 */
[----:B------:R-:W3:Y:S07]  /*2330*/  LDSM.16.M88.4 R36, [R205+0x4000] ;  /* 0x00400000cd24783b */ /* 0x000eee0000000200 */
[C---:B-1----:R-:W-:Y:S08]  /*2340*/  HMMA.16816.F32 R52, R164.reuse, R100, R52 ;  /* 0x00000064a434723c */ /* 0x042ff00000001834 */
[----:B------:R-:W-:Y:S01]  /*2350*/  HMMA.16816.F32 R48, R164, R102, R48 ;  /* 0x00000066a430723c */ /* 0x000fe20000001830 */
[----:B------:R-:W-:Y:S07]  /*2360*/  LDSM.16.M88.4 R100, [R203+0xc100] ;  /* 0x00c10000cb64783b */ /* 0x000fee0000000200 */
[C---:B----4-:R-:W-:Y:S08]  /*2370*/  HMMA.16816.F32 R16, R168.reuse, R32, R16 ;  /* 0x00000020a810723c */ /* 0x050ff00000001810 */
[C---:B------:R-:W-:Y:S01]  /*2380*/  HMMA.16816.F32 R8, R168.reuse, R34, R8 ;  /* 0x00000022a808723c */ /* 0x040fe20000001808 */
[----:B------:R-:W1:Y:S07]  /*2390*/  LDSM.16.M88.4 R32, [R205+0x4800] ;  /* 0x00480000cd20783b */ /* 0x000e6e0000000200 */
        /* <DEDUP_REMOVED lines=8> */
[----:B------:R-:W1:Y:S07]  /*2420*/  LDSM.16.M88.4 R20, [R203+0xb100] ;  /* 0x00b10000cb14783b */ /* 0x000e6e0000000200 */
[C---:B------:R-:W-:Y:S08]  /*2430*/  HMMA.16816.F32 R60, R168.reuse, R96, R60 ;  /* 0x00000060a83c723c */ /* 0x040ff0000000183c */
[C---:B------:R-:W-:Y:S01]  /*2440*/  HMMA.16816.F32 R56, R168.reuse, R98, R56 ;  /* 0x00000062a838723c */ /* 0x040fe20000001838 */
[----:B------:R-:W1:Y:S07]  /*2450*/  LDSM.16.M88.4 R96, [R203+0xc900] ;  /* 0x00c90000cb60783b */ /* 0x000e6e0000000200 */
[C---:B------:R-:W-:Y:S08]  /*2460*/  HMMA.16816.F32 R52, R168.reuse, R92, R52 ;  /* 0x0000005ca834723c */ /* 0x040ff00000001834 */
[----:B------:R-:W-:Y:S01]  /*2470*/  HMMA.16816.F32 R48, R168, R94, R48 ;  /* 0x0000005ea830723c */ /* 0x000fe20000001830 */
        /* <DEDUP_REMOVED lines=31> */
[C---:B--2---:R-:W-:Y:S08]  /*2670*/  HMMA.16816.F32 R52, R176.reuse, R88, R52 ;  /* 0x00000058b034723c */ /* 0x044ff00000001834 */
[----:B------:R-:W-:Y:S08]  /*2680*/  HMMA.16816.F32 R48, R176, R90, R48 ;  /* 0x0000005ab030723c */ /* 0x000ff00000001830 */
[C---:B------:R-:W-:Y:S08]  /*2690*/  HMMA.16816.F32 R16, R180.reuse, R44, R16 ;  /* 0x0000002cb410723c */ /* 0x040ff00000001810 */
[C---:B------:R-:W-:Y:S08]  /*26a0*/  HMMA.16816.F32 R8, R180.reuse, R46, R8 ;  /* 0x0000002eb408723c */ /* 0x040ff00000001808 */
[C---:B---3--:R-:W-:Y:S08]  /*26b0*/  HMMA.16816.F32 R84, R180.reuse, R36, R84 ;  /* 0x00000024b454723c */ /* 0x048ff00000001854 */
[C---:B------:R-:W-:Y:S08]  /*26c0*/  HMMA.16816.F32 R80, R180.reuse, R38, R80 ;  /* 0x00000026b450723c */ /* 0x040ff00000001850 */
[C---:B-1----:R-:W-:Y:S08]  /*26d0*/  HMMA.16816.F32 R76, R180.reuse, R32, R76 ;  /* 0x00000020b44c723c */ /* 0x042ff0000000184c */
        /* <DEDUP_REMOVED lines=35> */
.L_x_231:
        /* <DEDUP_REMOVED lines=16> */
[----:B------:R-:W-:-:S02]  /*2a10*/  LOP3.LUT R7, R4, 0x1ffffffe, RZ, 0xc0, !PT ;  /* 0x1ffffffe04077812 */ /* 0x000fc400078ec0ff */
[----:B------:R-:W-:Y:S01]  /*2a20*/  LOP3.LUT R217, R21, 0x7ffffffc, RZ, 0xc0, !PT ;  /* 0x7ffffffc15d97812 */ /* 0x000fe200078ec0ff */
[----:B------:R-:W-:Y:S01]  /*2a30*/  IMAD R6, R43, 0x10, R6 ;  /* 0x000000102b067824 */ /* 0x000fe200078e0206 */
[----:B------:R-:W-:Y:S01]  /*2a40*/  IADD3 R20, R208, 0x1, R41 ;  /* 0x00000001d0147810 */ /* 0x000fe20007ffe029 */
[----:B------:R-:W-:Y:S02]  /*2a50*/  IMAD.IADD R7, R42, 0x1, -R7 ;  /* 0x000000012a077824 */ /* 0x000fe400078e0a07 */
[----:B------:R-:W-:Y:S02]  /*2a60*/  IMAD.IADD R217, R0, 0x1, -R217 ;  /* 0x0000000100d97824 */ /* 0x000fe400078e0ad9 */
[----:B------:R-:W-:Y:S02]  /*2a70*/  IMAD R216, R7, 0x8, R6 ;  /* 0x0000000807d87824 */ /* 0x000fe400078e0206 */
[----:B------:R-:W-:Y:S02]  /*2a80*/  IMAD.SHL.U32 R217, R217, 0x2, RZ ;  /* 0x00000002d9d97824 */ /* 0x000fe400078e00ff */
[----:B------:R-:W-:-:S03]  /*2a90*/  @P4 IMAD.HI.U32 R4, R216, c[0x0][0x2c8], RZ ;  /* 0x0000b200d8044a27 */ /* 0x000fc600078e00ff */
[--C-:B------:R-:W-:Y:S01]  /*2aa0*/  IADD3 R20, -R211, R20, -R217.reuse ;  /* 0x00000014d3147210 */ /* 0x100fe20007ffe9d9 */
[----:B------:R-:W-:Y:S01]  /*2ab0*/  IMAD.MOV.U32 R24, RZ, RZ, R216 ;  /* 0x000000ffff187224 */ /* 0x000fe200078e00d8 */
[----:B------:R-:W-:Y:S01]  /*2ac0*/  @P4 SHF.R.U32.HI R24, RZ, c[0x0][0x2cc], R4 ;  /* 0x0000b300ff184a19 */ /* 0x000fe20000011604 */
[----:B------:R-:W-:Y:S01]  /*2ad0*/  IMAD.IADD R4, R41, 0x1, -R217 ;  /* 0x0000000129047824 */ /* 0x000fe200078e0ad9 */
[C---:B------:R-:W-:Y:S02]  /*2ae0*/  IADD3 R22, R20.reuse, c[0x0][0x328], RZ ;  /* 0x0000ca0014167a10 */ /* 0x040fe40007ffe0ff */
[----:B------:R-:W-:Y:S01]  /*2af0*/  IADD3 R20, R20, UR7, RZ ;  /* 0x0000000714147c10 */ /* 0x000fe2000fffe0ff */
[----:B------:R-:W1:Y:S01]  /*2b00*/  SHFL.IDX PT, R7, R24, RZ, 0x1c1f ;  /* 0x001c1fff18077589 */ /* 0x000e6200000e0000 */
[----:B------:R-:W-:Y:S01]  /*2b10*/  IADD3 R6, -R217, R208, R41 ;  /* 0x000000d0d9067210 */ /* 0x000fe20007ffe129 */
[--C-:B-1----:R-:W-:Y:S02]  /*2b20*/  IMAD.IADD R27, R22, 0x1, R7.reuse ;  /* 0x00000001161b7824 */ /* 0x102fe400078e0207 */
[----:B------:R-:W-:-:S03]  /*2b30*/  IMAD.IADD R26, R20, 0x1, R7 ;  /* 0x00000001141a7824 */ /* 0x000fc600078e0207 */
[----:B------:R-:W-:Y:S01]  /*2b40*/  IMNMX R27, R27, R6, PT ;  /* 0x000000061b1b7217 */ /* 0x000fe20003800200 */
[----:B------:R-:W-:Y:S05]  /*2b50*/  @!P3 BRA `(.L_x_232) ;  /* 0x000001200000b947 */ /* 0x000fea0003800000 */
[----:B------:R-:W-:Y:S01]  /*2b60*/  IADD3 R7, -R211, R208, R7 ;  /* 0x000000d0d3077210 */ /* 0x000fe20007ffe107 */
[----:B------:R-:W-:Y:S03]  /*2b70*/  BSSY B0, `(.L_x_233) ;  /* 0x000000c000007945 */ /* 0x000fe60003800000 */
        /* <DEDUP_REMOVED lines=8> */
.L_x_234:
[----:B------:R-:W-:-:S13]  /*2c00*/  ISETP.NE.AND P0, PT, R13, 0x1, PT ;  /* 0x000000010d00780c */ /* 0x000fda0003f05270 */
[----:B------:R-:W-:-:S05]  /*2c10*/  @P0 IMAD.HI.U32 R0, R7, c[0x0][0x330], RZ ;  /* 0x0000cc0007000a27 */ /* 0x000fca00078e00ff */
[----:B------:R-:W-:Y:S02]  /*2c20*/  @P0 SHF.R.U32.HI R7, RZ, c[0x0][0x334], R0 ;  /* 0x0000cd00ff070a19 */ /* 0x000fe40000011600 */
.L_x_235:
[----:B------:R-:W-:Y:S05]  /*2c30*/  BSYNC B0 ;  /* 0x0000000000007941 */ /* 0x000fea0003800000 */
.L_x_233:
[----:B------:R-:W-:-:S05]  /*2c40*/  IMAD R7, R7, c[0x0][0x32c], R4 ;  /* 0x0000cb0007077a24 */ /* 0x000fca00078e0204 */
[----:B------:R-:W-:Y:S02]  /*2c50*/  IADD3 R0, R7, c[0x0][0x32c], RZ ;  /* 0x0000cb0007007a10 */ /* 0x000fe40007ffe0ff */
[----:B------:R-:W-:Y:S02]  /*2c60*/  IMNMX R26, R26, R7, !PT ;  /* 0x000000071a1a7217 */ /* 0x000fe40007800200 */
[----:B------:R-:W-:Y:S02]  /*2c70*/  IMNMX R27, R27, R0, PT ;  /* 0x000000001b1b7217 */ /* 0x000fe40003800200 */
.L_x_232:
        /* <DEDUP_REMOVED lines=116> */
[----:B------:R-:W-:Y:S02]  /*33c0*/  ISETP.LT.OR P0, PT, R27, 0x5a, P0 ;  /* 0x0000005a1b00780c */ /* 0x000fe40000701670 */
[----:B------:R-:W1:Y:S02]  /*33d0*/  SHFL.IDX PT, R27, R24, 0x1, 0x1c1f ;  /* 0x003c1f00181b7f89 */ /* 0x000e6400000e0000 */
[----:B------:R-:W-:Y:S01]  /*33e0*/  FSEL R133, R49, -INF , !P0 ;  /* 0xff80000031857808 */ /* 0x000fe20004000000 */
        /* <DEDUP_REMOVED lines=14> */
.L_x_238:
[----:B------:R-:W-:-:S13]  /*34d0*/  ISETP.NE.AND P0, PT, R13, 0x1, PT ;  /* 0x000000010d00780c */ /* 0x000fda0003f05270 */
[----:B------:R-:W-:-:S05]  /*34e0*/  @P0 IMAD.HI.U32 R6, R27, c[0x0][0x330], RZ ;  /* 0x0000cc001b060a27 */ /* 0x000fca00078e00ff */
[----:B------:R-:W-:Y:S02]  /*34f0*/  @P0 SHF.R.U32.HI R27, RZ, c[0x0][0x334], R6 ;  /* 0x0000cd00ff1b0a19 */ /* 0x000fe40000011606 */
.L_x_239:
[----:B------:R-:W-:Y:S05]  /*3500*/  BSYNC B0 ;  /* 0x0000000000007941 */ /* 0x000fea0003800000 */
.L_x_237:
[----:B------:R-:W-:-:S05]  /*3510*/  IMAD R41, R27, c[0x0][0x32c], R4 ;  /* 0x0000cb001b297a24 */ /* 0x000fca00078e0204 */
[----:B------:R-:W-:Y:S02]  /*3520*/  IADD3 R27, R41, c[0x0][0x32c], RZ ;  /* 0x0000cb00291b7a10 */ /* 0x000fe40007ffe0ff */
[----:B------:R-:W-:Y:S02]  /*3530*/  IMNMX R26, R26, R41, !PT ;  /* 0x000000291a1a7217 */ /* 0x000fe40007800200 */
[----:B------:R-:W-:Y:S02]  /*3540*/  IMNMX R22, R22, R27, PT ;  /* 0x0000001b16167217 */ /* 0x000fe40003800200 */
.L_x_236:
[----:B------:R-:W-:Y:S01]  /*3550*/  ISETP.NE.AND P0, PT, R90, RZ, PT ;  /* 0x000000ff5a00720c */ /* 0x000fe20003f05270 */
[----:B------:R-:W-:Y:S01]  /*3560*/  IMAD.SHL.U32 R204, R2, 0x2, RZ ;  /* 0x0000000202cc7824 */ /* 0x000fe200078e00ff */
[C---:B------:R-:W-:Y:S02]  /*3570*/  ISETP.GT.AND P2, PT, R26.reuse, 0x58, !P2 ;  /* 0x000000581a00780c */ /* 0x040fe40005744270 */
[C---:B------:R-:W-:Y:S01]  /*3580*/  ISETP.GT.AND P0, PT, R26.reuse, 0x8, !P0 ;  /* 0x000000081a00780c */ /* 0x040fe20004704270 */
[----:B------:R-:W-:Y:S01]  /*3590*/  IMAD R202, R5, 0x2, R204 ;  /* 0x0000000205ca7824 */ /* 0x000fe200078e02cc */
[----:B------:R-:W-:Y:S01]  /*35a0*/  ISETP.GT.AND P1, PT, R26, 0x59, !P1 ;  /* 0x000000591a00780c */ /* 0x000fe20004f24270 */
[----:B------:R-:W-:Y:S01]  /*35b0*/  LDSM.16.MT88.4 R96, [R204+0x3100] ;  /* 0x00310000cc60783b */ /* 0x000fe20000004200 */
[C---:B------:R-:W-:Y:S01]  /*35c0*/  ISETP.LT.OR P0, PT, R22.reuse, 0x9, P0 ;  /* 0x000000091600780c */ /* 0x040fe20000701670 */
[C---:B------:R-:W-:Y:S01]  /*35d0*/  IMAD R200, R3.reuse, 0x2, R202 ;  /* 0x0000000203c87824 */ /* 0x040fe200078e02ca */
[----:B------:R-:W-:Y:S01]  /*35e0*/  ISETP.LT.OR P2, PT, R22, 0x59, P2 ;  /* 0x000000591600780c */ /* 0x000fe20001741670 */
[----:B------:R-:W-:Y:S01]  /*35f0*/  IMAD R201, R3, 0x2, R204 ;  /* 0x0000000203c97824 */ /* 0x000fe200078e02cc */
[----:B------:R-:W-:Y:S01]  /*3600*/  FSEL R6, R10, -INF , !P0 ;  /* 0xff8000000a067808 */ /* 0x000fe20004000000 */
[----:B------:R-:W-:Y:S01]  /*3610*/  LDSM.16.MT88.4 R108, [R204+0x100] ;  /* 0x00010000cc6c783b */ /* 0x000fe20000004200 */
[----:B------:R-:W-:-:S02]  /*3620*/  ISETP.NE.AND P0, PT, R89, RZ, PT ;  /* 0x000000ff5900720c */ /* 0x000fc40003f05270 */
[----:B------:R-:W-:Y:S01]  /*3630*/  ISETP.LT.OR P1, PT, R22, 0x5a, P1 ;  /* 0x0000005a1600780c */ /* 0x000fe20000f21670 */
[----:B------:R-:W-:Y:S01]  /*3640*/  LDSM.16.MT88.4 R104, [R202+0x3100] ;  /* 0x00310000ca68783b */ /* 0x000fe20000004200 */
[----:B------:R-:W-:Y:S02]  /*3650*/  ISETP.GT.AND P0, PT, R26, 0x9, !P0 ;  /* 0x000000091a00780c */ /* 0x000fe40004704270 */
[----:B------:R-:W-:Y:S02]  /*3660*/  FSEL R132, R50, -INF , !P2 ;  /* 0xff80000032847808 */ /* 0x000fe40005000000 */
[----:B------:R-:W-:Y:S02]  /*3670*/  ISETP.LT.OR P0, PT, R22, 0xa, P0 ;  /* 0x0000000a1600780c */ /* 0x000fe40000701670 */
[----:B------:R-:W-:Y:S02]  /*3680*/  FSEL R130, R51, -INF , !P1 ;  /* 0xff80000033827808 */ /* 0x000fe40004800000 */
[----:B------:R-:W-:-:S02]  /*3690*/  FSEL R4, R11, -INF , !P0 ;  /* 0xff8000000b047808 */ /* 0x000fc40004000000 */
        /* <DEDUP_REMOVED lines=68> */
[----:B------:R-:W-:Y:S01]  /*3ae0*/  LDSM.16.MT88.4 R56, [R201+0x3100] ;  /* 0x00310000c938783b */ /* 0x000fe20000004200 */
        /* <DEDUP_REMOVED lines=134> */
[--C-:B------:R-:W-:Y:S01]  /*4350*/  FFMA.FTZ R162, R184, c[0x0][0x2d0], -R129.reuse ;  /* 0x0000b400b8a27a23 */ /* 0x100fe20000010881 */
[----:B------:R-:W-:Y:S01]  /*4360*/  IADD3 R184, R14, -0x2, RZ ;  /* 0xfffffffe0eb87810 */ /* 0x000fe20007ffe0ff */
        /* <DEDUP_REMOVED lines=236> */
[----:B------:R-:W-:Y:S02]  /*5230*/  FADD.FTZ R135, R135, R150 ;  /* 0x0000009687877221 */ /* 0x000fe40000010000 */
[----:B------:R-:W-:Y:S02]  /*5240*/  IMAD.IADD R15, R15, 0x1, R40 ;  /* 0x000000010f0f7824 */ /* 0x000fe400078e0228 */
[----:B------:R-:W-:Y:S02]  /*5250*/  FADD.FTZ R36, R36, R133 ;  /* 0x0000008524247221 */ /* 0x000fe40000010000 */
[----:B------:R-:W-:Y:S01]  /*5260*/  FADD.FTZ R220, R220, R135 ;  /* 0x00000087dcdc7221 */ /* 0x000fe20000010000 */
[----:B------:R-:W-:Y:S01]  /*5270*/  HMMA.16816.F32 R104, R4, R22, R104 ;  /* 0x000000160468723c */ /* 0x000fe20000001868 */
[----:B------:R-:W-:Y:S01]  /*5280*/  FADD.FTZ R219, R219, R36 ;  /* 0x00000024dbdb7221 */ /* 0x000fe20000010000 */
[----:B------:R-:W-:-:S06]  /*5290*/  IADD3 R2, R15, c[0x0][0x328], RZ ;  /* 0x0000ca000f027a10 */ /* 0x000fcc0007ffe0ff */
[C---:B--2---:R-:W-:Y:S08]  /*52a0*/  HMMA.16816.F32 R52, R4.reuse, R16, R52 ;  /* 0x000000100434723c */ /* 0x044ff00000001834 */
[C---:B------:R-:W-:Y:S08]  /*52b0*/  HMMA.16816.F32 R56, R4.reuse, R18, R56 ;  /* 0x000000120438723c */ /* 0x040ff00000001838 */
[C---:B-1----:R-:W-:Y:S08]  /*52c0*/  HMMA.16816.F32 R60, R4.reuse, R8, R60 ;  /* 0x00000008043c723c */ /* 0x042ff0000000183c */
[----:B------:R-:W-:Y:S01]  /*52d0*/  HMMA.16816.F32 R64, R4, R10, R64 ;  /* 0x0000000a0440723c */ /* 0x000fe20000001840 */
[----:B------:R-:W-:Y:S07]  /*52e0*/  @!P3 BRA `(.L_x_240) ;  /* 0x000000e00000b947 */ /* 0x000fee0003800000 */
        /* <DEDUP_REMOVED lines=9> */
.L_x_241:
[----:B------:R-:W-:-:S13]  /*5380*/  ISETP.NE.AND P0, PT, R13, 0x1, PT ;  /* 0x000000010d00780c */ /* 0x000fda0003f05270 */
[----:B------:R-:W-:-:S05]  /*5390*/  @P0 IMAD.HI.U32 R3, R4, c[0x0][0x330], RZ ;  /* 0x0000cc0004030a27 */ /* 0x000fca00078e00ff */
[----:B------:R-:W-:-:S05]  /*53a0*/  @P0 SHF.R.U32.HI R4, RZ, c[0x0][0x334], R3 ;  /* 0x0000cd00ff040a19 */ /* 0x000fca0000011603 */
.L_x_242:
[----:B------:R-:W-:-:S05]  /*53b0*/  IMAD R13, R4, R13, c[0x0][0x32c] ;  /* 0x0000cb00040d7624 */ /* 0x000fca00078e020d */
[----:B------:R-:W-:-:S05]  /*53c0*/  IMNMX R2, R2, R13, PT ;  /* 0x0000000d02027217 */ /* 0x000fca0003800200 */
.L_x_240:
        /* <DEDUP_REMOVED lines=13> */
.L_x_252:
[----:B------:R-:W-:Y:S04]  /*54a0*/  DEPBAR.LE SB0, 0x0 ;  /* 0x000080000000791a */ /* 0x000fe80000000000 */
[----:B------:R-:W-:Y:S01]  /*54b0*/  BAR.SYNC.DEFER_BLOCKING 0x0 ;  /* 0x0000000000007b1d */ /* 0x000fe20000010000 */
[----:B------:R-:W-:Y:S01]  /*54c0*/  ISETP.GT.AND P2, PT, R207, R226, PT ;  /* 0x000000e2cf00720c */ /* 0x000fe20003f44270 */
[C---:B------:R-:W-:Y:S11]  /*54d0*/  IMAD R244, R226.reuse, -0x60, RZ ;  /* 0xffffffa0e2f47824 */ /* 0x040ff600078e02ff */
[----:B------:R-:W-:Y:S01]  /*54e0*/  @!UPT UIADD3 URZ, URZ, URZ, URZ ;  /* 0x0000003f3f3ff290 */ /* 0x000fe2000fffe03f */
[----:B------:R-:W-:Y:S01]  /*54f0*/  @!P2 SHF.R.S32.HI R0, RZ, 0x1f, R226 ;  /* 0x0000001fff00a819 */ /* 0x000fe200000114e2 */
[----:B------:R-:W-:Y:S04]  /*5500*/  @!P2 IMAD.WIDE.U32 R230, R226, c[0x0][0x208], RZ ;  /* 0x00008200e2e6aa25 */ /* 0x000fe800078e00ff */
        /* <DEDUP_REMOVED lines=14> */
[----:B------:R-:W-:Y:S01]  /*55f0*/  LDSM.16.M88.4 R140, [R199] ;  /* 0x00000000c78c783b */ /* 0x000fe20000000200 */
[----:B------:R-:W-:Y:S02]  /*5600*/  @!P2 SHF.L.U64.HI R0, R228, 0x1, R0 ;  /* 0x00000001e400a819 */ /* 0x000fe40000010200 */
[----:B------:R-:W-:Y:S02]  /*5610*/  @!P2 IADD3 R230, P0, R230, c[0x0][0x1f8], RZ ;  /* 0x00007e00e6e6aa10 */ /* 0x000fe40007f1e0ff */
[----:B------:R-:W-:Y:S02]  /*5620*/  LDSM.16.M88.4 R144, [R198] ;  /* 0x00000000c690783b */ /* 0x000fe40000000200 */
[----:B------:R-:W-:Y:S02]  /*5630*/  @!P2 IADD3.X R231, RZ, c[0x0][0x1fc], R0, P0, P1 ;  /* 0x00007f00ffe7aa10 */ /* 0x000fe400007e2400 */
[----:B------:R-:W-:Y:S01]  /*5640*/  @!P2 IADD3 R234, P0, R234, c[0x0][0x1f8], RZ ;  /* 0x00007e00eaeaaa10 */ /* 0x000fe20007f1e0ff */
[----:B------:R-:W-:Y:S03]  /*5650*/  LDSM.16.M88.4 R148, [R197] ;  /* 0x00000000c594783b */ /* 0x000fe60000000200 */
[----:B------:R-:W-:Y:S02]  /*5660*/  @!P2 IADD3.X R235, R0, c[0x0][0x1fc], RZ, P0, !PT ;  /* 0x00007f0000ebaa10 */ /* 0x000fe400007fe4ff */
[----:B------:R-:W-:Y:S01]  /*5670*/  LDSM.16.M88.4 R152, [R196] ;  /* 0x00000000c498783b */ /* 0x000fe20000000200 */
[----:B------:R-:W-:Y:S01]  /*5680*/  @!P2 IADD3 R228, P1, R234, UR9, RZ ;  /* 0x00000009eae4ac10 */ /* 0x000fe2000ff3e0ff */
[C---:B-1----:R-:W-:Y:S03]  /*5690*/  HMMA.16816.F32 R4, R124.reuse, R116, RZ ;  /* 0x000000747c04723c */ /* 0x042fe600000018ff */
[----:B------:R-:W-:Y:S02]  /*56a0*/  @!P2 IADD3.X R229, R235, UR12, RZ, P1, !PT ;  /* 0x0000000cebe5ac10 */ /* 0x000fe40008ffe4ff */
[----:B------:R-:W-:Y:S03]  /*56b0*/  @!P2 IADD3 R232, P0, R228, UR9, RZ ;  /* 0x00000009e4e8ac10 */ /* 0x000fe6000ff1e0ff */
[C---:B------:R-:W-:Y:S01]  /*56c0*/  HMMA.16816.F32 R8, R124.reuse, R118, RZ ;  /* 0x000000767c08723c */ /* 0x040fe200000018ff */
[----:B------:R-:W1:Y:S03]  /*56d0*/  LDSM.16.M88.4 R116, [R206+0xa100] ;  /* 0x00a10000ce74783b */ /* 0x000e660000000200 */
[----:B------:R-:W-:Y:S04]  /*56e0*/  @!P2 IADD3.X R233, R229, UR12, RZ, P0, !PT ;  /* 0x0000000ce5e9ac10 */ /* 0x000fe800087fe4ff */
[C---:B--2---:R-:W-:Y:S08]  /*56f0*/  HMMA.16816.F32 R12, R124.reuse, R120, RZ ;  /* 0x000000787c0c723c */ /* 0x044ff000000018ff */
[C---:B------:R-:W-:Y:S01]  /*5700*/  HMMA.16816.F32 R16, R124.reuse, R122, RZ ;  /* 0x0000007a7c10723c */ /* 0x040fe200000018ff */
[----:B------:R-:W2:Y:S07]  /*5710*/  LDSM.16.M88.4 R120, [R206+0xa900] ;  /* 0x00a90000ce78783b */ /* 0x000eae0000000200 */
[C---:B---3--:R-:W-:Y:S08]  /*5720*/  HMMA.16816.F32 R20, R124.reuse, R128, RZ ;  /* 0x000000807c14723c */ /* 0x048ff000000018ff */
[C---:B------:R-:W-:Y:S01]  /*5730*/  HMMA.16816.F32 R24, R124.reuse, R130, RZ ;  /* 0x000000827c18723c */ /* 0x040fe200000018ff */
[----:B------:R-:W3:Y:S07]  /*5740*/  LDSM.16.M88.4 R128, [R205] ;  /* 0x00000000cd80783b */ /* 0x000eee0000000200 */
[C---:B----4-:R-:W-:Y:S08]  /*5750*/  HMMA.16816.F32 R28, R124.reuse, R132, RZ ;  /* 0x000000847c1c723c */ /* 0x050ff000000018ff */
[C---:B------:R-:W-:Y:S01]  /*5760*/  HMMA.16816.F32 R32, R124.reuse, R134, RZ ;  /* 0x000000867c20723c */ /* 0x040fe200000018ff */
[----:B------:R-:W4:Y:S05]  /*5770*/  LDSM.16.M88.4 R132, [R195] ;  /* 0x00000000c384783b */ /* 0x000f2a0000000200 */
[----:B------:R-:W-:Y:S01]  /*5780*/  @!PT LDS RZ, [RZ] ;  /* 0x00000000fffff984 */ /* 0x000fe20000000800 */
[----:B------:R-:W-:Y:S01]  /*5790*/  @!PT LDS RZ, [RZ] ;  /* 0x00000000fffff984 */ /* 0x000fe20000000800 */
[----:B------:R-:W-:Y:S01]  /*57a0*/  @!PT LDS RZ, [RZ] ;  /* 0x00000000fffff984 */ /* 0x000fe20000000800 */
[----:B------:R5:W-:Y:S02]  /*57b0*/  @!P2 LDGSTS.E.BYPASS.LTC128B.128 [R209+0x100], [R234.64], !P6 ;  /* 0x00100000ead1afae */ /* 0x000be4000f101d4a */
[C---:B-1----:R-:W-:Y:S03]  /*57c0*/  HMMA.16816.F32 R36, R124.reuse, R116, RZ ;  /* 0x000000747c24723c */ /* 0x042fe600000018ff */
[----:B------:R1:W-:Y:S05]  /*57d0*/  @!P2 LDGSTS.E.BYPASS.LTC128B.128 [R209+0x3100], [R230.64], !P5 ;  /* 0x03100000e6d1afae */ /* 0x0003ea000e901d4a */
[C---:B------:R-:W-:Y:S01]  /*57e0*/  HMMA.16816.F32 R40, R124.reuse, R118, RZ ;  /* 0x000000767c28723c */ /* 0x040fe200000018ff */
[----:B------:R1:W-:Y:S05]  /*57f0*/  @!P2 LDGSTS.E.BYPASS.LTC128B.128 [R209+0x1100], [R228.64], !P6 ;  /* 0x01100000e4d1afae */ /* 0x0003ea000f101d4a */
[----:B------:R4:W-:Y:S02]  /*5800*/  @!P2 LDGSTS.E.BYPASS.LTC128B.128 [R209+0x4100], [R228.64+0x80], !P5 ;  /* 0x04100080e4d1afae */ /* 0x0009e4000e901d4a */
[C---:B--2---:R-:W-:Y:S03]  /*5810*/  HMMA.16816.F32 R44, R124.reuse, R120, RZ ;  /* 0x000000787c2c723c */ /* 0x044fe600000018ff */
[----:B------:R2:W-:Y:S05]  /*5820*/  @!P2 LDGSTS.E.BYPASS.LTC128B.128 [R209+0x2100], [R232.64], !P6 ;  /* 0x02100000e8d1afae */ /* 0x0005ea000f101d4a */
[----:B------:R-:W-:Y:S01]  /*5830*/  HMMA.16816.F32 R48, R124, R122, RZ ;  /* 0x0000007a7c30723c */ /* 0x000fe200000018ff */
[----:B------:R2:W-:Y:S01]  /*5840*/  @!P2 LDGSTS.E.BYPASS.LTC128B.128 [R209+0x5100], [R232.64+0x80], !P5 ;  /* 0x05100080e8d1afae */ /* 0x0005e2000e901d4a */
[C---:B------:R-:W-:Y:S04]  /*5850*/  ISETP.GT.AND P2, PT, R226.reuse, R207, PT ;  /* 0x000000cfe200720c */ /* 0x040fe80003f44270 */
[----:B------:R-:W2:Y:S02]  /*5860*/  LDSM.16.M88.4 R160, [R203+0x8100] ;  /* 0x00810000cba0783b */ /* 0x000ea40000000200 */
[C---:B---3--:R-:W-:Y:S03]  /*5870*/  HMMA.16816.F32 R4, R136.reuse, R128, R4 ;  /* 0x000000808804723c */ /* 0x048fe60000001804 */
[----:B------:R-:W0:Y:S04]  /*5880*/  LDGDEPBAR ;  /* 0x00000000000079af */ /* 0x000e280000000000 */
[----:B-1----:R-:W-:Y:S01]  /*5890*/  @P2 IMAD.MOV.U32 R230, RZ, RZ, R212 ;  /* 0x000000ffffe62224 */ /* 0x002fe200078e00d4 */
[C---:B------:R-:W-:Y:S01]  /*58a0*/  HMMA.16816.F32 R8, R136.reuse, R130, R8 ;  /* 0x000000828808723c */ /* 0x040fe20000001808 */
[----:B------:R-:W1:Y:S03]  /*58b0*/  LDSM.16.M88.4 R116, [R203+0x8900] ;  /* 0x00890000cb74783b */ /* 0x000e660000000200 */
[----:B------:R-:W-:Y:S01]  /*58c0*/  @P2 IADD3 R0, R226, -0x1, RZ ;  /* 0xffffffffe2002810 */ /* 0x000fe20007ffe0ff */
[----:B------:R-:W-:Y:S01]  /*58d0*/  @P2 IMAD.MOV.U32 R231, RZ, RZ, R215 ;  /* 0x000000ffffe72224 */ /* 0x000fe200078e00d7 */
[----:B------:R-:W3:Y:S02]  /*58e0*/  LDSM.16.M88.4 R120, [R203+0x9100] ;  /* 0x00910000cb78783b */ /* 0x000ee40000000200 */
[C---:B------:R-:W-:Y:S03]  /*58f0*/  HMMA.16816.F32 R12, R136.reuse, R140, R12 ;  /* 0x0000008c880c723c */ /* 0x040fe6000000180c */
[----:B------:R-:W1:Y:S01]  /*5900*/  LDSM.16.M88.4 R128, [R203+0x9900] ;  /* 0x00990000cb80783b */ /* 0x000e620000000200 */
[----:B------:R-:W-:Y:S01]  /*5910*/  @P2 SHF.R.S32.HI R184, RZ, 0x1f, R0 ;  /* 0x0000001fffb82819 */ /* 0x000fe20000011400 */
[----:B----4-:R-:W-:Y:S03]  /*5920*/  @P2 IMAD.WIDE.U32 R228, R0, c[0x0][0x1e0], RZ ;  /* 0x0000780000e42a25 */ /* 0x010fe600078e00ff */
[C---:B------:R-:W-:Y:S01]  /*5930*/  HMMA.16816.F32 R16, R136.reuse, R142, R16 ;  /* 0x0000008e8810723c */ /* 0x040fe20000001810 */
[----:B------:R-:W-:Y:S03]  /*5940*/  LDSM.16.M88.4 R140, [R194] ;  /* 0x00000000c28c783b */ /* 0x000fe60000000200 */
[----:B------:R-:W-:Y:S04]  /*5950*/  @P2 IMAD R184, R184, c[0x0][0x1e0], RZ ;  /* 0x00007800b8b82a24 */ /* 0x000fe800078e02ff */
[C---:B------:R-:W-:Y:S04]  /*5960*/  HMMA.16816.F32 R20, R136.reuse, R144, R20 ;  /* 0x000000908814723c */ /* 0x040fe80000001814 */
[----:B------:R-:W-:Y:S04]  /*5970*/  @P2 IMAD R184, R0, c[0x0][0x1e4], R184 ;  /* 0x0000790000b82a24 */ /* 0x000fe800078e02b8 */
[C---:B------:R-:W-:Y:S01]  /*5980*/  HMMA.16816.F32 R24, R136.reuse, R146, R24 ;  /* 0x000000928818723c */ /* 0x040fe20000001818 */
[----:B------:R-:W-:Y:S03]  /*5990*/  LDSM.16.M88.4 R144, [R194+0x800] ;  /* 0x00080000c290783b */ /* 0x000fe60000000200 */
[----:B------:R-:W-:Y:S02]  /*59a0*/  @P2 IMAD.IADD R184, R229, 0x1, R184 ;  /* 0x00000001e5b82824 */ /* 0x000fe400078e02b8 */
[----:B------:R-:W-:Y:S02]  /*59b0*/  @P2 IMAD.WIDE.U32 R228, R228, 0x60, R230 ;  /* 0x00000060e4e42825 */ /* 0x000fe400078e00e6 */
[C---:B------:R-:W-:Y:S04]  /*59c0*/  HMMA.16816.F32 R28, R136.reuse, R148, R28 ;  /* 0x00000094881c723c */ /* 0x040fe8000000181c */
[----:B------:R-:W-:Y:S02]  /*59d0*/  @P2 IMAD.SHL.U32 R0, R228, 0x2, RZ ;  /* 0x00000002e4002824 */ /* 0x000fe400078e00ff */
[----:B------:R-:W-:Y:S02]  /*59e0*/  @P2 IMAD.SHL.U32 R231, R187, 0x40, RZ ;  /* 0x00000040bbe72824 */ /* 0x000fe400078e00ff */
[C---:B------:R-:W-:Y:S01]  /*59f0*/  HMMA.16816.F32 R32, R136.reuse, R150, R32 ;  /* 0x000000968820723c */ /* 0x040fe20000001820 */
[----:B------:R-:W-:Y:S03]  /*5a00*/  LDSM.16.M88.4 R148, [R194+0x1800] ;  /* 0x00180000c294783b */ /* 0x000fe60000000200 */
[----:B------:R-:W-:Y:S04]  /*5a10*/  @P2 IMAD R184, R184, 0x60, RZ ;  /* 0x00000060b8b82824 */ /* 0x000fe800078e02ff */
[C---:B------:R-:W-:Y:S04]  /*5a20*/  HMMA.16816.F32 R36, R136.reuse, R152, R36 ;  /* 0x000000988824723c */ /* 0x040fe80000001824 */
[----:B------:R-:W-:Y:S04]  /*5a30*/  @P2 IMAD.IADD R227, R229, 0x1, R184 ;  /* 0x00000001e5e32824 */ /* 0x000fe800078e02b8 */
[C---:B------:R-:W-:Y:S01]  /*5a40*/  HMMA.16816.F32 R40, R136.reuse, R154, R40 ;  /* 0x0000009a8828723c */ /* 0x040fe20000001828 */
[----:B------:R-:W-:Y:S03]  /*5a50*/  LDSM.16.M88.4 R152, [R194+0x2000] ;  /* 0x00200000c298783b */ /* 0x000fe60000000200 */
[----:B------:R-:W-:Y:S02]  /*5a60*/  @P2 SHF.L.U64.HI R184, R228, 0x1, R227 ;  /* 0x00000001e4b82819 */ /* 0x000fe400000102e3 */
[----:B------:R-:W-:Y:S02]  /*5a70*/  @P2 IADD3 R228, P0, R0, c[0x0][0x1c8], RZ ;  /* 0x0000720000e42a10 */ /* 0x000fe40007f1e0ff */
[C---:B------:R-:W-:Y:S04]  /*5a80*/  HMMA.16816.F32 R44, R136.reuse, R132, R44 ;  /* 0x00000084882c723c */ /* 0x040fe8000000182c */
[----:B------:R-:W-:Y:S02]  /*5a90*/  @P2 IADD3.X R229, R184, c[0x0][0x1cc], RZ, P0, !PT ;  /* 0x00007300b8e52a10 */ /* 0x000fe400007fe4ff */
[----:B------:R-:W-:Y:S02]  /*5aa0*/  @P2 IADD3 R0, P1, R0, 0x80, RZ ;  /* 0x0000008000002810 */ /* 0x000fe40007f3e0ff */
[----:B------:R-:W-:Y:S01]  /*5ab0*/  HMMA.16816.F32 R48, R136, R134, R48 ;  /* 0x000000868830723c */ /* 0x000fe20000001830 */
[----:B------:R-:W4:Y:S03]  /*5ac0*/  LDSM.16.M88.4 R132, [R203+0xa100] ;  /* 0x00a10000cb84783b */ /* 0x000f260000000200 */
[----:B--2---:R-:W-:Y:S01]  /*5ad0*/  @P2 IADD3 R232, P0, R0, c[0x0][0x1c8], RZ ;  /* 0x0000720000e82a10 */ /* 0x004fe20007f1e0ff */
[----:B------:R-:W-:Y:S01]  /*5ae0*/  IMAD.MOV.U32 R0, RZ, RZ, R216 ;  /* 0x000000ffff007224 */ /* 0x000fe200078e00d8 */
[----:B------:R-:W-:Y:S01]  /*5af0*/  @P2 SHF.L.U64.HI R227, R187, 0x6, R186 ;  /* 0x00000006bbe32819 */ /* 0x000fe200000102ba */
[----:B------:R-:W-:Y:S01]  /*5b00*/  @P4 IMAD.MOV.U32 R0, RZ, RZ, R185 ;  /* 0x000000ffff004224 */ /* 0x000fe200078e00b9 */
[C---:B------:R-:W-:Y:S05]  /*5b10*/  HMMA.16816.F32 R4, R156.reuse, R160, R4 ;  /* 0x000000a09c04723c */ /* 0x040fea0000001804 */
[----:B------:R-:W-:Y:S02]  /*5b20*/  @P2 IADD3.X R233, RZ, c[0x0][0x1cc], R184, P0, P1 ;  /* 0x00007300ffe92a10 */ /* 0x000fe400007e24b8 */
[-C--:B------:R-:W-:Y:S01]  /*5b30*/  @P2 IADD3 R230, P1, R228, R231.reuse, RZ ;  /* 0x000000e7e4e62210 */ /* 0x080fe20007f3e0ff */
[C---:B------:R-:W-:Y:S01]  /*5b40*/  HMMA.16816.F32 R8, R156.reuse, R162, R8 ;  /* 0x000000a29c08723c */ /* 0x040fe20000001808 */
[----:B------:R-:W-:Y:S03]  /*5b50*/  LDSM.16.M88.4 R160, [R194+0x4000] ;  /* 0x00400000c2a0783b */ /* 0x000fe60000000200 */
[----:B-----5:R-:W-:Y:S01]  /*5b60*/  @P2 IADD3 R234, P0, R230, R231, RZ ;  /* 0x000000e7e6ea2210 */ /* 0x020fe20007f1e0ff */
[--C-:B------:R-:W-:Y:S01]  /*5b70*/  @P2 IMAD.X R231, R229, 0x1, R227.reuse, P1 ;  /* 0x00000001e5e72824 */ /* 0x100fe200008e06e3 */
[----:B------:R-:W-:Y:S02]  /*5b80*/  SHFL.IDX PT, R184, R0, RZ, 0x1c1f ;  /* 0x001c1fff00b87589 */ /* 0x000fe400000e0000 */
[C---:B-1----:R-:W-:Y:S04]  /*5b90*/  HMMA.16816.F32 R12, R156.reuse, R116, R12 ;  /* 0x000000749c0c723c */ /* 0x042fe8000000180c */
[----:B------:R-:W-:Y:S01]  /*5ba0*/  @P2 IMAD.X R235, R231, 0x1, R227, P0 ;  /* 0x00000001e7eb2824 */ /* 0x000fe200000e06e3 */
[----:B------:R-:W-:Y:S03]  /*5bb0*/  IADD3 R227, -R217, 0x1, R244 ;  /* 0x00000001d9e37810 */ /* 0x000fe60007ffe1f4 */
[C---:B------:R-:W-:Y:S01]  /*5bc0*/  HMMA.16816.F32 R16, R156.reuse, R118, R16 ;  /* 0x000000769c10723c */ /* 0x040fe20000001810 */
[----:B------:R-:W1:Y:S03]  /*5bd0*/  LDSM.16.M88.4 R116, [R203+0xa900] ;  /* 0x00a90000cb74783b */ /* 0x000e660000000200 */
[----:B------:R-:W-:Y:S04]  /*5be0*/  IADD3 R227, -R211, R227, R208 ;  /* 0x000000e3d3e37210 */ /* 0x000fe80007ffe1d0 */
[C---:B---3--:R-:W-:Y:S08]  /*5bf0*/  HMMA.16816.F32 R20, R156.reuse, R120, R20 ;  /* 0x000000789c14723c */ /* 0x048ff00000001814 */
[C---:B------:R-:W-:Y:S01]  /*5c00*/  HMMA.16816.F32 R24, R156.reuse, R122, R24 ;  /* 0x0000007a9c18723c */ /* 0x040fe20000001818 */
[----:B------:R-:W2:Y:S07]  /*5c10*/  LDSM.16.M88.4 R120, [R194+0x1000] ;  /* 0x00100000c278783b */ /* 0x000eae0000000200 */
[C---:B------:R-:W-:Y:S08]  /*5c20*/  HMMA.16816.F32 R28, R156.reuse, R128, R28 ;  /* 0x000000809c1c723c */ /* 0x040ff0000000181c */
[C---:B------:R-:W-:Y:S01]  /*5c30*/  HMMA.16816.F32 R32, R156.reuse, R130, R32 ;  /* 0x000000829c20723c */ /* 0x040fe20000001820 */
[----:B------:R-:W3:Y:S07]  /*5c40*/  LDSM.16.M88.4 R128, [R194+0x2800] ;  /* 0x00280000c280783b */ /* 0x000eee0000000200 */
[C---:B----4-:R-:W-:Y:S08]  /*5c50*/  HMMA.16816.F32 R36, R156.reuse, R132, R36 ;  /* 0x000000849c24723c */ /* 0x050ff00000001824 */
[C---:B------:R-:W-:Y:S01]  /*5c60*/  HMMA.16816.F32 R40, R156.reuse, R134, R40 ;  /* 0x000000869c28723c */ /* 0x040fe20000001828 */
[----:B------:R-:W4:Y:S07]  /*5c70*/  LDSM.16.M88.4 R132, [R206+0xb100] ;  /* 0x00b10000ce84783b */ /* 0x000f2e0000000200 */
[C---:B-1----:R-:W-:Y:S08]  /*5c80*/  HMMA.16816.F32 R44, R156.reuse, R116, R44 ;  /* 0x000000749c2c723c */ /* 0x042ff0000000182c */
[----:B------:R-:W-:Y:S01]  /*5c90*/  HMMA.16816.F32 R48, R156, R118, R48 ;  /* 0x000000769c30723c */ /* 0x000fe20000001830 */
[----:B------:R-:W1:Y:S07]  /*5ca0*/  LDSM.16.M88.4 R116, [R206+0xb900] ;  /* 0x00b90000ce74783b */ /* 0x000e6e0000000200 */
[C---:B------:R-:W-:Y:S08]  /*5cb0*/  HMMA.16816.F32 R4, R164.reuse, R140, R4 ;  /* 0x0000008ca404723c */ /* 0x040ff00000001804 */
[C---:B------:R-:W-:Y:S01]  /*5cc0*/  HMMA.16816.F32 R8, R164.reuse, R142, R8 ;  /* 0x0000008ea408723c */ /* 0x040fe20000001808 */
[----:B------:R-:W5:Y:S07]  /*5cd0*/  LDSM.16.M88.4 R140, [R206+0xc100] ;  /* 0x00c10000ce8c783b */ /* 0x000f6e0000000200 */
[C---:B------:R-:W-:Y:S08]  /*5ce0*/  HMMA.16816.F32 R12, R164.reuse, R144, R12 ;  /* 0x00000090a40c723c */ /* 0x040ff0000000180c */
[C---:B------:R-:W-:Y:S01]  /*5cf0*/  HMMA.16816.F32 R16, R164.reuse, R146, R16 ;  /* 0x00000092a410723c */ /* 0x040fe20000001810 */
[----:B------:R-:W-:Y:S07]  /*5d00*/  LDSM.16.M88.4 R144, [R206+0xd900] ;  /* 0x00d90000ce90783b */ /* 0x000fee0000000200 */
[C---:B--2---:R-:W-:Y:S08]  /*5d10*/  HMMA.16816.F32 R20, R164.reuse, R120, R20 ;  /* 0x00000078a414723c */ /* 0x044ff00000001814 */
[C---:B------:R-:W-:Y:S01]  /*5d20*/  HMMA.16816.F32 R24, R164.reuse, R122, R24 ;  /* 0x0000007aa418723c */ /* 0x040fe20000001818 */
[----:B------:R-:W2:Y:S07]  /*5d30*/  LDSM.16.M88.4 R120, [R206+0xc900] ;  /* 0x00c90000ce78783b */ /* 0x000eae0000000200 */
[C---:B------:R-:W-:Y:S08]  /*5d40*/  HMMA.16816.F32 R28, R164.reuse, R148, R28 ;  /* 0x00000094a41c723c */ /* 0x040ff0000000181c */
[C---:B------:R-:W-:Y:S01]  /*5d50*/  HMMA.16816.F32 R32, R164.reuse, R150, R32 ;  /* 0x00000096a420723c */ /* 0x040fe20000001820 */
[----:B------:R-:W-:Y:S07]  /*5d60*/  LDSM.16.M88.4 R148, [R191] ;  /* 0x00000000bf94783b */ /* 0x000fee0000000200 */
[C---:B------:R-:W-:Y:S08]  /*5d70*/  HMMA.16816.F32 R36, R164.reuse, R152, R36 ;  /* 0x00000098a424723c */ /* 0x040ff00000001824 */
[C---:B------:R-:W-:Y:S01]  /*5d80*/  HMMA.16816.F32 R40, R164.reuse, R154, R40 ;  /* 0x0000009aa428723c */ /* 0x040fe20000001828 */
[----:B------:R-:W-:Y:S07]  /*5d90*/  LDSM.16.M88.4 R152, [R203+0xd900] ;  /* 0x00d90000cb98783b */ /* 0x000fee0000000200 */
[C---:B---3--:R-:W-:Y:S08]  /*5da0*/  HMMA.16816.F32 R44, R164.reuse, R128, R44 ;  /* 0x00000080a42c723c */ /* 0x048ff0000000182c */
[----:B------:R-:W-:Y:S01]  /*5db0*/  HMMA.16816.F32 R48, R164, R130, R48 ;  /* 0x00000082a430723c */ /* 0x000fe20000001830 */
[----:B------:R-:W3:Y:S07]  /*5dc0*/  LDSM.16.M88.4 R128, [R206+0xd100] ;  /* 0x00d10000ce80783b */ /* 0x000eee0000000200 */
[C---:B----4-:R-:W-:Y:S08]  /*5dd0*/  HMMA.16816.F32 R4, R168.reuse, R132, R4 ;  /* 0x00000084a804723c */ /* 0x050ff00000001804 */
[C---:B------:R-:W-:Y:S01]  /*5de0*/  HMMA.16816.F32 R8, R168.reuse, R134, R8 ;  /* 0x00000086a808723c */ /* 0x040fe20000001808 */
[----:B------:R-:W4:Y:S07]  /*5df0*/  LDSM.16.M88.4 R132, [R193] ;  /* 0x00000000c184783b */ /* 0x000f2e0000000200 */
[C---:B-1----:R-:W-:Y:S08]  /*5e00*/  HMMA.16816.F32 R12, R168.reuse, R116, R12 ;  /* 0x00000074a80c723c */ /* 0x042ff0000000180c */
[C---:B------:R-:W-:Y:S01]  /*5e10*/  HMMA.16816.F32 R16, R168.reuse, R118, R16 ;  /* 0x00000076a810723c */ /* 0x040fe20000001810 */
[----:B------:R-:W1:Y:S07]  /*5e20*/  LDSM.16.M88.4 R116, [R192] ;  /* 0x00000000c074783b */ /* 0x000e6e0000000200 */
[C---:B-----5:R-:W-:Y:S08]  /*5e30*/  HMMA.16816.F32 R20, R168.reuse, R140, R20 ;  /* 0x0000008ca814723c */ /* 0x060ff00000001814 */
[C---:B------:R-:W-:Y:S01]  /*5e40*/  HMMA.16816.F32 R24, R168.reuse, R142, R24 ;  /* 0x0000008ea818723c */ /* 0x040fe20000001818 */
[----:B------:R-:W5:Y:S07]  /*5e50*/  LDSM.16.M88.4 R140, [R190] ;  /* 0x00000000be8c783b */ /* 0x000f6e0000000200 */
[C---:B--2---:R-:W-:Y:S08]  /*5e60*/  HMMA.16816.F32 R28, R168.reuse, R120, R28 ;  /* 0x00000078a81c723c */ /* 0x044ff0000000181c */
[C---:B------:R-:W-:Y:S01]  /*5e70*/  HMMA.16816.F32 R32, R168.reuse, R122, R32 ;  /* 0x0000007aa820723c */ /* 0x040fe20000001820 */
[----:B------:R-:W2:Y:S07]  /*5e80*/  LDSM.16.M88.4 R120, [R189] ;  /* 0x00000000bd78783b */ /* 0x000eae0000000200 */
[C---:B---3--:R-:W-:Y:S08]  /*5e90*/  HMMA.16816.F32 R36, R168.reuse, R128, R36 ;  /* 0x00000080a824723c */ /* 0x048ff00000001824 */
[C---:B------:R-:W-:Y:S01]  /*5ea0*/  HMMA.16816.F32 R40, R168.reuse, R130, R40 ;  /* 0x00000082a828723c */ /* 0x040fe20000001828 */
[----:B------:R-:W3:Y:S07]  /*5eb0*/  LDSM.16.M88.4 R128, [R188] ;  /* 0x00000000bc80783b */ /* 0x000eee0000000200 */
[C---:B------:R-:W-:Y:S08]  /*5ec0*/  HMMA.16816.F32 R44, R168.reuse, R144, R44 ;  /* 0x00000090a82c723c */ /* 0x040ff0000000182c */
[----:B------:R-:W-:Y:S01]  /*5ed0*/  HMMA.16816.F32 R48, R168, R146, R48 ;  /* 0x00000092a830723c */ /* 0x000fe20000001830 */
        /* <DEDUP_REMOVED lines=16> */
[C---:B---3--:R-:W-:Y:S08]  /*5fe0*/  HMMA.16816.F32 R44, R172.reuse, R128, R44 ;  /* 0x00000080ac2c723c */ /* 0x048ff0000000182c */
[----:B------:R-:W-:Y:S01]  /*5ff0*/  HMMA.16816.F32 R48, R172, R130, R48 ;  /* 0x00000082ac30723c */ /* 0x000fe20000001830 */
[----:B------:R-:W3:Y:S07]  /*6000*/  LDSM.16.M88.4 R128, [R194+0x3800] ;  /* 0x00380000c280783b */ /* 0x000eee0000000200 */
        /* <DEDUP_REMOVED lines=10> */
[C---:B------:R-:W-:Y:S08]  /*60b0*/  HMMA.16816.F32 R40, R176.reuse, R142, R40 ;  /* 0x0000008eb028723c */ /* 0x040ff00000001828 */
[C---:B------:R-:W-:Y:S08]  /*60c0*/  HMMA.16816.F32 R44, R176.reuse, R152, R44 ;  /* 0x00000098b02c723c */ /* 0x040ff0000000182c */
[----:B------:R-:W-:Y:S08]  /*60d0*/  HMMA.16816.F32 R48, R176, R154, R48 ;  /* 0x0000009ab030723c */ /* 0x000ff00000001830 */
[C---:B--2---:R-:W-:Y:S08]  /*60e0*/  HMMA.16816.F32 R4, R180.reuse, R120, R4 ;  /* 0x00000078b404723c */ /* 0x044ff00000001804 */
[C---:B------:R-:W-:Y:S01]  /*60f0*/  HMMA.16816.F32 R8, R180.reuse, R122, R8 ;  /* 0x0000007ab408723c */ /* 0x040fe20000001808 */
[----:B------:R-:W2:Y:S07]  /*6100*/  LDSM.16.M88.4 R120, [R194+0x5000] ;  /* 0x00500000c278783b */ /* 0x000eae0000000200 */
[C---:B---3--:R-:W-:Y:S08]  /*6110*/  HMMA.16816.F32 R12, R180.reuse, R128, R12 ;  /* 0x00000080b40c723c */ /* 0x048ff0000000180c */
[C---:B------:R-:W-:Y:S01]  /*6120*/  HMMA.16816.F32 R16, R180.reuse, R130, R16 ;  /* 0x00000082b410723c */ /* 0x040fe20000001810 */
[----:B------:R-:W3:Y:S01]  /*6130*/  LDSM.16.M88.4 R128, [R194+0x5800] ;  /* 0x00580000c280783b */ /* 0x000ee20000000200 */
[----:B------:R-:W-:Y:S04]  /*6140*/  DEPBAR.LE SB0, 0x0 ;  /* 0x000080000000791a */ /* 0x000fe80000000000 */
[----:B------:R-:W-:Y:S02]  /*6150*/  BAR.SYNC.DEFER_BLOCKING 0x0 ;  /* 0x0000000000007b1d */ /* 0x000fe40000010000 */
[C---:B------:R-:W-:Y:S08]  /*6160*/  HMMA.16816.F32 R20, R180.reuse, R160, R20 ;  /* 0x000000a0b414723c */ /* 0x040ff00000001814 */
[C---:B------:R-:W-:Y:S08]  /*6170*/  HMMA.16816.F32 R24, R180.reuse, R162, R24 ;  /* 0x000000a2b418723c */ /* 0x040ff00000001818 */
[C---:B-1----:R-:W-:Y:S01]  /*6180*/  HMMA.16816.F32 R28, R180.reuse, R116, R28 ;  /* 0x00000074b41c723c */ /* 0x042fe2000000181c */
[----:B------:R-:W-:Y:S01]  /*6190*/  @!PT LDS RZ, [RZ] ;  /* 0x00000000fffff984 */ /* 0x000fe20000000800 */
[----:B------:R-:W-:Y:S01]  /*61a0*/  @!PT LDS RZ, [RZ] ;  /* 0x00000000fffff984 */ /* 0x000fe20000000800 */
[----:B------:R-:W-:Y:S01]  /*61b0*/  @!PT LDS RZ, [RZ] ;  /* 0x00000000fffff984 */ /* 0x000fe20000000800 */
[----:B------:R1:W-:Y:S07]  /*61c0*/  @P2 LDGSTS.E.BYPASS.LTC128B.128 [R209+0x8100], [R228.64], !P6 ;  /* 0x08100000e4d12fae */ /* 0x0003ee000f101d4a */
[C---:B------:R-:W-:Y:S01]  /*61d0*/  HMMA.16816.F32 R32, R180.reuse, R118, R32 ;  /* 0x00000076b420723c */ /* 0x040fe20000001820 */
[----:B------:R4:W-:Y:S07]  /*61e0*/  @P2 LDGSTS.E.BYPASS.LTC128B.128 [R209+0xb100], [R232.64], !P5 ;  /* 0x0b100000e8d12fae */ /* 0x0009ee000e901d4a */
[C---:B--2---:R-:W-:Y:S01]  /*61f0*/  HMMA.16816.F32 R36, R180.reuse, R120, R36 ;  /* 0x00000078b424723c */ /* 0x044fe20000001824 */
[----:B------:R2:W-:Y:S05]  /*6200*/  @P2 LDGSTS.E.BYPASS.LTC128B.128 [R209+0x9100], [R230.64], !P6 ;  /* 0x09100000e6d12fae */ /* 0x0005ea000f101d4a */
[----:B------:R2:W-:Y:S02]  /*6210*/  @P2 LDGSTS.E.BYPASS.LTC128B.128 [R209+0xc100], [R230.64+0x80], !P5 ;  /* 0x0c100080e6d12fae */ /* 0x0005e4000e901d4a */
[C---:B------:R-:W-:Y:S03]  /*6220*/  HMMA.16816.F32 R40, R180.reuse, R122, R40 ;  /* 0x0000007ab428723c */ /* 0x040fe60000001828 */
[----:B------:R2:W-:Y:S05]  /*6230*/  @P2 LDGSTS.E.BYPASS.LTC128B.128 [R209+0xa100], [R234.64], !P6 ;  /* 0x0a100000ead12fae */ /* 0x0005ea000f101d4a */
[C---:B---3--:R-:W-:Y:S01]  /*6240*/  HMMA.16816.F32 R44, R180.reuse, R128, R44 ;  /* 0x00000080b42c723c */ /* 0x048fe2000000182c */
[----:B------:R3:W-:Y:S03]  /*6250*/  @P2 LDGSTS.E.BYPASS.LTC128B.128 [R209+0xd100], [R234.64+0x80], !P5 ;  /* 0x0d100080ead12fae */ /* 0x0007e6000e901d4a */
[C---:B-1----:R-:W-:Y:S02]  /*6260*/  IADD3 R229, R227.reuse, c[0x0][0x328], RZ ;  /* 0x0000ca00e3e57a10 */ /* 0x042fe40007ffe0ff */
[----:B------:R-:W0:Y:S01]  /*6270*/  LDGDEPBAR ;  /* 0x00000000000079af */ /* 0x000e220000000000 */
[----:B------:R-:W-:Y:S01]  /*6280*/  IADD3 R227, R227, UR7, RZ ;  /* 0x00000007e3e37c10 */ /* 0x000fe2000fffe0ff */
[----:B------:R-:W-:Y:S04]  /*6290*/  HMMA.16816.F32 R48, R180, R130, R48 ;  /* 0x00000082b430723c */ /* 0x000fe80000001830 */
[----:B----4-:R-:W-:Y:S02]  /*62a0*/  IMAD.IADD R233, R229, 0x1, R184 ;  /* 0x00000001e5e97824 */ /* 0x010fe400078e02b8 */
[----:B--2---:R-:W-:Y:S02]  /*62b0*/  IMAD.IADD R231, R184, 0x1, R227 ;  /* 0x00000001b8e77824 */ /* 0x004fe400078e02e3 */
[----:B------:R-:W-:-:S05]  /*62c0*/  @!P3 BRA `(.L_x_244) ;  /* 0x000001800000b947 */ /* 0x000fca0003800000 */
[----:B------:R-:W-:Y:S01]  /*62d0*/  IADD3 R184, -R211, R208, R184 ;  /* 0x000000d0d3b87210 */ /* 0x000fe20007ffe1b8 */
[----:B------:R-:W-:Y:S03]  /*62e0*/  BSSY B0, `(.L_x_245) ;  /* 0x0000011000007945 */ /* 0x000fe60003800000 */
        /* <DEDUP_REMOVED lines=11> */
.L_x_246:
[----:B------:R-:W-:Y:S04]  /*63a0*/  MOV R116, c[0x0][0x32c] ;  /* 0x0000cb0000747a02 */ /* 0x000fe80000000f00 */
[----:B------:R-:W-:Y:S11]  /*63b0*/  ISETP.NE.AND P0, PT, R116, 0x1, PT ;  /* 0x000000017400780c */ /* 0x000ff60003f05270 */
[----:B------:R-:W-:Y:S02]  /*63c0*/  @!UPT UIADD3 URZ, URZ, URZ, URZ ;  /* 0x0000003f3f3ff290 */ /* 0x000fe4000fffe03f */
[----:B------:R-:W-:Y:S05]  /*63d0*/  @P0 IMAD.HI.U32 R116, R184, c[0x0][0x330], RZ ;  /* 0x0000cc00b8740a27 */ /* 0x000fea00078e00ff */
[----:B------:R-:W-:Y:S02]  /*63e0*/  @P0 SHF.R.U32.HI R184, RZ, c[0x0][0x334], R116 ;  /* 0x0000cd00ffb80a19 */ /* 0x000fe40000011674 */
.L_x_247:
[----:B------:R-:W-:Y:S05]  /*63f0*/  BSYNC B0 ;  /* 0x0000000000007941 */ /* 0x000fea0003800000 */
.L_x_245:
[----:B------:R-:W-:Y:S04]  /*6400*/  IMAD.IADD R117, R244, 0x1, -R217 ;  /* 0x00000001f4757824 */ /* 0x000fe800078e0ad9 */
[----:B------:R-:W-:Y:S05]  /*6410*/  IMAD R184, R184, c[0x0][0x32c], R117 ;  /* 0x0000cb00b8b87a24 */ /* 0x000fea00078e0275 */
[----:B------:R-:W-:Y:S02]  /*6420*/  IADD3 R116, R184, c[0x0][0x32c], RZ ;  /* 0x0000cb00b8747a10 */ /* 0x000fe40007ffe0ff */
[----:B------:R-:W-:Y:S02]  /*6430*/  IMNMX R231, R231, R184, !PT ;  /* 0x000000b8e7e77217 */ /* 0x000fe40007800200 */
[----:B------:R-:W-:Y:S02]  /*6440*/  IMNMX R233, R233, R116, PT ;  /* 0x00000074e9e97217 */ /* 0x000fe40003800200 */
.L_x_244:
        /* <DEDUP_REMOVED lines=157> */
.L_x_250:
[----:B------:R-:W-:Y:S04]  /*6e20*/  MOV R0, c[0x0][0x32c] ;  /* 0x0000cb0000007a02 */ /* 0x000fe80000000f00 */
[----:B------:R-:W-:Y:S11]  /*6e30*/  ISETP.NE.AND P0, PT, R0, 0x1, PT ;  /* 0x000000010000780c */ /* 0x000ff60003f05270 */
[----:B------:R-:W-:Y:S02]  /*6e40*/  @!UPT UIADD3 URZ, URZ, URZ, URZ ;  /* 0x0000003f3f3ff290 */ /* 0x000fe4000fffe03f */
[----:B------:R-:W-:Y:S05]  /*6e50*/  @P0 IMAD.HI.U32 R0, R9, c[0x0][0x330], RZ ;  /* 0x0000cc0009000a27 */ /* 0x000fea00078e00ff */
[----:B------:R-:W-:Y:S02]  /*6e60*/  @P0 SHF.R.U32.HI R9, RZ, c[0x0][0x334], R0 ;  /* 0x0000cd00ff090a19 */ /* 0x000fe40000011600 */
.L_x_251:
[----:B------:R-:W-:Y:S05]  /*6e70*/  BSYNC B0 ;  /* 0x0000000000007941 */ /* 0x000fea0003800000 */
.L_x_249:
[----:B------:R-:W-:Y:S04]  /*6e80*/  IMAD.IADD R244, R244, 0x1, -R217 ;  /* 0x00000001f4f47824 */ /* 0x000fe800078e0ad9 */
[----:B------:R-:W-:Y:S05]  /*6e90*/  IMAD R244, R9, c[0x0][0x32c], R244 ;  /* 0x0000cb0009f47a24 */ /* 0x000fea00078e02f4 */
[----:B------:R-:W-:Y:S02]  /*6ea0*/  IADD3 R9, R244, c[0x0][0x32c], RZ ;  /* 0x0000cb00f4097a10 */ /* 0x000fe40007ffe0ff */
[----:B------:R-:W-:Y:S02]  /*6eb0*/  IMNMX R5, R5, R244, !PT ;  /* 0x000000f405057217 */ /* 0x000fe40007800200 */
[----:B------:R-:W-:Y:S02]  /*6ec0*/  IMNMX R4, R4, R9, PT ;  /* 0x0000000904047217 */ /* 0x000fe40003800200 */
.L_x_248:
        /* <DEDUP_REMOVED lines=12> */
[----:B------:R-:W-:Y:S02]  /*6f90*/  ISETP.LT.OR P1, PT, R4, 0x5a, P1 ;  /* 0x0000005a0400780c */ /* 0x000fe40000f21670 */
        /* <DEDUP_REMOVED lines=24> */
[C---:B------:R-:W-:Y:S02]  /*7120*/  ISETP.GT.AND P0, PT, R5.reuse, 0x18, !P0 ;  /* 0x000000180500780c */ /* 0x040fe40004704270 */
        /* <DEDUP_REMOVED lines=460> */
[----:B------:R-:W-:Y:S02]  /*8df0*/  F2FP.PACK_AB R71, R184, R163 ;  /* 0x000000a3b847723e */ /* 0x000fe400000000ff */
[----:B------:R-:W-:Y:S01]  /*8e00*/  IADD3 R184, R226, -0x1, RZ ;  /* 0xffffffffe2b87810 */ /* 0x000fe20007ffe0ff */
[----:B------:R-:W-:Y:S04]  /*8e10*/  FADD.FTZ R160, R160, R245 ;  /* 0x000000f5a0a07221 */ /* 0x000fe80000010000 */
[C---:B-1----:R-:W-:Y:S03]  /*8e20*/  HMMA.16816.F32 R4, R68.reuse, R76, R4 ;  /* 0x0000004c4404723c */ /* 0x042fe60000001804 */
[----:B------:R-:W-:Y:S02]  /*8e30*/  FADD.FTZ R249, R249, R160 ;  /* 0x000000a0f9f97221 */ /* 0x000fe40000010000 */
[----:B------:R-:W-:Y:S02]  /*8e40*/  IMAD.MOV.U32 R226, RZ, RZ, R184 ;  /* 0x000000ffffe27224 */ /* 0x000fe400078e00b8 */
[----:B------:R-:W-:Y:S01]  /*8e50*/  FADD.FTZ R146, R146, R249 ;  /* 0x000000f992927221 */ /* 0x000fe20000010000 */
[C---:B------:R-:W-:Y:S01]  /*8e60*/  HMMA.16816.F32 R8, R68.reuse, R78, R8 ;  /* 0x0000004e4408723c */ /* 0x040fe20000001808 */
[----:B------:R-:W1:Y:S03]  /*8e70*/  LDSM.16.MT88.4 R76, [R204+0x5100] ;  /* 0x00510000cc4c783b */ /* 0x000e660000004200 */
[----:B------:R-:W-:Y:S04]  /*8e80*/  FADD.FTZ R145, R145, R146 ;  /* 0x0000009291917221 */ /* 0x000fe80000010000 */
        /* <DEDUP_REMOVED lines=39> */
.L_x_243:
[----:B------:R-:W1:Y:S01]  /*9100*/  S2R R5, SR_CTAID.X ;  /* 0x0000000000057919 */ /* 0x000e620000002500 */
[----:B------:R-:W-:-:S02]  /*9110*/  IADD3 R2, R208, 0x1, -R211 ;  /* 0x00000001d0027810 */ /* 0x000fc40007ffe8d3 */
[----:B-1----:R-:W-:-:S05]  /*9120*/  LEA R5, R5, 0x7f, 0x7 ;  /* 0x0000007f05057811 */ /* 0x002fca00078e38ff */
[----:B------:R-:W-:-:S05]  /*9130*/  @P4 IMAD.HI.U32 R3, R5, c[0x0][0x2c8], RZ ;  /* 0x0000b20005034a27 */ /* 0x000fca00078e00ff */
[----:B------:R-:W-:-:S05]  /*9140*/  @P4 SHF.R.U32.HI R5, RZ, c[0x0][0x2cc], R3 ;  /* 0x0000b300ff054a19 */ /* 0x000fca0000011603 */
[----:B------:R-:W-:-:S05]  /*9150*/  IMAD.IADD R4, R2, 0x1, R5 ;  /* 0x0000000102047824 */ /* 0x000fca00078e0205 */
        /* <DEDUP_REMOVED lines=11> */
.L_x_254:
[----:B------:R-:W-:-:S04]  /*9210*/  MOV R2, c[0x0][0x32c] ;  /* 0x0000cb0000027a02 */ /* 0x000fc80000000f00 */
[----:B------:R-:W-:-:S13]  /*9220*/  ISETP.NE.AND P0, PT, R2, 0x1, PT ;  /* 0x000000010200780c */ /* 0x000fda0003f05270 */
[----:B------:R-:W-:-:S05]  /*9230*/  @P0 IMAD.HI.U32 R2, R4, c[0x0][0x330], RZ ;  /* 0x0000cc0004020a27 */ /* 0x000fca00078e00ff */
[----:B------:R-:W-:-:S05]  /*9240*/  @P0 SHF.R.U32.HI R4, RZ, c[0x0][0x334], R2 ;  /* 0x0000cd00ff040a19 */ /* 0x000fca0000011602 */
.L_x_255:
[----:B------:R-:W-:-:S05]  /*9250*/  IMAD R4, R4, c[0x0][0x32c], RZ ;  /* 0x0000cb0004047a24 */ /* 0x000fca00078e02ff */
[----:B------:R-:W-:-:S04]  /*9260*/  IMNMX R3, R3, R4, !PT ;  /* 0x0000000403037217 */ /* 0x000fc80007800200 */
.L_x_253:
        /* <DEDUP_REMOVED lines=12> */
.L_x_257:
        /* <DEDUP_REMOVED lines=659> */
.L_x_256:
        /* <DEDUP_REMOVED lines=20> */
.L_x_267:
[----:B------:R-:W-:Y:S04]  /*bda0*/  DEPBAR.LE SB0, 0x0 ;  /* 0x000080000000791a */ /* 0x000fe80000000000 */
[----:B------:R-:W-:Y:S01]  /*bdb0*/  BAR.SYNC.DEFER_BLOCKING 0x0 ;  /* 0x0000000000007b1d */ /* 0x000fe20000010000 */
[----:B------:R-:W-:Y:S01]  /*bdc0*/  SHF.R.S32.HI R0, RZ, 0x1f, R184 ;  /* 0x0000001fff007819 */ /* 0x000fe200000114b8 */
[C---:B------:R-:W-:Y:S01]  /*bdd0*/  IMAD R31, R184.reuse, UR5, RZ ;  /* 0x00000005b81f7c24 */ /* 0x040fe2000f8e02ff */
[C---:B------:R-:W-:Y:S01]  /*bde0*/  ISETP.GT.AND P2, PT, R184.reuse, R207, PT ;  /* 0x000000cfb800720c */ /* 0x040fe20003f44270 */
[----:B------:R-:W-:Y:S04]  /*bdf0*/  IMAD.WIDE.U32 R38, R184, UR18, R222 ;  /* 0x00000012b8267c25 */ /* 0x000fe8000f8e00de */
[----:B------:R-:W-:Y:S01]  /*be00*/  IMAD R31, R0, UR18, R31 ;  /* 0x00000012001f7c24 */ /* 0x000fe2000f8e021f */
[----:B------:R-:W-:Y:S01]  /*be10*/  LEA R36, P1, R38, c[0x0][0x1f8], 0x1 ;  /* 0x00007e0026247a11 */ /* 0x000fe200078208ff */
[----:B------:R-:W-:Y:S04]  /*be20*/  IMAD.WIDE.U32 R28, R184, UR18, R186 ;  /* 0x00000012b81c7c25 */ /* 0x000fe8000f8e00ba */
[----:B------:R-:W-:Y:S01]  /*be30*/  IMAD.IADD R0, R31, 0x1, R29 ;  /* 0x000000011f007824 */ /* 0x000fe200078e021d */
[C---:B------:R-:W-:Y:S04]  /*be40*/  LEA R44, P0, R28.reuse, c[0x0][0x1f8], 0x1 ;  /* 0x00007e001c2c7a11 */ /* 0x040fe800078008ff */
[----:B------:R-:W-:Y:S02]  /*be50*/  LEA.HI.X R45, R28, c[0x0][0x1fc], R0, 0x1, P0 ;  /* 0x00007f001c2d7a11 */ /* 0x000fe400000f0c00 */
[----:B------:R-:W-:Y:S02]  /*be60*/  IADD3 R152, P0, R36, UR9, RZ ;  /* 0x0000000924987c10 */ /* 0x000fe4000ff1e0ff */
[----:B------:R-:W-:Y:S01]  /*be70*/  @P2 IADD3 R0, R184, -0x1, RZ ;  /* 0xffffffffb8002810 */ /* 0x000fe20007ffe0ff */
        /* <DEDUP_REMOVED lines=10> */
[----:B------:R-:W1:Y:S01]  /*bf20*/  LDSM.16.M88.4 R132, [R197] ;  /* 0x00000000c584783b */ /* 0x000e620000000200 */
[C---:B------:R-:W-:Y:S04]  /*bf30*/  HMMA.16816.F32 R8, R124.reuse, R10, RZ ;  /* 0x0000000a7c08723c */ /* 0x040fe800000018ff */
[----:B------:R-:W1:Y:S04]  /*bf40*/  LDSM.16.M88.4 R140, [R196] ;  /* 0x00000000c48c783b */ /* 0x000e680000000200 */
[C---:B--2---:R-:W-:Y:S01]  /*bf50*/  HMMA.16816.F32 R12, R124.reuse, R16, RZ ;  /* 0x000000107c0c723c */ /* 0x044fe200000018ff */
[----:B------:R-:W2:Y:S07]  /*bf60*/  LDSM.16.M88.4 R144, [R195] ;  /* 0x00000000c390783b */ /* 0x000eae0000000200 */
[C---:B------:R-:W-:Y:S08]  /*bf70*/  HMMA.16816.F32 R16, R124.reuse, R18, RZ ;  /* 0x000000127c10723c */ /* 0x040ff000000018ff */
[C---:B---3--:R-:W-:Y:S07]  /*bf80*/  HMMA.16816.F32 R20, R124.reuse, R24, RZ ;  /* 0x000000187c14723c */ /* 0x048fee00000018ff */
[----:B------:R-:W-:Y:S05]  /*bf90*/  IMAD.IADD R24, R39, 0x1, R31 ;  /* 0x0000000127187824 */ /* 0x000fea00078e021f */
[----:B------:R-:W-:Y:S02]  /*bfa0*/  LEA.HI.X R37, R38, c[0x0][0x1fc], R24, 0x1, P1 ;  /* 0x00007f0026257a11 */ /* 0x000fe400008f0c18 */
[C---:B------:R-:W-:Y:S01]  /*bfb0*/  HMMA.16816.F32 R24, R124.reuse, R26, RZ ;  /* 0x0000001a7c18723c */ /* 0x040fe200000018ff */
[C---:B------:R-:W-:Y:S02]  /*bfc0*/  IADD3 R160, P1, R152.reuse, UR9, RZ ;  /* 0x0000000998a07c10 */ /* 0x040fe4000ff3e0ff */
[----:B------:R-:W-:Y:S01]  /*bfd0*/  @!PT LDS RZ, [RZ] ;  /* 0x00000000fffff984 */ /* 0x000fe20000000800 */
[----:B------:R-:W-:Y:S01]  /*bfe0*/  @!PT LDS RZ, [RZ] ;  /* 0x00000000fffff984 */ /* 0x000fe20000000800 */
[----:B------:R-:W-:Y:S01]  /*bff0*/  @!PT LDS RZ, [RZ] ;  /* 0x00000000fffff984 */ /* 0x000fe20000000800 */
[----:B------:R5:W-:Y:S01]  /*c000*/  LDGSTS.E.BYPASS.LTC128B.128 [R209+0x100], [R36.64], !P6 ;  /* 0x0010000024d17fae */ /* 0x000be2000f101d4a */
[----:B------:R-:W-:Y:S02]  /*c010*/  IADD3.X R153, R37, UR12, RZ, P0, !PT ;  /* 0x0000000c25997c10 */ /* 0x000fe400087fe4ff */
[----:B------:R-:W-:Y:S02]  /*c020*/  IADD3 R154, P0, R152, UR16, RZ ;  /* 0x00000010989a7c10 */ /* 0x000fe4000ff1e0ff */
[C---:B----4-:R-:W-:Y:S01]  /*c030*/  HMMA.16816.F32 R28, R124.reuse, R32, RZ ;  /* 0x000000207c1c723c */ /* 0x050fe200000018ff */
[----:B------:R3:W-:Y:S03]  /*c040*/  LDGSTS.E.BYPASS.LTC128B.128 [R209+0x3100], [R44.64], !P5 ;  /* 0x031000002cd17fae */ /* 0x0007e6000e901d4a */
[C---:B------:R-:W-:Y:S02]  /*c050*/  IADD3.X R161, R153.reuse, UR12, RZ, P1, !PT ;  /* 0x0000000c99a17c10 */ /* 0x040fe40008ffe4ff */
[----:B------:R4:W-:Y:S01]  /*c060*/  LDGSTS.E.BYPASS.LTC128B.128 [R209+0x1100], [R152.64], !P6 ;  /* 0x0110000098d17fae */ /* 0x0009e2000f101d4a */
[----:B------:R-:W-:Y:S01]  /*c070*/  IADD3.X R155, R153, UR4, RZ, P0, !PT ;  /* 0x00000004999b7c10 */ /* 0x000fe200087fe4ff */
[C---:B------:R-:W-:Y:S03]  /*c080*/  HMMA.16816.F32 R32, R124.reuse, R34, RZ ;  /* 0x000000227c20723c */ /* 0x040fe600000018ff */
[----:B------:R4:W-:Y:S05]  /*c090*/  LDGSTS.E.BYPASS.LTC128B.128 [R209+0x4100], [R152.64+0x80], !P5 ;  /* 0x0410008098d17fae */ /* 0x0009ea000e901d4a */
[----:B------:R1:W-:Y:S05]  /*c0a0*/  LDGSTS.E.BYPASS.LTC128B.128 [R209+0x2100], [R160.64], !P6 ;  /* 0x02100000a0d17fae */ /* 0x0003ea000f101d4a */
[----:B------:R4:W-:Y:S01]  /*c0b0*/  LDGSTS.E.BYPASS.LTC128B.128 [R209+0x5100], [R154.64], !P5 ;  /* 0x051000009ad17fae */ /* 0x0009e2000e901d4a */
[C---:B-----5:R-:W-:Y:S04]  /*c0c0*/  HMMA.16816.F32 R36, R124.reuse, R40, RZ ;  /* 0x000000287c24723c */ /* 0x060fe800000018ff */
[----:B------:R-:W5:Y:S04]  /*c0d0*/  LDSM.16.M88.4 R148, [R203+0x8100] ;  /* 0x00810000cb94783b */ /* 0x000f680000000200 */
[C---:B------:R-:W-:Y:S01]  /*c0e0*/  HMMA.16816.F32 R40, R124.reuse, R42, RZ ;  /* 0x0000002a7c28723c */ /* 0x040fe200000018ff */
[----:B------:R-:W0:Y:S07]  /*c0f0*/  LDGDEPBAR ;  /* 0x00000000000079af */ /* 0x000e2e0000000000 */
[C---:B---3--:R-:W-:Y:S01]  /*c100*/  HMMA.16816.F32 R44, R124.reuse, R48, RZ ;  /* 0x000000307c2c723c */ /* 0x048fe200000018ff */
[----:B-1----:R-:W-:Y:S07]  /*c110*/  LDSM.16.M88.4 R160, [R206+0xb900] ;  /* 0x00b90000cea0783b */ /* 0x002fee0000000200 */
[----:B------:R-:W-:Y:S01]  /*c120*/  HMMA.16816.F32 R48, R124, R50, RZ ;  /* 0x000000327c30723c */ /* 0x000fe200000018ff */
[----:B----4-:R-:W-:Y:S07]  /*c130*/  LDSM.16.M88.4 R152, [R206+0xb100] ;  /* 0x00b10000ce98783b */ /* 0x010fee0000000200 */
        /* <DEDUP_REMOVED lines=9> */
[C---:B------:R-:W-:Y:S08]  /*c1d0*/  HMMA.16816.F32 R28, R136.reuse, R132, R28 ;  /* 0x00000084881c723c */ /* 0x040ff0000000181c */
[C---:B------:R-:W-:Y:S01]  /*c1e0*/  HMMA.16816.F32 R32, R136.reuse, R134, R32 ;  /* 0x000000868820723c */ /* 0x040fe20000001820 */
[----:B------:R-:W1:Y:S07]  /*c1f0*/  LDSM.16.M88.4 R132, [R203+0xa100] ;  /* 0x00a10000cb84783b */ /* 0x000e6e0000000200 */
[C---:B------:R-:W-:Y:S08]  /*c200*/  HMMA.16816.F32 R36, R136.reuse, R140, R36 ;  /* 0x0000008c8824723c */ /* 0x040ff00000001824 */
[C---:B------:R-:W-:Y:S01]  /*c210*/  HMMA.16816.F32 R40, R136.reuse, R142, R40 ;  /* 0x0000008e8828723c */ /* 0x040fe20000001828 */
[----:B------:R-:W3:Y:S07]  /*c220*/  LDSM.16.M88.4 R140, [R203+0xa900] ;  /* 0x00a90000cb8c783b */ /* 0x000eee0000000200 */
[C---:B--2---:R-:W-:Y:S08]  /*c230*/  HMMA.16816.F32 R44, R136.reuse, R144, R44 ;  /* 0x00000090882c723c */ /* 0x044ff0000000182c */
[----:B------:R-:W-:Y:S01]  /*c240*/  HMMA.16816.F32 R48, R136, R146, R48 ;  /* 0x000000928830723c */ /* 0x000fe20000001830 */
[----:B------:R-:W-:Y:S07]  /*c250*/  LDSM.16.M88.4 R144, [R194+0x800] ;  /* 0x00080000c290783b */ /* 0x000fee0000000200 */
[C---:B-----5:R-:W-:Y:S08]  /*c260*/  HMMA.16816.F32 R4, R156.reuse, R148, R4 ;  /* 0x000000949c04723c */ /* 0x060ff00000001804 */
[C---:B------:R-:W-:Y:S01]  /*c270*/  HMMA.16816.F32 R8, R156.reuse, R150, R8 ;  /* 0x000000969c08723c */ /* 0x040fe20000001808 */
[----:B------:R-:W-:Y:S07]  /*c280*/  LDSM.16.M88.4 R148, [R194+0x2800] ;  /* 0x00280000c294783b */ /* 0x000fee0000000200 */
[C---:B-1----:R-:W-:Y:S08]  /*c290*/  HMMA.16816.F32 R12, R156.reuse, R116, R12 ;  /* 0x000000749c0c723c */ /* 0x042ff0000000180c */
[C---:B------:R-:W-:Y:S01]  /*c2a0*/  HMMA.16816.F32 R16, R156.reuse, R118, R16 ;  /* 0x000000769c10723c */ /* 0x040fe20000001810 */
[----:B------:R-:W1:Y:S07]  /*c2b0*/  LDSM.16.M88.4 R116, [R194] ;  /* 0x00000000c274783b */ /* 0x000e6e0000000200 */
[C---:B---3--:R-:W-:Y:S08]  /*c2c0*/  HMMA.16816.F32 R20, R156.reuse, R120, R20 ;  /* 0x000000789c14723c */ /* 0x048ff00000001814 */
[C---:B------:R-:W-:Y:S01]  /*c2d0*/  HMMA.16816.F32 R24, R156.reuse, R122, R24 ;  /* 0x0000007a9c18723c */ /* 0x040fe20000001818 */
[----:B------:R-:W2:Y:S07]  /*c2e0*/  LDSM.16.M88.4 R120, [R194+0x1000] ;  /* 0x00100000c278783b */ /* 0x000eae0000000200 */
[C---:B----4-:R-:W-:Y:S08]  /*c2f0*/  HMMA.16816.F32 R28, R156.reuse, R128, R28 ;  /* 0x000000809c1c723c */ /* 0x050ff0000000181c */
        /* <DEDUP_REMOVED lines=13> */
[----:B------:R-:W-:Y:S07]  /*c3d0*/  LDSM.16.M88.4 R144, [R188] ;  /* 0x00000000bc90783b */ /* 0x000fee0000000200 */
[C---:B--2---:R-:W-:Y:S08]  /*c3e0*/  HMMA.16816.F32 R20, R164.reuse, R120, R20 ;  /* 0x00000078a414723c */ /* 0x044ff00000001814 */
[C---:B------:R-:W-:Y:S01]  /*c3f0*/  HMMA.16816.F32 R24, R164.reuse, R122, R24 ;  /* 0x0000007aa418723c */ /* 0x040fe20000001818 */
[----:B------:R-:W2:Y:S07]  /*c400*/  LDSM.16.M88.4 R120, [R206+0xc900] ;  /* 0x00c90000ce78783b */ /* 0x000eae0000000200 */
[C---:B---3--:R-:W-:Y:S08]  /*c410*/  HMMA.16816.F32 R28, R164.reuse, R128, R28 ;  /* 0x00000080a41c723c */ /* 0x048ff0000000181c */
[C---:B------:R-:W-:Y:S01]  /*c420*/  HMMA.16816.F32 R32, R164.reuse, R130, R32 ;  /* 0x00000082a420723c */ /* 0x040fe20000001820 */
[----:B------:R-:W3:Y:S07]  /*c430*/  LDSM.16.M88.4 R128, [R206+0xd900] ;  /* 0x00d90000ce80783b */ /* 0x000eee0000000200 */
[C---:B----4-:R-:W-:Y:S08]  /*c440*/  HMMA.16816.F32 R36, R164.reuse, R132, R36 ;  /* 0x00000084a424723c */ /* 0x050ff00000001824 */
        /* <DEDUP_REMOVED lines=9> */
[C---:B------:R-:W-:Y:S01]  /*c4e0*/  HMMA.16816.F32 R16, R168.reuse, R162, R16 ;  /* 0x000000a2a810723c */ /* 0x040fe20000001810 */
[----:B------:R-:W-:Y:S07]  /*c4f0*/  LDSM.16.M88.4 R160, [R203+0xd900] ;  /* 0x00d90000cba0783b */ /* 0x000fee0000000200 */
[C---:B-1----:R-:W-:Y:S08]  /*c500*/  HMMA.16816.F32 R20, R168.reuse, R116, R20 ;  /* 0x00000074a814723c */ /* 0x042ff00000001814 */
[C---:B------:R-:W-:Y:S01]  /*c510*/  HMMA.16816.F32 R24, R168.reuse, R118, R24 ;  /* 0x00000076a818723c */ /* 0x040fe20000001818 */
[----:B------:R-:W1:Y:S07]  /*c520*/  LDSM.16.M88.4 R116, [R192] ;  /* 0x00000000c074783b */ /* 0x000e6e0000000200 */
[C---:B--2---:R-:W-:Y:S08]  /*c530*/  HMMA.16816.F32 R28, R168.reuse, R120, R28 ;  /* 0x00000078a81c723c */ /* 0x044ff0000000181c */
[C---:B------:R-:W-:Y:S01]  /*c540*/  HMMA.16816.F32 R32, R168.reuse, R122, R32 ;  /* 0x0000007aa820723c */ /* 0x040fe20000001820 */
[----:B------:R-:W2:Y:S07]  /*c550*/  LDSM.16.M88.4 R120, [R191] ;  /* 0x00000000bf78783b */ /* 0x000eae0000000200 */
[C---:B------:R-:W-:Y:S08]  /*c560*/  HMMA.16816.F32 R36, R168.reuse, R140, R36 ;  /* 0x0000008ca824723c */ /* 0x040ff00000001824 */
[C---:B------:R-:W-:Y:S01]  /*c570*/  HMMA.16816.F32 R40, R168.reuse, R142, R40 ;  /* 0x0000008ea828723c */ /* 0x040fe20000001828 */
[----:B------:R-:W5:Y:S07]  /*c580*/  LDSM.16.M88.4 R140, [R190] ;  /* 0x00000000be8c783b */ /* 0x000f6e0000000200 */
[C---:B---3--:R-:W-:Y:S08]  /*c590*/  HMMA.16816.F32 R44, R168.reuse, R128, R44 ;  /* 0x00000080a82c723c */ /* 0x048ff0000000182c */
[----:B------:R-:W-:Y:S01]  /*c5a0*/  HMMA.16816.F32 R48, R168, R130, R48 ;  /* 0x00000082a830723c */ /* 0x000fe20000001830 */
[----:B------:R-:W3:Y:S07]  /*c5b0*/  LDSM.16.M88.4 R128, [R189] ;  /* 0x00000000bd80783b */ /* 0x000eee0000000200 */
[C---:B----4-:R-:W-:Y:S08]  /*c5c0*/  HMMA.16816.F32 R4, R172.reuse, R132, R4 ;  /* 0x00000084ac04723c */ /* 0x050ff00000001804 */
[C---:B------:R-:W-:Y:S01]  /*c5d0*/  HMMA.16816.F32 R8, R172.reuse, R134, R8 ;  /* 0x00000086ac08723c */ /* 0x040fe20000001808 */
[----:B------:R-:W4:Y:S07]  /*c5e0*/  LDSM.16.M88.4 R132, [R203+0xb100] ;  /* 0x00b10000cb84783b */ /* 0x000f2e0000000200 */
[C---:B-1----:R-:W-:Y:S08]  /*c5f0*/  HMMA.16816.F32 R12, R172.reuse, R116, R12 ;  /* 0x00000074ac0c723c */ /* 0x042ff0000000180c */
[C---:B------:R-:W-:Y:S01]  /*c600*/  HMMA.16816.F32 R16, R172.reuse, R118, R16 ;  /* 0x00000076ac10723c */ /* 0x040fe20000001810 */
[----:B------:R-:W1:Y:S07]  /*c610*/  LDSM.16.M88.4 R116, [R203+0xb900] ;  /* 0x00b90000cb74783b */ /* 0x000e6e0000000200 */
[C---:B--2---:R-:W-:Y:S08]  /*c620*/  HMMA.16816.F32 R20, R172.reuse, R120, R20 ;  /* 0x00000078ac14723c */ /* 0x044ff00000001814 */
[C---:B------:R-:W-:Y:S01]  /*c630*/  HMMA.16816.F32 R24, R172.reuse, R122, R24 ;  /* 0x0000007aac18723c */ /* 0x040fe20000001818 */
[----:B------:R-:W2:Y:S07]  /*c640*/  LDSM.16.M88.4 R120, [R203+0xc100] ;  /* 0x00c10000cb78783b */ /* 0x000eae0000000200 */
[C---:B-----5:R-:W-:Y:S08]  /*c650*/  HMMA.16816.F32 R28, R172.reuse, R140, R28 ;  /* 0x0000008cac1c723c */ /* 0x060ff0000000181c */
[C---:B------:R-:W-:Y:S01]  /*c660*/  HMMA.16816.F32 R32, R172.reuse, R142, R32 ;  /* 0x0000008eac20723c */ /* 0x040fe20000001820 */
[----:B------:R-:W-:Y:S07]  /*c670*/  LDSM.16.M88.4 R140, [R194+0x3800] ;  /* 0x00380000c28c783b */ /* 0x000fee0000000200 */
[C---:B---3--:R-:W-:Y:S08]  /*c680*/  HMMA.16816.F32 R36, R172.reuse, R128, R36 ;  /* 0x00000080ac24723c */ /* 0x048ff00000001824 */
[C---:B------:R-:W-:Y:S01]  /*c690*/  HMMA.16816.F32 R40, R172.reuse, R130, R40 ;  /* 0x00000082ac28723c */ /* 0x040fe20000001828 */
[----:B------:R-:W3:Y:S07]  /*c6a0*/  LDSM.16.M88.4 R128, [R194+0x3000] ;  /* 0x00300000c280783b */ /* 0x000eee0000000200 */
[C---:B------:R-:W-:Y:S08]  /*c6b0*/  HMMA.16816.F32 R44, R172.reuse, R144, R44 ;  /* 0x00000090ac2c723c */ /* 0x040ff0000000182c */
[----:B------:R-:W-:Y:S08]  /*c6c0*/  HMMA.16816.F32 R48, R172, R146, R48 ;  /* 0x00000092ac30723c */ /* 0x000ff00000001830 */
[C---:B----4-:R-:W-:Y:S07]  /*c6d0*/  HMMA.16816.F32 R4, R176.reuse, R132, R4 ;  /* 0x00000084b004723c */ /* 0x050fee0000001804 */
[----:B------:R-:W-:Y:S01]  /*c6e0*/  @P2 IMAD.MOV.U32 R132, RZ, RZ, R212 ;  /* 0x000000ffff842224 */ /* 0x000fe200078e00d4 */
[C---:B------:R-:W-:Y:S04]  /*c6f0*/  HMMA.16816.F32 R8, R176.reuse, R134, R8 ;  /* 0x00000086b008723c */ /* 0x040fe80000001808 */
[----:B------:R-:W-:Y:S03]  /*c700*/  @P2 SHF.R.S32.HI R133, RZ, 0x1f, R0 ;  /* 0x0000001fff852819 */ /* 0x000fe60000011400 */
[C---:B------:R-:W-:Y:S01]  /*c710*/  @P2 IMAD.WIDE.U32 R134, R0.reuse, c[0x0][0x1e0], RZ ;  /* 0x0000780000862a25 */ /* 0x040fe200078e00ff */
[C---:B-1----:R-:W-:Y:S04]  /*c720*/  HMMA.16816.F32 R12, R176.reuse, R116, R12 ;  /* 0x00000074b00c723c */ /* 0x042fe8000000180c */
[----:B------:R-:W-:Y:S04]  /*c730*/  @P2 IMAD R133, R133, c[0x0][0x1e0], RZ ;  /* 0x0000780085852a24 */ /* 0x000fe800078e02ff */
[C---:B------:R-:W-:Y:S01]  /*c740*/  HMMA.16816.F32 R16, R176.reuse, R118, R16 ;  /* 0x00000076b010723c */ /* 0x040fe20000001810 */
[----:B------:R-:W1:Y:S03]  /*c750*/  LDSM.16.M88.4 R116, [R194+0x4000] ;  /* 0x00400000c274783b */ /* 0x000e660000000200 */
[----:B------:R-:W-:Y:S04]  /*c760*/  @P2 IMAD R133, R0, c[0x0][0x1e4], R133 ;  /* 0x0000790000852a24 */ /* 0x000fe800078e0285 */
[C---:B--2---:R-:W-:Y:S04]  /*c770*/  HMMA.16816.F32 R20, R176.reuse, R120, R20 ;  /* 0x00000078b014723c */ /* 0x044fe80000001814 */
[----:B------:R-:W-:Y:S02]  /*c780*/  @P2 IMAD.IADD R0, R135, 0x1, R133 ;  /* 0x0000000187002824 */ /* 0x000fe400078e0285 */
[----:B------:R-:W-:Y:S02]  /*c790*/  @P2 IMAD.MOV.U32 R133, RZ, RZ, R215 ;  /* 0x000000ffff852224 */ /* 0x000fe400078e00d7 */
[C---:B------:R-:W-:Y:S01]  /*c7a0*/  HMMA.16816.F32 R24, R176.reuse, R122, R24 ;  /* 0x0000007ab018723c */ /* 0x040fe20000001818 */
[----:B------:R-:W2:Y:S03]  /*c7b0*/  LDSM.16.M88.4 R120, [R194+0x4800] ;  /* 0x00480000c278783b */ /* 0x000ea60000000200 */
[----:B------:R-:W-:Y:S04]  /*c7c0*/  @P2 IMAD.WIDE.U32 R134, R134, 0x60, R132 ;  /* 0x0000006086862825 */ /* 0x000fe800078e0084 */
[C---:B------:R-:W-:Y:S04]  /*c7d0*/  HMMA.16816.F32 R28, R176.reuse, R148, R28 ;  /* 0x00000094b01c723c */ /* 0x040fe8000000181c */
[----:B------:R-:W-:Y:S04]  /*c7e0*/  @P2 IMAD R0, R0, 0x60, RZ ;  /* 0x0000006000002824 */ /* 0x000fe800078e02ff */
[C---:B------:R-:W-:Y:S08]  /*c7f0*/  HMMA.16816.F32 R32, R176.reuse, R150, R32 ;  /* 0x00000096b020723c */ /* 0x040ff00000001820 */
[C---:B------:R-:W-:Y:S08]  /*c800*/  HMMA.16816.F32 R36, R176.reuse, R152, R36 ;  /* 0x00000098b024723c */ /* 0x040ff00000001824 */
[C---:B------:R-:W-:Y:S08]  /*c810*/  HMMA.16816.F32 R40, R176.reuse, R154, R40 ;  /* 0x0000009ab028723c */ /* 0x040ff00000001828 */
[C---:B------:R-:W-:Y:S08]  /*c820*/  HMMA.16816.F32 R44, R176.reuse, R160, R44 ;  /* 0x000000a0b02c723c */ /* 0x040ff0000000182c */
[----:B------:R-:W-:Y:S08]  /*c830*/  HMMA.16816.F32 R48, R176, R162, R48 ;  /* 0x000000a2b030723c */ /* 0x000ff00000001830 */
[C---:B---3--:R-:W-:Y:S08]  /*c840*/  HMMA.16816.F32 R4, R180.reuse, R128, R4 ;  /* 0x00000080b404723c */ /* 0x048ff00000001804 */
[C---:B------:R-:W-:Y:S01]  /*c850*/  HMMA.16816.F32 R8, R180.reuse, R130, R8 ;  /* 0x00000082b408723c */ /* 0x040fe20000001808 */
[----:B------:R-:W3:Y:S07]  /*c860*/  LDSM.16.M88.4 R128, [R194+0x5000] ;  /* 0x00500000c280783b */ /* 0x000eee0000000200 */
[C---:B------:R-:W-:Y:S08]  /*c870*/  HMMA.16816.F32 R12, R180.reuse, R140, R12 ;  /* 0x0000008cb40c723c */ /* 0x040ff0000000180c */
[C---:B------:R-:W-:Y:S08]  /*c880*/  HMMA.16816.F32 R16, R180.reuse, R142, R16 ;  /* 0x0000008eb410723c */ /* 0x040ff00000001810 */
[C---:B-1----:R-:W-:Y:S08]  /*c890*/  HMMA.16816.F32 R20, R180.reuse, R116, R20 ;  /* 0x00000074b414723c */ /* 0x042ff00000001814 */
[C---:B------:R-:W-:Y:S01]  /*c8a0*/  HMMA.16816.F32 R24, R180.reuse, R118, R24 ;  /* 0x00000076b418723c */ /* 0x040fe20000001818 */
[----:B------:R-:W1:Y:S01]  /*c8b0*/  LDSM.16.M88.4 R116, [R194+0x5800] ;  /* 0x00580000c274783b */ /* 0x000e620000000200 */
[----:B------:R-:W-:Y:S04]  /*c8c0*/  DEPBAR.LE SB0, 0x0 ;  /* 0x000080000000791a */ /* 0x000fe80000000000 */
[----:B------:R-:W-:Y:S02]  /*c8d0*/  BAR.SYNC.DEFER_BLOCKING 0x0 ;  /* 0x0000000000007b1d */ /* 0x000fe40000010000 */
[C---:B--2---:R-:W-:Y:S07]  /*c8e0*/  HMMA.16816.F32 R28, R180.reuse, R120, R28 ;  /* 0x00000078b41c723c */ /* 0x044fee000000181c */
[----:B------:R-:W-:Y:S01]  /*c8f0*/  @P2 IMAD.IADD R121, R135, 0x1, R0 ;  /* 0x0000000187792824 */ /* 0x000fe200078e0200 */
[C---:B------:R-:W-:Y:S04]  /*c900*/  HMMA.16816.F32 R32, R180.reuse, R122, R32 ;  /* 0x0000007ab420723c */ /* 0x040fe80000001820 */
[C---:B------:R-:W-:Y:S01]  /*c910*/  @P2 IMAD.SHL.U32 R120, R134.reuse, 0x2, RZ ;  /* 0x0000000286782824 */ /* 0x040fe200078e00ff */
[----:B------:R-:W-:Y:S03]  /*c920*/  @P2 SHF.L.U64.HI R0, R134, 0x1, R121 ;  /* 0x0000000186002819 */ /* 0x000fe60000010279 */
[C---:B---3--:R-:W-:Y:S04]  /*c930*/  HMMA.16816.F32 R36, R180.reuse, R128, R36 ;  /* 0x00000080b424723c */ /* 0x048fe80000001824 */
[C---:B------:R-:W-:Y:S02]  /*c940*/  @P2 IADD3 R122, P0, R120.reuse, c[0x0][0x1c8], RZ ;  /* 0x00007200787a2a10 */ /* 0x040fe40007f1e0ff */
[----:B------:R-:W-:Y:S02]  /*c950*/  @P2 IADD3 R120, P1, R120, 0x80, RZ ;  /* 0x0000008078782810 */ /* 0x000fe40007f3e0ff */
[C---:B------:R-:W-:Y:S04]  /*c960*/  HMMA.16816.F32 R40, R180.reuse, R130, R40 ;  /* 0x00000082b428723c */ /* 0x040fe80000001828 */
[----:B------:R-:W-:Y:S02]  /*c970*/  @P2 IADD3.X R123, R0, c[0x0][0x1cc], RZ, P0, !PT ;  /* 0x00007300007b2a10 */ /* 0x000fe400007fe4ff */
[----:B------:R-:W-:Y:S03]  /*c980*/  @P2 IADD3 R120, P0, R120, c[0x0][0x1c8], RZ ;  /* 0x0000720078782a10 */ /* 0x000fe60007f1e0ff */
[----:B------:R-:W-:Y:S01]  /*c990*/  @!PT LDS RZ, [RZ] ;  /* 0x00000000fffff984 */ /* 0x000fe20000000800 */
[----:B------:R-:W-:Y:S01]  /*c9a0*/  @!PT LDS RZ, [RZ] ;  /* 0x00000000fffff984 */ /* 0x000fe20000000800 */
[----:B------:R-:W-:Y:S01]  /*c9b0*/  @!PT LDS RZ, [RZ] ;  /* 0x00000000fffff984 */ /* 0x000fe20000000800 */
[----:B------:R2:W-:Y:S01]  /*c9c0*/  @P2 LDGSTS.E.BYPASS.LTC128B.128 [R209+0x8100], [R122.64], !P6 ;  /* 0x081000007ad12fae */ /* 0x0005e2000f101d4a */
[C---:B-1----:R-:W-:Y:S03]  /*c9d0*/  HMMA.16816.F32 R44, R180.reuse, R116, R44 ;  /* 0x00000074b42c723c */ /* 0x042fe6000000182c */
[----:B------:R-:W-:Y:S01]  /*c9e0*/  @P2 IADD3.X R121, RZ, c[0x0][0x1cc], R0, P0, P1 ;  /* 0x00007300ff792a10 */ /* 0x000fe200007e2400 */
[----:B------:R-:W-:Y:S01]  /*c9f0*/  IMAD.MOV.U32 R0, RZ, RZ, R216 ;  /* 0x000000ffff007224 */ /* 0x000fe200078e00d8 */
[----:B------:R-:W-:Y:S02]  /*ca00*/  @P2 IADD3 R130, P0, R122, UR15, RZ ;  /* 0x0000000f7a822c10 */ /* 0x000fe4000ff1e0ff */
[----:B------:R-:W-:Y:S01]  /*ca10*/  @P4 SHF.R.U32.HI R0, RZ, c[0x0][0x2cc], R185 ;  /* 0x0000b300ff004a19 */ /* 0x000fe200000116b9 */
[----:B------:R1:W-:Y:S01]  /*ca20*/  @P2 LDGSTS.E.BYPASS.LTC128B.128 [R209+0xb100], [R120.64], !P5 ;  /* 0x0b10000078d12fae */ /* 0x0003e2000e901d4a */
[----:B------:R-:W-:Y:S01]  /*ca30*/  @P2 IADD3.X R131, R123, UR13, RZ, P0, !PT ;  /* 0x0000000d7b832c10 */ /* 0x000fe200087fe4ff */
[----:B------:R-:W-:Y:S03]  /*ca40*/  HMMA.16816.F32 R48, R180, R118, R48 ;  /* 0x00000076b430723c */ /* 0x000fe60000001830 */
[----:B------:R-:W3:Y:S01]  /*ca50*/  SHFL.IDX PT, R128, R0, RZ, 0x1c1f ;  /* 0x001c1fff00807589 */ /* 0x000ee200000e0000 */
[----:B------:R-:W-:Y:S01]  /*ca60*/  @P2 IADD3 R132, P1, R130, UR15, RZ ;  /* 0x0000000f82842c10 */ /* 0x000fe2000ff3e0ff */
[----:B------:R-:W-:Y:S01]  /*ca70*/  IMAD R116, R184, -0x60, RZ ;  /* 0xffffffa0b8747824 */ /* 0x000fe200078e02ff */
[----:B------:R-:W-:Y:S02]  /*ca80*/  @P2 IADD3 R134, P0, R130, UR6, RZ ;  /* 0x0000000682862c10 */ /* 0x000fe4000ff1e0ff */
[----:B------:R4:W-:Y:S01]  /*ca90*/  @P2 LDGSTS.E.BYPASS.LTC128B.128 [R209+0x9100], [R130.64], !P6 ;  /* 0x0910000082d12fae */ /* 0x0009e2000f101d4a */
[C---:B------:R-:W-:Y:S03]  /*caa0*/  @P2 IADD3.X R133, R131.reuse, UR13, RZ, P1, !PT ;  /* 0x0000000d83852c10 */ /* 0x040fe60008ffe4ff */
[----:B------:R-:W-:Y:S01]  /*cab0*/  @P2 IADD3.X R135, R131, UR8, RZ, P0, !PT ;  /* 0x0000000883872c10 */ /* 0x000fe200087fe4ff */
[----:B------:R4:W-:Y:S01]  /*cac0*/  @P2 LDGSTS.E.BYPASS.LTC128B.128 [R209+0xc100], [R130.64+0x80], !P5 ;  /* 0x0c10008082d12fae */ /* 0x0009e2000e901d4a */
[----:B------:R-:W-:Y:S01]  /*cad0*/  IADD3 R119, -R217, 0x1, R116 ;  /* 0x00000001d9777810 */ /* 0x000fe20007ffe174 */
[----:B------:R-:W-:Y:S03]  /*cae0*/  IMAD.IADD R117, R116, 0x1, -R217 ;  /* 0x0000000174757824 */ /* 0x000fe600078e0ad9 */
[----:B------:R1:W-:Y:S01]  /*caf0*/  @P2 LDGSTS.E.BYPASS.LTC128B.128 [R209+0xa100], [R132.64], !P6 ;  /* 0x0a10000084d12fae */ /* 0x0003e2000f101d4a */
[----:B------:R-:W-:Y:S04]  /*cb00*/  IADD3 R119, -R211, R119, R208 ;  /* 0x00000077d3777210 */ /* 0x000fe80007ffe1d0 */
[----:B------:R1:W-:Y:S01]  /*cb10*/  @P2 LDGSTS.E.BYPASS.LTC128B.128 [R209+0xd100], [R134.64], !P5 ;  /* 0x0d10000086d12fae */ /* 0x0003e2000e901d4a */
[C---:B--2---:R-:W-:Y:S02]  /*cb20*/  IADD3 R123, R119.reuse, c[0x0][0x328], RZ ;  /* 0x0000ca00777b7a10 */ /* 0x044fe40007ffe0ff */
[----:B------:R-:W-:Y:S02]  /*cb30*/  IADD3 R119, R119, UR7, RZ ;  /* 0x0000000777777c10 */ /* 0x000fe4000fffe0ff */
[----:B------:R-:W0:Y:S03]  /*cb40*/  LDGDEPBAR ;  /* 0x00000000000079af */ /* 0x000e260000000000 */
[--C-:B---3--:R-:W-:Y:S02]  /*cb50*/  IMAD.IADD R129, R119, 0x1, R128.reuse ;  /* 0x0000000177817824 */ /* 0x108fe400078e0280 */
[----:B----4-:R-:W-:Y:S01]  /*cb60*/  IMAD.IADD R131, R123, 0x1, R128 ;  /* 0x000000017b837824 */ /* 0x010fe200078e0280 */
        /* <DEDUP_REMOVED lines=14> */
.L_x_261:
[----:B------:R-:W-:Y:S04]  /*cc50*/  MOV R118, c[0x0][0x32c] ;  /* 0x0000cb0000767a02 */ /* 0x000fe80000000f00 */
[----:B------:R-:W-:Y:S11]  /*cc60*/  ISETP.NE.AND P0, PT, R118, 0x1, PT ;  /* 0x000000017600780c */ /* 0x000ff60003f05270 */
[----:B------:R-:W-:Y:S02]  /*cc70*/  @!UPT UIADD3 URZ, URZ, URZ, URZ ;  /* 0x0000003f3f3ff290 */ /* 0x000fe4000fffe03f */
[----:B------:R-:W-:Y:S05]  /*cc80*/  @P0 IMAD.HI.U32 R118, R128, c[0x0][0x330], RZ ;  /* 0x0000cc0080760a27 */ /* 0x000fea00078e00ff */
[----:B------:R-:W-:Y:S02]  /*cc90*/  @P0 SHF.R.U32.HI R128, RZ, c[0x0][0x334], R118 ;  /* 0x0000cd00ff800a19 */ /* 0x000fe40000011676 */
.L_x_262:
[----:B------:R-:W-:Y:S05]  /*cca0*/  BSYNC B0 ;  /* 0x0000000000007941 */ /* 0x000fea0003800000 */
.L_x_260:
[----:B------:R-:W-:Y:S05]  /*ccb0*/  IMAD R128, R128, c[0x0][0x32c], R117 ;  /* 0x0000cb0080807a24 */ /* 0x000fea00078e0275 */
[----:B------:R-:W-:Y:S02]  /*ccc0*/  IADD3 R118, R128, c[0x0][0x32c], RZ ;  /* 0x0000cb0080767a10 */ /* 0x000fe40007ffe0ff */
[----:B------:R-:W-:Y:S02]  /*ccd0*/  IMNMX R129, R129, R128, !PT ;  /* 0x0000008081817217 */ /* 0x000fe40007800200 */
[----:B------:R-:W-:Y:S02]  /*cce0*/  IMNMX R131, R131, R118, PT ;  /* 0x0000007683837217 */ /* 0x000fe40003800200 */
.L_x_259:
[C---:B------:R-:W-:Y:S01]  /*ccf0*/  ISETP.GE.AND P0, PT, R116.reuse, 0x2, PT ;  /* 0x000000027400780c */ /* 0x040fe20003f06270 */
[----:B------:R-:W2:Y:S01]  /*cd00*/  SHFL.IDX PT, R0, R0, 0x1, 0x1c1f ;  /* 0x003c1f0000007f89 */ /* 0x000ea200000e0000 */
[----:B------:R-:W-:Y:S02]  /*cd10*/  ISETP.GE.AND P1, PT, R116, 0x9, PT ;  /* 0x000000097400780c */ /* 0x000fe40003f26270 */
[----:B------:R-:W-:Y:S02]  /*cd20*/  LOP3.LUT R218, R218, 0xffefffff, RZ, 0xc0, !PT ;  /* 0xffefffffdada7812 */ /* 0x000fe400078ec0ff */
[----:B------:R-:W-:Y:S07]  /*cd30*/  ISETP.GE.AND P2, PT, R116, 0x59, PT ;  /* 0x000000597400780c */ /* 0x000fee0003f46270 */
[----:B------:R-:W-:Y:S02]  /*cd40*/  @P0 LOP3.LUT R218, R218, 0x100000, RZ, 0xfc, !PT ;  /* 0x00100000dada0812 */ /* 0x000fe400078efcff */
[----:B------:R-:W-:Y:S02]  /*cd50*/  ISETP.GT.AND P0, PT, R129, 0x1, !P0 ;  /* 0x000000018100780c */ /* 0x000fe40004704270 */
[----:B------:R-:W-:Y:S02]  /*cd60*/  LOP3.LUT R218, R218, 0xfff7ffff, RZ, 0xc0, !PT ;  /* 0xfff7ffffdada7812 */ /* 0x000fe400078ec0ff */
[----:B------:R-:W-:Y:S02]  /*cd70*/  ISETP.LT.OR P0, PT, R131, 0x2, P0 ;  /* 0x000000028300780c */ /* 0x000fe40000701670 */
[----:B------:R-:W-:Y:S02]  /*cd80*/  @P1 LOP3.LUT R218, R218, 0x80000, RZ, 0xfc, !PT ;  /* 0x00080000dada1812 */ /* 0x000fe400078efcff */
[----:B------:R-:W-:Y:S02]  /*cd90*/  FSEL R226, R5, -INF , !P0 ;  /* 0xff80000005e27808 */ /* 0x000fe40004000000 */
[----:B------:R-:W-:Y:S01]  /*cda0*/  ISETP.GT.AND P0, PT, R129, 0x8, !P1 ;  /* 0x000000088100780c */ /* 0x000fe20004f04270 */
[--C-:B--2---:R-:W-:Y:S01]  /*cdb0*/  IMAD.IADD R123, R123, 0x1, R0.reuse ;  /* 0x000000017b7b7824 */ /* 0x104fe200078e0200 */
[----:B------:R-:W-:Y:S02]  /*cdc0*/  ISETP.GE.AND P1, PT, R116, 0xa, PT ;  /* 0x0000000a7400780c */ /* 0x000fe40003f26270 */
[----:B------:R-:W-:Y:S02]  /*cdd0*/  ISETP.LT.OR P0, PT, R131, 0x9, P0 ;  /* 0x000000098300780c */ /* 0x000fe40000701670 */
[----:B------:R-:W-:Y:S02]  /*cde0*/  LOP3.LUT R218, R218, 0xfffbffff, RZ, 0xc0, !PT ;  /* 0xfffbffffdada7812 */ /* 0x000fe400078ec0ff */
[----:B------:R-:W-:Y:S02]  /*cdf0*/  FSEL R224, R8, -INF , !P0 ;  /* 0xff80000008e07808 */ /* 0x000fe40004000000 */
        /* <DEDUP_REMOVED lines=11> */
[----:B-1----:R-:W-:Y:S02]  /*ceb0*/  FSEL R132, R12, -INF , !P0 ;  /* 0xff8000000c847808 */ /* 0x002fe40004000000 */
        /* <DEDUP_REMOVED lines=128> */
.L_x_265:
[----:B------:R-:W-:Y:S04]  /*d6c0*/  MOV R0, c[0x0][0x32c] ;  /* 0x0000cb0000007a02 */ /* 0x000fe80000000f00 */
[----:B------:R-:W-:Y:S11]  /*d6d0*/  ISETP.NE.AND P0, PT, R0, 0x1, PT ;  /* 0x000000010000780c */ /* 0x000ff60003f05270 */
[----:B------:R-:W-:Y:S02]  /*d6e0*/  @!UPT UIADD3 URZ, URZ, URZ, URZ ;  /* 0x0000003f3f3ff290 */ /* 0x000fe4000fffe03f */
[----:B------:R-:W-:Y:S05]  /*d6f0*/  @P0 IMAD.HI.U32 R0, R16, c[0x0][0x330], RZ ;  /* 0x0000cc0010000a27 */ /* 0x000fea00078e00ff */
[----:B------:R-:W-:Y:S02]  /*d700*/  @P0 SHF.R.U32.HI R16, RZ, c[0x0][0x334], R0 ;  /* 0x0000cd00ff100a19 */ /* 0x000fe40000011600 */
.L_x_266:
[----:B------:R-:W-:Y:S05]  /*d710*/  BSYNC B0 ;  /* 0x0000000000007941 */ /* 0x000fea0003800000 */
.L_x_264:
[----:B------:R-:W-:Y:S05]  /*d720*/  IMAD R117, R16, c[0x0][0x32c], R117 ;  /* 0x0000cb0010757a24 */ /* 0x000fea00078e0275 */
[----:B------:R-:W-:Y:S02]  /*d730*/  IADD3 R0, R117, c[0x0][0x32c], RZ ;  /* 0x0000cb0075007a10 */ /* 0x000fe40007ffe0ff */
[----:B------:R-:W-:Y:S02]  /*d740*/  IMNMX R4, R4, R117, !PT ;  /* 0x0000007504047217 */ /* 0x000fe40007800200 */
[----:B------:R-:W-:Y:S02]  /*d750*/  IMNMX R123, R123, R0, PT ;  /* 0x000000007b7b7217 */ /* 0x000fe40003800200 */
.L_x_263:
[----:B------:R-:W-:Y:S02]  /*d760*/  LOP3.LUT P0, RZ, R218, 0x200000, RZ, 0xc0, !PT ;  /* 0x00200000daff7812 */ /* 0x000fe4000780c0ff */
        /* <DEDUP_REMOVED lines=545> */
.L_x_258:
[----:B------:R-:W1:Y:S01]  /*f980*/  SHFL.BFLY PT, R3, R220, 0x2, 0x1f ;  /* 0x0c401f00dc037f89 */ /* 0x000e6200000e0000 */
[----:B------:R-:W-:-:S02]  /*f990*/  MOV R4, RZ ;  /* 0x000000ff00047202 */ /* 0x000fc40000000f00 */
[----:B------:R-:W-:Y:S01]  /*f9a0*/  PLOP3.LUT P2, PT, PT, PT, PT, 0x8, 0x0 ;  /* 0x000000000000781c */ /* 0x000fe20003f4e170 */
[----:B------:R-:W2:Y:S01]  /*f9b0*/  SHFL.BFLY PT, R2, R219, 0x2, 0x1f ;  /* 0x0c401f00db027f89 */ /* 0x000ea200000e0000 */
[----:B-1----:R-:W-:Y:S01]  /*f9c0*/  FADD.FTZ R6, R3, R220 ;  /* 0x000000dc03067221 */ /* 0x002fe20000010000 */
[----:B------:R-:W-:Y:S01]  /*f9d0*/  MOV R3, RZ ;  /* 0x000000ff00037202 */ /* 0x000fe20000000f00 */
[----:B--2---:R-:W-:-:S03]  /*f9e0*/  FADD.FTZ R7, R2, R219 ;  /* 0x000000db02077221 */ /* 0x004fc60000010000 */
[----:B------:R-:W1:Y:S04]  /*f9f0*/  SHFL.BFLY PT, R5, R6, 0x1, 0x1f ;  /* 0x0c201f0006057f89 */ /* 0x000e6800000e0000 */
[----:B------:R-:W2:Y:S01]  /*fa00*/  SHFL.BFLY PT, R2, R7, 0x1, 0x1f ;  /* 0x0c201f0007027f89 */ /* 0x000ea200000e0000 */
[----:B-1----:R-:W-:Y:S02]  /*fa10*/  FADD.FTZ R5, R6, R5 ;  /* 0x0000000506057221 */ /* 0x002fe40000010000 */
[----:B--2---:R-:W-:-:S03]  /*fa20*/  FADD.FTZ R2, R2, R7 ;  /* 0x0000000702027221 */ /* 0x004fc60000010000 */
[----:B------:R-:W-:Y:S02]  /*fa30*/  FSETP.NE.FTZ.AND P1, PT, R5, RZ, PT ;  /* 0x000000ff0500720b */ /* 0x000fe40003f35000 */
[----:B------:R-:W-:-:S11]  /*fa40*/  FSETP.NE.FTZ.AND P0, PT, R2, RZ, PT ;  /* 0x000000ff0200720b */ /* 0x000fd60003f15000 */
[----:B------:R-:W1:Y:S01]  /*fa50*/  @P1 MUFU.RCP R4, R5 ;  /* 0x0000000500041308 */ /* 0x000e620000001000 */
[----:B------:R-:W-:Y:S02]  /*fa60*/  @P1 MOV R7, 0x3f317218 ;  /* 0x3f31721800071802 */ /* 0x000fe40000000f00 */
[----:B------:R-:W-:-:S03]  /*fa70*/  @P0 MOV R9, 0x3f317218 ;  /* 0x3f31721800090802 */ /* 0x000fc60000000f00 */
[----:B------:R-:W-:Y:S02]  /*fa80*/  @P1 FMUL.FTZ R7, R7, c[0x0][0x2d0] ;  /* 0x0000b40007071a20 */ /* 0x000fe40000410000 */
[----:B------:R-:W2:Y:S01]  /*fa90*/  @P1 MUFU.LG2 R5, R5 ;  /* 0x0000000500051308 */ /* 0x000ea20000000c00 */
[----:B------:R-:W-:-:S07]  /*faa0*/  @P0 FMUL.FTZ R9, R9, c[0x0][0x2d0] ;  /* 0x0000b40009090a20 */ /* 0x000fce0000410000 */
[----:B------:R-:W3:Y:S01]  /*fab0*/  @P0 MUFU.LG2 R6, R2 ;  /* 0x0000000200060308 */ /* 0x000ee20000000c00 */
[C---:B-1----:R-:W-:Y:S02]  /*fac0*/  FMUL.FTZ R112, R4.reuse, R112 ;  /* 0x0000007004707220 */ /* 0x042fe40000410000 */
[C---:B------:R-:W-:Y:S02]  /*fad0*/  FMUL.FTZ R113, R4.reuse, R113 ;  /* 0x0000007104717220 */ /* 0x040fe40000410000 */
[C---:B------:R-:W-:Y:S02]  /*fae0*/  FMUL.FTZ R108, R4.reuse, R108 ;  /* 0x0000006c046c7220 */ /* 0x040fe40000410000 */
[C---:B------:R-:W-:Y:S01]  /*faf0*/  FMUL.FTZ R109, R4.reuse, R109 ;  /* 0x0000006d046d7220 */ /* 0x040fe20000410000 */
[----:B------:R1:W4:Y:S01]  /*fb00*/  @P0 MUFU.RCP R3, R2 ;  /* 0x0000000200030308 */ /* 0x0003220000001000 */
[----:B--2---:R-:W-:Y:S02]  /*fb10*/  @P1 FMUL.FTZ R5, R5, 0.69314718246459960938 ;  /* 0x3f31721805051820 */ /* 0x004fe40000410000 */
[----:B------:R-:W-:-:S02]  /*fb20*/  FMUL.FTZ R68, R4, R68 ;  /* 0x0000004404447220 */ /* 0x000fc40000410000 */
[C---:B------:R-:W-:Y:S02]  /*fb30*/  FMUL.FTZ R69, R4.reuse, R69 ;  /* 0x0000004504457220 */ /* 0x040fe40000410000 */
[----:B------:R-:W-:Y:S02]  /*fb40*/  FMUL.FTZ R72, R4, R72 ;  /* 0x0000004804487220 */ /* 0x000fe40000410000 */
[----:B---3--:R-:W-:Y:S02]  /*fb50*/  @P0 FMUL.FTZ R6, R6, 0.69314718246459960938 ;  /* 0x3f31721806060820 */ /* 0x008fe40000410000 */
[C---:B------:R-:W-:Y:S02]  /*fb60*/  FMUL.FTZ R73, R4.reuse, R73 ;  /* 0x0000004904497220 */ /* 0x040fe40000410000 */
[C---:B------:R-:W-:Y:S02]  /*fb70*/  FMUL.FTZ R76, R4.reuse, R76 ;  /* 0x0000004c044c7220 */ /* 0x040fe40000410000 */
[C---:B------:R-:W-:Y:S01]  /*fb80*/  FMUL.FTZ R77, R4.reuse, R77 ;  /* 0x0000004d044d7220 */ /* 0x040fe20000410000 */
[----:B-1----:R-:W-:Y:S01]  /*fb90*/  MOV R2, 0xff800000 ;  /* 0xff80000000027802 */ /* 0x002fe20000000f00 */
        /* <DEDUP_REMOVED lines=21> */
[----:B------:R-:W-:Y:S01]  /*fcf0*/  FMUL.FTZ R65, R4, R65 ;  /* 0x0000004104417220 */ /* 0x000fe20000410000 */
[----:B------:R-:W-:Y:S01]  /*fd00*/  MOV R4, 0xff800000 ;  /* 0xff80000000047802 */ /* 0x000fe20000000f00 */
[C---:B----4-:R-:W-:Y:S02]  /*fd10*/  FMUL.FTZ R114, R3.reuse, R114 ;  /* 0x0000007203727220 */ /* 0x050fe40000410000 */
        /* <DEDUP_REMOVED lines=30> */
[----:B------:R-:W-:Y:S02]  /*ff00*/  FMUL.FTZ R3, R3, R67 ;  /* 0x0000004303037220 */ /* 0x000fe40000410000 */
[----:B------:R-:W-:-:S02]  /*ff10*/  @P1 FFMA.FTZ R2, R7, R0, R5 ;  /* 0x0000000007021223 */ /* 0x000fc40000010005 */
[----:B------:R-:W-:Y:S02]  /*ff20*/  @P0 FFMA.FTZ R4, R9, R12, R6 ;  /* 0x0000000c09040223 */ /* 0x000fe40000010006 */
.L_x_230:
[----:B------:R-:W-:Y:S05]  /*ff30*/  @P2 BRA `(.L_x_268) ;  /* 0x0000127000002947 */ /* 0x000fea0003800000 */
[----:B------:R-:W1:Y:S01]  /*ff40*/  S2R R0, SR_TID.X ;  /* 0x0000000000007919 */ /* 0x000e620000002100 */
[----:B------:R-:W-:Y:S02]  /*ff50*/  F2FP.PACK_AB R112, R113, R112 ;  /* 0x000000707170723e */ /* 0x000fe400000000ff */
[----:B------:R-:W-:Y:S01]  /*ff60*/  F2FP.PACK_AB R114, R115, R114 ;  /* 0x000000727372723e */ /* 0x000fe200000000ff */
[----:B------:R-:W-:Y:S01]  /*ff70*/  BAR.SYNC.DEFER_BLOCKING 0x1, 0x100 ;  /* 0x0044000000007b1d */ /* 0x000fe20000010000 */
[----:B------:R-:W-:Y:S02]  /*ff80*/  F2FP.PACK_AB R108, R109, R108 ;  /* 0x0000006c6d6c723e */ /* 0x000fe400000000ff */
        /* <DEDUP_REMOVED lines=9> */
[----:B-1----:R-:W-:Y:S02]  /*10020*/  SHF.R.S32.HI R5, RZ, 0x1f, R0 ;  /* 0x0000001fff057819 */ /* 0x002fe40000011400 */
[----:B------:R-:W-:Y:S02]  /*10030*/  F2FP.PACK_AB R84, R85, R84 ;  /* 0x000000545554723e */ /* 0x000fe400000000ff */
[----:B------:R-:W-:Y:S02]  /*10040*/  LEA.HI R6, R5, R0, RZ, 0x2 ;  /* 0x0000000005067211 */ /* 0x000fe400078f10ff */
[----:B------:R-:W-:Y:S02]  /*10050*/  F2FP.PACK_AB R86, R87, R86 ;  /* 0x000000565756723e */ /* 0x000fe400000000ff */
[--C-:B------:R-:W-:Y:S02]  /*10060*/  SHF.R.S32.HI R8, RZ, 0x2, R6.reuse ;  /* 0x00000002ff087819 */ /* 0x100fe40000011406 */
[----:B------:R-:W-:-:S02]  /*10070*/  SHF.R.S32.HI R7, RZ, 0x1f, R6 ;  /* 0x0000001fff077819 */ /* 0x000fc40000011406 */
[----:B------:R-:W-:Y:S02]  /*10080*/  LOP3.LUT R9, R6, 0xfffffffc, RZ, 0xc0, !PT ;  /* 0xfffffffc06097812 */ /* 0x000fe400078ec0ff */
[----:B------:R-:W-:Y:S02]  /*10090*/  LEA.HI R7, R7, R8, RZ, 0x3 ;  /* 0x0000000807077211 */ /* 0x000fe400078f18ff */
[----:B------:R-:W-:Y:S01]  /*100a0*/  F2FP.PACK_AB R88, R89, R88 ;  /* 0x000000585958723e */ /* 0x000fe200000000ff */
[----:B------:R-:W-:Y:S01]  /*100b0*/  IMAD.IADD R9, R0, 0x1, -R9 ;  /* 0x0000000100097824 */ /* 0x000fe200078e0a09 */
[----:B------:R-:W-:Y:S02]  /*100c0*/  LOP3.LUT R7, R7, 0xfffffff8, RZ, 0xc0, !PT ;  /* 0xfffffff807077812 */ /* 0x000fe400078ec0ff */
[----:B------:R-:W-:Y:S02]  /*100d0*/  F2FP.PACK_AB R90, R91, R90 ;  /* 0x0000005a5b5a723e */ /* 0x000fe400000000ff */
[----:B------:R-:W-:Y:S01]  /*100e0*/  F2FP.PACK_AB R92, R93, R92 ;  /* 0x0000005c5d5c723e */ /* 0x000fe200000000ff */
[----:B------:R-:W-:Y:S01]  /*100f0*/  IMAD.IADD R8, R8, 0x1, -R7 ;  /* 0x0000000108087824 */ /* 0x000fe200078e0a07 */
[----:B------:R-:W-:-:S02]  /*10100*/  LEA.HI R7, R5, R0, RZ, 0x5 ;  /* 0x0000000005077211 */ /* 0x000fc400078f28ff */
[----:B------:R-:W-:Y:S01]  /*10110*/  F2FP.PACK_AB R94, R95, R94 ;  /* 0x0000005e5f5e723e */ /* 0x000fe200000000ff */
[C---:B------:R-:W-:Y:S01]  /*10120*/  IMAD.SHL.U32 R10, R8.reuse, 0x40, RZ ;  /* 0x00000040080a7824 */ /* 0x040fe200078e00ff */
[----:B------:R-:W-:Y:S02]  /*10130*/  SHF.R.S32.HI R6, RZ, 0x5, R7 ;  /* 0x00000005ff067819 */ /* 0x000fe40000011407 */
[----:B------:R-:W-:Y:S02]  /*10140*/  LOP3.LUT R12, R8, 0x1, RZ, 0xc0, !PT ;  /* 0x00000001080c7812 */ /* 0x000fe400078ec0ff */
[----:B------:R-:W-:Y:S01]  /*10150*/  LOP3.LUT R10, R10, 0x1c0, RZ, 0xc0, !PT ;  /* 0x000001c00a0a7812 */ /* 0x000fe200078ec0ff */
[----:B------:R-:W-:Y:S01]  /*10160*/  IMAD R11, R6, 0x200, R9 ;  /* 0x00000200060b7824 */ /* 0x000fe200078e0209 */
[----:B------:R-:W-:Y:S02]  /*10170*/  ISETP.NE.U32.AND P0, PT, R12, 0x1, PT ;  /* 0x000000010c00780c */ /* 0x000fe40003f05070 */
[----:B------:R-:W-:-:S02]  /*10180*/  LEA.HI R10, R10, R10, RZ, 0x1d ;  /* 0x0000000a0a0a7211 */ /* 0x000fc400078fe8ff */
[----:B------:R-:W-:Y:S01]  /*10190*/  R2P PR, R8, 0x6 ;  /* 0x0000000608007804 */ /* 0x000fe20000000000 */
[----:B------:R-:W-:Y:S01]  /*101a0*/  IMAD.MOV.U32 R8, RZ, RZ, 0x20 ;  /* 0x00000020ff087424 */ /* 0x000fe200078e00ff */
[----:B------:R-:W-:Y:S01]  /*101b0*/  F2FP.PACK_AB R96, R97, R96 ;  /* 0x000000606160723e */ /* 0x000fe200000000ff */
[----:B------:R-:W-:Y:S01]  /*101c0*/  IMAD.U32 R10, R11, 0x2, R10 ;  /* 0x000000020b0a7824 */ /* 0x000fe200078e000a */
[----:B------:R-:W-:Y:S02]  /*101d0*/  F2FP.PACK_AB R98, R99, R98 ;  /* 0x000000626362723e */ /* 0x000fe400000000ff */
[----:B------:R-:W-:Y:S01]  /*101e0*/  SEL R8, R8, 0xffffffe0, !P1 ;  /* 0xffffffe008087807 */ /* 0x000fe20004800000 */
[----:B------:R-:W-:Y:S01]  /*101f0*/  IMAD.SHL.U32 R11, R10, 0x2, RZ ;  /* 0x000000020a0b7824 */ /* 0x000fe200078e00ff */
[----:B------:R-:W-:Y:S02]  /*10200*/  F2FP.PACK_AB R100, R101, R100 ;  /* 0x000000646564723e */ /* 0x000fe400000000ff */
[----:B------:R-:W-:Y:S01]  /*10210*/  F2FP.PACK_AB R102, R103, R102 ;  /* 0x000000666766723e */ /* 0x000fe200000000ff */
[C---:B------:R-:W-:Y:S01]  /*10220*/  IMAD.IADD R15, R11.reuse, 0x1, R8 ;  /* 0x000000010b0f7824 */ /* 0x040fe200078e0208 */
[C---:B------:R-:W-:Y:S01]  /*10230*/  IADD3 R10, R11.reuse, 0x80, RZ ;  /* 0x000000800b0a7810 */ /* 0x040fe20007ffe0ff */
[----:B------:R-:W-:Y:S01]  /*10240*/  STS [R11+0x80], R112 ;  /* 0x000080700b007388 */ /* 0x000fe20000000800 */
[----:B------:R-:W-:-:S02]  /*10250*/  IADD3 R13, R11, 0x70, RZ ;  /* 0x000000700b0d7810 */ /* 0x000fc40007ffe0ff */
[----:B------:R-:W-:Y:S01]  /*10260*/  @P0 IADD3 R13, R10, 0x10, RZ ;  /* 0x000000100a0d0810 */ /* 0x000fe20007ffe0ff */
[----:B------:R-:W-:Y:S01]  /*10270*/  IMAD.MOV.U32 R10, RZ, RZ, 0x40 ;  /* 0x00000040ff0a7424 */ /* 0x000fe200078e00ff */
[----:B------:R-:W-:Y:S01]  /*10280*/  STS [R11+0x480], R114 ;  /* 0x000480720b007388 */ /* 0x000fe20000000800 */
[----:B------:R-:W-:Y:S02]  /*10290*/  F2FP.PACK_AB R104, R105, R104 ;  /* 0x000000686968723e */ /* 0x000fe400000000ff */
[--C-:B------:R-:W-:Y:S01]  /*102a0*/  IMAD.IADD R17, R8, 0x1, R13.reuse ;  /* 0x0000000108117824 */ /* 0x100fe200078e020d */
[----:B------:R-:W-:Y:S01]  /*102b0*/  SEL R10, R10, 0xffffffc0, !P2 ;  /* 0xffffffc00a0a7807 */ /* 0x000fe20005000000 */
[----:B------:R-:W-:Y:S01]  /*102c0*/  STS [R13], R108 ;  /* 0x0000006c0d007388 */ /* 0x000fe20000000800 */
[----:B------:R-:W-:Y:S02]  /*102d0*/  F2FP.PACK_AB R106, R107, R106 ;  /* 0x0000006a6b6a723e */ /* 0x000fe400000000ff */
        /* <DEDUP_REMOVED lines=8> */
[----:B------:R-:W-:-:S02]  /*10360*/  F2FP.PACK_AB R56, R57, R56 ;  /* 0x000000383938723e */ /* 0x000fc400000000ff */
[----:B------:R-:W-:Y:S01]  /*10370*/  STS [R15+0x480], R70 ;  /* 0x000480460f007388 */ /* 0x000fe20000000800 */
[----:B------:R-:W-:Y:S02]  /*10380*/  F2FP.PACK_AB R58, R59, R58 ;  /* 0x0000003a3b3a723e */ /* 0x000fe400000000ff */
        /* <DEDUP_REMOVED lines=28> */
[----:B------:R1:W-:Y:S01]  /*10550*/  STS [R19+0x4480], R54 ;  /* 0x0044803613007388 */ /* 0x0003e20000000800 */
[----:B---3--:R-:W-:-:S03]  /*10560*/  IMAD.WIDE R12, R210, R11, c[0x0][0x500] ;  /* 0x00014000d20c7625 */ /* 0x008fc600078e020b */
[----:B------:R3:W-:Y:S04]  /*10570*/  STS [R21+0x4000], R56 ;  /* 0x0040003815007388 */ /* 0x0007e80000000800 */
        /* <DEDUP_REMOVED lines=8> */
[----:B----4-:R-:W4:Y:S04]  /*10600*/  @P0 LDG.E R15, [R12.64] ;  /* 0x0000000a0c0f0981 */ /* 0x010f28000c1e1900 */
[----:B------:R3:W5:Y:S01]  /*10610*/  @P1 LDG.E R8, [R10.64] ;  /* 0x0000000a0a081981 */ /* 0x000762000c1e1900 */
[----:B-1----:R-:W-:Y:S02]  /*10620*/  CS2R R18, SRZ ;  /* 0x0000000000127805 */ /* 0x002fe4000001ff00 */
[--C-:B----4-:R-:W-:Y:S01]  /*10630*/  @P0 SHF.R.S32.HI R19, RZ, 0x1f, R15.reuse ;  /* 0x0000001fff130819 */ /* 0x110fe2000001140f */
[----:B------:R-:W-:Y:S01]  /*10640*/  @P0 IMAD.MOV.U32 R18, RZ, RZ, R15 ;  /* 0x000000ffff120224 */ /* 0x000fe200078e000f */
[----:B------:R-:W-:Y:S05]  /*10650*/  @P1 BRA `(.L_x_269) ;  /* 0x0000004000001947 */ /* 0x000fea0003800000 */
[----:B---3--:R-:W-:Y:S05]  /*10660*/  @!P0 BRA `(.L_x_269) ;  /* 0x0000003000008947 */ /* 0x008fea0003800000 */
[----:B-----5:R-:W3:Y:S04]  /*10670*/  LDG.E R8, [R12.64] ;  /* 0x0000000a0c087981 */ /* 0x020ee8000c1e1900 */
[----:B------:R-:W3:Y:S02]  /*10680*/  LDG.E R3, [R12.64+0x4] ;  /* 0x0000040a0c037981 */ /* 0x000ee4000c1e1900 */
[----:B---3--:R-:W-:-:S02]  /*10690*/  IADD3 R8, -R8, R3, RZ ;  /* 0x0000000308087210 */ /* 0x008fc40007ffe1ff */
.L_x_269:
[----:B---3--:R-:W1:Y:S01]  /*106a0*/  S2R R10, SR_CTAID.Y ;  /* 0x00000000000a7919 */ /* 0x008e620000002600 */
[----:B------:R-:W-:Y:S01]  /*106b0*/  LOP3.LUT R3, R7, 0xffffffe0, RZ, 0xc0, !PT ;  /* 0xffffffe007037812 */ /* 0x000fe200078ec0ff */
[----:B------:R-:W-:Y:S01]  /*106c0*/  IMAD.MOV.U32 R13, RZ, RZ, c[0x0][0x4e8] ;  /* 0x00013a00ff0d7624 */ /* 0x000fe200078e00ff */
[----:B------:R-:W-:Y:S01]  /*106d0*/  SHF.R.S32.HI R7, RZ, 0x1f, R6 ;  /* 0x0000001fff077819 */ /* 0x000fe20000011406 */
[----:B------:R-:W3:Y:S01]  /*106e0*/  S2R R40, SR_CTAID.X ;  /* 0x0000000000287919 */ /* 0x000ee20000002500 */
[----:B------:R-:W-:Y:S01]  /*106f0*/  MOV R16, R18 ;  /* 0x0000001200107202 */ /* 0x000fe20000000f00 */
[----:B------:R-:W-:Y:S01]  /*10700*/  IMAD.IADD R12, R0, 0x1, -R3 ;  /* 0x00000001000c7824 */ /* 0x000fe200078e0a03 */
[----:B------:R-:W-:Y:S01]  /*10710*/  LEA.HI R7, R7, R6, RZ, 0x3 ;  /* 0x0000000607077211 */ /* 0x000fe200078f18ff */
[----:B------:R-:W-:Y:S01]  /*10720*/  IMAD.MOV.U32 R17, RZ, RZ, R19 ;  /* 0x000000ffff117224 */ /* 0x000fe200078e0013 */
[----:B------:R-:W-:Y:S01]  /*10730*/  LEA.HI R3, R9, R9, RZ, 0x1 ;  /* 0x0000000909037211 */ /* 0x000fe200078f08ff */
[----:B------:R-:W-:Y:S01]  /*10740*/  IMAD R15, R19, c[0x0][0x3a0], RZ ;  /* 0x0000e800130f7a24 */ /* 0x000fe200078e02ff */
[----:B------:R-:W-:Y:S01]  /*10750*/  SHF.R.S32.HI R11, RZ, 0x1f, R12 ;  /* 0x0000001fff0b7819 */ /* 0x000fe2000001140c */
[----:B------:R-:W-:Y:S01]  /*10760*/  BSSY B0, `(.L_x_270) ;  /* 0x0000074000007945 */ /* 0x000fe20003800000 */
[----:B------:R-:W-:Y:S01]  /*10770*/  LOP3.LUT R7, R7, 0xffffff8, RZ, 0xc0, !PT ;  /* 0x0ffffff807077812 */ /* 0x000fe200078ec0ff */
[C---:B------:R-:W-:Y:S01]  /*10780*/  IMAD R15, R18.reuse, c[0x0][0x3a4], R15 ;  /* 0x0000e900120f7a24 */ /* 0x040fe200078e020f */
[----:B------:R-:W-:Y:S01]  /*10790*/  LEA.HI R11, R11, R12, RZ, 0x2 ;  /* 0x0000000c0b0b7211 */ /* 0x000fe200078f10ff */
[----:B------:R-:W-:Y:S01]  /*107a0*/  IMAD.WIDE.U32 R18, R18, c[0x0][0x3a0], RZ ;  /* 0x0000e80012127a25 */ /* 0x000fe200078e00ff */
[----:B------:R-:W-:-:S02]  /*107b0*/  IADD3 R7, R6, -R7, RZ ;  /* 0x8000000706077210 */ /* 0x000fc40007ffe0ff */
[----:B------:R-:W-:Y:S02]  /*107c0*/  LOP3.LUT R6, R3, 0x1ffffffe, RZ, 0xc0, !PT ;  /* 0x1ffffffe03067812 */ /* 0x000fe400078ec0ff */
[----:B------:R-:W-:Y:S02]  /*107d0*/  SHF.R.S32.HI R14, RZ, 0x2, R11 ;  /* 0x00000002ff0e7819 */ /* 0x000fe4000001140b */
[----:B------:R-:W-:Y:S01]  /*107e0*/  ISETP.NE.AND P1, PT, R13, 0x1, PT ;  /* 0x000000010d00780c */ /* 0x000fe20003f25270 */
[----:B-1----:R-:W-:Y:S01]  /*107f0*/  IMAD.WIDE.U32 R16, R10, c[0x0][0x490], R16 ;  /* 0x000124000a107a25 */ /* 0x002fe200078e0010 */
[----:B------:R-:W-:Y:S02]  /*10800*/  SHF.R.S32.HI R13, RZ, 0x1f, R10 ;  /* 0x0000001fff0d7819 */ /* 0x000fe4000001140a */
[----:B------:R-:W-:Y:S01]  /*10810*/  LOP3.LUT P2, RZ, R12, 0x3, RZ, 0xc0, !PT ;  /* 0x000000030cff7812 */ /* 0x000fe2000784c0ff */
[----:B------:R-:W-:Y:S01]  /*10820*/  IMAD.IADD R12, R9, 0x1, -R6 ;  /* 0x00000001090c7824 */ /* 0x000fe200078e0a06 */
[-C--:B------:R-:W-:Y:S01]  /*10830*/  LEA.HI R11, R5, R0.reuse, RZ, 0x3 ;  /* 0x00000000050b7211 */ /* 0x080fe200078f18ff */
[----:B------:R-:W-:Y:S01]  /*10840*/  IMAD R3, R7, 0x10, R14 ;  /* 0x0000001007037824 */ /* 0x000fe200078e020e */
[----:B------:R-:W-:Y:S01]  /*10850*/  LEA.HI R6, R5, R0, RZ, 0x6 ;  /* 0x0000000005067211 */ /* 0x000fe200078f30ff */
[----:B------:R-:W-:Y:S01]  /*10860*/  IMAD R5, R13, c[0x0][0x490], RZ ;  /* 0x000124000d057a24 */ /* 0x000fe200078e02ff */
[----:B------:R-:W-:Y:S01]  /*10870*/  LOP3.LUT R9, R11, 0xfffffff8, RZ, 0xc0, !PT ;  /* 0xfffffff80b097812 */ /* 0x000fe200078ec0ff */
[----:B------:R-:W-:Y:S01]  /*10880*/  IMAD R7, R12, 0x8, R3 ;  /* 0x000000080c077824 */ /* 0x000fe200078e0203 */
[----:B------:R-:W-:Y:S01]  /*10890*/  IADD3 R19, R19, R15, RZ ;  /* 0x0000000f13137210 */ /* 0x000fe20007ffe0ff */
[----:B------:R-:W-:Y:S01]  /*108a0*/  IMAD R5, R10, c[0x0][0x494], R5 ;  /* 0x000125000a057a24 */ /* 0x000fe200078e0205 */
[----:B------:R-:W-:Y:S01]  /*108b0*/  SHF.R.S32.HI R15, RZ, 0x1f, R210 ;  /* 0x0000001fff0f7819 */ /* 0x000fe200000114d2 */
[----:B---3--:R-:W-:Y:S01]  /*108c0*/  IMAD R7, R40, 0x80, R7 ;  /* 0x0000008028077824 */ /* 0x008fe200078e0207 */
[----:B------:R-:W-:Y:S01]  /*108d0*/  SEL R14, R210, RZ, !P0 ;  /* 0x000000ffd20e7207 */ /* 0x000fe20004000000 */
[----:B------:R-:W-:Y:S01]  /*108e0*/  IMAD.IADD R0, R0, 0x1, -R9 ;  /* 0x0000000100007824 */ /* 0x000fe200078e0a09 */
[----:B------:R-:W-:Y:S01]  /*108f0*/  IADD3 R17, R17, R5, RZ ;  /* 0x0000000511117210 */ /* 0x000fe20007ffe0ff */
[----:B------:R-:W-:Y:S01]  /*10900*/  @P1 IMAD.HI.U32 R5, R7, c[0x0][0x4ec], RZ ;  /* 0x00013b0007051a27 */ /* 0x000fe200078e00ff */
[----:B------:R-:W-:-:S03]  /*10910*/  SEL R15, R15, RZ, !P0 ;  /* 0x000000ff0f0f7207 */ /* 0x000fc60004000000 */
[----:B------:R-:W-:Y:S01]  /*10920*/  IMAD.MOV.U32 R9, RZ, RZ, R7 ;  /* 0x000000ffff097224 */ /* 0x000fe200078e0007 */
[----:B------:R-:W-:Y:S01]  /*10930*/  @P1 SHF.R.U32.HI R9, RZ, c[0x0][0x4f0], R5 ;  /* 0x00013c00ff091a19 */ /* 0x000fe20000011605 */
[----:B------:R-:W-:Y:S01]  /*10940*/  IMAD R13, R13, c[0x0][0x3e8], RZ ;  /* 0x0000fa000d0d7a24 */ /* 0x000fe200078e02ff */
[----:B------:R-:W-:Y:S01]  /*10950*/  SHF.R.S32.HI R5, RZ, 0x3, R11 ;  /* 0x00000003ff057819 */ /* 0x000fe2000001140b */
[----:B------:R-:W-:Y:S01]  /*10960*/  IMAD.WIDE.U32 R18, R10, c[0x0][0x3e8], R18 ;  /* 0x0000fa000a127a25 */ /* 0x000fe200078e0012 */
[----:B------:R-:W-:-:S03]  /*10970*/  SHF.R.S32.HI R20, RZ, 0x1f, R9 ;  /* 0x0000001fff147819 */ /* 0x000fc60000011409 */
[----:B------:R-:W-:Y:S02]  /*10980*/  IMAD R13, R10, c[0x0][0x3ec], R13 ;  /* 0x0000fb000a0d7a24 */ /* 0x000fe400078e020d */
[----:B------:R-:W-:Y:S02]  /*10990*/  IMAD.MOV R10, RZ, RZ, -R9 ;  /* 0x000000ffff0a7224 */ /* 0x000fe400078e0a09 */
[----:B------:R-:W-:Y:S02]  /*109a0*/  IMAD R11, R15, c[0x0][0x498], RZ ;  /* 0x000126000f0b7a24 */ /* 0x000fe400078e02ff */
[----:B------:R-:W-:-:S04]  /*109b0*/  IMAD.WIDE.U32 R16, R14, c[0x0][0x498], R16 ;  /* 0x000126000e107a25 */ /* 0x000fc800078e0010 */
[----:B------:R-:W-:Y:S01]  /*109c0*/  IMAD R10, R10, c[0x0][0x4e8], R7 ;  /* 0x00013a000a0a7a24 */ /* 0x000fe200078e0207 */
[----:B------:R-:W-:Y:S01]  /*109d0*/  IADD3 R16, P0, R9, R16, RZ ;  /* 0x0000001009107210 */ /* 0x000fe20007f1e0ff */
[----:B------:R-:W-:Y:S01]  /*109e0*/  IMAD.IADD R19, R19, 0x1, R13 ;  /* 0x0000000113137824 */ /* 0x000fe200078e020d */
[----:B------:R-:W-:Y:S01]  /*109f0*/  LEA R13, R0, R5, 0x5 ;  /* 0x00000005000d7211 */ /* 0x000fe200078e28ff */
[----:B------:R-:W-:Y:S01]  /*10a00*/  IMAD R7, R14, c[0x0][0x49c], R11 ;  /* 0x000127000e077a24 */ /* 0x000fe200078e020b */
[----:B------:R-:W-:Y:S01]  /*10a10*/  SHF.R.S32.HI R11, RZ, 0x1f, R10 ;  /* 0x0000001fff0b7819 */ /* 0x000fe2000001140a */
[----:B------:R-:W-:Y:S02]  /*10a20*/  IMAD.SHL.U32 R0, R0, 0x8, RZ ;  /* 0x0000000800007824 */ /* 0x000fe400078e00ff */
[----:B------:R-:W-:Y:S01]  /*10a30*/  IMAD R13, R40, 0x80, R13 ;  /* 0x00000080280d7824 */ /* 0x000fe200078e020d */
[----:B------:R-:W-:Y:S01]  /*10a40*/  IADD3.X R17, R20, R17, R7, P0, !PT ;  /* 0x0000001114117210 */ /* 0x000fe200007fe407 */
[----:B------:R-:W-:Y:S01]  /*10a50*/  IMAD R11, R11, c[0x0][0x488], RZ ;  /* 0x000122000b0b7a24 */ /* 0x000fe200078e02ff */
[----:B------:R-:W-:Y:S01]  /*10a60*/  IADD3 R36, R0, 0x40, RZ ;  /* 0x0000004000247810 */ /* 0x000fe20007ffe0ff */
[----:B------:R-:W-:Y:S01]  /*10a70*/  @P1 IMAD.HI.U32 R12, R13, c[0x0][0x4ec], RZ ;  /* 0x00013b000d0c1a27 */ /* 0x000fe200078e00ff */
[----:B------:R-:W-:-:S03]  /*10a80*/  MOV R9, R13 ;  /* 0x0000000d00097202 */ /* 0x000fc60000000f00 */
[----:B------:R-:W-:Y:S01]  /*10a90*/  IMAD.WIDE.U32 R16, R10, c[0x0][0x488], R16 ;  /* 0x000122000a107a25 */ /* 0x000fe200078e0010 */
[----:B------:R-:W-:-:S03]  /*10aa0*/  @P1 SHF.R.U32.HI R9, RZ, c[0x0][0x4f0], R12 ;  /* 0x00013c00ff091a19 */ /* 0x000fc6000001160c */
[----:B------:R-:W-:Y:S01]  /*10ab0*/  IMAD R11, R10, c[0x0][0x48c], R11 ;  /* 0x000123000a0b7a24 */ /* 0x000fe200078e020b */
[----:B------:R-:W-:Y:S01]  /*10ac0*/  LEA R12, P0, R16, c[0x0][0x450], 0x2 ;  /* 0x00011400100c7a11 */ /* 0x000fe200078010ff */
[----:B------:R-:W-:Y:S02]  /*10ad0*/  IMAD.SHL.U32 R7, R5, 0x40, RZ ;  /* 0x0000004005077824 */ /* 0x000fe400078e00ff */
[----:B------:R-:W-:Y:S01]  /*10ae0*/  IMAD R15, R15, c[0x0][0x3f0], RZ ;  /* 0x0000fc000f0f7a24 */ /* 0x000fe200078e02ff */
[----:B------:R-:W-:Y:S01]  /*10af0*/  IADD3 R11, R17, R11, RZ ;  /* 0x0000000b110b7210 */ /* 0x000fe20007ffe0ff */
[----:B------:R-:W-:Y:S01]  /*10b00*/  SHFL.IDX PT, R42, R12, RZ, 0x1c1f ;  /* 0x001c1fff0c2a7589 */ /* 0x000fe200000e0000 */
[----:B------:R-:W-:Y:S01]  /*10b10*/  LOP3.LUT R7, R7, 0x1c0, RZ, 0xc0, !PT ;  /* 0x000001c007077812 */ /* 0x000fe200078ec0ff */
[----:B------:R-:W-:Y:S01]  /*10b20*/  IMAD R17, R14, c[0x0][0x3f4], R15 ;  /* 0x0000fd000e117a24 */ /* 0x000fe200078e020f */
[----:B------:R-:W-:Y:S01]  /*10b30*/  LEA.HI.X R11, R16, c[0x0][0x454], R11, 0x2, P0 ;  /* 0x00011500100b7a11 */ /* 0x000fe200000f140b */
[----:B------:R-:W-:Y:S01]  /*10b40*/  SHFL.IDX PT, R34, R12, 0x1, 0x1c1f ;  /* 0x003c1f000c227f89 */ /* 0x000fe200000e0000 */
[----:B------:R-:W-:Y:S01]  /*10b50*/  LOP3.LUT R10, R7, 0x38, R0, 0xf8, !PT ;  /* 0x00000038070a7812 */ /* 0x000fe200078ef800 */
[----:B------:R-:W-:Y:S01]  /*10b60*/  IMAD.WIDE.U32 R14, R14, c[0x0][0x3f0], R18 ;  /* 0x0000fc000e0e7a25 */ /* 0x000fe200078e0012 */
[----:B------:R-:W-:Y:S01]  /*10b70*/  SHF.R.U32.HI R7, RZ, 0x3, R7 ;  /* 0x00000003ff077819 */ /* 0x000fe20000011607 */
[----:B------:R-:W1:Y:S01]  /*10b80*/  SHFL.IDX PT, R43, R11, RZ, 0x1c1f ;  /* 0x001c1fff0b2b7589 */ /* 0x000e6200000e0000 */
[----:B------:R-:W-:Y:S01]  /*10b90*/  LEA R16, R40, R3, 0x7 ;  /* 0x0000000328107211 */ /* 0x000fe200078e38ff */
[--C-:B------:R-:W-:Y:S01]  /*10ba0*/  IMAD.MOV R32, RZ, RZ, -R9.reuse ;  /* 0x000000ffff207224 */ /* 0x100fe200078e0a09 */
[----:B------:R-:W-:Y:S01]  /*10bb0*/  LOP3.LUT R7, R10, R7, RZ, 0x3c, !PT ;  /* 0x000000070a077212 */ /* 0x000fe200078e3cff */
[----:B------:R-:W3:Y:S01]  /*10bc0*/  SHFL.IDX PT, R35, R11, 0x1, 0x1c1f ;  /* 0x003c1f000b237f89 */ /* 0x000ee200000e0000 */
[----:B------:R-:W-:Y:S01]  /*10bd0*/  SHF.R.S32.HI R10, RZ, 0x1f, R9 ;  /* 0x0000001fff0a7819 */ /* 0x000fe20000011409 */
[----:B-----5:R-:W-:Y:S01]  /*10be0*/  IMAD R3, R8, c[0x0][0x4e8], RZ ;  /* 0x00013a0008037a24 */ /* 0x020fe200078e02ff */
[----:B------:R-:W-:Y:S01]  /*10bf0*/  IADD3 R8, R16, 0x8, RZ ;  /* 0x0000000810087810 */ /* 0x000fe20007ffe0ff */
[----:B------:R-:W-:Y:S01]  /*10c00*/  IMAD.IADD R15, R15, 0x1, R17 ;  /* 0x000000010f0f7824 */ /* 0x000fe200078e0211 */
[----:B------:R-:W-:Y:S01]  /*10c10*/  LEA R40, R40, R5, 0x7 ;  /* 0x0000000528287211 */ /* 0x000fe200078e38ff */
[----:B------:R-:W-:Y:S01]  /*10c20*/  IMAD R32, R32, c[0x0][0x4e8], R13 ;  /* 0x00013a0020207a24 */ /* 0x000fe200078e020d */
[-C--:B------:R-:W-:Y:S01]  /*10c30*/  ISETP.GE.OR P0, PT, R16, R3.reuse, P2 ;  /* 0x000000031000720c */ /* 0x080fe20001706670 */
[----:B------:R-:W-:Y:S01]  /*10c40*/  IMAD R10, R10, c[0x0][0x3e0], RZ ;  /* 0x0000f8000a0a7a24 */ /* 0x000fe200078e02ff */
[----:B------:R-:W-:Y:S01]  /*10c50*/  ISETP.GE.OR P2, PT, R8, R3, P2 ;  /* 0x000000030800720c */ /* 0x000fe20001746670 */
[----:B------:R-:W-:-:S02]  /*10c60*/  IMAD.SHL.U32 R6, R6, 0x8, RZ ;  /* 0x0000000806067824 */ /* 0x000fc400078e00ff */
[C---:B------:R-:W-:Y:S02]  /*10c70*/  IMAD R10, R9.reuse, c[0x0][0x3e4], R10 ;  /* 0x0000f900090a7a24 */ /* 0x040fe400078e020a */
[----:B------:R-:W-:Y:S01]  /*10c80*/  IMAD.WIDE.U32 R14, R9, c[0x0][0x3e0], R14 ;  /* 0x0000f800090e7a25 */ /* 0x000fe200078e000e */
[----:B------:R-:W-:Y:S02]  /*10c90*/  SHF.R.S32.HI R9, RZ, 0x1f, R32 ;  /* 0x0000001fff097819 */ /* 0x000fe40000011420 */
[----:B------:R-:W-:Y:S01]  /*10ca0*/  LOP3.LUT R7, R7, 0x7ffffe00, R6, 0xf8, !PT ;  /* 0x7ffffe0007077812 */ /* 0x000fe200078ef806 */
[----:B------:R-:W-:Y:S02]  /*10cb0*/  IMAD.IADD R15, R15, 0x1, R10 ;  /* 0x000000010f0f7824 */ /* 0x000fe400078e020a */
[----:B------:R-:W-:Y:S01]  /*10cc0*/  IMAD R9, R9, c[0x0][0x3d8], RZ ;  /* 0x0000f60009097a24 */ /* 0x000fe200078e02ff */
[----:B------:R-:W-:Y:S01]  /*10cd0*/  SHF.L.U32 R41, R7, 0x1, RZ ;  /* 0x0000000107297819 */ /* 0x000fe200000006ff */
[----:B-1----:R1:W-:Y:S02]  /*10ce0*/  @!P0 ST.E [R42.64], R2 ;  /* 0x000000022a008985 */ /* 0x0023e4000c10190a */
[----:B------:R-:W-:-:S02]  /*10cf0*/  IMAD R6, R32, c[0x0][0x3dc], R9 ;  /* 0x0000f70020067a24 */ /* 0x000fc400078e0209 */
[----:B------:R-:W-:Y:S01]  /*10d00*/  IMAD.WIDE.U32 R32, R32, c[0x0][0x3d8], R14 ;  /* 0x0000f60020207a25 */ /* 0x000fe200078e000e */
[----:B---3--:R1:W-:Y:S03]  /*10d10*/  @!P2 ST.E [R34.64], R4 ;  /* 0x000000042200a985 */ /* 0x0083e6000c10190a */
[----:B------:R-:W-:Y:S01]  /*10d20*/  IMAD.IADD R6, R33, 0x1, R6 ;  /* 0x0000000121067824 */ /* 0x000fe200078e0206 */
[----:B------:R1:W3:Y:S01]  /*10d30*/  LDS.128 R28, [R41+0x1080] ;  /* 0x00108000291c7984 */ /* 0x0002e20000000c00 */
[----:B------:R-:W-:-:S03]  /*10d40*/  LEA R38, P0, R32, c[0x0][0x380], 0x1 ;  /* 0x0000e00020267a11 */ /* 0x000fc600078008ff */
[----:B------:R1:W4:Y:S01]  /*10d50*/  LDS.128 R24, [R41+0x2080] ;  /* 0x0020800029187984 */ /* 0x0003220000000c00 */
[----:B------:R-:W-:Y:S02]  /*10d60*/  LEA.HI.X R37, R32, c[0x0][0x384], R6, 0x1, P0 ;  /* 0x0000e10020257a11 */ /* 0x000fe400000f0c06 */
[----:B------:R-:W-:Y:S01]  /*10d70*/  ISETP.GE.AND P0, PT, R40, R3, PT ;  /* 0x000000032800720c */ /* 0x000fe20003f06270 */
[----:B------:R1:W2:Y:S04]  /*10d80*/  LDS.128 R20, [R41+0x3080] ;  /* 0x0030800029147984 */ /* 0x0002a80000000c00 */
        /* <DEDUP_REMOVED lines=17> */
.L_x_271:
[----:B------:R-:W-:Y:S05]  /*10ea0*/  BSYNC B0 ;  /* 0x0000000000007941 */ /* 0x000fea0003800000 */
.L_x_270:
        /* <DEDUP_REMOVED lines=15> */
.L_x_273:
[----:B------:R-:W-:Y:S05]  /*10fa0*/  BSYNC B0 ;  /* 0x0000000000007941 */ /* 0x000fea0003800000 */
.L_x_272:
[----:B------:R-:W-:Y:S01]  /*10fb0*/  IADD3 R2, R40, 0x40, RZ ;  /* 0x0000004028027810 */ /* 0x000fe20007ffe0ff */
[----:B---34-:R3:W4:Y:S01]  /*10fc0*/  SHFL.IDX PT, R7, R37, 0x2, 0x181f ;  /* 0x00581f0025077f89 */ /* 0x01872200000e0000 */
[----:B------:R-:W-:Y:S02]  /*10fd0*/  BSSY B0, `(.L_x_274) ;  /* 0x000000d000007945 */ /* 0x000fe40003800000 */
[----:B------:R-:W-:Y:S01]  /*10fe0*/  ISETP.GE.AND P0, PT, R2, R3, PT ;  /* 0x000000030200720c */ /* 0x000fe20003f06270 */
[----:B------:R3:W1:-:S12]  /*10ff0*/  SHFL.IDX PT, R6, R38, 0x2, 0x181f ;  /* 0x00581f0026067f89 */ /* 0x00065800000e0000 */
[----:B------:R-:W-:Y:S05]  /*11000*/  @P0 BRA `(.L_x_275) ;  /* 0x0000009000000947 */ /* 0x000fea0003800000 */
[----:B------:R-:W-:Y:S02]  /*11010*/  ISETP.GE.AND P0, PT, R36, c[0x0][0x3c8], PT ;  /* 0x0000f20024007a0c */ /* 0x000fe40003f06270 */
[----:B------:R-:W-:-:S11]  /*11020*/  ISETP.GE.AND P1, PT, R0, c[0x0][0x3c8], PT ;  /* 0x0000f20000007a0c */ /* 0x000fd60003f26270 */
[----:B------:R-:W-:-:S04]  /*11030*/  @!P0 SHF.R.S32.HI R5, RZ, 0x1f, R36 ;  /* 0x0000001fff058819 */ /* 0x000fc80000011424 */
[----:B------:R-:W-:Y:S01]  /*11040*/  @!P0 LEA.HI R2, R5, R36, RZ, 0x3 ;  /* 0x0000002405028211 */ /* 0x000fe200078f18ff */
[----:B-1--4-:R-:W-:-:S03]  /*11050*/  @!P1 IMAD.WIDE R4, R0, 0x2, R6 ;  /* 0x0000000200049825 */ /* 0x012fc600078e0206 */
[----:B------:R-:W-:Y:S02]  /*11060*/  @!P0 LOP3.LUT R2, R2, 0xfffffff8, RZ, 0xc0, !PT ;  /* 0xfffffff802028812 */ /* 0x000fe400078ec0ff */
[----:B------:R1:W-:Y:S03]  /*11070*/  @!P1 ST.E.128 [R4.64], R24 ;  /* 0x0000001804009985 */ /* 0x0003e6000c101d0a */
[----:B------:R-:W-:-:S05]  /*11080*/  @!P0 IMAD.WIDE R6, R2, 0x2, R6 ;  /* 0x0000000202068825 */ /* 0x000fca00078e0206 */
[----:B------:R1:W-:Y:S02]  /*11090*/  @!P0 ST.E.128 [R6.64], R12 ;  /* 0x0000000c06008985 */ /* 0x0003e4000c101d0a */
.L_x_275:
[----:B------:R-:W-:Y:S05]  /*110a0*/  BSYNC B0 ;  /* 0x0000000000007941 */ /* 0x000fea0003800000 */
.L_x_274:
[----:B------:R-:W-:Y:S01]  /*110b0*/  IADD3 R40, R40, 0x60, RZ ;  /* 0x0000006028287810 */ /* 0x000fe20007ffe0ff */
[----:B-1----:R1:W3:Y:S03]  /*110c0*/  SHFL.IDX PT, R5, R37, 0x3, 0x181f ;  /* 0x00781f0025057f89 */ /* 0x0022e600000e0000 */
[----:B------:R-:W-:Y:S01]  /*110d0*/  ISETP.GE.AND P0, PT, R40, R3, PT ;  /* 0x000000032800720c */ /* 0x000fe20003f06270 */
[----:B------:R1:W4:-:S12]  /*110e0*/  SHFL.IDX PT, R4, R38, 0x3, 0x181f ;  /* 0x00781f0026047f89 */ /* 0x00031800000e0000 */
[----:B------:R-:W-:Y:S05]  /*110f0*/  @P0 EXIT ;  /* 0x000000000000094d */ /* 0x000fea0003800000 */
[----:B------:R-:W-:-:S13]  /*11100*/  ISETP.GE.AND P0, PT, R0, c[0x0][0x3c8], PT ;  /* 0x0000f20000007a0c */ /* 0x000fda0003f06270 */
[----:B---34-:R-:W-:-:S05]  /*11110*/  @!P0 IMAD.WIDE R2, R0, 0x2, R4 ;  /* 0x0000000200028825 */ /* 0x018fca00078e0204 */
[----:B--2---:R2:W-:Y:S01]  /*11120*/  @!P0 ST.E.128 [R2.64], R20 ;  /* 0x0000001402008985 */ /* 0x0045e2000c101d0a */
[----:B------:R-:W-:-:S13]  /*11130*/  ISETP.GE.AND P0, PT, R36, c[0x0][0x3c8], PT ;  /* 0x0000f20024007a0c */ /* 0x000fda0003f06270 */
[----:B------:R-:W-:Y:S05]  /*11140*/  @P0 EXIT ;  /* 0x000000000000094d */ /* 0x000fea0003800000 */
[----:B--2---:R-:W-:-:S04]  /*11150*/  SHF.R.S32.HI R3, RZ, 0x1f, R36 ;  /* 0x0000001fff037819 */ /* 0x004fc80000011424 */
[----:B------:R-:W-:-:S04]  /*11160*/  LEA.HI R3, R3, R36, RZ, 0x3 ;  /* 0x0000002403037211 */ /* 0x000fc800078f18ff */
[----:B------:R-:W-:-:S05]  /*11170*/  LOP3.LUT R3, R3, 0xfffffff8, RZ, 0xc0, !PT ;  /* 0xfffffff803037812 */ /* 0x000fca00078ec0ff */
[----:B------:R-:W-:-:S05]  /*11180*/  IMAD.WIDE R4, R3, 0x2, R4 ;  /* 0x0000000203047825 */ /* 0x000fca00078e0204 */
[----:B------:R-:W-:Y:S01]  /*11190*/  ST.E.128 [R4.64], R8 ;  /* 0x0000000804007985 */ /* 0x000fe2000c101d0a */
[----:B------:R-:W-:Y:S05]  /*111a0*/  EXIT ;  /* 0x000000000000794d */ /* 0x000fea0003800000 */
.L_x_268:
        /* <DEDUP_REMOVED lines=8> */
[----:B------:R-:W3:Y:S04]  /*11230*/  @P1 LDG.E R3, [R4.64] ;  /* 0x0000000a04031981 */ /* 0x000ee8000c1e1900 */
[----:B------:R1:W5:Y:S01]  /*11240*/  @P0 LDG.E R2, [R6.64] ;  /* 0x0000000a06020981 */ /* 0x000362000c1e1900 */
[----:B------:R-:W-:Y:S02]  /*11250*/  CS2R R12, SRZ ;  /* 0x00000000000c7805 */ /* 0x000fe4000001ff00 */
[--C-:B---3--:R-:W-:Y:S01]  /*11260*/  @P1 SHF.R.S32.HI R13, RZ, 0x1f, R3.reuse ;  /* 0x0000001fff0d1819 */ /* 0x108fe20000011403 */
[----:B------:R-:W-:Y:S01]  /*11270*/  @P1 IMAD.MOV.U32 R12, RZ, RZ, R3 ;  /* 0x000000ffff0c1224 */ /* 0x000fe200078e0003 */
[----:B------:R-:W-:Y:S05]  /*11280*/  @P0 BRA `(.L_x_276) ;  /* 0x0000004000000947 */ /* 0x000fea0003800000 */
[----:B-1----:R-:W-:Y:S05]  /*11290*/  @!P1 BRA `(.L_x_276) ;  /* 0x0000003000009947 */ /* 0x002fea0003800000 */
[----:B-----5:R-:W3:Y:S04]  /*112a0*/  LDG.E R2, [R4.64] ;  /* 0x0000000a04027981 */ /* 0x020ee8000c1e1900 */
[----:B------:R-:W3:Y:S02]  /*112b0*/  LDG.E R3, [R4.64+0x4] ;  /* 0x0000040a04037981 */ /* 0x000ee4000c1e1900 */
[----:B---3--:R-:W-:-:S02]  /*112c0*/  IADD3 R2, -R2, R3, RZ ;  /* 0x0000000302027210 */ /* 0x008fc40007ffe1ff */
.L_x_276:
[----:B-1----:R-:W1:Y:S01]  /*112d0*/  S2R R0, SR_TID.X ;  /* 0x0000000000007919 */ /* 0x002e620000002100 */
[----:B------:R-:W-:Y:S01]  /*112e0*/  SHF.R.S32.HI R9, RZ, 0x1f, R210 ;  /* 0x0000001fff097819 */ /* 0x000fe200000114d2 */
[----:B------:R-:W-:Y:S01]  /*112f0*/  BSSY B0, `(.L_x_277) ;  /* 0x0000028000007945 */ /* 0x000fe20003800000 */
[----:B------:R-:W-:-:S02]  /*11300*/  SEL R210, R210, RZ, !P1 ;  /* 0x000000ffd2d27207 */ /* 0x000fc40004800000 */
[----:B------:R-:W-:Y:S02]  /*11310*/  SEL R9, R9, RZ, !P1 ;  /* 0x000000ff09097207 */ /* 0x000fe40004800000 */
[----:B-1----:R-:W-:-:S13]  /*11320*/  ISETP.GT.AND P0, PT, R0, 0x7f, PT ;  /* 0x0000007f0000780c */ /* 0x002fda0003f04270 */
        /* <DEDUP_REMOVED lines=36> */
.L_x_278:
[----:B------:R-:W-:Y:S05]  /*11570*/  BSYNC B0 ;  /* 0x0000000000007941 */ /* 0x000fea0003800000 */
.L_x_277:
[----:B------:R-:W3:Y:S01]  /*11580*/  S2R R7, SR_CTAID.Y ;  /* 0x0000000000077919 */ /* 0x000ee20000002600 */
        /* <DEDUP_REMOVED lines=18> */
[----:B---3--:R-:W-:Y:S01]  /*116b0*/  SHF.R.S32.HI R6, RZ, 0x1f, R7 ;  /* 0x0000001fff067819 */ /* 0x008fe20000011407 */
        /* <DEDUP_REMOVED lines=26> */
[----:B------:R1:W3:Y:S01]  /*11860*/  SHFL.IDX PT, R6, R3, RZ, 0x181f ;  /* 0x00181fff03067589 */ /* 0x0002e200000e0000 */
[----:B------:R-:W-:-:S03]  /*11870*/  ISETP.GE.AND P0, PT, R9, R2, PT ;  /* 0x000000020900720c */ /* 0x000fc60003f06270 */
[----:B------:R1:W4:Y:S10]  /*11880*/  SHFL.IDX PT, R7, R0, RZ, 0x181f ;  /* 0x00181fff00077589 */ /* 0x00033400000e0000 */
        /* <DEDUP_REMOVED lines=10> */
.L_x_280:
[----:B------:R-:W-:Y:S05]  /*11930*/  BSYNC B0 ;  /* 0x0000000000007941 */ /* 0x000fea0003800000 */
.L_x_279:
[----:B---34-:R-:W-:Y:S01]  /*11940*/  IADD3 R7, R9, 0x20, RZ ;  /* 0x0000002009077810 */ /* 0x018fe20007ffe0ff */
[----:B------:R3:W4:Y:S01]  /*11950*/  SHFL.IDX PT, R11, R0, 0x1, 0x181f ;  /* 0x00381f00000b7f89 */ /* 0x00072200000e0000 */
[----:B------:R-:W-:Y:S02]  /*11960*/  BSSY B0, `(.L_x_281) ;  /* 0x000000d000007945 */ /* 0x000fe40003800000 */
[----:B------:R-:W-:Y:S01]  /*11970*/  ISETP.GE.AND P0, PT, R7, R2, PT ;  /* 0x000000020700720c */ /* 0x000fe20003f06270 */
[----:B------:R3:W1:-:S12]  /*11980*/  SHFL.IDX PT, R10, R3, 0x1, 0x181f ;  /* 0x00381f00030a7f89 */ /* 0x00065800000e0000 */
        /* <DEDUP_REMOVED lines=10> */
.L_x_282:
[----:B------:R-:W-:Y:S05]  /*11a30*/  BSYNC B0 ;  /* 0x0000000000007941 */ /* 0x000fea0003800000 */
.L_x_281:
[----:B-1----:R-:W-:Y:S01]  /*11a40*/  IADD3 R7, R9, 0x40, RZ ;  /* 0x0000004009077810 */ /* 0x002fe20007ffe0ff */
[----:B----4-:R1:W4:Y:S01]  /*11a50*/  SHFL.IDX PT, R11, R0, 0x2, 0x181f ;  /* 0x00581f00000b7f89 */ /* 0x01032200000e0000 */
[----:B------:R-:W-:Y:S02]  /*11a60*/  BSSY B0, `(.L_x_283) ;  /* 0x000000d000007945 */ /* 0x000fe40003800000 */
[----:B------:R-:W-:Y:S01]  /*11a70*/  ISETP.GE.AND P0, PT, R7, R2, PT ;  /* 0x000000020700720c */ /* 0x000fe20003f06270 */
[----:B------:R1:W2:-:S12]  /*11a80*/  SHFL.IDX PT, R10, R3, 0x2, 0x181f ;  /* 0x00581f00030a7f89 */ /* 0x00029800000e0000 */
[----:B------:R-:W-:Y:S05]  /*11a90*/  @P0 BRA `(.L_x_284) ;  /* 0x0000009000000947 */ /* 0x000fea0003800000 */
[----:B------:R-:W-:Y:S02]  /*11aa0*/  ISETP.GE.AND P0, PT, R4, c[0x0][0x3c8], PT ;  /* 0x0000f20004007a0c */ /* 0x000fe40003f06270 */
[----:B------:R-:W-:-:S11]  /*11ab0*/  ISETP.GE.AND P1, PT, R5, c[0x0][0x3c8], PT ;  /* 0x0000f20005007a0c */ /* 0x000fd60003f26270 */
[----:B------:R-:W-:Y:S02]  /*11ac0*/  @!P0 SHF.R.S32.HI R7, RZ, 0x1f, R4 ;  /* 0x0000001fff078819 */ /* 0x000fe40000011404 */
[----:B--2-4-:R-:W-:Y:S02]  /*11ad0*/  @!P1 IMAD.WIDE R12, R5, 0x2, R10 ;  /* 0x00000002050c9825 */ /* 0x014fe400078e020a */
[----:B------:R-:W-:-:S03]  /*11ae0*/  @!P0 LEA.HI R6, R7, R4, RZ, 0x3 ;  /* 0x0000000407068211 */ /* 0x000fc600078f18ff */
[----:B------:R2:W-:Y:S01]  /*11af0*/  @!P1 ST.E.128 [R12.64], RZ ;  /* 0x000000ff0c009985 */ /* 0x0005e2000c101d0a */
[----:B------:R-:W-:-:S05]  /*11b00*/  @!P0 LOP3.LUT R6, R6, 0xfffffff8, RZ, 0xc0, !PT ;  /* 0xfffffff806068812 */ /* 0x000fca00078ec0ff */
[----:B------:R-:W-:-:S05]  /*11b10*/  @!P0 IMAD.WIDE R6, R6, 0x2, R10 ;  /* 0x0000000206068825 */ /* 0x000fca00078e020a */
[----:B------:R2:W-:Y:S02]  /*11b20*/  @!P0 ST.E.128 [R6.64], RZ ;  /* 0x000000ff06008985 */ /* 0x0005e4000c101d0a */
.L_x_284:
[----:B------:R-:W-:Y:S05]  /*11b30*/  BSYNC B0 ;  /* 0x0000000000007941 */ /* 0x000fea0003800000 */
.L_x_283:
[----:B------:R-:W-:Y:S01]  /*11b40*/  IADD3 R9, R9, 0x60, RZ ;  /* 0x0000006009097810 */ /* 0x000fe20007ffe0ff */
[----:B--2---:R2:W1:Y:S03]  /*11b50*/  SHFL.IDX PT, R7, R0, 0x3, 0x181f ;  /* 0x00781f0000077f89 */ /* 0x00446600000e0000 */
        /* <DEDUP_REMOVED lines=14> */
.L_x_285:
        /* <DEDUP_REMOVED lines=12> */
.L_x_1716:


//--------------------- .text._ZN7cutlass13device_kernelIN5flash19enable_sm80_to_sm89INS1_16FlashAttnFwdSm80INS1_25CollectiveMainloopFwdSm80ILi8ELi1ELb1EN4cute5tupleIJNS5_1CILi128EEENS7_ILi96EEES8_EEELi128ENS_6half_tEfNS_4arch4Sm80ELb0ELb1ELb0ELb1ELb0ELb1ELb1ELb0EEENS1_21CollectiveEpilogueFwdINS6_IJS8_S8_S9_EEENS6_IJNS7_ILi1EEESH_SH_EEESB_SD_Li256ELb1ELb1ELb0ELb0EEENS1_19SingleTileSchedulerILb1ELb0ELb1ELi128EEEEEEEEEvNT_6ParamsE --------------------------
	.section	.text._ZN7cutlass13device_kernelIN5flash19enable_sm80_to_sm89INS1_16FlashAttnFwdSm80INS1_25CollectiveMainloopFwdSm80ILi8ELi1ELb1EN4cute5tupleIJNS5_1CILi128EEENS7_ILi96EEES8_EEELi128ENS_6half_tEfNS_4arch4Sm80ELb0ELb1ELb0ELb1ELb0ELb1ELb1ELb0EEENS1_21CollectiveEpilogueFwdINS6_IJS8_S8_S9_EEENS6_IJNS7_ILi1EEESH_SH_EEESB_SD_Li256ELb1ELb1ELb0ELb0EEENS1_19SingleTileSchedulerILb1ELb0ELb1ELi128EEEEEEEEEvNT_6ParamsE,"ax",@progbits
	.sectioninfo	@"SHI_REGISTERS=254"
	.align	128
.text._ZN7cutlass13device_kernelIN5flash19enable_sm80_to_sm89INS1_16FlashAttnFwdSm80INS1_25CollectiveMainloopFwdSm80ILi8ELi1ELb1EN4cute5tupleIJNS5_1CILi128EEENS7_ILi96EEES8_EEELi128ENS_6half_tEfNS_4arch4Sm80ELb0ELb1ELb0ELb1ELb0ELb1ELb1ELb0EEENS1_21CollectiveEpilogueFwdINS6_IJS8_S8_S9_EEENS6_IJNS7_ILi1EEESH_SH_EEESB_SD_Li256ELb1ELb1ELb0ELb0EEENS1_19SingleTileSchedulerILb1ELb0ELb1ELi128EEEEEEEEEvNT_6ParamsE:
        .type           _ZN7cutlass13device_kernelIN5flash19enable_sm80_to_sm89INS1_16FlashAttnFwdSm80INS1_25CollectiveMainloopFwdSm80ILi8ELi1ELb1EN4cute5tupleIJNS5_1CILi128EEENS7_ILi96EEES8_EEELi128ENS_6half_tEfNS_4arch4Sm80ELb0ELb1ELb0ELb1ELb0ELb1ELb1ELb0EEENS1_21CollectiveEpilogueFwdINS6_IJS8_S8_S9_EEENS6_IJNS7_ILi1EEESH_SH_EEESB_SD_Li256ELb1ELb1ELb0ELb0EEENS1_19SingleTileSchedulerILb1ELb0ELb1ELi128EEEEEEEEEvNT_6ParamsE,@function
        .size           _ZN7cutlass13device_kernelIN5flash19enable_sm80_to_sm89INS1_16FlashAttnFwdSm80INS1_25CollectiveMainloopFwdSm80ILi8ELi1ELb1EN4cute5tupleIJNS5_1CILi128EEENS7_ILi96EEES8_EEELi128ENS_6half_tEfNS_4arch4Sm80ELb0ELb1ELb0ELb1ELb0ELb1ELb1ELb0EEENS1_21CollectiveEpilogueFwdINS6_IJS8_S8_S9_EEENS6_IJNS7_ILi1EEESH_SH_EEESB_SD_Li256ELb1ELb1ELb0ELb0EEENS1_19SingleTileSchedulerILb1ELb0ELb1ELi128EEEEEEEEEvNT_6ParamsE,(.L_x_1717 - _ZN7cutlass13device_kernelIN5flash19enable_sm80_to_sm89INS1_16FlashAttnFwdSm80INS1_25CollectiveMainloopFwdSm80ILi8ELi1ELb1EN4cute5tupleIJNS5_1CILi128EEENS7_ILi96EEES8_EEELi128ENS_6half_tEfNS_4arch4Sm80ELb0ELb1ELb0ELb1ELb0ELb1ELb1ELb0EEENS1_21CollectiveEpilogueFwdINS6_IJS8_S8_S9_EEENS6_IJNS7_ILi1EEESH_SH_EEESB_SD_Li256ELb1ELb1ELb0ELb0EEENS1_19SingleTileSchedulerILb1ELb0ELb1ELi128EEEEEEEEEvNT_6ParamsE)
        .other          _ZN7cutlass13device_kernelIN5flash19enable_sm80_to_sm89INS1_16FlashAttnFwdSm80INS1_25CollectiveMainloopFwdSm80ILi8ELi1ELb1EN4cute5tupleIJNS5_1CILi128EEENS7_ILi96EEES8_EEELi128ENS_6half_tEfNS_4arch4Sm80ELb0ELb1ELb0ELb1ELb0ELb1ELb1ELb0EEENS1_21CollectiveEpilogueFwdINS6_IJS8_S8_S9_EEENS6_IJNS7_ILi1EEESH_SH_EEESB_SD_Li256ELb1ELb1ELb0ELb0EEENS1_19SingleTileSchedulerILb1ELb0ELb1ELi128EEEEEEEEEvNT_6ParamsE,@"STO_CUDA_ENTRY STV_DEFAULT"
_ZN7cutlass13device_kernelIN5flash19enable_sm80_to_sm89INS1_16FlashAttnFwdSm80INS1_25CollectiveMainloopFwdSm80ILi8ELi1ELb1EN4cute5tupleIJNS5_1CILi128EEENS7_ILi96EEES8_EEELi128ENS_6half_tEfNS_4arch4Sm80ELb0ELb1ELb0ELb1ELb0ELb1ELb1ELb0EEENS1_21CollectiveEpilogueFwdINS6_IJS8_S8_S9_EEENS6_IJNS7_ILi1EEESH_SH_EEESB_SD_Li256ELb1ELb1ELb0ELb0EEENS1_19SingleTileSchedulerILb1ELb0ELb1ELi128EEEEEEEEEvNT_6ParamsE:
        /* <DEDUP_REMOVED lines=16> */
.L_x_287:
        /* <DEDUP_REMOVED lines=8> */
.L_x_289:
[----:B------:R-:W-:-:S04]  /*0180*/  MOV R0, c[0x0][0x54c] ;  /* 0x0001530000007a02 */ /* 0x000fc80000000f00 */
.L_x_288:
[----:B------:R-:W-:Y:S01]  /*0190*/  USHF.L.U32 UR4, UR4, 0x7, URZ ;  /* 0x0000000704047899 */ /* 0x000fe2000800063f */
[----:B-----5:R-:W-:-:S05]  /*01a0*/  IMAD R0, R0, c[0x0][0x548], RZ ;  /* 0x0001520000007a24 */ /* 0x020fca00078e02ff */
[----:B------:R-:W-:-:S04]  /*01b0*/  MOV R117, UR4 ;  /* 0x0000000400757c02 */ /* 0x000fc80008000f00 */
[----:B------:R-:W-:-:S04]  /*01c0*/  ISETP.GE.AND P0, PT, R117, R0, PT ;  /* 0x000000007500720c */ /* 0x000fc80003f06270 */
[----:B------:R-:W-:Y:S01]  /*01d0*/  SEL R213, R213, 0xffffffff, !P0 ;  /* 0xffffffffd5d57807 */ /* 0x000fe20004000000 */
[----:B------:R-:W-:Y:S05]  /*01e0*/  BRA `(.L_x_290) ;  /* 0x0000013000007947 */ /* 0x000fea0003800000 */
.L_x_286:
[----:B------:R-:W-:-:S04]  /*01f0*/  ISETP.NE.U32.AND P0, PT, RZ, c[0x0][0x568], PT ;  /* 0x00015a00ff007a0c */ /* 0x000fc80003f05070 */
[----:B------:R-:W-:-:S13]  /*0200*/  ISETP.NE.AND.EX P0, PT, RZ, c[0x0][0x56c], PT, P0 ;  /* 0x00015b00ff007a0c */ /* 0x000fda0003f05300 */
[----:B------:R-:W-:Y:S05]  /*0210*/  @!P0 BRA `(.L_x_291) ;  /* 0x0000002000008947 */ /* 0x000fea0003800000 */
[----:B------:R1:W5:Y:S01]  /*0220*/  LDG.E R0, [R2.64] ;  /* 0x0000001002007981 */ /* 0x000362000c1e1900 */
[----:B------:R-:W-:Y:S05]  /*0230*/  BRA `(.L_x_292) ;  /* 0x0000009000007947 */ /* 0x000fea0003800000 */
.L_x_291:
        /* <DEDUP_REMOVED lines=8> */
.L_x_293:
[----:B------:R-:W-:-:S04]  /*02c0*/  MOV R0, c[0x0][0x54c] ;  /* 0x0001530000007a02 */ /* 0x000fc80000000f00 */
.L_x_292:
[----:B------:R-:W-:Y:S01]  /*02d0*/  USHF.L.U32 UR4, UR4, 0x7, URZ ;  /* 0x0000000704047899 */ /* 0x000fe2000800063f */
[----:B-----5:R-:W-:-:S05]  /*02e0*/  IMAD R0, R0, c[0x0][0x548], RZ ;  /* 0x0001520000007a24 */ /* 0x020fca00078e02ff */
[----:B------:R-:W-:-:S04]  /*02f0*/  MOV R117, UR4 ;  /* 0x0000000400757c02 */ /* 0x000fc80008000f00 */
[----:B------:R-:W-:-:S04]  /*0300*/  ISETP.GE.AND P0, PT, R117, R0, PT ;  /* 0x000000007500720c */ /* 0x000fc80003f06270 */
[----:B------:R-:W-:-:S04]  /*0310*/  SEL R213, R213, 0xffffffff, !P0 ;  /* 0xffffffffd5d57807 */ /* 0x000fc80004000000 */
.L_x_290:
[----:B------:R-:W-:-:S13]  /*0320*/  ISETP.GE.AND P0, PT, R213, RZ, PT ;  /* 0x000000ffd500720c */ /* 0x000fda0003f06270 */
[----:B------:R-:W-:Y:S05]  /*0330*/  @!P0 EXIT ;  /* 0x000000000000894d */ /* 0x000fea0003800000 */
[----:B------:R-:W-:Y:S01]  /*0340*/  ISETP.NE.U32.AND P0, PT, RZ, c[0x0][0x370], PT ;  /* 0x0000dc00ff007a0c */ /* 0x000fe20003f05070 */
[----:B------:R-:W-:Y:S01]  /*0350*/  CS2R R122, SRZ ;  /* 0x00000000007a7805 */ /* 0x000fe2000001ff00 */
[----:B------:R-:W-:Y:S01]  /*0360*/  ISETP.NE.U32.AND P1, PT, RZ, c[0x0][0x360], PT ;  /* 0x0000d800ff007a0c */ /* 0x000fe20003f25070 */
[----:B------:R-:W-:Y:S01]  /*0370*/  IMAD.MOV.U32 R212, RZ, RZ, c[0x0][0x168] ;  /* 0x00005a00ffd47624 */ /* 0x000fe200078e00ff */
[----:B------:R-:W-:Y:S01]  /*0380*/  ISETP.NE.AND.EX P2, PT, RZ, c[0x0][0x374], PT, P0 ;  /* 0x0000dd00ff007a0c */ /* 0x000fe20003f45300 */
[----:B------:R-:W-:Y:S01]  /*0390*/  IMAD.MOV.U32 R76, RZ, RZ, RZ ;  /* 0x000000ffff4c7224 */ /* 0x000fe200078e00ff */
[----:B------:R-:W-:Y:S01]  /*03a0*/  ISETP.NE.AND.EX P0, PT, RZ, c[0x0][0x364], PT, P1 ;  /* 0x0000d900ff007a0c */ /* 0x000fe20003f05310 */
[----:B-1----:R-:W-:Y:S01]  /*03b0*/  IMAD.MOV.U32 R2, RZ, RZ, RZ ;  /* 0x000000ffff027224 */ /* 0x002fe200078e00ff */
[----:B------:R-:W-:Y:S01]  /*03c0*/  ISETP.NE.U32.AND P1, PT, RZ, c[0x0][0x348], PT ;  /* 0x0000d200ff007a0c */ /* 0x000fe20003f25070 */
[----:B------:R-:W-:Y:S01]  /*03d0*/  IMAD.WIDE R10, R213, R6, c[0x0][0x348] ;  /* 0x0000d200d50a7625 */ /* 0x000fe200078e0206 */
[----:B------:R-:W-:-:S02]  /*03e0*/  ISETP.NE.U32.AND P4, PT, RZ, c[0x0][0x350], PT ;  /* 0x0000d400ff007a0c */ /* 0x000fc40003f85070 */
[----:B------:R-:W-:Y:S01]  /*03f0*/  ISETP.NE.U32.AND P3, PT, RZ, c[0x0][0x358], PT ;  /* 0x0000d600ff007a0c */ /* 0x000fe20003f65070 */
[CC--:B------:R-:W-:Y:S01]  /*0400*/  IMAD.WIDE R8, R213.reuse, R6.reuse, c[0x0][0x350] ;  /* 0x0000d400d5087625 */ /* 0x0c0fe200078e0206 */
[----:B------:R-:W-:Y:S02]  /*0410*/  ISETP.NE.AND.EX P1, PT, RZ, c[0x0][0x34c], PT, P1 ;  /* 0x0000d300ff007a0c */ /* 0x000fe40003f25310 */
[----:B------:R-:W-:Y:S01]  /*0420*/  ISETP.NE.AND.EX P4, PT, RZ, c[0x0][0x354], PT, P4 ;  /* 0x0000d500ff007a0c */ /* 0x000fe20003f85340 */
[----:B------:R-:W-:Y:S01]  /*0430*/  @P2 IMAD.WIDE R16, R213, R6, c[0x0][0x370] ;  /* 0x0000dc00d5102625 */ /* 0x000fe200078e0206 */
[----:B------:R-:W-:-:S03]  /*0440*/  ISETP.NE.AND.EX P3, PT, RZ, c[0x0][0x35c], PT, P3 ;  /* 0x0000d700ff007a0c */ /* 0x000fc60003f65330 */
[CC--:B------:R-:W-:Y:S01]  /*0450*/  @P0 IMAD.WIDE R14, R213.reuse, R6.reuse, c[0x0][0x360] ;  /* 0x0000d800d50e0625 */ /* 0x0c0fe200078e0206 */
[----:B------:R1:W5:Y:S03]  /*0460*/  @P2 LDG.E R123, [R16.64] ;  /* 0x00000010107b2981 */ /* 0x000366000c1e1900 */
[----:B------:R-:W-:Y:S01]  /*0470*/  IMAD.WIDE R12, R213, R6, c[0x0][0x358] ;  /* 0x0000d600d50c7625 */ /* 0x000fe200078e0206 */
[----:B------:R1:W5:Y:S04]  /*0480*/  @P0 LDG.E R212, [R14.64] ;  /* 0x000000100ed40981 */ /* 0x000368000c1e1900 */
[----:B------:R1:W5:Y:S04]  /*0490*/  @P1 LDG.E R76, [R10.64] ;  /* 0x000000100a4c1981 */ /* 0x000368000c1e1900 */
[----:B------:R1:W5:Y:S04]  /*04a0*/  @P4 LDG.E R122, [R8.64] ;  /* 0x00000010087a4981 */ /* 0x000368000c1e1900 */
[----:B------:R1:W5:Y:S04]  /*04b0*/  @P3 LDG.E R2, [R12.64] ;  /* 0x000000100c023981 */ /* 0x000368000c1e1900 */
[----:B------:R-:W2:Y:S01]  /*04c0*/  S2R R211, SR_CTAID.Y ;  /* 0x0000000000d37919 */ /* 0x000ea20000002600 */
[----:B------:R-:W-:-:S02]  /*04d0*/  IMAD.MOV.U32 R4, RZ, RZ, c[0x0][0x1d0] ;  /* 0x00007400ff047624 */ /* 0x000fc400078e00ff */
[----:B------:R-:W-:Y:S01]  /*04e0*/  IMAD.MOV.U32 R0, RZ, RZ, c[0x0][0x228] ;  /* 0x00008a00ff007624 */ /* 0x000fe200078e00ff */
[----:B--2---:R-:W-:Y:S01]  /*04f0*/  SHF.R.S32.HI R210, RZ, 0x1f, R211 ;  /* 0x0000001fffd27819 */ /* 0x004fe200000114d3 */
[----:B------:R-:W-:Y:S05]  /*0500*/  @P0 BRA `(.L_x_294) ;  /* 0x0000004000000947 */ /* 0x000fea0003800000 */
[----:B-1----:R-:W-:Y:S05]  /*0510*/  @!P1 BRA `(.L_x_294) ;  /* 0x0000003000009947 */ /* 0x002fea0003800000 */
[----:B-----5:R-:W2:Y:S04]  /*0520*/  LDG.E R212, [R10.64] ;  /* 0x000000100ad47981 */ /* 0x020ea8000c1e1900 */
[----:B------:R-:W2:Y:S02]  /*0530*/  LDG.E R3, [R10.64+0x4] ;  /* 0x000004100a037981 */ /* 0x000ea4000c1e1900 */
[----:B--2---:R-:W-:Y:S02]  /*0540*/  IADD3 R212, -R212, R3, RZ ;  /* 0x00000003d4d47210 */ /* 0x004fe40007ffe1ff */
.L_x_294:
[----:B-1----:R-:W-:-:S04]  /*0550*/  ISETP.NE.U32.AND P0, PT, RZ, c[0x0][0x368], PT ;  /* 0x0000da00ff007a0c */ /* 0x002fc80003f05070 */
[----:B------:R-:W-:-:S13]  /*0560*/  ISETP.NE.AND.EX P0, PT, RZ, c[0x0][0x36c], PT, P0 ;  /* 0x0000db00ff007a0c */ /* 0x000fda0003f05300 */
[----:B------:R-:W-:Y:S05]  /*0570*/  @!P0 BRA `(.L_x_295) ;  /* 0x0000003000008947 */ /* 0x000fea0003800000 */
[----:B------:R-:W-:-:S06]  /*0580*/  IMAD.WIDE R4, R213, R6, c[0x0][0x368] ;  /* 0x0000da00d5047625 */ /* 0x000fcc00078e0206 */
[----:B------:R1:W5:Y:S01]  /*0590*/  LDG.E R4, [R4.64] ;  /* 0x0000001004047981 */ /* 0x000362000c1e1900 */
[----:B------:R-:W-:Y:S05]  /*05a0*/  BRA `(.L_x_296) ;  /* 0x0000004000007947 */ /* 0x000fea0003800000 */
.L_x_295:
[----:B------:R-:W-:Y:S05]  /*05b0*/  @!P4 BRA `(.L_x_296) ;  /* 0x000000300000c947 */ /* 0x000fea0003800000 */
[----:B------:R-:W2:Y:S04]  /*05c0*/  LDG.E R4, [R8.64] ;  /* 0x0000001008047981 */ /* 0x000ea8000c1e1900 */
[----:B------:R-:W2:Y:S02]  /*05d0*/  LDG.E R3, [R8.64+0x4] ;  /* 0x0000041008037981 */ /* 0x000ea4000c1e1900 */
[----:B--2---:R-:W-:Y:S02]  /*05e0*/  IADD3 R4, -R4, R3, RZ ;  /* 0x0000000304047210 */ /* 0x004fe40007ffe1ff */
.L_x_296:
[----:B------:R-:W2:Y:S01]  /*05f0*/  @P3 LDG.E R3, [R12.64] ;  /* 0x000000100c033981 */ /* 0x000ea2000c1e1900 */
[----:B------:R-:W-:-:S03]  /*0600*/  ISETP.NE.U32.AND P0, PT, RZ, c[0x0][0x378], PT ;  /* 0x0000de00ff007a0c */ /* 0x000fc60003f05070 */
[----:B------:R-:W2:Y:S01]  /*0610*/  @P3 LDG.E R8, [R12.64+0x4] ;  /* 0x000004100c083981 */ /* 0x000ea2000c1e1900 */
[----:B------:R-:W-:Y:S01]  /*0620*/  ISETP.NE.AND.EX P0, PT, RZ, c[0x0][0x37c], PT, P0 ;  /* 0x0000df00ff007a0c */ /* 0x000fe20003f05300 */
[----:B-----5:R-:W-:-:S12]  /*0630*/  IMAD.MOV.U32 R75, RZ, RZ, R4 ;  /* 0x000000ffff4b7224 */ /* 0x020fd800078e0004 */
[----:B------:R-:W-:-:S05]  /*0640*/  @P0 IMAD.WIDE R10, R213, R6, c[0x0][0x378] ;  /* 0x0000de00d50a0625 */ /* 0x000fca00078e0206 */
[----:B------:R3:W5:Y:S01]  /*0650*/  @P0 LDG.E R75, [R10.64] ;  /* 0x000000100a4b0981 */ /* 0x000762000c1e1900 */
[----:B------:R-:W-:Y:S01]  /*0660*/  IMAD.MOV.U32 R209, RZ, RZ, c[0x0][0x2c4] ;  /* 0x0000b100ffd17624 */ /* 0x000fe200078e00ff */
[----:B------:R-:W-:Y:S01]  /*0670*/  LOP3.LUT R214, R214, 0xffdfffff, RZ, 0xc0, !PT ;  /* 0xffdfffffd6d67812 */ /* 0x000fe200078ec0ff */
[----:B------:R-:W-:Y:S01]  /*0680*/  IMAD.MOV.U32 R208, RZ, RZ, c[0x0][0x32c] ;  /* 0x0000cb00ffd07624 */ /* 0x000fe200078e00ff */
[----:B------:R-:W-:Y:S02]  /*0690*/  IADD3 R7, R117, 0x7f, RZ ;  /* 0x0000007f75077810 */ /* 0x000fe40007ffe0ff */
[----:B------:R-:W-:Y:S02]  /*06a0*/  ISETP.NE.AND P2, PT, R209, 0x1, PT ;  /* 0x00000001d100780c */ /* 0x000fe40003f45270 */
[----:B------:R-:W-:-:S11]  /*06b0*/  ISETP.GE.AND P1, PT, R208, 0x1, PT ;  /* 0x00000001d000780c */ /* 0x000fd60003f26270 */
[----:B-1----:R-:W-:Y:S02]  /*06c0*/  @P2 IADD3 R5, R117, 0x7f, RZ ;  /* 0x0000007f75052810 */ /* 0x002fe40007ffe0ff */
[----:B------:R-:W-:-:S03]  /*06d0*/  @P2 LOP3.LUT R214, R214, 0x200000, RZ, 0xfc, !PT ;  /* 0x00200000d6d62812 */ /* 0x000fc600078efcff */
[----:B------:R-:W-:Y:S01]  /*06e0*/  @P2 IMAD.HI.U32 R5, R5, c[0x0][0x2c8], RZ ;  /* 0x0000b20005052a27 */ /* 0x000fe200078e00ff */
[----:B------:R-:W-:-:S04]  /*06f0*/  LOP3.LUT R214, R214, 0xffefffff, RZ, 0xc0, !PT ;  /* 0xffefffffd6d67812 */ /* 0x000fc800078ec0ff */
[----:B------:R-:W-:Y:S02]  /*0700*/  @P2 SHF.R.U32.HI R7, RZ, c[0x0][0x2cc], R5 ;  /* 0x0000b300ff072a19 */ /* 0x000fe40000011605 */
[----:B------:R-:W-:Y:S01]  /*0710*/  @P1 LOP3.LUT R214, R214, 0x100000, RZ, 0xfc, !PT ;  /* 0x00100000d6d61812 */ /* 0x000fe200078efcff */
[----:B--2---:R-:W-:Y:S02]  /*0720*/  @P3 IMAD.IADD R0, R8, 0x1, -R3 ;  /* 0x0000000108003824 */ /* 0x004fe400078e0a03 */
[----:B------:R-:W-:-:S04]  /*0730*/  IMAD.IADD R3, R4, 0x1, -R123 ;  /* 0x0000000104037824 */ /* 0x000fc800078e0a7b */
[----:B------:R-:W-:-:S05]  /*0740*/  IMAD.IADD R207, R3, 0x1, R0 ;  /* 0x0000000103cf7824 */ /* 0x000fca00078e0200 */
[----:B------:R-:W-:-:S05]  /*0750*/  IADD3 R96, R207, 0x1, -R212 ;  /* 0x00000001cf607810 */ /* 0x000fca0007ffe8d4 */
[----:B------:R-:W-:-:S05]  /*0760*/  IMAD.IADD R7, R96, 0x1, R7 ;  /* 0x0000000160077824 */ /* 0x000fca00078e0207 */
[----:B------:R-:W-:Y:S01]  /*0770*/  IADD3 R9, R7, c[0x0][0x328], RZ ;  /* 0x0000ca0007097a10 */ /* 0x000fe20007ffe0ff */
[----:B------:R-:W-:Y:S05]  /*0780*/  @!P1 BRA `(.L_x_297) ;  /* 0x000000e000009947 */ /* 0x000fea0003800000 */
[C---:B---3--:R-:W-:Y:S02]  /*0790*/  ISETP.GT.AND P0, PT, R7.reuse, RZ, PT ;  /* 0x000000ff0700720c */ /* 0x048fe40003f04270 */
        /* <DEDUP_REMOVED lines=8> */
.L_x_298:
[----:B------:R-:W-:-:S13]  /*0820*/  ISETP.NE.AND P0, PT, R208, 0x1, PT ;  /* 0x00000001d000780c */ /* 0x000fda0003f05270 */
[----:B------:R-:W-:-:S05]  /*0830*/  @P0 IMAD.HI.U32 R7, R5, c[0x0][0x330], RZ ;  /* 0x0000cc0005070a27 */ /* 0x000fca00078e00ff */
[----:B------:R-:W-:-:S05]  /*0840*/  @P0 SHF.R.U32.HI R5, RZ, c[0x0][0x334], R7 ;  /* 0x0000cd00ff050a19 */ /* 0x000fca0000011607 */
.L_x_299:
[----:B------:R-:W-:-:S05]  /*0850*/  IMAD R8, R5, R208, c[0x0][0x32c] ;  /* 0x0000cb0005087624 */ /* 0x000fca00078e02d0 */
[----:B------:R-:W-:Y:S02]  /*0860*/  IMNMX R9, R9, R8, PT ;  /* 0x0000000809097217 */ /* 0x000fe40003800200 */
.L_x_297:
[----:B---3--:R-:W-:Y:S01]  /*0870*/  IADD3 R8, R207, 0x5f, RZ ;  /* 0x0000005fcf087810 */ /* 0x008fe20007ffe0ff */
[----:B------:R-:W-:-:S04]  /*0880*/  @P2 IMAD.HI.U32 R7, R117, c[0x0][0x2c8], RZ ;  /* 0x0000b20075072a27 */ /* 0x000fc800078e00ff */
[----:B------:R-:W-:Y:S01]  /*0890*/  IMAD.MOV.U32 R5, RZ, RZ, R117 ;  /* 0x000000ffff057224 */ /* 0x000fe200078e0075 */
[----:B------:R-:W-:Y:S01]  /*08a0*/  @P2 SHF.R.U32.HI R5, RZ, c[0x0][0x2cc], R7 ;  /* 0x0000b300ff052a19 */ /* 0x000fe20000011607 */
[----:B------:R-:W-:-:S04]  /*08b0*/  IMAD.HI R8, R8, 0x2aaaaaab, RZ ;  /* 0x2aaaaaab08087827 */ /* 0x000fc800078e02ff */
[----:B------:R-:W-:Y:S01]  /*08c0*/  IMAD.IADD R116, R207, 0x1, -R212 ;  /* 0x00000001cf747824 */ /* 0x000fe200078e0ad4 */
[----:B------:R-:W-:-:S03]  /*08d0*/  SHF.R.U32.HI R95, RZ, 0x1f, R8 ;  /* 0x0000001fff5f7819 */ /* 0x000fc60000011608 */
[----:B------:R-:W-:Y:S01]  /*08e0*/  IMAD.IADD R7, R116, 0x1, R5 ;  /* 0x0000000174077824 */ /* 0x000fe200078e0205 */
[----:B------:R-:W-:-:S04]  /*08f0*/  LEA.HI.SX32 R95, R8, R95, 0x1c ;  /* 0x0000005f085f7211 */ /* 0x000fc800078fe2ff */
[----:B------:R-:W-:Y:S01]  /*0900*/  IADD3 R8, R7, -c[0x0][0x324], RZ ;  /* 0x8000c90007087a10 */ /* 0x000fe20007ffe0ff */
[----:B------:R-:W-:Y:S05]  /*0910*/  @!P1 BRA `(.L_x_300) ;  /* 0x000000d000009947 */ /* 0x000fea0003800000 */
        /* <DEDUP_REMOVED lines=8> */
.L_x_301:
[----:B------:R-:W-:-:S13]  /*09a0*/  ISETP.NE.AND P0, PT, R208, 0x1, PT ;  /* 0x00000001d000780c */ /* 0x000fda0003f05270 */
[----:B------:R-:W-:-:S05]  /*09b0*/  @P0 IMAD.HI.U32 R5, R7, c[0x0][0x330], RZ ;  /* 0x0000cc0007050a27 */ /* 0x000fca00078e00ff */
[----:B------:R-:W-:-:S05]  /*09c0*/  @P0 SHF.R.U32.HI R7, RZ, c[0x0][0x334], R5 ;  /* 0x0000cd00ff070a19 */ /* 0x000fca0000011605 */
.L_x_302:
[----:B------:R-:W-:-:S05]  /*09d0*/  IMAD R7, R7, c[0x0][0x32c], RZ ;  /* 0x0000cb0007077a24 */ /* 0x000fca00078e02ff */
[----:B------:R-:W-:-:S04]  /*09e0*/  IMNMX R8, R8, R7, !PT ;  /* 0x0000000708087217 */ /* 0x000fc80007800200 */
.L_x_300:
[----:B------:R-:W-:Y:S01]  /*09f0*/  IADD3 R10, R9, 0x5f, RZ ;  /* 0x0000005f090a7810 */ /* 0x000fe20007ffe0ff */
[----:B------:R-:W-:-:S04]  /*0a00*/  IMAD.HI R8, R8, 0x2aaaaaab, RZ ;  /* 0x2aaaaaab08087827 */ /* 0x000fc800078e02ff */
[----:B------:R-:W-:Y:S01]  /*0a10*/  IMAD.HI R10, R10, 0x2aaaaaab, RZ ;  /* 0x2aaaaaab0a0a7827 */ /* 0x000fe200078e02ff */
[----:B------:R-:W-:-:S04]  /*0a20*/  SHF.R.U32.HI R5, RZ, 0x1f, R8 ;  /* 0x0000001fff057819 */ /* 0x000fc80000011608 */
[----:B------:R-:W-:Y:S02]  /*0a30*/  SHF.R.U32.HI R7, RZ, 0x1f, R10 ;  /* 0x0000001fff077819 */ /* 0x000fe4000001160a */
[----:B------:R-:W-:Y:S02]  /*0a40*/  LEA.HI.SX32 R5, R8, R5, 0x1c ;  /* 0x0000000508057211 */ /* 0x000fe400078fe2ff */
[----:B------:R-:W-:Y:S02]  /*0a50*/  LEA.HI.SX32 R10, R10, R7, 0x1c ;  /* 0x000000070a0a7211 */ /* 0x000fe400078fe2ff */
[----:B------:R-:W-:Y:S02]  /*0a60*/  IMNMX R8, RZ, R5, !PT ;  /* 0x00000005ff087217 */ /* 0x000fe40007800200 */
[----:B------:R-:W-:-:S03]  /*0a70*/  IMNMX R10, R10, R95, PT ;  /* 0x0000005f0a0a7217 */ /* 0x000fc60003800200 */
[--C-:B------:R-:W-:Y:S02]  /*0a80*/  IMAD R8, R8, 0x60, -R3.reuse ;  /* 0x0000006008087824 */ /* 0x100fe400078e0a03 */
[----:B------:R-:W-:-:S03]  /*0a90*/  IMAD R3, R10, 0x60, -R3 ;  /* 0x000000600a037824 */ /* 0x000fc600078e0a03 */
[----:B------:R-:W-:Y:S02]  /*0aa0*/  IMNMX R11, RZ, R8, !PT ;  /* 0x00000008ff0b7217 */ /* 0x000fe40007800200 */
[----:B------:R-:W-:-:S04]  /*0ab0*/  IMNMX R8, R3, R0, PT ;  /* 0x0000000003087217 */ /* 0x000fc80003800200 */
[----:B------:R-:W-:Y:S01]  /*0ac0*/  ISETP.GT.AND P0, PT, R8, R11, PT ;  /* 0x0000000b0800720c */ /* 0x000fe20003f04270 */
[----:B------:R-:W-:-:S05]  /*0ad0*/  IMAD.WIDE.U32 R10, R11, -0x55555555, RZ ;  /* 0xaaaaaaab0b0a7825 */ /* 0x000fca00078e00ff */
[----:B------:R-:W-:-:S05]  /*0ae0*/  SHF.R.U32.HI R94, RZ, 0x6, R11 ;  /* 0x00000006ff5e7819 */ /* 0x000fca000001160b */
[----:B------:R-:W-:Y:S02]  /*0af0*/  IMAD.MOV.U32 R9, RZ, RZ, R94 ;  /* 0x000000ffff097224 */ /* 0x000fe400078e005e */
[----:B------:R-:W-:-:S05]  /*0b00*/  @P0 IADD3 R8, R8, 0x5f, RZ ;  /* 0x0000005f08080810 */ /* 0x000fca0007ffe0ff */
[----:B------:R-:W-:-:S05]  /*0b10*/  @P0 IMAD.HI R8, R8, 0x2aaaaaab, RZ ;  /* 0x2aaaaaab08080827 */ /* 0x000fca00078e02ff */
[----:B------:R-:W-:-:S04]  /*0b20*/  @P0 SHF.R.U32.HI R3, RZ, 0x1f, R8 ;  /* 0x0000001fff030819 */ /* 0x000fc80000011608 */
[----:B------:R-:W-:-:S04]  /*0b30*/  @P0 LEA.HI.SX32 R9, R8, R3, 0x1c ;  /* 0x0000000308090211 */ /* 0x000fc800078fe2ff */
[----:B------:R-:W-:-:S13]  /*0b40*/  ISETP.GT.AND P0, PT, R9, R94, PT ;  /* 0x0000005e0900720c */ /* 0x000fda0003f04270 */
[----:B------:R-:W-:Y:S05]  /*0b50*/  @!P0 BRA `(.L_x_303) ;  /* 0x000055e000008947 */ /* 0x000fea0003800000 */
[----:B------:R-:W-:Y:S02]  /*0b60*/  ISETP.NE.U32.AND P2, PT, RZ, c[0x0][0x340], PT ;  /* 0x0000d000ff007a0c */ /* 0x000fe40003f45070 */
[----:B------:R-:W-:Y:S01]  /*0b70*/  SHF.R.S32.HI R7, RZ, 0x1f, R74 ;  /* 0x0000001fff077819 */ /* 0x000fe2000001144a */
[----:B------:R-:W-:Y:S01]  /*0b80*/  IMAD.MOV.U32 R142, RZ, RZ, 0x60 ;  /* 0x00000060ff8e7424 */ /* 0x000fe200078e00ff */
[----:B------:R-:W-:Y:S01]  /*0b90*/  ISETP.NE.AND.EX P2, PT, RZ, c[0x0][0x344], PT, P2 ;  /* 0x0000d100ff007a0c */ /* 0x000fe20003f45320 */
[----:B------:R-:W-:Y:S01]  /*0ba0*/  ULDC.64 UR10, c[0x0][0x238] ;  /* 0x00008e00000a7ab9 */ /* 0x000fe20000000a00 */
[----:B------:R-:W-:Y:S02]  /*0bb0*/  IADD3 R43, R9, -0x1, RZ ;  /* 0xffffffff092b7810 */ /* 0x000fe40007ffe0ff */
[----:B------:R-:W-:Y:S02]  /*0bc0*/  SEL R128, R213, RZ, !P3 ;  /* 0x000000ffd5807207 */ /* 0x000fe40005800000 */
[----:B------:R-:W-:Y:S01]  /*0bd0*/  IADD3 R4, R122, R4, RZ ;  /* 0x000000047a047210 */ /* 0x000fe20007ffe0ff */
[----:B------:R-:W-:-:S02]  /*0be0*/  IMAD.MOV.U32 R97, RZ, RZ, c[0x0][0x27c] ;  /* 0x00009f00ff617624 */ /* 0x000fc400078e00ff */
[C---:B------:R-:W-:Y:S02]  /*0bf0*/  IMAD R140, R210.reuse, c[0x0][0x1e8], RZ ;  /* 0x00007a00d28c7a24 */ /* 0x040fe400078e02ff */
[----:B------:R-:W-:Y:S01]  /*0c00*/  IMAD R24, R210, c[0x0][0x210], RZ ;  /* 0x00008400d2187a24 */ /* 0x000fe200078e02ff */
[----:B------:R-:W-:Y:S01]  /*0c10*/  UMOV UR7, 0x6 ;  /* 0x0000000600077882 */ /* 0x000fe20000000000 */
[----:B------:R-:W-:Y:S01]  /*0c20*/  @P2 IMAD.WIDE R10, R213, R6, c[0x0][0x340] ;  /* 0x0000d000d50a2625 */ /* 0x000fe200078e0206 */
[----:B------:R-:W-:Y:S02]  /*0c30*/  UMOV UR6, 0x5 ;  /* 0x0000000500067882 */ /* 0x000fe40000000000 */
[----:B------:R-:W-:Y:S02]  /*0c40*/  ULDC UR14, c[0x0][0x1e4] ;  /* 0x00007900000e7ab9 */ /* 0x000fe40000000800 */
[----:B------:R1:W2:Y:S01]  /*0c50*/  @P2 LDG.E R8, [R10.64] ;  /* 0x000000100a082981 */ /* 0x0002a2000c1e1900 */
[CC--:B------:R-:W-:Y:S01]  /*0c60*/  LEA.HI R5, R7.reuse, R74.reuse, RZ, 0x3 ;  /* 0x0000004a07057211 */ /* 0x0c0fe200078f18ff */
[----:B------:R-:W-:Y:S01]  /*0c70*/  IMAD.WIDE.U32 R154, R142, c[0x0][0x238], RZ ;  /* 0x00008e008e9a7a25 */ /* 0x000fe200078e00ff */
[----:B------:R-:W-:Y:S01]  /*0c80*/  LEA.HI R20, R7, R74, RZ, 0x6 ;  /* 0x0000004a07147211 */ /* 0x000fe200078f30ff */
[----:B------:R-:W-:Y:S01]  /*0c90*/  UIMAD.WIDE.U32 UR12, UR10, 0x40, URZ ;  /* 0x000000400a0c78a5 */ /* 0x000fe2000f8e003f */
[----:B------:R-:W-:Y:S01]  /*0ca0*/  SHF.R.S32.HI R121, RZ, 0x3, R5 ;  /* 0x00000003ff797819 */ /* 0x000fe20000011405 */
[----:B------:R-:W-:Y:S01]  /*0cb0*/  IMAD R6, R210, c[0x0][0x240], RZ ;  /* 0x00009000d2067a24 */ /* 0x000fe200078e02ff */
[----:B------:R-:W-:Y:S01]  /*0cc0*/  LOP3.LUT R5, R5, 0xfffffff8, RZ, 0xc0, !PT ;  /* 0xfffffff805057812 */ /* 0x000fe200078ec0ff */
[----:B------:R-:W-:Y:S01]  /*0cd0*/  IMAD.SHL.U32 R20, R20, 0x8, RZ ;  /* 0x0000000814147824 */ /* 0x000fe200078e00ff */
[----:B------:R-:W-:Y:S01]  /*0ce0*/  SHF.R.S32.HI R3, RZ, 0x1f, R121 ;  /* 0x0000001fff037819 */ /* 0x000fe20000011479 */
[----:B------:R-:W-:Y:S01]  /*0cf0*/  IMAD R9, R211, c[0x0][0x244], R6 ;  /* 0x00009100d3097a24 */ /* 0x000fe200078e0206 */
[----:B------:R-:W-:Y:S01]  /*0d00*/  IADD3 R89, P0, R121, R2, RZ ;  /* 0x0000000279597210 */ /* 0x000fe20007f1e0ff */
[----:B------:R-:W-:Y:S01]  /*0d10*/  IMAD.IADD R14, R74, 0x1, -R5 ;  /* 0x000000014a0e7824 */ /* 0x000fe200078e0a05 */
[----:B------:R-:W-:Y:S01]  /*0d20*/  SHF.R.S32.HI R6, RZ, 0x1f, R43 ;  /* 0x0000001fff067819 */ /* 0x000fe2000001142b */
[----:B------:R-:W-:Y:S01]  /*0d30*/  IMAD R5, R142, c[0x0][0x23c], RZ ;  /* 0x00008f008e057a24 */ /* 0x000fe200078e02ff */
[----:B------:R-:W-:Y:S01]  /*0d40*/  LEA.HI.X.SX32 R87, R2, R3, 0x1, P0 ;  /* 0x0000000302577211 */ /* 0x000fe200000f0eff */
[----:B------:R-:W-:Y:S01]  /*0d50*/  IMAD.SHL.U32 R12, R14, 0x8, RZ ;  /* 0x000000080e0c7824 */ /* 0x000fe200078e00ff */
[----:B------:R-:W-:Y:S01]  /*0d60*/  SHF.R.S32.HI R2, RZ, 0x1f, R213 ;  /* 0x0000001fff027819 */ /* 0x000fe200000114d5 */
[----:B------:R-:W-:Y:S01]  /*0d70*/  IMAD.IADD R98, R155, 0x1, R5 ;  /* 0x000000019b627824 */ /* 0x000fe200078e0205 */
[----:B------:R-:W-:Y:S01]  /*0d80*/  SHF.L.U32 R23, R121, 0x6, RZ ;  /* 0x0000000679177819 */ /* 0x000fe200000006ff */
[----:B------:R-:W-:Y:S01]  /*0d90*/  IMAD R130, R87, c[0x0][0x238], RZ ;  /* 0x00008e0057827a24 */ /* 0x000fe200078e02ff */
[----:B------:R-:W-:Y:S01]  /*0da0*/  SHF.R.S32.HI R13, RZ, 0x1f, R12 ;  /* 0x0000001fff0d7819 */ /* 0x000fe2000001140c */
[----:B------:R-:W-:Y:S01]  /*0db0*/  IMAD R5, R98, R43, RZ ;  /* 0x0000002b62057224 */ /* 0x000fe200078e02ff */
[----:B------:R-:W-:Y:S01]  /*0dc0*/  SEL R83, R2, RZ, !P3 ;  /* 0x000000ff02537207 */ /* 0x000fe20005800000 */
[----:B------:R-:W-:Y:S01]  /*0dd0*/  IMAD R130, R89, c[0x0][0x23c], R130 ;  /* 0x00008f0059827a24 */ /* 0x000fe200078e0282 */
[----:B------:R-:W-:Y:S01]  /*0de0*/  LOP3.LUT R23, R23, 0x1c0, RZ, 0xc0, !PT ;  /* 0x000001c017177812 */ /* 0x000fe200078ec0ff */
[----:B-1----:R-:W-:Y:S01]  /*0df0*/  IMAD.WIDE.U32 R10, R89, c[0x0][0x238], R12 ;  /* 0x00008e00590a7a25 */ /* 0x002fe200078e000c */
[----:B------:R-:W-:Y:S01]  /*0e00*/  IADD3 R119, R12, 0x40, RZ ;  /* 0x000000400c777810 */ /* 0x000fe20007ffe0ff */
[----:B------:R-:W-:Y:S01]  /*0e10*/  USHF.L.U32 UR8, UR11, 0x6, URZ ;  /* 0x000000060b087899 */ /* 0x000fe2000800063f */
[----:B------:R-:W-:Y:S01]  /*0e20*/  LOP3.LUT R20, R20, 0xfffffe00, RZ, 0xc0, !PT ;  /* 0xfffffe0014147812 */ /* 0x000fe200078ec0ff */
[----:B------:R-:W-:Y:S01]  /*0e30*/  IMAD.IADD R86, R0, 0x1, -R121 ;  /* 0x0000000100567824 */ /* 0x000fe200078e0a79 */
[----:B------:R-:W-:Y:S01]  /*0e40*/  IADD3 R131, R11, R130, RZ ;  /* 0x000000820b837210 */ /* 0x000fe20007ffe0ff */
[----:B------:R-:W-:Y:S01]  /*0e50*/  IMAD.MOV.U32 R130, RZ, RZ, R10 ;  /* 0x000000ffff827224 */ /* 0x000fe200078e000a */
[----:B------:R-:W-:Y:S01]  /*0e60*/  LOP3.LUT R120, R23, 0x38, R12, 0xf8, !PT ;  /* 0x0000003817787812 */ /* 0x000fe200078ef80c */
[----:B------:R-:W-:Y:S01]  /*0e70*/  IMAD R5, R6, R154, R5 ;  /* 0x0000009a06057224 */ /* 0x000fe200078e0205 */
[----:B------:R-:W-:Y:S01]  /*0e80*/  SHF.R.U32.HI R21, RZ, 0x3, R23 ;  /* 0x00000003ff157819 */ /* 0x000fe20000011617 */
[----:B------:R-:W-:Y:S01]  /*0e90*/  IMAD.WIDE.U32 R130, R211, c[0x0][0x240], R130 ;  /* 0x00009000d3827a25 */ /* 0x000fe200078e0082 */
[----:B------:R-:W-:Y:S01]  /*0ea0*/  ISETP.GE.AND P5, PT, R12, c[0x0][0x1d4], PT ;  /* 0x000075000c007a0c */ /* 0x000fe20003fa6270 */
[----:B------:R-:W-:Y:S01]  /*0eb0*/  UIADD3 UR8, UR13, UR8, URZ ;  /* 0x000000080d087290 */ /* 0x000fe2000fffe03f */
[----:B------:R-:W-:Y:S01]  /*0ec0*/  ISETP.GE.AND P6, PT, R119, c[0x0][0x1d4], PT ;  /* 0x0000750077007a0c */ /* 0x000fe20003fc6270 */
[----:B------:R-:W-:Y:S01]  /*0ed0*/  IMAD R6, R43, -0x60, R86 ;  /* 0xffffffa02b067824 */ /* 0x000fe200078e0256 */
[----:B------:R-:W-:Y:S01]  /*0ee0*/  IADD3 R131, R131, R9, RZ ;  /* 0x0000000983837210 */ /* 0x000fe20007ffe0ff */
[----:B------:R-:W-:Y:S01]  /*0ef0*/  IMAD R153, R83, c[0x0][0x248], RZ ;  /* 0x0000920053997a24 */ /* 0x000fe200078e02ff */
[----:B------:R-:W-:Y:S01]  /*0f00*/  LOP3.LUT R120, R20, R120, R21, 0xf6, !PT ;  /* 0x0000007814787212 */ /* 0x000fe200078ef615 */
[----:B------:R-:W-:Y:S01]  /*0f10*/  IMAD.SHL.U32 R14, R14, 0x4, RZ ;  /* 0x000000040e0e7824 */ /* 0x000fe200078e00ff */
[----:B------:R-:W-:Y:S01]  /*0f20*/  ISETP.GE.AND P1, PT, R6, 0x1, PT ;  /* 0x000000010600780c */ /* 0x000fe20003f26270 */
[----:B------:R-:W-:Y:S01]  /*0f30*/  IMAD R153, R128, c[0x0][0x24c], R153 ;  /* 0x0000930080997a24 */ /* 0x000fe200078e0299 */
[----:B------:R-:W-:Y:S01]  /*0f40*/  ISETP.GE.AND P0, PT, R6, 0x21, PT ;  /* 0x000000210600780c */ /* 0x000fe20003f06270 */
[----:B------:R-:W-:Y:S01]  /*0f50*/  IMAD.WIDE.U32 R130, R128, c[0x0][0x248], R130 ;  /* 0x0000920080827a25 */ /* 0x000fe200078e0082 */
[----:B------:R-:W-:Y:S01]  /*0f60*/  SHF.L.U32 R120, R120, 0x1, RZ ;  /* 0x0000000178787819 */ /* 0x000fe200000006ff */
[----:B------:R-:W-:Y:S01]  /*0f70*/  ULDC.64 UR4, c[0x0][0x1e0] ;  /* 0x0000780000047ab9 */ /* 0x000fe20000000a00 */
[----:B------:R-:W-:Y:S01]  /*0f80*/  SHF.R.S32.HI R80, RZ, 0x1f, R4 ;  /* 0x0000001fff507819 */ /* 0x000fe20000011404 */
[----:B------:R-:W-:Y:S01]  /*0f90*/  IMAD.IADD R153, R131, 0x1, R153 ;  /* 0x0000000183997824 */ /* 0x000fe200078e0299 */
[----:B------:R-:W-:Y:S01]  /*0fa0*/  SHF.R.S32.HI R15, RZ, 0x1f, R14 ;  /* 0x0000001fff0f7819 */ /* 0x000fe2000001140e */
[----:B------:R-:W-:Y:S01]  /*0fb0*/  IMAD.MOV.U32 R152, RZ, RZ, R130 ;  /* 0x000000ffff987224 */ /* 0x000fe200078e0082 */
[C---:B------:R-:W-:Y:S01]  /*0fc0*/  IADD3 R118, R121.reuse, 0x20, RZ ;  /* 0x0000002079767810 */ /* 0x040fe20007ffe0ff */
[----:B------:R-:W-:Y:S01]  /*0fd0*/  IMAD R7, R80, c[0x0][0x1e0], RZ ;  /* 0x0000780050077a24 */ /* 0x000fe200078e02ff */
[----:B------:R-:W-:Y:S01]  /*0fe0*/  IADD3 R115, R121, 0x40, RZ ;  /* 0x0000004079737810 */ /* 0x000fe20007ffe0ff */
[----:B------:R-:W-:Y:S01]  /*0ff0*/  IMAD.WIDE.U32 R10, R43, R154, R152 ;  /* 0x0000009a2b0a7225 */ /* 0x000fe200078e0098 */
[----:B------:R-:W-:Y:S01]  /*1000*/  USHF.L.U64.HI UR11, UR4, UR7, UR5 ;  /* 0x00000007040b7299 */ /* 0x000fe20008010205 */
[----:B------:R-:W-:Y:S01]  /*1010*/  SHF.R.S32.HI R99, RZ, 0x1f, R118 ;  /* 0x0000001fff637819 */ /* 0x000fe20000011476 */
[----:B------:R-:W-:Y:S01]  /*1020*/  USHF.L.U32 UR13, UR4, 0x6, URZ ;  /* 0x00000006040d7899 */ /* 0x000fe2000800063f */
[----:B------:R-:W-:Y:S01]  /*1030*/  IMAD.IADD R5, R11, 0x1, R5 ;  /* 0x000000010b057824 */ /* 0x000fe200078e0205 */
[----:B------:R-:W-:Y:S01]  /*1040*/  USHF.L.U64.HI UR14, UR4, UR6, UR14 ;  /* 0x00000006040e7299 */ /* 0x000fe2000801020e */
[----:B------:R-:W-:Y:S01]  /*1050*/  IMAD R7, R4, c[0x0][0x1e4], R7 ;  /* 0x0000790004077a24 */ /* 0x000fe200078e0207 */
[----:B------:R-:W-:Y:S01]  /*1060*/  USHF.L.U32 UR15, UR4, 0x5, URZ ;  /* 0x00000005040f7899 */ /* 0x000fe2000800063f */
[----:B------:R-:W-:Y:S01]  /*1070*/  IMAD R134, R3, c[0x0][0x280], RZ ;  /* 0x0000a00003867a24 */ /* 0x000fe200078e02ff */
[----:B------:R-:W-:Y:S01]  /*1080*/  UIMAD.WIDE.U32 UR24, UR4, 0x60, URZ ;  /* 0x00000060041878a5 */ /* 0x000fe2000f8e003f */
[----:B------:R-:W-:Y:S01]  /*1090*/  IMAD R140, R211, c[0x0][0x1ec], R140 ;  /* 0x00007b00d38c7a24 */ /* 0x000fe200078e028c */
[----:B------:R-:W-:Y:S01]  /*10a0*/  ULDC UR20, c[0x0][0x284] ;  /* 0x0000a10000147ab9 */ /* 0x000fe20000000800 */
[C---:B------:R-:W-:Y:S01]  /*10b0*/  IMAD R134, R121.reuse, c[0x0][0x284], R134 ;  /* 0x0000a10079867a24 */ /* 0x040fe200078e0286 */
[----:B------:R-:W-:Y:S01]  /*10c0*/  ULDC.64 UR4, c[0x0][0x280] ;  /* 0x0000a00000047ab9 */ /* 0x000fe20000000a00 */
[----:B------:R-:W-:Y:S01]  /*10d0*/  IMAD.WIDE.U32 R18, R121, c[0x0][0x280], R12 ;  /* 0x0000a00079127a25 */ /* 0x000fe200078e000c */
[----:B------:R-:W-:Y:S01]  /*10e0*/  USHF.L.U64.HI UR18, UR4, UR7, UR5 ;  /* 0x0000000704127299 */ /* 0x000fe20008010205 */
[----:B------:R-:W-:Y:S01]  /*10f0*/  P2R R125, PR, RZ, 0x20 ;  /* 0x00000020ff7d7803 */ /* 0x000fe20000000000 */
[----:B------:R-:W-:Y:S01]  /*1100*/  USHF.L.U32 UR19, UR4, 0x6, URZ ;  /* 0x0000000604137899 */ /* 0x000fe2000800063f */
[----:B------:R-:W-:Y:S01]  /*1110*/  IMAD R132, R3, c[0x0][0x290], RZ ;  /* 0x0000a40003847a24 */ /* 0x000fe200078e02ff */
[----:B------:R-:W-:Y:S01]  /*1120*/  IADD3 R135, R134, R19, RZ ;  /* 0x0000001386877210 */ /* 0x000fe20007ffe0ff */
[----:B------:R-:W-:Y:S01]  /*1130*/  IMAD R24, R211, c[0x0][0x214], R24 ;  /* 0x00008500d3187a24 */ /* 0x000fe200078e0218 */
[----:B------:R-:W-:Y:S01]  /*1140*/  SHF.L.U32 R19, R118, 0x6, RZ ;  /* 0x0000000676137819 */ /* 0x000fe200000006ff */
[----:B------:R-:W-:Y:S01]  /*1150*/  IMAD.WIDE.U32 R138, R121, c[0x0][0x280], R14 ;  /* 0x0000a000798a7a25 */ /* 0x000fe200078e000e */
[----:B------:R-:W-:-:S02]  /*1160*/  USHF.L.U64.HI UR20, UR4, UR6, UR20 ;  /* 0x0000000604147299 */ /* 0x000fc40008010214 */
[----:B------:R-:W-:Y:S01]  /*1170*/  LOP3.LUT R19, R19, 0x1c0, RZ, 0xc0, !PT ;  /* 0x000001c013137812 */ /* 0x000fe200078ec0ff */
[C---:B------:R-:W-:Y:S01]  /*1180*/  IMAD R132, R121.reuse, c[0x0][0x294], R132 ;  /* 0x0000a50079847a24 */ /* 0x040fe200078e0284 */
[----:B------:R-:W-:Y:S01]  /*1190*/  USHF.L.U32 UR22, UR4, 0x5, URZ ;  /* 0x0000000504167899 */ /* 0x000fe2000800063f */
[----:B------:R-:W-:Y:S01]  /*11a0*/  IMAD.WIDE.U32 R136, R121, c[0x0][0x290], R14 ;  /* 0x0000a40079887a25 */ /* 0x000fe200078e000e */
[----:B------:R-:W-:Y:S02]  /*11b0*/  ULDC UR9, c[0x0][0x23c] ;  /* 0x00008f0000097ab9 */ /* 0x000fe40000000800 */
[----:B------:R-:W-:Y:S01]  /*11c0*/  ULDC UR21, c[0x0][0x294] ;  /* 0x0000a50000157ab9 */ /* 0x000fe20000000800 */
[----:B------:R-:W-:Y:S01]  /*11d0*/  IMAD.IADD R139, R139, 0x1, R134 ;  /* 0x000000018b8b7824 */ /* 0x000fe200078e0286 */
[----:B------:R-:W-:Y:S01]  /*11e0*/  MOV R134, R18 ;  /* 0x0000001200867202 */ /* 0x000fe20000000f00 */
[----:B------:R-:W-:Y:S01]  /*11f0*/  IMAD R83, R83, c[0x0][0x268], RZ ;  /* 0x00009a0053537a24 */ /* 0x000fe200078e02ff */
[----:B------:R-:W-:Y:S01]  /*1200*/  ULDC.64 UR4, c[0x0][0x290] ;  /* 0x0000a40000047ab9 */ /* 0x000fe20000000a00 */
[----:B------:R-:W-:Y:S01]  /*1210*/  IMAD.IADD R137, R137, 0x1, R132 ;  /* 0x0000000189897824 */ /* 0x000fe200078e0284 */
[----:B------:R-:W-:Y:S01]  /*1220*/  USHF.L.U64.HI UR9, UR10, UR7, UR9 ;  /* 0x000000070a097299 */ /* 0x000fe20008010209 */
[----:B------:R-:W-:Y:S01]  /*1230*/  IMAD R83, R128, c[0x0][0x26c], R83 ;  /* 0x00009b0080537a24 */ /* 0x000fe200078e0253 */
[----:B------:R-:W-:Y:S01]  /*1240*/  USHF.L.U64.HI UR5, UR4, UR7, UR5 ;  /* 0x0000000704057299 */ /* 0x000fe20008010205 */
[----:B------:R-:W-:Y:S01]  /*1250*/  IMAD.WIDE.U32 R150, R121, c[0x0][0x1e0], RZ ;  /* 0x0000780079967a25 */ /* 0x000fe200078e00ff */
[----:B------:R-:W-:-:S02]  /*1260*/  USHF.L.U64.HI UR21, UR4, UR6, UR21 ;  /* 0x0000000604157299 */ /* 0x000fc40008010215 */
[----:B------:R-:W-:Y:S01]  /*1270*/  USHF.L.U32 UR7, UR4, 0x6, URZ ;  /* 0x0000000604077899 */ /* 0x000fe2000800063f */
[C---:B------:R-:W-:Y:S01]  /*1280*/  IMAD R106, R142.reuse, c[0x0][0x1e4], RZ ;  /* 0x000079008e6a7a24 */ /* 0x040fe200078e02ff */
[----:B------:R-:W-:Y:S01]  /*1290*/  USHF.L.U32 UR6, UR4, 0x5, URZ ;  /* 0x0000000504067899 */ /* 0x000fe2000800063f */
[----:B------:R-:W-:Y:S01]  /*12a0*/  IMAD.WIDE.U32 R144, R142, c[0x0][0x290], RZ ;  /* 0x0000a4008e907a25 */ /* 0x000fe200078e00ff */
[----:B------:R-:W-:Y:S02]  /*12b0*/  USHF.L.U32 UR10, UR10, 0x6, URZ ;  /* 0x000000060a0a7899 */ /* 0x000fe4000800063f */
[----:B------:R-:W-:Y:S01]  /*12c0*/  ULDC.U8 UR4, c[0x0][0x298] ;  /* 0x0000a60000047ab9 */ /* 0x000fe20000000000 */
[----:B------:R-:W-:Y:S01]  /*12d0*/  IMAD R99, R99, c[0x0][0x1e0], RZ ;  /* 0x0000780063637a24 */ /* 0x000fe200078e02ff */
[----:B------:R-:W-:Y:S01]  /*12e0*/  IADD3 R106, R106, UR25, RZ ;  /* 0x000000196a6a7c10 */ /* 0x000fe2000fffe0ff */
[----:B-----5:R-:W-:-:S04]  /*12f0*/  IMAD.WIDE.U32 R136, R75, c[0x0][0x290], R136 ;  /* 0x0000a4004b887a25 */ /* 0x020fc800078e0088 */
[----:B------:R-:W-:-:S04]  /*1300*/  IMAD.WIDE.U32 R148, R118, c[0x0][0x1e0], RZ ;  /* 0x0000780076947a25 */ /* 0x000fc800078e00ff */
[----:B------:R-:W-:-:S04]  /*1310*/  IMAD.WIDE.U32 R146, R115, c[0x0][0x1e0], RZ ;  /* 0x0000780073927a25 */ /* 0x000fc800078e00ff */
[----:B------:R-:W-:Y:S02]  /*1320*/  IMAD R99, R118, c[0x0][0x1e4], R99 ;  /* 0x0000790076637a24 */ /* 0x000fe400078e0263 */
[----:B------:R-:W-:-:S04]  /*1330*/  IMAD.WIDE.U32 R138, R75, c[0x0][0x280], R138 ;  /* 0x0000a0004b8a7a25 */ /* 0x000fc800078e008a */
[----:B------:R-:W-:-:S04]  /*1340*/  IMAD.WIDE.U32 R134, R75, c[0x0][0x280], R134 ;  /* 0x0000a0004b867a25 */ /* 0x000fc800078e0086 */
[----:B------:R-:W-:Y:S01]  /*1350*/  IMAD.IADD R99, R149, 0x1, R99 ;  /* 0x0000000195637824 */ /* 0x000fe200078e0263 */
[----:B--2---:R-:W-:Y:S01]  /*1360*/  @P2 SHF.R.S32.HI R9, RZ, 0x1f, R8 ;  /* 0x0000001fff092819 */ /* 0x004fe20000011408 */
[----:B------:R-:W-:Y:S01]  /*1370*/  @!P2 IMAD.MOV.U32 R9, RZ, RZ, R2 ;  /* 0x000000ffff09a224 */ /* 0x000fe200078e0002 */
[----:B------:R-:W-:Y:S02]  /*1380*/  @!P2 MOV R8, R213 ;  /* 0x000000d50008a202 */ /* 0x000fe40000000f00 */
[----:B------:R-:W-:Y:S02]  /*1390*/  @P1 LEA R16, P2, R10, c[0x0][0x220], 0x1 ;  /* 0x000088000a101a11 */ /* 0x000fe400078408ff */
[----:B------:R-:W-:Y:S01]  /*13a0*/  SEL R126, R8, RZ, !P4 ;  /* 0x000000ff087e7207 */ /* 0x000fe20006000000 */
[----:B------:R-:W-:Y:S01]  /*13b0*/  IMAD.MOV.U32 R8, RZ, RZ, c[0x0][0x23c] ;  /* 0x00008f00ff087624 */ /* 0x000fe200078e00ff */
[----:B------:R-:W-:Y:S02]  /*13c0*/  @P1 LEA.HI.X R17, R10, c[0x0][0x224], R5, 0x1, P2 ;  /* 0x000089000a111a11 */ /* 0x000fe400010f0c05 */
[----:B------:R-:W-:Y:S01]  /*13d0*/  ISETP.GT.AND P2, PT, R6, 0x40, PT ;  /* 0x000000400600780c */ /* 0x000fe20003f44270 */
[----:B------:R-:W-:Y:S01]  /*13e0*/  IMAD.MOV.U32 R6, RZ, RZ, c[0x0][0x238] ;  /* 0x00008e00ff067624 */ /* 0x000fe200078e00ff */
[----:B------:R-:W-:Y:S01]  /*13f0*/  SEL R2, R9, RZ, !P4 ;  /* 0x000000ff09027207 */ /* 0x000fe20006000000 */
[----:B------:R-:W-:Y:S01]  /*1400*/  @!PT LDS RZ, [RZ] ;  /* 0x00000000fffff984 */ /* 0x000fe20000000800 */
[----:B------:R-:W-:Y:S01]  /*1410*/  @!PT LDS RZ, [RZ] ;  /* 0x00000000fffff984 */ /* 0x000fe20000000800 */
[----:B------:R-:W-:Y:S01]  /*1420*/  @!PT LDS RZ, [RZ] ;  /* 0x00000000fffff984 */ /* 0x000fe20000000800 */
[----:B------:R1:W-:Y:S01]  /*1430*/  @P1 LDGSTS.E.BYPASS.LTC128B.128 [R120+0x8100], [R16.64], !P5 ;  /* 0x0810000010781fae */ /* 0x0003e2000e901d50 */
[----:B------:R-:W-:-:S03]  /*1440*/  ISETP.GE.AND P4, PT, R12, c[0x0][0x1d4], PT ;  /* 0x000075000c007a0c */ /* 0x000fc60003f86270 */
[----:B------:R1:W-:Y:S01]  /*1450*/  @P1 LDGSTS.E.BYPASS.LTC128B.128 [R120+0xb100], [R16.64+0x80], !P6 ;  /* 0x0b10008010781fae */ /* 0x0003e2000f101d50 */
[----:B------:R-:W-:Y:S01]  /*1460*/  @P0 LEA R9, P1, R6, R10, 0x5 ;  /* 0x0000000a06090211 */ /* 0x000fe200078228ff */
[C---:B------:R-:W-:Y:S02]  /*1470*/  IMAD R93, R2.reuse, c[0x0][0x1f0], RZ ;  /* 0x00007c00025d7a24 */ /* 0x040fe400078e02ff */
[----:B------:R-:W-:Y:S01]  /*1480*/  IMAD R79, R2, c[0x0][0x218], RZ ;  /* 0x00008600024f7a24 */ /* 0x000fe200078e02ff */
[----:B------:R-:W-:Y:S01]  /*1490*/  @P0 LEA.HI.X R8, R6, R5, R8, 0x5, P1 ;  /* 0x0000000506080211 */ /* 0x000fe200008f2c08 */
[----:B------:R-:W-:Y:S01]  /*14a0*/  IMAD R93, R126, c[0x0][0x1f4], R93 ;  /* 0x00007d007e5d7a24 */ /* 0x000fe200078e025d */
[----:B------:R-:W-:Y:S01]  /*14b0*/  @P2 IADD3 R6, P1, R10, UR12, RZ ;  /* 0x0000000c0a062c10 */ /* 0x000fe2000ff3e0ff */
[----:B------:R-:W-:Y:S01]  /*14c0*/  IMAD R79, R126, c[0x0][0x21c], R79 ;  /* 0x000087007e4f7a24 */ /* 0x000fe200078e024f */
[----:B------:R-:W-:Y:S01]  /*14d0*/  SHF.L.U32 R10, R97, 0x1, RZ ;  /* 0x00000001610a7819 */ /* 0x000fe200000006ff */
[----:B------:R-:W-:Y:S01]  /*14e0*/  UIADD3 UR12, UP0, UR12, 0x80, URZ ;  /* 0x000000800c0c7890 */ /* 0x000fe2000ff1e03f */
[----:B------:R-:W-:-:S02]  /*14f0*/  @P2 IADD3.X R5, R5, UR8, RZ, P1, !PT ;  /* 0x0000000805052c10 */ /* 0x000fc40008ffe4ff */
[C---:B------:R-:W-:Y:S01]  /*1500*/  @P0 LEA R28, P1, R9.reuse, c[0x0][0x220], 0x1 ;  /* 0x00008800091c0a11 */ /* 0x040fe200078208ff */
[----:B------:R-:W-:Y:S01]  /*1510*/  UIADD3.X UR8, URZ, UR8, URZ, UP0, !UPT ;  /* 0x000000083f087290 */ /* 0x000fe200087fe43f */
[----:B------:R-:W-:Y:S02]  /*1520*/  SHF.R.S32.HI R2, RZ, 0x1f, R75 ;  /* 0x0000001fff027819 */ /* 0x000fe4000001144b */
[----:B------:R-:W-:Y:S02]  /*1530*/  @P0 LEA.HI.X R29, R9, c[0x0][0x224], R8, 0x1, P1 ;  /* 0x00008900091d0a11 */ /* 0x000fe400008f0c08 */
[----:B------:R-:W-:-:S03]  /*1540*/  ISETP.GE.AND P1, PT, R12, c[0x0][0x27c], PT ;  /* 0x00009f000c007a0c */ /* 0x000fc60003f26270 */
[----:B------:R2:W-:Y:S04]  /*1550*/  @P0 LDGSTS.E.BYPASS.LTC128B.128 [R120+0x9100], [R28.64], !P5 ;  /* 0x091000001c780fae */ /* 0x0005e8000e901d50 */
[----:B------:R2:W-:Y:S01]  /*1560*/  @P0 LDGSTS.E.BYPASS.LTC128B.128 [R120+0xc100], [R28.64+0x80], !P6 ;  /* 0x0c1000801c780fae */ /* 0x0005e2000f101d50 */
[----:B-1----:R-:W-:-:S04]  /*1570*/  IMAD.WIDE.U32 R16, R4, c[0x0][0x1e0], RZ ;  /* 0x0000780004107a25 */ /* 0x002fc800078e00ff */
[----:B------:R-:W-:Y:S01]  /*1580*/  IMAD.IADD R17, R17, 0x1, R7 ;  /* 0x0000000111117824 */ /* 0x000fe200078e0207 */
[----:B------:R-:W-:Y:S02]  /*1590*/  SEL R7, RZ, c[0x0][0x27c], !P1 ;  /* 0x00009f00ff077a07 */ /* 0x000fe40004800000 */
[----:B------:R-:W-:Y:S01]  /*15a0*/  @P1 IADD3 R10, -R10, c[0x0][0x1d4], RZ ;  /* 0x000075000a0a1a10 */ /* 0x000fe20007ffe1ff */
[----:B------:R-:W-:Y:S01]  /*15b0*/  IMAD.WIDE.U32 R16, R211, c[0x0][0x1e8], R16 ;  /* 0x00007a00d3107a25 */ /* 0x000fe200078e0010 */
[----:B------:R-:W-:-:S03]  /*15c0*/  ISETP.GE.AND P1, PT, R97, 0x1, PT ;  /* 0x000000016100780c */ /* 0x000fc60003f26270 */
[----:B------:R-:W-:Y:S01]  /*15d0*/  IMAD.IADD R8, R12, 0x1, R7 ;  /* 0x000000010c087824 */ /* 0x000fe200078e0207 */
[----:B------:R-:W-:Y:S01]  /*15e0*/  SHF.R.S32.HI R7, RZ, 0x1f, R10 ;  /* 0x0000001fff077819 */ /* 0x000fe2000001140a */
[----:B------:R-:W-:Y:S01]  /*15f0*/  IMAD.IADD R141, R17, 0x1, R140 ;  /* 0x00000001118d7824 */ /* 0x000fe200078e028c */
[----:B------:R-:W-:Y:S02]  /*1600*/  P2R R9, PR, RZ, 0x2 ;  /* 0x00000002ff097803 */ /* 0x000fe40000000000 */
[----:B------:R-:W-:Y:S02]  /*1610*/  SHF.R.S32.HI R27, RZ, 0x1f, R8 ;  /* 0x0000001fff1b7819 */ /* 0x000fe40000011408 */
[----:B------:R-:W-:Y:S01]  /*1620*/  LEA.HI R7, R7, R10, RZ, 0x4 ;  /* 0x0000000a07077211 */ /* 0x000fe200078f20ff */
[----:B------:R-:W-:Y:S01]  /*1630*/  IMAD R10, R210, c[0x0][0x260], RZ ;  /* 0x00009800d20a7a24 */ /* 0x000fe200078e02ff */
[CC--:B------:R-:W-:Y:S02]  /*1640*/  LEA.HI R114, R27.reuse, R8.reuse, RZ, 0x3 ;  /* 0x000000081b727211 */ /* 0x0c0fe400078f18ff */
[----:B------:R-:W-:Y:S01]  /*1650*/  LEA.HI R27, R27, R8, RZ, 0x6 ;  /* 0x000000081b1b7211 */ /* 0x000fe200078f30ff */
[C---:B------:R-:W-:Y:S01]  /*1660*/  IMAD R10, R211.reuse, c[0x0][0x264], R10 ;  /* 0x00009900d30a7a24 */ /* 0x040fe200078e020a */
[----:B------:R-:W-:Y:S01]  /*1670*/  MOV R140, R16 ;  /* 0x00000010008c7202 */ /* 0x000fe20000000f00 */
[----:B------:R-:W-:Y:S01]  /*1680*/  IMAD.WIDE.U32 R8, R211, c[0x0][0x260], R12 ;  /* 0x00009800d3087a25 */ /* 0x000fe200078e000c */
[----:B------:R-:W-:-:S02]  /*1690*/  SHF.R.S32.HI R27, RZ, 0x6, R27 ;  /* 0x00000006ff1b7819 */ /* 0x000fc4000001141b */
[----:B------:R-:W-:Y:S01]  /*16a0*/  LOP3.LUT R112, R23, 0x38, R114, 0xf8, !PT ;  /* 0x0000003817707812 */ /* 0x000fe200078ef872 */
[----:B------:R-:W-:Y:S01]  /*16b0*/  IMAD.IADD R11, R9, 0x1, R10 ;  /* 0x00000001090b7824 */ /* 0x000fe200078e020a */
[----:B------:R-:W-:Y:S01]  /*16c0*/  MOV R10, R8 ;  /* 0x00000008000a7202 */ /* 0x000fe20000000f00 */
[----:B------:R-:W-:Y:S01]  /*16d0*/  IMAD.WIDE.U32 R8, R211, c[0x0][0x210], R12 ;  /* 0x00008400d3087a25 */ /* 0x000fe200078e000c */
[----:B------:R-:W-:Y:S02]  /*16e0*/  LOP3.LUT R112, R112, R21, RZ, 0x3c, !PT ;  /* 0x0000001570707212 */ /* 0x000fe400078e3cff */
[----:B------:R-:W-:Y:S01]  /*16f0*/  SHF.R.S32.HI R7, RZ, 0x4, R7 ;  /* 0x00000004ff077819 */ /* 0x000fe20000011407 */
[----:B------:R-:W-:-:S04]  /*1700*/  IMAD.WIDE.U32 R16, R121, c[0x0][0x290], R12 ;  /* 0x0000a40079107a25 */ /* 0x000fc800078e000c */
[----:B------:R-:W-:Y:S01]  /*1710*/  IMAD.IADD R25, R9, 0x1, R24 ;  /* 0x0000000109197824 */ /* 0x000fe200078e0218 */
[----:B------:R-:W-:Y:S01]  /*1720*/  SHF.R.S32.HI R9, RZ, 0x1f, R118 ;  /* 0x0000001fff097819 */ /* 0x000fe20000011476 */
[----:B------:R-:W-:Y:S01]  /*1730*/  IMAD.IADD R133, R132, 0x1, R17 ;  /* 0x0000000184857824 */ /* 0x000fe200078e0211 */
[----:B------:R-:W-:Y:S01]  /*1740*/  SHF.R.U32.HI R17, RZ, 0x3, R19 ;  /* 0x00000003ff117819 */ /* 0x000fe20000011613 */
[----:B------:R-:W-:Y:S01]  /*1750*/  IMAD.MOV.U32 R132, RZ, RZ, R16 ;  /* 0x000000ffff847224 */ /* 0x000fe200078e0010 */
[----:B------:R-:W-:Y:S01]  /*1760*/  LEA.HI R18, R9, R118, RZ, 0x3 ;  /* 0x0000007609127211 */ /* 0x000fe200078f18ff */
[----:B------:R-:W-:Y:S01]  /*1770*/  IMAD.MOV.U32 R24, RZ, RZ, R8 ;  /* 0x000000ffff187224 */ /* 0x000fe200078e0008 */
[----:B------:R-:W-:Y:S01]  /*1780*/  SHF.R.S32.HI R8, RZ, 0x1f, R115 ;  /* 0x0000001fff087819 */ /* 0x000fe20000011473 */
[----:B------:R-:W-:Y:S01]  /*1790*/  IMAD.WIDE.U32 R128, R128, c[0x0][0x268], R10 ;  /* 0x00009a0080807a25 */ /* 0x000fe200078e000a */
[----:B------:R-:W-:Y:S02]  /*17a0*/  SHF.L.U32 R16, R115, 0x6, RZ ;  /* 0x0000000673107819 */ /* 0x000fe400000006ff */
[----:B------:R-:W-:Y:S01]  /*17b0*/  LOP3.LUT R10, R19, 0x38, R114, 0xf8, !PT ;  /* 0x00000038130a7812 */ /* 0x000fe200078ef872 */
[----:B------:R-:W-:Y:S01]  /*17c0*/  IMAD R9, R27, 0x1800, R20 ;  /* 0x000018001b097824 */ /* 0x000fe200078e0214 */
[----:B------:R-:W-:Y:S01]  /*17d0*/  LEA.HI R11, R8, R115, RZ, 0x3 ;  /* 0x00000073080b7211 */ /* 0x000fe200078f18ff */
[----:B------:R-:W-:Y:S01]  /*17e0*/  IMAD.SHL.U32 R18, R18, 0x40, RZ ;  /* 0x0000004012127824 */ /* 0x000fe200078e00ff */
[----:B------:R-:W-:Y:S01]  /*17f0*/  LOP3.LUT R16, R16, 0x1c0, RZ, 0xc0, !PT ;  /* 0x000001c010107812 */ /* 0x000fe200078ec0ff */
[----:B------:R-:W-:Y:S01]  /*1800*/  IMAD.IADD R112, R9, 0x1, R112 ;  /* 0x0000000109707824 */ /* 0x000fe200078e0270 */
[----:B------:R-:W-:Y:S01]  /*1810*/  LOP3.LUT R109, R10, R17, RZ, 0x3c, !PT ;  /* 0x000000110a6d7212 */ /* 0x000fe200078e3cff */
[----:B------:R-:W-:Y:S01]  /*1820*/  IMAD.SHL.U32 R11, R11, 0x40, RZ ;  /* 0x000000400b0b7824 */ /* 0x000fe200078e00ff */
[----:B------:R-:W-:Y:S01]  /*1830*/  SHF.R.U32.HI R9, RZ, 0x3, R16 ;  /* 0x00000003ff097819 */ /* 0x000fe20000011610 */
[----:B------:R-:W-:Y:S01]  /*1840*/  IMAD.WIDE.U32 R140, R126, c[0x0][0x1f0], R140 ;  /* 0x00007c007e8c7a25 */ /* 0x000fe200078e008c */
[----:B------:R-:W-:-:S02]  /*1850*/  LOP3.LUT R10, R16, 0x38, R114, 0xf8, !PT ;  /* 0x00000038100a7812 */ /* 0x000fc400078ef872 */
[----:B------:R-:W-:Y:S01]  /*1860*/  LOP3.LUT R18, R18, 0xfffffe00, RZ, 0xc0, !PT ;  /* 0xfffffe0012127812 */ /* 0x000fe200078ec0ff */
[----:B------:R-:W-:Y:S01]  /*1870*/  IMAD.IADD R93, R141, 0x1, R93 ;  /* 0x000000018d5d7824 */ /* 0x000fe200078e025d */
[----:B------:R-:W-:Y:S01]  /*1880*/  LOP3.LUT R105, R10, R9, RZ, 0x3c, !PT ;  /* 0x000000090a697212 */ /* 0x000fe200078e3cff */
[----:B------:R-:W-:Y:S01]  /*1890*/  IMAD.WIDE.U32 R126, R126, c[0x0][0x218], R24 ;  /* 0x000086007e7e7a25 */ /* 0x000fe200078e0018 */
[----:B------:R-:W-:Y:S02]  /*18a0*/  LEA.HI.SX32 R10, R114, R7, 0x1d ;  /* 0x00000007720a7211 */ /* 0x000fe400078feaff */
[----:B------:R-:W-:Y:S01]  /*18b0*/  LOP3.LUT R11, R11, 0xfffffe00, RZ, 0xc0, !PT ;  /* 0xfffffe000b0b7812 */ /* 0x000fe200078ec0ff */
[----:B------:R-:W-:Y:S01]  /*18c0*/  IMAD R8, R27, 0x1800, R18 ;  /* 0x000018001b087824 */ /* 0x000fe200078e0212 */
[----:B------:R-:W-:Y:S01]  /*18d0*/  SHF.R.S32.HI R7, RZ, 0x1f, R10 ;  /* 0x0000001fff077819 */ /* 0x000fe2000001140a */
[----:B------:R-:W-:Y:S01]  /*18e0*/  IMAD.SHL.U32 R113, R10, 0x8, RZ ;  /* 0x000000080a717824 */ /* 0x000fe200078e00ff */
[----:B------:R-:W-:Y:S01]  /*18f0*/  LOP3.LUT R114, R114, 0xfffffff8, RZ, 0xc0, !PT ;  /* 0xfffffff872727812 */ /* 0x000fe200078ec0ff */
[----:B------:R-:W-:Y:S01]  /*1900*/  IMAD.IADD R109, R8, 0x1, R109 ;  /* 0x00000001086d7824 */ /* 0x000fe200078e026d */
[----:B------:R-:W-:Y:S01]  /*1910*/  LEA.HI R7, R7, R10, RZ, 0x3 ;  /* 0x0000000a07077211 */ /* 0x000fe200078f18ff */
[----:B------:R-:W-:Y:S01]  /*1920*/  IMAD R8, R27, 0x1800, R11 ;  /* 0x000018001b087824 */ /* 0x000fe200078e020b */
[----:B------:R-:W-:Y:S01]  /*1930*/  LOP3.LUT R16, R16, 0x38, R113, 0xf8, !PT ;  /* 0x0000003810107812 */ /* 0x000fe200078ef871 */
[----:B------:R-:W-:Y:S01]  /*1940*/  IMAD.WIDE.U32 R132, R75, c[0x0][0x290], R132 ;  /* 0x0000a4004b847a25 */ /* 0x000fe200078e0084 */
[----:B------:R-:W-:-:S02]  /*1950*/  SHF.R.S32.HI R7, RZ, 0x3, R7 ;  /* 0x00000003ff077819 */ /* 0x000fc40000011407 */
[----:B------:R-:W-:Y:S01]  /*1960*/  IADD3 R105, R8, R105, RZ ;  /* 0x0000006908697210 */ /* 0x000fe20007ffe0ff */
[----:B------:R-:W-:Y:S01]  /*1970*/  IMAD.IADD R79, R127, 0x1, R79 ;  /* 0x000000017f4f7824 */ /* 0x000fe200078e024f */
[----:B------:R-:W-:Y:S01]  /*1980*/  LOP3.LUT R8, R23, 0x38, R113, 0xf8, !PT ;  /* 0x0000003817087812 */ /* 0x000fe200078ef871 */
[C---:B------:R-:W-:Y:S01]  /*1990*/  IMAD R111, R7.reuse, 0x1800, R20 ;  /* 0x00001800076f7824 */ /* 0x040fe200078e0214 */
[----:B------:R-:W-:Y:S01]  /*19a0*/  LOP3.LUT R16, R16, R9, RZ, 0x3c, !PT ;  /* 0x0000000910107212 */ /* 0x000fe200078e3cff */
[C---:B------:R-:W-:Y:S01]  /*19b0*/  IMAD R107, R7.reuse, 0x1800, R18 ;  /* 0x00001800076b7824 */ /* 0x040fe200078e0212 */
[----:B------:R-:W-:Y:S01]  /*19c0*/  LOP3.LUT R8, R8, R21, RZ, 0x3c, !PT ;  /* 0x0000001508087212 */ /* 0x000fe200078e3cff */
[----:B------:R-:W-:Y:S01]  /*19d0*/  IMAD R103, R7, 0x1800, R11 ;  /* 0x0000180007677824 */ /* 0x000fe200078e020b */
[----:B------:R-:W-:Y:S01]  /*19e0*/  LOP3.LUT R10, R19, 0x38, R113, 0xf8, !PT ;  /* 0x00000038130a7812 */ /* 0x000fe200078ef871 */
[----:B------:R-:W-:Y:S01]  /*19f0*/  IMAD R7, R142, c[0x0][0x284], RZ ;  /* 0x0000a1008e077a24 */ /* 0x000fe200078e02ff */
[----:B------:R-:W-:Y:S01]  /*1a00*/  IADD3 R83, R129, R83, RZ ;  /* 0x0000005381537210 */ /* 0x000fe20007ffe0ff */
[----:B------:R-:W-:Y:S01]  /*1a10*/  IMAD.IADD R111, R111, 0x1, R8 ;  /* 0x000000016f6f7824 */ /* 0x000fe200078e0208 */
[----:B------:R-:W-:Y:S01]  /*1a20*/  @P2 LEA R8, P0, R6, c[0x0][0x220], 0x1 ;  /* 0x0000880006082a11 */ /* 0x000fe200078008ff */
[----:B------:R-:W-:Y:S01]  /*1a30*/  IMAD.IADD R103, R103, 0x1, R16 ;  /* 0x0000000167677824 */ /* 0x000fe200078e0210 */
[----:B------:R-:W-:Y:S01]  /*1a40*/  LOP3.LUT R10, R10, R17, RZ, 0x3c, !PT ;  /* 0x000000110a0a7212 */ /* 0x000fe200078e3cff */
[----:B------:R-:W-:Y:S01]  /*1a50*/  IMAD.SHL.U32 R109, R109, 0x2, RZ ;  /* 0x000000026d6d7824 */ /* 0x000fe200078e00ff */
[----:B------:R-:W-:Y:S01]  /*1a60*/  @P2 LEA.HI.X R9, R6, c[0x0][0x224], R5, 0x1, P0 ;  /* 0x0000890006092a11 */ /* 0x000fe200000f0c05 */
[----:B------:R-:W-:Y:S01]  /*1a70*/  IMAD.SHL.U32 R105, R105, 0x2, RZ ;  /* 0x0000000269697824 */ /* 0x000fe200078e00ff */
[----:B------:R-:W-:Y:S01]  /*1a80*/  IADD3 R81, P0, R4, R121, RZ ;  /* 0x0000007904517210 */ /* 0x000fe20007f1e0ff */
[----:B------:R-:W-:Y:S01]  /*1a90*/  IMAD R4, R3, c[0x0][0x1e0], RZ ;  /* 0x0000780003047a24 */ /* 0x000fe200078e02ff */
[----:B------:R-:W-:Y:S01]  /*1aa0*/  IADD3 R107, R107, R10, RZ ;  /* 0x0000000a6b6b7210 */ /* 0x000fe20007ffe0ff */
[----:B------:R1:W-:Y:S01]  /*1ab0*/  @P2 LDGSTS.E.BYPASS.LTC128B.128 [R120+0xa100], [R8.64], !P5 ;  /* 0x0a10000008782fae */ /* 0x0003e2000e901d50 */
[----:B------:R-:W-:Y:S01]  /*1ac0*/  IADD3 R10, R14, 0x20, RZ ;  /* 0x000000200e0a7810 */ /* 0x000fe20007ffe0ff */
[----:B------:R-:W-:Y:S01]  /*1ad0*/  IMAD R101, R121, c[0x0][0x1e4], R4 ;  /* 0x0000790079657a24 */ /* 0x000fe200078e0204 */
[----:B------:R-:W-:Y:S01]  /*1ae0*/  SHF.R.S32.HI R110, RZ, 0x1f, R114 ;  /* 0x0000001fff6e7819 */ /* 0x000fe20000011472 */
[----:B------:R1:W-:Y:S01]  /*1af0*/  @P2 LDGSTS.E.BYPASS.LTC128B.128 [R120+0xd100], [R8.64+0x80], !P6 ;  /* 0x0d10008008782fae */ /* 0x0003e2000f101d50 */
[C---:B------:R-:W-:Y:S01]  /*1b00*/  IMAD R4, R2.reuse, c[0x0][0x280], RZ ;  /* 0x0000a00002047a24 */ /* 0x040fe200078e02ff */
[----:B------:R-:W-:Y:S01]  /*1b10*/  SHF.R.S32.HI R108, RZ, 0x1f, R113 ;  /* 0x0000001fff6c7819 */ /* 0x000fe20000011471 */
[----:B------:R-:W-:Y:S01]  /*1b20*/  IMAD R2, R2, c[0x0][0x290], RZ ;  /* 0x0000a40002027a24 */ /* 0x000fe200078e02ff */
[----:B------:R-:W0:Y:S01]  /*1b30*/  LDGDEPBAR ;  /* 0x00000000000079af */ /* 0x000e220000000000 */
[----:B------:R-:W-:Y:S01]  /*1b40*/  IMAD.X R80, R80, 0x1, R3, P0 ;  /* 0x0000000150507824 */ /* 0x000fe200000e0603 */
[----:B------:R-:W-:Y:S01]  /*1b50*/  IADD3 R101, R151, R101, RZ ;  /* 0x0000006597657210 */ /* 0x000fe20007ffe0ff */
[C---:B------:R-:W-:Y:S01]  /*1b60*/  IMAD R3, R75.reuse, c[0x0][0x294], R2 ;  /* 0x0000a5004b037a24 */ /* 0x040fe200078e0202 */
[----:B------:R-:W-:Y:S01]  /*1b70*/  SHF.R.S32.HI R2, RZ, 0x1f, R115 ;  /* 0x0000001fff027819 */ /* 0x000fe20000011473 */
[----:B------:R-:W-:Y:S01]  /*1b80*/  IMAD R5, R75, c[0x0][0x284], R4 ;  /* 0x0000a1004b057a24 */ /* 0x000fe200078e0204 */
[----:B------:R-:W-:Y:S01]  /*1b90*/  IADD3 R85, P1, P0, R140, R150, R12 ;  /* 0x000000968c557210 */ /* 0x000fe2000783e00c */
[----:B------:R-:W-:Y:S01]  /*1ba0*/  IMAD.IADD R88, R3, 0x1, R133 ;  /* 0x0000000103587824 */ /* 0x000fe200078e0285 */
[----:B------:R-:W-:Y:S01]  /*1bb0*/  IADD3 R91, R137, R3, RZ ;  /* 0x00000003895b7210 */ /* 0x000fe20007ffe0ff */
[----:B------:R-:W-:Y:S01]  /*1bc0*/  IMAD R2, R2, c[0x0][0x1e0], RZ ;  /* 0x0000780002027a24 */ /* 0x000fe200078e02ff */
[----:B------:R-:W-:Y:S01]  /*1bd0*/  IADD3.X R84, R93, R101, R13, P1, P0 ;  /* 0x000000655d547210 */ /* 0x000fe20000fe040d */
[----:B------:R-:W-:Y:S01]  /*1be0*/  IMAD.IADD R92, R139, 0x1, R5 ;  /* 0x000000018b5c7824 */ /* 0x000fe200078e0205 */
[----:B------:R-:W-:Y:S01]  /*1bf0*/  BAR.SYNC.DEFER_BLOCKING 0x0 ;  /* 0x0000000000007b1d */ /* 0x000fe20000010000 */
[----:B------:R-:W-:Y:S01]  /*1c00*/  ISETP.NE.AND P0, PT, RZ, UR4, PT ;  /* 0x00000004ff007c0c */ /* 0x000fe2000bf05270 */
[----:B------:R-:W-:Y:S01]  /*1c10*/  IMAD.IADD R90, R5, 0x1, R135 ;  /* 0x00000001055a7824 */ /* 0x000fe200078e0287 */
[----:B------:R-:W-:Y:S01]  /*1c20*/  SHF.L.U32 R112, R112, 0x1, RZ ;  /* 0x0000000170707819 */ /* 0x000fe200000006ff */
[----:B------:R-:W-:Y:S01]  /*1c30*/  IMAD.SHL.U32 R107, R107, 0x2, RZ ;  /* 0x000000026b6b7824 */ /* 0x000fe200078e00ff */
[----:B------:R-:W-:-:S02]  /*1c40*/  P2R R124, PR, RZ, 0x1 ;  /* 0x00000001ff7c7803 */ /* 0x000fc40000000000 */
[----:B------:R-:W-:Y:S02]  /*1c50*/  SHF.L.U32 R111, R111, 0x1, RZ ;  /* 0x000000016f6f7819 */ /* 0x000fe400000006ff */
[----:B------:R-:W-:Y:S01]  /*1c60*/  SHF.L.U32 R103, R103, 0x1, RZ ;  /* 0x0000000167677819 */ /* 0x000fe200000006ff */
[C---:B-1----:R-:W-:Y:S02]  /*1c70*/  IMAD R9, R142.reuse, c[0x0][0x294], RZ ;  /* 0x0000a5008e097a24 */ /* 0x042fe400078e02ff */
[----:B------:R-:W-:-:S04]  /*1c80*/  IMAD.WIDE.U32 R142, R142, c[0x0][0x280], RZ ;  /* 0x0000a0008e8e7a25 */ /* 0x000fc800078e00ff */
[----:B------:R-:W-:Y:S01]  /*1c90*/  IMAD.IADD R102, R145, 0x1, R9 ;  /* 0x0000000191667824 */ /* 0x000fe200078e0209 */
[----:B------:R-:W-:Y:S01]  /*1ca0*/  IADD3 R104, R143, R7, RZ ;  /* 0x000000078f687210 */ /* 0x000fe20007ffe0ff */
[----:B------:R-:W-:-:S04]  /*1cb0*/  IMAD R7, R115, c[0x0][0x1e4], R2 ;  /* 0x0000790073077a24 */ /* 0x000fc800078e0202 */
[----:B--2---:R-:W-:Y:S02]  /*1cc0*/  IMAD.IADD R100, R147, 0x1, R7 ;  /* 0x0000000193647824 */ /* 0x004fe400078e0207 */
.L_x_338:
[----:B------:R-:W-:Y:S01]  /*1cd0*/  SHF.R.S32.HI R77, RZ, 0x1f, R43 ;  /* 0x0000001fff4d7819 */ /* 0x000fe2000001142b */
[----:B------:R-:W-:Y:S01]  /*1ce0*/  IMAD R157, R106, R43, RZ ;  /* 0x0000002b6a9d7224 */ /* 0x000fe200078e02ff */
[----:B------:R-:W-:Y:S01]  /*1cf0*/  ISETP.GE.AND P2, PT, R97, 0x1, PT ;  /* 0x000000016100780c */ /* 0x000fe20003f46270 */
[----:B------:R-:W-:Y:S01]  /*1d00*/  IMAD.WIDE.U32 R158, R43, UR24, RZ ;  /* 0x000000182b9e7c25 */ /* 0x000fe2000f8e00ff */
[----:B------:R-:W-:Y:S04]  /*1d10*/  DEPBAR.LE SB0, 0x0 ;  /* 0x000080000000791a */ /* 0x000fe80000000000 */
[----:B------:R-:W-:Y:S01]  /*1d20*/  BAR.SYNC.DEFER_BLOCKING 0x0 ;  /* 0x0000000000007b1d */ /* 0x000fe20000010000 */
[--C-:B-1----:R-:W-:Y:S01]  /*1d30*/  IADD3 R5, P1, P0, R85, UR15, R158.reuse ;  /* 0x0000000f55057c10 */ /* 0x102fe2000f83e09e */
[----:B------:R-:W-:Y:S04]  /*1d40*/  IMAD R157, R77, UR24, R157 ;  /* 0x000000184d9d7c24 */ /* 0x000fe8000f8e029d */
[----:B------:R-:W-:Y:S05]  /*1d50*/  IMAD.IADD R157, R159, 0x1, R157 ;  /* 0x000000019f9d7824 */ /* 0x000fea00078e029d */
[C-C-:B------:R-:W-:Y:S02]  /*1d60*/  IADD3.X R4, R84.reuse, UR14, R157.reuse, P1, P0 ;  /* 0x0000000e54047c10 */ /* 0x140fe40008fe049d */
[C---:B------:R-:W-:Y:S04]  /*1d70*/  IADD3 R3, P1, P0, R85.reuse, UR13, R158 ;  /* 0x0000000d55037c10 */ /* 0x040fe8000f83e09e */
[----:B------:R-:W-:Y:S02]  /*1d80*/  IADD3.X R2, R84, UR11, R157, P1, P0 ;  /* 0x0000000b54027c10 */ /* 0x000fe40008fe049d */
[----:B------:R-:W-:Y:S05]  /*1d90*/  IADD3 R7, P0, R85, R158, RZ ;  /* 0x0000009e55077210 */ /* 0x000fea0007f1e0ff */
[----:B------:R-:W-:Y:S01]  /*1da0*/  IMAD.X R6, R157, 0x1, R84, P0 ;  /* 0x000000019d067824 */ /* 0x000fe200000e0654 */
[C---:B------:R-:W-:Y:S01]  /*1db0*/  LEA R66, P0, R7.reuse, c[0x0][0x1c8], 0x1 ;  /* 0x0000720007427a11 */ /* 0x040fe200078008ff */
[----:B------:R-:W-:Y:S03]  /*1dc0*/  BSSY B2, `(.L_x_304) ;  /* 0x00003aa000027945 */ /* 0x000fe60003800000 */
[----:B------:R-:W-:Y:S02]  /*1dd0*/  LEA.HI.X R67, R7, c[0x0][0x1cc], R6, 0x1, P0 ;  /* 0x0000730007437a11 */ /* 0x000fe400000f0c06 */
[C---:B------:R-:W-:Y:S04]  /*1de0*/  LEA R64, P0, R5.reuse, c[0x0][0x1c8], 0x1 ;  /* 0x0000720005407a11 */ /* 0x040fe800078008ff */
[----:B------:R-:W-:Y:S02]  /*1df0*/  LEA.HI.X R65, R5, c[0x0][0x1cc], R4, 0x1, P0 ;  /* 0x0000730005417a11 */ /* 0x000fe400000f0c04 */
[C---:B------:R-:W-:Y:S04]  /*1e00*/  LEA R62, P0, R3.reuse, c[0x0][0x1c8], 0x1 ;  /* 0x00007200033e7a11 */ /* 0x040fe800078008ff */
[----:B------:R-:W-:Y:S01]  /*1e10*/  LEA.HI.X R63, R3, c[0x0][0x1cc], R2, 0x1, P0 ;  /* 0x00007300033f7a11 */ /* 0x000fe200000f0c02 */
[----:B-----5:R-:W-:-:S05]  /*1e20*/  @!P2 BRA `(.L_x_305) ;  /* 0x000038200000a947 */ /* 0x020fca0003800000 */
        /* <DEDUP_REMOVED lines=23> */
[----:B------:R-:W-:Y:S01]  /*1fa0*/  CS2R R58, SRZ ;  /* 0x00000000003a7805 */ /* 0x000fe2000001ff00 */
[----:B------:R-:W-:Y:S01]  /*1fb0*/  CS2R R32, SRZ ;  /* 0x0000000000207805 */ /* 0x000fe2000001ff00 */
[----:B------:R-:W-:Y:S01]  /*1fc0*/  IMAD.X R2, R69, 0x1, R92, P0 ;  /* 0x0000000145027824 */ /* 0x000fe200000e065c */
[----:B------:R-:W-:Y:S05]  /*1fd0*/  IADD3 R5, P0, R136, R70, RZ ;  /* 0x0000004688057210 */ /* 0x000fea0007f1e0ff */
[----:B------:R-:W-:Y:S01]  /*1fe0*/  IMAD.X R4, R36, 0x1, R91, P0 ;  /* 0x0000000124047824 */ /* 0x000fe200000e065b */
        /* <DEDUP_REMOVED lines=12> */
.L_x_308:
[----:B------:R-:W-:Y:S05]  /*20b0*/  BSYNC B0 ;  /* 0x0000000000007941 */ /* 0x000fea0003800000 */
.L_x_307:
[----:B------:R-:W-:Y:S01]  /*20c0*/  ISETP.GE.AND P3, PT, R118, R78, PT ;  /* 0x0000004e7600720c */ /* 0x000fe20003f66270 */
[----:B-----5:R-:W-:Y:S01]  /*20d0*/  IMAD.MOV.U32 R9, RZ, RZ, R58 ;  /* 0x000000ffff097224 */ /* 0x020fe200078e003a */
[----:B------:R-:W-:Y:S01]  /*20e0*/  MOV R5, R32 ;  /* 0x0000002000057202 */ /* 0x000fe20000000f00 */
[----:B------:R-:W-:Y:S01]  /*20f0*/  IMAD.MOV.U32 R8, RZ, RZ, R59 ;  /* 0x000000ffff087224 */ /* 0x000fe200078e003b */
[----:B-1----:R-:W-:Y:S01]  /*2100*/  MOV R2, R39 ;  /* 0x0000002700027202 */ /* 0x002fe20000000f00 */
[----:B------:R-:W-:Y:S01]  /*2110*/  IMAD.MOV.U32 R7, RZ, RZ, R60 ;  /* 0x000000ffff077224 */ /* 0x000fe200078e003c */
[----:B------:R-:W-:Y:S01]  /*2120*/  BSSY B0, `(.L_x_309) ;  /* 0x0000022000007945 */ /* 0x000fe20003800000 */
[----:B------:R-:W-:Y:S01]  /*2130*/  IMAD.MOV.U32 R6, RZ, RZ, R61 ;  /* 0x000000ffff067224 */ /* 0x000fe200078e003d */
[----:B------:R-:W-:Y:S01]  /*2140*/  PRMT R55, R8, 0x5410, R9 ;  /* 0x0000541008377816 */ /* 0x000fe20000000009 */
[----:B------:R-:W-:Y:S01]  /*2150*/  IMAD.MOV.U32 R4, RZ, RZ, R33 ;  /* 0x000000ffff047224 */ /* 0x000fe200078e0021 */
[----:B------:R-:W-:Y:S01]  /*2160*/  PRMT R41, R7, 0x7610, R41 ;  /* 0x0000761007297816 */ /* 0x000fe20000000029 */
[----:B------:R-:W-:Y:S01]  /*2170*/  IMAD.MOV.U32 R3, RZ, RZ, R38 ;  /* 0x000000ffff037224 */ /* 0x000fe200078e0026 */
[----:B------:R-:W-:Y:S01]  /*2180*/  PRMT R40, R6, 0x7610, R40 ;  /* 0x0000761006287816 */ /* 0x000fe20000000028 */
[----:B------:R-:W-:Y:S01]  /*2190*/  CS2R R56, SRZ ;  /* 0x0000000000387805 */ /* 0x000fe2000001ff00 */
[----:B------:R-:W-:Y:S01]  /*21a0*/  PRMT R21, R4, 0x5410, R5 ;  /* 0x0000541004157816 */ /* 0x000fe20000000005 */
[----:B------:R-:W-:Y:S01]  /*21b0*/  CS2R R24, SRZ ;  /* 0x0000000000187805 */ /* 0x000fe2000001ff00 */
[----:B------:R-:W-:Y:S01]  /*21c0*/  PRMT R37, R3, 0x7610, R37 ;  /* 0x0000761003257816 */ /* 0x000fe20000000025 */
[----:B------:R-:W-:Y:S01]  /*21d0*/  CS2R R26, SRZ ;  /* 0x00000000001a7805 */ /* 0x000fe2000001ff00 */
[----:B------:R-:W-:Y:S01]  /*21e0*/  PRMT R31, R2, 0x7610, R31 ;  /* 0x00007610021f7816 */ /* 0x000fe2000000001f */
[----:B------:R-:W-:-:S05]  /*21f0*/  @P3 BRA `(.L_x_310) ;  /* 0x0000014000003947 */ /* 0x000fca0003800000 */
[----:B------:R-:W-:Y:S01]  /*2200*/  IADD3 R3, P1, P0, R138, UR22, R160 ;  /* 0x000000168a037c10 */ /* 0x000fe2000f83e0a0 */
[----:B------:R-:W-:Y:S01]  /*2210*/  CS2R R56, SRZ ;  /* 0x0000000000387805 */ /* 0x000fe2000001ff00 */
[----:B------:R-:W-:Y:S01]  /*2220*/  CS2R R26, SRZ ;  /* 0x00000000001a7805 */ /* 0x000fe2000001ff00 */
[----:B------:R-:W-:Y:S01]  /*2230*/  CS2R R52, SRZ ;  /* 0x0000000000347805 */ /* 0x000fe2000001ff00 */
[----:B------:R-:W-:Y:S01]  /*2240*/  IADD3.X R2, R92, UR20, R69, P1, P0 ;  /* 0x000000145c027c10 */ /* 0x000fe20008fe0445 */
[----:B------:R-:W-:Y:S01]  /*2250*/  CS2R R24, SRZ ;  /* 0x0000000000187805 */ /* 0x000fe2000001ff00 */
[----:B------:R-:W-:Y:S04]  /*2260*/  IADD3 R5, P1, P0, R136, UR6, R70 ;  /* 0x0000000688057c10 */ /* 0x000fe8000f83e046 */
[----:B------:R-:W-:Y:S02]  /*2270*/  IADD3.X R4, R91, UR21, R36, P1, P0 ;  /* 0x000000155b047c10 */ /* 0x000fe40008fe0424 */
        /* <DEDUP_REMOVED lines=12> */
.L_x_310:
[----:B------:R-:W-:Y:S05]  /*2340*/  BSYNC B0 ;  /* 0x0000000000007941 */ /* 0x000fea0003800000 */
.L_x_309:
[----:B------:R-:W-:Y:S01]  /*2350*/  ISETP.GE.AND P2, PT, R115, R78, PT ;  /* 0x0000004e7300720c */ /* 0x000fe20003f46270 */
[----:B-----5:R-:W-:Y:S01]  /*2360*/  IMAD.MOV.U32 R17, RZ, RZ, R52 ;  /* 0x000000ffff117224 */ /* 0x020fe200078e0034 */
[----:B-1----:R-:W-:Y:S01]  /*2370*/  MOV R7, R56 ;  /* 0x0000003800077202 */ /* 0x002fe20000000f00 */
[----:B------:R-:W-:Y:S01]  /*2380*/  IMAD.MOV.U32 R16, RZ, RZ, R53 ;  /* 0x000000ffff107224 */ /* 0x000fe200078e0035 */
[----:B------:R-:W-:Y:S01]  /*2390*/  MOV R4, R25 ;  /* 0x0000001900047202 */ /* 0x000fe20000000f00 */
[----:B------:R-:W-:Y:S01]  /*23a0*/  IMAD.MOV.U32 R6, RZ, RZ, R57 ;  /* 0x000000ffff067224 */ /* 0x000fe200078e0039 */
[----:B------:R-:W-:Y:S01]  /*23b0*/  MOV R2, R27 ;  /* 0x0000001b00027202 */ /* 0x000fe20000000f00 */
[----:B------:R-:W-:Y:S01]  /*23c0*/  IMAD.MOV.U32 R5, RZ, RZ, R24 ;  /* 0x000000ffff057224 */ /* 0x000fe200078e0018 */
[----:B------:R-:W-:Y:S01]  /*23d0*/  PRMT R46, R16, 0x5410, R17 ;  /* 0x00005410102e7816 */ /* 0x000fe20000000011 */
[----:B------:R-:W-:Y:S01]  /*23e0*/  IMAD.MOV.U32 R3, RZ, RZ, R26 ;  /* 0x000000ffff037224 */ /* 0x000fe200078e001a */
[----:B------:R-:W-:Y:S01]  /*23f0*/  PRMT R54, R6, 0x5410, R7 ;  /* 0x0000541006367816 */ /* 0x000fe20000000007 */
[----:B------:R-:W-:Y:S01]  /*2400*/  BSSY B0, `(.L_x_311) ;  /* 0x000001a000007945 */ /* 0x000fe20003800000 */
[----:B------:R-:W-:Y:S01]  /*2410*/  PRMT R11, R4, 0x5410, R5 ;  /* 0x00005410040b7816 */ /* 0x000fe20000000005 */
[----:B------:R-:W-:Y:S01]  /*2420*/  CS2R R48, SRZ ;  /* 0x0000000000307805 */ /* 0x000fe2000001ff00 */
[----:B------:R-:W-:Y:S01]  /*2430*/  PRMT R20, R2, 0x5410, R3 ;  /* 0x0000541002147816 */ /* 0x000fe20000000003 */
[----:B------:R-:W-:Y:S01]  /*2440*/  CS2R R50, SRZ ;  /* 0x0000000000327805 */ /* 0x000fe2000001ff00 */
[----:B------:R-:W-:Y:S01]  /*2450*/  CS2R R8, SRZ ;  /* 0x0000000000087805 */ /* 0x000fe2000001ff00 */
[----:B------:R-:W-:Y:S01]  /*2460*/  CS2R R22, SRZ ;  /* 0x0000000000167805 */ /* 0x000fe2000001ff00 */
[----:B------:R-:W-:-:S05]  /*2470*/  @P2 BRA `(.L_x_312) ;  /* 0x0000012000002947 */ /* 0x000fca0003800000 */
[----:B------:R-:W-:Y:S01]  /*2480*/  IADD3 R2, P1, P0, R138, UR19, R160 ;  /* 0x000000138a027c10 */ /* 0x000fe2000f83e0a0 */
[----:B------:R-:W-:Y:S01]  /*2490*/  CS2R R48, SRZ ;  /* 0x0000000000307805 */ /* 0x000fe2000001ff00 */
[----:B------:R-:W-:Y:S02]  /*24a0*/  CS2R R8, SRZ ;  /* 0x0000000000087805 */ /* 0x000fe4000001ff00 */
[----:B------:R-:W-:Y:S02]  /*24b0*/  IADD3.X R69, R92, UR18, R69, P1, P0 ;  /* 0x000000125c457c10 */ /* 0x000fe40008fe0445 */
        /* <DEDUP_REMOVED lines=14> */
.L_x_312:
[----:B------:R-:W-:Y:S05]  /*25a0*/  BSYNC B0 ;  /* 0x0000000000007941 */ /* 0x000fea0003800000 */
.L_x_311:
[----:B-----5:R-:W-:Y:S01]  /*25b0*/  MOV R17, R50 ;  /* 0x0000003200117202 */ /* 0x020fe20000000f00 */
[----:B------:R-:W-:Y:S01]  /*25c0*/  IMAD.MOV.U32 R19, RZ, RZ, R48 ;  /* 0x000000ffff137224 */ /* 0x000fe200078e0030 */
[----:B-1----:R-:W-:Y:S01]  /*25d0*/  MOV R4, R9 ;  /* 0x0000000900047202 */ /* 0x002fe20000000f00 */
[----:B------:R-:W-:Y:S01]  /*25e0*/  IMAD.MOV.U32 R18, RZ, RZ, R49 ;  /* 0x000000ffff127224 */ /* 0x000fe200078e0031 */
[----:B------:R-:W-:Y:S01]  /*25f0*/  MOV R2, R23 ;  /* 0x0000001700027202 */ /* 0x000fe20000000f00 */
[----:B------:R-:W-:Y:S01]  /*2600*/  IMAD.MOV.U32 R16, RZ, RZ, R51 ;  /* 0x000000ffff107224 */ /* 0x000fe200078e0033 */
[----:B------:R-:W-:Y:S01]  /*2610*/  BSSY B1, `(.L_x_313) ;  /* 0x0000076000017945 */ /* 0x000fe20003800000 */
[----:B------:R-:W-:Y:S01]  /*2620*/  IMAD.MOV.U32 R5, RZ, RZ, R8 ;  /* 0x000000ffff057224 */ /* 0x000fe200078e0008 */
[----:B------:R-:W-:Y:S01]  /*2630*/  PRMT R42, R18, 0x5410, R19 ;  /* 0x00005410122a7816 */ /* 0x000fe20000000013 */
[----:B------:R-:W-:Y:S01]  /*2640*/  IMAD.MOV.U32 R3, RZ, RZ, R22 ;  /* 0x000000ffff037224 */ /* 0x000fe200078e0016 */
[----:B------:R-:W-:Y:S02]  /*2650*/  PRMT R44, R16, 0x5410, R17 ;  /* 0x00005410102c7816 */ /* 0x000fe40000000011 */
[----:B------:R-:W-:Y:S02]  /*2660*/  PRMT R6, R4, 0x5410, R5 ;  /* 0x0000541004067816 */ /* 0x000fe40000000005 */
[----:B------:R-:W-:Y:S01]  /*2670*/  PRMT R7, R2, 0x5410, R3 ;  /* 0x0000541002077816 */ /* 0x000fe20000000003 */
[----:B------:R-:W-:-:S05]  /*2680*/  @P5 BRA `(.L_x_314) ;  /* 0x000006e000005947 */ /* 0x000fca0003800000 */
[----:B------:R-:W-:Y:S01]  /*2690*/  BSSY B0, `(.L_x_315) ;  /* 0x0000036000007945 */ /* 0x000fe20003800000 */
[----:B------:R-:W-:-:S05]  /*26a0*/  @P4 BRA `(.L_x_316) ;  /* 0x0000034000004947 */ /* 0x000fca0003800000 */
[----:B------:R-:W-:Y:S01]  /*26b0*/  ISETP.GE.AND P0, PT, R14, c[0x0][0x27c], PT ;  /* 0x00009f000e007a0c */ /* 0x000fe20003f06270 */
[----:B------:R-:W1:Y:S11]  /*26c0*/  LDS.128 R16, [R120+0x8100] ;  /* 0x0081000078107984 */ /* 0x000e760000000c00 */
[----:B------:R-:W-:Y:S01]  /*26d0*/  @!UPT UIADD3 URZ, URZ, URZ, URZ ;  /* 0x0000003f3f3ff290 */ /* 0x000fe2000fffe03f */
[----:B------:R-:W-:Y:S01]  /*26e0*/  @!P0 HADD2.F32 R37, -RZ, R37.H0_H0 ;  /* 0x20000025ff258230 */ /* 0x000fe20000004100 */
        /* <DEDUP_REMOVED lines=15> */
[-C--:B------:R-:W-:Y:S02]  /*27e0*/  @!P0 FMUL.FTZ R69, R34, R37.reuse ;  /* 0x0000002522458220 */ /* 0x080fe40000410000 */
[C---:B------:R-:W-:Y:S02]  /*27f0*/  @!P0 FMUL.FTZ R2, R28.reuse, R37 ;  /* 0x000000251c028220 */ /* 0x040fe40000410000 */
[----:B------:R-:W-:Y:S01]  /*2800*/  @!P0 FFMA.FTZ R69, R28, R41, -R69 ;  /* 0x000000291c458223 */ /* 0x000fe20000010845 */
[----:B------:R-:W-:Y:S01]  /*2810*/  @!P0 HADD2.F32 R28, -RZ, R30.H0_H0 ;  /* 0x2000001eff1c8230 */ /* 0x000fe20000004100 */
[----:B------:R-:W-:Y:S01]  /*2820*/  @!P0 FMUL.FTZ R68, R36, R35 ;  /* 0x0000002324448220 */ /* 0x000fe20000410000 */
[----:B------:R-:W-:Y:S01]  /*2830*/  @!P0 MOV R30, R18 ;  /* 0x00000012001e8202 */ /* 0x000fe20000000f00 */
[----:B------:R-:W-:Y:S01]  /*2840*/  @!P0 FFMA.FTZ R2, R34, R41, R2 ;  /* 0x0000002922028223 */ /* 0x000fe20000010002 */
[----:B------:R-:W-:Y:S01]  /*2850*/  @!P0 HADD2.F32 R41, -RZ, R40.H0_H0 ;  /* 0x20000028ff298230 */ /* 0x000fe20000004100 */
[C---:B------:R-:W-:Y:S02]  /*2860*/  @!P0 FMUL.FTZ R3, R28.reuse, R35 ;  /* 0x000000231c038220 */ /* 0x040fe40000410000 */
[----:B------:R-:W-:Y:S01]  /*2870*/  @!P0 FFMA.FTZ R68, R28, R45, -R68 ;  /* 0x0000002d1c448223 */ /* 0x000fe20000010844 */
[----:B------:R-:W-:Y:S01]  /*2880*/  @!P0 MOV R28, R19 ;  /* 0x00000013001c8202 */ /* 0x000fe20000000f00 */
[----:B------:R-:W-:Y:S01]  /*2890*/  @!P0 FFMA.FTZ R3, R36, R45, R3 ;  /* 0x0000002d24038223 */ /* 0x000fe20000010003 */
[----:B------:R-:W-:Y:S01]  /*28a0*/  @!P0 F2FP.PACK_AB R69, R2, R69 ;  /* 0x000000450245823e */ /* 0x000fe200000000ff */
[--C-:B------:R-:W-:Y:S02]  /*28b0*/  @!P0 HADD2.F32 R34, -RZ, R30.reuse.H1_H1 ;  /* 0x3000001eff228230 */ /* 0x100fe40000004100 */
[----:B------:R-:W-:Y:S01]  /*28c0*/  @!P0 HADD2.F32 R30, -RZ, R30.H0_H0 ;  /* 0x2000001eff1e8230 */ /* 0x000fe20000004100 */
[----:B------:R-:W-:Y:S01]  /*28d0*/  @!P0 MOV R16, R69 ;  /* 0x0000004500108202 */ /* 0x000fe20000000f00 */
[--C-:B------:R-:W-:Y:S01]  /*28e0*/  @!P0 HADD2.F32 R40, -RZ, R28.reuse.H1_H1 ;  /* 0x3000001cff288230 */ /* 0x100fe20000004100 */
[-C--:B------:R-:W-:Y:S01]  /*28f0*/  @!P0 FMUL.FTZ R71, R34, R31.reuse ;  /* 0x0000001f22478220 */ /* 0x080fe20000410000 */
[----:B------:R-:W-:Y:S01]  /*2900*/  @!P0 HADD2.F32 R28, -RZ, R28.H0_H0 ;  /* 0x2000001cff1c8230 */ /* 0x000fe20000004100 */
[----:B------:R-:W-:Y:S01]  /*2910*/  @!P0 FMUL.FTZ R4, R30, R31 ;  /* 0x0000001f1e048220 */ /* 0x000fe20000410000 */
[----:B------:R-:W-:Y:S01]  /*2920*/  @!P0 F2FP.PACK_AB R68, R3, R68 ;  /* 0x000000440344823e */ /* 0x000fe200000000ff */
[-C--:B------:R-:W-:Y:S02]  /*2930*/  @!P0 FMUL.FTZ R70, R40, R29.reuse ;  /* 0x0000001d28468220 */ /* 0x080fe40000410000 */
[----:B------:R-:W-:Y:S01]  /*2940*/  @!P0 FMUL.FTZ R5, R28, R29 ;  /* 0x0000001d1c058220 */ /* 0x000fe20000410000 */
[----:B------:R-:W-:Y:S01]  /*2950*/  @!P0 MOV R17, R68 ;  /* 0x0000004400118202 */ /* 0x000fe20000000f00 */
[-C--:B------:R-:W-:Y:S02]  /*2960*/  @!P0 FFMA.FTZ R4, R34, R41.reuse, R4 ;  /* 0x0000002922048223 */ /* 0x080fe40000010004 */
[----:B------:R-:W-:Y:S02]  /*2970*/  @!P0 FFMA.FTZ R71, R30, R41, -R71 ;  /* 0x000000291e478223 */ /* 0x000fe40000010847 */
[-C--:B------:R-:W-:Y:S02]  /*2980*/  @!P0 FFMA.FTZ R70, R28, R47.reuse, -R70 ;  /* 0x0000002f1c468223 */ /* 0x080fe40000010846 */
[----:B------:R-:W-:Y:S01]  /*2990*/  @!P0 FFMA.FTZ R5, R40, R47, R5 ;  /* 0x0000002f28058223 */ /* 0x000fe20000010005 */
[----:B------:R-:W-:Y:S04]  /*29a0*/  @!P0 F2FP.PACK_AB R71, R4, R71 ;  /* 0x000000470447823e */ /* 0x000fe800000000ff */
[----:B------:R-:W-:Y:S02]  /*29b0*/  @!P0 F2FP.PACK_AB R70, R5, R70 ;  /* 0x000000460546823e */ /* 0x000fe400000000ff */
[----:B------:R-:W-:Y:S02]  /*29c0*/  @!P0 MOV R18, R71 ;  /* 0x0000004700128202 */ /* 0x000fe40000000f00 */
[----:B------:R-:W-:Y:S05]  /*29d0*/  @!P0 MOV R19, R70 ;  /* 0x0000004600138202 */ /* 0x000fea0000000f00 */
[----:B------:R1:W-:Y:S02]  /*29e0*/  STG.E.128 [R66.64], R16 ;  /* 0x0000001042007986 */ /* 0x0003e4000c101d10 */
.L_x_316:
[----:B------:R-:W-:Y:S05]  /*29f0*/  BSYNC B0 ;  /* 0x0000000000007941 */ /* 0x000fea0003800000 */
.L_x_315:
[----:B------:R-:W-:Y:S11]  /*2a00*/  ISETP.GE.AND P0, PT, R119, c[0x0][0x1d4], PT ;  /* 0x0000750077007a0c */ /* 0x000ff60003f06270 */
[----:B------:R-:W-:Y:S02]  /*2a10*/  @!UPT UIADD3 URZ, URZ, URZ, URZ ;  /* 0x0000003f3f3ff290 */ /* 0x000fe4000fffe03f */
[----:B------:R-:W-:-:S05]  /*2a20*/  @P0 BRA `(.L_x_314) ;  /* 0x0000034000000947 */ /* 0x000fca0003800000 */
[----:B------:R-:W-:Y:S01]  /*2a30*/  ISETP.GE.AND P0, PT, R10, c[0x0][0x27c], PT ;  /* 0x00009f000a007a0c */ /* 0x000fe20003f06270 */
[----:B-1----:R-:W1:Y:S11]  /*2a40*/  LDS.128 R16, [R120+0xb100] ;  /* 0x00b1000078107984 */ /* 0x002e760000000c00 */
[----:B------:R-:W-:Y:S01]  /*2a50*/  @!UPT UIADD3 URZ, URZ, URZ, URZ ;  /* 0x0000003f3f3ff290 */ /* 0x000fe2000fffe03f */
[----:B------:R-:W-:Y:S01]  /*2a60*/  @!P0 HADD2.F32 R31, -RZ, R21.H1_H1 ;  /* 0x30000015ff1f8230 */ /* 0x000fe20000004100 */
[----:B------:R-:W-:Y:S01]  /*2a70*/  @!P0 SHF.R.U64 R28, R32, 0x10, R33 ;  /* 0x00000010201c8819 */ /* 0x000fe20000001221 */
[----:B------:R-:W-:Y:S01]  /*2a80*/  @!P0 HADD2.F32 R37, -RZ, R55.H1_H1 ;  /* 0x30000037ff258230 */ /* 0x000fe20000004100 */
        /* <DEDUP_REMOVED lines=11> */
[----:B------:R-:W-:Y:S01]  /*2b40*/  @!P0 HADD2.F32 R34, -RZ, R29.H0_H0 ;  /* 0x2000001dff228230 */ /* 0x000fe20000004100 */
[----:B------:R-:W-:Y:S01]  /*2b50*/  @!P0 MOV R29, R18 ;  /* 0x00000012001d8202 */ /* 0x000fe20000000f00 */
[--C-:B------:R-:W-:Y:S01]  /*2b60*/  @!P0 HADD2.F32 R36, -RZ, R30.reuse.H1_H1 ;  /* 0x3000001eff248230 */ /* 0x100fe20000004100 */
[CC--:B------:R-:W-:Y:S02]  /*2b70*/  @!P0 FMUL.FTZ R41, R35.reuse, R31.reuse ;  /* 0x0000001f23298220 */ /* 0x0c0fe40000410000 */
[----:B------:R-:W-:Y:S01]  /*2b80*/  @!P0 FMUL.FTZ R2, R34, R31 ;  /* 0x0000001f22028220 */ /* 0x000fe20000410000 */
[----:B------:R-:W-:Y:S01]  /*2b90*/  @!P0 HADD2.F32 R31, -RZ, R30.H0_H0 ;  /* 0x2000001eff1f8230 */ /* 0x000fe20000004100 */
[-C--:B------:R-:W-:Y:S01]  /*2ba0*/  @!P0 FMUL.FTZ R60, R36, R28.reuse ;  /* 0x0000001c243c8220 */ /* 0x080fe20000410000 */
[--C-:B------:R-:W-:Y:S01]  /*2bb0*/  @!P0 HADD2.F32 R30, -RZ, R29.reuse.H0_H0 ;  /* 0x2000001dff1e8230 */ /* 0x100fe20000004100 */
[----:B------:R-:W-:Y:S01]  /*2bc0*/  @!P0 FFMA.FTZ R2, R35, R37, R2 ;  /* 0x0000002523028223 */ /* 0x000fe20000010002 */
[----:B------:R-:W-:Y:S01]  /*2bd0*/  @!P0 HADD2.F32 R35, -RZ, R29.H1_H1 ;  /* 0x3000001dff238230 */ /* 0x000fe20000004100 */
[----:B------:R-:W-:Y:S01]  /*2be0*/  @!P0 FMUL.FTZ R3, R31, R28 ;  /* 0x0000001c1f038220 */ /* 0x000fe20000410000 */
[----:B------:R-:W-:Y:S01]  /*2bf0*/  @!P0 MOV R28, R19 ;  /* 0x00000013001c8202 */ /* 0x000fe20000000f00 */
[----:B------:R-:W-:Y:S01]  /*2c00*/  @!P0 FFMA.FTZ R41, R34, R37, -R41 ;  /* 0x0000002522298223 */ /* 0x000fe20000010829 */
[----:B------:R-:W-:Y:S01]  /*2c10*/  @!P0 HADD2.F32 R37, -RZ, R55.H0_H0 ;  /* 0x20000037ff258230 */ /* 0x000fe20000004100 */
[-C--:B------:R-:W-:Y:S02]  /*2c20*/  @!P0 FMUL.FTZ R4, R30, R21.reuse ;  /* 0x000000151e048220 */ /* 0x080fe40000410000 */
[C---:B------:R-:W-:Y:S01]  /*2c30*/  @!P0 FMUL.FTZ R45, R35.reuse, R21 ;  /* 0x00000015232d8220 */ /* 0x040fe20000410000 */
[----:B------:R-:W-:Y:S01]  /*2c40*/  @!P0 F2FP.PACK_AB R41, R2, R41 ;  /* 0x000000290229823e */ /* 0x000fe200000000ff */
[-C--:B------:R-:W-:Y:S01]  /*2c50*/  @!P0 FFMA.FTZ R3, R36, R38.reuse, R3 ;  /* 0x0000002624038223 */ /* 0x080fe20000010003 */
[--C-:B------:R-:W-:Y:S01]  /*2c60*/  @!P0 HADD2.F32 R39, -RZ, R28.reuse.H1_H1 ;  /* 0x3000001cff278230 */ /* 0x100fe20000004100 */
[----:B------:R-:W-:Y:S01]  /*2c70*/  @!P0 FFMA.FTZ R4, R35, R37, R4 ;  /* 0x0000002523048223 */ /* 0x000fe20000010004 */
[----:B------:R-:W-:Y:S01]  /*2c80*/  @!P0 MOV R16, R41 ;  /* 0x0000002900108202 */ /* 0x000fe20000000f00 */
[----:B------:R-:W-:Y:S01]  /*2c90*/  @!P0 HADD2.F32 R29, -RZ, R28.H0_H0 ;  /* 0x2000001cff1d8230 */ /* 0x000fe20000004100 */
[----:B------:R-:W-:Y:S02]  /*2ca0*/  @!P0 FFMA.FTZ R60, R31, R38, -R60 ;  /* 0x000000261f3c8223 */ /* 0x000fe4000001083c */
[-C--:B------:R-:W-:Y:S02]  /*2cb0*/  @!P0 FMUL.FTZ R47, R39, R32.reuse ;  /* 0x00000020272f8220 */ /* 0x080fe40000410000 */
[----:B------:R-:W-:Y:S01]  /*2cc0*/  @!P0 FMUL.FTZ R5, R29, R32 ;  /* 0x000000201d058220 */ /* 0x000fe20000410000 */
[----:B------:R-:W-:Y:S01]  /*2cd0*/  @!P0 F2FP.PACK_AB R60, R3, R60 ;  /* 0x0000003c033c823e */ /* 0x000fe200000000ff */
[----:B------:R-:W-:Y:S02]  /*2ce0*/  @!P0 FFMA.FTZ R45, R30, R37, -R45 ;  /* 0x000000251e2d8223 */ /* 0x000fe4000001082d */
[----:B------:R-:W-:Y:S01]  /*2cf0*/  @!P0 FFMA.FTZ R47, R29, R40, -R47 ;  /* 0x000000281d2f8223 */ /* 0x000fe2000001082f */
[----:B------:R-:W-:Y:S01]  /*2d00*/  @!P0 MOV R17, R60 ;  /* 0x0000003c00118202 */ /* 0x000fe20000000f00 */
[----:B------:R-:W-:Y:S01]  /*2d10*/  @!P0 FFMA.FTZ R5, R39, R40, R5 ;  /* 0x0000002827058223 */ /* 0x000fe20000010005 */
[----:B------:R-:W-:Y:S04]  /*2d20*/  @!P0 F2FP.PACK_AB R45, R4, R45 ;  /* 0x0000002d042d823e */ /* 0x000fe800000000ff */
[----:B------:R-:W-:Y:S02]  /*2d30*/  @!P0 F2FP.PACK_AB R68, R5, R47 ;  /* 0x0000002f0544823e */ /* 0x000fe400000000ff */
[----:B------:R-:W-:Y:S02]  /*2d40*/  @!P0 MOV R18, R45 ;  /* 0x0000002d00128202 */ /* 0x000fe40000000f00 */
[----:B------:R-:W-:Y:S05]  /*2d50*/  @!P0 MOV R19, R68 ;  /* 0x0000004400138202 */ /* 0x000fea0000000f00 */
[----:B------:R1:W-:Y:S02]  /*2d60*/  STG.E.128 [R66.64+0x80], R16 ;  /* 0x0000801042007986 */ /* 0x0003e4000c101d10 */
.L_x_314:
[----:B------:R-:W-:Y:S05]  /*2d70*/  BSYNC B1 ;  /* 0x0000000000017941 */ /* 0x000fea0003800000 */
.L_x_313:
[----:B------:R-:W-:Y:S01]  /*2d80*/  BSSY B1, `(.L_x_317) ;  /* 0x0000070000017945 */ /* 0x000fe20003800000 */
[----:B------:R-:W-:-:S05]  /*2d90*/  @P3 BRA `(.L_x_318) ;  /* 0x000006e000003947 */ /* 0x000fca0003800000 */
[----:B------:R-:W-:Y:S01]  /*2da0*/  BSSY B0, `(.L_x_319) ;  /* 0x0000036000007945 */ /* 0x000fe20003800000 */
[----:B------:R-:W-:-:S05]  /*2db0*/  @P4 BRA `(.L_x_320) ;  /* 0x0000034000004947 */ /* 0x000fca0003800000 */
[----:B------:R-:W-:Y:S01]  /*2dc0*/  ISETP.GE.AND P0, PT, R14, c[0x0][0x27c], PT ;  /* 0x00009f000e007a0c */ /* 0x000fe20003f06270 */
[----:B-1----:R-:W1:Y:S11]  /*2dd0*/  LDS.128 R16, [R120+0x9100] ;  /* 0x0091000078107984 */ /* 0x002e760000000c00 */
[----:B------:R-:W-:Y:S01]  /*2de0*/  @!UPT UIADD3 URZ, URZ, URZ, URZ ;  /* 0x0000003f3f3ff290 */ /* 0x000fe2000fffe03f */
[----:B------:R-:W-:Y:S01]  /*2df0*/  @!P0 HADD2.F32 R29, -RZ, R20.H1_H1 ;  /* 0x30000014ff1d8230 */ /* 0x000fe20000004100 */
[--C-:B------:R-:W-:Y:S01]  /*2e00*/  @!P0 SHF.R.U64 R21, R26, 0x10, R27.reuse ;  /* 0x000000101a158819 */ /* 0x100fe2000000121b */
[----:B------:R-:W-:Y:S01]  /*2e10*/  @!P0 HADD2.F32 R31, -RZ, R54.H1_H1 ;  /* 0x30000036ff1f8230 */ /* 0x000fe20000004100 */
        /* <DEDUP_REMOVED lines=21> */
[C---:B------:R-:W-:Y:S01]  /*2f70*/  @!P0 FMUL.FTZ R3, R28.reuse, R21 ;  /* 0x000000151c038220 */ /* 0x040fe20000410000 */
[----:B------:R-:W-:Y:S01]  /*2f80*/  @!P0 MOV R21, R19 ;  /* 0x0000001300158202 */ /* 0x000fe20000000f00 */
[-C--:B------:R-:W-:Y:S01]  /*2f90*/  @!P0 FFMA.FTZ R38, R28, R33.reuse, -R38 ;  /* 0x000000211c268223 */ /* 0x080fe20000010826 */
[--C-:B------:R-:W-:Y:S01]  /*2fa0*/  @!P0 HADD2.F32 R31, -RZ, R27.reuse.H1_H1 ;  /* 0x3000001bff1f8230 */ /* 0x100fe20000004100 */
[----:B------:R-:W-:Y:S01]  /*2fb0*/  @!P0 FFMA.FTZ R3, R32, R33, R3 ;  /* 0x0000002120038223 */ /* 0x000fe20000010003 */
[----:B------:R-:W-:Y:S01]  /*2fc0*/  @!P0 F2FP.PACK_AB R35, R2, R35 ;  /* 0x000000230223823e */ /* 0x000fe200000000ff */
[----:B------:R-:W-:Y:S02]  /*2fd0*/  @!P0 HADD2.F32 R27, -RZ, R27.H0_H0 ;  /* 0x2000001bff1b8230 */ /* 0x000fe40000004100 */
[----:B------:R-:W-:Y:S01]  /*2fe0*/  @!P0 FMUL.FTZ R37, R31, R20 ;  /* 0x000000141f258220 */ /* 0x000fe20000410000 */
[----:B------:R-:W-:Y:S01]  /*2ff0*/  @!P0 F2FP.PACK_AB R38, R3, R38 ;  /* 0x000000260326823e */ /* 0x000fe200000000ff */
[--C-:B------:R-:W-:Y:S01]  /*3000*/  @!P0 HADD2.F32 R34, -RZ, R21.reuse.H1_H1 ;  /* 0x30000015ff228230 */ /* 0x100fe20000004100 */
[C---:B------:R-:W-:Y:S01]  /*3010*/  @!P0 FMUL.FTZ R4, R27.reuse, R20 ;  /* 0x000000141b048220 */ /* 0x040fe20000410000 */
[----:B------:R-:W-:Y:S01]  /*3020*/  @!P0 MOV R16, R35 ;  /* 0x0000002300108202 */ /* 0x000fe20000000f00 */
[----:B------:R-:W-:Y:S01]  /*3030*/  @!P0 FFMA.FTZ R37, R27, R30, -R37 ;  /* 0x0000001e1b258223 */ /* 0x000fe20000010825 */
[----:B------:R-:W-:Y:S01]  /*3040*/  @!P0 MOV R17, R38 ;  /* 0x0000002600118202 */ /* 0x000fe20000000f00 */
[----:B------:R-:W-:Y:S01]  /*3050*/  @!P0 FMUL.FTZ R39, R34, R26 ;  /* 0x0000001a22278220 */ /* 0x000fe20000410000 */
[----:B------:R-:W-:Y:S01]  /*3060*/  @!P0 HADD2.F32 R21, -RZ, R21.H0_H0 ;  /* 0x20000015ff158230 */ /* 0x000fe20000004100 */
[----:B------:R-:W-:Y:S04]  /*3070*/  @!P0 FFMA.FTZ R4, R31, R30, R4 ;  /* 0x0000001e1f048223 */ /* 0x000fe80000010004 */
[C---:B------:R-:W-:Y:S01]  /*3080*/  @!P0 FMUL.FTZ R5, R21.reuse, R26 ;  /* 0x0000001a15058220 */ /* 0x040fe20000410000 */
[----:B------:R-:W-:Y:S01]  /*3090*/  @!P0 F2FP.PACK_AB R37, R4, R37 ;  /* 0x000000250425823e */ /* 0x000fe200000000ff */
[-C--:B------:R-:W-:Y:S02]  /*30a0*/  @!P0 FFMA.FTZ R39, R21, R36.reuse, -R39 ;  /* 0x0000002415278223 */ /* 0x080fe40000010827 */
[----:B------:R-:W-:Y:S01]  /*30b0*/  @!P0 FFMA.FTZ R5, R34, R36, R5 ;  /* 0x0000002422058223 */ /* 0x000fe20000010005 */
[----:B------:R-:W-:Y:S04]  /*30c0*/  @!P0 MOV R18, R37 ;  /* 0x0000002500128202 */ /* 0x000fe80000000f00 */
[----:B------:R-:W-:Y:S04]  /*30d0*/  @!P0 F2FP.PACK_AB R40, R5, R39 ;  /* 0x000000270528823e */ /* 0x000fe800000000ff */
[----:B------:R-:W-:Y:S05]  /*30e0*/  @!P0 MOV R19, R40 ;  /* 0x0000002800138202 */ /* 0x000fea0000000f00 */
[----:B------:R1:W-:Y:S02]  /*30f0*/  STG.E.128 [R64.64], R16 ;  /* 0x0000001040007986 */ /* 0x0003e4000c101d10 */
.L_x_320:
[----:B------:R-:W-:Y:S05]  /*3100*/  BSYNC B0 ;  /* 0x0000000000007941 */ /* 0x000fea0003800000 */
.L_x_319:
[----:B------:R-:W-:Y:S11]  /*3110*/  ISETP.GE.AND P0, PT, R119, c[0x0][0x1d4], PT ;  /* 0x0000750077007a0c */ /* 0x000ff60003f06270 */
[----:B------:R-:W-:Y:S02]  /*3120*/  @!UPT UIADD3 URZ, URZ, URZ, URZ ;  /* 0x0000003f3f3ff290 */ /* 0x000fe4000fffe03f */
[----:B------:R-:W-:-:S05]  /*3130*/  @P0 BRA `(.L_x_318) ;  /* 0x0000034000000947 */ /* 0x000fca0003800000 */
[----:B------:R-:W-:Y:S01]  /*3140*/  ISETP.GE.AND P0, PT, R10, c[0x0][0x27c], PT ;  /* 0x00009f000a007a0c */ /* 0x000fe20003f06270 */
[----:B-1----:R-:W1:Y:S11]  /*3150*/  LDS.128 R16, [R120+0xc100] ;  /* 0x00c1000078107984 */ /* 0x002e760000000c00 */
[----:B------:R-:W-:Y:S01]  /*3160*/  @!UPT UIADD3 URZ, URZ, URZ, URZ ;  /* 0x0000003f3f3ff290 */ /* 0x000fe2000fffe03f */
[--C-:B------:R-:W-:Y:S01]  /*3170*/  @!P0 HADD2.F32 R26, -RZ, R11.reuse.H1_H1 ;  /* 0x3000000bff1a8230 */ /* 0x100fe20000004100 */
        /* <DEDUP_REMOVED lines=16> */
[-C--:B------:R-:W-:Y:S01]  /*3280*/  @!P0 FMUL.FTZ R33, R27, R26.reuse ;  /* 0x0000001a1b218220 */ /* 0x080fe20000410000 */
[----:B------:R-:W-:Y:S01]  /*3290*/  @!P0 HADD2.F32 R25, -RZ, R25.H0_H0 ;  /* 0x20000019ff198230 */ /* 0x000fe20000004100 */
[C---:B------:R-:W-:Y:S02]  /*32a0*/  @!P0 FMUL.FTZ R2, R21.reuse, R26 ;  /* 0x0000001a15028220 */ /* 0x040fe40000410000 */
[----:B------:R-:W-:Y:S01]  /*32b0*/  @!P0 FFMA.FTZ R33, R21, R28, -R33 ;  /* 0x0000001c15218223 */ /* 0x000fe20000010821 */
[----:B------:R-:W-:Y:S01]  /*32c0*/  @!P0 MOV R21, R18 ;  /* 0x0000001200158202 */ /* 0x000fe20000000f00 */
[-C--:B------:R-:W-:Y:S02]  /*32d0*/  @!P0 FMUL.FTZ R34, R29, R20.reuse ;  /* 0x000000141d228220 */ /* 0x080fe40000410000 */
[----:B------:R-:W-:Y:S01]  /*32e0*/  @!P0 FMUL.FTZ R3, R25, R20 ;  /* 0x0000001419038220 */ /* 0x000fe20000410000 */
[----:B------:R-:W-:Y:S01]  /*32f0*/  @!P0 MOV R20, R19 ;  /* 0x0000001300148202 */ /* 0x000fe20000000f00 */
[----:B------:R-:W-:Y:S01]  /*3300*/  @!P0 FFMA.FTZ R2, R27, R28, R2 ;  /* 0x0000001c1b028223 */ /* 0x000fe20000010002 */
[--C-:B------:R-:W-:Y:S01]  /*3310*/  @!P0 HADD2.F32 R26, -RZ, R21.reuse.H0_H0 ;  /* 0x20000015ff1a8230 */ /* 0x100fe20000004100 */
[-C--:B------:R-:W-:Y:S01]  /*3320*/  @!P0 FFMA.FTZ R3, R29, R30.reuse, R3 ;  /* 0x0000001e1d038223 */ /* 0x080fe20000010003 */
[----:B------:R-:W-:Y:S01]  /*3330*/  @!P0 HADD2.F32 R27, -RZ, R21.H1_H1 ;  /* 0x30000015ff1b8230 */ /* 0x000fe20000004100 */
[----:B------:R-:W-:Y:S01]  /*3340*/  @!P0 FFMA.FTZ R34, R25, R30, -R34 ;  /* 0x0000001e19228223 */ /* 0x000fe20000010822 */
[----:B------:R-:W-:Y:S01]  /*3350*/  @!P0 F2FP.PACK_AB R33, R2, R33 ;  /* 0x000000210221823e */ /* 0x000fe200000000ff */
[-C--:B------:R-:W-:Y:S01]  /*3360*/  @!P0 FMUL.FTZ R4, R26, R11.reuse ;  /* 0x0000000b1a048220 */ /* 0x080fe20000410000 */
[--C-:B------:R-:W-:Y:S01]  /*3370*/  @!P0 HADD2.F32 R28, -RZ, R20.reuse.H1_H1 ;  /* 0x30000014ff1c8230 */ /* 0x100fe20000004100 */
[----:B------:R-:W-:Y:S01]  /*3380*/  @!P0 FMUL.FTZ R35, R27, R11 ;  /* 0x0000000b1b238220 */ /* 0x000fe20000410000 */
[----:B------:R-:W-:Y:S01]  /*3390*/  @!P0 F2FP.PACK_AB R34, R3, R34 ;  /* 0x000000220322823e */ /* 0x000fe200000000ff */
[----:B------:R-:W-:Y:S01]  /*33a0*/  @!P0 HADD2.F32 R21, -RZ, R20.H0_H0 ;  /* 0x20000014ff158230 */ /* 0x000fe20000004100 */
[----:B------:R-:W-:Y:S01]  /*33b0*/  @!P0 MOV R16, R33 ;  /* 0x0000002100108202 */ /* 0x000fe20000000f00 */
[----:B------:R-:W-:Y:S01]  /*33c0*/  @!P0 FMUL.FTZ R36, R28, R24 ;  /* 0x000000181c248220 */ /* 0x000fe20000410000 */
[----:B------:R-:W-:Y:S01]  /*33d0*/  @!P0 MOV R17, R34 ;  /* 0x0000002200118202 */ /* 0x000fe20000000f00 */
[-C--:B------:R-:W-:Y:S02]  /*33e0*/  @!P0 FFMA.FTZ R4, R27, R31.reuse, R4 ;  /* 0x0000001f1b048223 */ /* 0x080fe40000010004 */
[C---:B------:R-:W-:Y:S02]  /*33f0*/  @!P0 FMUL.FTZ R5, R21.reuse, R24 ;  /* 0x0000001815058220 */ /* 0x040fe40000410000 */
[----:B------:R-:W-:Y:S02]  /*3400*/  @!P0 FFMA.FTZ R35, R26, R31, -R35 ;  /* 0x0000001f1a238223 */ /* 0x000fe40000010823 */
[-C--:B------:R-:W-:Y:S02]  /*3410*/  @!P0 FFMA.FTZ R36, R21, R32.reuse, -R36 ;  /* 0x0000002015248223 */ /* 0x080fe40000010824 */
[----:B------:R-:W-:Y:S01]  /*3420*/  @!P0 FFMA.FTZ R5, R28, R32, R5 ;  /* 0x000000201c058223 */ /* 0x000fe20000010005 */
[----:B------:R-:W-:Y:S04]  /*3430*/  @!P0 F2FP.PACK_AB R35, R4, R35 ;  /* 0x000000230423823e */ /* 0x000fe800000000ff */
[----:B------:R-:W-:Y:S02]  /*3440*/  @!P0 F2FP.PACK_AB R36, R5, R36 ;  /* 0x000000240524823e */ /* 0x000fe400000000ff */
[----:B------:R-:W-:Y:S02]  /*3450*/  @!P0 MOV R18, R35 ;  /* 0x0000002300128202 */ /* 0x000fe40000000f00 */
[----:B------:R-:W-:Y:S05]  /*3460*/  @!P0 MOV R19, R36 ;  /* 0x0000002400138202 */ /* 0x000fea0000000f00 */
[----:B------:R1:W-:Y:S02]  /*3470*/  STG.E.128 [R64.64+0x80], R16 ;  /* 0x0000801040007986 */ /* 0x0003e4000c101d10 */
.L_x_318:
[----:B------:R-:W-:Y:S05]  /*3480*/  BSYNC B1 ;  /* 0x0000000000017941 */ /* 0x000fea0003800000 */
.L_x_317:
[----:B------:R-:W-:-:S05]  /*3490*/  @P2 BRA `(.L_x_321) ;  /* 0x000023c000002947 */ /* 0x000fca0003800000 */
[----:B------:R-:W-:Y:S01]  /*34a0*/  BSSY B0, `(.L_x_322) ;  /* 0x0000036000007945 */ /* 0x000fe20003800000 */
[----:B------:R-:W-:-:S05]  /*34b0*/  @P4 BRA `(.L_x_323) ;  /* 0x0000034000004947 */ /* 0x000fca0003800000 */
[----:B------:R-:W-:Y:S01]  /*34c0*/  ISETP.GE.AND P0, PT, R14, c[0x0][0x27c], PT ;  /* 0x00009f000e007a0c */ /* 0x000fe20003f06270 */
[----:B-1----:R-:W1:Y:S11]  /*34d0*/  LDS.128 R16, [R120+0xa100] ;  /* 0x00a1000078107984 */ /* 0x002e760000000c00 */
[----:B------:R-:W-:Y:S01]  /*34e0*/  @!UPT UIADD3 URZ, URZ, URZ, URZ ;  /* 0x0000003f3f3ff290 */ /* 0x000fe2000fffe03f */
[----:B------:R-:W-:Y:S01]  /*34f0*/  @!P0 HADD2.F32 R27, -RZ, R44.H1_H1 ;  /* 0x3000002cff1b8230 */ /* 0x000fe20000004100 */
[--C-:B------:R-:W-:Y:S02]  /*3500*/  @!P0 SHF.R.U64 R11, R22, 0x10, R23.reuse ;  /* 0x00000010160b8819 */ /* 0x100fe40000001217 */
[----:B------:R-:W-:Y:S01]  /*3510*/  @!P0 SHF.R.U32.HI R22, RZ, 0x10, R23 ;  /* 0x00000010ff168819 */ /* 0x000fe20000011617 */
[----:B------:R-:W-:Y:S01]  /*3520*/  @!P0 HADD2.F32 R23, -RZ, R7.H1_H1 ;  /* 0x30000007ff178230 */ /* 0x000fe20000004100 */
        /* <DEDUP_REMOVED lines=21> */
[--C-:B------:R-:W-:Y:S01]  /*3680*/  @!P0 HADD2.F32 R25, -RZ, R20.reuse.H1_H1 ;  /* 0x30000014ff198230 */ /* 0x100fe20000004100 */
[-C--:B------:R-:W-:Y:S01]  /*3690*/  @!P0 FFMA.FTZ R3, R26, R29.reuse, R3 ;  /* 0x0000001d1a038223 */ /* 0x080fe20000010003 */
[----:B------:R-:W-:Y:S01]  /*36a0*/  @!P0 HADD2.F32 R20, -RZ, R20.H0_H0 ;  /* 0x20000014ff148230 */ /* 0x000fe20000004100 */
        /* <DEDUP_REMOVED lines=10> */
[----:B------:R-:W-:Y:S01]  /*3750*/  @!P0 HADD2.F32 R27, -RZ, R44.H0_H0 ;  /* 0x2000002cff1b8230 */ /* 0x000fe20000004100 */
[C---:B------:R-:W-:Y:S02]  /*3760*/  @!P0 FMUL.FTZ R5, R11.reuse, R22 ;  /* 0x000000160b058220 */ /* 0x040fe40000410000 */
[-C--:B------:R-:W-:Y:S02]  /*3770*/  @!P0 FFMA.FTZ R34, R11, R30.reuse, -R34 ;  /* 0x0000001e0b228223 */ /* 0x080fe40000010822 */
[-C--:B------:R-:W-:Y:S02]  /*3780*/  @!P0 FFMA.FTZ R4, R25, R27.reuse, R4 ;  /* 0x0000001b19048223 */ /* 0x080fe40000010004 */
[----:B------:R-:W-:Y:S02]  /*3790*/  @!P0 FFMA.FTZ R33, R20, R27, -R33 ;  /* 0x0000001b14218223 */ /* 0x000fe40000010821 */
[----:B------:R-:W-:Y:S03]  /*37a0*/  @!P0 FFMA.FTZ R5, R28, R30, R5 ;  /* 0x0000001e1c058223 */ /* 0x000fe60000010005 */
[----:B------:R-:W-:Y:S02]  /*37b0*/  @!P0 F2FP.PACK_AB R33, R4, R33 ;  /* 0x000000210421823e */ /* 0x000fe400000000ff */
[----:B------:R-:W-:Y:S02]  /*37c0*/  @!P0 F2FP.PACK_AB R34, R5, R34 ;  /* 0x000000220522823e */ /* 0x000fe400000000ff */
[----:B------:R-:W-:Y:S02]  /*37d0*/  @!P0 MOV R18, R33 ;  /* 0x0000002100128202 */ /* 0x000fe40000000f00 */
[----:B------:R-:W-:Y:S05]  /*37e0*/  @!P0 MOV R19, R34 ;  /* 0x0000002200138202 */ /* 0x000fea0000000f00 */
[----:B------:R1:W-:Y:S02]  /*37f0*/  STG.E.128 [R62.64], R16 ;  /* 0x000000103e007986 */ /* 0x0003e4000c101d10 */
.L_x_323:
[----:B------:R-:W-:Y:S05]  /*3800*/  BSYNC B0 ;  /* 0x0000000000007941 */ /* 0x000fea0003800000 */
.L_x_322:
[----:B------:R-:W-:Y:S11]  /*3810*/  ISETP.GE.AND P0, PT, R119, c[0x0][0x1d4], PT ;  /* 0x0000750077007a0c */ /* 0x000ff60003f06270 */
[----:B------:R-:W-:Y:S02]  /*3820*/  @!UPT UIADD3 URZ, URZ, URZ, URZ ;  /* 0x0000003f3f3ff290 */ /* 0x000fe4000fffe03f */
        /* <DEDUP_REMOVED lines=21> */
[----:B------:R-:W-:Y:S01]  /*3980*/  @!P0 FMUL.FTZ R2, R11, R20 ;  /* 0x000000140b028220 */ /* 0x000fe20000410000 */
[----:B------:R-:W-:Y:S01]  /*3990*/  @!P0 HADD2.F32 R20, -RZ, R9.H0_H0 ;  /* 0x20000009ff148230 */ /* 0x000fe20000004100 */
[-C--:B------:R-:W-:Y:S01]  /*39a0*/  @!P0 FMUL.FTZ R28, R24, R7.reuse ;  /* 0x00000007181c8220 */ /* 0x080fe20000410000 */
[----:B------:R-:W-:Y:S01]  /*39b0*/  @!P0 MOV R9, R18 ;  /* 0x0000001200098202 */ /* 0x000fe20000000f00 */
[-C--:B------:R-:W-:Y:S02]  /*39c0*/  @!P0 FFMA.FTZ R2, R21, R22.reuse, R2 ;  /* 0x0000001615028223 */ /* 0x080fe40000010002 */
[----:B------:R-:W-:Y:S01]  /*39d0*/  @!P0 FMUL.FTZ R3, R20, R7 ;  /* 0x0000000714038220 */ /* 0x000fe20000410000 */
[----:B------:R-:W-:Y:S01]  /*39e0*/  @!P0 MOV R7, R19 ;  /* 0x0000001300078202 */ /* 0x000fe20000000f00 */
[----:B------:R-:W-:Y:S01]  /*39f0*/  @!P0 FFMA.FTZ R27, R11, R22, -R27 ;  /* 0x000000160b1b8223 */ /* 0x000fe2000001081b */
        /* <DEDUP_REMOVED lines=15> */
[----:B------:R-:W-:Y:S02]  /*3af0*/  @!P0 FFMA.FTZ R30, R7, R26, -R30 ;  /* 0x0000001a071e8223 */ /* 0x000fe4000001081e */
[-C--:B------:R-:W-:Y:S02]  /*3b00*/  @!P0 FFMA.FTZ R4, R21, R22.reuse, R4 ;  /* 0x0000001615048223 */ /* 0x080fe40000010004 */
[----:B------:R-:W-:Y:S02]  /*3b10*/  @!P0 FFMA.FTZ R29, R9, R22, -R29 ;  /* 0x00000016091d8223 */ /* 0x000fe4000001081d */
[----:B------:R-:W-:Y:S03]  /*3b20*/  @!P0 FFMA.FTZ R5, R25, R26, R5 ;  /* 0x0000001a19058223 */ /* 0x000fe60000010005 */
[----:B------:R-:W-:Y:S02]  /*3b30*/  @!P0 F2FP.PACK_AB R29, R4, R29 ;  /* 0x0000001d041d823e */ /* 0x000fe400000000ff */
[----:B------:R-:W-:Y:S02]  /*3b40*/  @!P0 F2FP.PACK_AB R30, R5, R30 ;  /* 0x0000001e051e823e */ /* 0x000fe400000000ff */
[----:B------:R-:W-:Y:S02]  /*3b50*/  @!P0 MOV R18, R29 ;  /* 0x0000001d00128202 */ /* 0x000fe40000000f00 */
[----:B------:R-:W-:Y:S05]  /*3b60*/  @!P0 MOV R19, R30 ;  /* 0x0000001e00138202 */ /* 0x000fea0000000f00 */
[----:B------:R1:W-:Y:S01]  /*3b70*/  STG.E.128 [R62.64+0x80], R16 ;  /* 0x000080103e007986 */ /* 0x0003e2000c101d10 */
[----:B------:R-:W-:-:S05]  /*3b80*/  BRA `(.L_x_321) ;  /* 0x00001cd000007947 */ /* 0x000fca0003800000 */
.L_x_306:
[-C--:B------:R-:W-:Y:S01]  /*3b90*/  ISETP.GE.AND P0, PT, R118, R78.reuse, PT ;  /* 0x0000004e7600720c */ /* 0x080fe20003f06270 */
        /* <DEDUP_REMOVED lines=14> */
[----:B------:R-:W-:Y:S04]  /*3c80*/  @!P2 IADD3 R21, P1, P0, R134, UR22, R160 ;  /* 0x000000168615ac10 */ /* 0x000fe8000f83e0a0 */
[--C-:B------:R-:W-:Y:S02]  /*3c90*/  @!P2 IADD3.X R20, R90, UR20, R69.reuse, P1, P0 ;  /* 0x000000145a14ac10 */ /* 0x100fe40008fe0445 */
[----:B------:R-:W-:Y:S04]  /*3ca0*/  @!P2 IADD3 R23, P1, P0, R132, UR6, R70 ;  /* 0x000000068417ac10 */ /* 0x000fe8000f83e046 */
[----:B------:R-:W-:Y:S02]  /*3cb0*/  @!P2 IADD3.X R22, R88, UR21, R36, P1, P0 ;  /* 0x000000155816ac10 */ /* 0x000fe40008fe0424 */
[-C--:B------:R-:W-:Y:S04]  /*3cc0*/  ISETP.GE.AND P0, PT, R115, R78.reuse, PT ;  /* 0x0000004e7300720c */ /* 0x080fe80003f06270 */
[----:B------:R-:W-:Y:S11]  /*3cd0*/  ISETP.GE.OR P1, PT, R12, c[0x0][0x27c], P0 ;  /* 0x00009f000c007a0c */ /* 0x000ff60000726670 */
[----:B------:R-:W-:Y:S02]  /*3ce0*/  @!UPT UIADD3 URZ, URZ, URZ, URZ ;  /* 0x0000003f3f3ff290 */ /* 0x000fe4000fffe03f */
[----:B------:R-:W-:Y:S04]  /*3cf0*/  @!P1 IADD3 R38, P3, P0, R134, UR19, R160 ;  /* 0x0000001386269c10 */ /* 0x000fe8000f87e0a0 */
[----:B------:R-:W-:Y:S02]  /*3d00*/  @!P1 IADD3.X R31, R90, UR18, R69, P3, P0 ;  /* 0x000000125a1f9c10 */ /* 0x000fe40009fe0445 */
[----:B------:R-:W-:Y:S04]  /*3d10*/  @!P1 IADD3 R40, P3, P0, R132, UR7, R70 ;  /* 0x0000000784289c10 */ /* 0x000fe8000f87e046 */
[----:B------:R-:W-:Y:S02]  /*3d20*/  @!P1 IADD3.X R37, R88, UR5, R36, P3, P0 ;  /* 0x0000000558259c10 */ /* 0x000fe40009fe0424 */
[C---:B------:R-:W-:Y:S04]  /*3d30*/  @!P2 LEA R50, P0, R21.reuse, c[0x0][0x270], 0x1 ;  /* 0x00009c001532aa11 */ /* 0x040fe800078008ff */
[----:B------:R-:W-:Y:S02]  /*3d40*/  @!P2 LEA.HI.X R51, R21, c[0x0][0x274], R20, 0x1, P0 ;  /* 0x00009d001533aa11 */ /* 0x000fe400000f0c14 */
[C---:B------:R-:W-:Y:S03]  /*3d50*/  @!P2 LEA R20, P0, R23.reuse, c[0x0][0x288], 0x1 ;  /* 0x0000a2001714aa11 */ /* 0x040fe600078008ff */
[----:B------:R-:W2:Y:S01]  /*3d60*/  @!P2 LDG.E.128 R64, [R50.64] ;  /* 0x000000103240a981 */ /* 0x000ea2000c1e1d00 */
[----:B------:R-:W-:Y:S02]  /*3d70*/  @!P2 LEA.HI.X R21, R23, c[0x0][0x28c], R22, 0x1, P0 ;  /* 0x0000a3001715aa11 */ /* 0x000fe400000f0c16 */
[C---:B------:R-:W-:Y:S04]  /*3d80*/  @!P1 LEA R48, P0, R38.reuse, c[0x0][0x270], 0x1 ;  /* 0x00009c0026309a11 */ /* 0x040fe800078008ff */
[----:B------:R-:W-:Y:S01]  /*3d90*/  @!P1 LEA.HI.X R49, R38, c[0x0][0x274], R31, 0x1, P0 ;  /* 0x00009d0026319a11 */ /* 0x000fe200000f0c1f */
[----:B------:R1:W3:Y:S01]  /*3da0*/  @!P2 LDG.E.128 R24, [R20.64] ;  /* 0x000000101418a981 */ /* 0x0002e2000c1e1d00 */
[C---:B------:R-:W-:Y:S04]  /*3db0*/  @!P1 LEA R38, P0, R40.reuse, c[0x0][0x288], 0x1 ;  /* 0x0000a20028269a11 */ /* 0x040fe800078008ff */
[----:B------:R-:W-:Y:S02]  /*3dc0*/  @!P1 LEA.HI.X R39, R40, c[0x0][0x28c], R37, 0x1, P0 ;  /* 0x0000a30028279a11 */ /* 0x000fe400000f0c25 */
[----:B------:R-:W-:Y:S01]  /*3dd0*/  ISETP.GE.AND P0, PT, R121, R78, PT ;  /* 0x0000004e7900720c */ /* 0x000fe20003f06270 */
[----:B------:R-:W4:Y:S03]  /*3de0*/  @!P1 LDG.E.128 R60, [R48.64] ;  /* 0x00000010303c9981 */ /* 0x000f26000c1e1d00 */
[----:B------:R-:W-:Y:S05]  /*3df0*/  ISETP.GE.OR P0, PT, R12, c[0x0][0x27c], P0 ;  /* 0x00009f000c007a0c */ /* 0x000fea0000706670 */
[----:B------:R-:W4:Y:S08]  /*3e00*/  @!P1 LDG.E.128 R16, [R38.64] ;  /* 0x0000001026109981 */ /* 0x000f30000c1e1d00 */
[----:B------:R-:W-:Y:S05]  /*3e10*/  @!P0 IADD3 R160, P1, R134, R160, RZ ;  /* 0x000000a086a08210 */ /* 0x000fea0007f3e0ff */
[----:B------:R-:W-:Y:S01]  /*3e20*/  @!P0 IMAD.X R69, R69, 0x1, R90, P1 ;  /* 0x0000000145458824 */ /* 0x000fe200008e065a */
[C---:B------:R-:W-:Y:S04]  /*3e30*/  @!P0 LEA R22, P1, R160.reuse, c[0x0][0x270], 0x1 ;  /* 0x00009c00a0168a11 */ /* 0x040fe800078208ff */
[----:B------:R-:W-:Y:S02]  /*3e40*/  @!P0 LEA.HI.X R23, R160, c[0x0][0x274], R69, 0x1, P1 ;  /* 0x00009d00a0178a11 */ /* 0x000fe400008f0c45 */
[----:B------:R-:W-:Y:S03]  /*3e50*/  @!P0 IADD3 R70, P1, R132, R70, RZ ;  /* 0x0000004684468210 */ /* 0x000fe60007f3e0ff */
[----:B------:R2:W5:Y:S02]  /*3e60*/  @!P0 LDG.E.128 R44, [R22.64] ;  /* 0x00000010162c8981 */ /* 0x000564000c1e1d00 */
[----:B-1----:R-:W-:Y:S01]  /*3e70*/  @!P0 IMAD.X R21, R36, 0x1, R88, P1 ;  /* 0x0000000124158824 */ /* 0x002fe200008e0658 */
[C---:B------:R-:W-:Y:S04]  /*3e80*/  @!P0 LEA R36, P1, R70.reuse, c[0x0][0x288], 0x1 ;  /* 0x0000a20046248a11 */ /* 0x040fe800078208ff */
[----:B------:R-:W-:Y:S02]  /*3e90*/  @!P0 LEA.HI.X R37, R70, c[0x0][0x28c], R21, 0x1, P1 ;  /* 0x0000a30046258a11 */ /* 0x000fe400008f0c15 */
[----:B------:R-:W-:Y:S03]  /*3ea0*/  ISETP.GE.AND P1, PT, R12, c[0x0][0x27c], PT ;  /* 0x00009f000c007a0c */ /* 0x000fe60003f26270 */
[----:B------:R1:W5:Y:S01]  /*3eb0*/  @!P0 LDG.E.128 R32, [R36.64] ;  /* 0x0000001024208981 */ /* 0x000362000c1e1d00 */
[----:B------:R-:W-:Y:S01]  /*3ec0*/  ISETP.GE.OR P0, PT, R121, R78, P4 ;  /* 0x0000004e7900720c */ /* 0x000fe20002706670 */
[----:B--2---:R-:W-:Y:S02]  /*3ed0*/  IMAD.MOV.U32 R9, RZ, RZ, R66 ;  /* 0x000000ffff097224 */ /* 0x004fe400078e0042 */
[----:B------:R-:W-:Y:S02]  /*3ee0*/  IMAD.MOV.U32 R8, RZ, RZ, R67 ;  /* 0x000000ffff087224 */ /* 0x000fe400078e0043 */
[----:B------:R-:W-:Y:S02]  /*3ef0*/  IMAD.MOV.U32 R7, RZ, RZ, R64 ;  /* 0x000000ffff077224 */ /* 0x000fe400078e0040 */
[----:B------:R-:W-:Y:S01]  /*3f00*/  IMAD.MOV.U32 R6, RZ, RZ, R65 ;  /* 0x000000ffff067224 */ /* 0x000fe200078e0041 */
[----:B------:R-:W-:Y:S01]  /*3f10*/  PRMT R72, R9, 0x5410, R8 ;  /* 0x0000541009487816 */ /* 0x000fe20000000008 */
[----:B---3--:R-:W-:Y:S02]  /*3f20*/  IMAD.MOV.U32 R5, RZ, RZ, R26 ;  /* 0x000000ffff057224 */ /* 0x008fe400078e001a */
[----:B------:R-:W-:Y:S01]  /*3f30*/  IMAD.MOV.U32 R4, RZ, RZ, R27 ;  /* 0x000000ffff047224 */ /* 0x000fe200078e001b */
[----:B------:R-:W-:Y:S01]  /*3f40*/  PRMT R73, R6, 0x5410, R7 ;  /* 0x0000541006497816 */ /* 0x000fe20000000007 */
        /* <DEDUP_REMOVED lines=19> */
[----:B------:R-:W1:Y:S01]  /*4080*/  LDS.128 R20, [R112+0x8100] ;  /* 0x0081000070147984 */ /* 0x000e620000000c00 */
[----:B------:R-:W-:Y:S01]  /*4090*/  MOV R37, R33 ;  /* 0x0000002100257202 */ /* 0x000fe20000000f00 */
[----:B------:R-:W-:Y:S01]  /*40a0*/  IMAD.MOV.U32 R31, RZ, RZ, R35 ;  /* 0x000000ffff1f7224 */ /* 0x000fe200078e0023 */
[----:B------:R-:W-:Y:S01]  /*40b0*/  IADD3.X R82, R101, R157, RZ, P0, !PT ;  /* 0x0000009d65527210 */ /* 0x000fe200007fe4ff */
[----:B------:R-:W-:Y:S01]  /*40c0*/  IMAD.MOV.U32 R55, RZ, RZ, R44 ;  /* 0x000000ffff377224 */ /* 0x000fe200078e002c */
[-C--:B------:R-:W-:Y:S01]  /*40d0*/  IADD3 R163, P2, P0, R140, R161.reuse, R114 ;  /* 0x000000a18ca37210 */ /* 0x080fe2000785e072 */
[----:B------:R-:W-:Y:S01]  /*40e0*/  IMAD.MOV.U32 R54, RZ, RZ, R47 ;  /* 0x000000ffff367224 */ /* 0x000fe200078e002f */
[--C-:B------:R-:W-:Y:S01]  /*40f0*/  @!P1 SHF.R.U32.HI R36, RZ, 0x10, R33.reuse ;  /* 0x00000010ff249819 */ /* 0x100fe20000011621 */
[----:B------:R-:W2:Y:S01]  /*4100*/  LDS.128 R68, [R111+0x8100] ;  /* 0x008100006f447984 */ /* 0x000ea20000000c00 */
[----:B------:R-:W-:Y:S01]  /*4110*/  IADD3.X R156, R93, R82, R110, P2, P0 ;  /* 0x000000525d9c7210 */ /* 0x000fe200017e046e */
[----:B------:R-:W-:Y:S01]  /*4120*/  @!P1 HADD2.F32 R41, -RZ, R39.H0_H0 ;  /* 0x20000027ff299230 */ /* 0x000fe20000004100 */
[----:B------:R-:W-:Y:S01]  /*4130*/  ISETP.GE.AND P0, PT, R113, c[0x0][0x1d4], PT ;  /* 0x0000750071007a0c */ /* 0x000fe20003f06270 */
[----:B------:R-:W-:Y:S01]  /*4140*/  @!P1 HADD2.F32 R40, -RZ, R37.H0_H0 ;  /* 0x20000025ff289230 */ /* 0x000fe20000004100 */
[----:B------:R-:W-:Y:S01]  /*4150*/  @!P1 SHF.R.U64 R38, R32, 0x10, R33 ;  /* 0x0000001020269819 */ /* 0x000fe20000001221 */
[----:B------:R-:W-:Y:S01]  /*4160*/  @!P1 HADD2.F32 R36, -RZ, R36.H0_H0 ;  /* 0x20000024ff249230 */ /* 0x000fe20000004100 */
[--C-:B------:R-:W-:Y:S01]  /*4170*/  @!P1 SHF.R.U64 R32, R34, 0x10, R35.reuse ;  /* 0x0000001022209819 */ /* 0x100fe20000001223 */
[----:B------:R-:W-:Y:S01]  /*4180*/  @!P1 HADD2.F32 R54, -RZ, R54.H0_H0 ;  /* 0x20000036ff369230 */ /* 0x000fe20000004100 */
[----:B------:R-:W-:Y:S01]  /*4190*/  @!P1 SHF.R.U32.HI R33, RZ, 0x10, R35 ;  /* 0x00000010ff219819 */ /* 0x000fe20000011623 */
[----:B------:R-:W-:Y:S01]  /*41a0*/  @!P1 HADD2.F32 R38, -RZ, R38.H0_H0 ;  /* 0x20000026ff269230 */ /* 0x000fe20000004100 */
[----:B------:R-:W-:Y:S02]  /*41b0*/  @!P1 SHF.R.U64 R53, R46, 0x10, R47 ;  /* 0x000000102e359819 */ /* 0x000fe4000000122f */
[----:B------:R-:W-:Y:S02]  /*41c0*/  MOV R51, R46 ;  /* 0x0000002e00337202 */ /* 0x000fe40000000f00 */
[----:B------:R-:W-:Y:S01]  /*41d0*/  @!P1 SHF.R.U64 R49, R44, 0x10, R45 ;  /* 0x000000102c319819 */ /* 0x000fe2000000122d */
[----:B------:R-:W-:Y:S01]  /*41e0*/  @!P1 HADD2.F32 R53, -RZ, R53.H0_H0 ;  /* 0x20000035ff359230 */ /* 0x000fe20000004100 */
[----:B------:R-:W-:Y:S01]  /*41f0*/  @!P0 IADD3 R161, P3, P2, R140, R161, R113 ;  /* 0x000000a18ca18210 */ /* 0x000fe20007a7e071 */
[----:B------:R-:W-:Y:S01]  /*4200*/  @!P1 HADD2.F32 R51, -RZ, R51.H0_H0 ;  /* 0x20000033ff339230 */ /* 0x000fe20000004100 */
[----:B------:R-:W-:Y:S02]  /*4210*/  MOV R48, R45 ;  /* 0x0000002d00307202 */ /* 0x000fe40000000f00 */
[----:B------:R-:W-:Y:S02]  /*4220*/  @!P0 IADD3.X R82, R93, R82, R108, P3, P2 ;  /* 0x000000525d528210 */ /* 0x000fe40001fe446c */
[C---:B------:R-:W-:Y:S01]  /*4230*/  LEA R164, P2, R163.reuse, c[0x0][0x1c8], 0x1 ;  /* 0x00007200a3a47a11 */ /* 0x040fe200078408ff */
[----:B------:R-:W-:Y:S01]  /*4240*/  @!P1 HADD2.F32 R48, -RZ, R48.H0_H0 ;  /* 0x20000030ff309230 */ /* 0x000fe20000004100 */
[----:B------:R-:W-:Y:S02]  /*4250*/  @!P1 SHF.R.U32.HI R58, RZ, 0x10, R47 ;  /* 0x00000010ff3a9819 */ /* 0x000fe4000001162f */
[----:B------:R-:W-:Y:S02]  /*4260*/  LEA.HI.X R165, R163, c[0x0][0x1cc], R156, 0x1, P2 ;  /* 0x00007300a3a57a11 */ /* 0x000fe400010f0c9c */
[C---:B------:R-:W-:Y:S01]  /*4270*/  @!P0 LEA R160, P2, R161.reuse, c[0x0][0x1c8], 0x1 ;  /* 0x00007200a1a08a11 */ /* 0x040fe200078408ff */
[----:B------:R-:W-:Y:S01]  /*4280*/  @!P1 HADD2.F32 R58, -RZ, R58.H0_H0 ;  /* 0x2000003aff3a9230 */ /* 0x000fe20000004100 */
[----:B------:R-:W-:Y:S01]  /*4290*/  @!P1 SHF.R.U32.HI R50, RZ, 0x10, R45 ;  /* 0x00000010ff329819 */ /* 0x000fe2000001162d */
[----:B-1----:R-:W-:Y:S01]  /*42a0*/  @!P1 IMAD.MOV.U32 R35, RZ, RZ, R20 ;  /* 0x000000ffff239224 */ /* 0x002fe200078e0014 */
[----:B------:R-:W-:Y:S01]  /*42b0*/  @!P1 MOV R39, R21 ;  /* 0x0000001500279202 */ /* 0x000fe20000000f00 */
[----:B------:R-:W-:Y:S01]  /*42c0*/  @!P1 HADD2.F32 R45, -RZ, R55.H0_H0 ;  /* 0x20000037ff2d9230 */ /* 0x000fe20000004100 */
[----:B------:R-:W-:Y:S01]  /*42d0*/  @!P0 LEA.HI.X R161, R161, c[0x0][0x1cc], R82, 0x1, P2 ;  /* 0x00007300a1a18a11 */ /* 0x000fe200010f0c52 */
[----:B------:R-:W-:Y:S02]  /*42e0*/  @!P1 HADD2.F32 R50, -RZ, R50.H0_H0 ;  /* 0x20000032ff329230 */ /* 0x000fe40000004100 */
[----:B------:R-:W-:Y:S01]  /*42f0*/  @!P1 HADD2.F32 R42, -RZ, R35.H0_H0 ;  /* 0x20000023ff2a9230 */ /* 0x000fe20000004100 */
[----:B--2---:R-:W-:Y:S01]  /*4300*/  @!P1 MOV R46, R68 ;  /* 0x00000044002e9202 */ /* 0x004fe20000000f00 */
[----:B------:R-:W-:Y:S01]  /*4310*/  @!P1 HADD2.F32 R37, -RZ, R39.H0_H0 ;  /* 0x20000027ff259230 */ /* 0x000fe20000004100 */
[----:B------:R-:W-:Y:S02]  /*4320*/  @!P1 MOV R52, R69 ;  /* 0x0000004500349202 */ /* 0x000fe40000000f00 */
[----:B------:R-:W-:Y:S01]  /*4330*/  @!P1 FMUL.FTZ R2, R42, R41 ;  /* 0x000000292a029220 */ /* 0x000fe20000410000 */
[----:B------:R-:W-:Y:S01]  /*4340*/  @!P1 MOV R56, R71 ;  /* 0x0000004700389202 */ /* 0x000fe20000000f00 */
[----:B------:R-:W-:Y:S01]  /*4350*/  @!P1 HADD2.F32 R44, -RZ, R46.H0_H0 ;  /* 0x2000002eff2c9230 */ /* 0x000fe20000004100 */
[-C--:B------:R-:W-:Y:S01]  /*4360*/  @!P1 FMUL.FTZ R4, R37, R40.reuse ;  /* 0x0000002825049220 */ /* 0x080fe20000410000 */
[----:B------:R-:W-:Y:S02]  /*4370*/  @!P1 HADD2.F32 R47, -RZ, R52.H0_H0 ;  /* 0x20000034ff2f9230 */ /* 0x000fe40000004100 */
[----:B------:R-:W-:Y:S01]  /*4380*/  @!P1 HADD2.F32 R35, -RZ, R35.H1_H1 ;  /* 0x30000023ff239230 */ /* 0x000fe20000004100 */
[C---:B------:R-:W-:Y:S01]  /*4390*/  @!P1 FMUL.FTZ R82, R44.reuse, R41 ;  /* 0x000000292c529220 */ /* 0x040fe20000410000 */
[--C-:B------:R-:W-:Y:S01]  /*43a0*/  @!P1 HADD2.F32 R55, -RZ, R56.reuse.H0_H0 ;  /* 0x20000038ff379230 */ /* 0x100fe20000004100 */
[----:B------:R-:W-:Y:S01]  /*43b0*/  @!P1 FMUL.FTZ R156, R47, R40 ;  /* 0x000000282f9c9220 */ /* 0x000fe20000410000 */
[----:B------:R-:W-:Y:S01]  /*43c0*/  @!P1 HADD2.F32 R56, -RZ, R56.H1_H1 ;  /* 0x30000038ff389230 */ /* 0x000fe20000004100 */
[-C--:B------:R-:W-:Y:S01]  /*43d0*/  @!P1 FFMA.FTZ R2, R44, R45.reuse, R2 ;  /* 0x0000002d2c029223 */ /* 0x080fe20000010002 */
[----:B------:R-:W-:Y:S01]  /*43e0*/  @!P1 HADD2.F32 R44, -RZ, R46.H1_H1 ;  /* 0x3000002eff2c9230 */ /* 0x000fe20000004100 */
[----:B------:R-:W-:Y:S01]  /*43f0*/  @!P1 FFMA.FTZ R82, R42, R45, -R82 ;  /* 0x0000002d2a529223 */ /* 0x000fe20000010852 */
[----:B------:R-:W-:Y:S01]  /*4400*/  @!P1 HADD2.F32 R45, -RZ, R52.H1_H1 ;  /* 0x30000034ff2d9230 */ /* 0x000fe20000004100 */
[----:B------:R-:W-:Y:S01]  /*4410*/  @!P1 FFMA.FTZ R156, R37, R48, -R156 ;  /* 0x00000030259c9223 */ /* 0x000fe2000001089c */
[----:B------:R-:W-:Y:S01]  /*4420*/  @!P1 HADD2.F32 R37, -RZ, R39.H1_H1 ;  /* 0x30000027ff259230 */ /* 0x000fe20000004100 */
[C---:B------:R-:W-:Y:S01]  /*4430*/  @!P1 FMUL.FTZ R167, R44.reuse, R38 ;  /* 0x000000262ca79220 */ /* 0x040fe20000410000 */
[----:B------:R-:W-:Y:S01]  /*4440*/  @!P1 HADD2.F32 R46, -RZ, R49.H0_H0 ;  /* 0x20000031ff2e9230 */ /* 0x000fe20000004100 */
[----:B------:R-:W-:Y:S02]  /*4450*/  @!P1 IMAD.MOV.U32 R49, RZ, RZ, R70 ;  /* 0x000000ffff319224 */ /* 0x000fe400078e0046 */
[-C--:B------:R-:W-:Y:S02]  /*4460*/  @!P1 FMUL.FTZ R163, R45, R36.reuse ;  /* 0x000000242da39220 */ /* 0x080fe40000410000 */
[----:B------:R-:W-:Y:S01]  /*4470*/  @!P1 FMUL.FTZ R5, R37, R36 ;  /* 0x0000002425059220 */ /* 0x000fe20000410000 */
[----:B------:R-:W-:Y:S01]  /*4480*/  @!P1 MOV R36, R22 ;  /* 0x0000001600249202 */ /* 0x000fe20000000f00 */
[C---:B------:R-:W-:Y:S01]  /*4490*/  @!P1 FMUL.FTZ R3, R35.reuse, R38 ;  /* 0x0000002623039220 */ /* 0x040fe20000410000 */
[--C-:B------:R-:W-:Y:S01]  /*44a0*/  @!P1 HADD2.F32 R52, -RZ, R49.reuse.H1_H1 ;  /* 0x30000031ff349230 */ /* 0x100fe20000004100 */
[----:B------:R-:W-:Y:S01]  /*44b0*/  @!P1 FFMA.FTZ R167, R35, R46, -R167 ;  /* 0x0000002e23a79223 */ /* 0x000fe200000108a7 */
[----:B------:R-:W-:Y:S01]  /*44c0*/  @!P1 HADD2.F32 R35, -RZ, R32.H0_H0 ;  /* 0x20000020ff239230 */ /* 0x000fe20000004100 */
[----:B------:R-:W-:Y:S01]  /*44d0*/  @!P1 FFMA.FTZ R163, R37, R50, -R163 ;  /* 0x0000003225a39223 */ /* 0x000fe200000108a3 */
[----:B------:R-:W-:Y:S01]  /*44e0*/  @!P1 HADD2.F32 R49, -RZ, R49.H0_H0 ;  /* 0x20000031ff319230 */ /* 0x000fe20000004100 */
[----:B------:R-:W-:Y:S01]  /*44f0*/  @!P1 FFMA.FTZ R3, R44, R46, R3 ;  /* 0x0000002e2c039223 */ /* 0x000fe20000010003 */
[----:B------:R-:W-:Y:S01]  /*4500*/  @!P1 HADD2.F32 R37, -RZ, R34.H0_H0 ;  /* 0x20000022ff259230 */ /* 0x000fe20000004100 */
[----:B------:R-:W-:Y:S01]  /*4510*/  @!P1 FMUL.FTZ R162, R52, R35 ;  /* 0x0000002334a29220 */ /* 0x000fe20000410000 */
[--C-:B------:R-:W-:Y:S01]  /*4520*/  @!P1 HADD2.F32 R34, -RZ, R36.reuse.H1_H1 ;  /* 0x30000024ff229230 */ /* 0x100fe20000004100 */
[----:B------:R-:W-:Y:S01]  /*4530*/  @!P1 FFMA.FTZ R4, R47, R48, R4 ;  /* 0x000000302f049223 */ /* 0x000fe20000010004 */
[----:B------:R-:W-:Y:S01]  /*4540*/  @!P1 HADD2.F32 R32, -RZ, R36.H0_H0 ;  /* 0x20000024ff209230 */ /* 0x000fe20000004100 */
[----:B------:R-:W-:Y:S01]  /*4550*/  @!P1 FMUL.FTZ R169, R49, R37 ;  /* 0x0000002531a99220 */ /* 0x000fe20000410000 */
[----:B------:R-:W-:Y:S01]  /*4560*/  @!P1 F2FP.PACK_AB R156, R163, R156 ;  /* 0x0000009ca39c923e */ /* 0x000fe200000000ff */
[C---:B------:R-:W-:Y:S01]  /*4570*/  @!P1 FMUL.FTZ R7, R34.reuse, R35 ;  /* 0x0000002322079220 */ /* 0x040fe20000410000 */
[----:B------:R-:W-:Y:S01]  /*4580*/  @!P1 F2FP.PACK_AB R167, R167, R82 ;  /* 0x00000052a7a7923e */ /* 0x000fe200000000ff */
[----:B------:R-:W-:Y:S01]  /*4590*/  @!P1 FFMA.FTZ R162, R34, R53, -R162 ;  /* 0x0000003522a29223 */ /* 0x000fe200000108a2 */
[----:B------:R-:W-:Y:S01]  /*45a0*/  @!P1 HADD2.F32 R34, -RZ, R31.H0_H0 ;  /* 0x2000001fff229230 */ /* 0x000fe20000004100 */
[----:B------:R-:W-:Y:S01]  /*45b0*/  @!P1 IMAD.MOV.U32 R31, RZ, RZ, R23 ;  /* 0x000000ffff1f9224 */ /* 0x000fe200078e0017 */
[----:B------:R-:W-:Y:S01]  /*45c0*/  @!P1 MOV R20, R167 ;  /* 0x000000a700149202 */ /* 0x000fe20000000f00 */
[C---:B------:R-:W-:Y:S01]  /*45d0*/  @!P1 FMUL.FTZ R6, R32.reuse, R37 ;  /* 0x0000002520069220 */ /* 0x040fe20000410000 */
[----:B------:R-:W-:Y:S01]  /*45e0*/  @!P1 MOV R21, R156 ;  /* 0x0000009c00159202 */ /* 0x000fe20000000f00 */
[----:B------:R-:W-:Y:S01]  /*45f0*/  @!P1 FFMA.FTZ R169, R32, R51, -R169 ;  /* 0x0000003320a99223 */ /* 0x000fe200000108a9 */
[----:B------:R-:W-:Y:S01]  /*4600*/  @!P1 HADD2.F32 R32, -RZ, R33.H0_H0 ;  /* 0x20000021ff209230 */ /* 0x000fe20000004100 */
[----:B------:R-:W-:Y:S01]  /*4610*/  @!P1 FMUL.FTZ R168, R55, R34 ;  /* 0x0000002237a89220 */ /* 0x000fe20000410000 */
[--C-:B------:R-:W-:Y:S01]  /*4620*/  @!P1 HADD2.F32 R33, -RZ, R31.reuse.H0_H0 ;  /* 0x2000001fff219230 */ /* 0x100fe20000004100 */
[----:B------:R-:W-:Y:S01]  /*4630*/  @!P1 FFMA.FTZ R5, R45, R50, R5 ;  /* 0x000000322d059223 */ /* 0x000fe20000010005 */
[----:B------:R-:W-:Y:S01]  /*4640*/  @!P1 HADD2.F32 R31, -RZ, R31.H1_H1 ;  /* 0x3000001fff1f9230 */ /* 0x000fe20000004100 */
[----:B------:R-:W-:Y:S01]  /*4650*/  @!P1 FMUL.FTZ R166, R56, R32 ;  /* 0x0000002038a69220 */ /* 0x000fe20000410000 */
[----:B------:R-:W-:Y:S01]  /*4660*/  @!P1 F2FP.PACK_AB R162, R162, R169 ;  /* 0x000000a9a2a2923e */ /* 0x000fe200000000ff */
[----:B------:R-:W-:Y:S01]  /*4670*/  @!P1 FFMA.FTZ R168, R33, R54, -R168 ;  /* 0x0000003621a89223 */ /* 0x000fe200000108a8 */
[----:B------:R-:W-:Y:S01]  /*4680*/  @!P1 F2FP.PACK_AB R167, R5, R4 ;  /* 0x0000000405a7923e */ /* 0x000fe200000000ff */
[----:B------:R-:W-:Y:S01]  /*4690*/  @!P1 FFMA.FTZ R166, R31, R58, -R166 ;  /* 0x0000003a1fa69223 */ /* 0x000fe200000108a6 */
[----:B------:R-:W-:Y:S01]  /*46a0*/  @!P1 F2FP.PACK_AB R82, R3, R2 ;  /* 0x000000020352923e */ /* 0x000fe200000000ff */
[----:B------:R-:W-:Y:S02]  /*46b0*/  @!P1 FFMA.FTZ R6, R49, R51, R6 ;  /* 0x0000003331069223 */ /* 0x000fe40000010006 */
[----:B------:R-:W-:Y:S01]  /*46c0*/  @!P1 FMUL.FTZ R8, R33, R34 ;  /* 0x0000002221089220 */ /* 0x000fe20000410000 */
[----:B------:R-:W-:Y:S01]  /*46d0*/  @!P1 F2FP.PACK_AB R163, R166, R168 ;  /* 0x000000a8a6a3923e */ /* 0x000fe200000000ff */
[----:B------:R-:W-:Y:S01]  /*46e0*/  @!P1 FFMA.FTZ R7, R52, R53, R7 ;  /* 0x0000003534079223 */ /* 0x000fe20000010007 */
[----:B------:R-:W-:Y:S01]  /*46f0*/  @!P1 MOV R68, R82 ;  /* 0x0000005200449202 */ /* 0x000fe20000000f00 */
[----:B------:R-:W-:Y:S01]  /*4700*/  @!P1 FMUL.FTZ R9, R31, R32 ;  /* 0x000000201f099220 */ /* 0x000fe20000410000 */
[----:B------:R-:W-:Y:S01]  /*4710*/  @!P1 MOV R23, R163 ;  /* 0x000000a300179202 */ /* 0x000fe20000000f00 */
[----:B------:R-:W-:Y:S01]  /*4720*/  @!P1 FFMA.FTZ R8, R55, R54, R8 ;  /* 0x0000003637089223 */ /* 0x000fe20000010008 */
[----:B------:R-:W-:Y:S01]  /*4730*/  @!P1 F2FP.PACK_AB R156, R7, R6 ;  /* 0x00000006079c923e */ /* 0x000fe200000000ff */
[----:B------:R-:W-:Y:S02]  /*4740*/  @!P1 FFMA.FTZ R9, R56, R58, R9 ;  /* 0x0000003a38099223 */ /* 0x000fe40000010009 */
[----:B------:R-:W-:Y:S01]  /*4750*/  @!P1 IMAD.MOV.U32 R22, RZ, RZ, R162 ;  /* 0x000000ffff169224 */ /* 0x000fe200078e00a2 */
[----:B------:R-:W-:Y:S01]  /*4760*/  @!P1 MOV R70, R156 ;  /* 0x0000009c00469202 */ /* 0x000fe20000000f00 */
[----:B------:R-:W-:Y:S01]  /*4770*/  @!P1 IMAD.MOV.U32 R69, RZ, RZ, R167 ;  /* 0x000000ffff459224 */ /* 0x000fe200078e00a7 */
[----:B------:R-:W-:Y:S02]  /*4780*/  @!P1 F2FP.PACK_AB R169, R9, R8 ;  /* 0x0000000809a9923e */ /* 0x000fe400000000ff */
[----:B------:R1:W-:Y:S02]  /*4790*/  STG.E.128 [R164.64], R20 ;  /* 0x00000014a4007986 */ /* 0x0003e4000c101d10 */
[----:B------:R-:W-:Y:S06]  /*47a0*/  @!P1 MOV R71, R169 ;  /* 0x000000a900479202 */ /* 0x000fec0000000f00 */
[----:B------:R1:W-:Y:S02]  /*47b0*/  @!P0 STG.E.128 [R160.64], R68 ;  /* 0x00000044a0008986 */ /* 0x0003e4000c101d10 */
.L_x_325:
[----:B-1----:R-:W-:Y:S05]  /*47c0*/  BSYNC B0 ;  /* 0x0000000000007941 */ /* 0x002fea0003800000 */
.L_x_324:
[----:B------:R-:W-:Y:S01]  /*47d0*/  ISETP.GE.OR P0, PT, R118, R78, P4 ;  /* 0x0000004e7600720c */ /* 0x000fe20002706670 */
[----:B------:R-:W-:Y:S01]  /*47e0*/  @!UPT UIADD3 URZ, URZ, URZ, URZ ;  /* 0x0000003f3f3ff290 */ /* 0x000fe2000fffe03f */
[----:B------:R-:W-:Y:S11]  /*47f0*/  BSSY B0, `(.L_x_326) ;  /* 0x0000071000007945 */ /* 0x000ff60003800000 */
[----:B------:R-:W-:-:S05]  /*4800*/  @P0 BRA `(.L_x_327) ;  /* 0x000006f000000947 */ /* 0x000fca0003800000 */
[----:B------:R-:W-:Y:S01]  /*4810*/  IADD3 R69, P0, R148, R158, RZ ;  /* 0x0000009e94457210 */ /* 0x000fe20007f1e0ff */
[----:B------:R-:W-:Y:S01]  /*4820*/  LDS.128 R52, [R107+0x8100] ;  /* 0x008100006b347984 */ /* 0x000fe20000000c00 */
[----:B------:R-:W-:Y:S01]  /*4830*/  @!P1 SHF.R.U32.HI R31, RZ, 0x10, R25 ;  /* 0x00000010ff1f9819 */ /* 0x000fe20000011619 */
[--C-:B-----5:R-:W-:Y:S01]  /*4840*/  @!P1 HADD2.F32 R33, -RZ, R30.reuse.H0_H0 ;  /* 0x2000001eff219230 */ /* 0x120fe20000004100 */
[----:B------:R-:W-:Y:S01]  /*4850*/  IADD3.X R50, R157, R99, RZ, P0, !PT ;  /* 0x000000639d327210 */ /* 0x000fe200007fe4ff */
[----:B------:R-:W-:Y:S01]  /*4860*/  @!P1 HADD2.F32 R34, -RZ, R30.H1_H1 ;  /* 0x3000001eff229230 */ /* 0x000fe20000004100 */
[-C--:B------:R-:W-:Y:S01]  /*4870*/  IADD3 R71, P2, P0, R140, R69.reuse, R114 ;  /* 0x000000458c477210 */ /* 0x080fe2000785e072 */
[--C-:B------:R-:W-:Y:S01]  /*4880*/  @!P1 HADD2.F32 R39, -RZ, R73.reuse.H0_H0 ;  /* 0x20000049ff279230 */ /* 0x100fe20000004100 */
[----:B------:R-:W-:Y:S01]  /*4890*/  @!P1 SHF.R.U64 R26, R26, 0x10, R27 ;  /* 0x000000101a1a9819 */ /* 0x000fe2000000121b */
[----:B------:R-:W1:Y:S01]  /*48a0*/  LDS.128 R20, [R109+0x8100] ;  /* 0x008100006d147984 */ /* 0x000e620000000c00 */
[-C--:B------:R-:W-:Y:S01]  /*48b0*/  IADD3.X R56, R93, R50.reuse, R110, P2, P0 ;  /* 0x000000325d387210 */ /* 0x080fe200017e046e */
[----:B------:R-:W-:Y:S01]  /*48c0*/  @!P1 HADD2.F32 R36, -RZ, R73.H1_H1 ;  /* 0x30000049ff249230 */ /* 0x000fe20000004100 */
[----:B------:R-:W-:Y:S01]  /*48d0*/  ISETP.GE.AND P0, PT, R113, c[0x0][0x1d4], PT ;  /* 0x0000750071007a0c */ /* 0x000fe20003f06270 */
[----:B------:R-:W-:Y:S01]  /*48e0*/  @!P1 HADD2.F32 R31, -RZ, R31.H0_H0 ;  /* 0x2000001fff1f9230 */ /* 0x000fe20000004100 */
[----:B------:R-:W-:Y:S01]  /*48f0*/  @!P1 SHF.R.U64 R25, R24, 0x10, R25 ;  /* 0x0000001018199819 */ /* 0x000fe20000001219 */
[--C-:B------:R-:W-:Y:S01]  /*4900*/  @!P1 HADD2.F32 R45, -RZ, R72.reuse.H0_H0 ;  /* 0x20000048ff2d9230 */ /* 0x100fe20000004100 */
[----:B------:R-:W-:Y:S01]  /*4910*/  @!P1 SHF.R.U32.HI R24, RZ, 0x10, R27 ;  /* 0x00000010ff189819 */ /* 0x000fe2000001161b */
[----:B------:R-:W-:Y:S01]  /*4920*/  @!P1 HADD2.F32 R49, -RZ, R72.H1_H1 ;  /* 0x30000048ff319230 */ /* 0x000fe20000004100 */
[----:B------:R-:W-:Y:S01]  /*4930*/  @!P1 SHF.R.U32.HI R41, RZ, 0x10, R65 ;  /* 0x00000010ff299819 */ /* 0x000fe20000011641 */
[----:B------:R-:W-:Y:S01]  /*4940*/  @!P1 HADD2.F32 R25, -RZ, R25.H0_H0 ;  /* 0x20000019ff199230 */ /* 0x000fe20000004100 */
[----:B------:R-:W-:Y:S02]  /*4950*/  @!P1 SHF.R.U32.HI R51, RZ, 0x10, R67 ;  /* 0x00000010ff339819 */ /* 0x000fe40000011643 */
[----:B------:R-:W-:Y:S01]  /*4960*/  @!P1 SHF.R.U64 R64, R64, 0x10, R65 ;  /* 0x0000001040409819 */ /* 0x000fe20000001241 */
[----:B------:R-:W-:Y:S01]  /*4970*/  @!P1 HADD2.F32 R41, -RZ, R41.H0_H0 ;  /* 0x20000029ff299230 */ /* 0x000fe20000004100 */
[----:B------:R-:W-:Y:S01]  /*4980*/  @!P1 SHF.R.U64 R47, R66, 0x10, R67 ;  /* 0x00000010422f9819 */ /* 0x000fe20000001243 */
[----:B------:R-:W-:Y:S01]  /*4990*/  @!P1 HADD2.F32 R51, -RZ, R51.H0_H0 ;  /* 0x20000033ff339230 */ /* 0x000fe20000004100 */
[----:B------:R-:W-:Y:S03]  /*49a0*/  @!P0 IADD3 R69, P3, P2, R140, R69, R113 ;  /* 0x000000458c458210 */ /* 0x000fe60007a7e071 */
[----:B------:R-:W-:Y:S01]  /*49b0*/  @!P1 HADD2.F32 R47, -RZ, R47.H0_H0 ;  /* 0x2000002fff2f9230 */ /* 0x000fe20000004100 */
[----:B------:R-:W-:Y:S02]  /*49c0*/  @!P0 IADD3.X R50, R93, R50, R108, P3, P2 ;  /* 0x000000325d328210 */ /* 0x000fe40001fe446c */
[C---:B------:R-:W-:Y:S04]  /*49d0*/  LEA R70, P2, R71.reuse, c[0x0][0x1c8], 0x1 ;  /* 0x0000720047467a11 */ /* 0x040fe800078408ff */
[----:B------:R-:W-:Y:S02]  /*49e0*/  LEA.HI.X R71, R71, c[0x0][0x1cc], R56, 0x1, P2 ;  /* 0x0000730047477a11 */ /* 0x000fe400010f0c38 */
[C---:B------:R-:W-:Y:S04]  /*49f0*/  @!P0 LEA R68, P2, R69.reuse, c[0x0][0x1c8], 0x1 ;  /* 0x0000720045448a11 */ /* 0x040fe800078408ff */
[----:B------:R-:W-:Y:S01]  /*4a00*/  @!P0 LEA.HI.X R69, R69, c[0x0][0x1cc], R50, 0x1, P2 ;  /* 0x0000730045458a11 */ /* 0x000fe200010f0c32 */
[----:B-1----:R-:W-:Y:S01]  /*4a10*/  @!P1 IMAD.MOV.U32 R27, RZ, RZ, R20 ;  /* 0x000000ffff1b9224 */ /* 0x002fe200078e0014 */
[----:B------:R-:W-:Y:S02]  /*4a20*/  @!P1 MOV R40, R53 ;  /* 0x0000003500289202 */ /* 0x000fe40000000f00 */
[----:B------:R-:W-:Y:S02]  /*4a30*/  @!P1 MOV R42, R52 ;  /* 0x00000034002a9202 */ /* 0x000fe40000000f00 */
[----:B------:R-:W-:Y:S01]  /*4a40*/  @!P1 MOV R32, R21 ;  /* 0x0000001500209202 */ /* 0x000fe20000000f00 */
[----:B------:R-:W-:Y:S01]  /*4a50*/  @!P1 HADD2.F32 R38, -RZ, R40.H0_H0 ;  /* 0x20000028ff269230 */ /* 0x000fe20000004100 */
[----:B------:R-:W-:Y:S01]  /*4a60*/  @!P1 MOV R44, R54 ;  /* 0x00000036002c9202 */ /* 0x000fe20000000f00 */
[----:B------:R-:W-:Y:S02]  /*4a70*/  @!P1 HADD2.F32 R37, -RZ, R42.H0_H0 ;  /* 0x2000002aff259230 */ /* 0x000fe40000004100 */
[--C-:B------:R-:W-:Y:S01]  /*4a80*/  @!P1 HADD2.F32 R35, -RZ, R27.reuse.H0_H0 ;  /* 0x2000001bff239230 */ /* 0x100fe20000004100 */
[-C--:B------:R-:W-:Y:S01]  /*4a90*/  @!P1 FMUL.FTZ R56, R38, R33.reuse ;  /* 0x0000002126389220 */ /* 0x080fe20000410000 */
[----:B------:R-:W-:Y:S01]  /*4aa0*/  @!P1 HADD2.F32 R30, -RZ, R32.H0_H0 ;  /* 0x20000020ff1e9230 */ /* 0x000fe20000004100 */
[-C--:B------:R-:W-:Y:S01]  /*4ab0*/  @!P1 FMUL.FTZ R50, R37, R34.reuse ;  /* 0x0000002225329220 */ /* 0x080fe20000410000 */
[----:B------:R-:W-:Y:S01]  /*4ac0*/  @!P1 HADD2.F32 R40, -RZ, R40.H1_H1 ;  /* 0x30000028ff289230 */ /* 0x000fe20000004100 */
[C---:B------:R-:W-:Y:S02]  /*4ad0*/  @!P1 FMUL.FTZ R2, R35.reuse, R34 ;  /* 0x0000002223029220 */ /* 0x040fe40000410000 */
[C---:B------:R-:W-:Y:S02]  /*4ae0*/  @!P1 FMUL.FTZ R4, R30.reuse, R33 ;  /* 0x000000211e049220 */ /* 0x040fe40000410000 */
[----:B------:R-:W-:Y:S01]  /*4af0*/  @!P1 FFMA.FTZ R56, R30, R39, -R56 ;  /* 0x000000271e389223 */ /* 0x000fe20000010838 */
[----:B------:R-:W-:Y:S01]  /*4b00*/  @!P1 HADD2.F32 R30, -RZ, R32.H1_H1 ;  /* 0x30000020ff1e9230 */ /* 0x000fe20000004100 */
[-C--:B------:R-:W-:Y:S01]  /*4b10*/  @!P1 FFMA.FTZ R50, R35, R36.reuse, -R50 ;  /* 0x0000002423329223 */ /* 0x080fe20000010832 */
[----:B------:R-:W-:Y:S01]  /*4b20*/  @!P1 HADD2.F32 R32, -RZ, R27.H1_H1 ;  /* 0x3000001bff209230 */ /* 0x000fe20000004100 */
[----:B------:R-:W-:Y:S01]  /*4b30*/  @!P1 FFMA.FTZ R2, R37, R36, R2 ;  /* 0x0000002425029223 */ /* 0x000fe20000010002 */
[----:B------:R-:W-:Y:S01]  /*4b40*/  @!P1 HADD2.F32 R36, -RZ, R42.H1_H1 ;  /* 0x3000002aff249230 */ /* 0x000fe20000004100 */
[----:B------:R-:W-:Y:S01]  /*4b50*/  @!P1 IMAD.MOV.U32 R42, RZ, RZ, R55 ;  /* 0x000000ffff2a9224 */ /* 0x000fe200078e0037 */
[----:B------:R-:W-:Y:S01]  /*4b60*/  @!P1 HADD2.F32 R37, -RZ, R64.H0_H0 ;  /* 0x20000040ff259230 */ /* 0x000fe20000004100 */
[-C--:B------:R-:W-:Y:S01]  /*4b70*/  @!P1 FMUL.FTZ R161, R40, R31.reuse ;  /* 0x0000001f28a19220 */ /* 0x080fe20000410000 */
[----:B------:R-:W-:Y:S01]  /*4b80*/  @!P1 HADD2.F32 R27, -RZ, R29.H1_H1 ;  /* 0x3000001dff1b9230 */ /* 0x000fe20000004100 */
[----:B------:R-:W-:Y:S01]  /*4b90*/  @!P1 FMUL.FTZ R5, R30, R31 ;  /* 0x0000001f1e059220 */ /* 0x000fe20000410000 */
[----:B------:R-:W-:Y:S01]  /*4ba0*/  @!P1 MOV R31, R23 ;  /* 0x00000017001f9202 */ /* 0x000fe20000000f00 */
[-C--:B------:R-:W-:Y:S01]  /*4bb0*/  @!P1 FMUL.FTZ R163, R36, R25.reuse ;  /* 0x0000001924a39220 */ /* 0x080fe20000410000 */
[----:B------:R-:W-:Y:S01]  /*4bc0*/  @!P1 HADD2.F32 R48, -RZ, R42.H1_H1 ;  /* 0x3000002aff309230 */ /* 0x000fe20000004100 */
[----:B------:R-:W-:Y:S01]  /*4bd0*/  @!P1 FMUL.FTZ R3, R32, R25 ;  /* 0x0000001920039220 */ /* 0x000fe20000410000 */
[----:B------:R-:W-:Y:S01]  /*4be0*/  @!P1 HADD2.F32 R25, -RZ, R24.H0_H0 ;  /* 0x20000018ff199230 */ /* 0x000fe20000004100 */
[----:B------:R-:W-:Y:S01]  /*4bf0*/  @!P1 FFMA.FTZ R161, R30, R41, -R161 ;  /* 0x000000291ea19223 */ /* 0x000fe200000108a1 */
        /* <DEDUP_REMOVED lines=8> */
[--C-:B------:R-:W-:Y:S01]  /*4c80*/  @!P1 HADD2.F32 R42, -RZ, R44.reuse.H0_H0 ;  /* 0x2000002cff2a9230 */ /* 0x100fe20000004100 */
[----:B------:R-:W-:Y:S01]  /*4c90*/  @!P1 IMAD.MOV.U32 R24, RZ, RZ, R22 ;  /* 0x000000ffff189224 */ /* 0x000fe200078e0016 */
[----:B------:R-:W-:Y:S01]  /*4ca0*/  @!P1 MOV R21, R56 ;  /* 0x0000003800159202 */ /* 0x000fe20000000f00 */
[-C--:B------:R-:W-:Y:S01]  /*4cb0*/  @!P1 FMUL.FTZ R58, R46, R27.reuse ;  /* 0x0000001b2e3a9220 */ /* 0x080fe20000410000 */
[----:B------:R-:W-:Y:S01]  /*4cc0*/  @!P1 HADD2.F32 R44, -RZ, R44.H1_H1 ;  /* 0x3000002cff2c9230 */ /* 0x000fe20000004100 */
[----:B------:R-:W-:Y:S01]  /*4cd0*/  @!P1 FMUL.FTZ R8, R30, R27 ;  /* 0x0000001b1e089220 */ /* 0x000fe20000410000 */
[----:B------:R-:W-:Y:S01]  /*4ce0*/  @!P1 HADD2.F32 R27, -RZ, R29.H0_H0 ;  /* 0x2000001dff1b9230 */ /* 0x000fe20000004100 */
[----:B------:R-:W-:Y:S01]  /*4cf0*/  @!P1 FFMA.FTZ R4, R38, R39, R4 ;  /* 0x0000002726049223 */ /* 0x000fe20000010004 */
[----:B------:R-:W-:Y:S01]  /*4d00*/  @!P1 HADD2.F32 R25, -RZ, R26.H0_H0 ;  /* 0x2000001aff199230 */ /* 0x000fe20000004100 */
[----:B------:R-:W-:Y:S01]  /*4d10*/  @!P1 FFMA.FTZ R163, R32, R37, -R163 ;  /* 0x0000002520a39223 */ /* 0x000fe200000108a3 */
[--C-:B------:R-:W-:Y:S01]  /*4d20*/  @!P1 HADD2.F32 R26, -RZ, R24.reuse.H0_H0 ;  /* 0x20000018ff1a9230 */ /* 0x100fe20000004100 */
[----:B------:R-:W-:Y:S01]  /*4d30*/  @!P1 FMUL.FTZ R156, R42, R27 ;  /* 0x0000001b2a9c9220 */ /* 0x000fe20000410000 */
[----:B------:R-:W-:Y:S01]  /*4d40*/  @!P1 HADD2.F32 R24, -RZ, R24.H1_H1 ;  /* 0x30000018ff189230 */ /* 0x000fe20000004100 */
[----:B------:R-:W-:Y:S01]  /*4d50*/  @!P1 FMUL.FTZ R82, R44, R25 ;  /* 0x000000192c529220 */ /* 0x000fe20000410000 */
[----:B------:R-:W-:Y:S01]  /*4d60*/  @!P1 F2FP.PACK_AB R163, R163, R50 ;  /* 0x00000032a3a3923e */ /* 0x000fe200000000ff */
[C---:B------:R-:W-:Y:S01]  /*4d70*/  @!P1 FMUL.FTZ R6, R26.reuse, R27 ;  /* 0x0000001b1a069220 */ /* 0x040fe20000410000 */
[----:B------:R-:W-:Y:S01]  /*4d80*/  @!P1 F2FP.PACK_AB R50, R3, R2 ;  /* 0x000000020332923e */ /* 0x000fe200000000ff */
[----:B------:R-:W-:Y:S01]  /*4d90*/  @!P1 FFMA.FTZ R156, R26, R45, -R156 ;  /* 0x0000002d1a9c9223 */ /* 0x000fe2000001089c */
[----:B------:R-:W-:Y:S01]  /*4da0*/  @!P1 MOV R20, R163 ;  /* 0x000000a300149202 */ /* 0x000fe20000000f00 */
[----:B------:R-:W-:Y:S01]  /*4db0*/  @!P1 FFMA.FTZ R82, R24, R47, -R82 ;  /* 0x0000002f18529223 */ /* 0x000fe20000010852 */
[----:B------:R-:W-:Y:S01]  /*4dc0*/  @!P1 MOV R52, R50 ;  /* 0x0000003200349202 */ /* 0x000fe20000000f00 */
[----:B------:R-:W-:Y:S02]  /*4dd0*/  @!P1 FFMA.FTZ R58, R30, R49, -R58 ;  /* 0x000000311e3a9223 */ /* 0x000fe4000001083a */
[----:B------:R-:W-:Y:S01]  /*4de0*/  @!P1 FFMA.FTZ R5, R40, R41, R5 ;  /* 0x0000002928059223 */ /* 0x000fe20000010005 */
[----:B------:R-:W-:Y:S01]  /*4df0*/  @!P1 F2FP.PACK_AB R161, R82, R156 ;  /* 0x0000009c52a1923e */ /* 0x000fe200000000ff */
[----:B------:R-:W-:Y:S01]  /*4e00*/  @!P1 FMUL.FTZ R7, R24, R25 ;  /* 0x0000001918079220 */ /* 0x000fe20000410000 */
[----:B------:R-:W-:Y:S01]  /*4e10*/  @!P1 F2FP.PACK_AB R58, R165, R58 ;  /* 0x0000003aa53a923e */ /* 0x000fe200000000ff */
[----:B------:R-:W-:Y:S01]  /*4e20*/  @!P1 FFMA.FTZ R6, R42, R45, R6 ;  /* 0x0000002d2a069223 */ /* 0x000fe20000010006 */
[----:B------:R-:W-:Y:S01]  /*4e30*/  @!P1 F2FP.PACK_AB R163, R5, R4 ;  /* 0x0000000405a3923e */ /* 0x000fe200000000ff */
[----:B------:R-:W-:Y:S01]  /*4e40*/  @!P1 FFMA.FTZ R7, R44, R47, R7 ;  /* 0x0000002f2c079223 */ /* 0x000fe20000010007 */
[----:B------:R-:W-:Y:S01]  /*4e50*/  @!P1 MOV R23, R58 ;  /* 0x0000003a00179202 */ /* 0x000fe20000000f00 */
[----:B------:R-:W-:Y:S02]  /*4e60*/  @!P1 FFMA.FTZ R8, R46, R49, R8 ;  /* 0x000000312e089223 */ /* 0x000fe40000010008 */
[----:B------:R-:W-:Y:S01]  /*4e70*/  @!P1 FFMA.FTZ R9, R48, R51, R9 ;  /* 0x0000003330099223 */ /* 0x000fe20000010009 */
[----:B------:R-:W-:Y:S01]  /*4e80*/  @!P1 F2FP.PACK_AB R56, R7, R6 ;  /* 0x000000060738923e */ /* 0x000fe200000000ff */
[----:B------:R-:W-:Y:S02]  /*4e90*/  @!P1 IMAD.MOV.U32 R22, RZ, RZ, R161 ;  /* 0x000000ffff169224 */ /* 0x000fe400078e00a1 */
[----:B------:R-:W-:Y:S01]  /*4ea0*/  @!P1 IMAD.MOV.U32 R53, RZ, RZ, R163 ;  /* 0x000000ffff359224 */ /* 0x000fe200078e00a3 */
[----:B------:R-:W-:Y:S02]  /*4eb0*/  @!P1 F2FP.PACK_AB R165, R9, R8 ;  /* 0x0000000809a5923e */ /* 0x000fe400000000ff */
[----:B------:R1:W-:Y:S01]  /*4ec0*/  STG.E.128 [R70.64], R20 ;  /* 0x0000001446007986 */ /* 0x0003e2000c101d10 */
[----:B------:R-:W-:Y:S02]  /*4ed0*/  @!P1 MOV R54, R56 ;  /* 0x0000003800369202 */ /* 0x000fe40000000f00 */
[----:B------:R-:W-:Y:S05]  /*4ee0*/  @!P1 MOV R55, R165 ;  /* 0x000000a500379202 */ /* 0x000fea0000000f00 */
[----:B------:R1:W-:Y:S02]  /*4ef0*/  @!P0 STG.E.128 [R68.64], R52 ;  /* 0x0000003444008986 */ /* 0x0003e4000c101d10 */
.L_x_327:
[----:B------:R-:W-:Y:S05]  /*4f00*/  BSYNC B0 ;  /* 0x0000000000007941 */ /* 0x000fea0003800000 */
.L_x_326:
[----:B------:R-:W-:Y:S05]  /*4f10*/  IADD3 R159, P0, R146, R158, RZ ;  /* 0x0000009e929f7210 */ /* 0x000fea0007f1e0ff */
[----:B------:R-:W-:Y:S01]  /*4f20*/  IMAD.X R157, R157, 0x1, R100, P0 ;  /* 0x000000019d9d7824 */ /* 0x000fe200000e0664 */
[----:B------:R-:W-:Y:S11]  /*4f30*/  ISETP.GE.OR P0, PT, R115, R78, P4 ;  /* 0x0000004e7300720c */ /* 0x000ff60002706670 */
[----:B------:R-:W-:Y:S02]  /*4f40*/  @!UPT UIADD3 URZ, URZ, URZ, URZ ;  /* 0x0000003f3f3ff290 */ /* 0x000fe4000fffe03f */
[----:B------:R-:W-:-:S05]  /*4f50*/  @P0 BRA `(.L_x_321) ;  /* 0x0000090000000947 */ /* 0x000fca0003800000 */
[--C-:B------:R-:W-:Y:S01]  /*4f60*/  @!P1 SHF.R.U32.HI R24, RZ, 0x10, R17.reuse ;  /* 0x00000010ff189819 */ /* 0x100fe20000011611 */
[----:B------:R-:W-:Y:S01]  /*4f70*/  LDS.128 R48, [R103+0x8100] ;  /* 0x0081000067307984 */ /* 0x000fe20000000c00 */
[----:B------:R-:W-:Y:S01]  /*4f80*/  @!P1 SHF.R.U64 R17, R16, 0x10, R17 ;  /* 0x0000001010119819 */ /* 0x000fe20000001211 */
[--C-:B------:R-:W-:Y:S01]  /*4f90*/  @!P1 HADD2.F32 R27, -RZ, R28.reuse.H1_H1 ;  /* 0x3000001cff1b9230 */ /* 0x100fe20000004100 */
[--C-:B------:R-:W-:Y:S01]  /*4fa0*/  @!P1 SHF.R.U32.HI R16, RZ, 0x10, R19.reuse ;  /* 0x00000010ff109819 */ /* 0x100fe20000011613 */
[--C-:B------:R-:W-:Y:S01]  /*4fb0*/  @!P1 HADD2.F32 R31, -RZ, R59.reuse.H1_H1 ;  /* 0x3000003bff1f9230 */ /* 0x100fe20000004100 */
[----:B------:R-:W-:Y:S01]  /*4fc0*/  @!P1 SHF.R.U64 R18, R18, 0x10, R19 ;  /* 0x0000001012129819 */ /* 0x000fe20000001213 */
[----:B------:R-:W-:Y:S01]  /*4fd0*/  @!P1 HADD2.F32 R28, -RZ, R28.H0_H0 ;  /* 0x2000001cff1c9230 */ /* 0x000fe20000004100 */
[----:B-----5:R-:W-:Y:S01]  /*4fe0*/  IADD3 R47, P2, P0, R140, R159, R114 ;  /* 0x0000009f8c2f7210 */ /* 0x020fe2000785e072 */
[----:B-1----:R-:W1:Y:S01]  /*4ff0*/  LDS.128 R20, [R105+0x8100] ;  /* 0x0081000069147984 */ /* 0x002e620000000c00 */
[----:B------:R-:W-:Y:S01]  /*5000*/  @!P1 HADD2.F32 R34, -RZ, R59.H0_H0 ;  /* 0x2000003bff229230 */ /* 0x000fe20000004100 */
[----:B------:R-:W-:Y:S01]  /*5010*/  @!P1 SHF.R.U32.HI R36, RZ, 0x10, R61 ;  /* 0x00000010ff249819 */ /* 0x000fe2000001163d */
[----:B------:R-:W-:Y:S01]  /*5020*/  @!P1 HADD2.F32 R24, -RZ, R24.H0_H0 ;  /* 0x20000018ff189230 */ /* 0x000fe20000004100 */
[----:B------:R-:W-:Y:S01]  /*5030*/  IADD3.X R44, R93, R157, R110, P2, P0 ;  /* 0x0000009d5d2c7210 */ /* 0x000fe200017e046e */
[--C-:B------:R-:W-:Y:S01]  /*5040*/  @!P1 HADD2.F32 R41, -RZ, R57.reuse.H1_H1 ;  /* 0x30000039ff299230 */ /* 0x100fe20000004100 */
[C---:B------:R-:W-:Y:S01]  /*5050*/  LEA R52, P0, R47.reuse, c[0x0][0x1c8], 0x1 ;  /* 0x000072002f347a11 */ /* 0x040fe200078008ff */
[----:B------:R-:W-:Y:S01]  /*5060*/  @!P1 HADD2.F32 R36, -RZ, R36.H0_H0 ;  /* 0x20000024ff249230 */ /* 0x000fe20000004100 */
[----:B------:R-:W-:Y:S01]  /*5070*/  @!P1 SHF.R.U32.HI R45, RZ, 0x10, R63 ;  /* 0x00000010ff2d9819 */ /* 0x000fe2000001163f */
[----:B------:R-:W-:Y:S01]  /*5080*/  @!P1 HADD2.F32 R38, -RZ, R57.H0_H0 ;  /* 0x20000039ff269230 */ /* 0x000fe20000004100 */
[----:B------:R-:W-:Y:S01]  /*5090*/  LEA.HI.X R53, R47, c[0x0][0x1cc], R44, 0x1, P0 ;  /* 0x000073002f357a11 */ /* 0x000fe200000f0c2c */
[----:B------:R-:W-:Y:S01]  /*50a0*/  @!P1 HADD2.F32 R17, -RZ, R17.H0_H0 ;  /* 0x20000011ff119230 */ /* 0x000fe20000004100 */
[----:B------:R-:W-:Y:S01]  /*50b0*/  @!P1 SHF.R.U64 R60, R60, 0x10, R61 ;  /* 0x000000103c3c9819 */ /* 0x000fe2000000123d */
[----:B------:R-:W-:Y:S01]  /*50c0*/  @!P1 HADD2.F32 R45, -RZ, R45.H0_H0 ;  /* 0x2000002dff2d9230 */ /* 0x000fe20000004100 */
[----:B------:R-:W-:Y:S01]  /*50d0*/  @!P1 SHF.R.U64 R40, R62, 0x10, R63 ;  /* 0x000000103e289819 */ /* 0x000fe2000000123f */
[----:B------:R-:W-:Y:S01]  /*50e0*/  @!P1 HADD2.F32 R18, -RZ, R18.H0_H0 ;  /* 0x20000012ff129230 */ /* 0x000fe20000004100 */
[----:B------:R-:W-:Y:S03]  /*50f0*/  ISETP.GE.AND P0, PT, R113, c[0x0][0x1d4], PT ;  /* 0x0000750071007a0c */ /* 0x000fe60003f06270 */
[----:B------:R-:W-:Y:S01]  /*5100*/  @!P1 HADD2.F32 R40, -RZ, R40.H0_H0 ;  /* 0x20000028ff289230 */ /* 0x000fe20000004100 */
[----:B-1----:R-:W-:Y:S02]  /*5110*/  @!P1 MOV R19, R20 ;  /* 0x0000001400139202 */ /* 0x002fe40000000f00 */
[----:B------:R-:W-:Y:S02]  /*5120*/  @!P1 MOV R32, R48 ;  /* 0x0000003000209202 */ /* 0x000fe40000000f00 */
[----:B------:R-:W-:Y:S01]  /*5130*/  @!P1 MOV R35, R49 ;  /* 0x0000003100239202 */ /* 0x000fe20000000f00 */
[----:B------:R-:W-:Y:S01]  /*5140*/  @!P1 HADD2.F32 R30, -RZ, R19.H0_H0 ;  /* 0x20000013ff1e9230 */ /* 0x000fe20000004100 */
[----:B------:R-:W-:Y:S01]  /*5150*/  @!P1 MOV R26, R21 ;  /* 0x00000015001a9202 */ /* 0x000fe20000000f00 */
[----:B------:R-:W-:Y:S01]  /*5160*/  @!P1 HADD2.F32 R29, -RZ, R32.H0_H0 ;  /* 0x20000020ff1d9230 */ /* 0x000fe20000004100 */
[----:B------:R-:W-:Y:S01]  /*5170*/  @!P1 MOV R37, R50 ;  /* 0x0000003200259202 */ /* 0x000fe20000000f00 */
[--C-:B------:R-:W-:Y:S01]  /*5180*/  @!P1 HADD2.F32 R33, -RZ, R35.reuse.H0_H0 ;  /* 0x20000023ff219230 */ /* 0x100fe20000004100 */
[CC--:B------:R-:W-:Y:S01]  /*5190*/  @!P1 FMUL.FTZ R2, R30.reuse, R27.reuse ;  /* 0x0000001b1e029220 */ /* 0x0c0fe20000410000 */
[----:B------:R-:W-:Y:S01]  /*51a0*/  @!P1 HADD2.F32 R25, -RZ, R26.H0_H0 ;  /* 0x2000001aff199230 */ /* 0x000fe20000004100 */
[----:B------:R-:W-:Y:S01]  /*51b0*/  @!P1 FMUL.FTZ R44, R29, R27 ;  /* 0x0000001b1d2c9220 */ /* 0x000fe20000410000 */
[----:B------:R-:W-:Y:S01]  /*51c0*/  @!P1 HADD2.F32 R32, -RZ, R32.H1_H1 ;  /* 0x30000020ff209230 */ /* 0x000fe20000004100 */
[-C--:B------:R-:W-:Y:S02]  /*51d0*/  @!P1 FMUL.FTZ R46, R33, R28.reuse ;  /* 0x0000001c212e9220 */ /* 0x080fe40000410000 */
[-C--:B------:R-:W-:Y:S02]  /*51e0*/  @!P1 FFMA.FTZ R44, R30, R31.reuse, -R44 ;  /* 0x0000001f1e2c9223 */ /* 0x080fe4000001082c */
[----:B------:R-:W-:Y:S01]  /*51f0*/  @!P1 FFMA.FTZ R2, R29, R31, R2 ;  /* 0x0000001f1d029223 */ /* 0x000fe20000010002 */
[----:B------:R-:W-:Y:S01]  /*5200*/  @!P1 HADD2.F32 R31, -RZ, R35.H1_H1 ;  /* 0x30000023ff1f9230 */ /* 0x000fe20000004100 */
[C---:B------:R-:W-:Y:S01]  /*5210*/  @!P1 FMUL.FTZ R4, R25.reuse, R28 ;  /* 0x0000001c19049220 */ /* 0x040fe20000410000 */
[----:B------:R-:W-:Y:S01]  /*5220*/  @!P1 HADD2.F32 R29, -RZ, R60.H0_H0 ;  /* 0x2000003cff1d9230 */ /* 0x000fe20000004100 */
[----:B------:R-:W-:Y:S01]  /*5230*/  @!P1 FFMA.FTZ R46, R25, R34, -R46 ;  /* 0x00000022192e9223 */ /* 0x000fe2000001082e */
[----:B------:R-:W-:Y:S01]  /*5240*/  @!P1 HADD2.F32 R25, -RZ, R26.H1_H1 ;  /* 0x3000001aff199230 */ /* 0x000fe20000004100 */
[-C--:B------:R-:W-:Y:S01]  /*5250*/  @!P1 FMUL.FTZ R47, R31, R24.reuse ;  /* 0x000000181f2f9220 */ /* 0x080fe20000410000 */
[----:B------:R-:W-:Y:S01]  /*5260*/  @!P1 HADD2.F32 R26, -RZ, R19.H1_H1 ;  /* 0x30000013ff1a9230 */ /* 0x000fe20000004100 */
[----:B------:R-:W-:Y:S01]  /*5270*/  @!P1 FMUL.FTZ R55, R32, R17 ;  /* 0x0000001120379220 */ /* 0x000fe20000410000 */
[----:B------:R-:W-:Y:S01]  /*5280*/  @!P1 MOV R35, R51 ;  /* 0x0000003300239202 */ /* 0x000fe20000000f00 */
[C---:B------:R-:W-:Y:S01]  /*5290*/  @!P1 FMUL.FTZ R5, R25.reuse, R24 ;  /* 0x0000001819059220 */ /* 0x040fe20000410000 */
[----:B------:R-:W-:Y:S01]  /*52a0*/  @!P1 HADD2.F32 R19, -RZ, R11.H1_H1 ;  /* 0x3000000bff139230 */ /* 0x000fe20000004100 */
[----:B------:R-:W-:Y:S01]  /*52b0*/  @!P1 FFMA.FTZ R47, R25, R36, -R47 ;  /* 0x00000024192f9223 */ /* 0x000fe2000001082f */
[----:B------:R-:W-:Y:S01]  /*52c0*/  @!P1 MOV R25, R23 ;  /* 0x0000001700199202 */ /* 0x000fe20000000f00 */
[C---:B------:R-:W-:Y:S01]  /*52d0*/  @!P1 FMUL.FTZ R3, R26.reuse, R17 ;  /* 0x000000111a039220 */ /* 0x040fe20000410000 */
[----:B------:R-:W-:Y:S01]  /*52e0*/  @!P1 HADD2.F32 R17, -RZ, R16.H0_H0 ;  /* 0x20000010ff119230 */ /* 0x000fe20000004100 */
[-C--:B------:R-:W-:Y:S01]  /*52f0*/  @!P1 FFMA.FTZ R55, R26, R29.reuse, -R55 ;  /* 0x0000001d1a379223 */ /* 0x080fe20000010837 */
[----:B------:R-:W-:Y:S01]  /*5300*/  @!P1 HADD2.F32 R42, -RZ, R35.H1_H1 ;  /* 0x30000023ff2a9230 */ /* 0x000fe20000004100 */
[----:B------:R-:W-:Y:S01]  /*5310*/  @!P1 FFMA.FTZ R3, R32, R29, R3 ;  /* 0x0000001d20039223 */ /* 0x000fe20000010003 */
[----:B------:R-:W-:Y:S01]  /*5320*/  @!P1 HADD2.F32 R16, -RZ, R25.H1_H1 ;  /* 0x30000019ff109230 */ /* 0x000fe20000004100 */
[----:B------:R-:W-:Y:S01]  /*5330*/  @!P1 FFMA.FTZ R4, R33, R34, R4 ;  /* 0x0000002221049223 */ /* 0x000fe20000010004 */
[----:B------:R-:W-:Y:S01]  /*5340*/  @!P1 F2FP.PACK_AB R46, R47, R46 ;  /* 0x0000002e2f2e923e */ /* 0x000fe200000000ff */
[-C--:B------:R-:W-:Y:S01]  /*5350*/  @!P1 FMUL.FTZ R65, R42, R17.reuse ;  /* 0x000000112a419220 */ /* 0x080fe20000410000 */
[----:B------:R-:W-:Y:S01]  /*5360*/  @!P1 F2FP.PACK_AB R55, R55, R44 ;  /* 0x0000002c3737923e */ /* 0x000fe200000000ff */
[C---:B------:R-:W-:Y:S01]  /*5370*/  @!P1 FMUL.FTZ R9, R16.reuse, R17 ;  /* 0x0000001110099220 */ /* 0x040fe20000410000 */
[----:B------:R-:W-:Y:S01]  /*5380*/  @!P1 MOV R21, R46 ;  /* 0x0000002e00159202 */ /* 0x000fe20000000f00 */
[----:B------:R-:W-:Y:S01]  /*5390*/  @!P1 FFMA.FTZ R65, R16, R45, -R65 ;  /* 0x0000002d10419223 */ /* 0x000fe20000010841 */
[----:B------:R-:W-:Y:S01]  /*53a0*/  @!P1 HADD2.F32 R16, -RZ, R11.H0_H0 ;  /* 0x2000000bff109230 */ /* 0x000fe20000004100 */
[----:B------:R-:W-:Y:S01]  /*53b0*/  @!P1 IMAD.MOV.U32 R11, RZ, RZ, R22 ;  /* 0x000000ffff0b9224 */ /* 0x000fe200078e0016 */
[----:B------:R-:W-:Y:S01]  /*53c0*/  @!P1 HADD2.F32 R39, -RZ, R35.H0_H0 ;  /* 0x20000023ff279230 */ /* 0x000fe20000004100 */
[----:B------:R-:W-:Y:S01]  /*53d0*/  @!P1 FFMA.FTZ R5, R31, R36, R5 ;  /* 0x000000241f059223 */ /* 0x000fe20000010005 */
[--C-:B------:R-:W-:Y:S01]  /*53e0*/  @!P1 HADD2.F32 R35, -RZ, R37.reuse.H0_H0 ;  /* 0x20000025ff239230 */ /* 0x100fe20000004100 */
[----:B------:R-:W-:Y:S01]  /*53f0*/  @!P1 MOV R20, R55 ;  /* 0x0000003700149202 */ /* 0x000fe20000000f00 */
[----:B------:R-:W-:Y:S01]  /*5400*/  @!P1 HADD2.F32 R37, -RZ, R37.H1_H1 ;  /* 0x30000025ff259230 */ /* 0x000fe20000004100 */
[----:B------:R-:W-:Y:S01]  /*5410*/  @!P1 FMUL.FTZ R54, R39, R19 ;  /* 0x0000001327369220 */ /* 0x000fe20000410000 */
[----:B------:R-:W-:Y:S01]  /*5420*/  @!P1 HADD2.F32 R24, -RZ, R25.H0_H0 ;  /* 0x20000019ff189230 */ /* 0x000fe20000004100 */
[----:B------:R-:W-:Y:S01]  /*5430*/  @!P1 FMUL.FTZ R56, R35, R16 ;  /* 0x0000001023389220 */ /* 0x000fe20000410000 */
[--C-:B------:R-:W-:Y:S01]  /*5440*/  @!P1 HADD2.F32 R17, -RZ, R11.reuse.H0_H0 ;  /* 0x2000000bff119230 */ /* 0x100fe20000004100 */
[----:B------:R-:W-:Y:S01]  /*5450*/  @!P1 FMUL.FTZ R67, R37, R18 ;  /* 0x0000001225439220 */ /* 0x000fe20000410000 */
[----:B------:R-:W-:Y:S01]  /*5460*/  @!P1 F2FP.PACK_AB R44, R3, R2 ;  /* 0x00000002032c923e */ /* 0x000fe200000000ff */
[C---:B------:R-:W-:Y:S01]  /*5470*/  @!P1 FFMA.FTZ R54, R24.reuse, R41, -R54 ;  /* 0x0000002918369223 */ /* 0x040fe20000010836 */
[----:B------:R-:W-:Y:S01]  /*5480*/  @!P1 F2FP.PACK_AB R47, R5, R4 ;  /* 0x00000004052f923e */ /* 0x000fe200000000ff */
[C---:B------:R-:W-:Y:S01]  /*5490*/  @!P1 FFMA.FTZ R56, R17.reuse, R38, -R56 ;  /* 0x0000002611389223 */ /* 0x040fe20000010838 */
[----:B------:R-:W-:Y:S01]  /*54a0*/  @!P1 MOV R48, R44 ;  /* 0x0000002c00309202 */ /* 0x000fe20000000f00 */
[----:B------:R-:W-:Y:S01]  /*54b0*/  @!P1 FMUL.FTZ R6, R17, R16 ;  /* 0x0000001011069220 */ /* 0x000fe20000410000 */
[----:B------:R-:W-:Y:S01]  /*54c0*/  @!P1 F2FP.PACK_AB R54, R65, R54 ;  /* 0x000000364136923e */ /* 0x000fe200000000ff */
[----:B------:R-:W-:Y:S01]  /*54d0*/  @!P1 FMUL.FTZ R8, R24, R19 ;  /* 0x0000001318089220 */ /* 0x000fe20000410000 */
[----:B------:R-:W-:Y:S01]  /*54e0*/  @!P1 MOV R49, R47 ;  /* 0x0000002f00319202 */ /* 0x000fe20000000f00 */
[----:B------:R-:W-:Y:S01]  /*54f0*/  @!P1 FFMA.FTZ R6, R35, R38, R6 ;  /* 0x0000002623069223 */ /* 0x000fe20000010006 */
[----:B------:R-:W-:Y:S01]  /*5500*/  @!P1 HADD2.F32 R11, -RZ, R11.H1_H1 ;  /* 0x3000000bff0b9230 */ /* 0x000fe20000004100 */
[----:B------:R-:W-:Y:S04]  /*5510*/  @!P1 IMAD.MOV.U32 R23, RZ, RZ, R54 ;  /* 0x000000ffff179224 */ /* 0x000fe800078e0036 */
[C---:B------:R-:W-:Y:S02]  /*5520*/  @!P1 FFMA.FTZ R67, R11.reuse, R40, -R67 ;  /* 0x000000280b439223 */ /* 0x040fe40000010843 */
[----:B------:R-:W-:Y:S03]  /*5530*/  @!P1 FMUL.FTZ R7, R11, R18 ;  /* 0x000000120b079220 */ /* 0x000fe60000410000 */
[----:B------:R-:W-:Y:S01]  /*5540*/  @!P1 F2FP.PACK_AB R67, R67, R56 ;  /* 0x000000384343923e */ /* 0x000fe200000000ff */
[----:B------:R-:W-:Y:S02]  /*5550*/  @!P1 FFMA.FTZ R7, R37, R40, R7 ;  /* 0x0000002825079223 */ /* 0x000fe40000010007 */
[----:B------:R-:W-:Y:S01]  /*5560*/  @!P1 FFMA.FTZ R8, R39, R41, R8 ;  /* 0x0000002927089223 */ /* 0x000fe20000010008 */
[----:B------:R-:W-:Y:S01]  /*5570*/  @!P1 MOV R22, R67 ;  /* 0x0000004300169202 */ /* 0x000fe20000000f00 */
[----:B------:R-:W-:Y:S01]  /*5580*/  @!P1 FFMA.FTZ R9, R42, R45, R9 ;  /* 0x0000002d2a099223 */ /* 0x000fe20000010009 */
[----:B------:R-:W-:Y:S03]  /*5590*/  @!P1 F2FP.PACK_AB R56, R7, R6 ;  /* 0x000000060738923e */ /* 0x000fe600000000ff */
[----:B------:R1:W-:Y:S01]  /*55a0*/  STG.E.128 [R52.64], R20 ;  /* 0x0000001434007986 */ /* 0x0003e2000c101d10 */
[----:B------:R-:W-:Y:S02]  /*55b0*/  @!P1 F2FP.PACK_AB R65, R9, R8 ;  /* 0x000000080941923e */ /* 0x000fe400000000ff */
[----:B------:R-:W-:Y:S02]  /*55c0*/  @!P1 MOV R50, R56 ;  /* 0x0000003800329202 */ /* 0x000fe40000000f00 */
        /* <DEDUP_REMOVED lines=8> */
.L_x_305:
[----:B------:R-:W-:Y:S01]  /*5650*/  IMAD R2, R43, -0x60, R0 ;  /* 0xffffffa02b027824 */ /* 0x000fe200078e0200 */
[----:B------:R-:W-:Y:S04]  /*5660*/  BSSY B0, `(.L_x_328) ;  /* 0x000000b000007945 */ /* 0x000fe80003800000 */
[----:B------:R-:W-:Y:S04]  /*5670*/  IMNMX R8, R2, 0x60, PT ;  /* 0x0000006002087817 */ /* 0x000fe80003800200 */
[----:B------:R-:W-:Y:S11]  /*5680*/  ISETP.GE.AND P0, PT, R121, R8, PT ;  /* 0x000000087900720c */ /* 0x000ff60003f06270 */
[----:B------:R-:W-:Y:S02]  /*5690*/  @!UPT UIADD3 URZ, URZ, URZ, URZ ;  /* 0x0000003f3f3ff290 */ /* 0x000fe4000fffe03f */
[----:B------:R-:W-:-:S05]  /*56a0*/  @P0 BRA `(.L_x_329) ;  /* 0x0000006000000947 */ /* 0x000fca0003800000 */
[----:B------:R-:W1:Y:S01]  /*56b0*/  @!P4 LDS.128 R16, [R120+0x8100] ;  /* 0x008100007810c984 */ /* 0x000e620000000c00 */
[----:B------:R-:W-:Y:S11]  /*56c0*/  ISETP.GE.AND P0, PT, R119, c[0x0][0x1d4], PT ;  /* 0x0000750077007a0c */ /* 0x000ff60003f06270 */
[----:B------:R-:W-:Y:S02]  /*56d0*/  @!UPT UIADD3 URZ, URZ, URZ, URZ ;  /* 0x0000003f3f3ff290 */ /* 0x000fe4000fffe03f */
[----:B------:R-:W2:Y:S04]  /*56e0*/  @!P0 LDS.128 R4, [R120+0xb100] ;  /* 0x00b1000078048984 */ /* 0x000ea80000000c00 */
[----:B-1----:R1:W-:Y:S04]  /*56f0*/  @!P4 STG.E.128 [R66.64], R16 ;  /* 0x000000104200c986 */ /* 0x0023e8000c101d10 */
[----:B--2---:R1:W-:Y:S02]  /*5700*/  @!P0 STG.E.128 [R66.64+0x80], R4 ;  /* 0x0000800442008986 */ /* 0x0043e4000c101d10 */
.L_x_329:
[----:B------:R-:W-:Y:S05]  /*5710*/  BSYNC B0 ;  /* 0x0000000000007941 */ /* 0x000fea0003800000 */
.L_x_328:
[----:B------:R-:W-:Y:S01]  /*5720*/  ISETP.GE.AND P0, PT, R118, R8, PT ;  /* 0x000000087600720c */ /* 0x000fe20003f06270 */
[----:B------:R-:W-:Y:S01]  /*5730*/  @!UPT UIADD3 URZ, URZ, URZ, URZ ;  /* 0x0000003f3f3ff290 */ /* 0x000fe2000fffe03f */
[----:B------:R-:W-:Y:S11]  /*5740*/  BSSY B0, `(.L_x_330) ;  /* 0x0000008000007945 */ /* 0x000ff60003800000 */
[----:B------:R-:W-:-:S05]  /*5750*/  @P0 BRA `(.L_x_331) ;  /* 0x0000006000000947 */ /* 0x000fca0003800000 */
[----:B-1----:R-:W1:Y:S01]  /*5760*/  @!P4 LDS.128 R16, [R120+0x9100] ;  /* 0x009100007810c984 */ /* 0x002e620000000c00 */
[----:B------:R-:W-:Y:S11]  /*5770*/  ISETP.GE.AND P0, PT, R119, c[0x0][0x1d4], PT ;  /* 0x0000750077007a0c */ /* 0x000ff60003f06270 */
[----:B------:R-:W-:Y:S02]  /*5780*/  @!UPT UIADD3 URZ, URZ, URZ, URZ ;  /* 0x0000003f3f3ff290 */ /* 0x000fe4000fffe03f */
[----:B------:R-:W2:Y:S04]  /*5790*/  @!P0 LDS.128 R4, [R120+0xc100] ;  /* 0x00c1000078048984 */ /* 0x000ea80000000c00 */
[----:B-1----:R1:W-:Y:S04]  /*57a0*/  @!P4 STG.E.128 [R64.64], R16 ;  /* 0x000000104000c986 */ /* 0x0023e8000c101d10 */
[----:B--2---:R1:W-:Y:S02]  /*57b0*/  @!P0 STG.E.128 [R64.64+0x80], R4 ;  /* 0x0000800440008986 */ /* 0x0043e4000c101d10 */
.L_x_331:
[----:B------:R-:W-:Y:S05]  /*57c0*/  BSYNC B0 ;  /* 0x0000000000007941 */ /* 0x000fea0003800000 */
.L_x_330:
[----:B------:R-:W-:Y:S11]  /*57d0*/  ISETP.GE.AND P0, PT, R115, R8, PT ;  /* 0x000000087300720c */ /* 0x000ff60003f06270 */
[----:B------:R-:W-:Y:S02]  /*57e0*/  @!UPT UIADD3 URZ, URZ, URZ, URZ ;  /* 0x0000003f3f3ff290 */ /* 0x000fe4000fffe03f */
[----:B------:R-:W-:-:S05]  /*57f0*/  @P0 BRA `(.L_x_321) ;  /* 0x0000006000000947 */ /* 0x000fca0003800000 */
[----:B-1----:R-:W1:Y:S01]  /*5800*/  @!P4 LDS.128 R16, [R120+0xa100] ;  /* 0x00a100007810c984 */ /* 0x002e620000000c00 */
[----:B------:R-:W-:Y:S11]  /*5810*/  ISETP.GE.AND P0, PT, R119, c[0x0][0x1d4], PT ;  /* 0x0000750077007a0c */ /* 0x000ff60003f06270 */
[----:B------:R-:W-:Y:S02]  /*5820*/  @!UPT UIADD3 URZ, URZ, URZ, URZ ;  /* 0x0000003f3f3ff290 */ /* 0x000fe4000fffe03f */
[----:B------:R-:W2:Y:S04]  /*5830*/  @!P0 LDS.128 R4, [R120+0xd100] ;  /* 0x00d1000078048984 */ /* 0x000ea80000000c00 */
[----:B-1----:R1:W-:Y:S04]  /*5840*/  @!P4 STG.E.128 [R62.64], R16 ;  /* 0x000000103e00c986 */ /* 0x0023e8000c101d10 */
[----:B--2---:R1:W-:Y:S02]  /*5850*/  @!P0 STG.E.128 [R62.64+0x80], R4 ;  /* 0x000080043e008986 */ /* 0x0043e4000c101d10 */
.L_x_321:
[----:B------:R-:W-:Y:S05]  /*5860*/  BSYNC B2 ;  /* 0x0000000000027941 */ /* 0x000fea0003800000 */
.L_x_304:
[----:B-12---:R-:W-:Y:S01]  /*5870*/  IMAD R5, R43, -0x60, RZ ;  /* 0xffffffa02b057824 */ /* 0x006fe200078e02ff */
[----:B------:R-:W-:Y:S01]  /*5880*/  ISETP.NE.AND P5, PT, R125, RZ, PT ;  /* 0x000000ff7d00720c */ /* 0x000fe20003fa5270 */
[----:B------:R-:W-:Y:S01]  /*5890*/  IMAD.WIDE.U32 R16, R43, 0x60, RZ ;  /* 0x000000602b107825 */ /* 0x000fe200078e00ff */
[----:B------:R-:W-:Y:S02]  /*58a0*/  BSSY B0, `(.L_x_332) ;  /* 0x0000041000007945 */ /* 0x000fe40003800000 */
[----:B------:R-:W-:Y:S01]  /*58b0*/  IADD3 R4, R86, R5, RZ ;  /* 0x0000000556047210 */ /* 0x000fe20007ffe0ff */
[----:B------:R-:W-:Y:S01]  /*58c0*/  IMAD R77, R77, 0x60, RZ ;  /* 0x000000604d4d7824 */ /* 0x000fe200078e02ff */
[----:B------:R-:W-:Y:S02]  /*58d0*/  IADD3 R7, P0, R89, R16, RZ ;  /* 0x0000001059077210 */ /* 0x000fe40007f1e0ff */
[----:B------:R-:W-:Y:S01]  /*58e0*/  ISETP.GE.AND P1, PT, R4, 0x21, PT ;  /* 0x000000210400780c */ /* 0x000fe20003f26270 */
[----:B------:R-:W-:Y:S04]  /*58f0*/  IMAD.IADD R2, R17, 0x1, R77 ;  /* 0x0000000111027824 */ /* 0x000fe800078e024d */
[----:B------:R-:W-:Y:S08]  /*5900*/  IMAD.X R3, R2, 0x1, R87, P0 ;  /* 0x0000000102037824 */ /* 0x000ff000000e0657 */
[----:B------:R-:W-:Y:S05]  /*5910*/  @P1 IADD3 R9, P0, R7, 0x20, RZ ;  /* 0x0000002007091810 */ /* 0x000fea0007f1e0ff */
[----:B------:R-:W-:Y:S01]  /*5920*/  @P1 IMAD.X R6, RZ, RZ, R3, P0 ;  /* 0x000000ffff061224 */ /* 0x000fe200000e0603 */
[----:B------:R-:W-:Y:S03]  /*5930*/  ISETP.GE.AND P0, PT, R4, 0x41, PT ;  /* 0x000000410400780c */ /* 0x000fe60003f06270 */
[----:B------:R-:W-:Y:S04]  /*5940*/  @P1 IMAD R6, R6, c[0x0][0x258], RZ ;  /* 0x0000960006061a24 */ /* 0x000fe800078e02ff */
[----:B------:R-:W-:Y:S06]  /*5950*/  @P1 IMAD R6, R9, c[0x0][0x25c], R6 ;  /* 0x0000970009061a24 */ /* 0x000fec00078e0206 */
[----:B------:R-:W-:Y:S04]  /*5960*/  @P0 IADD3 R11, P2, R7, 0x40, RZ ;  /* 0x00000040070b0810 */ /* 0x000fe80007f5e0ff */
[----:B------:R-:W-:Y:S02]  /*5970*/  @P0 IADD3.X R8, RZ, R3, RZ, P2, !PT ;  /* 0x00000003ff080210 */ /* 0x000fe400017fe4ff */
[----:B------:R-:W-:Y:S03]  /*5980*/  ISETP.GE.AND P2, PT, R4, 0x1, PT ;  /* 0x000000010400780c */ /* 0x000fe60003f46270 */
[----:B------:R-:W-:Y:S04]  /*5990*/  @P0 IMAD R8, R8, c[0x0][0x258], RZ ;  /* 0x0000960008080a24 */ /* 0x000fe800078e02ff */
[----:B------:R-:W-:Y:S06]  /*59a0*/  @P0 IMAD R8, R11, c[0x0][0x25c], R8 ;  /* 0x000097000b080a24 */ /* 0x000fec00078e0208 */
[----:B------:R-:W-:Y:S02]  /*59b0*/  @P2 IMAD.MOV.U32 R82, RZ, RZ, R128 ;  /* 0x000000ffff522224 */ /* 0x000fe400078e0080 */
[----:B------:R-:W-:Y:S02]  /*59c0*/  @P2 IMAD R4, R3, c[0x0][0x258], RZ ;  /* 0x0000960003042a24 */ /* 0x000fe400078e02ff */
[C---:B------:R-:W-:Y:S04]  /*59d0*/  @P2 IMAD.WIDE.U32 R20, R7.reuse, c[0x0][0x258], R82 ;  /* 0x0000960007142a25 */ /* 0x040fe800078e0052 */
[----:B------:R-:W-:Y:S01]  /*59e0*/  @P2 IMAD R4, R7, c[0x0][0x25c], R4 ;  /* 0x0000970007042a24 */ /* 0x000fe200078e0204 */
[C---:B------:R-:W-:Y:S01]  /*59f0*/  @P2 LEA R18, P3, R20.reuse, c[0x0][0x250], 0x1 ;  /* 0x0000940014122a11 */ /* 0x040fe200078608ff */
[----:B------:R-:W-:Y:S03]  /*5a00*/  @P1 IMAD.MOV.U32 R82, RZ, RZ, R128 ;  /* 0x000000ffff521224 */ /* 0x000fe600078e0080 */
[----:B------:R-:W-:Y:S01]  /*5a10*/  @P2 IADD3 R4, R21, R4, RZ ;  /* 0x0000000415042210 */ /* 0x000fe20007ffe0ff */
[----:B------:R-:W-:Y:S03]  /*5a20*/  @P1 IMAD.WIDE.U32 R22, R9, c[0x0][0x258], R82 ;  /* 0x0000960009161a25 */ /* 0x000fe600078e0052 */
[----:B------:R-:W-:Y:S01]  /*5a30*/  @P2 LEA.HI.X R19, R20, c[0x0][0x254], R4, 0x1, P3 ;  /* 0x0000950014132a11 */ /* 0x000fe200018f0c04 */
[----:B------:R-:W-:Y:S01]  /*5a40*/  @P0 IMAD.MOV.U32 R82, RZ, RZ, R128 ;  /* 0x000000ffff520224 */ /* 0x000fe200078e0080 */
[C---:B------:R-:W-:Y:S02]  /*5a50*/  @P1 LEA R20, P3, R22.reuse, c[0x0][0x250], 0x1 ;  /* 0x0000940016141a11 */ /* 0x040fe400078608ff */
[----:B------:R-:W-:Y:S01]  /*5a60*/  @P1 IADD3 R6, R23, R6, RZ ;  /* 0x0000000617061210 */ /* 0x000fe20007ffe0ff */
[----:B------:R-:W-:Y:S01]  /*5a70*/  @!PT LDS RZ, [RZ] ;  /* 0x00000000fffff984 */ /* 0x000fe20000000800 */
[----:B------:R-:W-:Y:S01]  /*5a80*/  @!PT LDS RZ, [RZ] ;  /* 0x00000000fffff984 */ /* 0x000fe20000000800 */
[----:B------:R-:W-:Y:S01]  /*5a90*/  @!PT LDS RZ, [RZ] ;  /* 0x00000000fffff984 */ /* 0x000fe20000000800 */
[----:B------:R1:W-:Y:S03]  /*5aa0*/  @P2 LDGSTS.E.BYPASS.LTC128B.128 [R120+0x100], [R18.64], !P5 ;  /* 0x0010000012782fae */ /* 0x0003e6000e901d50 */
[----:B------:R-:W-:Y:S01]  /*5ab0*/  @P1 LEA.HI.X R21, R22, c[0x0][0x254], R6, 0x1, P3 ;  /* 0x0000950016151a11 */ /* 0x000fe200018f0c06 */
[----:B------:R-:W-:Y:S01]  /*5ac0*/  @P0 IMAD.WIDE.U32 R6, R11, c[0x0][0x258], R82 ;  /* 0x000096000b060a25 */ /* 0x000fe200078e0052 */
[----:B------:R1:W-:Y:S01]  /*5ad0*/  @P2 LDGSTS.E.BYPASS.LTC128B.128 [R120+0x3100], [R18.64+0x80], !P6 ;  /* 0x0310008012782fae */ /* 0x0003e2000f101d50 */
[----:B------:R-:W-:Y:S03]  /*5ae0*/  IADD3 R3, P2, R81, R16, RZ ;  /* 0x0000001051037210 */ /* 0x000fe60007f5e0ff */
[----:B------:R-:W-:Y:S01]  /*5af0*/  @P0 LEA R22, P3, R6, c[0x0][0x250], 0x1 ;  /* 0x0000940006160a11 */ /* 0x000fe200078608ff */
[----:B------:R1:W-:Y:S01]  /*5b00*/  @P1 LDGSTS.E.BYPASS.LTC128B.128 [R120+0x1100], [R20.64], !P5 ;  /* 0x0110000014781fae */ /* 0x0003e2000e901d50 */
[----:B------:R-:W-:Y:S01]  /*5b10*/  @P0 IADD3 R8, R7, R8, RZ ;  /* 0x0000000807080210 */ /* 0x000fe20007ffe0ff */
[----:B------:R-:W-:Y:S03]  /*5b20*/  IMAD.X R2, R2, 0x1, R80, P2 ;  /* 0x0000000102027824 */ /* 0x000fe600010e0650 */
[----:B------:R1:W-:Y:S01]  /*5b30*/  @P1 LDGSTS.E.BYPASS.LTC128B.128 [R120+0x4100], [R20.64+0x80], !P6 ;  /* 0x0410008014781fae */ /* 0x0003e2000f101d50 */
[----:B------:R-:W-:Y:S02]  /*5b40*/  @P0 LEA.HI.X R23, R6, c[0x0][0x254], R8, 0x1, P3 ;  /* 0x0000950006170a11 */ /* 0x000fe400018f0c08 */
[----:B------:R-:W-:Y:S03]  /*5b50*/  IADD3 R8, R5, R0, RZ ;  /* 0x0000000005087210 */ /* 0x000fe60007ffe0ff */
[----:B------:R1:W-:Y:S01]  /*5b60*/  @P0 LDGSTS.E.BYPASS.LTC128B.128 [R120+0x2100], [R22.64], !P5 ;  /* 0x0210000016780fae */ /* 0x0003e2000e901d50 */
[----:B------:R-:W-:Y:S04]  /*5b70*/  IMNMX R8, R8, 0x60, PT ;  /* 0x0000006008087817 */ /* 0x000fe80003800200 */
[----:B------:R1:W-:Y:S01]  /*5b80*/  @P0 LDGSTS.E.BYPASS.LTC128B.128 [R120+0x5100], [R22.64+0x80], !P6 ;  /* 0x0510008016780fae */ /* 0x0003e2000f101d50 */
[----:B------:R-:W-:Y:S04]  /*5b90*/  ISETP.GE.AND P0, PT, R121, R8, PT ;  /* 0x000000087900720c */ /* 0x000fe80003f06270 */
[----:B------:R-:W0:Y:S01]  /*5ba0*/  LDGDEPBAR ;  /* 0x00000000000079af */ /* 0x000e220000000000 */
[----:B------:R-:W-:Y:S04]  /*5bb0*/  DEPBAR.LE SB0, 0x0 ;  /* 0x000080000000791a */ /* 0x000fe80000000000 */
[----:B------:R-:W-:Y:S06]  /*5bc0*/  BAR.SYNC.DEFER_BLOCKING 0x0 ;  /* 0x0000000000007b1d */ /* 0x000fec0000010000 */
[----:B------:R-:W-:-:S05]  /*5bd0*/  @P0 BRA `(.L_x_333) ;  /* 0x000000d000000947 */ /* 0x000fca0003800000 */
[----:B-1----:R-:W1:Y:S01]  /*5be0*/  @!P4 LDS.128 R16, [R120+0x100] ;  /* 0x000100007810c984 */ /* 0x002e620000000c00 */
[----:B------:R-:W-:Y:S01]  /*5bf0*/  MOV R78, R126 ;  /* 0x0000007e004e7202 */ /* 0x000fe20000000f00 */
[----:B------:R-:W-:Y:S04]  /*5c00*/  IMAD R9, R2, c[0x0][0x208], RZ ;  /* 0x0000820002097a24 */ /* 0x000fe800078e02ff */
[C---:B------:R-:W-:Y:S04]  /*5c10*/  IMAD.WIDE.U32 R22, R3.reuse, c[0x0][0x208], R78 ;  /* 0x0000820003167a25 */ /* 0x040fe800078e004e */
[----:B------:R-:W-:Y:S01]  /*5c20*/  IMAD R9, R3, c[0x0][0x20c], R9 ;  /* 0x0000830003097a24 */ /* 0x000fe200078e0209 */
[C---:B------:R-:W-:Y:S04]  /*5c30*/  LEA R20, P0, R22.reuse, c[0x0][0x1f8], 0x1 ;  /* 0x00007e0016147a11 */ /* 0x040fe800078008ff */
[----:B------:R-:W-:Y:S04]  /*5c40*/  IADD3 R9, R23, R9, RZ ;  /* 0x0000000917097210 */ /* 0x000fe80007ffe0ff */
[----:B------:R-:W-:Y:S02]  /*5c50*/  LEA.HI.X R21, R22, c[0x0][0x1fc], R9, 0x1, P0 ;  /* 0x00007f0016157a11 */ /* 0x000fe400000f0c09 */
[----:B------:R-:W-:Y:S11]  /*5c60*/  ISETP.GE.AND P0, PT, R119, c[0x0][0x1d4], PT ;  /* 0x0000750077007a0c */ /* 0x000ff60003f06270 */
[----:B------:R-:W-:Y:S02]  /*5c70*/  @!UPT UIADD3 URZ, URZ, URZ, URZ ;  /* 0x0000003f3f3ff290 */ /* 0x000fe4000fffe03f */
[----:B------:R-:W2:Y:S04]  /*5c80*/  @!P0 LDS.128 R4, [R120+0x3100] ;  /* 0x0031000078048984 */ /* 0x000ea80000000c00 */
[----:B-1----:R1:W-:Y:S04]  /*5c90*/  @!P4 STG.E.128 [R20.64], R16 ;  /* 0x000000101400c986 */ /* 0x0023e8000c101d10 */
[----:B--2---:R1:W-:Y:S02]  /*5ca0*/  @!P0 STG.E.128 [R20.64+0x80], R4 ;  /* 0x0000800414008986 */ /* 0x0043e4000c101d10 */
.L_x_333:
[----:B-1----:R-:W-:Y:S05]  /*5cb0*/  BSYNC B0 ;  /* 0x0000000000007941 */ /* 0x002fea0003800000 */
.L_x_332:
[----:B------:R-:W-:Y:S01]  /*5cc0*/  ISETP.GE.AND P0, PT, R118, R8, PT ;  /* 0x000000087600720c */ /* 0x000fe20003f06270 */
[----:B------:R-:W-:Y:S01]  /*5cd0*/  @!UPT UIADD3 URZ, URZ, URZ, URZ ;  /* 0x0000003f3f3ff290 */ /* 0x000fe2000fffe03f */
[----:B------:R-:W-:Y:S11]  /*5ce0*/  BSSY B0, `(.L_x_334) ;  /* 0x0000011000007945 */ /* 0x000ff60003800000 */
[----:B------:R-:W-:-:S05]  /*5cf0*/  @P0 BRA `(.L_x_335) ;  /* 0x000000f000000947 */ /* 0x000fca0003800000 */
[----:B------:R-:W1:Y:S01]  /*5d00*/  @!P4 LDS.128 R16, [R120+0x1100] ;  /* 0x001100007810c984 */ /* 0x000e620000000c00 */
[----:B------:R-:W-:Y:S02]  /*5d10*/  IADD3 R4, P0, R3, 0x20, RZ ;  /* 0x0000002003047810 */ /* 0x000fe40007f1e0ff */
[----:B------:R-:W-:Y:S03]  /*5d20*/  MOV R78, R126 ;  /* 0x0000007e004e7202 */ /* 0x000fe60000000f00 */
[----:B------:R-:W-:Y:S02]  /*5d30*/  IMAD.X R9, RZ, RZ, R2, P0 ;  /* 0x000000ffff097224 */ /* 0x000fe400000e0602 */
[----:B------:R-:W-:Y:S04]  /*5d40*/  IMAD.WIDE.U32 R22, R4, c[0x0][0x208], R78 ;  /* 0x0000820004167a25 */ /* 0x000fe800078e004e */
[----:B------:R-:W-:Y:S01]  /*5d50*/  IMAD R9, R9, c[0x0][0x208], RZ ;  /* 0x0000820009097a24 */ /* 0x000fe200078e02ff */
[----:B------:R-:W-:Y:S03]  /*5d60*/  LEA R20, P0, R22, c[0x0][0x1f8], 0x1 ;  /* 0x00007e0016147a11 */ /* 0x000fe600078008ff */
[----:B------:R-:W-:Y:S04]  /*5d70*/  IMAD R9, R4, c[0x0][0x20c], R9 ;  /* 0x0000830004097a24 */ /* 0x000fe800078e0209 */
[----:B------:R-:W-:Y:S05]  /*5d80*/  IMAD.IADD R9, R23, 0x1, R9 ;  /* 0x0000000117097824 */ /* 0x000fea00078e0209 */
[----:B------:R-:W-:Y:S02]  /*5d90*/  LEA.HI.X R21, R22, c[0x0][0x1fc], R9, 0x1, P0 ;  /* 0x00007f0016157a11 */ /* 0x000fe400000f0c09 */
[----:B------:R-:W-:Y:S11]  /*5da0*/  ISETP.GE.AND P0, PT, R119, c[0x0][0x1d4], PT ;  /* 0x0000750077007a0c */ /* 0x000ff60003f06270 */
[----:B------:R-:W-:Y:S02]  /*5db0*/  @!UPT UIADD3 URZ, URZ, URZ, URZ ;  /* 0x0000003f3f3ff290 */ /* 0x000fe4000fffe03f */
[----:B------:R-:W2:Y:S04]  /*5dc0*/  @!P0 LDS.128 R4, [R120+0x4100] ;  /* 0x0041000078048984 */ /* 0x000ea80000000c00 */
[----:B-1----:R1:W-:Y:S04]  /*5dd0*/  @!P4 STG.E.128 [R20.64], R16 ;  /* 0x000000101400c986 */ /* 0x0023e8000c101d10 */
[----:B--2---:R1:W-:Y:S02]  /*5de0*/  @!P0 STG.E.128 [R20.64+0x80], R4 ;  /* 0x0000800414008986 */ /* 0x0043e4000c101d10 */
.L_x_335:
[----:B------:R-:W-:Y:S05]  /*5df0*/  BSYNC B0 ;  /* 0x0000000000007941 */ /* 0x000fea0003800000 */
.L_x_334:
[----:B------:R-:W-:Y:S01]  /*5e00*/  ISETP.GE.AND P0, PT, R115, R8, PT ;  /* 0x000000087300720c */ /* 0x000fe20003f06270 */
[----:B------:R-:W-:Y:S01]  /*5e10*/  @!UPT UIADD3 URZ, URZ, URZ, URZ ;  /* 0x0000003f3f3ff290 */ /* 0x000fe2000fffe03f */
[----:B------:R-:W-:Y:S11]  /*5e20*/  BSSY B0, `(.L_x_336) ;  /* 0x0000011000007945 */ /* 0x000ff60003800000 */
[----:B------:R-:W-:-:S05]  /*5e30*/  @P0 BRA `(.L_x_337) ;  /* 0x000000f000000947 */ /* 0x000fca0003800000 */
[----:B-1----:R-:W1:Y:S01]  /*5e40*/  @!P4 LDS.128 R16, [R120+0x2100] ;  /* 0x002100007810c984 */ /* 0x002e620000000c00 */
[----:B------:R-:W-:Y:S02]  /*5e50*/  IADD3 R3, P0, R3, 0x40, RZ ;  /* 0x0000004003037810 */ /* 0x000fe40007f1e0ff */
[----:B------:R-:W-:Y:S03]  /*5e60*/  MOV R78, R126 ;  /* 0x0000007e004e7202 */ /* 0x000fe60000000f00 */
[----:B------:R-:W-:Y:S02]  /*5e70*/  IMAD.X R2, RZ, RZ, R2, P0 ;  /* 0x000000ffff027224 */ /* 0x000fe400000e0602 */
[C---:B------:R-:W-:Y:S04]  /*5e80*/  IMAD.WIDE.U32 R20, R3.reuse, c[0x0][0x208], R78 ;  /* 0x0000820003147a25 */ /* 0x040fe800078e004e */
[----:B------:R-:W-:Y:S01]  /*5e90*/  IMAD R2, R2, c[0x0][0x208], RZ ;  /* 0x0000820002027a24 */ /* 0x000fe200078e02ff */
[C---:B------:R-:W-:Y:S03]  /*5ea0*/  LEA R8, P0, R20.reuse, c[0x0][0x1f8], 0x1 ;  /* 0x00007e0014087a11 */ /* 0x040fe600078008ff */
        /* <DEDUP_REMOVED lines=8> */
.L_x_337:
[----:B------:R-:W-:Y:S05]  /*5f30*/  BSYNC B0 ;  /* 0x0000000000007941 */ /* 0x000fea0003800000 */
.L_x_336:
[C---:B------:R-:W-:Y:S02]  /*5f40*/  ISETP.GT.AND P0, PT, R43.reuse, R94, PT ;  /* 0x0000005e2b00720c */ /* 0x040fe40003f04270 */
[----:B------:R-:W-:Y:S11]  /*5f50*/  IADD3 R43, R43, -0x1, RZ ;  /* 0xffffffff2b2b7810 */ /* 0x000ff60007ffe0ff */
[----:B------:R-:W-:Y:S01]  /*5f60*/  @P0 SHF.R.S32.HI R2, RZ, 0x1f, R43 ;  /* 0x0000001fff020819 */ /* 0x000fe2000001142b */
[----:B-1----:R-:W-:Y:S02]  /*5f70*/  @P0 IMAD.MOV.U32 R4, RZ, RZ, R130 ;  /* 0x000000ffff040224 */ /* 0x002fe400078e0082 */
[----:B------:R-:W-:Y:S02]  /*5f80*/  @P0 IMAD.MOV.U32 R5, RZ, RZ, R153 ;  /* 0x000000ffff050224 */ /* 0x000fe400078e0099 */
[----:B------:R-:W-:Y:S02]  /*5f90*/  @P0 IMAD R3, R98, R43, RZ ;  /* 0x0000002b62030224 */ /* 0x000fe400078e02ff */
[-C--:B------:R-:W-:Y:S04]  /*5fa0*/  @P0 IMAD.WIDE.U32 R4, R43, R154.reuse, R4 ;  /* 0x0000009a2b040225 */ /* 0x080fe800078e0004 */
[----:B------:R-:W-:Y:S01]  /*5fb0*/  @P0 IMAD R3, R2, R154, R3 ;  /* 0x0000009a02030224 */ /* 0x000fe200078e0203 */
[C---:B------:R-:W-:Y:S01]  /*5fc0*/  @P0 LEA R6, P1, R4.reuse, c[0x0][0x220], 0x1 ;  /* 0x0000880004060a11 */ /* 0x040fe200078208ff */
[----:B------:R-:W-:Y:S02]  /*5fd0*/  IMAD.U32 R2, RZ, RZ, UR10 ;  /* 0x0000000aff027e24 */ /* 0x000fe4000f8e00ff */
[----:B------:R-:W-:Y:S05]  /*5fe0*/  @P0 IMAD.IADD R3, R5, 0x1, R3 ;  /* 0x0000000105030824 */ /* 0x000fea00078e0203 */
[----:B------:R-:W-:Y:S02]  /*5ff0*/  @P0 LEA.HI.X R7, R4, c[0x0][0x224], R3, 0x1, P1 ;  /* 0x0000890004070a11 */ /* 0x000fe400008f0c03 */
[----:B------:R-:W-:Y:S03]  /*6000*/  @P0 IADD3 R8, P2, P1, R2, 0x80, R6 ;  /* 0x0000008002080810 */ /* 0x000fe6000795e006 */
[----:B------:R-:W-:Y:S01]  /*6010*/  @!PT LDS RZ, [RZ] ;  /* 0x00000000fffff984 */ /* 0x000fe20000000800 */
[----:B------:R-:W-:Y:S01]  /*6020*/  @!PT LDS RZ, [RZ] ;  /* 0x00000000fffff984 */ /* 0x000fe20000000800 */
[----:B------:R-:W-:Y:S01]  /*6030*/  @!PT LDS RZ, [RZ] ;  /* 0x00000000fffff984 */ /* 0x000fe20000000800 */
[----:B------:R1:W-:Y:S01]  /*6040*/  @P0 LDGSTS.E.BYPASS.LTC128B.128 [R120+0x8100], [R6.64], !P5 ;  /* 0x0810000006780fae */ /* 0x0003e2000e901d50 */
[----:B------:R-:W-:Y:S02]  /*6050*/  @P0 IADD3.X R9, RZ, UR9, R7, P2, P1 ;  /* 0x00000009ff090c10 */ /* 0x000fe400097e2407 */
[----:B------:R-:W-:Y:S01]  /*6060*/  @P0 IADD3 R16, P1, R6, UR10, RZ ;  /* 0x0000000a06100c10 */ /* 0x000fe2000ff3e0ff */
[----:B------:R1:W-:Y:S03]  /*6070*/  @P0 LDGSTS.E.BYPASS.LTC128B.128 [R120+0xb100], [R6.64+0x80], !P6 ;  /* 0x0b10008006780fae */ /* 0x0003e6000f101d50 */
[----:B------:R-:W-:Y:S02]  /*6080*/  @P0 IADD3.X R17, R7, UR9, RZ, P1, !PT ;  /* 0x0000000907110c10 */ /* 0x000fe40008ffe4ff */
[C---:B------:R-:W-:Y:S03]  /*6090*/  @P0 IADD3 R4, P1, R16.reuse, UR10, RZ ;  /* 0x0000000a10040c10 */ /* 0x040fe6000ff3e0ff */
[----:B------:R1:W-:Y:S01]  /*60a0*/  @P0 LDGSTS.E.BYPASS.LTC128B.128 [R120+0x9100], [R16.64], !P5 ;  /* 0x0910000010780fae */ /* 0x0003e2000e901d50 */
[C---:B------:R-:W-:Y:S02]  /*60b0*/  @P0 IADD3.X R5, R17.reuse, UR9, RZ, P1, !PT ;  /* 0x0000000911050c10 */ /* 0x040fe40008ffe4ff */
[----:B------:R-:W-:Y:S01]  /*60c0*/  @P0 IADD3 R2, P1, R16, UR12, RZ ;  /* 0x0000000c10020c10 */ /* 0x000fe2000ff3e0ff */
[----:B------:R1:W-:Y:S03]  /*60d0*/  @P0 LDGSTS.E.BYPASS.LTC128B.128 [R120+0xc100], [R8.64], !P6 ;  /* 0x0c10000008780fae */ /* 0x0003e6000f101d50 */
[----:B------:R-:W-:Y:S01]  /*60e0*/  @P0 IADD3.X R3, R17, UR8, RZ, P1, !PT ;  /* 0x0000000811030c10 */ /* 0x000fe20008ffe4ff */
[----:B------:R1:W-:Y:S04]  /*60f0*/  @P0 LDGSTS.E.BYPASS.LTC128B.128 [R120+0xa100], [R4.64], !P5 ;  /* 0x0a10000004780fae */ /* 0x0003e8000e901d50 */
[----:B------:R1:W-:Y:S04]  /*6100*/  @P0 LDGSTS.E.BYPASS.LTC128B.128 [R120+0xd100], [R2.64], !P6 ;  /* 0x0d10000002780fae */ /* 0x0003e8000f101d50 */
[----:B------:R-:W0:Y:S01]  /*6110*/  LDGDEPBAR ;  /* 0x00000000000079af */ /* 0x000e220000000000 */
[----:B------:R-:W-:-:S05]  /*6120*/  @P0 BRA `(.L_x_338) ;  /* 0xffffbba000000947 */ /* 0x000fca000383ffff */
[----:B------:R-:W-:Y:S06]  /*6130*/  BAR.SYNC.DEFER_BLOCKING 0x0 ;  /* 0x0000000000007b1d */ /* 0x000fec0000010000 */
.L_x_303:
[----:B------:R-:W-:Y:S01]  /*6140*/  ISETP.NE.AND P3, PT, R209, 0x1, PT ;  /* 0x00000001d100780c */ /* 0x000fe20003f65270 */
[----:B------:R-:W-:Y:S01]  /*6150*/  IMAD.IADD R123, R122, 0x1, R123 ;  /* 0x000000017a7b7824 */ /* 0x000fe200078e027b */
[----:B-1----:R-:W-:-:S02]  /*6160*/  IADD3 R2, R117, 0x7f, RZ ;  /* 0x0000007f75027810 */ /* 0x002fc40007ffe0ff */
[----:B------:R-:W-:-:S09]  /*6170*/  ISETP.GE.AND P1, PT, R208, 0x1, PT ;  /* 0x00000001d000780c */ /* 0x000fd20003f26270 */
[----:B------:R-:W-:-:S05]  /*6180*/  @P3 IMAD.HI.U32 R0, R2, c[0x0][0x2c8], RZ ;  /* 0x0000b20002003a27 */ /* 0x000fca00078e00ff */
[----:B------:R-:W-:-:S05]  /*6190*/  @P3 SHF.R.U32.HI R2, RZ, c[0x0][0x2cc], R0 ;  /* 0x0000b300ff023a19 */ /* 0x000fca0000011600 */
[----:B------:R-:W-:-:S05]  /*61a0*/  IMAD.IADD R96, R96, 0x1, R2 ;  /* 0x0000000160607824 */ /* 0x000fca00078e0202 */
[----:B------:R-:W-:Y:S01]  /*61b0*/  IADD3 R2, R96, c[0x0][0x328], RZ ;  /* 0x0000ca0060027a10 */ /* 0x000fe20007ffe0ff */
[----:B------:R-:W-:Y:S05]  /*61c0*/  @!P1 BRA `(.L_x_339) ;  /* 0x000000f000009947 */ /* 0x000fea0003800000 */
        /* <DEDUP_REMOVED lines=10> */
.L_x_340:
[----:B------:R-:W-:-:S13]  /*6270*/  ISETP.NE.AND P0, PT, R0, 0x1, PT ;  /* 0x000000010000780c */ /* 0x000fda0003f05270 */
[----:B------:R-:W-:-:S05]  /*6280*/  @P0 IMAD.HI.U32 R4, R3, c[0x0][0x330], RZ ;  /* 0x0000cc0003040a27 */ /* 0x000fca00078e00ff */
[----:B------:R-:W-:-:S05]  /*6290*/  @P0 SHF.R.U32.HI R3, RZ, c[0x0][0x334], R4 ;  /* 0x0000cd00ff030a19 */ /* 0x000fca0000011604 */
.L_x_341:
[----:B------:R-:W-:-:S05]  /*62a0*/  IMAD R3, R3, R0, c[0x0][0x32c] ;  /* 0x0000cb0003037624 */ /* 0x000fca00078e0200 */
[----:B------:R-:W-:-:S04]  /*62b0*/  IMNMX R2, R2, R3, PT ;  /* 0x0000000302027217 */ /* 0x000fc80003800200 */
.L_x_339:
[----:B------:R-:W-:Y:S01]  /*62c0*/  IADD3 R5, R2, 0x5f, RZ ;  /* 0x0000005f02057810 */ /* 0x000fe20007ffe0ff */
[----:B------:R-:W-:-:S04]  /*62d0*/  @P3 IMAD.HI.U32 R0, R117, c[0x0][0x2c8], RZ ;  /* 0x0000b20075003a27 */ /* 0x000fc800078e00ff */
[----:B------:R-:W-:-:S04]  /*62e0*/  IMAD.HI R5, R5, 0x2aaaaaab, RZ ;  /* 0x2aaaaaab05057827 */ /* 0x000fc800078e02ff */
[----:B------:R-:W-:Y:S01]  /*62f0*/  IMAD.MOV.U32 R3, RZ, RZ, R117 ;  /* 0x000000ffff037224 */ /* 0x000fe200078e0075 */
[----:B------:R-:W-:Y:S02]  /*6300*/  @P3 SHF.R.U32.HI R3, RZ, c[0x0][0x2cc], R0 ;  /* 0x0000b300ff033a19 */ /* 0x000fe40000011600 */
[----:B------:R-:W-:-:S03]  /*6310*/  SHF.R.U32.HI R0, RZ, 0x1f, R5 ;  /* 0x0000001fff007819 */ /* 0x000fc60000011605 */
[----:B------:R-:W-:Y:S01]  /*6320*/  IMAD.IADD R3, R116, 0x1, R3 ;  /* 0x0000000174037824 */ /* 0x000fe200078e0203 */
[----:B------:R-:W-:-:S04]  /*6330*/  LEA.HI.SX32 R14, R5, R0, 0x1c ;  /* 0x00000000050e7211 */ /* 0x000fc800078fe2ff */
[----:B------:R-:W-:Y:S02]  /*6340*/  IADD3 R0, R3, -c[0x0][0x324], RZ ;  /* 0x8000c90003007a10 */ /* 0x000fe40007ffe0ff */
[----:B------:R-:W-:Y:S01]  /*6350*/  IMNMX R14, R14, R95, PT ;  /* 0x0000005f0e0e7217 */ /* 0x000fe20003800200 */
        /* <DEDUP_REMOVED lines=10> */
.L_x_343:
[----:B------:R-:W-:-:S04]  /*6400*/  MOV R2, c[0x0][0x32c] ;  /* 0x0000cb0000027a02 */ /* 0x000fc80000000f00 */
[----:B------:R-:W-:-:S13]  /*6410*/  ISETP.NE.AND P0, PT, R2, 0x1, PT ;  /* 0x000000010200780c */ /* 0x000fda0003f05270 */
[----:B------:R-:W-:-:S05]  /*6420*/  @P0 IMAD.HI.U32 R2, R3, c[0x0][0x330], RZ ;  /* 0x0000cc0003020a27 */ /* 0x000fca00078e00ff */
[----:B------:R-:W-:-:S05]  /*6430*/  @P0 SHF.R.U32.HI R3, RZ, c[0x0][0x334], R2 ;  /* 0x0000cd00ff030a19 */ /* 0x000fca0000011602 */
.L_x_344:
[----:B------:R-:W-:-:S05]  /*6440*/  IMAD R3, R3, c[0x0][0x32c], RZ ;  /* 0x0000cb0003037a24 */ /* 0x000fca00078e02ff */
[----:B------:R-:W-:-:S05]  /*6450*/  IMNMX R0, R0, R3, !PT ;  /* 0x0000000300007217 */ /* 0x000fca0007800200 */
.L_x_342:
[----:B------:R-:W-:Y:S01]  /*6460*/  IMAD.HI R0, R0, 0x2aaaaaab, RZ ;  /* 0x2aaaaaab00007827 */ /* 0x000fe200078e02ff */
[----:B------:R-:W-:Y:S01]  /*6470*/  PLOP3.LUT P2, PT, PT, PT, PT, 0x80, 0x0 ;  /* 0x000000000000781c */ /* 0x000fe20003f4f070 */
[----:B------:R-:W-:Y:S01]  /*6480*/  CS2R R66, SRZ ;  /* 0x0000000000427805 */ /* 0x000fe2000001ff00 */
        /* <DEDUP_REMOVED lines=38> */
[----:B------:R-:W-:Y:S05]  /*66f0*/  @!P0 BRA `(.L_x_345) ;  /* 0x00013da000008947 */ /* 0x000fea0003800000 */
[----:B------:R-:W-:Y:S02]  /*6700*/  ISETP.NE.U32.AND P0, PT, RZ, c[0x0][0x340], PT ;  /* 0x0000d000ff007a0c */ /* 0x000fe40003f05070 */
[----:B------:R-:W-:-:S02]  /*6710*/  SHF.R.S32.HI R13, RZ, 0x1f, R74 ;  /* 0x0000001fff0d7819 */ /* 0x000fc4000001144a */
[----:B------:R-:W-:Y:S01]  /*6720*/  SHF.R.S32.HI R3, RZ, 0x1f, R76 ;  /* 0x0000001fff037819 */ /* 0x000fe2000001144c */
[----:B------:R-:W-:Y:S01]  /*6730*/  IMAD R0, R210, c[0x0][0x1b8], RZ ;  /* 0x00006e00d2007a24 */ /* 0x000fe200078e02ff */
[----:B------:R-:W-:Y:S01]  /*6740*/  ISETP.NE.AND.EX P1, PT, RZ, c[0x0][0x344], PT, P0 ;  /* 0x0000d100ff007a0c */ /* 0x000fe20003f25300 */
[----:B------:R-:W-:Y:S01]  /*6750*/  IMAD.WIDE.U32 R10, R76, c[0x0][0x178], RZ ;  /* 0x00005e004c0a7a25 */ /* 0x000fe200078e00ff */
[----:B------:R-:W-:Y:S01]  /*6760*/  ISETP.NE.U32.AND P2, PT, RZ, c[0x0][0x350], PT ;  /* 0x0000d400ff007a0c */ /* 0x000fe20003f45070 */
[----:B------:R-:W-:-:S10]  /*6770*/  ULDC.64 UR10, c[0x0][0x1e0] ;  /* 0x00007800000a7ab9 */ /* 0x000fd40000000a00 */
[----:B------:R-:W-:-:S04]  /*6780*/  @P1 IMAD.MOV.U32 R6, RZ, RZ, 0x4 ;  /* 0x00000004ff061424 */ /* 0x000fc800078e00ff */
[----:B------:R-:W-:-:S05]  /*6790*/  @P1 IMAD.WIDE R6, R213, R6, c[0x0][0x340] ;  /* 0x0000d000d5061625 */ /* 0x000fca00078e0206 */
[----:B------:R1:W2:Y:S01]  /*67a0*/  @P1 LDG.E R2, [R6.64] ;  /* 0x0000001006021981 */ /* 0x0002a2000c1e1900 */
[----:B------:R-:W-:Y:S01]  /*67b0*/  LEA.HI R4, R13, R74, RZ, 0x3 ;  /* 0x0000004a0d047211 */ /* 0x000fe200078f18ff */
[----:B------:R-:W-:Y:S01]  /*67c0*/  IMAD R3, R3, c[0x0][0x178], RZ ;  /* 0x00005e0003037a24 */ /* 0x000fe200078e02ff */
[----:B------:R-:W-:Y:S01]  /*67d0*/  ISETP.NE.U32.AND P0, PT, RZ, c[0x0][0x348], PT ;  /* 0x0000d200ff007a0c */ /* 0x000fe20003f05070 */
[----:B------:R-:W-:Y:S01]  /*67e0*/  IMAD R5, R211, c[0x0][0x1bc], R0 ;  /* 0x00006f00d3057a24 */ /* 0x000fe200078e0200 */
[----:B-----5:R-:W-:Y:S01]  /*67f0*/  LOP3.LUT R33, R4, 0xfffffff8, RZ, 0xc0, !PT ;  /* 0xfffffff804217812 */ /* 0x020fe200078ec0ff */
[----:B------:R-:W-:Y:S01]  /*6800*/  IMAD R3, R76, c[0x0][0x17c], R3 ;  /* 0x00005f004c037a24 */ /* 0x000fe200078e0203 */
[----:B------:R-:W-:Y:S01]  /*6810*/  SHF.R.S32.HI R4, RZ, 0x3, R4 ;  /* 0x00000003ff047819 */ /* 0x000fe20000011404 */
[----:B------:R-:W-:Y:S01]  /*6820*/  UIMAD.WIDE.U32 UR12, UR10, 0x40, URZ ;  /* 0x000000400a0c78a5 */ /* 0x000fe2000f8e003f */
[----:B------:R-:W-:Y:S01]  /*6830*/  ISETP.NE.AND.EX P0, PT, RZ, c[0x0][0x34c], PT, P0 ;  /* 0x0000d300ff007a0c */ /* 0x000fe20003f05300 */
[----:B------:R-:W-:Y:S01]  /*6840*/  IMAD.IADD R33, R74, 0x1, -R33 ;  /* 0x000000014a217824 */ /* 0x000fe200078e0a21 */
[----:B------:R-:W-:Y:S01]  /*6850*/  IADD3 R110, R14, -0x1, RZ ;  /* 0xffffffff0e6e7810 */ /* 0x000fe20007ffe0ff */
[----:B------:R-:W-:Y:S01]  /*6860*/  IMAD.IADD R11, R11, 0x1, R3 ;  /* 0x000000010b0b7824 */ /* 0x000fe200078e0203 */
[----:B------:R-:W-:Y:S01]  /*6870*/  SEL R16, R213, RZ, !P0 ;  /* 0x000000ffd5107207 */ /* 0x000fe20004000000 */
[----:B------:R-:W-:Y:S01]  /*6880*/  IMAD R0, R33, 0x20, R4 ;  /* 0x0000002021007824 */ /* 0x000fe200078e0204 */
[----:B------:R-:W-:Y:S01]  /*6890*/  SHF.R.S32.HI R35, RZ, 0x1f, R110 ;  /* 0x0000001fff237819 */ /* 0x000fe2000001146e */
[----:B------:R-:W-:Y:S01]  /*68a0*/  IMAD.WIDE.U32 R10, R211, c[0x0][0x1b8], R10 ;  /* 0x00006e00d30a7a25 */ /* 0x000fe200078e000a */
[----:B------:R-:W-:Y:S01]  /*68b0*/  USHF.L.U32 UR6, UR11, 0x6, URZ ;  /* 0x000000060b067899 */ /* 0x000fe2000800063f */
[----:B------:R-:W-:-:S02]  /*68c0*/  LOP3.LUT R214, R214, 0xfffbffff, RZ, 0xc0, !PT ;  /* 0xfffbffffd6d67812 */ /* 0x000fc400078ec0ff */
[----:B------:R-:W-:Y:S01]  /*68d0*/  IMAD.IADD R3, R117, 0x1, R0 ;  /* 0x0000000175037824 */ /* 0x000fe200078e0200 */
[----:B------:R-:W-:Y:S01]  /*68e0*/  UIADD3 UR6, UR13, UR6, URZ ;  /* 0x000000060d067290 */ /* 0x000fe2000fffe03f */
[----:B------:R-:W-:Y:S02]  /*68f0*/  IMAD.IADD R11, R11, 0x1, R5 ;  /* 0x000000010b0b7824 */ /* 0x000fe400078e0205 */
[----:B------:R-:W-:Y:S01]  /*6900*/  @P3 IMAD.HI.U32 R0, R3, c[0x0][0x2c8], RZ ;  /* 0x0000b20003003a27 */ /* 0x000fe200078e00ff */
[----:B-1----:R-:W-:Y:S02]  /*6910*/  SHF.R.S32.HI R6, RZ, 0x1f, R213 ;  /* 0x0000001fff067819 */ /* 0x002fe400000114d5 */
[----:B------:R-:W-:Y:S01]  /*6920*/  SHF.R.S32.HI R7, RZ, 0x1f, R123 ;  /* 0x0000001fff077819 */ /* 0x000fe2000001147b */
[----:B------:R-:W-:Y:S01]  /*6930*/  IMAD.MOV.U32 R5, RZ, RZ, R3 ;  /* 0x000000ffff057224 */ /* 0x000fe200078e0003 */
[----:B------:R-:W-:Y:S01]  /*6940*/  SEL R9, R6, RZ, !P0 ;  /* 0x000000ff06097207 */ /* 0x000fe20004000000 */
[----:B------:R-:W-:Y:S01]  /*6950*/  IMAD.SHL.U32 R64, R33, 0x8, RZ ;  /* 0x0000000821407824 */ /* 0x000fe200078e00ff */
[----:B------:R-:W-:Y:S01]  /*6960*/  @P3 SHF.R.U32.HI R5, RZ, c[0x0][0x2cc], R0 ;  /* 0x0000b300ff053a19 */ /* 0x000fe20000011600 */
[----:B------:R-:W-:Y:S01]  /*6970*/  BAR.SYNC.DEFER_BLOCKING 0x0 ;  /* 0x0000000000007b1d */ /* 0x000fe20000010000 */
[C---:B------:R-:W-:Y:S01]  /*6980*/  IADD3 R123, P0, R4.reuse, R123, RZ ;  /* 0x0000007b047b7210 */ /* 0x040fe20007f1e0ff */
[----:B------:R-:W-:Y:S01]  /*6990*/  IMAD R9, R9, c[0x0][0x1c0], RZ ;  /* 0x0000700009097a24 */ /* 0x000fe200078e02ff */
[----:B------:R-:W-:Y:S01]  /*69a0*/  SHF.R.S32.HI R65, RZ, 0x1f, R64 ;  /* 0x0000001fff417819 */ /* 0x000fe20000011440 */
[----:B------:R-:W-:Y:S01]  /*69b0*/  IMAD.MOV R8, RZ, RZ, -R5 ;  /* 0x000000ffff087224 */ /* 0x000fe200078e0a05 */
[----:B------:R-:W-:Y:S01]  /*69c0*/  LEA.HI.X.SX32 R0, R4, R7, 0x1, P0 ;  /* 0x0000000704007211 */ /* 0x000fe200000f0eff */
[C---:B------:R-:W-:Y:S01]  /*69d0*/  IMAD R9, R16.reuse, c[0x0][0x1c4], R9 ;  /* 0x0000710010097a24 */ /* 0x040fe200078e0209 */
[----:B------:R-:W-:Y:S01]  /*69e0*/  SHF.R.S32.HI R7, RZ, 0x1f, R5 ;  /* 0x0000001fff077819 */ /* 0x000fe20000011405 */
[----:B------:R-:W-:-:S04]  /*69f0*/  IMAD.WIDE.U32 R16, R16, c[0x0][0x1c0], R10 ;  /* 0x0000700010107a25 */ /* 0x000fc800078e000a */
[----:B------:R-:W-:Y:S02]  /*6a00*/  IMAD R3, R8, c[0x0][0x2c4], R3 ;  /* 0x0000b10008037a24 */ /* 0x000fe400078e0203 */
[----:B------:R-:W-:Y:S02]  /*6a10*/  IMAD.IADD R9, R17, 0x1, R9 ;  /* 0x0000000111097824 */ /* 0x000fe400078e0209 */
[----:B------:R-:W-:Y:S02]  /*6a20*/  IMAD.MOV.U32 R8, RZ, RZ, R16 ;  /* 0x000000ffff087224 */ /* 0x000fe400078e0010 */
[----:B------:R-:W-:Y:S02]  /*6a30*/  IMAD R12, R7, c[0x0][0x1b0], RZ ;  /* 0x00006c00070c7a24 */ /* 0x000fe400078e02ff */
[----:B------:R-:W-:Y:S02]  /*6a40*/  IMAD R10, R0, c[0x0][0x1e0], RZ ;  /* 0x00007800000a7a24 */ /* 0x000fe400078e02ff */
[----:B------:R-:W-:-:S02]  /*6a50*/  IMAD R12, R5, c[0x0][0x1b4], R12 ;  /* 0x00006d00050c7a24 */ /* 0x000fc400078e020c */
[----:B------:R-:W-:Y:S01]  /*6a60*/  IMAD.WIDE.U32 R18, R5, c[0x0][0x1b0], R8 ;  /* 0x00006c0005127a25 */ /* 0x000fe200078e0008 */
[----:B------:R-:W-:-:S03]  /*6a70*/  SHF.R.S32.HI R5, RZ, 0x1f, R3 ;  /* 0x0000001fff057819 */ /* 0x000fc60000011403 */
[C---:B------:R-:W-:Y:S02]  /*6a80*/  IMAD R10, R123.reuse, c[0x0][0x1e4], R10 ;  /* 0x000079007b0a7a24 */ /* 0x040fe400078e020a */
[----:B------:R-:W-:-:S04]  /*6a90*/  IMAD.WIDE.U32 R16, R123, c[0x0][0x1e0], R64 ;  /* 0x000078007b107a25 */ /* 0x000fc800078e0040 */
[----:B------:R-:W-:Y:S02]  /*6aa0*/  IMAD.IADD R17, R17, 0x1, R10 ;  /* 0x0000000111117824 */ /* 0x000fe400078e020a */
[----:B------:R-:W-:Y:S02]  /*6ab0*/  IMAD.IADD R19, R19, 0x1, R12 ;  /* 0x0000000113137824 */ /* 0x000fe400078e020c */
[----:B------:R-:W-:Y:S02]  /*6ac0*/  IMAD R10, R5, c[0x0][0x1a8], RZ ;  /* 0x00006a00050a7a24 */ /* 0x000fe400078e02ff */
[----:B------:R-:W-:-:S04]  /*6ad0*/  IMAD.WIDE.U32 R18, R3, c[0x0][0x1a8], R18 ;  /* 0x00006a0003127a25 */ /* 0x000fc800078e0012 */
[----:B------:R-:W-:Y:S01]  /*6ae0*/  IMAD R10, R3, c[0x0][0x1ac], R10 ;  /* 0x00006b00030a7a24 */ /* 0x000fe200078e020a */
[----:B------:R-:W-:Y:S01]  /*6af0*/  LEA R7, P0, R18, c[0x0][0x160], 0x1 ;  /* 0x0000580012077a11 */ /* 0x000fe200078008ff */
[----:B------:R-:W-:Y:S02]  /*6b00*/  IMAD R8, R210, c[0x0][0x1e8], RZ ;  /* 0x00007a00d2087a24 */ /* 0x000fe400078e02ff */
[----:B------:R-:W-:Y:S02]  /*6b10*/  IMAD.IADD R5, R19, 0x1, R10 ;  /* 0x0000000113057824 */ /* 0x000fe400078e020a */
[C---:B------:R-:W-:Y:S01]  /*6b20*/  IMAD R8, R211.reuse, c[0x0][0x1ec], R8 ;  /* 0x00007b00d3087a24 */ /* 0x040fe200078e0208 */
[----:B------:R-:W1:Y:S01]  /*6b30*/  SHFL.IDX PT, R10, R7, RZ, 0x181f ;  /* 0x00181fff070a7589 */ /* 0x000e6200000e0000 */
[----:B------:R-:W-:Y:S01]  /*6b40*/  IMAD.WIDE.U32 R216, R211, c[0x0][0x1e8], R16 ;  /* 0x00007a00d3d87a25 */ /* 0x000fe200078e0010 */
[----:B------:R-:W-:Y:S02]  /*6b50*/  LEA.HI.X R5, R18, c[0x0][0x164], R5, 0x1, P0 ;  /* 0x0000590012057a11 */ /* 0x000fe400000f0c05 */
[----:B------:R-:W-:Y:S01]  /*6b60*/  ISETP.NE.AND.EX P0, PT, RZ, c[0x0][0x354], PT, P2 ;  /* 0x0000d500ff007a0c */ /* 0x000fe20003f05320 */
[----:B------:R-:W-:Y:S01]  /*6b70*/  IMAD.MOV.U32 R3, RZ, RZ, 0x60 ;  /* 0x00000060ff037424 */ /* 0x000fe200078e00ff */
[----:B------:R-:W-:Y:S01]  /*6b80*/  SHFL.IDX PT, R42, R7, 0x1, 0x181f ;  /* 0x00381f00072a7f89 */ /* 0x000fe200000e0000 */
[----:B------:R-:W-:-:S02]  /*6b90*/  IMAD.IADD R217, R8, 0x1, R217 ;  /* 0x0000000108d97824 */ /* 0x000fc400078e02d9 */
[----:B------:R-:W-:Y:S01]  /*6ba0*/  IMAD R12, R14, -0x60, R3 ;  /* 0xffffffa00e0c7824 */ /* 0x000fe200078e0203 */
[----:B------:R-:W3:Y:S01]  /*6bb0*/  SHFL.IDX PT, R11, R5, RZ, 0x181f ;  /* 0x00181fff050b7589 */ /* 0x000ee200000e0000 */
[C---:B------:R-:W-:Y:S02]  /*6bc0*/  IMAD R15, R3.reuse, c[0x0][0x1e4], RZ ;  /* 0x00007900030f7a24 */ /* 0x040fe400078e02ff */
[----:B------:R-:W-:Y:S01]  /*6bd0*/  IMAD.WIDE.U32 R108, R3, c[0x0][0x1e0], RZ ;  /* 0x00007800036c7a25 */ /* 0x000fe200078e00ff */
[----:B------:R-:W-:Y:S01]  /*6be0*/  IADD3 R32, R12, R207, -R4 ;  /* 0x000000cf0c207210 */ /* 0x000fe20007ffe804 */
[----:B------:R-:W4:Y:S02]  /*6bf0*/  SHFL.IDX PT, R43, R5, 0x1, 0x181f ;  /* 0x00381f00052b7f89 */ /* 0x000f2400000e0000 */
[----:B------:R-:W-:Y:S01]  /*6c00*/  IMAD.IADD R15, R15, 0x1, R109 ;  /* 0x000000010f0f7824 */ /* 0x000fe200078e026d */
[C---:B------:R-:W-:Y:S01]  /*6c10*/  ISETP.GE.AND P2, PT, R32.reuse, 0x1, PT ;  /* 0x000000012000780c */ /* 0x040fe20003f46270 */
[----:B------:R-:W-:Y:S01]  /*6c20*/  IMAD.U32 R16, RZ, RZ, UR10 ;  /* 0x0000000aff107e24 */ /* 0x000fe2000f8e00ff */
[C---:B------:R-:W-:Y:S01]  /*6c30*/  ISETP.GE.AND P5, PT, R32.reuse, 0x21, PT ;  /* 0x000000212000780c */ /* 0x040fe20003fa6270 */
[----:B------:R-:W-:Y:S01]  /*6c40*/  IMAD R3, R15, R110, RZ ;  /* 0x0000006e0f037224 */ /* 0x000fe200078e02ff */
[----:B------:R-:W-:Y:S01]  /*6c50*/  ISETP.GE.AND P3, PT, R32, 0x41, PT ;  /* 0x000000412000780c */ /* 0x000fe20003f66270 */
[----:B------:R-:W-:Y:S01]  /*6c60*/  IMAD.U32 R18, RZ, RZ, UR10 ;  /* 0x0000000aff127e24 */ /* 0x000fe2000f8e00ff */
[----:B------:R-:W1:Y:S01]  /*6c70*/  SHFL.IDX PT, R40, R7, 0x2, 0x181f ;  /* 0x00581f0007287f89 */ /* 0x000e6200000e0000 */
[----:B------:R-:W-:-:S02]  /*6c80*/  IMAD R3, R35, R108, R3 ;  /* 0x0000006c23037224 */ /* 0x000fc400078e0203 */
[----:B------:R-:W-:Y:S01]  /*6c90*/  IMAD R0, R0, c[0x0][0x208], RZ ;  /* 0x0000820000007a24 */ /* 0x000fe200078e02ff */
[----:B------:R-:W1:Y:S03]  /*6ca0*/  SHFL.IDX PT, R41, R5, 0x2, 0x181f ;  /* 0x00581f0005297f89 */ /* 0x000e6600000e0000 */
[----:B------:R-:W-:Y:S01]  /*6cb0*/  IMAD R0, R123, c[0x0][0x20c], R0 ;  /* 0x000083007b007a24 */ /* 0x000fe200078e0200 */
[----:B--2---:R-:W-:Y:S01]  /*6cc0*/  @P1 SHF.R.S32.HI R9, RZ, 0x1f, R2 ;  /* 0x0000001fff091819 */ /* 0x004fe20000011402 */
[----:B------:R-:W-:Y:S02]  /*6cd0*/  @!P1 IMAD.MOV.U32 R9, RZ, RZ, R6 ;  /* 0x000000ffff099224 */ /* 0x000fe400078e0006 */
[----:B------:R-:W-:Y:S02]  /*6ce0*/  @P1 IMAD.MOV.U32 R8, RZ, RZ, R2 ;  /* 0x000000ffff081224 */ /* 0x000fe400078e0002 */
[----:B------:R-:W-:Y:S01]  /*6cf0*/  @!P1 IMAD.MOV.U32 R8, RZ, RZ, R213 ;  /* 0x000000ffff089224 */ /* 0x000fe200078e00d5 */
[----:B------:R-:W-:Y:S01]  /*6d00*/  SEL R2, R9, RZ, !P0 ;  /* 0x000000ff09027207 */ /* 0x000fe20004000000 */
[----:B------:R-:W-:-:S02]  /*6d10*/  IMAD.MOV.U32 R9, RZ, RZ, c[0x0][0x1e4] ;  /* 0x00007900ff097624 */ /* 0x000fc400078e00ff */
[----:B------:R-:W-:Y:S01]  /*6d20*/  IMAD.IADD R6, R117, 0x1, R4 ;  /* 0x0000000175067824 */ /* 0x000fe200078e0204 */
[----:B------:R-:W-:Y:S01]  /*6d30*/  SEL R226, R8, RZ, !P0 ;  /* 0x000000ff08e27207 */ /* 0x000fe20004000000 */
[----:B------:R-:W-:Y:S02]  /*6d40*/  IMAD R219, R2, c[0x0][0x1f0], RZ ;  /* 0x00007c0002db7a24 */ /* 0x000fe400078e02ff */
[----:B------:R-:W-:Y:S02]  /*6d50*/  IMAD R8, R212, c[0x0][0x2c4], RZ ;  /* 0x0000b100d4087a24 */ /* 0x000fe400078e02ff */
[C---:B------:R-:W-:Y:S02]  /*6d60*/  IMAD R219, R226.reuse, c[0x0][0x1f4], R219 ;  /* 0x00007d00e2db7a24 */ /* 0x040fe400078e02db */
[----:B------:R-:W-:Y:S01]  /*6d70*/  IMAD.WIDE.U32 R216, R226, c[0x0][0x1f0], R216 ;  /* 0x00007c00e2d87a25 */ /* 0x000fe200078e00d8 */
[----:B------:R-:W-:-:S03]  /*6d80*/  ISETP.GE.AND P4, PT, R6, R8, PT ;  /* 0x000000080600720c */ /* 0x000fc60003f86270 */
[----:B------:R-:W-:Y:S02]  /*6d90*/  IMAD.IADD R219, R217, 0x1, R219 ;  /* 0x00000001d9db7824 */ /* 0x000fe400078e02db */
[----:B------:R-:W-:Y:S02]  /*6da0*/  IMAD.MOV.U32 R218, RZ, RZ, R216 ;  /* 0x000000ffffda7224 */ /* 0x000fe400078e00d8 */
[----:B------:R-:W-:Y:S02]  /*6db0*/  IMAD R229, R2, c[0x0][0x218], RZ ;  /* 0x0000860002e57a24 */ /* 0x000fe400078e02ff */
[----:B------:R-:W-:-:S04]  /*6dc0*/  IMAD.WIDE.U32 R22, R110, R108, R218 ;  /* 0x0000006c6e167225 */ /* 0x000fc800078e00da */
[----:B------:R-:W-:Y:S01]  /*6dd0*/  IMAD.IADD R3, R23, 0x1, R3 ;  /* 0x0000000117037824 */ /* 0x000fe200078e0203 */
[----:B------:R-:W-:Y:S01]  /*6de0*/  @P2 LEA R30, P0, R22, c[0x0][0x1c8], 0x1 ;  /* 0x00007200161e2a11 */ /* 0x000fe200078008ff */
[----:B------:R2:W-:Y:S01]  /*6df0*/  SHFL.IDX PT, R23, R5, 0x3, 0x181f ;  /* 0x00781f0005177f89 */ /* 0x0005e200000e0000 */
[----:B-1----:R-:W-:Y:S01]  /*6e00*/  @!P4 LEA R38, P1, R64, R10, 0x1 ;  /* 0x0000000a4026c211 */ /* 0x002fe200078208ff */
[----:B------:R-:W-:Y:S01]  /*6e10*/  IMAD R229, R226, c[0x0][0x21c], R229 ;  /* 0x00008700e2e57a24 */ /* 0x000fe200078e02e5 */
[----:B------:R-:W-:Y:S02]  /*6e20*/  @P2 LEA.HI.X R31, R22, c[0x0][0x1cc], R3, 0x1, P0 ;  /* 0x00007300161f2a11 */ /* 0x000fe400000f0c03 */
[----:B------:R-:W-:Y:S02]  /*6e30*/  @P5 LEA R16, P0, R16, R22, 0x5 ;  /* 0x0000001610105211 */ /* 0x000fe400078028ff */
[----:B---3--:R-:W-:Y:S02]  /*6e40*/  @!P4 LEA.HI.X R39, R64, R11, R65, 0x1, P1 ;  /* 0x0000000b4027c211 */ /* 0x008fe400008f0c41 */
[----:B------:R-:W-:-:S02]  /*6e50*/  @P5 LEA.HI.X R9, R18, R3, R9, 0x5, P0 ;  /* 0x0000000312095211 */ /* 0x000fc400000f2c09 */
[----:B------:R-:W-:Y:S02]  /*6e60*/  @P5 LEA R20, P0, R16, c[0x0][0x1c8], 0x1 ;  /* 0x0000720010145a11 */ /* 0x000fe400078008ff */
[----:B------:R-:W-:Y:S02]  /*6e70*/  ISETP.GE.AND P1, PT, R64, c[0x0][0x198], PT ;  /* 0x0000660040007a0c */ /* 0x000fe40003f26270 */
[----:B------:R-:W-:Y:S02]  /*6e80*/  @P5 LEA.HI.X R21, R16, c[0x0][0x1cc], R9, 0x1, P0 ;  /* 0x0000730010155a11 */ /* 0x000fe400000f0c09 */
[----:B------:R-:W-:Y:S02]  /*6e90*/  @P3 IADD3 R16, P0, R22, UR12, RZ ;  /* 0x0000000c16103c10 */ /* 0x000fe4000ff1e0ff */
[----:B------:R-:W-:Y:S01]  /*6ea0*/  IADD3 R9, R6, 0x20, RZ ;  /* 0x0000002006097810 */ /* 0x000fe20007ffe0ff */
[----:B------:R-:W1:Y:S01]  /*6eb0*/  SHFL.IDX PT, R22, R7, 0x3, 0x181f ;  /* 0x00781f0007167f89 */ /* 0x000e6200000e0000 */
[----:B------:R-:W-:-:S02]  /*6ec0*/  @P3 IADD3.X R3, R3, UR6, RZ, P0, !PT ;  /* 0x0000000603033c10 */ /* 0x000fc400087fe4ff */
[----:B------:R-:W-:-:S04]  /*6ed0*/  @P3 LEA R18, P0, R16, c[0x0][0x1c8], 0x1 ;  /* 0x0000720010123a11 */ /* 0x000fc800078008ff */
[----:B------:R-:W-:Y:S02]  /*6ee0*/  @P3 LEA.HI.X R19, R16, c[0x0][0x1cc], R3, 0x1, P0 ;  /* 0x0000730010133a11 */ /* 0x000fe400000f0c03 */
[----:B------:R-:W-:Y:S02]  /*6ef0*/  IADD3 R3, R6, 0x40, RZ ;  /* 0x0000004006037810 */ /* 0x000fe40007ffe0ff */
[----:B------:R-:W-:Y:S02]  /*6f00*/  IADD3 R16, R64, 0x40, RZ ;  /* 0x0000004040107810 */ /* 0x000fe40007ffe0ff */
[-C--:B------:R-:W-:Y:S02]  /*6f10*/  ISETP.GE.AND P5, PT, R3, R8.reuse, PT ;  /* 0x000000080300720c */ /* 0x080fe40003fa6270 */
[----:B------:R-:W-:Y:S02]  /*6f20*/  IADD3 R3, R6, 0x60, RZ ;  /* 0x0000006006037810 */ /* 0x000fe40007ffe0ff */
[----:B------:R-:W-:-:S02]  /*6f30*/  ISETP.GE.AND P3, PT, R9, R8, PT ;  /* 0x000000080900720c */ /* 0x000fc40003f66270 */
[----:B------:R-:W-:Y:S02]  /*6f40*/  ISETP.GE.AND P6, PT, R3, R8, PT ;  /* 0x000000080300720c */ /* 0x000fe40003fc6270 */
[--C-:B------:R-:W-:Y:S02]  /*6f50*/  @!P4 SHF.R.S32.HI R3, RZ, 0x1f, R16.reuse ;  /* 0x0000001fff03c819 */ /* 0x100fe40000011410 */
[----:B------:R-:W-:Y:S02]  /*6f60*/  LEA.HI R9, R13, R74, RZ, 0x6 ;  /* 0x0000004a0d097211 */ /* 0x000fe400078f30ff */
[----:B------:R-:W-:Y:S02]  /*6f70*/  @!P4 LEA.HI R36, R3, R16, RZ, 0x3 ;  /* 0x000000100324c211 */ /* 0x000fe400078f18ff */
[----:B------:R-:W-:Y:S01]  /*6f80*/  @!P5 SHF.R.S32.HI R3, RZ, 0x1f, R16 ;  /* 0x0000001fff03d819 */ /* 0x000fe20000011410 */
[----:B------:R-:W-:Y:S01]  /*6f90*/  IMAD.SHL.U32 R9, R9, 0x8, RZ ;  /* 0x0000000809097824 */ /* 0x000fe200078e00ff */
[----:B------:R-:W-:-:S02]  /*6fa0*/  @!P4 LOP3.LUT R36, R36, 0xfffffff8, RZ, 0xc0, !PT ;  /* 0xfffffff82424c812 */ /* 0x000fc400078ec0ff */
[----:B------:R-:W-:Y:S02]  /*6fb0*/  @!P3 LEA R28, P0, R64, R42, 0x1 ;  /* 0x0000002a401cb211 */ /* 0x000fe400078008ff */
[----:B------:R-:W-:Y:S01]  /*6fc0*/  LOP3.LUT R9, R9, 0xfffffe00, RZ, 0xc0, !PT ;  /* 0xfffffe0009097812 */ /* 0x000fe200078ec0ff */
[----:B------:R-:W-:Y:S01]  /*6fd0*/  @!P4 IMAD.WIDE R36, R36, 0x2, R10 ;  /* 0x000000022424c825 */ /* 0x000fe200078e020a */
[C-C-:B----4-:R-:W-:Y:S02]  /*6fe0*/  @!P3 LEA.HI.X R29, R64.reuse, R43, R65.reuse, 0x1, P0 ;  /* 0x0000002b401db211 */ /* 0x150fe400000f0c41 */
[----:B------:R-:W-:Y:S01]  /*6ff0*/  @!P5 LEA R26, P0, R64, R40, 0x1 ;  /* 0x00000028401ad211 */ /* 0x000fe200078008ff */
[----:B------:R-:W-:Y:S01]  /*7000*/  IMAD.SHL.U32 R11, R4, 0x40, RZ ;  /* 0x00000040040b7824 */ /* 0x000fe200078e00ff */
[----:B--2---:R-:W-:Y:S02]  /*7010*/  @!P3 SHF.R.S32.HI R5, RZ, 0x1f, R16 ;  /* 0x0000001fff05b819 */ /* 0x004fe40000011410 */
[----:B------:R-:W-:-:S02]  /*7020*/  @!P5 LEA.HI.X R27, R64, R41, R65, 0x1, P0 ;  /* 0x00000029401bd211 */ /* 0x000fc400000f0c41 */
[----:B------:R-:W-:Y:S02]  /*7030*/  LOP3.LUT R11, R11, 0x1c0, RZ, 0xc0, !PT ;  /* 0x000001c00b0b7812 */ /* 0x000fe400078ec0ff */
[C---:B-1----:R-:W-:Y:S02]  /*7040*/  @!P6 LEA R24, P0, R64.reuse, R22, 0x1 ;  /* 0x000000164018e211 */ /* 0x042fe400078008ff */
[----:B------:R-:W-:Y:S02]  /*7050*/  LOP3.LUT R34, R11, 0x38, R64, 0xf8, !PT ;  /* 0x000000380b227812 */ /* 0x000fe400078ef840 */
[----:B------:R-:W-:Y:S02]  /*7060*/  SHF.R.U32.HI R10, RZ, 0x3, R11 ;  /* 0x00000003ff0a7819 */ /* 0x000fe4000001160b */
[----:B------:R-:W-:Y:S02]  /*7070*/  @!P6 LEA.HI.X R25, R64, R23, R65, 0x1, P0 ;  /* 0x000000174019e211 */ /* 0x000fe400000f0c41 */
[----:B------:R-:W-:-:S02]  /*7080*/  LOP3.LUT R34, R9, R34, R10, 0xf6, !PT ;  /* 0x0000002209227212 */ /* 0x000fc400078ef60a */
[-C--:B------:R-:W-:Y:S02]  /*7090*/  @!P3 LEA.HI R5, R5, R16.reuse, RZ, 0x3 ;  /* 0x000000100505b211 */ /* 0x080fe400078f18ff */
[----:B------:R-:W-:Y:S01]  /*70a0*/  ISETP.GE.AND P0, PT, R16, c[0x0][0x198], PT ;  /* 0x0000660010007a0c */ /* 0x000fe20003f06270 */
[----:B------:R-:W-:Y:S01]  /*70b0*/  @!P4 IMAD.SHL.U32 R7, R34, 0x2, RZ ;  /* 0x000000022207c824 */ /* 0x000fe200078e00ff */
[----:B------:R-:W-:Y:S02]  /*70c0*/  @!P5 LEA.HI R3, R3, R16, RZ, 0x3 ;  /* 0x000000100303d211 */ /* 0x000fe400078f18ff */
[----:B------:R-:W-:Y:S02]  /*70d0*/  @!P3 LOP3.LUT R5, R5, 0xfffffff8, RZ, 0xc0, !PT ;  /* 0xfffffff80505b812 */ /* 0x000fe400078ec0ff */
[----:B------:R1:W-:Y:S01]  /*70e0*/  @!P4 LDGSTS.E.BYPASS.LTC128B.128 [R7+0x100], [R38.64], !P1 ;  /* 0x001000002607cfae */ /* 0x0003e2000c901d50 */
[----:B------:R-:W-:Y:S02]  /*70f0*/  @!P5 LOP3.LUT R3, R3, 0xfffffff8, RZ, 0xc0, !PT ;  /* 0xfffffff80303d812 */ /* 0x000fe400078ec0ff */
[----:B------:R-:W-:Y:S01]  /*7100*/  @!P3 IMAD.WIDE R42, R5, 0x2, R42 ;  /* 0x00000002052ab825 */ /* 0x000fe200078e022a */
[----:B------:R-:W-:-:S03]  /*7110*/  P2R R17, PR, RZ, 0x8 ;  /* 0x00000008ff117803 */ /* 0x000fc60000000000 */
[----:B------:R-:W-:Y:S01]  /*7120*/  @!P3 IMAD.SHL.U32 R5, R34, 0x2, RZ ;  /* 0x000000022205b824 */ /* 0x000fe200078e00ff */
[----:B------:R2:W-:Y:S01]  /*7130*/  @!P4 LDGSTS.E.BYPASS.LTC128B.128 [R7+0x4100], [R36.64], !P0 ;  /* 0x041000002407cfae */ /* 0x0005e2000c101d50 */
[----:B------:R-:W-:-:S03]  /*7140*/  @!P5 IMAD.WIDE R44, R3, 0x2, R40 ;  /* 0x00000002032cd825 */ /* 0x000fc600078e0228 */
[----:B------:R3:W-:Y:S01]  /*7150*/  @!P3 LDGSTS.E.BYPASS.LTC128B.128 [R5+0x1100], [R28.64], !P1 ;  /* 0x011000001c05bfae */ /* 0x0007e2000c901d50 */
[C---:B------:R-:W-:Y:S02]  /*7160*/  @!P5 IMAD.SHL.U32 R3, R34.reuse, 0x2, RZ ;  /* 0x000000022203d824 */ /* 0x040fe400078e00ff */
[----:B------:R-:W-:Y:S01]  /*7170*/  @!P6 IMAD.SHL.U32 R41, R34, 0x2, RZ ;  /* 0x000000022229e824 */ /* 0x000fe200078e00ff */
[----:B------:R4:W-:Y:S01]  /*7180*/  @!P3 LDGSTS.E.BYPASS.LTC128B.128 [R5+0x5100], [R42.64], !P0 ;  /* 0x051000002a05bfae */ /* 0x0009e2000c101d50 */
[----:B------:R-:W-:-:S03]  /*7190*/  ISETP.GE.AND P3, PT, R32, 0x21, PT ;  /* 0x000000212000780c */ /* 0x000fc60003f66270 */
[----:B------:R4:W-:Y:S04]  /*71a0*/  @!P5 LDGSTS.E.BYPASS.LTC128B.128 [R3+0x2100], [R26.64], !P1 ;  /* 0x021000001a03dfae */ /* 0x0009e8000c901d50 */
[----:B------:R4:W-:Y:S01]  /*71b0*/  @!P5 LDGSTS.E.BYPASS.LTC128B.128 [R3+0x6100], [R44.64], !P0 ;  /* 0x061000002c03dfae */ /* 0x0009e2000c101d50 */
[----:B-1----:R-:W-:-:S03]  /*71c0*/  @!P6 SHF.R.S32.HI R39, RZ, 0x1f, R16 ;  /* 0x0000001fff27e819 */ /* 0x002fc60000011410 */
[----:B------:R1:W-:Y:S01]  /*71d0*/  @!P6 LDGSTS.E.BYPASS.LTC128B.128 [R41+0x3100], [R24.64], !P1 ;  /* 0x031000001829efae */ /* 0x0003e2000c901d50 */
[----:B------:R-:W-:-:S04]  /*71e0*/  @!P6 LEA.HI R39, R39, R16, RZ, 0x3 ;  /* 0x000000102727e211 */ /* 0x000fc800078f18ff */
[----:B------:R-:W-:Y:S02]  /*71f0*/  @!P6 LOP3.LUT R39, R39, 0xfffffff8, RZ, 0xc0, !PT ;  /* 0xfffffff82727e812 */ /* 0x000fe400078ec0ff */
[----:B--2---:R-:W-:Y:S02]  /*7200*/  P2R R7, PR, RZ, 0x10 ;  /* 0x00000010ff077803 */ /* 0x004fe40000000000 */
[----:B------:R-:W-:Y:S01]  /*7210*/  ISETP.GE.AND P4, PT, R64, c[0x0][0x1d4], PT ;  /* 0x0000750040007a0c */ /* 0x000fe20003f86270 */
[----:B------:R-:W-:Y:S01]  /*7220*/  @!P6 IMAD.WIDE R36, R39, 0x2, R22 ;  /* 0x000000022724e825 */ /* 0x000fe200078e0216 */
[----:B------:R-:W-:-:S03]  /*7230*/  LEA.HI R23, R13, R74, RZ, 0x4 ;  /* 0x0000004a0d177211 */ /* 0x000fc600078f20ff */
[----:B---3--:R-:W-:Y:S01]  /*7240*/  @P2 IMAD.SHL.U32 R29, R34, 0x2, RZ ;  /* 0x00000002221d2824 */ /* 0x008fe200078e00ff */
[----:B------:R2:W-:Y:S01]  /*7250*/  @!P6 LDGSTS.E.BYPASS.LTC128B.128 [R41+0x7100], [R36.64], !P0 ;  /* 0x071000002429efae */ /* 0x0005e2000c101d50 */
[----:B------:R-:W-:Y:S01]  /*7260*/  ISETP.GE.AND P0, PT, R16, c[0x0][0x1d4], PT ;  /* 0x0000750010007a0c */ /* 0x000fe20003f06270 */
[----:B----4-:R-:W-:Y:S02]  /*7270*/  IMAD.MOV.U32 R5, RZ, RZ, 0x10 ;  /* 0x00000010ff057424 */ /* 0x010fe400078e00ff */
[----:B------:R-:W0:Y:S01]  /*7280*/  LDGDEPBAR ;  /* 0x00000000000079af */ /* 0x000e220000000000 */
[----:B------:R-:W-:Y:S01]  /*7290*/  IMAD.WIDE.U32 R26, R123, c[0x0][0x208], R64 ;  /* 0x000082007b1a7a25 */ /* 0x000fe200078e0040 */
[----:B------:R-:W-:Y:S02]  /*72a0*/  LOP3.LUT R3, R23, 0xfffffff0, RZ, 0xc0, !PT ;  /* 0xfffffff017037812 */ /* 0x000fe400078ec0ff */
[----:B------:R2:W-:Y:S01]  /*72b0*/  @P2 LDGSTS.E.BYPASS.LTC128B.128 [R29+0x8100], [R30.64], !P4 ;  /* 0x081000001e1d2fae */ /* 0x0005e2000e101d50 */
[----:B------:R-:W-:Y:S01]  /*72c0*/  @P4 LOP3.LUT R214, R214, 0x40000, RZ, 0xfc, !PT ;  /* 0x00040000d6d64812 */ /* 0x000fe200078efcff */
[----:B-1----:R-:W-:Y:S01]  /*72d0*/  @P3 IMAD.SHL.U32 R25, R34, 0x2, RZ ;  /* 0x0000000222193824 */ /* 0x002fe200078e00ff */
[----:B------:R-:W-:Y:S01]  /*72e0*/  SHF.R.S32.HI R24, RZ, 0x4, R23 ;  /* 0x00000004ff187819 */ /* 0x000fe20000011417 */
[----:B------:R-:W-:Y:S01]  /*72f0*/  IMAD.IADD R3, R74, 0x1, -R3 ;  /* 0x000000014a037824 */ /* 0x000fe200078e0a03 */
[----:B------:R-:W-:Y:S01]  /*7300*/  LOP3.LUT R214, R214, 0xfffdffff, RZ, 0xc0, !PT ;  /* 0xfffdffffd6d67812 */ /* 0x000fe200078ec0ff */
[----:B------:R2:W-:Y:S03]  /*7310*/  @P2 LDGSTS.E.BYPASS.LTC128B.128 [R29+0xb100], [R30.64+0x80], !P0 ;  /* 0x0b1000801e1d2fae */ /* 0x0005e6000c101d50 */
[----:B------:R-:W-:Y:S01]  /*7320*/  SHF.R.S32.HI R16, RZ, 0x1f, R3 ;  /* 0x0000001fff107819 */ /* 0x000fe20000011403 */
[----:B------:R1:W-:Y:S01]  /*7330*/  @P3 LDGSTS.E.BYPASS.LTC128B.128 [R25+0x9100], [R20.64], !P4 ;  /* 0x0910000014193fae */ /* 0x0003e2000e101d50 */
[----:B------:R-:W-:-:S02]  /*7340*/  @P0 LOP3.LUT R214, R214, 0x20000, RZ, 0xfc, !PT ;  /* 0x00020000d6d60812 */ /* 0x000fc400078efcff */
[----:B------:R-:W-:Y:S01]  /*7350*/  LEA.HI R16, R16, R3, RZ, 0x3 ;  /* 0x0000000310107211 */ /* 0x000fe200078f18ff */
[----:B------:R1:W-:Y:S03]  /*7360*/  @P3 LDGSTS.E.BYPASS.LTC128B.128 [R25+0xc100], [R20.64+0x80], !P0 ;  /* 0x0c10008014193fae */ /* 0x0003e6000c101d50 */
[----:B------:R-:W-:-:S05]  /*7370*/  LOP3.LUT R22, R16, 0xfffffff8, RZ, 0xc0, !PT ;  /* 0xfffffff810167812 */ /* 0x000fca00078ec0ff */
[----:B------:R-:W-:Y:S02]  /*7380*/  IMAD.IADD R22, R3, 0x1, -R22 ;  /* 0x0000000103167824 */ /* 0x000fe400078e0a16 */
[----:B------:R-:W-:-:S03]  /*7390*/  IMAD.MOV.U32 R3, RZ, RZ, 0x20 ;  /* 0x00000020ff037424 */ /* 0x000fc600078e00ff */
[C---:B------:R-:W-:Y:S01]  /*73a0*/  R2P PR, R22.reuse, 0x6 ;  /* 0x0000000616007804 */ /* 0x040fe20000000000 */
[----:B------:R-:W-:Y:S01]  /*73b0*/  IMAD.SHL.U32 R22, R22, 0x40, RZ ;  /* 0x0000004016167824 */ /* 0x000fe200078e00ff */
[----:B------:R-:W-:-:S03]  /*73c0*/  ISETP.NE.AND P3, PT, R17, RZ, PT ;  /* 0x000000ff1100720c */ /* 0x000fc60003f65270 */
[----:B------:R-:W-:Y:S02]  /*73d0*/  SEL R5, R5, 0xfffffff0, !P1 ;  /* 0xfffffff005057807 */ /* 0x000fe40004800000 */
[----:B------:R-:W-:Y:S02]  /*73e0*/  ISETP.GE.AND P1, PT, R32, 0x41, PT ;  /* 0x000000412000780c */ /* 0x000fe40003f26270 */
[----:B------:R-:W-:Y:S02]  /*73f0*/  LOP3.LUT R22, R22, 0x1c0, RZ, 0xc0, !PT ;  /* 0x000001c016167812 */ /* 0x000fe400078ec0ff */
[----:B------:R-:W-:Y:S01]  /*7400*/  SEL R3, R3, 0xffffffe0, !P2 ;  /* 0xffffffe003037807 */ /* 0x000fe20005000000 */
[----:B-1----:R-:W-:Y:S02]  /*7410*/  IMAD.IADD R25, R27, 0x1, R0 ;  /* 0x000000011b197824 */ /* 0x002fe400078e0200 */
[----:B------:R-:W-:-:S06]  /*7420*/  IMAD R20, R210, c[0x0][0x210], RZ ;  /* 0x00008400d2147a24 */ /* 0x000fcc00078e02ff */
[----:B------:R-:W-:Y:S02]  /*7430*/  @P1 IMAD.SHL.U32 R17, R34, 0x2, RZ ;  /* 0x0000000222111824 */ /* 0x000fe400078e00ff */
[----:B------:R-:W-:-:S03]  /*7440*/  IMAD R20, R211, c[0x0][0x214], R20 ;  /* 0x00008500d3147a24 */ /* 0x000fc600078e0214 */
[----:B------:R2:W-:Y:S01]  /*7450*/  @P1 LDGSTS.E.BYPASS.LTC128B.128 [R17+0xa100], [R18.64], !P4 ;  /* 0x0a10000012111fae */ /* 0x0005e2000e101d50 */
[----:B------:R-:W-:Y:S02]  /*7460*/  ISETP.NE.AND P4, PT, R7, RZ, PT ;  /* 0x000000ff0700720c */ /* 0x000fe40003f85270 */
[----:B------:R-:W-:Y:S01]  /*7470*/  LEA.HI R7, R23, R24, RZ, 0x1 ;  /* 0x0000001817077211 */ /* 0x000fe200078f08ff */
[----:B------:R2:W-:Y:S01]  /*7480*/  @P1 LDGSTS.E.BYPASS.LTC128B.128 [R17+0xd100], [R18.64+0x80], !P0 ;  /* 0x0d10008012111fae */ /* 0x0005e2000c101d50 */
[----:B------:R-:W-:Y:S02]  /*7490*/  ISETP.LT.AND P0, PT, RZ, c[0x0][0x27c], PT ;  /* 0x00009f00ff007a0c */ /* 0x000fe40003f01270 */
[----:B------:R-:W-:Y:S01]  /*74a0*/  LOP3.LUT R7, R7, 0xfffffffe, RZ, 0xc0, !PT ;  /* 0xfffffffe07077812 */ /* 0x000fe200078ec0ff */
[----:B------:R-:W0:Y:S04]  /*74b0*/  LDGDEPBAR ;  /* 0x00000000000079af */ /* 0x000e280000000000 */
[----:B------:R-:W-:-:S02]  /*74c0*/  IMAD.IADD R0, R24, 0x1, -R7 ;  /* 0x0000000118007824 */ /* 0x000fc400078e0a07 */
[----:B------:R-:W-:Y:S02]  /*74d0*/  IMAD.MOV.U32 R24, RZ, RZ, R26 ;  /* 0x000000ffff187224 */ /* 0x000fe400078e001a */
[----:B------:R-:W-:Y:S02]  /*74e0*/  IMAD.SHL.U32 R7, R0, 0x8, RZ ;  /* 0x0000000800077824 */ /* 0x000fe400078e00ff */
[----:B------:R-:W-:-:S03]  /*74f0*/  IMAD.WIDE.U32 R24, R211, c[0x0][0x210], R24 ;  /* 0x00008400d3187a25 */ /* 0x000fc600078e0018 */
[----:B------:R-:W-:Y:S01]  /*7500*/  LOP3.LUT R7, R22, 0x8, R7, 0xf8, !PT ;  /* 0x0000000816077812 */ /* 0x000fe200078ef807 */
[----:B------:R-:W-:Y:S01]  /*7510*/  IMAD.IADD R25, R20, 0x1, R25 ;  /* 0x0000000114197824 */ /* 0x000fe200078e0219 */
[----:B------:R-:W-:-:S03]  /*7520*/  SHF.R.U32.HI R22, RZ, 0x3, R22 ;  /* 0x00000003ff167819 */ /* 0x000fc60000011616 */
[----:B------:R-:W-:Y:S01]  /*7530*/  IMAD.WIDE.U32 R226, R226, c[0x0][0x218], R24 ;  /* 0x00008600e2e27a25 */ /* 0x000fe200078e0018 */
[----:B------:R-:W-:-:S03]  /*7540*/  LOP3.LUT R2, R7, R22, RZ, 0x3c, !PT ;  /* 0x0000001607027212 */ /* 0x000fc600078e3cff */
[----:B------:R-:W-:Y:S02]  /*7550*/  IMAD.SHL.U32 R7, R16, 0x40, RZ ;  /* 0x0000004010077824 */ /* 0x000fe400078e00ff */
[----:B------:R-:W-:-:S03]  /*7560*/  IMAD.IADD R229, R227, 0x1, R229 ;  /* 0x00000001e3e57824 */ /* 0x000fc600078e02e5 */
[----:B------:R-:W-:Y:S01]  /*7570*/  LOP3.LUT R2, R2, 0xfffffe00, R7, 0xf8, !PT ;  /* 0xfffffe0002027812 */ /* 0x000fe200078ef807 */
[----:B------:R-:W-:Y:S05]  /*7580*/  @P0 BRA `(.L_x_346) ;  /* 0x0000002000000947 */ /* 0x000fea0003800000 */
[----:B--2---:R-:W-:-:S04]  /*7590*/  DEPBAR.LE SB0, 0x1 ;  /* 0x000080400000791a */ /* 0x004fc80000000000 */
[----:B------:R-:W-:Y:S05]  /*75a0*/  BRA `(.L_x_347) ;  /* 0x000048b000007947 */ /* 0x000fea0003800000 */
.L_x_346:
[----:B--2---:R-:W-:Y:S01]  /*75b0*/  ULDC.U8 UR4, c[0x0][0x298] ;  /* 0x0000a60000047ab9 */ /* 0x004fe20000000000 */
[----:B------:R-:W-:Y:S01]  /*75c0*/  SHF.R.S32.HI R16, RZ, 0x1f, R75 ;  /* 0x0000001fff107819 */ /* 0x000fe2000001144b */
[----:B------:R-:W-:Y:S01]  /*75d0*/  IMAD.WIDE.U32 R24, R75, c[0x0][0x280], RZ ;  /* 0x0000a0004b187a25 */ /* 0x000fe200078e00ff */
[----:B------:R-:W-:Y:S01]  /*75e0*/  ISETP.NE.AND P0, PT, RZ, UR4, PT ;  /* 0x00000004ff007c0c */ /* 0x000fe2000bf05270 */
[----:B------:R-:W-:Y:S01]  /*75f0*/  BSSY B2, `(.L_x_347) ;  /* 0x0000486000027945 */ /* 0x000fe20003800000 */
[----:B------:R-:W-:Y:S01]  /*7600*/  LEA R7, R33, R6, 0x5 ;  /* 0x0000000621077211 */ /* 0x000fe200078e28ff */
[----:B------:R-:W-:Y:S01]  /*7610*/  IMAD R18, R16, c[0x0][0x280], RZ ;  /* 0x0000a00010127a24 */ /* 0x000fe200078e02ff */
[----:B------:R-:W-:Y:S01]  /*7620*/  SHF.L.U32 R6, R34, 0x1, RZ ;  /* 0x0000000122067819 */ /* 0x000fe200000006ff */
[----:B------:R-:W-:Y:S02]  /*7630*/  IMAD R16, R16, c[0x0][0x290], RZ ;  /* 0x0000a40010107a24 */ /* 0x000fe400078e02ff */
[----:B------:R-:W-:-:S02]  /*7640*/  IMAD R17, R75, c[0x0][0x284], R18 ;  /* 0x0000a1004b117a24 */ /* 0x000fc400078e0212 */
[C---:B------:R-:W-:Y:S02]  /*7650*/  IMAD R16, R75.reuse, c[0x0][0x294], R16 ;  /* 0x0000a5004b107a24 */ /* 0x040fe400078e0210 */
[----:B------:R-:W-:Y:S01]  /*7660*/  IMAD.WIDE.U32 R20, R75, c[0x0][0x290], RZ ;  /* 0x0000a4004b147a25 */ /* 0x000fe200078e00ff */
[----:B------:R-:W-:-:S04]  /*7670*/  IADD3 R17, R17, R25, RZ ;  /* 0x0000001911117210 */ /* 0x000fc80007ffe0ff */
[----:B------:R-:W-:Y:S01]  /*7680*/  IADD3 R23, R16, R21, RZ ;  /* 0x0000001510177210 */ /* 0x000fe20007ffe0ff */
[----:B------:R-:W-:Y:S05]  /*7690*/  @!P0 BRA `(.L_x_348) ;  /* 0x0000239000008947 */ /* 0x000fea0003800000 */
[----:B------:R-:W-:Y:S01]  /*76a0*/  ISETP.NE.AND P1, PT, R209, 0x1, PT ;  /* 0x00000001d100780c */ /* 0x000fe20003f25270 */
[----:B------:R-:W-:Y:S01]  /*76b0*/  IMAD.MOV.U32 R22, RZ, RZ, R20 ;  /* 0x000000ffff167224 */ /* 0x000fe200078e0014 */
[----:B------:R-:W-:Y:S01]  /*76c0*/  MOV R16, R24 ;  /* 0x0000001800107202 */ /* 0x000fe20000000f00 */
[----:B------:R-:W-:Y:S01]  /*76d0*/  BSSY B0, `(.L_x_349) ;  /* 0x000002d000007945 */ /* 0x000fe20003800000 */
[----:B------:R-:W-:Y:S01]  /*76e0*/  CS2R R52, SRZ ;  /* 0x0000000000347805 */ /* 0x000fe2000001ff00 */
[----:B------:R-:W-:Y:S01]  /*76f0*/  CS2R R78, SRZ ;  /* 0x00000000004e7805 */ /* 0x000fe2000001ff00 */
[----:B------:R-:W-:Y:S01]  /*7700*/  CS2R R60, SRZ ;  /* 0x00000000003c7805 */ /* 0x000fe2000001ff00 */
[----:B------:R-:W-:Y:S01]  /*7710*/  CS2R R76, SRZ ;  /* 0x00000000004c7805 */ /* 0x000fe2000001ff00 */
[----:B------:R-:W-:-:S05]  /*7720*/  CS2R R62, SRZ ;  /* 0x00000000003e7805 */ /* 0x000fca000001ff00 */
[----:B------:R-:W-:-:S05]  /*7730*/  @P1 IMAD.HI.U32 R9, R7, c[0x0][0x2c8], RZ ;  /* 0x0000b20007091a27 */ /* 0x000fca00078e00ff */
[----:B------:R-:W-:-:S04]  /*7740*/  @P1 SHF.R.U32.HI R7, RZ, c[0x0][0x2cc], R9 ;  /* 0x0000b300ff071a19 */ /* 0x000fc80000011609 */
[----:B------:R-:W-:Y:S01]  /*7750*/  SHF.R.S32.HI R9, RZ, 0x1f, R7 ;  /* 0x0000001fff097819 */ /* 0x000fe20000011407 */
[----:B------:R-:W-:-:S04]  /*7760*/  IMAD.WIDE.U32 R16, R7, c[0x0][0x280], R16 ;  /* 0x0000a00007107a25 */ /* 0x000fc800078e0010 */
[----:B------:R-:W-:Y:S01]  /*7770*/  IMAD R10, R9, c[0x0][0x280], RZ ;  /* 0x0000a000090a7a24 */ /* 0x000fe200078e02ff */
[----:B------:R-:W-:Y:S01]  /*7780*/  LEA R19, P0, R16, c[0x0][0x270], 0x1 ;  /* 0x00009c0010137a11 */ /* 0x000fe200078008ff */
[----:B------:R-:W-:-:S04]  /*7790*/  IMAD.WIDE.U32 R22, R7, c[0x0][0x290], R22 ;  /* 0x0000a40007167a25 */ /* 0x000fc800078e0016 */
[----:B------:R-:W-:-:S05]  /*77a0*/  IMAD R10, R7, c[0x0][0x284], R10 ;  /* 0x0000a100070a7a24 */ /* 0x000fca00078e020a */
[----:B------:R-:W-:Y:S01]  /*77b0*/  IADD3 R24, R17, R10, RZ ;  /* 0x0000000a11187210 */ /* 0x000fe20007ffe0ff */
[----:B------:R-:W-:Y:S02]  /*77c0*/  IMAD R10, R9, c[0x0][0x290], RZ ;  /* 0x0000a400090a7a24 */ /* 0x000fe400078e02ff */
[----:B------:R-:W-:Y:S01]  /*77d0*/  IMAD.SHL.U32 R17, R33, 0x4, RZ ;  /* 0x0000000421117824 */ /* 0x000fe200078e00ff */
[----:B------:R-:W-:Y:S01]  /*77e0*/  LEA.HI.X R24, R16, c[0x0][0x274], R24, 0x1, P0 ;  /* 0x00009d0010187a11 */ /* 0x000fe200000f0c18 */
[----:B------:R-:W-:Y:S01]  /*77f0*/  IMAD R10, R7, c[0x0][0x294], R10 ;  /* 0x0000a500070a7a24 */ /* 0x000fe200078e020a */
[----:B------:R-:W-:-:S04]  /*7800*/  LEA R16, P0, R22, c[0x0][0x288], 0x1 ;  /* 0x0000a20016107a11 */ /* 0x000fc800078008ff */
[----:B------:R-:W-:Y:S01]  /*7810*/  IADD3 R18, R23, R10, RZ ;  /* 0x0000000a17127210 */ /* 0x000fe20007ffe0ff */
[----:B------:R1:W2:Y:S03]  /*7820*/  SHFL.IDX PT, R20, R16, RZ, 0x181f ;  /* 0x00181fff10147589 */ /* 0x0002a600000e0000 */
[----:B------:R-:W-:Y:S01]  /*7830*/  LEA.HI.X R18, R22, c[0x0][0x28c], R18, 0x1, P0 ;  /* 0x0000a30016127a11 */ /* 0x000fe200000f0c12 */
[----:B------:R1:W3:Y:S04]  /*7840*/  SHFL.IDX PT, R23, R24, RZ, 0x181f ;  /* 0x00181fff18177589 */ /* 0x0002e800000e0000 */
[----:B------:R1:W4:Y:S04]  /*7850*/  SHFL.IDX PT, R22, R19, RZ, 0x181f ;  /* 0x00181fff13167589 */ /* 0x00032800000e0000 */
[----:B------:R1:W1:Y:S01]  /*7860*/  SHFL.IDX PT, R21, R18, RZ, 0x181f ;  /* 0x00181fff12157589 */ /* 0x00026200000e0000 */
[----:B------:R-:W-:Y:S05]  /*7870*/  @P4 BRA `(.L_x_350) ;  /* 0x0000012000004947 */ /* 0x000fea0003800000 */
[C---:B------:R-:W-:Y:S01]  /*7880*/  ISETP.GE.AND P0, PT, R17.reuse, c[0x0][0x27c], PT ;  /* 0x00009f0011007a0c */ /* 0x040fe20003f06270 */
[----:B------:R-:W-:Y:S01]  /*7890*/  CS2R R60, SRZ ;  /* 0x00000000003c7805 */ /* 0x000fe2000001ff00 */
[----:B------:R-:W-:Y:S01]  /*78a0*/  CS2R R62, SRZ ;  /* 0x00000000003e7805 */ /* 0x000fe2000001ff00 */
[----:B------:R-:W-:-:S10]  /*78b0*/  IADD3 R7, R17, 0x20, RZ ;  /* 0x0000002011077810 */ /* 0x000fd40007ffe0ff */
[----:B---34-:R-:W-:-:S04]  /*78c0*/  @!P0 IMAD.WIDE R28, R17, 0x2, R22 ;  /* 0x00000002111c8825 */ /* 0x018fc800078e0216 */
[----:B-12---:R-:W-:Y:S01]  /*78d0*/  @!P0 IMAD.WIDE R26, R17, 0x2, R20 ;  /* 0x00000002111a8825 */ /* 0x006fe200078e0214 */
[----:B------:R1:W5:Y:S04]  /*78e0*/  @!P0 LD.E.64 R60, [R28.64] ;  /* 0x000000101c3c8980 */ /* 0x000368000c101b00 */
[----:B------:R1:W5:Y:S01]  /*78f0*/  @!P0 LD.E.64 R62, [R26.64] ;  /* 0x000000101a3e8980 */ /* 0x000362000c101b00 */
[----:B------:R-:W-:Y:S01]  /*7900*/  ISETP.GE.AND P0, PT, R7, c[0x0][0x27c], PT ;  /* 0x00009f0007007a0c */ /* 0x000fe20003f06270 */
[----:B------:R-:W-:Y:S01]  /*7910*/  CS2R R78, SRZ ;  /* 0x00000000004e7805 */ /* 0x000fe2000001ff00 */
[----:B------:R-:W-:-:S11]  /*7920*/  CS2R R76, SRZ ;  /* 0x00000000004c7805 */ /* 0x000fd6000001ff00 */
[----:B------:R-:W-:-:S04]  /*7930*/  @!P0 SHF.R.S32.HI R10, RZ, 0x1f, R7 ;  /* 0x0000001fff0a8819 */ /* 0x000fc80000011407 */
[----:B------:R-:W-:-:S04]  /*7940*/  @!P0 LEA.HI R7, R10, R7, RZ, 0x2 ;  /* 0x000000070a078211 */ /* 0x000fc800078f10ff */
[----:B------:R-:W-:-:S05]  /*7950*/  @!P0 LOP3.LUT R7, R7, 0xfffffffc, RZ, 0xc0, !PT ;  /* 0xfffffffc07078812 */ /* 0x000fca00078ec0ff */
[----:B------:R-:W-:-:S04]  /*7960*/  @!P0 IMAD.WIDE R22, R7, 0x2, R22 ;  /* 0x0000000207168825 */ /* 0x000fc800078e0216 */
[----:B------:R-:W-:Y:S01]  /*7970*/  @!P0 IMAD.WIDE R20, R7, 0x2, R20 ;  /* 0x0000000207148825 */ /* 0x000fe200078e0214 */
[----:B------:R1:W5:Y:S04]  /*7980*/  @!P0 LD.E.64 R78, [R22.64] ;  /* 0x00000010164e8980 */ /* 0x000368000c101b00 */
[----:B------:R1:W5:Y:S02]  /*7990*/  @!P0 LD.E.64 R76, [R20.64] ;  /* 0x00000010144c8980 */ /* 0x000364000c101b00 */
.L_x_350:
[----:B------:R-:W-:Y:S05]  /*79a0*/  BSYNC B0 ;  /* 0x0000000000007941 */ /* 0x000fea0003800000 */
.L_x_349:
[----:B-----5:R-:W-:Y:S01]  /*79b0*/  IMAD.MOV.U32 R11, RZ, RZ, R78 ;  /* 0x000000ffff0b7224 */ /* 0x020fe200078e004e */
[----:B------:R-:W-:Y:S01]  /*79c0*/  MOV R9, R60 ;  /* 0x0000003c00097202 */ /* 0x000fe20000000f00 */
[----:B------:R-:W-:Y:S01]  /*79d0*/  IMAD.MOV.U32 R10, RZ, RZ, R79 ;  /* 0x000000ffff0a7224 */ /* 0x000fe200078e004f */
[----:B-1-3--:R1:W3:Y:S01]  /*79e0*/  SHFL.IDX PT, R23, R24, 0x1, 0x181f ;  /* 0x00381f0018177f89 */ /* 0x00a2e200000e0000 */
[----:B------:R-:W-:Y:S01]  /*79f0*/  IMAD.MOV.U32 R7, RZ, RZ, R61 ;  /* 0x000000ffff077224 */ /* 0x000fe200078e003d */
[----:B------:R-:W-:Y:S01]  /*7a00*/  BSSY B0, `(.L_x_351) ;  /* 0x0000022000007945 */ /* 0x000fe20003800000 */
[----:B------:R-:W-:Y:S01]  /*7a10*/  CS2R R64, SRZ ;  /* 0x0000000000407805 */ /* 0x000fe2000001ff00 */
[----:B------:R-:W-:Y:S01]  /*7a20*/  PRMT R54, R10, 0x5410, R11 ;  /* 0x000054100a367816 */ /* 0x000fe2000000000b */
[----:B------:R-:W-:Y:S01]  /*7a30*/  IMAD.MOV.U32 R11, RZ, RZ, R76 ;  /* 0x000000ffff0b7224 */ /* 0x000fe200078e004c */
[----:B------:R-:W-:Y:S01]  /*7a40*/  PRMT R56, R7, 0x5410, R9 ;  /* 0x0000541007387816 */ /* 0x000fe20000000009 */
[----:B------:R-:W-:Y:S01]  /*7a50*/  IMAD.MOV.U32 R9, RZ, RZ, R62 ;  /* 0x000000ffff097224 */ /* 0x000fe200078e003e */
[----:B------:R-:W-:Y:S01]  /*7a60*/  MOV R10, R77 ;  /* 0x0000004d000a7202 */ /* 0x000fe20000000f00 */
[----:B----4-:R1:W4:Y:S01]  /*7a70*/  SHFL.IDX PT, R22, R19, 0x1, 0x181f ;  /* 0x00381f0013167f89 */ /* 0x01032200000e0000 */
[----:B------:R-:W-:Y:S01]  /*7a80*/  MOV R7, R63 ;  /* 0x0000003f00077202 */ /* 0x000fe20000000f00 */
[----:B------:R-:W-:Y:S01]  /*7a90*/  CS2R R50, SRZ ;  /* 0x0000000000327805 */ /* 0x000fe2000001ff00 */
[----:B------:R-:W-:Y:S01]  /*7aa0*/  PRMT R49, R10, 0x5410, R11 ;  /* 0x000054100a317816 */ /* 0x000fe2000000000b */
[----:B------:R1:W2:Y:S01]  /*7ab0*/  SHFL.IDX PT, R21, R18, 0x1, 0x181f ;  /* 0x00381f0012157f89 */ /* 0x0002a200000e0000 */
[----:B------:R-:W-:Y:S01]  /*7ac0*/  PRMT R55, R7, 0x5410, R9 ;  /* 0x0000541007377816 */ /* 0x000fe20000000009 */
[----:B------:R-:W-:-:S02]  /*7ad0*/  CS2R R58, SRZ ;  /* 0x00000000003a7805 */ /* 0x000fc4000001ff00 */
[----:B--2---:R1:W2:Y:S01]  /*7ae0*/  SHFL.IDX PT, R20, R16, 0x1, 0x181f ;  /* 0x00381f0010147f89 */ /* 0x0042a200000e0000 */
[----:B------:R-:W-:Y:S05]  /*7af0*/  @P3 BRA `(.L_x_352) ;  /* 0x0000012000003947 */ /* 0x000fea0003800000 */
[C---:B------:R-:W-:Y:S01]  /*7b00*/  ISETP.GE.AND P0, PT, R17.reuse, c[0x0][0x27c], PT ;  /* 0x00009f0011007a0c */ /* 0x040fe20003f06270 */
[----:B------:R-:W-:Y:S01]  /*7b10*/  CS2R R64, SRZ ;  /* 0x0000000000407805 */ /* 0x000fe2000001ff00 */
[----:B------:R-:W-:Y:S01]  /*7b20*/  CS2R R58, SRZ ;  /* 0x00000000003a7805 */ /* 0x000fe2000001ff00 */
[----:B------:R-:W-:-:S10]  /*7b30*/  IADD3 R10, R17, 0x20, RZ ;  /* 0x00000020110a7810 */ /* 0x000fd40007ffe0ff */
[----:B---34-:R-:W-:-:S04]  /*7b40*/  @!P0 IMAD.WIDE R28, R17, 0x2, R22 ;  /* 0x00000002111c8825 */ /* 0x018fc800078e0216 */
[----:B--2---:R-:W-:Y:S01]  /*7b50*/  @!P0 IMAD.WIDE R26, R17, 0x2, R20 ;  /* 0x00000002111a8825 */ /* 0x004fe200078e0214 */
        /* <DEDUP_REMOVED lines=12> */
.L_x_352:
[----:B------:R-:W-:Y:S05]  /*7c20*/  BSYNC B0 ;  /* 0x0000000000007941 */ /* 0x000fea0003800000 */
.L_x_351:
[----:B-----5:R-:W-:Y:S01]  /*7c30*/  IMAD.MOV.U32 R11, RZ, RZ, R52 ;  /* 0x000000ffff0b7224 */ /* 0x020fe200078e0034 */
[----:B------:R-:W-:Y:S01]  /*7c40*/  MOV R9, R64 ;  /* 0x0000004000097202 */ /* 0x000fe20000000f00 */
[----:B------:R-:W-:Y:S01]  /*7c50*/  IMAD.MOV.U32 R10, RZ, RZ, R53 ;  /* 0x000000ffff0a7224 */ /* 0x000fe200078e0035 */
[----:B--2---:R2:W1:Y:S01]  /*7c60*/  SHFL.IDX PT, R27, R24, 0x2, 0x181f ;  /* 0x00581f00181b7f89 */ /* 0x00446200000e0000 */
        /* <DEDUP_REMOVED lines=8> */
[----:B------:R2:W4:Y:S01]  /*7cf0*/  SHFL.IDX PT, R26, R19, 0x2, 0x181f ;  /* 0x00581f00131a7f89 */ /* 0x00052200000e0000 */
[----:B------:R-:W-:Y:S01]  /*7d00*/  MOV R7, R59 ;  /* 0x0000003b00077202 */ /* 0x000fe20000000f00 */
[----:B------:R-:W-:Y:S01]  /*7d10*/  CS2R R40, SRZ ;  /* 0x0000000000287805 */ /* 0x000fe2000001ff00 */
[----:B------:R-:W-:Y:S01]  /*7d20*/  PRMT R37, R10, 0x5410, R11 ;  /* 0x000054100a257816 */ /* 0x000fe2000000000b */
[----:B---3--:R2:W3:Y:S01]  /*7d30*/  SHFL.IDX PT, R23, R18, 0x2, 0x181f ;  /* 0x00581f0012177f89 */ /* 0x0084e200000e0000 */
[----:B------:R-:W-:Y:S01]  /*7d40*/  PRMT R43, R7, 0x5410, R9 ;  /* 0x00005410072b7816 */ /* 0x000fe20000000009 */
[----:B------:R-:W-:Y:S01]  /*7d50*/  CS2R R46, SRZ ;  /* 0x00000000002e7805 */ /* 0x000fe2000001ff00 */
[----:B------:R-:W-:Y:S01]  /*7d60*/  CS2R R38, SRZ ;  /* 0x0000000000267805 */ /* 0x000fe2000001ff00 */
[----:B----4-:R2:W4:Y:S01]  /*7d70*/  SHFL.IDX PT, R22, R16, 0x2, 0x181f ;  /* 0x00581f0010167f89 */ /* 0x01052200000e0000 */
[----:B------:R-:W-:Y:S01]  /*7d80*/  CS2R R44, SRZ ;  /* 0x00000000002c7805 */ /* 0x000fe2000001ff00 */
[----:B------:R-:W-:Y:S05]  /*7d90*/  @P5 BRA `(.L_x_354) ;  /* 0x0000012000005947 */ /* 0x000fea0003800000 */
[C---:B------:R-:W-:Y:S01]  /*7da0*/  IADD3 R10, R17.reuse, 0x20, RZ ;  /* 0x00000020110a7810 */ /* 0x040fe20007ffe0ff */
[----:B------:R-:W-:Y:S01]  /*7db0*/  CS2R R46, SRZ ;  /* 0x00000000002e7805 */ /* 0x000fe2000001ff00 */
[----:B------:R-:W-:Y:S01]  /*7dc0*/  ISETP.GE.AND P1, PT, R17, c[0x0][0x27c], PT ;  /* 0x00009f0011007a0c */ /* 0x000fe20003f26270 */
[----:B------:R-:W-:Y:S01]  /*7dd0*/  CS2R R44, SRZ ;  /* 0x00000000002c7805 */ /* 0x000fe2000001ff00 */
[----:B------:R-:W-:Y:S01]  /*7de0*/  ISETP.GE.AND P0, PT, R10, c[0x0][0x27c], PT ;  /* 0x00009f000a007a0c */ /* 0x000fe20003f06270 */
[----:B------:R-:W-:Y:S01]  /*7df0*/  CS2R R40, SRZ ;  /* 0x0000000000287805 */ /* 0x000fe2000001ff00 */
[----:B------:R-:W-:-:S11]  /*7e00*/  CS2R R38, SRZ ;  /* 0x0000000000267805 */ /* 0x000fd6000001ff00 */
[----:B------:R-:W-:-:S04]  /*7e10*/  @!P0 SHF.R.S32.HI R7, RZ, 0x1f, R10 ;  /* 0x0000001fff078819 */ /* 0x000fc8000001140a */
[----:B------:R-:W-:Y:S01]  /*7e20*/  @!P0 LEA.HI R7, R7, R10, RZ, 0x2 ;  /* 0x0000000a07078211 */ /* 0x000fe200078f10ff */
[----:B-1----:R-:W-:-:S03]  /*7e30*/  @!P1 IMAD.WIDE R10, R17, 0x2, R26 ;  /* 0x00000002110a9825 */ /* 0x002fc600078e021a */
[----:B------:R-:W-:Y:S02]  /*7e40*/  @!P0 LOP3.LUT R7, R7, 0xfffffffc, RZ, 0xc0, !PT ;  /* 0xfffffffc07078812 */ /* 0x000fe400078ec0ff */
[----:B------:R1:W5:Y:S03]  /*7e50*/  @!P1 LD.E.64 R46, [R10.64] ;  /* 0x000000100a2e9980 */ /* 0x000366000c101b00 */
[----:B---34-:R-:W-:-:S04]  /*7e60*/  @!P0 IMAD.WIDE R28, R7, 0x2, R22 ;  /* 0x00000002071c8825 */ /* 0x018fc800078e0216 */
[----:B------:R-:W-:Y:S01]  /*7e70*/  @!P0 IMAD.WIDE R26, R7, 0x2, R26 ;  /* 0x00000002071a8825 */ /* 0x000fe200078e021a */
[----:B------:R1:W5:Y:S03]  /*7e80*/  @!P0 LD.E.64 R38, [R28.64] ;  /* 0x000000101c268980 */ /* 0x000366000c101b00 */
[----:B------:R-:W-:Y:S01]  /*7e90*/  @!P1 IMAD.WIDE R22, R17, 0x2, R22 ;  /* 0x0000000211169825 */ /* 0x000fe200078e0216 */
[----:B------:R1:W5:Y:S04]  /*7ea0*/  @!P0 LD.E.64 R40, [R26.64] ;  /* 0x000000101a288980 */ /* 0x000368000c101b00 */
[----:B------:R1:W5:Y:S02]  /*7eb0*/  @!P1 LD.E.64 R44, [R22.64] ;  /* 0x00000010162c9980 */ /* 0x000364000c101b00 */
.L_x_354:
[----:B------:R-:W-:Y:S05]  /*7ec0*/  BSYNC B0 ;  /* 0x0000000000007941 */ /* 0x000fea0003800000 */
.L_x_353:
[----:B-1---5:R-:W-:Y:S01]  /*7ed0*/  IMAD.MOV.U32 R11, RZ, RZ, R40 ;  /* 0x000000ffff0b7224 */ /* 0x022fe200078e0028 */
[----:B------:R-:W-:Y:S01]  /*7ee0*/  MOV R9, R46 ;  /* 0x0000002e00097202 */ /* 0x000fe20000000f00 */
[----:B------:R-:W-:Y:S01]  /*7ef0*/  IMAD.MOV.U32 R10, RZ, RZ, R41 ;  /* 0x000000ffff0a7224 */ /* 0x000fe200078e0029 */
[----:B------:R1:W2:Y:S01]  /*7f00*/  SHFL.IDX PT, R67, R24, 0x3, 0x181f ;  /* 0x00781f0018437f89 */ /* 0x0002a200000e0000 */
        /* <DEDUP_REMOVED lines=8> */
[----:B------:R-:W4:Y:S01]  /*7f90*/  SHFL.IDX PT, R66, R19, 0x3, 0x181f ;  /* 0x00781f0013427f89 */ /* 0x000f2200000e0000 */
[----:B------:R-:W-:Y:S01]  /*7fa0*/  MOV R7, R45 ;  /* 0x0000002d00077202 */ /* 0x000fe20000000f00 */
[----:B------:R-:W-:-:S02]  /*7fb0*/  CS2R R28, SRZ ;  /* 0x00000000001c7805 */ /* 0x000fc4000001ff00 */
[----:B---3--:R3:W2:Y:S01]  /*7fc0*/  SHFL.IDX PT, R23, R18, 0x3, 0x181f ;  /* 0x00781f0012177f89 */ /* 0x0086a200000e0000 */
[----:B------:R-:W-:-:S03]  /*7fd0*/  PRMT R27, R7, 0x5410, R9 ;  /* 0x00005410071b7816 */ /* 0x000fc60000000009 */
[----:B----4-:R4:W2:Y:S02]  /*7fe0*/  SHFL.IDX PT, R22, R16, 0x3, 0x181f ;  /* 0x00781f0010167f89 */ /* 0x0108a400000e0000 */
[----:B-12---:R-:W-:Y:S01]  /*7ff0*/  PRMT R24, R10, 0x5410, R11 ;  /* 0x000054100a187816 */ /* 0x006fe2000000000b */
[----:B---3--:R-:W-:Y:S01]  /*8000*/  CS2R R18, SRZ ;  /* 0x0000000000127805 */ /* 0x008fe2000001ff00 */
        /* <DEDUP_REMOVED lines=10> */
[----:B------:R-:W-:-:S03]  /*80b0*/  @!P1 IMAD.WIDE R10, R17, 0x2, R66 ;  /* 0x00000002110a9825 */ /* 0x000fc600078e0242 */
[----:B------:R-:W-:Y:S02]  /*80c0*/  @!P0 LOP3.LUT R7, R7, 0xfffffffc, RZ, 0xc0, !PT ;  /* 0xfffffffc07078812 */ /* 0x000fe400078ec0ff */
[----:B------:R1:W5:Y:S03]  /*80d0*/  @!P1 LD.E.64 R30, [R10.64] ;  /* 0x000000100a1e9980 */ /* 0x000366000c101b00 */
[----:B------:R-:W-:-:S04]  /*80e0*/  @!P0 IMAD.WIDE R68, R7, 0x2, R22 ;  /* 0x0000000207448825 */ /* 0x000fc800078e0216 */
[----:B------:R-:W-:Y:S01]  /*80f0*/  @!P0 IMAD.WIDE R66, R7, 0x2, R66 ;  /* 0x0000000207428825 */ /* 0x000fe200078e0242 */
[----:B------:R1:W5:Y:S03]  /*8100*/  @!P0 LD.E.64 R18, [R68.64] ;  /* 0x0000001044128980 */ /* 0x000366000c101b00 */
[----:B------:R-:W-:Y:S01]  /*8110*/  @!P1 IMAD.WIDE R22, R17, 0x2, R22 ;  /* 0x0000000211169825 */ /* 0x000fe200078e0216 */
[----:B------:R1:W5:Y:S04]  /*8120*/  @!P0 LD.E.64 R20, [R66.64] ;  /* 0x0000001042148980 */ /* 0x000368000c101b00 */
[----:B------:R1:W5:Y:S02]  /*8130*/  @!P1 LD.E.64 R28, [R22.64] ;  /* 0x00000010161c9980 */ /* 0x000364000c101b00 */
.L_x_356:
[----:B------:R-:W-:Y:S05]  /*8140*/  BSYNC B0 ;  /* 0x0000000000007941 */ /* 0x000fea0003800000 */
.L_x_355:
[----:B------:R-:W-:Y:S01]  /*8150*/  IADD3 R25, -R117, R8, RZ ;  /* 0x0000000875197210 */ /* 0x000fe20007ffe1ff */
[----:B-----5:R-:W-:Y:S01]  /*8160*/  IMAD.MOV.U32 R7, RZ, RZ, R20 ;  /* 0x000000ffff077224 */ /* 0x020fe200078e0014 */
[----:B------:R-:W-:-:S04]  /*8170*/  DEPBAR.LE SB0, 0x1 ;  /* 0x000080400000791a */ /* 0x000fc80000000000 */
[----:B------:R-:W-:Y:S01]  /*8180*/  IMNMX R25, R25, 0x80, PT ;  /* 0x0000008019197817 */ /* 0x000fe20003800200 */
[----:B-1----:R-:W-:Y:S01]  /*8190*/  IMAD.MOV.U32 R10, RZ, RZ, R21 ;  /* 0x000000ffff0a7224 */ /* 0x002fe200078e0015 */
[----:B------:R-:W-:Y:S01]  /*81a0*/  MOV R8, R29 ;  /* 0x0000001d00087202 */ /* 0x000fe20000000f00 */
[----:B------:R-:W-:Y:S01]  /*81b0*/  IMAD.MOV.U32 R9, RZ, RZ, R30 ;  /* 0x000000ffff097224 */ /* 0x000fe200078e001e */
[----:B------:R-:W-:Y:S01]  /*81c0*/  BAR.SYNC.DEFER_BLOCKING 0x0 ;  /* 0x0000000000007b1d */ /* 0x000fe20000010000 */
[----:B------:R-:W-:Y:S02]  /*81d0*/  ISETP.GE.AND P0, PT, R4, R25, PT ;  /* 0x000000190400720c */ /* 0x000fe40003f06270 */
[----:B----4-:R-:W-:Y:S01]  /*81e0*/  PRMT R16, R10, 0x5410, R7 ;  /* 0x000054100a107816 */ /* 0x010fe20000000007 */
[----:B------:R-:W-:Y:S02]  /*81f0*/  IMAD.MOV.U32 R7, RZ, RZ, R31 ;  /* 0x000000ffff077224 */ /* 0x000fe400078e001f */
[----:B------:R-:W-:Y:S01]  /*8200*/  IMAD.MOV.U32 R10, RZ, RZ, R18 ;  /* 0x000000ffff0a7224 */ /* 0x000fe200078e0012 */
[----:B------:R-:W-:Y:S02]  /*8210*/  BSSY B1, `(.L_x_357) ;  /* 0x0000062000017945 */ /* 0x000fe40003800000 */
[----:B------:R-:W-:Y:S01]  /*8220*/  PRMT R23, R7, 0x5410, R9 ;  /* 0x0000541007177816 */ /* 0x000fe20000000009 */
[----:B------:R-:W-:Y:S01]  /*8230*/  IMAD.MOV.U32 R9, RZ, RZ, R28 ;  /* 0x000000ffff097224 */ /* 0x000fe200078e001c */
[----:B------:R-:W-:-:S04]  /*8240*/  MOV R7, R19 ;  /* 0x0000001300077202 */ /* 0x000fc80000000f00 */
[----:B------:R-:W-:Y:S02]  /*8250*/  PRMT R7, R7, 0x5410, R10 ;  /* 0x0000541007077816 */ /* 0x000fe4000000000a */
[----:B------:R-:W-:Y:S01]  /*8260*/  PRMT R22, R8, 0x5410, R9 ;  /* 0x0000541008167816 */ /* 0x000fe20000000009 */
[----:B------:R-:W-:Y:S05]  /*8270*/  @P0 BRA `(.L_x_358) ;  /* 0x000005b000000947 */ /* 0x000fea0003800000 */
[----:B------:R-:W-:Y:S01]  /*8280*/  ISETP.GE.AND P0, PT, R17, c[0x0][0x27c], PT ;  /* 0x00009f0011007a0c */ /* 0x000fe20003f06270 */
[----:B------:R-:W-:-:S12]  /*8290*/  BSSY B0, `(.L_x_359) ;  /* 0x000002c000007945 */ /* 0x000fd80003800000 */
[----:B------:R-:W-:Y:S05]  /*82a0*/  @P0 BRA `(.L_x_360) ;  /* 0x000002a000000947 */ /* 0x000fea0003800000 */
[----:B------:R-:W1:Y:S01]  /*82b0*/  LDS.128 R8, [R6+0x100] ;  /* 0x0001000006087984 */ /* 0x000e620000000c00 */
[--C-:B------:R-:W-:Y:S01]  /*82c0*/  SHF.R.U64 R57, R60, 0x10, R61.reuse ;  /* 0x000000103c397819 */ /* 0x100fe2000000123d */
[--C-:B------:R-:W-:Y:S01]  /*82d0*/  HADD2.F32 R69, -RZ, R55.reuse.H1_H1 ;  /* 0x30000037ff457230 */ /* 0x100fe20000004100 */
[----:B------:R-:W-:Y:S01]  /*82e0*/  SHF.R.U32.HI R60, RZ, 0x10, R61 ;  /* 0x00000010ff3c7819 */ /* 0x000fe2000001163d */
[----:B------:R-:W-:Y:S01]  /*82f0*/  HADD2.F32 R71, -RZ, R56.H1_H1 ;  /* 0x30000038ff477230 */ /* 0x000fe20000004100 */
[--C-:B------:R-:W-:Y:S01]  /*8300*/  SHF.R.U64 R61, R62, 0x10, R63.reuse ;  /* 0x000000103e3d7819 */ /* 0x100fe2000000123f */
[----:B------:R-:W-:Y:S01]  /*8310*/  HADD2.F32 R55, -RZ, R55.H0_H0 ;  /* 0x20000037ff377230 */ /* 0x000fe20000004100 */
[----:B------:R-:W-:Y:S01]  /*8320*/  SHF.R.U32.HI R62, RZ, 0x10, R63 ;  /* 0x00000010ff3e7819 */ /* 0x000fe2000001163f */
[----:B------:R-:W-:Y:S02]  /*8330*/  HADD2.F32 R70, -RZ, R60.H0_H0 ;  /* 0x2000003cff467230 */ /* 0x000fe40000004100 */
[----:B------:R-:W-:-:S02]  /*8340*/  HADD2.F32 R61, -RZ, R61.H0_H0 ;  /* 0x2000003dff3d7230 */ /* 0x000fc40000004100 */
[----:B------:R-:W-:Y:S02]  /*8350*/  HADD2.F32 R62, -RZ, R62.H0_H0 ;  /* 0x2000003eff3e7230 */ /* 0x000fe40000004100 */
[----:B------:R-:W-:Y:S02]  /*8360*/  HADD2.F32 R57, -RZ, R57.H0_H0 ;  /* 0x20000039ff397230 */ /* 0x000fe40000004100 */
[--C-:B-1----:R-:W-:Y:S02]  /*8370*/  HADD2.F32 R63, -RZ, R11.reuse.H0_H0 ;  /* 0x2000000bff3f7230 */ /* 0x102fe40000004100 */
[----:B------:R-:W-:Y:S02]  /*8380*/  HADD2.F32 R11, -RZ, R11.H1_H1 ;  /* 0x3000000bff0b7230 */ /* 0x000fe40000004100 */
[--C-:B------:R-:W-:Y:S02]  /*8390*/  HADD2.F32 R67, -RZ, R8.reuse.H1_H1 ;  /* 0x30000008ff437230 */ /* 0x100fe40000004100 */
[----:B------:R-:W-:Y:S01]  /*83a0*/  HADD2.F32 R66, -RZ, R8.H0_H0 ;  /* 0x20000008ff427230 */ /* 0x000fe20000004100 */
[-C--:B------:R-:W-:Y:S01]  /*83b0*/  FMUL.FTZ R60, R11, R62.reuse ;  /* 0x0000003e0b3c7220 */ /* 0x080fe20000410000 */
[--C-:B------:R-:W-:Y:S01]  /*83c0*/  HADD2.F32 R8, -RZ, R10.reuse.H0_H0 ;  /* 0x2000000aff087230 */ /* 0x100fe20000004100 */
[----:B------:R-:W-:Y:S01]  /*83d0*/  FMUL.FTZ R62, R63, R62 ;  /* 0x0000003e3f3e7220 */ /* 0x000fe20000410000 */
[----:B------:R-:W-:Y:S01]  /*83e0*/  HADD2.F32 R10, -RZ, R10.H1_H1 ;  /* 0x3000000aff0a7230 */ /* 0x000fe20000004100 */
[-C--:B------:R-:W-:Y:S01]  /*83f0*/  FMUL.FTZ R72, R67, R69.reuse ;  /* 0x0000004543487220 */ /* 0x080fe20000410000 */
[--C-:B------:R-:W-:Y:S01]  /*8400*/  HADD2.F32 R68, -RZ, R9.reuse.H0_H0 ;  /* 0x20000009ff447230 */ /* 0x100fe20000004100 */
[-C--:B------:R-:W-:Y:S01]  /*8410*/  FFMA.FTZ R60, R63, R70.reuse, -R60 ;  /* 0x000000463f3c7223 */ /* 0x080fe2000001083c */
[----:B------:R-:W-:Y:S01]  /*8420*/  HADD2.F32 R9, -RZ, R9.H1_H1 ;  /* 0x30000009ff097230 */ /* 0x000fe20000004100 */
[----:B------:R-:W-:Y:S01]  /*8430*/  FMUL.FTZ R80, R66, R69 ;  /* 0x0000004542507220 */ /* 0x000fe20000410000 */
[----:B------:R-:W-:Y:S01]  /*8440*/  HADD2.F32 R63, -RZ, R56.H0_H0 ;  /* 0x20000038ff3f7230 */ /* 0x000fe20000004100 */
[----:B------:R-:W-:-:S02]  /*8450*/  FFMA.FTZ R11, R11, R70, R62 ;  /* 0x000000460b0b7223 */ /* 0x000fc4000001003e */
[----:B------:R-:W-:Y:S02]  /*8460*/  FFMA.FTZ R72, R66, R71, -R72 ;  /* 0x0000004742487223 */ /* 0x000fe40000010848 */
[-C--:B------:R-:W-:Y:S01]  /*8470*/  FMUL.FTZ R56, R10, R55.reuse ;  /* 0x000000370a387220 */ /* 0x080fe20000410000 */
[----:B------:R-:W-:Y:S01]  /*8480*/  F2FP.PACK_AB R11, R11, R60 ;  /* 0x0000003c0b0b723e */ /* 0x000fe200000000ff */
[----:B------:R-:W-:Y:S02]  /*8490*/  FMUL.FTZ R55, R8, R55 ;  /* 0x0000003708377220 */ /* 0x000fe40000410000 */
[-C--:B------:R-:W-:Y:S02]  /*84a0*/  FMUL.FTZ R62, R9, R61.reuse ;  /* 0x0000003d093e7220 */ /* 0x080fe40000410000 */
[----:B------:R-:W-:Y:S02]  /*84b0*/  FMUL.FTZ R66, R68, R61 ;  /* 0x0000003d44427220 */ /* 0x000fe40000410000 */
[----:B------:R-:W-:-:S02]  /*84c0*/  FFMA.FTZ R67, R67, R71, R80 ;  /* 0x0000004743437223 */ /* 0x000fc40000010050 */
[-C--:B------:R-:W-:Y:S02]  /*84d0*/  FFMA.FTZ R56, R8, R63.reuse, -R56 ;  /* 0x0000003f08387223 */ /* 0x080fe40000010838 */
[----:B------:R-:W-:Y:S01]  /*84e0*/  FFMA.FTZ R55, R10, R63, R55 ;  /* 0x0000003f0a377223 */ /* 0x000fe20000010037 */
[----:B------:R-:W-:Y:S01]  /*84f0*/  F2FP.PACK_AB R8, R67, R72 ;  /* 0x000000484308723e */ /* 0x000fe200000000ff */
[-C--:B------:R-:W-:Y:S02]  /*8500*/  FFMA.FTZ R62, R68, R57.reuse, -R62 ;  /* 0x00000039443e7223 */ /* 0x080fe4000001083e */
[----:B------:R-:W-:Y:S01]  /*8510*/  FFMA.FTZ R9, R9, R57, R66 ;  /* 0x0000003909097223 */ /* 0x000fe20000010042 */
[----:B------:R-:W-:-:S04]  /*8520*/  F2FP.PACK_AB R10, R55, R56 ;  /* 0x00000038370a723e */ /* 0x000fc800000000ff */
[----:B------:R-:W-:-:S05]  /*8530*/  F2FP.PACK_AB R9, R9, R62 ;  /* 0x0000003e0909723e */ /* 0x000fca00000000ff */
[----:B------:R1:W-:Y:S02]  /*8540*/  STS.128 [R6+0x100], R8 ;  /* 0x0001000806007388 */ /* 0x0003e40000000c00 */
.L_x_360:
[----:B------:R-:W-:Y:S05]  /*8550*/  BSYNC B0 ;  /* 0x0000000000007941 */ /* 0x000fea0003800000 */
.L_x_359:
[----:B-1----:R-:W-:-:S04]  /*8560*/  IADD3 R8, R17, 0x20, RZ ;  /* 0x0000002011087810 */ /* 0x002fc80007ffe0ff */
[----:B------:R-:W-:-:S13]  /*8570*/  ISETP.GE.AND P0, PT, R8, c[0x0][0x27c], PT ;  /* 0x00009f0008007a0c */ /* 0x000fda0003f06270 */
        /* <DEDUP_REMOVED lines=19> */
[-C--:B------:R-:W-:Y:S01]  /*86b0*/  FMUL.FTZ R68, R61, R63.reuse ;  /* 0x0000003f3d447220 */ /* 0x080fe20000410000 */
[--C-:B------:R-:W-:Y:S01]  /*86c0*/  HADD2.F32 R62, -RZ, R9.reuse.H0_H0 ;  /* 0x20000009ff3e7230 */ /* 0x100fe20000004100 */
[C---:B------:R-:W-:Y:S01]  /*86d0*/  FMUL.FTZ R76, R57.reuse, R76 ;  /* 0x0000004c394c7220 */ /* 0x040fe20000410000 */
[----:B------:R-:W-:Y:S01]  /*86e0*/  HADD2.F32 R10, -RZ, R10.H1_H1 ;  /* 0x3000000aff0a7230 */ /* 0x000fe20000004100 */
[----:B------:R-:W-:Y:S01]  /*86f0*/  FFMA.FTZ R66, R57, R78, -R66 ;  /* 0x0000004e39427223 */ /* 0x000fe20000010842 */
[----:B------:R-:W-:Y:S01]  /*8700*/  HADD2.F32 R9, -RZ, R9.H1_H1 ;  /* 0x30000009ff097230 */ /* 0x000fe20000004100 */
[C---:B------:R-:W-:Y:S01]  /*8710*/  FMUL.FTZ R70, R60.reuse, R63 ;  /* 0x0000003f3c467220 */ /* 0x040fe20000410000 */
[----:B------:R-:W-:Y:S01]  /*8720*/  HADD2.F32 R57, -RZ, R54.H0_H0 ;  /* 0x20000036ff397230 */ /* 0x000fe20000004100 */
[----:B------:R-:W-:-:S02]  /*8730*/  FFMA.FTZ R68, R60, R67, -R68 ;  /* 0x000000433c447223 */ /* 0x000fc40000010844 */
[-C--:B------:R-:W-:Y:S02]  /*8740*/  FMUL.FTZ R54, R10, R49.reuse ;  /* 0x000000310a367220 */ /* 0x080fe40000410000 */
[-C--:B------:R-:W-:Y:S02]  /*8750*/  FMUL.FTZ R60, R9, R56.reuse ;  /* 0x00000038093c7220 */ /* 0x080fe40000410000 */
[----:B------:R-:W-:Y:S02]  /*8760*/  FMUL.FTZ R49, R8, R49 ;  /* 0x0000003108317220 */ /* 0x000fe40000410000 */
[----:B------:R-:W-:Y:S02]  /*8770*/  FMUL.FTZ R56, R62, R56 ;  /* 0x000000383e387220 */ /* 0x000fe40000410000 */
[----:B------:R-:W-:Y:S02]  /*8780*/  FFMA.FTZ R11, R11, R78, R76 ;  /* 0x0000004e0b0b7223 */ /* 0x000fe4000001004c */
[----:B------:R-:W-:-:S02]  /*8790*/  FFMA.FTZ R61, R61, R67, R70 ;  /* 0x000000433d3d7223 */ /* 0x000fc40000010046 */
[-C--:B------:R-:W-:Y:S01]  /*87a0*/  FFMA.FTZ R54, R8, R57.reuse, -R54 ;  /* 0x0000003908367223 */ /* 0x080fe20000010836 */
[----:B------:R-:W-:Y:S01]  /*87b0*/  F2FP.PACK_AB R11, R11, R66 ;  /* 0x000000420b0b723e */ /* 0x000fe200000000ff */
[----:B------:R-:W-:Y:S01]  /*87c0*/  FFMA.FTZ R49, R10, R57, R49 ;  /* 0x000000390a317223 */ /* 0x000fe20000010031 */
[----:B------:R-:W-:Y:S01]  /*87d0*/  F2FP.PACK_AB R8, R61, R68 ;  /* 0x000000443d08723e */ /* 0x000fe200000000ff */
[-C--:B------:R-:W-:Y:S02]  /*87e0*/  FFMA.FTZ R60, R62, R55.reuse, -R60 ;  /* 0x000000373e3c7223 */ /* 0x080fe4000001083c */
[----:B------:R-:W-:Y:S01]  /*87f0*/  FFMA.FTZ R9, R9, R55, R56 ;  /* 0x0000003709097223 */ /* 0x000fe20000010038 */
[----:B------:R-:W-:-:S04]  /*8800*/  F2FP.PACK_AB R10, R49, R54 ;  /* 0x00000036310a723e */ /* 0x000fc800000000ff */
[----:B------:R-:W-:-:S05]  /*8810*/  F2FP.PACK_AB R9, R9, R60 ;  /* 0x0000003c0909723e */ /* 0x000fca00000000ff */
[----:B------:R1:W-:Y:S02]  /*8820*/  STS.128 [R6+0x4100], R8 ;  /* 0x0041000806007388 */ /* 0x0003e40000000c00 */
.L_x_358:
[----:B------:R-:W-:Y:S05]  /*8830*/  BSYNC B1 ;  /* 0x0000000000017941 */ /* 0x000fea0003800000 */
.L_x_357:
[----:B-1----:R-:W-:Y:S01]  /*8840*/  IADD3 R8, R4, 0x20, RZ ;  /* 0x0000002004087810 */ /* 0x002fe20007ffe0ff */
[----:B------:R-:W-:Y:S03]  /*8850*/  BSSY B1, `(.L_x_361) ;  /* 0x000005e000017945 */ /* 0x000fe60003800000 */
[----:B------:R-:W-:-:S13]  /*8860*/  ISETP.GE.AND P0, PT, R8, R25, PT ;  /* 0x000000190800720c */ /* 0x000fda0003f06270 */
        /* <DEDUP_REMOVED lines=15> */
[--C-:B-1----:R-:W-:Y:S02]  /*8960*/  HADD2.F32 R55, -RZ, R11.reuse.H0_H0 ;  /* 0x2000000bff377230 */ /* 0x102fe40000004100 */
[----:B------:R-:W-:Y:S02]  /*8970*/  HADD2.F32 R11, -RZ, R11.H1_H1 ;  /* 0x3000000bff0b7230 */ /* 0x000fe40000004100 */
[--C-:B------:R-:W-:Y:S02]  /*8980*/  HADD2.F32 R57, -RZ, R8.reuse.H1_H1 ;  /* 0x30000008ff397230 */ /* 0x100fe40000004100 */
[----:B------:R-:W-:Y:S01]  /*8990*/  HADD2.F32 R56, -RZ, R8.H0_H0 ;  /* 0x20000008ff387230 */ /* 0x000fe20000004100 */
[----:B------:R-:W-:Y:S01]  /*89a0*/  FMUL.FTZ R62, R11, R58 ;  /* 0x0000003a0b3e7220 */ /* 0x000fe20000410000 */
[--C-:B------:R-:W-:Y:S01]  /*89b0*/  HADD2.F32 R8, -RZ, R10.reuse.H0_H0 ;  /* 0x2000000aff087230 */ /* 0x100fe20000004100 */
[----:B------:R-:W-:Y:S01]  /*89c0*/  FMUL.FTZ R63, R57, R60 ;  /* 0x0000003c393f7220 */ /* 0x000fe20000410000 */
[--C-:B------:R-:W-:Y:S01]  /*89d0*/  HADD2.F32 R59, -RZ, R9.reuse.H0_H0 ;  /* 0x20000009ff3b7230 */ /* 0x100fe20000004100 */
[C---:B------:R-:W-:Y:S01]  /*89e0*/  FMUL.FTZ R58, R55.reuse, R58 ;  /* 0x0000003a373a7220 */ /* 0x040fe20000410000 */
[----:B------:R-:W-:Y:S01]  /*89f0*/  HADD2.F32 R10, -RZ, R10.H1_H1 ;  /* 0x3000000aff0a7230 */ /* 0x000fe20000004100 */
[----:B------:R-:W-:Y:S01]  /*8a00*/  FFMA.FTZ R62, R55, R64, -R62 ;  /* 0x00000040373e7223 */ /* 0x000fe2000001083e */
[----:B------:R-:W-:Y:S01]  /*8a10*/  HADD2.F32 R9, -RZ, R9.H1_H1 ;  /* 0x30000009ff097230 */ /* 0x000fe20000004100 */
[C---:B------:R-:W-:Y:S01]  /*8a20*/  FMUL.FTZ R60, R56.reuse, R60 ;  /* 0x0000003c383c7220 */ /* 0x040fe20000410000 */
[----:B------:R-:W-:Y:S01]  /*8a30*/  HADD2.F32 R55, -RZ, R48.H0_H0 ;  /* 0x20000030ff377230 */ /* 0x000fe20000004100 */
[----:B------:R-:W-:Y:S01]  /*8a40*/  FFMA.FTZ R63, R56, R61, -R63 ;  /* 0x0000003d383f7223 */ /* 0x000fe2000001083f */
[----:B------:R-:W-:Y:S01]  /*8a50*/  HADD2.F32 R56, -RZ, R49.H0_H0 ;  /* 0x20000031ff387230 */ /* 0x000fe20000004100 */
[----:B------:R-:W-:-:S02]  /*8a60*/  FMUL.FTZ R48, R10, R43 ;  /* 0x0000002b0a307220 */ /* 0x000fc40000410000 */
[-C--:B------:R-:W-:Y:S02]  /*8a70*/  FMUL.FTZ R49, R9, R54.reuse ;  /* 0x0000003609317220 */ /* 0x080fe40000410000 */
[C---:B------:R-:W-:Y:S02]  /*8a80*/  FMUL.FTZ R43, R8.reuse, R43 ;  /* 0x0000002b082b7220 */ /* 0x040fe40000410000 */
[----:B------:R-:W-:Y:S02]  /*8a90*/  FMUL.FTZ R54, R59, R54 ;  /* 0x000000363b367220 */ /* 0x000fe40000410000 */
[----:B------:R-:W-:Y:S02]  /*8aa0*/  FFMA.FTZ R11, R11, R64, R58 ;  /* 0x000000400b0b7223 */ /* 0x000fe4000001003a */
[----:B------:R-:W-:Y:S02]  /*8ab0*/  FFMA.FTZ R60, R57, R61, R60 ;  /* 0x0000003d393c7223 */ /* 0x000fe4000001003c */
        /* <DEDUP_REMOVED lines=9> */
.L_x_364:
[----:B------:R-:W-:Y:S05]  /*8b50*/  BSYNC B0 ;  /* 0x0000000000007941 */ /* 0x000fea0003800000 */
.L_x_363:
[----:B-1----:R-:W-:-:S04]  /*8b60*/  IADD3 R8, R17, 0x20, RZ ;  /* 0x0000002011087810 */ /* 0x002fc80007ffe0ff */
[----:B------:R-:W-:-:S13]  /*8b70*/  ISETP.GE.AND P0, PT, R8, c[0x0][0x27c], PT ;  /* 0x00009f0008007a0c */ /* 0x000fda0003f06270 */
[----:B------:R-:W-:Y:S05]  /*8b80*/  @P0 BRA `(.L_x_362) ;  /* 0x000002a000000947 */ /* 0x000fea0003800000 */
[----:B------:R-:W1:Y:S01]  /*8b90*/  LDS.128 R8, [R6+0x5100] ;  /* 0x0051000006087984 */ /* 0x000e620000000c00 */
[--C-:B------:R-:W-:Y:S01]  /*8ba0*/  SHF.R.U64 R48, R50, 0x10, R51.reuse ;  /* 0x0000001032307819 */ /* 0x100fe20000001233 */
[--C-:B------:R-:W-:Y:S01]  /*8bb0*/  HADD2.F32 R56, -RZ, R37.reuse.H1_H1 ;  /* 0x30000025ff387230 */ /* 0x100fe20000004100 */
[----:B------:R-:W-:Y:S01]  /*8bc0*/  SHF.R.U32.HI R50, RZ, 0x10, R51 ;  /* 0x00000010ff327819 */ /* 0x000fe20000011633 */
[----:B------:R-:W-:Y:S01]  /*8bd0*/  HADD2.F32 R37, -RZ, R37.H0_H0 ;  /* 0x20000025ff257230 */ /* 0x000fe20000004100 */
[--C-:B------:R-:W-:Y:S01]  /*8be0*/  SHF.R.U64 R43, R52, 0x10, R53.reuse ;  /* 0x00000010342b7819 */ /* 0x100fe20000001235 */
[----:B------:R-:W-:Y:S01]  /*8bf0*/  HADD2.F32 R48, -RZ, R48.H0_H0 ;  /* 0x20000030ff307230 */ /* 0x000fe20000004100 */
[----:B------:R-:W-:Y:S01]  /*8c00*/  SHF.R.U32.HI R52, RZ, 0x10, R53 ;  /* 0x00000010ff347819 */ /* 0x000fe20000011635 */
[----:B------:R-:W-:Y:S02]  /*8c10*/  HADD2.F32 R50, -RZ, R50.H0_H0 ;  /* 0x20000032ff327230 */ /* 0x000fe40000004100 */
[----:B------:R-:W-:-:S02]  /*8c20*/  HADD2.F32 R60, -RZ, R42.H1_H1 ;  /* 0x3000002aff3c7230 */ /* 0x000fc40000004100 */
[----:B------:R-:W-:Y:S02]  /*8c30*/  HADD2.F32 R58, -RZ, R52.H0_H0 ;  /* 0x20000034ff3a7230 */ /* 0x000fe40000004100 */
[----:B------:R-:W-:Y:S02]  /*8c40*/  HADD2.F32 R43, -RZ, R43.H0_H0 ;  /* 0x2000002bff2b7230 */ /* 0x000fe40000004100 */
[--C-:B-1----:R-:W-:Y:S02]  /*8c50*/  HADD2.F32 R49, -RZ, R11.reuse.H0_H0 ;  /* 0x2000000bff317230 */ /* 0x102fe40000004100 */
[----:B------:R-:W-:Y:S02]  /*8c60*/  HADD2.F32 R11, -RZ, R11.H1_H1 ;  /* 0x3000000bff0b7230 */ /* 0x000fe40000004100 */
[--C-:B------:R-:W-:Y:S02]  /*8c70*/  HADD2.F32 R51, -RZ, R8.reuse.H0_H0 ;  /* 0x20000008ff337230 */ /* 0x100fe40000004100 */
[----:B------:R-:W-:Y:S01]  /*8c80*/  HADD2.F32 R53, -RZ, R8.H1_H1 ;  /* 0x30000008ff357230 */ /* 0x000fe20000004100 */
[-C--:B------:R-:W-:Y:S01]  /*8c90*/  FMUL.FTZ R52, R11, R50.reuse ;  /* 0x000000320b347220 */ /* 0x080fe20000410000 */
[--C-:B------:R-:W-:Y:S01]  /*8ca0*/  HADD2.F32 R8, -RZ, R10.reuse.H0_H0 ;  /* 0x2000000aff087230 */ /* 0x100fe20000004100 */
[C---:B------:R-:W-:Y:S01]  /*8cb0*/  FMUL.FTZ R50, R49.reuse, R50 ;  /* 0x0000003231327220 */ /* 0x040fe20000410000 */
[--C-:B------:R-:W-:Y:S01]  /*8cc0*/  HADD2.F32 R54, -RZ, R9.reuse.H0_H0 ;  /* 0x20000009ff367230 */ /* 0x100fe20000004100 */
[-C--:B------:R-:W-:Y:S01]  /*8cd0*/  FFMA.FTZ R52, R49, R58.reuse, -R52 ;  /* 0x0000003a31347223 */ /* 0x080fe20000010834 */
[----:B------:R-:W-:Y:S01]  /*8ce0*/  HADD2.F32 R10, -RZ, R10.H1_H1 ;  /* 0x3000000aff0a7230 */ /* 0x000fe20000004100 */
[----:B------:R-:W-:Y:S01]  /*8cf0*/  FFMA.FTZ R11, R11, R58, R50 ;  /* 0x0000003a0b0b7223 */ /* 0x000fe20000010032 */
[----:B------:R-:W-:Y:S01]  /*8d00*/  HADD2.F32 R9, -RZ, R9.H1_H1 ;  /* 0x30000009ff097230 */ /* 0x000fe20000004100 */
[----:B------:R-:W-:Y:S01]  /*8d10*/  FMUL.FTZ R55, R53, R56 ;  /* 0x0000003835377220 */ /* 0x000fe20000410000 */
[----:B------:R-:W-:Y:S01]  /*8d20*/  HADD2.F32 R49, -RZ, R42.H0_H0 ;  /* 0x2000002aff317230 */ /* 0x000fe20000004100 */
[----:B------:R-:W-:Y:S01]  /*8d30*/  FMUL.FTZ R42, R10, R37 ;  /* 0x000000250a2a7220 */ /* 0x000fe20000410000 */
[----:B------:R-:W-:Y:S01]  /*8d40*/  F2FP.PACK_AB R11, R11, R52 ;  /* 0x000000340b0b723e */ /* 0x000fe200000000ff */
[----:B------:R-:W-:-:S02]  /*8d50*/  FMUL.FTZ R50, R9, R48 ;  /* 0x0000003009327220 */ /* 0x000fc40000410000 */
[C---:B------:R-:W-:Y:S02]  /*8d60*/  FMUL.FTZ R56, R51.reuse, R56 ;  /* 0x0000003833387220 */ /* 0x040fe40000410000 */
[----:B------:R-:W-:Y:S02]  /*8d70*/  FMUL.FTZ R37, R8, R37 ;  /* 0x0000002508257220 */ /* 0x000fe40000410000 */
[----:B------:R-:W-:Y:S02]  /*8d80*/  FMUL.FTZ R48, R54, R48 ;  /* 0x0000003036307220 */ /* 0x000fe40000410000 */
[-C--:B------:R-:W-:Y:S02]  /*8d90*/  FFMA.FTZ R55, R51, R60.reuse, -R55 ;  /* 0x0000003c33377223 */ /* 0x080fe40000010837 */
[----:B------:R-:W-:Y:S02]  /*8da0*/  FFMA.FTZ R56, R53, R60, R56 ;  /* 0x0000003c35387223 */ /* 0x000fe40000010038 */
[----:B------:R-:W-:-:S02]  /*8db0*/  FFMA.FTZ R42, R8, R49, -R42 ;  /* 0x00000031082a7223 */ /* 0x000fc4000001082a */
[----:B------:R-:W-:Y:S01]  /*8dc0*/  FFMA.FTZ R37, R10, R49, R37 ;  /* 0x000000310a257223 */ /* 0x000fe20000010025 */
[----:B------:R-:W-:Y:S01]  /*8dd0*/  F2FP.PACK_AB R8, R56, R55 ;  /* 0x000000373808723e */ /* 0x000fe200000000ff */
[-C--:B------:R-:W-:Y:S02]  /*8de0*/  FFMA.FTZ R50, R54, R43.reuse, -R50 ;  /* 0x0000002b36327223 */ /* 0x080fe40000010832 */
[----:B------:R-:W-:Y:S01]  /*8df0*/  FFMA.FTZ R9, R9, R43, R48 ;  /* 0x0000002b09097223 */ /* 0x000fe20000010030 */
[----:B------:R-:W-:-:S04]  /*8e00*/  F2FP.PACK_AB R10, R37, R42 ;  /* 0x0000002a250a723e */ /* 0x000fc800000000ff */
[----:B------:R-:W-:-:S05]  /*8e10*/  F2FP.PACK_AB R9, R9, R50 ;  /* 0x000000320909723e */ /* 0x000fca00000000ff */
[----:B------:R1:W-:Y:S02]  /*8e20*/  STS.128 [R6+0x5100], R8 ;  /* 0x0051000806007388 */ /* 0x0003e40000000c00 */
.L_x_362:
[----:B------:R-:W-:Y:S05]  /*8e30*/  BSYNC B1 ;  /* 0x0000000000017941 */ /* 0x000fea0003800000 */
.L_x_361:
        /* <DEDUP_REMOVED lines=49> */
.L_x_368:
[----:B------:R-:W-:Y:S05]  /*9150*/  BSYNC B0 ;  /* 0x0000000000007941 */ /* 0x000fea0003800000 */
.L_x_367:
[----:B-1----:R-:W-:-:S04]  /*9160*/  IADD3 R8, R17, 0x20, RZ ;  /* 0x0000002011087810 */ /* 0x002fc80007ffe0ff */
[----:B------:R-:W-:-:S13]  /*9170*/  ISETP.GE.AND P0, PT, R8, c[0x0][0x27c], PT ;  /* 0x00009f0008007a0c */ /* 0x000fda0003f06270 */
[----:B------:R-:W-:Y:S05]  /*9180*/  @P0 BRA `(.L_x_366) ;  /* 0x000002a000000947 */ /* 0x000fea0003800000 */
[----:B------:R-:W1:Y:S01]  /*9190*/  LDS.128 R8, [R6+0x6100] ;  /* 0x0061000006087984 */ /* 0x000e620000000c00 */
[--C-:B------:R-:W-:Y:S01]  /*91a0*/  SHF.R.U64 R36, R38, 0x10, R39.reuse ;  /* 0x0000001026247819 */ /* 0x100fe20000001227 */
[----:B------:R-:W-:Y:S01]  /*91b0*/  HADD2.F32 R44, -RZ, R24.H1_H1 ;  /* 0x30000018ff2c7230 */ /* 0x000fe20000004100 */
        /* <DEDUP_REMOVED lines=15> */
[--C-:B------:R-:W-:Y:S01]  /*92b0*/  HADD2.F32 R42, -RZ, R9.reuse.H0_H0 ;  /* 0x20000009ff2a7230 */ /* 0x100fe20000004100 */
[----:B------:R-:W-:Y:S01]  /*92c0*/  FMUL.FTZ R43, R41, R44 ;  /* 0x0000002c292b7220 */ /* 0x000fe20000410000 */
        /* <DEDUP_REMOVED lines=9> */
[----:B------:R-:W-:Y:S02]  /*9360*/  FMUL.FTZ R37, R8, R37 ;  /* 0x0000002508257220 */ /* 0x000fe40000410000 */
        /* <DEDUP_REMOVED lines=12> */
.L_x_366:
[----:B------:R-:W-:Y:S05]  /*9430*/  BSYNC B1 ;  /* 0x0000000000017941 */ /* 0x000fea0003800000 */
.L_x_365:
[----:B-1----:R-:W-:-:S04]  /*9440*/  IADD3 R8, R4, 0x60, RZ ;  /* 0x0000006004087810 */ /* 0x002fc80007ffe0ff */
[----:B------:R-:W-:-:S13]  /*9450*/  ISETP.GE.AND P0, PT, R8, R25, PT ;  /* 0x000000190800720c */ /* 0x000fda0003f06270 */
[----:B------:R-:W-:Y:S05]  /*9460*/  @P0 BRA `(.L_x_369) ;  /* 0x000029e000000947 */ /* 0x000fea0003800000 */
[----:B------:R-:W-:Y:S01]  /*9470*/  ISETP.GE.AND P0, PT, R17, c[0x0][0x27c], PT ;  /* 0x00009f0011007a0c */ /* 0x000fe20003f06270 */
[----:B------:R-:W-:-:S12]  /*9480*/  BSSY B0, `(.L_x_370) ;  /* 0x000002c000007945 */ /* 0x000fd80003800000 */
[----:B------:R-:W-:Y:S05]  /*9490*/  @P0 BRA `(.L_x_371) ;  /* 0x000002a000000947 */ /* 0x000fea0003800000 */
[----:B------:R-:W1:Y:S01]  /*94a0*/  LDS.128 R8, [R6+0x3100] ;  /* 0x0031000006087984 */ /* 0x000e620000000c00 */
[--C-:B------:R-:W-:Y:S01]  /*94b0*/  SHF.R.U64 R25, R28, 0x10, R29.reuse ;  /* 0x000000101c197819 */ /* 0x100fe2000000121d */
[----:B------:R-:W-:Y:S01]  /*94c0*/  HADD2.F32 R36, -RZ, R22.H1_H1 ;  /* 0x30000016ff247230 */ /* 0x000fe20000004100 */
[----:B------:R-:W-:Y:S01]  /*94d0*/  SHF.R.U32.HI R28, RZ, 0x10, R29 ;  /* 0x00000010ff1c7819 */ /* 0x000fe2000001161d */
[--C-:B------:R-:W-:Y:S01]  /*94e0*/  HADD2.F32 R38, -RZ, R23.reuse.H1_H1 ;  /* 0x30000017ff267230 */ /* 0x100fe20000004100 */
[--C-:B------:R-:W-:Y:S01]  /*94f0*/  SHF.R.U64 R24, R30, 0x10, R31.reuse ;  /* 0x000000101e187819 */ /* 0x100fe2000000121f */
[----:B------:R-:W-:Y:S01]  /*9500*/  HADD2.F32 R23, -RZ, R23.H0_H0 ;  /* 0x20000017ff177230 */ /* 0x000fe20000004100 */
[----:B------:R-:W-:Y:S01]  /*9510*/  SHF.R.U32.HI R30, RZ, 0x10, R31 ;  /* 0x00000010ff1e7819 */ /* 0x000fe2000001161f */
[----:B------:R-:W-:-:S04]  /*9520*/  HADD2.F32 R28, -RZ, R28.H0_H0 ;  /* 0x2000001cff1c7230 */ /* 0x000fc80000004100 */
[----:B------:R-:W-:Y:S02]  /*9530*/  HADD2.F32 R30, -RZ, R30.H0_H0 ;  /* 0x2000001eff1e7230 */ /* 0x000fe40000004100 */
[--C-:B-1----:R-:W-:Y:S02]  /*9540*/  HADD2.F32 R26, -RZ, R11.reuse.H0_H0 ;  /* 0x2000000bff1a7230 */ /* 0x102fe40000004100 */
[----:B------:R-:W-:Y:S02]  /*9550*/  HADD2.F32 R11, -RZ, R11.H1_H1 ;  /* 0x3000000bff0b7230 */ /* 0x000fe40000004100 */
[--C-:B------:R-:W-:Y:S02]  /*9560*/  HADD2.F32 R27, -RZ, R8.reuse.H0_H0 ;  /* 0x20000008ff1b7230 */ /* 0x100fe40000004100 */
[----:B------:R-:W-:Y:S01]  /*9570*/  HADD2.F32 R29, -RZ, R8.H1_H1 ;  /* 0x30000008ff1d7230 */ /* 0x000fe20000004100 */
[CC--:B------:R-:W-:Y:S01]  /*9580*/  FMUL.FTZ R37, R11.reuse, R28.reuse ;  /* 0x0000001c0b257220 */ /* 0x0c0fe20000410000 */
[--C-:B------:R-:W-:Y:S01]  /*9590*/  HADD2.F32 R8, -RZ, R10.reuse.H0_H0 ;  /* 0x2000000aff087230 */ /* 0x100fe20000004100 */
[C---:B------:R-:W-:Y:S01]  /*95a0*/  FMUL.FTZ R28, R26.reuse, R28 ;  /* 0x0000001c1a1c7220 */ /* 0x040fe20000410000 */
[--C-:B------:R-:W-:Y:S01]  /*95b0*/  HADD2.F32 R31, -RZ, R9.reuse.H0_H0 ;  /* 0x20000009ff1f7230 */ /* 0x100fe20000004100 */
[-C--:B------:R-:W-:Y:S01]  /*95c0*/  FFMA.FTZ R37, R26, R30.reuse, -R37 ;  /* 0x0000001e1a257223 */ /* 0x080fe20000010825 */
[----:B------:R-:W-:Y:S01]  /*95d0*/  HADD2.F32 R10, -RZ, R10.H1_H1 ;  /* 0x3000000aff0a7230 */ /* 0x000fe20000004100 */
[----:B------:R-:W-:Y:S01]  /*95e0*/  FFMA.FTZ R28, R11, R30, R28 ;  /* 0x0000001e0b1c7223 */ /* 0x000fe2000001001c */
[----:B------:R-:W-:Y:S01]  /*95f0*/  HADD2.F32 R11, -RZ, R22.H0_H0 ;  /* 0x20000016ff0b7230 */ /* 0x000fe20000004100 */
[-C--:B------:R-:W-:Y:S01]  /*9600*/  FMUL.FTZ R39, R29, R36.reuse ;  /* 0x000000241d277220 */ /* 0x080fe20000410000 */
        /* <DEDUP_REMOVED lines=9> */
[-C--:B------:R-:W-:Y:S02]  /*96a0*/  FFMA.FTZ R24, R8, R23.reuse, -R24 ;  /* 0x0000001708187223 */ /* 0x080fe40000010818 */
[----:B------:R-:W-:Y:S02]  /*96b0*/  FFMA.FTZ R36, R29, R38, R36 ;  /* 0x000000261d247223 */ /* 0x000fe40000010024 */
[----:B------:R-:W-:Y:S01]  /*96c0*/  FFMA.FTZ R23, R10, R23, R11 ;  /* 0x000000170a177223 */ /* 0x000fe2000001000b */
[----:B------:R-:W-:Y:S01]  /*96d0*/  F2FP.PACK_AB R11, R28, R37 ;  /* 0x000000251c0b723e */ /* 0x000fe200000000ff */
[-C--:B------:R-:W-:Y:S01]  /*96e0*/  FFMA.FTZ R25, R31, R26.reuse, -R25 ;  /* 0x0000001a1f197223 */ /* 0x080fe20000010819 */
[----:B------:R-:W-:Y:S01]  /*96f0*/  F2FP.PACK_AB R8, R36, R39 ;  /* 0x000000272408723e */ /* 0x000fe200000000ff */
[----:B------:R-:W-:Y:S01]  /*9700*/  FFMA.FTZ R22, R9, R26, R22 ;  /* 0x0000001a09167223 */ /* 0x000fe20000010016 */
[----:B------:R-:W-:-:S04]  /*9710*/  F2FP.PACK_AB R10, R23, R24 ;  /* 0x00000018170a723e */ /* 0x000fc800000000ff */
[----:B------:R-:W-:-:S05]  /*9720*/  F2FP.PACK_AB R9, R22, R25 ;  /* 0x000000191609723e */ /* 0x000fca00000000ff */
[----:B------:R1:W-:Y:S02]  /*9730*/  STS.128 [R6+0x3100], R8 ;  /* 0x0031000806007388 */ /* 0x0003e40000000c00 */
.L_x_371:
[----:B------:R-:W-:Y:S05]  /*9740*/  BSYNC B0 ;  /* 0x0000000000007941 */ /* 0x000fea0003800000 */
.L_x_370:
[----:B------:R-:W-:-:S04]  /*9750*/  IADD3 R17, R17, 0x20, RZ ;  /* 0x0000002011117810 */ /* 0x000fc80007ffe0ff */
[----:B------:R-:W-:-:S13]  /*9760*/  ISETP.GE.AND P0, PT, R17, c[0x0][0x27c], PT ;  /* 0x00009f0011007a0c */ /* 0x000fda0003f06270 */
[----:B------:R-:W-:Y:S05]  /*9770*/  @P0 BRA `(.L_x_369) ;  /* 0x000026d000000947 */ /* 0x000fea0003800000 */
[----:B-1----:R-:W1:Y:S01]  /*9780*/  LDS.128 R8, [R6+0x7100] ;  /* 0x0071000006087984 */ /* 0x002e620000000c00 */
        /* <DEDUP_REMOVED lines=42> */
.L_x_348:
[----:B------:R-:W-:Y:S01]  /*9a30*/  ISETP.NE.AND P0, PT, R209, 0x1, PT ;  /* 0x00000001d100780c */ /* 0x000fe20003f05270 */
[----:B------:R-:W-:Y:S01]  /*9a40*/  IMAD.MOV.U32 R25, RZ, RZ, R17 ;  /* 0x000000ffff197224 */ /* 0x000fe200078e0011 */
[----:B------:R-:W-:Y:S01]  /*9a50*/  CS2R R58, SRZ ;  /* 0x00000000003a7805 */ /* 0x000fe2000001ff00 */
[----:B------:R-:W-:Y:S01]  /*9a60*/  IMAD.MOV.U32 R21, RZ, RZ, R23 ;  /* 0x000000ffff157224 */ /* 0x000fe200078e0017 */
[----:B------:R-:W-:-:S09]  /*9a70*/  CS2R R56, SRZ ;  /* 0x0000000000387805 */ /* 0x000fd2000001ff00 */
[----:B------:R-:W-:-:S05]  /*9a80*/  @P0 IMAD.HI.U32 R16, R7, c[0x0][0x2c8], RZ ;  /* 0x0000b20007100a27 */ /* 0x000fca00078e00ff */
[----:B------:R-:W-:-:S04]  /*9a90*/  @P0 SHF.R.U32.HI R7, RZ, c[0x0][0x2cc], R16 ;  /* 0x0000b300ff070a19 */ /* 0x000fc80000011610 */
[----:B------:R-:W-:Y:S01]  /*9aa0*/  SHF.R.S32.HI R16, RZ, 0x1f, R7 ;  /* 0x0000001fff107819 */ /* 0x000fe20000011407 */
[----:B------:R-:W-:-:S04]  /*9ab0*/  IMAD.WIDE.U32 R24, R7, c[0x0][0x280], R24 ;  /* 0x0000a00007187a25 */ /* 0x000fc800078e0018 */
[----:B------:R-:W-:Y:S01]  /*9ac0*/  IMAD R18, R16, c[0x0][0x280], RZ ;  /* 0x0000a00010127a24 */ /* 0x000fe200078e02ff */
[----:B------:R-:W-:Y:S01]  /*9ad0*/  LEA R17, P0, R24, c[0x0][0x270], 0x1 ;  /* 0x00009c0018117a11 */ /* 0x000fe200078008ff */
[----:B------:R-:W-:Y:S02]  /*9ae0*/  IMAD R16, R16, c[0x0][0x290], RZ ;  /* 0x0000a40010107a24 */ /* 0x000fe400078e02ff */
[C---:B------:R-:W-:Y:S02]  /*9af0*/  IMAD R18, R7.reuse, c[0x0][0x284], R18 ;  /* 0x0000a10007127a24 */ /* 0x040fe400078e0212 */
[----:B------:R-:W-:Y:S01]  /*9b00*/  IMAD.WIDE.U32 R20, R7, c[0x0][0x290], R20 ;  /* 0x0000a40007147a25 */ /* 0x000fe200078e0014 */
[----:B------:R-:W1:Y:S03]  /*9b10*/  SHFL.IDX PT, R19, R17, RZ, 0x181f ;  /* 0x00181fff11137589 */ /* 0x000e6600000e0000 */
[----:B------:R-:W-:-:S02]  /*9b20*/  IMAD.IADD R18, R25, 0x1, R18 ;  /* 0x0000000119127824 */ /* 0x000fc400078e0212 */
[----:B------:R-:W-:-:S03]  /*9b30*/  IMAD R16, R7, c[0x0][0x294], R16 ;  /* 0x0000a50007107a24 */ /* 0x000fc600078e0210 */
[----:B------:R-:W-:Y:S02]  /*9b40*/  LEA.HI.X R18, R24, c[0x0][0x274], R18, 0x1, P0 ;  /* 0x00009d0018127a11 */ /* 0x000fe400000f0c12 */
[----:B------:R-:W-:Y:S02]  /*9b50*/  IADD3 R16, R21, R16, RZ ;  /* 0x0000001015107210 */ /* 0x000fe40007ffe0ff */
[----:B------:R-:W-:-:S04]  /*9b60*/  LEA R7, P0, R20, c[0x0][0x288], 0x1 ;  /* 0x0000a20014077a11 */ /* 0x000fc800078008ff */
[----:B------:R-:W-:Y:S02]  /*9b70*/  LEA.HI.X R16, R20, c[0x0][0x28c], R16, 0x1, P0 ;  /* 0x0000a30014107a11 */ /* 0x000fe400000f0c10 */
[----:B------:R-:W2:Y:S01]  /*9b80*/  SHFL.IDX PT, R20, R18, RZ, 0x181f ;  /* 0x00181fff12147589 */ /* 0x000ea200000e0000 */
[----:B------:R-:W-:-:S13]  /*9b90*/  ISETP.GE.OR P0, PT, R64, c[0x0][0x27c], P4 ;  /* 0x00009f0040007a0c */ /* 0x000fda0002706670 */
[C---:B------:R-:W-:Y:S01]  /*9ba0*/  @!P0 IMAD.SHL.U32 R22, R64.reuse, 0x2, RZ ;  /* 0x0000000240168824 */ /* 0x040fe200078e00ff */
[----:B------:R-:W-:-:S04]  /*9bb0*/  @!P0 SHF.L.U64.HI R21, R64, 0x1, R65 ;  /* 0x0000000140158819 */ /* 0x000fc80000010241 */
[-C--:B-1----:R-:W-:Y:S02]  /*9bc0*/  @!P0 IADD3 R24, P1, R19, R22.reuse, RZ ;  /* 0x0000001613188210 */ /* 0x082fe40007f3e0ff */
[----:B------:R-:W1:Y:S03]  /*9bd0*/  SHFL.IDX PT, R19, R7, RZ, 0x181f ;  /* 0x00181fff07137589 */ /* 0x000e6600000e0000 */
[----:B--2---:R-:W-:Y:S02]  /*9be0*/  @!P0 IMAD.X R25, R20, 0x1, R21, P1 ;  /* 0x0000000114198824 */ /* 0x004fe400008e0615 */
[----:B------:R-:W2:Y:S01]  /*9bf0*/  SHFL.IDX PT, R20, R16, RZ, 0x181f ;  /* 0x00181fff10147589 */ /* 0x000ea200000e0000 */
[----:B------:R-:W-:Y:S01]  /*9c00*/  CS2R R54, SRZ ;  /* 0x0000000000367805 */ /* 0x000fe2000001ff00 */
[----:B------:R-:W-:Y:S02]  /*9c10*/  CS2R R52, SRZ ;  /* 0x0000000000347805 */ /* 0x000fe4000001ff00 */
[----:B------:R-:W3:Y:S01]  /*9c20*/  @!P0 LD.E.128 R56, [R24.64] ;  /* 0x0000001018388980 */ /* 0x000ee2000c101d00 */
[----:B-1----:R-:W-:-:S05]  /*9c30*/  @!P0 IADD3 R26, P1, R19, R22, RZ ;  /* 0x00000016131a8210 */ /* 0x002fca0007f3e0ff */
[----:B--2---:R-:W-:-:S05]  /*9c40*/  @!P0 IMAD.X R27, R20, 0x1, R21, P1 ;  /* 0x00000001141b8824 */ /* 0x004fca00008e0615 */
[----:B------:R-:W2:Y:S01]  /*9c50*/  @!P0 LD.E.128 R52, [R26.64] ;  /* 0x000000101a348980 */ /* 0x000ea2000c101d00 */
[----:B------:R-:W-:Y:S01]  /*9c60*/  BSSY B0, `(.L_x_372) ;  /* 0x0000023000007945 */ /* 0x000fe20003800000 */
[----:B------:R-:W-:Y:S01]  /*9c70*/  CS2R R46, SRZ ;  /* 0x00000000002e7805 */ /* 0x000fe2000001ff00 */
[----:B------:R-:W-:Y:S01]  /*9c80*/  CS2R R44, SRZ ;  /* 0x00000000002c7805 */ /* 0x000fe2000001ff00 */
[----:B------:R-:W-:Y:S01]  /*9c90*/  CS2R R42, SRZ ;  /* 0x00000000002a7805 */ /* 0x000fe2000001ff00 */
[----:B------:R-:W-:Y:S01]  /*9ca0*/  CS2R R40, SRZ ;  /* 0x0000000000287805 */ /* 0x000fe2000001ff00 */
[----:B------:R-:W-:Y:S02]  /*9cb0*/  ISETP.GE.AND P1, PT, R64, c[0x0][0x27c], PT ;  /* 0x00009f0040007a0c */ /* 0x000fe40003f26270 */
[----:B---3--:R-:W-:Y:S01]  /*9cc0*/  MOV R22, R58 ;  /* 0x0000003a00167202 */ /* 0x008fe20000000f00 */
[----:B------:R-:W-:Y:S01]  /*9cd0*/  IMAD.MOV.U32 R21, RZ, RZ, R59 ;  /* 0x000000ffff157224 */ /* 0x000fe200078e003b */
[----:B------:R-:W-:Y:S01]  /*9ce0*/  MOV R19, R57 ;  /* 0x0000003900137202 */ /* 0x000fe20000000f00 */
[----:B------:R-:W-:-:S03]  /*9cf0*/  IMAD.MOV.U32 R20, RZ, RZ, R56 ;  /* 0x000000ffff147224 */ /* 0x000fc600078e0038 */
[----:B------:R-:W-:Y:S02]  /*9d00*/  PRMT R75, R21, 0x5410, R22 ;  /* 0x00005410154b7816 */ /* 0x000fe40000000016 */
[----:B------:R-:W-:Y:S01]  /*9d10*/  PRMT R73, R19, 0x5410, R20 ;  /* 0x0000541013497816 */ /* 0x000fe20000000014 */
[----:B------:R1:W3:Y:S04]  /*9d20*/  SHFL.IDX PT, R21, R17, 0x1, 0x181f ;  /* 0x00381f0011157f89 */ /* 0x0002e800000e0000 */
[----:B------:R1:W4:Y:S04]  /*9d30*/  SHFL.IDX PT, R19, R7, 0x1, 0x181f ;  /* 0x00381f0007137f89 */ /* 0x00032800000e0000 */
[----:B------:R1:W1:Y:S04]  /*9d40*/  SHFL.IDX PT, R22, R18, 0x1, 0x181f ;  /* 0x00381f0012167f89 */ /* 0x00026800000e0000 */
[----:B------:R1:W1:Y:S01]  /*9d50*/  SHFL.IDX PT, R20, R16, 0x1, 0x181f ;  /* 0x00381f0010147f89 */ /* 0x00026200000e0000 */
[----:B--2---:R-:W-:Y:S01]  /*9d60*/  IMAD.MOV.U32 R26, RZ, RZ, R54 ;  /* 0x000000ffff1a7224 */ /* 0x004fe200078e0036 */
[----:B------:R-:W-:Y:S01]  /*9d70*/  MOV R24, R52 ;  /* 0x0000003400187202 */ /* 0x000fe20000000f00 */
[----:B------:R-:W-:-:S02]  /*9d80*/  IMAD.MOV.U32 R25, RZ, RZ, R55 ;  /* 0x000000ffff197224 */ /* 0x000fc400078e0037 */
[----:B------:R-:W-:-:S03]  /*9d90*/  IMAD.MOV.U32 R23, RZ, RZ, R53 ;  /* 0x000000ffff177224 */ /* 0x000fc600078e0035 */
[----:B------:R-:W-:Y:S02]  /*9da0*/  PRMT R72, R25, 0x5410, R26 ;  /* 0x0000541019487816 */ /* 0x000fe4000000001a */
[----:B------:R-:W-:Y:S01]  /*9db0*/  PRMT R71, R23, 0x5410, R24 ;  /* 0x0000541017477816 */ /* 0x000fe20000000018 */
[----:B------:R-:W-:Y:S05]  /*9dc0*/  @P3 BRA `(.L_x_373) ;  /* 0x000000c000003947 */ /* 0x000fea0003800000 */
[----:B---3--:R-:W-:Y:S01]  /*9dd0*/  CS2R R44, SRZ ;  /* 0x00000000002c7805 */ /* 0x008fe2000001ff00 */
[----:B------:R-:W-:Y:S01]  /*9de0*/  CS2R R42, SRZ ;  /* 0x00000000002a7805 */ /* 0x000fe2000001ff00 */
[----:B------:R-:W-:Y:S01]  /*9df0*/  CS2R R40, SRZ ;  /* 0x0000000000287805 */ /* 0x000fe2000001ff00 */
[----:B------:R-:W-:Y:S05]  /*9e00*/  @P1 BRA `(.L_x_373) ;  /* 0x0000008000001947 */ /* 0x000fea0003800000 */
[C---:B------:R-:W-:Y:S01]  /*9e10*/  IMAD.SHL.U32 R24, R64.reuse, 0x2, RZ ;  /* 0x0000000240187824 */ /* 0x040fe200078e00ff */
[----:B------:R-:W-:-:S04]  /*9e20*/  SHF.L.U64.HI R23, R64, 0x1, R65 ;  /* 0x0000000140177819 */ /* 0x000fc80000010241 */
[----:B------:R-:W-:-:S05]  /*9e30*/  IADD3 R44, P0, R21, R24, RZ ;  /* 0x00000018152c7210 */ /* 0x000fca0007f1e0ff */
[----:B-1----:R-:W-:Y:S01]  /*9e40*/  IMAD.X R45, R22, 0x1, R23, P0 ;  /* 0x00000001162d7824 */ /* 0x002fe200000e0617 */
[----:B----4-:R-:W-:-:S05]  /*9e50*/  IADD3 R24, P0, R19, R24, RZ ;  /* 0x0000001813187210 */ /* 0x010fca0007f1e0ff */
[----:B------:R-:W-:Y:S01]  /*9e60*/  IMAD.X R25, R20, 0x1, R23, P0 ;  /* 0x0000000114197824 */ /* 0x000fe200000e0617 */
[----:B------:R-:W5:Y:S04]  /*9e70*/  LD.E.128 R44, [R44.64] ;  /* 0x000000102c2c7980 */ /* 0x000f68000c101d00 */
[----:B------:R1:W5:Y:S03]  /*9e80*/  LD.E.128 R40, [R24.64] ;  /* 0x0000001018287980 */ /* 0x000366000c101d00 */
.L_x_373:
[----:B---3--:R-:W-:Y:S05]  /*9e90*/  BSYNC B0 ;  /* 0x0000000000007941 */ /* 0x008fea0003800000 */
.L_x_372:
[----:B-1----:R-:W1:Y:S01]  /*9ea0*/  SHFL.IDX PT, R22, R17, 0x2, 0x181f ;  /* 0x00581f0011167f89 */ /* 0x002e6200000e0000 */
[C---:B------:R-:W-:Y:S01]  /*9eb0*/  ISETP.GE.OR P0, PT, R64.reuse, c[0x0][0x27c], P5 ;  /* 0x00009f0040007a0c */ /* 0x040fe20002f06670 */
[----:B------:R-:W-:Y:S01]  /*9ec0*/  CS2R R38, SRZ ;  /* 0x0000000000267805 */ /* 0x000fe2000001ff00 */
[----:B------:R-:W-:Y:S01]  /*9ed0*/  CS2R R36, SRZ ;  /* 0x0000000000247805 */ /* 0x000fe2000001ff00 */
[----:B------:R-:W2:Y:S10]  /*9ee0*/  SHFL.IDX PT, R21, R18, 0x2, 0x181f ;  /* 0x00581f0012157f89 */ /* 0x000eb400000e0000 */
[C---:B----4-:R-:W-:Y:S01]  /*9ef0*/  @!P0 IMAD.SHL.U32 R19, R64.reuse, 0x2, RZ ;  /* 0x0000000240138824 */ /* 0x050fe200078e00ff */
[----:B------:R-:W-:-:S04]  /*9f00*/  @!P0 SHF.L.U64.HI R20, R64, 0x1, R65 ;  /* 0x0000000140148819 */ /* 0x000fc80000010241 */
[-C--:B-1----:R-:W-:Y:S02]  /*9f10*/  @!P0 IADD3 R24, P2, R22, R19.reuse, RZ ;  /* 0x0000001316188210 */ /* 0x082fe40007f5e0ff */
[----:B------:R-:W1:Y:S03]  /*9f20*/  SHFL.IDX PT, R22, R7, 0x2, 0x181f ;  /* 0x00581f0007167f89 */ /* 0x000e6600000e0000 */
[----:B--2---:R-:W-:Y:S02]  /*9f30*/  @!P0 IMAD.X R25, R21, 0x1, R20, P2 ;  /* 0x0000000115198824 */ /* 0x004fe400010e0614 */
[----:B------:R-:W2:Y:S01]  /*9f40*/  SHFL.IDX PT, R21, R16, 0x2, 0x181f ;  /* 0x00581f0010157f89 */ /* 0x000ea200000e0000 */
[----:B------:R-:W-:Y:S01]  /*9f50*/  CS2R R30, SRZ ;  /* 0x00000000001e7805 */ /* 0x000fe2000001ff00 */
[----:B------:R-:W-:Y:S02]  /*9f60*/  CS2R R28, SRZ ;  /* 0x00000000001c7805 */ /* 0x000fe4000001ff00 */
[----:B------:R3:W4:Y:S01]  /*9f70*/  @!P0 LD.E.128 R36, [R24.64] ;  /* 0x0000001018248980 */ /* 0x000722000c101d00 */
[----:B-1----:R-:W-:-:S05]  /*9f80*/  @!P0 IADD3 R26, P2, R22, R19, RZ ;  /* 0x00000013161a8210 */ /* 0x002fca0007f5e0ff */
[----:B--2---:R-:W-:-:S05]  /*9f90*/  @!P0 IMAD.X R27, R21, 0x1, R20, P2 ;  /* 0x00000001151b8824 */ /* 0x004fca00010e0614 */
[----:B------:R1:W2:Y:S01]  /*9fa0*/  @!P0 LD.E.128 R28, [R26.64] ;  /* 0x000000101a1c8980 */ /* 0x0002a2000c101d00 */
[----:B-----5:R-:W-:Y:S01]  /*9fb0*/  IMAD.MOV.U32 R21, RZ, RZ, R47 ;  /* 0x000000ffff157224 */ /* 0x020fe200078e002f */
[----:B------:R-:W-:Y:S01]  /*9fc0*/  MOV R22, R46 ;  /* 0x0000002e00167202 */ /* 0x000fe20000000f00 */
[----:B------:R-:W-:Y:S02]  /*9fd0*/  IMAD.MOV.U32 R20, RZ, RZ, R44 ;  /* 0x000000ffff147224 */ /* 0x000fe400078e002c */
[----:B------:R-:W-:Y:S01]  /*9fe0*/  IMAD.MOV.U32 R19, RZ, RZ, R45 ;  /* 0x000000ffff137224 */ /* 0x000fe200078e002d */
[----:B------:R-:W-:Y:S01]  /*9ff0*/  PRMT R69, R21, 0x5410, R22 ;  /* 0x0000541015457816 */ /* 0x000fe20000000016 */
[----:B------:R-:W-:Y:S01]  /*a000*/  IMAD.MOV.U32 R21, RZ, RZ, R43 ;  /* 0x000000ffff157224 */ /* 0x000fe200078e002b */
[----:B------:R-:W-:Y:S02]  /*a010*/  MOV R22, R42 ;  /* 0x0000002a00167202 */ /* 0x000fe40000000f00 */
[----:B------:R-:W-:Y:S01]  /*a020*/  PRMT R68, R19, 0x5410, R20 ;  /* 0x0000541013447816 */ /* 0x000fe20000000014 */
[----:B------:R-:W-:-:S02]  /*a030*/  IMAD.MOV.U32 R20, RZ, RZ, R40 ;  /* 0x000000ffff147224 */ /* 0x000fc400078e0028 */
[----:B------:R-:W-:Y:S01]  /*a040*/  IMAD.MOV.U32 R19, RZ, RZ, R41 ;  /* 0x000000ffff137224 */ /* 0x000fe200078e0029 */
[----:B------:R-:W-:-:S04]  /*a050*/  PRMT R67, R21, 0x5410, R22 ;  /* 0x0000541015437816 */ /* 0x000fc80000000016 */
[----:B------:R-:W-:Y:S01]  /*a060*/  PRMT R66, R19, 0x5410, R20 ;  /* 0x0000541013427816 */ /* 0x000fe20000000014 */
[----:B------:R-:W2:Y:S01]  /*a070*/  SHFL.IDX PT, R18, R18, 0x3, 0x181f ;  /* 0x00781f0012127f89 */ /* 0x000ea200000e0000 */
[----:B------:R-:W-:Y:S03]  /*a080*/  BSSY B0, `(.L_x_374) ;  /* 0x0000021000007945 */ /* 0x000fe60003800000 */
[----:B------:R-:W2:Y:S01]  /*a090*/  SHFL.IDX PT, R17, R17, 0x3, 0x181f ;  /* 0x00781f0011117f89 */ /* 0x000ea200000e0000 */
[----:B---3--:R-:W-:-:S03]  /*a0a0*/  CS2R R24, SRZ ;  /* 0x0000000000187805 */ /* 0x008fc6000001ff00 */
[----:B------:R-:W3:Y:S01]  /*a0b0*/  SHFL.IDX PT, R7, R7, 0x3, 0x181f ;  /* 0x00781f0007077f89 */ /* 0x000ee200000e0000 */
[----:B-1----:R-:W-:-:S03]  /*a0c0*/  CS2R R26, SRZ ;  /* 0x00000000001a7805 */ /* 0x002fc6000001ff00 */
[----:B------:R-:W1:Y:S01]  /*a0d0*/  SHFL.IDX PT, R16, R16, 0x3, 0x181f ;  /* 0x00781f0010107f89 */ /* 0x000e6200000e0000 */
[----:B----4-:R-:W-:Y:S01]  /*a0e0*/  IMAD.MOV.U32 R21, RZ, RZ, R39 ;  /* 0x000000ffff157224 */ /* 0x010fe200078e0027 */
[----:B------:R-:W-:Y:S01]  /*a0f0*/  MOV R22, R38 ;  /* 0x0000002600167202 */ /* 0x000fe20000000f00 */
[----:B------:R-:W-:Y:S01]  /*a100*/  IMAD.MOV.U32 R20, RZ, RZ, R36 ;  /* 0x000000ffff147224 */ /* 0x000fe200078e0024 */
[----:B------:R-:W-:Y:S02]  /*a110*/  MOV R19, R37 ;  /* 0x0000002500137202 */ /* 0x000fe40000000f00 */
[----:B------:R-:W-:Y:S02]  /*a120*/  PRMT R63, R21, 0x5410, R22 ;  /* 0x00005410153f7816 */ /* 0x000fe40000000016 */
[----:B------:R-:W-:Y:S01]  /*a130*/  PRMT R62, R19, 0x5410, R20 ;  /* 0x00005410133e7816 */ /* 0x000fe20000000014 */
[----:B--2---:R-:W-:Y:S01]  /*a140*/  IMAD.MOV.U32 R22, RZ, RZ, R30 ;  /* 0x000000ffff167224 */ /* 0x004fe200078e001e */
[----:B------:R-:W-:Y:S01]  /*a150*/  MOV R20, R28 ;  /* 0x0000001c00147202 */ /* 0x000fe20000000f00 */
[----:B------:R-:W-:-:S02]  /*a160*/  IMAD.MOV.U32 R21, RZ, RZ, R31 ;  /* 0x000000ffff157224 */ /* 0x000fc400078e001f */
[----:B------:R-:W-:-:S03]  /*a170*/  IMAD.MOV.U32 R19, RZ, RZ, R29 ;  /* 0x000000ffff137224 */ /* 0x000fc600078e001d */
[----:B------:R-:W-:Y:S02]  /*a180*/  PRMT R61, R21, 0x5410, R22 ;  /* 0x00005410153d7816 */ /* 0x000fe40000000016 */
[----:B------:R-:W-:Y:S01]  /*a190*/  PRMT R60, R19, 0x5410, R20 ;  /* 0x00005410133c7816 */ /* 0x000fe20000000014 */
[----:B------:R-:W-:Y:S01]  /*a1a0*/  CS2R R22, SRZ ;  /* 0x0000000000167805 */ /* 0x000fe2000001ff00 */
[----:B------:R-:W-:Y:S01]  /*a1b0*/  CS2R R20, SRZ ;  /* 0x0000000000147805 */ /* 0x000fe2000001ff00 */
[----:B------:R-:W-:Y:S05]  /*a1c0*/  @P6 BRA `(.L_x_375) ;  /* 0x000000c000006947 */ /* 0x000fea0003800000 */
[----:B-1-3--:R-:W-:Y:S01]  /*a1d0*/  CS2R R24, SRZ ;  /* 0x0000000000187805 */ /* 0x00afe2000001ff00 */
[----:B------:R-:W-:Y:S01]  /*a1e0*/  CS2R R22, SRZ ;  /* 0x0000000000167805 */ /* 0x000fe2000001ff00 */
[----:B------:R-:W-:Y:S01]  /*a1f0*/  CS2R R20, SRZ ;  /* 0x0000000000147805 */ /* 0x000fe2000001ff00 */
[----:B------:R-:W-:Y:S05]  /*a200*/  @P1 BRA `(.L_x_375) ;  /* 0x0000008000001947 */ /* 0x000fea0003800000 */
[C---:B------:R-:W-:Y:S01]  /*a210*/  IMAD.SHL.U32 R20, R64.reuse, 0x2, RZ ;  /* 0x0000000240147824 */ /* 0x040fe200078e00ff */
[----:B------:R-:W-:-:S04]  /*a220*/  SHF.L.U64.HI R19, R64, 0x1, R65 ;  /* 0x0000000140137819 */ /* 0x000fc80000010241 */
[-C--:B------:R-:W-:Y:S02]  /*a230*/  IADD3 R24, P2, R17, R20.reuse, RZ ;  /* 0x0000001411187210 */ /* 0x080fe40007f5e0ff */
[----:B------:R-:W-:-:S03]  /*a240*/  IADD3 R20, P0, R7, R20, RZ ;  /* 0x0000001407147210 */ /* 0x000fc60007f1e0ff */
[--C-:B------:R-:W-:Y:S02]  /*a250*/  IMAD.X R25, R18, 0x1, R19.reuse, P2 ;  /* 0x0000000112197824 */ /* 0x100fe400010e0613 */
[----:B------:R-:W-:-:S04]  /*a260*/  IMAD.X R21, R16, 0x1, R19, P0 ;  /* 0x0000000110157824 */ /* 0x000fc800000e0613 */
[----:B------:R-:W5:Y:S04]  /*a270*/  LD.E.128 R24, [R24.64] ;  /* 0x0000001018187980 */ /* 0x000f68000c101d00 */
[----:B------:R-:W5:Y:S02]  /*a280*/  LD.E.128 R20, [R20.64] ;  /* 0x0000001014147980 */ /* 0x000f64000c101d00 */
.L_x_375:
[----:B-1-3--:R-:W-:Y:S05]  /*a290*/  BSYNC B0 ;  /* 0x0000000000007941 */ /* 0x00afea0003800000 */
.L_x_374:
[----:B------:R-:W-:Y:S01]  /*a2a0*/  IADD3 R51, -R117, R8, RZ ;  /* 0x0000000875337210 */ /* 0x000fe20007ffe1ff */
[----:B-----5:R-:W-:Y:S01]  /*a2b0*/  IMAD.MOV.U32 R7, RZ, RZ, R26 ;  /* 0x000000ffff077224 */ /* 0x020fe200078e001a */
[----:B------:R-:W-:-:S04]  /*a2c0*/  DEPBAR.LE SB0, 0x1 ;  /* 0x000080400000791a */ /* 0x000fc80000000000 */
[----:B------:R-:W-:Y:S01]  /*a2d0*/  IMNMX R51, R51, 0x80, PT ;  /* 0x0000008033337817 */ /* 0x000fe20003800200 */
[----:B------:R-:W-:Y:S01]  /*a2e0*/  IMAD.MOV.U32 R17, RZ, RZ, R27 ;  /* 0x000000ffff117224 */ /* 0x000fe200078e001b */
[----:B------:R-:W-:Y:S01]  /*a2f0*/  BSSY B0, `(.L_x_376) ;  /* 0x000006d000007945 */ /* 0x000fe20003800000 */
[----:B------:R-:W-:Y:S01]  /*a300*/  IMAD.MOV.U32 R16, RZ, RZ, R24 ;  /* 0x000000ffff107224 */ /* 0x000fe200078e0018 */
[----:B------:R-:W-:Y:S01]  /*a310*/  BAR.SYNC.DEFER_BLOCKING 0x0 ;  /* 0x0000000000007b1d */ /* 0x000fe20000010000 */
[----:B------:R-:W-:Y:S01]  /*a320*/  ISETP.GE.OR P0, PT, R4, R51, P1 ;  /* 0x000000330400720c */ /* 0x000fe20000f06670 */
[----:B------:R-:W-:Y:S01]  /*a330*/  IMAD.MOV.U32 R8, RZ, RZ, R20 ;  /* 0x000000ffff087224 */ /* 0x000fe200078e0014 */
[----:B------:R-:W-:Y:S01]  /*a340*/  PRMT R50, R17, 0x5410, R7 ;  /* 0x0000541011327816 */ /* 0x000fe20000000007 */
[----:B------:R-:W-:Y:S02]  /*a350*/  IMAD.MOV.U32 R7, RZ, RZ, R25 ;  /* 0x000000ffff077224 */ /* 0x000fe400078e0019 */
[----:B------:R-:W-:-:S03]  /*a360*/  IMAD.MOV.U32 R17, RZ, RZ, R22 ;  /* 0x000000ffff117224 */ /* 0x000fc600078e0016 */
[----:B------:R-:W-:Y:S02]  /*a370*/  PRMT R49, R7, 0x5410, R16 ;  /* 0x0000541007317816 */ /* 0x000fe40000000010 */
[----:B------:R-:W-:Y:S02]  /*a380*/  MOV R16, R23 ;  /* 0x0000001700107202 */ /* 0x000fe40000000f00 */
[----:B------:R-:W-:Y:S02]  /*a390*/  MOV R7, R21 ;  /* 0x0000001500077202 */ /* 0x000fe40000000f00 */
[----:B------:R-:W-:Y:S02]  /*a3a0*/  PRMT R48, R16, 0x5410, R17 ;  /* 0x0000541010307816 */ /* 0x000fe40000000011 */
[----:B------:R-:W-:Y:S01]  /*a3b0*/  PRMT R7, R7, 0x5410, R8 ;  /* 0x0000541007077816 */ /* 0x000fe20000000008 */
[----:B------:R-:W-:Y:S05]  /*a3c0*/  @P0 BRA `(.L_x_377) ;  /* 0x000005f000000947 */ /* 0x000fea0003800000 */
[----:B------:R-:W-:Y:S01]  /*a3d0*/  MOV R8, c[0x0][0x27c] ;  /* 0x00009f0000087a02 */ /* 0x000fe20000000f00 */
[--C-:B------:R-:W-:Y:S01]  /*a3e0*/  HADD2.F32 R80, -RZ, R71.reuse.H0_H0 ;  /* 0x20000047ff507230 */ /* 0x100fe20000004100 */
[--C-:B------:R-:W-:Y:S01]  /*a3f0*/  SHF.R.U64 R52, R52, 0x10, R53.reuse ;  /* 0x0000001034347819 */ /* 0x100fe20000001235 */
[----:B------:R-:W-:Y:S01]  /*a400*/  HADD2.F32 R71, -RZ, R71.H1_H1 ;  /* 0x30000047ff477230 */ /* 0x000fe20000004100 */
[----:B------:R-:W-:Y:S01]  /*a410*/  LEA.HI R17, R8, R33, RZ, 0x1d ;  /* 0x0000002108117211 */ /* 0x000fe200078fe8ff */
[--C-:B------:R-:W-:Y:S01]  /*a420*/  HADD2.F32 R88, -RZ, R73.reuse.H0_H0 ;  /* 0x20000049ff587230 */ /* 0x100fe20000004100 */
[----:B------:R-:W-:Y:S01]  /*a430*/  SHF.R.U32.HI R76, RZ, 0x10, R53 ;  /* 0x00000010ff4c7819 */ /* 0x000fe20000011635 */
[----:B------:R-:W-:Y:S01]  /*a440*/  HADD2.F32 R94, -RZ, R73.H1_H1 ;  /* 0x30000049ff5e7230 */ /* 0x000fe20000004100 */
[----:B------:R-:W-:Y:S01]  /*a450*/  SHF.R.S32.HI R8, RZ, 0x1f, R17 ;  /* 0x0000001fff087819 */ /* 0x000fe20000011411 */
[----:B------:R-:W-:Y:S01]  /*a460*/  HADD2.F32 R73, -RZ, R72.H1_H1 ;  /* 0x30000048ff497230 */ /* 0x000fe20000004100 */
[----:B------:R-:W-:Y:S01]  /*a470*/  SHF.L.U32 R16, R17, 0x3, RZ ;  /* 0x0000000311107819 */ /* 0x000fe200000006ff */
[----:B------:R-:W-:Y:S01]  /*a480*/  HADD2.F32 R76, -RZ, R76.H0_H0 ;  /* 0x2000004cff4c7230 */ /* 0x000fe20000004100 */
[----:B------:R-:W-:Y:S01]  /*a490*/  LEA.HI R8, R8, R17, RZ, 0x3 ;  /* 0x0000001108087211 */ /* 0x000fe200078f18ff */
[--C-:B------:R-:W-:Y:S01]  /*a4a0*/  HADD2.F32 R85, -RZ, R75.reuse.H1_H1 ;  /* 0x3000004bff557230 */ /* 0x100fe20000004100 */
[----:B------:R-:W-:Y:S01]  /*a4b0*/  LOP3.LUT R17, R11, 0x38, R16, 0xf8, !PT ;  /* 0x000000380b117812 */ /* 0x000fe200078ef810 */
[----:B------:R-:W-:Y:S01]  /*a4c0*/  HADD2.F32 R75, -RZ, R75.H0_H0 ;  /* 0x2000004bff4b7230 */ /* 0x000fe20000004100 */
[----:B------:R-:W-:Y:S01]  /*a4d0*/  SHF.L.U32 R11, R8, 0xa, RZ ;  /* 0x0000000a080b7819 */ /* 0x000fe200000006ff */
[----:B------:R-:W-:Y:S01]  /*a4e0*/  HADD2.F32 R52, -RZ, R52.H0_H0 ;  /* 0x20000034ff347230 */ /* 0x000fe20000004100 */
[----:B------:R-:W-:-:S02]  /*a4f0*/  LOP3.LUT R8, R17, R10, RZ, 0x3c, !PT ;  /* 0x0000000a11087212 */ /* 0x000fc400078e3cff */
[----:B------:R-:W-:Y:S01]  /*a500*/  LOP3.LUT R10, R11, 0x7fffe000, RZ, 0xc0, !PT ;  /* 0x7fffe0000b0a7812 */ /* 0x000fe200078ec0ff */
[----:B------:R-:W1:Y:S01]  /*a510*/  LDS.128 R16, [R6+0x100] ;  /* 0x0001000006107984 */ /* 0x000e620000000c00 */
[----:B------:R-:W-:Y:S02]  /*a520*/  SHF.R.U64 R53, R58, 0x10, R59 ;  /* 0x000000103a357819 */ /* 0x000fe4000000123b */
[----:B------:R-:W-:Y:S02]  /*a530*/  IADD3 R8, R8, R10, R9 ;  /* 0x0000000a08087210 */ /* 0x000fe40007ffe009 */
[----:B------:R-:W-:Y:S01]  /*a540*/  SHF.R.U32.HI R58, RZ, 0x10, R59 ;  /* 0x00000010ff3a7819 */ /* 0x000fe2000001163b */
[----:B------:R-:W-:Y:S01]  /*a550*/  HADD2.F32 R53, -RZ, R53.H0_H0 ;  /* 0x20000035ff357230 */ /* 0x000fe20000004100 */
[----:B------:R-:W-:Y:S02]  /*a560*/  SHF.L.U32 R70, R8, 0x1, RZ ;  /* 0x0000000108467819 */ /* 0x000fe400000006ff */
[--C-:B------:R-:W-:Y:S01]  /*a570*/  SHF.R.U64 R56, R56, 0x10, R57.reuse ;  /* 0x0000001038387819 */ /* 0x100fe20000001239 */
[----:B------:R-:W-:Y:S01]  /*a580*/  HADD2.F32 R58, -RZ, R58.H0_H0 ;  /* 0x2000003aff3a7230 */ /* 0x000fe20000004100 */
[----:B------:R-:W-:Y:S01]  /*a590*/  SHF.R.U32.HI R57, RZ, 0x10, R57 ;  /* 0x00000010ff397819 */ /* 0x000fe20000011639 */
[----:B------:R-:W2:Y:S01]  /*a5a0*/  LDS.128 R8, [R70+0x100] ;  /* 0x0001000046087984 */ /* 0x000ea20000000c00 */
[--C-:B------:R-:W-:Y:S01]  /*a5b0*/  SHF.R.U64 R54, R54, 0x10, R55.reuse ;  /* 0x0000001036367819 */ /* 0x100fe20000001237 */
[----:B------:R-:W-:Y:S01]  /*a5c0*/  HADD2.F32 R56, -RZ, R56.H0_H0 ;  /* 0x20000038ff387230 */ /* 0x000fe20000004100 */
[----:B------:R-:W-:Y:S01]  /*a5d0*/  SHF.R.U32.HI R55, RZ, 0x10, R55 ;  /* 0x00000010ff377819 */ /* 0x000fe20000011637 */
[----:B------:R-:W-:-:S02]  /*a5e0*/  HADD2.F32 R92, -RZ, R57.H0_H0 ;  /* 0x20000039ff5c7230 */ /* 0x000fc40000004100 */
[----:B------:R-:W-:Y:S02]  /*a5f0*/  HADD2.F32 R54, -RZ, R54.H0_H0 ;  /* 0x20000036ff367230 */ /* 0x000fe40000004100 */
[--C-:B-1----:R-:W-:Y:S02]  /*a600*/  HADD2.F32 R59, -RZ, R17.reuse.H0_H0 ;  /* 0x20000011ff3b7230 */ /* 0x102fe40000004100 */
[----:B------:R-:W-:Y:S02]  /*a610*/  HADD2.F32 R17, -RZ, R17.H1_H1 ;  /* 0x30000011ff117230 */ /* 0x000fe40000004100 */
[--C-:B------:R-:W-:Y:S01]  /*a620*/  HADD2.F32 R77, -RZ, R16.reuse.H0_H0 ;  /* 0x20000010ff4d7230 */ /* 0x100fe20000004100 */
[----:B------:R-:W-:Y:S01]  /*a630*/  FMUL.FTZ R86, R59, R80 ;  /* 0x000000503b567220 */ /* 0x000fe20000410000 */
[----:B------:R-:W-:Y:S01]  /*a640*/  HADD2.F32 R78, -RZ, R16.H1_H1 ;  /* 0x30000010ff4e7230 */ /* 0x000fe20000004100 */
[----:B------:R-:W-:Y:S01]  /*a650*/  FMUL.FTZ R90, R17, R76 ;  /* 0x0000004c115a7220 */ /* 0x000fe20000410000 */
[--C-:B------:R-:W-:Y:S01]  /*a660*/  HADD2.F32 R16, -RZ, R18.reuse.H0_H0 ;  /* 0x20000012ff107230 */ /* 0x100fe20000004100 */
[----:B------:R-:W-:Y:S01]  /*a670*/  FMUL.FTZ R57, R77, R71 ;  /* 0x000000474d397220 */ /* 0x000fe20000410000 */
[----:B------:R-:W-:-:S02]  /*a680*/  HADD2.F32 R79, -RZ, R18.H1_H1 ;  /* 0x30000012ff4f7230 */ /* 0x000fc40000004100 */
[--C-:B--2---:R-:W-:Y:S02]  /*a690*/  HADD2.F32 R81, -RZ, R9.reuse.H0_H0 ;  /* 0x20000009ff517230 */ /* 0x104fe40000004100 */
[----:B------:R-:W-:Y:S02]  /*a6a0*/  HADD2.F32 R9, -RZ, R9.H1_H1 ;  /* 0x30000009ff097230 */ /* 0x000fe40000004100 */
[--C-:B------:R-:W-:Y:S01]  /*a6b0*/  HADD2.F32 R82, -RZ, R8.reuse.H0_H0 ;  /* 0x20000008ff527230 */ /* 0x100fe20000004100 */
[C---:B------:R-:W-:Y:S01]  /*a6c0*/  FMUL.FTZ R80, R81.reuse, R80 ;  /* 0x0000005051507220 */ /* 0x040fe20000410000 */
[--C-:B------:R-:W-:Y:S01]  /*a6d0*/  HADD2.F32 R18, -RZ, R19.reuse.H0_H0 ;  /* 0x20000013ff127230 */ /* 0x100fe20000004100 */
[----:B------:R-:W-:Y:S01]  /*a6e0*/  FFMA.FTZ R86, R81, R88, R86 ;  /* 0x0000005851567223 */ /* 0x000fe20000010056 */
[----:B------:R-:W-:Y:S01]  /*a6f0*/  HADD2.F32 R83, -RZ, R8.H1_H1 ;  /* 0x30000008ff537230 */ /* 0x000fe20000004100 */
[C---:B------:R-:W-:Y:S01]  /*a700*/  FMUL.FTZ R76, R9.reuse, R76 ;  /* 0x0000004c094c7220 */ /* 0x040fe20000410000 */
[----:B------:R-:W-:Y:S01]  /*a710*/  HADD2.F32 R81, -RZ, R72.H0_H0 ;  /* 0x20000048ff517230 */ /* 0x000fe20000004100 */
[----:B------:R-:W-:Y:S01]  /*a720*/  FFMA.FTZ R9, R9, R92, R90 ;  /* 0x0000005c09097223 */ /* 0x000fe2000001005a */
[--C-:B------:R-:W-:Y:S01]  /*a730*/  HADD2.F32 R8, -RZ, R10.reuse.H0_H0 ;  /* 0x2000000aff087230 */ /* 0x100fe20000004100 */
[C---:B------:R-:W-:Y:S01]  /*a740*/  FMUL.FTZ R71, R82.reuse, R71 ;  /* 0x0000004752477220 */ /* 0x040fe20000410000 */
[----:B------:R-:W-:Y:S01]  /*a750*/  HADD2.F32 R19, -RZ, R19.H1_H1 ;  /* 0x30000013ff137230 */ /* 0x000fe20000004100 */
[----:B------:R-:W-:Y:S01]  /*a760*/  FFMA.FTZ R57, R82, R94, R57 ;  /* 0x0000005e52397223 */ /* 0x000fe20000010039 */
[----:B------:R-:W-:Y:S01]  /*a770*/  HADD2.F32 R90, -RZ, R55.H0_H0 ;  /* 0x20000037ff5a7230 */ /* 0x000fe20000004100 */
[----:B------:R-:W-:Y:S01]  /*a780*/  FMUL.FTZ R82, R16, R73 ;  /* 0x0000004910527220 */ /* 0x000fe20000410000 */
[----:B------:R-:W-:Y:S01]  /*a790*/  HADD2.F32 R84, -RZ, R10.H1_H1 ;  /* 0x3000000aff547230 */ /* 0x000fe20000004100 */
[----:B------:R-:W-:Y:S01]  /*a7a0*/  FMUL.FTZ R72, R18, R81 ;  /* 0x0000005112487220 */ /* 0x000fe20000410000 */
[--C-:B------:R-:W-:Y:S01]  /*a7b0*/  HADD2.F32 R10, -RZ, R11.reuse.H0_H0 ;  /* 0x2000000bff0a7230 */ /* 0x100fe20000004100 */
[C---:B------:R-:W-:Y:S01]  /*a7c0*/  FMUL.FTZ R73, R8.reuse, R73 ;  /* 0x0000004908497220 */ /* 0x040fe20000410000 */
[----:B------:R-:W-:Y:S01]  /*a7d0*/  HADD2.F32 R11, -RZ, R11.H1_H1 ;  /* 0x3000000bff0b7230 */ /* 0x000fe20000004100 */
[----:B------:R-:W-:Y:S01]  /*a7e0*/  FFMA.FTZ R55, R8, R85, R82 ;  /* 0x0000005508377223 */ /* 0x000fe20000010052 */
[----:B------:R-:W-:Y:S01]  /*a7f0*/  F2FP.PACK_AB R9, R9, R86 ;  /* 0x000000560909723e */ /* 0x000fe200000000ff */
[----:B------:R-:W-:-:S02]  /*a800*/  FMUL.FTZ R8, R19, R90 ;  /* 0x0000005a13087220 */ /* 0x000fc40000410000 */
[C---:B------:R-:W-:Y:S02]  /*a810*/  FMUL.FTZ R81, R10.reuse, R81 ;  /* 0x000000510a517220 */ /* 0x040fe40000410000 */
[----:B------:R-:W-:Y:S02]  /*a820*/  FFMA.FTZ R72, R10, R75, R72 ;  /* 0x0000004b0a487223 */ /* 0x000fe40000010048 */
[----:B------:R-:W-:Y:S02]  /*a830*/  FMUL.FTZ R90, R11, R90 ;  /* 0x0000005a0b5a7220 */ /* 0x000fe40000410000 */
[----:B------:R-:W-:Y:S02]  /*a840*/  FMUL.FTZ R10, R79, R54 ;  /* 0x000000364f0a7220 */ /* 0x000fe40000410000 */
[----:B------:R-:W-:Y:S02]  /*a850*/  FFMA.FTZ R11, R11, R58, R8 ;  /* 0x0000003a0b0b7223 */ /* 0x000fe40000010008 */
[----:B------:R-:W-:-:S02]  /*a860*/  FMUL.FTZ R87, R83, R52 ;  /* 0x0000003453577220 */ /* 0x000fc40000410000 */
[----:B------:R-:W-:Y:S01]  /*a870*/  FMUL.FTZ R54, R84, R54 ;  /* 0x0000003654367220 */ /* 0x000fe20000410000 */
[----:B------:R-:W-:Y:S01]  /*a880*/  F2FP.PACK_AB R11, R11, R72 ;  /* 0x000000480b0b723e */ /* 0x000fe200000000ff */
[----:B------:R-:W-:Y:S02]  /*a890*/  FMUL.FTZ R8, R78, R52 ;  /* 0x000000344e087220 */ /* 0x000fe40000410000 */
[----:B------:R-:W-:Y:S02]  /*a8a0*/  FFMA.FTZ R73, R16, R85, -R73 ;  /* 0x0000005510497223 */ /* 0x000fe40000010849 */
[----:B------:R-:W-:Y:S02]  /*a8b0*/  FFMA.FTZ R81, R18, R75, -R81 ;  /* 0x0000004b12517223 */ /* 0x000fe40000010851 */
[----:B------:R-:W-:Y:S02]  /*a8c0*/  FFMA.FTZ R80, R59, R88, -R80 ;  /* 0x000000583b507223 */ /* 0x000fe40000010850 */
[----:B------:R-:W-:-:S02]  /*a8d0*/  FFMA.FTZ R17, R17, R92, -R76 ;  /* 0x0000005c11117223 */ /* 0x000fc4000001084c */
[----:B------:R-:W-:Y:S02]  /*a8e0*/  FFMA.FTZ R71, R77, R94, -R71 ;  /* 0x0000005e4d477223 */ /* 0x000fe40000010847 */
[----:B------:R-:W-:Y:S01]  /*a8f0*/  FFMA.FTZ R90, R19, R58, -R90 ;  /* 0x0000003a135a7223 */ /* 0x000fe2000001085a */
[----:B------:R-:W-:Y:S01]  /*a900*/  F2FP.PACK_AB R17, R17, R80 ;  /* 0x000000501111723e */ /* 0x000fe200000000ff */
[-C--:B------:R-:W-:Y:S02]  /*a910*/  FFMA.FTZ R16, R78, R56.reuse, -R87 ;  /* 0x000000384e107223 */ /* 0x080fe40000010857 */
[----:B------:R-:W-:Y:S01]  /*a920*/  FFMA.FTZ R18, R79, R53, -R54 ;  /* 0x000000354f127223 */ /* 0x000fe20000010836 */
[----:B------:R-:W-:Y:S01]  /*a930*/  F2FP.PACK_AB R19, R90, R81 ;  /* 0x000000515a13723e */ /* 0x000fe200000000ff */
[----:B------:R-:W-:Y:S01]  /*a940*/  FFMA.FTZ R8, R83, R56, R8 ;  /* 0x0000003853087223 */ /* 0x000fe20000010008 */
[----:B------:R-:W-:Y:S01]  /*a950*/  F2FP.PACK_AB R16, R16, R71 ;  /* 0x000000471010723e */ /* 0x000fe200000000ff */
[----:B------:R-:W-:Y:S01]  /*a960*/  FFMA.FTZ R10, R84, R53, R10 ;  /* 0x00000035540a7223 */ /* 0x000fe2000001000a */
[----:B------:R-:W-:-:S02]  /*a970*/  F2FP.PACK_AB R18, R18, R73 ;  /* 0x000000491212723e */ /* 0x000fc400000000ff */
[----:B------:R-:W-:Y:S02]  /*a980*/  F2FP.PACK_AB R8, R8, R57 ;  /* 0x000000390808723e */ /* 0x000fe400000000ff */
[----:B------:R-:W-:Y:S01]  /*a990*/  F2FP.PACK_AB R10, R10, R55 ;  /* 0x000000370a0a723e */ /* 0x000fe200000000ff */
[----:B------:R1:W-:Y:S04]  /*a9a0*/  STS.128 [R6+0x100], R16 ;  /* 0x0001001006007388 */ /* 0x0003e80000000c00 */
[----:B------:R1:W-:Y:S02]  /*a9b0*/  STS.128 [R70+0x100], R8 ;  /* 0x0001000846007388 */ /* 0x0003e40000000c00 */
.L_x_377:
[----:B------:R-:W-:Y:S05]  /*a9c0*/  BSYNC B0 ;  /* 0x0000000000007941 */ /* 0x000fea0003800000 */
.L_x_376:
[----:B-1----:R-:W-:Y:S01]  /*a9d0*/  IADD3 R9, R4, 0x20, RZ ;  /* 0x0000002004097810 */ /* 0x002fe20007ffe0ff */
[----:B------:R-:W-:Y:S03]  /*a9e0*/  BSSY B0, `(.L_x_378) ;  /* 0x000006c000007945 */ /* 0x000fe60003800000 */
[----:B------:R-:W-:-:S13]  /*a9f0*/  ISETP.GE.OR P0, PT, R9, R51, P1 ;  /* 0x000000330900720c */ /* 0x000fda0000f06670 */
[----:B------:R-:W-:Y:S05]  /*aa00*/  @P0 BRA `(.L_x_379) ;  /* 0x0000069000000947 */ /* 0x000fea0003800000 */
[----:B------:R-:W-:Y:S01]  /*aa10*/  MOV R8, c[0x0][0x27c] ;  /* 0x00009f0000087a02 */ /* 0x000fe20000000f00 */
[----:B------:R-:W-:Y:S01]  /*aa20*/  HADD2.F32 R78, -RZ, R67.H0_H0 ;  /* 0x20000043ff4e7230 */ /* 0x000fe20000004100 */
[----:B------:R-:W-:Y:S01]  /*aa30*/  SHF.R.S32.HI R6, RZ, 0x1f, R9 ;  /* 0x0000001fff067819 */ /* 0x000fe20000011409 */
[--C-:B------:R-:W-:Y:S01]  /*aa40*/  HADD2.F32 R58, -RZ, R66.reuse.H0_H0 ;  /* 0x20000042ff3a7230 */ /* 0x100fe20000004100 */
[----:B------:R-:W-:Y:S01]  /*aa50*/  LEA.HI R11, R8, R33, RZ, 0x1d ;  /* 0x00000021080b7211 */ /* 0x000fe200078fe8ff */
[----:B------:R-:W-:Y:S01]  /*aa60*/  HADD2.F32 R84, -RZ, R69.H0_H0 ;  /* 0x20000045ff547230 */ /* 0x000fe20000004100 */
[----:B------:R-:W-:Y:S01]  /*aa70*/  LEA.HI R6, R6, R9, RZ, 0x3 ;  /* 0x0000000906067211 */ /* 0x000fe200078f18ff */
[----:B------:R-:W-:Y:S01]  /*aa80*/  HADD2.F32 R66, -RZ, R66.H1_H1 ;  /* 0x30000042ff427230 */ /* 0x000fe20000004100 */
[----:B------:R-:W-:Y:S01]  /*aa90*/  SHF.R.S32.HI R8, RZ, 0x1f, R11 ;  /* 0x0000001fff087819 */ /* 0x000fe2000001140b */
[--C-:B------:R-:W-:Y:S01]  /*aaa0*/  HADD2.F32 R76, -RZ, R68.reuse.H0_H0 ;  /* 0x20000044ff4c7230 */ /* 0x100fe20000004100 */
[----:B------:R-:W-:Y:S01]  /*aab0*/  SHF.L.U32 R10, R9, 0x6, RZ ;  /* 0x00000006090a7819 */ /* 0x000fe200000006ff */
[----:B------:R-:W-:Y:S01]  /*aac0*/  IMAD.SHL.U32 R6, R6, 0x40, RZ ;  /* 0x0000004006067824 */ /* 0x000fe200078e00ff */
[----:B------:R-:W-:Y:S01]  /*aad0*/  LEA.HI R8, R8, R11, RZ, 0x3 ;  /* 0x0000000b08087211 */ /* 0x000fe200078f18ff */
[----:B------:R-:W-:Y:S01]  /*aae0*/  HADD2.F32 R68, -RZ, R68.H1_H1 ;  /* 0x30000044ff447230 */ /* 0x000fe20000004100 */
[----:B------:R-:W-:Y:S01]  /*aaf0*/  LOP3.LUT R10, R10, 0x1c0, RZ, 0xc0, !PT ;  /* 0x000001c00a0a7812 */ /* 0x000fe200078ec0ff */
[----:B------:R-:W-:Y:S01]  /*ab00*/  HADD2.F32 R67, -RZ, R67.H1_H1 ;  /* 0x30000043ff437230 */ /* 0x000fe20000004100 */
[----:B------:R-:W-:Y:S01]  /*ab10*/  SHF.L.U32 R9, R11, 0x3, RZ ;  /* 0x000000030b097819 */ /* 0x000fe200000006ff */
[----:B------:R-:W-:Y:S01]  /*ab20*/  IMAD.SHL.U32 R8, R8, 0x400, RZ ;  /* 0x0000040008087824 */ /* 0x000fe200078e00ff */
[----:B------:R-:W-:Y:S01]  /*ab30*/  LOP3.LUT R16, R10, 0x38, R64, 0xf8, !PT ;  /* 0x000000380a107812 */ /* 0x000fe200078ef840 */
[----:B------:R-:W-:Y:S01]  /*ab40*/  HADD2.F32 R69, -RZ, R69.H1_H1 ;  /* 0x30000045ff457230 */ /* 0x000fe20000004100 */
[----:B------:R-:W-:-:S02]  /*ab50*/  SHF.R.U32.HI R17, RZ, 0x3, R10 ;  /* 0x00000003ff117819 */ /* 0x000fc4000001160a */
[----:B------:R-:W-:Y:S02]  /*ab60*/  LOP3.LUT R6, R6, 0xfffffe00, RZ, 0xc0, !PT ;  /* 0xfffffe0006067812 */ /* 0x000fe400078ec0ff */
[----:B------:R-:W-:Y:S02]  /*ab70*/  LOP3.LUT R10, R10, 0x38, R9, 0xf8, !PT ;  /* 0x000000380a0a7812 */ /* 0x000fe400078ef809 */
[----:B------:R-:W-:Y:S02]  /*ab80*/  LOP3.LUT R16, R6, R16, R17, 0xf6, !PT ;  /* 0x0000001006107212 */ /* 0x000fe400078ef611 */
[----:B------:R-:W-:Y:S02]  /*ab90*/  LOP3.LUT R17, R10, R17, RZ, 0x3c, !PT ;  /* 0x000000110a117212 */ /* 0x000fe400078e3cff */
[----:B------:R-:W-:Y:S02]  /*aba0*/  LOP3.LUT R8, R8, 0x7fffe000, RZ, 0xc0, !PT ;  /* 0x7fffe00008087812 */ /* 0x000fe400078ec0ff */
[----:B------:R-:W-:-:S02]  /*abb0*/  SHF.L.U32 R52, R16, 0x1, RZ ;  /* 0x0000000110347819 */ /* 0x000fc400000006ff */
[----:B------:R-:W-:Y:S02]  /*abc0*/  IADD3 R6, R17, R8, R6 ;  /* 0x0000000811067210 */ /* 0x000fe40007ffe006 */
[--C-:B------:R-:W-:Y:S01]  /*abd0*/  SHF.R.U64 R40, R40, 0x10, R41.reuse ;  /* 0x0000001028287819 */ /* 0x100fe20000001229 */
[----:B------:R-:W1:Y:S01]  /*abe0*/  LDS.128 R16, [R52+0x100] ;  /* 0x0001000034107984 */ /* 0x000e620000000c00 */
[----:B------:R-:W-:Y:S02]  /*abf0*/  SHF.L.U32 R6, R6, 0x1, RZ ;  /* 0x0000000106067819 */ /* 0x000fe400000006ff */
[----:B------:R-:W-:Y:S02]  /*ac00*/  SHF.R.U32.HI R53, RZ, 0x10, R41 ;  /* 0x00000010ff357819 */ /* 0x000fe40000011629 */
[--C-:B------:R-:W-:Y:S01]  /*ac10*/  SHF.R.U64 R41, R46, 0x10, R47.reuse ;  /* 0x000000102e297819 */ /* 0x100fe2000000122f */
[----:B------:R-:W2:Y:S01]  /*ac20*/  LDS.128 R8, [R6+0x100] ;  /* 0x0001000006087984 */ /* 0x000ea20000000c00 */
[----:B------:R-:W-:Y:S01]  /*ac30*/  SHF.R.U32.HI R46, RZ, 0x10, R47 ;  /* 0x00000010ff2e7819 */ /* 0x000fe2000001162f */
[----:B------:R-:W-:Y:S01]  /*ac40*/  HADD2.F32 R53, -RZ, R53.H0_H0 ;  /* 0x20000035ff357230 */ /* 0x000fe20000004100 */
[----:B------:R-:W-:-:S02]  /*ac50*/  SHF.R.U64 R44, R44, 0x10, R45 ;  /* 0x000000102c2c7819 */ /* 0x000fc4000000122d */
[----:B------:R-:W-:Y:S01]  /*ac60*/  SHF.R.U32.HI R45, RZ, 0x10, R45 ;  /* 0x00000010ff2d7819 */ /* 0x000fe2000001162d */
[----:B------:R-:W-:Y:S01]  /*ac70*/  HADD2.F32 R86, -RZ, R46.H0_H0 ;  /* 0x2000002eff567230 */ /* 0x000fe20000004100 */
[--C-:B------:R-:W-:Y:S01]  /*ac80*/  SHF.R.U64 R42, R42, 0x10, R43.reuse ;  /* 0x000000102a2a7819 */ /* 0x100fe2000000122b */
[----:B------:R-:W-:Y:S01]  /*ac90*/  HADD2.F32 R44, -RZ, R44.H0_H0 ;  /* 0x2000002cff2c7230 */ /* 0x000fe20000004100 */
[----:B------:R-:W-:Y:S01]  /*aca0*/  SHF.R.U32.HI R43, RZ, 0x10, R43 ;  /* 0x00000010ff2b7819 */ /* 0x000fe2000001162b */
[----:B------:R-:W-:Y:S02]  /*acb0*/  HADD2.F32 R45, -RZ, R45.H0_H0 ;  /* 0x2000002dff2d7230 */ /* 0x000fe40000004100 */
[--C-:B-1----:R-:W-:Y:S02]  /*acc0*/  HADD2.F32 R47, -RZ, R17.reuse.H0_H0 ;  /* 0x20000011ff2f7230 */ /* 0x102fe40000004100 */
[----:B------:R-:W-:Y:S02]  /*acd0*/  HADD2.F32 R54, -RZ, R17.H1_H1 ;  /* 0x30000011ff367230 */ /* 0x000fe40000004100 */
[----:B------:R-:W-:Y:S01]  /*ace0*/  HADD2.F32 R17, -RZ, R19.H0_H0 ;  /* 0x20000013ff117230 */ /* 0x000fe20000004100 */
[----:B------:R-:W-:Y:S01]  /*acf0*/  FMUL.FTZ R72, R47, R58 ;  /* 0x0000003a2f487220 */ /* 0x000fe20000410000 */
[--C-:B--2---:R-:W-:Y:S01]  /*ad00*/  HADD2.F32 R57, -RZ, R9.reuse.H0_H0 ;  /* 0x20000009ff397230 */ /* 0x104fe20000004100 */
[-C--:B------:R-:W-:Y:S01]  /*ad10*/  FMUL.FTZ R80, R54, R53.reuse ;  /* 0x0000003536507220 */ /* 0x080fe20000410000 */
[----:B------:R-:W-:Y:S01]  /*ad20*/  HADD2.F32 R59, -RZ, R9.H1_H1 ;  /* 0x30000009ff3b7230 */ /* 0x000fe20000004100 */
[----:B------:R-:W-:Y:S01]  /*ad30*/  FMUL.FTZ R82, R17, R78 ;  /* 0x0000004e11527220 */ /* 0x000fe20000410000 */
[----:B------:R-:W-:Y:S01]  /*ad40*/  HADD2.F32 R9, -RZ, R11.H0_H0 ;  /* 0x2000000bff097230 */ /* 0x000fe20000004100 */
[----:B------:R-:W-:Y:S01]  /*ad50*/  FMUL.FTZ R58, R57, R58 ;  /* 0x0000003a393a7220 */ /* 0x000fe20000410000 */
[----:B------:R-:W-:Y:S01]  /*ad60*/  HADD2.F32 R55, -RZ, R16.H0_H0 ;  /* 0x20000010ff377230 */ /* 0x000fe20000004100 */
[----:B------:R-:W-:Y:S01]  /*ad70*/  FMUL.FTZ R53, R59, R53 ;  /* 0x000000353b357220 */ /* 0x000fe20000410000 */
[----:B------:R-:W-:Y:S01]  /*ad80*/  HADD2.F32 R70, -RZ, R8.H0_H0 ;  /* 0x20000008ff467230 */ /* 0x000fe20000004100 */
[C---:B------:R-:W-:Y:S01]  /*ad90*/  FMUL.FTZ R78, R9.reuse, R78 ;  /* 0x0000004e094e7220 */ /* 0x040fe20000410000 */
[----:B------:R-:W-:Y:S01]  /*ada0*/  HADD2.F32 R56, -RZ, R16.H1_H1 ;  /* 0x30000010ff387230 */ /* 0x000fe20000004100 */
[----:B------:R-:W-:Y:S01]  /*adb0*/  FFMA.FTZ R82, R9, R84, R82 ;  /* 0x0000005409527223 */ /* 0x000fe20000010052 */
[----:B------:R-:W-:Y:S01]  /*adc0*/  HADD2.F32 R16, -RZ, R18.H0_H0 ;  /* 0x20000012ff107230 */ /* 0x000fe20000004100 */
[-C--:B------:R-:W-:Y:S01]  /*add0*/  FMUL.FTZ R9, R55, R66.reuse ;  /* 0x0000004237097220 */ /* 0x080fe20000410000 */
[----:B------:R-:W-:Y:S01]  /*ade0*/  HADD2.F32 R71, -RZ, R8.H1_H1 ;  /* 0x30000008ff477230 */ /* 0x000fe20000004100 */
[C---:B------:R-:W-:Y:S01]  /*adf0*/  FMUL.FTZ R66, R70.reuse, R66 ;  /* 0x0000004246427220 */ /* 0x040fe20000410000 */
[----:B------:R-:W-:Y:S01]  /*ae00*/  HADD2.F32 R8, -RZ, R10.H0_H0 ;  /* 0x2000000aff087230 */ /* 0x000fe20000004100 */
[----:B------:R-:W-:Y:S01]  /*ae10*/  FFMA.FTZ R59, R59, R45, R80 ;  /* 0x0000002d3b3b7223 */ /* 0x000fe20000010050 */
[----:B------:R-:W-:Y:S01]  /*ae20*/  HADD2.F32 R80, -RZ, R43.H0_H0 ;  /* 0x2000002bff507230 */ /* 0x000fe20000004100 */
[----:B------:R-:W-:Y:S01]  /*ae30*/  FFMA.FTZ R70, R70, R68, R9 ;  /* 0x0000004446467223 */ /* 0x000fe20000010009 */
[----:B------:R-:W-:Y:S01]  /*ae40*/  HADD2.F32 R19, -RZ, R19.H1_H1 ;  /* 0x30000013ff137230 */ /* 0x000fe20000004100 */
[----:B------:R-:W-:Y:S01]  /*ae50*/  FFMA.FTZ R72, R57, R76, R72 ;  /* 0x0000004c39487223 */ /* 0x000fe20000010048 */
[----:B------:R-:W-:Y:S01]  /*ae60*/  HADD2.F32 R18, -RZ, R18.H1_H1 ;  /* 0x30000012ff127230 */ /* 0x000fe20000004100 */
[-C--:B------:R-:W-:Y:S01]  /*ae70*/  FMUL.FTZ R9, R16, R67.reuse ;  /* 0x0000004310097220 */ /* 0x080fe20000410000 */
[----:B------:R-:W-:Y:S01]  /*ae80*/  HADD2.F32 R43, -RZ, R40.H0_H0 ;  /* 0x20000028ff2b7230 */ /* 0x000fe20000004100 */
[C---:B------:R-:W-:Y:S01]  /*ae90*/  FMUL.FTZ R67, R8.reuse, R67 ;  /* 0x0000004308437220 */ /* 0x040fe20000410000 */
[----:B------:R-:W-:Y:S01]  /*aea0*/  HADD2.F32 R57, -RZ, R42.H0_H0 ;  /* 0x2000002aff397230 */ /* 0x000fe20000004100 */
[----:B------:R-:W-:Y:S01]  /*aeb0*/  FFMA.FTZ R40, R8, R69, R9 ;  /* 0x0000004508287223 */ /* 0x000fe20000010009 */
[----:B------:R-:W-:Y:S01]  /*aec0*/  HADD2.F32 R11, -RZ, R11.H1_H1 ;  /* 0x3000000bff0b7230 */ /* 0x000fe20000004100 */
[----:B------:R-:W-:Y:S01]  /*aed0*/  FMUL.FTZ R46, R19, R80 ;  /* 0x00000050132e7220 */ /* 0x000fe20000410000 */
[----:B------:R-:W-:Y:S01]  /*aee0*/  HADD2.F32 R10, -RZ, R10.H1_H1 ;  /* 0x3000000aff0a7230 */ /* 0x000fe20000004100 */
[----:B------:R-:W-:Y:S01]  /*aef0*/  FMUL.FTZ R8, R56, R43 ;  /* 0x0000002b38087220 */ /* 0x000fe20000410000 */
[----:B------:R-:W-:Y:S01]  /*af00*/  HADD2.F32 R9, -RZ, R41.H0_H0 ;  /* 0x20000029ff097230 */ /* 0x000fe20000004100 */
[----:B------:R-:W-:-:S02]  /*af10*/  FMUL.FTZ R41, R18, R57 ;  /* 0x0000003912297220 */ /* 0x000fc40000410000 */
[----:B------:R-:W-:Y:S02]  /*af20*/  FMUL.FTZ R80, R11, R80 ;  /* 0x000000500b507220 */ /* 0x000fe40000410000 */
[----:B------:R-:W-:Y:S02]  /*af30*/  FMUL.FTZ R43, R71, R43 ;  /* 0x0000002b472b7220 */ /* 0x000fe40000410000 */
[----:B------:R-:W-:Y:S02]  /*af40*/  FMUL.FTZ R57, R10, R57 ;  /* 0x000000390a397220 */ /* 0x000fe40000410000 */
[----:B------:R-:W-:Y:S02]  /*af50*/  FFMA.FTZ R58, R47, R76, -R58 ;  /* 0x0000004c2f3a7223 */ /* 0x000fe4000001083a */
[----:B------:R-:W-:Y:S02]  /*af60*/  FFMA.FTZ R53, R54, R45, -R53 ;  /* 0x0000002d36357223 */ /* 0x000fe40000010835 */
[----:B------:R-:W-:-:S02]  /*af70*/  FFMA.FTZ R78, R17, R84, -R78 ;  /* 0x00000054114e7223 */ /* 0x000fc4000001084e */
[----:B------:R-:W-:Y:S01]  /*af80*/  FFMA.FTZ R19, R19, R86, -R80 ;  /* 0x0000005613137223 */ /* 0x000fe20000010850 */
[----:B------:R-:W-:Y:S01]  /*af90*/  F2FP.PACK_AB R17, R53, R58 ;  /* 0x0000003a3511723e */ /* 0x000fe200000000ff */
[----:B------:R-:W-:Y:S02]  /*afa0*/  FFMA.FTZ R66, R55, R68, -R66 ;  /* 0x0000004437427223 */ /* 0x000fe40000010842 */
[----:B------:R-:W-:Y:S01]  /*afb0*/  FFMA.FTZ R67, R16, R69, -R67 ;  /* 0x0000004510437223 */ /* 0x000fe20000010843 */
[----:B------:R-:W-:Y:S01]  /*afc0*/  F2FP.PACK_AB R19, R19, R78 ;  /* 0x0000004e1313723e */ /* 0x000fe200000000ff */
[----:B------:R-:W-:Y:S02]  /*afd0*/  FFMA.FTZ R43, R56, R44, -R43 ;  /* 0x0000002c382b7223 */ /* 0x000fe4000001082b */
[----:B------:R-:W-:Y:S02]  /*afe0*/  FFMA.FTZ R18, R18, R9, -R57 ;  /* 0x0000000912127223 */ /* 0x000fe40000010839 */
[----:B------:R-:W-:Y:S01]  /*aff0*/  FFMA.FTZ R11, R11, R86, R46 ;  /* 0x000000560b0b7223 */ /* 0x000fe2000001002e */
[----:B------:R-:W-:Y:S01]  /*b000*/  F2FP.PACK_AB R16, R43, R66 ;  /* 0x000000422b10723e */ /* 0x000fe200000000ff */
[----:B------:R-:W-:Y:S01]  /*b010*/  FFMA.FTZ R71, R71, R44, R8 ;  /* 0x0000002c47477223 */ /* 0x000fe20000010008 */
[----:B------:R-:W-:Y:S01]  /*b020*/  F2FP.PACK_AB R18, R18, R67 ;  /* 0x000000431212723e */ /* 0x000fe200000000ff */
[----:B------:R-:W-:Y:S01]  /*b030*/  FFMA.FTZ R41, R10, R9, R41 ;  /* 0x000000090a297223 */ /* 0x000fe20000010029 */
[----:B------:R-:W-:-:S02]  /*b040*/  F2FP.PACK_AB R11, R11, R82 ;  /* 0x000000520b0b723e */ /* 0x000fc400000000ff */
[----:B------:R-:W-:Y:S01]  /*b050*/  F2FP.PACK_AB R9, R59, R72 ;  /* 0x000000483b09723e */ /* 0x000fe200000000ff */
[----:B------:R1:W-:Y:S01]  /*b060*/  STS.128 [R52+0x100], R16 ;  /* 0x0001001034007388 */ /* 0x0003e20000000c00 */
[----:B------:R-:W-:Y:S02]  /*b070*/  F2FP.PACK_AB R8, R71, R70 ;  /* 0x000000464708723e */ /* 0x000fe400000000ff */
[----:B------:R-:W-:-:S05]  /*b080*/  F2FP.PACK_AB R10, R41, R40 ;  /* 0x00000028290a723e */ /* 0x000fca00000000ff */
[----:B------:R1:W-:Y:S02]  /*b090*/  STS.128 [R6+0x100], R8 ;  /* 0x0001000806007388 */ /* 0x0003e40000000c00 */
.L_x_379:
[----:B------:R-:W-:Y:S05]  /*b0a0*/  BSYNC B0 ;  /* 0x0000000000007941 */ /* 0x000fea0003800000 */
.L_x_378:
        /* <DEDUP_REMOVED lines=109> */
.L_x_381:
[----:B------:R-:W-:Y:S05]  /*b780*/  BSYNC B0 ;  /* 0x0000000000007941 */ /* 0x000fea0003800000 */
.L_x_380:
[----:B-1----:R-:W-:-:S04]  /*b790*/  IADD3 R8, R4, 0x60, RZ ;  /* 0x0000006004087810 */ /* 0x002fc80007ffe0ff */
        /* <DEDUP_REMOVED lines=9> */
[----:B------:R-:W-:-:S02]  /*b830*/  SHF.R.S32.HI R11, RZ, 0x1f, R6 ;  /* 0x0000001fff0b7819 */ /* 0x000fc40000011406 */
[----:B------:R-:W-:Y:S01]  /*b840*/  LOP3.LUT R9, R9, 0x1c0, RZ, 0xc0, !PT ;  /* 0x000001c009097812 */ /* 0x000fe200078ec0ff */
[----:B------:R-:W-:Y:S01]  /*b850*/  IMAD.SHL.U32 R8, R8, 0x40, RZ ;  /* 0x0000004008087824 */ /* 0x000fe200078e00ff */
[----:B------:R-:W-:Y:S02]  /*b860*/  LEA.HI R11, R11, R6, RZ, 0x3 ;  /* 0x000000060b0b7211 */ /* 0x000fe400078f18ff */
[----:B------:R-:W-:Y:S02]  /*b870*/  SHF.L.U32 R10, R6, 0x3, RZ ;  /* 0x00000003060a7819 */ /* 0x000fe400000006ff */
[----:B------:R-:W-:Y:S01]  /*b880*/  LOP3.LUT R64, R9, 0x38, R64, 0xf8, !PT ;  /* 0x0000003809407812 */ /* 0x000fe200078ef840 */
[----:B------:R-:W-:Y:S01]  /*b890*/  IMAD.SHL.U32 R11, R11, 0x400, RZ ;  /* 0x000004000b0b7824 */ /* 0x000fe200078e00ff */
[----:B------:R-:W-:Y:S02]  /*b8a0*/  SHF.R.U32.HI R17, RZ, 0x3, R9 ;  /* 0x00000003ff117819 */ /* 0x000fe40000011609 */
[----:B------:R-:W-:-:S02]  /*b8b0*/  LOP3.LUT R8, R8, 0xfffffe00, RZ, 0xc0, !PT ;  /* 0xfffffe0008087812 */ /* 0x000fc400078ec0ff */
[----:B------:R-:W-:Y:S02]  /*b8c0*/  LOP3.LUT R10, R9, 0x38, R10, 0xf8, !PT ;  /* 0x00000038090a7812 */ /* 0x000fe400078ef80a */
[----:B------:R-:W-:Y:S02]  /*b8d0*/  LOP3.LUT R28, R8, R64, R17, 0xf6, !PT ;  /* 0x00000040081c7212 */ /* 0x000fe400078ef611 */
[----:B------:R-:W-:Y:S02]  /*b8e0*/  LOP3.LUT R17, R10, R17, RZ, 0x3c, !PT ;  /* 0x000000110a117212 */ /* 0x000fe400078e3cff */
[----:B------:R-:W-:Y:S02]  /*b8f0*/  LOP3.LUT R6, R11, 0x7fffe000, RZ, 0xc0, !PT ;  /* 0x7fffe0000b067812 */ /* 0x000fe400078ec0ff */
[----:B------:R-:W-:Y:S02]  /*b900*/  SHF.L.U32 R28, R28, 0x1, RZ ;  /* 0x000000011c1c7819 */ /* 0x000fe400000006ff */
[----:B------:R-:W-:-:S02]  /*b910*/  IADD3 R6, R17, R6, R8 ;  /* 0x0000000611067210 */ /* 0x000fc40007ffe008 */
[--C-:B------:R-:W-:Y:S01]  /*b920*/  SHF.R.U32.HI R29, RZ, 0x10, R23.reuse ;  /* 0x00000010ff1d7819 */ /* 0x100fe20000011617 */
[----:B------:R-:W1:Y:S01]  /*b930*/  LDS.128 R16, [R28+0x100] ;  /* 0x000100001c107984 */ /* 0x000e620000000c00 */
[----:B------:R-:W-:Y:S02]  /*b940*/  SHF.L.U32 R6, R6, 0x1, RZ ;  /* 0x0000000106067819 */ /* 0x000fe400000006ff */
[----:B------:R-:W-:Y:S01]  /*b950*/  SHF.R.U64 R22, R22, 0x10, R23 ;  /* 0x0000001016167819 */ /* 0x000fe20000001217 */
[----:B------:R-:W-:Y:S01]  /*b960*/  HADD2.F32 R46, -RZ, R29.H0_H0 ;  /* 0x2000001dff2e7230 */ /* 0x000fe20000004100 */
[----:B------:R-:W-:Y:S01]  /*b970*/  SHF.R.U64 R23, R24, 0x10, R25 ;  /* 0x0000001018177819 */ /* 0x000fe20000001219 */
[----:B------:R-:W2:Y:S01]  /*b980*/  LDS.128 R8, [R6+0x100] ;  /* 0x0001000006087984 */ /* 0x000ea20000000c00 */
[----:B------:R-:W-:Y:S01]  /*b990*/  SHF.R.U64 R26, R26, 0x10, R27 ;  /* 0x000000101a1a7819 */ /* 0x000fe2000000121b */
[--C-:B------:R-:W-:Y:S01]  /*b9a0*/  HADD2.F32 R29, -RZ, R7.reuse.H0_H0 ;  /* 0x20000007ff1d7230 */ /* 0x100fe20000004100 */
[----:B------:R-:W-:Y:S01]  /*b9b0*/  SHF.R.U32.HI R24, RZ, 0x10, R25 ;  /* 0x00000010ff187819 */ /* 0x000fe20000011619 */
[----:B------:R-:W-:Y:S01]  /*b9c0*/  HADD2.F32 R7, -RZ, R7.H1_H1 ;  /* 0x30000007ff077230 */ /* 0x000fe20000004100 */
[----:B------:R-:W-:Y:S01]  /*b9d0*/  SHF.R.U32.HI R27, RZ, 0x10, R27 ;  /* 0x00000010ff1b7819 */ /* 0x000fe2000001161b */
[----:B------:R-:W-:Y:S01]  /*b9e0*/  HADD2.F32 R43, -RZ, R22.H0_H0 ;  /* 0x20000016ff2b7230 */ /* 0x000fe20000004100 */
[--C-:B------:R-:W-:Y:S01]  /*b9f0*/  SHF.R.U64 R20, R20, 0x10, R21.reuse ;  /* 0x0000001014147819 */ /* 0x100fe20000001215 */
[----:B------:R-:W-:Y:S01]  /*ba00*/  HADD2.F32 R58, -RZ, R24.H0_H0 ;  /* 0x20000018ff3a7230 */ /* 0x000fe20000004100 */
[----:B------:R-:W-:Y:S01]  /*ba10*/  SHF.R.U32.HI R21, RZ, 0x10, R21 ;  /* 0x00000010ff157819 */ /* 0x000fe20000011615 */
[----:B------:R-:W-:-:S02]  /*ba20*/  HADD2.F32 R54, -RZ, R27.H0_H0 ;  /* 0x2000001bff367230 */ /* 0x000fc40000004100 */
[----:B------:R-:W-:Y:S02]  /*ba30*/  HADD2.F32 R27, -RZ, R49.H0_H0 ;  /* 0x20000031ff1b7230 */ /* 0x000fe40000004100 */
[----:B------:R-:W-:Y:S02]  /*ba40*/  HADD2.F32 R20, -RZ, R20.H0_H0 ;  /* 0x20000014ff147230 */ /* 0x000fe40000004100 */
[----:B------:R-:W-:Y:S02]  /*ba50*/  HADD2.F32 R23, -RZ, R23.H0_H0 ;  /* 0x20000017ff177230 */ /* 0x000fe40000004100 */
[----:B------:R-:W-:Y:S02]  /*ba60*/  HADD2.F32 R49, -RZ, R49.H1_H1 ;  /* 0x30000031ff317230 */ /* 0x000fe40000004100 */
[----:B------:R-:W-:Y:S02]  /*ba70*/  HADD2.F32 R45, -RZ, R26.H0_H0 ;  /* 0x2000001aff2d7230 */ /* 0x000fe40000004100 */
[----:B-1----:R-:W-:-:S02]  /*ba80*/  HADD2.F32 R25, -RZ, R19.H0_H0 ;  /* 0x20000013ff197230 */ /* 0x002fc40000004100 */
[----:B------:R-:W-:Y:S02]  /*ba90*/  HADD2.F32 R19, -RZ, R19.H1_H1 ;  /* 0x30000013ff137230 */ /* 0x000fe40000004100 */
[----:B------:R-:W-:Y:S01]  /*baa0*/  HADD2.F32 R30, -RZ, R17.H0_H0 ;  /* 0x20000011ff1e7230 */ /* 0x000fe20000004100 */
[----:B------:R-:W-:Y:S01]  /*bab0*/  FMUL.FTZ R42, R25, R38 ;  /* 0x00000026192a7220 */ /* 0x000fe20000410000 */
[--C-:B--2---:R-:W-:Y:S01]  /*bac0*/  HADD2.F32 R37, -RZ, R11.reuse.H0_H0 ;  /* 0x2000000bff257230 */ /* 0x104fe20000004100 */
[----:B------:R-:W-:Y:S01]  /*bad0*/  FMUL.FTZ R52, R19, R46 ;  /* 0x0000002e13347220 */ /* 0x000fe20000410000 */
[----:B------:R-:W-:Y:S01]  /*bae0*/  HADD2.F32 R11, -RZ, R11.H1_H1 ;  /* 0x3000000bff0b7230 */ /* 0x000fe20000004100 */
[-C--:B------:R-:W-:Y:S01]  /*baf0*/  FMUL.FTZ R56, R30, R29.reuse ;  /* 0x0000001d1e387220 */ /* 0x080fe20000410000 */
[----:B------:R-:W-:Y:S01]  /*bb00*/  HADD2.F32 R17, -RZ, R17.H1_H1 ;  /* 0x30000011ff117230 */ /* 0x000fe20000004100 */
[----:B------:R-:W-:Y:S01]  /*bb10*/  FMUL.FTZ R38, R37, R38 ;  /* 0x0000002625267220 */ /* 0x000fe20000410000 */
[--C-:B------:R-:W-:Y:S01]  /*bb20*/  HADD2.F32 R39, -RZ, R9.reuse.H0_H0 ;  /* 0x20000009ff277230 */ /* 0x100fe20000004100 */
[C---:B------:R-:W-:Y:S01]  /*bb30*/  FMUL.FTZ R46, R11.reuse, R46 ;  /* 0x0000002e0b2e7220 */ /* 0x040fe20000410000 */
[----:B------:R-:W-:Y:S01]  /*bb40*/  HADD2.F32 R9, -RZ, R9.H1_H1 ;  /* 0x30000009ff097230 */ /* 0x000fe20000004100 */
[----:B------:R-:W-:Y:S01]  /*bb50*/  FFMA.FTZ R11, R11, R54, R52 ;  /* 0x000000360b0b7223 */ /* 0x000fe20000010034 */
[----:B------:R-:W-:Y:S01]  /*bb60*/  HADD2.F32 R52, -RZ, R21.H0_H0 ;  /* 0x20000015ff347230 */ /* 0x000fe20000004100 */
[----:B------:R-:W-:Y:S01]  /*bb70*/  FFMA.FTZ R42, R37, R44, R42 ;  /* 0x0000002c252a7223 */ /* 0x000fe2000001002a */
[--C-:B------:R-:W-:Y:S01]  /*bb80*/  HADD2.F32 R31, -RZ, R16.reuse.H0_H0 ;  /* 0x20000010ff1f7230 */ /* 0x100fe20000004100 */
[----:B------:R-:W-:Y:S01]  /*bb90*/  FMUL.FTZ R29, R39, R29 ;  /* 0x0000001d271d7220 */ /* 0x000fe20000410000 */
[----:B------:R-:W-:Y:S01]  /*bba0*/  HADD2.F32 R36, -RZ, R16.H1_H1 ;  /* 0x30000010ff247230 */ /* 0x000fe20000004100 */
[-C--:B------:R-:W-:Y:S01]  /*bbb0*/  FMUL.FTZ R24, R17, R52.reuse ;  /* 0x0000003411187220 */ /* 0x080fe20000410000 */
[----:B------:R-:W-:Y:S01]  /*bbc0*/  HADD2.F32 R40, -RZ, R8.H0_H0 ;  /* 0x20000008ff287230 */ /* 0x000fe20000004100 */
[----:B------:R-:W-:Y:S01]  /*bbd0*/  FMUL.FTZ R52, R9, R52 ;  /* 0x0000003409347220 */ /* 0x000fe20000410000 */
[----:B------:R-:W-:Y:S01]  /*bbe0*/  HADD2.F32 R16, -RZ, R18.H0_H0 ;  /* 0x20000012ff107230 */ /* 0x000fe20000004100 */
[----:B------:R-:W-:Y:S01]  /*bbf0*/  FFMA.FTZ R56, R39, R27, R56 ;  /* 0x0000001b27387223 */ /* 0x000fe20000010038 */
[----:B------:R-:W-:Y:S01]  /*bc00*/  HADD2.F32 R37, -RZ, R48.H1_H1 ;  /* 0x30000030ff257230 */ /* 0x000fe20000004100 */
[----:B------:R-:W-:Y:S01]  /*bc10*/  FFMA.FTZ R9, R9, R58, R24 ;  /* 0x0000003a09097223 */ /* 0x000fe20000010018 */
[----:B------:R-:W-:Y:S01]  /*bc20*/  HADD2.F32 R41, -RZ, R8.H1_H1 ;  /* 0x30000008ff297230 */ /* 0x000fe20000004100 */
[-C--:B------:R-:W-:Y:S01]  /*bc30*/  FMUL.FTZ R21, R31, R7.reuse ;  /* 0x000000071f157220 */ /* 0x080fe20000410000 */
[----:B------:R-:W-:Y:S01]  /*bc40*/  HADD2.F32 R8, -RZ, R10.H0_H0 ;  /* 0x2000000aff087230 */ /* 0x000fe20000004100 */
[----:B------:R-:W-:Y:S01]  /*bc50*/  FMUL.FTZ R24, R40, R7 ;  /* 0x0000000728187220 */ /* 0x000fe20000410000 */
[----:B------:R-:W-:Y:S01]  /*bc60*/  HADD2.F32 R39, -RZ, R50.H1_H1 ;  /* 0x30000032ff277230 */ /* 0x000fe20000004100 */
[-C--:B------:R-:W-:Y:S01]  /*bc70*/  FMUL.FTZ R7, R16, R37.reuse ;  /* 0x0000002510077220 */ /* 0x080fe20000410000 */
[----:B------:R-:W-:Y:S01]  /*bc80*/  HADD2.F32 R18, -RZ, R18.H1_H1 ;  /* 0x30000012ff127230 */ /* 0x000fe20000004100 */
[C---:B------:R-:W-:Y:S01]  /*bc90*/  FMUL.FTZ R37, R8.reuse, R37 ;  /* 0x0000002508257220 */ /* 0x040fe20000410000 */
[----:B------:R-:W-:Y:S01]  /*bca0*/  HADD2.F32 R10, -RZ, R10.H1_H1 ;  /* 0x3000000aff0a7230 */ /* 0x000fe20000004100 */
[----:B------:R-:W-:Y:S01]  /*bcb0*/  FFMA.FTZ R7, R8, R39, R7 ;  /* 0x0000002708077223 */ /* 0x000fe20000010007 */
[----:B------:R-:W-:Y:S01]  /*bcc0*/  F2FP.PACK_AB R11, R11, R42 ;  /* 0x0000002a0b0b723e */ /* 0x000fe200000000ff */
[----:B------:R-:W-:Y:S01]  /*bcd0*/  FMUL.FTZ R8, R36, R20 ;  /* 0x0000001424087220 */ /* 0x000fe20000410000 */
[----:B------:R-:W-:Y:S01]  /*bce0*/  F2FP.PACK_AB R9, R9, R56 ;  /* 0x000000380909723e */ /* 0x000fe200000000ff */
[----:B------:R-:W-:-:S02]  /*bcf0*/  FMUL.FTZ R22, R18, R43 ;  /* 0x0000002b12167220 */ /* 0x000fc40000410000 */
[C---:B------:R-:W-:Y:S02]  /*bd00*/  FMUL.FTZ R20, R41.reuse, R20 ;  /* 0x0000001429147220 */ /* 0x040fe40000410000 */
[----:B------:R-:W-:Y:S02]  /*bd10*/  FMUL.FTZ R43, R10, R43 ;  /* 0x0000002b0a2b7220 */ /* 0x000fe40000410000 */
[----:B------:R-:W-:Y:S02]  /*bd20*/  FFMA.FTZ R8, R41, R23, R8 ;  /* 0x0000001729087223 */ /* 0x000fe40000010008 */
        /* <DEDUP_REMOVED lines=18> */
.L_x_369:
[----:B------:R-:W-:Y:S05]  /*be50*/  BSYNC B2 ;  /* 0x0000000000027941 */ /* 0x000fea0003800000 */
.L_x_347:
[----:B-1----:R-:W-:Y:S01]  /*be60*/  IMAD.SHL.U32 R6, R33, 0x40, RZ ;  /* 0x0000004021067824 */ /* 0x002fe200078e00ff */
[----:B------:R-:W-:Y:S01]  /*be70*/  LEA.HI R72, R13, R74, RZ, 0x5 ;  /* 0x0000004a0d487211 */ /* 0x000fe200078f28ff */
[----:B------:R-:W-:Y:S01]  /*be80*/  IMAD.SHL.U32 R9, R4, 0x8, RZ ;  /* 0x0000000804097824 */ /* 0x000fe200078e00ff */
[----:B------:R-:W-:Y:S01]  /*be90*/  BAR.SYNC.DEFER_BLOCKING 0x0 ;  /* 0x0000000000007b1d */ /* 0x000fe20000010000 */
[----:B------:R-:W-:Y:S01]  /*bea0*/  LOP3.LUT P0, RZ, R33, 0x2, RZ, 0xc0, !PT ;  /* 0x0000000221ff7812 */ /* 0x000fe2000780c0ff */
[----:B------:R-:W-:Y:S01]  /*beb0*/  IMAD.MOV.U32 R228, RZ, RZ, R226 ;  /* 0x000000ffffe47224 */ /* 0x000fe200078e00e2 */
[----:B------:R-:W-:Y:S01]  /*bec0*/  LOP3.LUT R4, R6, 0x1c0, RZ, 0xc0, !PT ;  /* 0x000001c006047812 */ /* 0x000fe200078ec0ff */
[----:B------:R-:W-:Y:S01]  /*bed0*/  IMAD.SHL.U32 R220, R34, 0x2, RZ ;  /* 0x0000000222dc7824 */ /* 0x000fe200078e00ff */
[----:B------:R-:W-:Y:S01]  /*bee0*/  SHF.R.S32.HI R73, RZ, 0x5, R72 ;  /* 0x00000005ff497819 */ /* 0x000fe20000011448 */
[----:B------:R-:W-:Y:S01]  /*bef0*/  ULDC.64 UR4, c[0x0][0x208] ;  /* 0x0000820000047ab9 */ /* 0x000fe20000000a00 */
[----:B------:R-:W-:Y:S01]  /*bf00*/  LOP3.LUT R9, R4, 0x8, R9, 0xf8, !PT ;  /* 0x0000000804097812 */ /* 0x000fe200078ef809 */
[----:B------:R-:W-:Y:S01]  /*bf10*/  USHF.L.U32 UR8, UR4, 0x6, URZ ;  /* 0x0000000604087899 */ /* 0x000fe2000800063f */
[----:B------:R-:W-:Y:S01]  /*bf20*/  SHF.R.U32.HI R4, RZ, 0x3, R4 ;  /* 0x00000003ff047819 */ /* 0x000fe20000011604 */
[----:B------:R-:W-:Y:S01]  /*bf30*/  IMAD R7, R73, 0x400, R2 ;  /* 0x0000040049077824 */ /* 0x000fe200078e0202 */
[----:B------:R-:W-:Y:S01]  /*bf40*/  UMOV UR9, 0x6 ;  /* 0x0000000600097882 */ /* 0x000fe20000000000 */
[----:B------:R-:W-:Y:S01]  /*bf50*/  LOP3.LUT P5, RZ, R214, 0x40000, RZ, 0xc0, !PT ;  /* 0x00040000d6ff7812 */ /* 0x000fe200078ac0ff */
[----:B------:R-:W-:Y:S01]  /*bf60*/  USHF.L.U64.HI UR7, UR4, UR9, UR5 ;  /* 0x0000000904077299 */ /* 0x000fe20008010205 */
[----:B------:R-:W-:-:S02]  /*bf70*/  LOP3.LUT R9, R9, R4, RZ, 0x3c, !PT ;  /* 0x0000000409097212 */ /* 0x000fc400078e3cff */
[C---:B------:R-:W-:Y:S01]  /*bf80*/  LEA R4, R7.reuse, 0x100, 0x1 ;  /* 0x0000010007047811 */ /* 0x040fe200078e08ff */
[----:B------:R-:W-:Y:S01]  /*bf90*/  IMAD.SHL.U32 R7, R7, 0x2, RZ ;  /* 0x0000000207077824 */ /* 0x000fe200078e00ff */
[----:B------:R-:W-:Y:S01]  /*bfa0*/  LOP3.LUT P4, RZ, R214, 0x20000, RZ, 0xc0, !PT ;  /* 0x00020000d6ff7812 */ /* 0x000fe2000788c0ff */
[----:B------:R-:W-:Y:S01]  /*bfb0*/  IMAD R206, R0, 0x200, R9 ;  /* 0x0000020000ce7824 */ /* 0x000fe200078e0209 */
[C---:B------:R-:W-:Y:S01]  /*bfc0*/  ISETP.LT.OR P3, PT, R32.reuse, 0x1, P5 ;  /* 0x000000012000780c */ /* 0x040fe20002f61670 */
[--C-:B------:R-:W-:Y:S01]  /*bfd0*/  IMAD R6, R5, 0x2, R4.reuse ;  /* 0x0000000205067824 */ /* 0x100fe200078e0204 */
[----:B------:R-:W-:Y:S01]  /*bfe0*/  ISETP.LT.OR P2, PT, R32, 0x1, P4 ;  /* 0x000000012000780c */ /* 0x000fe20002741670 */
[C---:B------:R-:W-:Y:S01]  /*bff0*/  IMAD R4, R3.reuse, 0x2, R4 ;  /* 0x0000000203047824 */ /* 0x040fe200078e0204 */
[----:B------:R-:W-:Y:S01]  /*c000*/  LDSM.16.M88.4 R124, [R7+0x100] ;  /* 0x00010000077c783b */ /* 0x000fe20000000200 */
[----:B------:R-:W-:Y:S02]  /*c010*/  IMAD R0, R3, 0x2, R6 ;  /* 0x0000000203007824 */ /* 0x000fe400078e0206 */
[----:B------:R-:W-:Y:S01]  /*c020*/  IMAD.SHL.U32 R206, R206, 0x2, RZ ;  /* 0x00000002cece7824 */ /* 0x000fe200078e00ff */
[----:B------:R1:W-:Y:S04]  /*c030*/  LDSM.16.M88.4 R168, [R7+0x4100] ;  /* 0x0041000007a8783b */ /* 0x0003e80000000200 */
[----:B------:R-:W-:Y:S01]  /*c040*/  LDSM.16.M88.4 R136, [R6] ;  /* 0x000000000688783b */ /* 0x000fe20000000200 */
[----:B------:R-:W-:-:S03]  /*c050*/  IADD3 R205, R206, 0x8120, RZ ;  /* 0x00008120cecd7810 */ /* 0x000fc60007ffe0ff */
[----:B------:R2:W-:Y:S04]  /*c060*/  LDSM.16.M88.4 R172, [R6+0x4000] ;  /* 0x0040000006ac783b */ /* 0x0005e80000000200 */
[----:B------:R-:W-:Y:S04]  /*c070*/  LDSM.16.M88.4 R156, [R4] ;  /* 0x00000000049c783b */ /* 0x000fe80000000200 */
[----:B------:R-:W-:Y:S04]  /*c080*/  LDSM.16.M88.4 R176, [R4+0x4000] ;  /* 0x0040000004b0783b */ /* 0x000fe80000000200 */
[----:B------:R-:W-:Y:S01]  /*c090*/  LDSM.16.M88.4 R164, [R0] ;  /* 0x0000000000a4783b */ /* 0x000fe20000000200 */
[----:B-1----:R-:W-:-:S03]  /*c0a0*/  IMAD R7, R35, c[0x0][0x208], RZ ;  /* 0x0000820023077a24 */ /* 0x002fc600078e02ff */
[----:B------:R-:W-:Y:S01]  /*c0b0*/  LDSM.16.M88.4 R180, [R0+0x4000] ;  /* 0x0040000000b4783b */ /* 0x000fe20000000200 */
[----:B------:R-:W-:-:S03]  /*c0c0*/  IMAD R7, R110, c[0x0][0x20c], R7 ;  /* 0x000083006e077a24 */ /* 0x000fc600078e0207 */
[----:B------:R-:W-:Y:S01]  /*c0d0*/  BAR.SYNC.DEFER_BLOCKING 0x0 ;  /* 0x0000000000007b1d */ /* 0x000fe20000010000 */
[----:B--2---:R-:W-:-:S04]  /*c0e0*/  IADD3 R6, R206, 0x8100, RZ ;  /* 0x00008100ce067810 */ /* 0x004fc80007ffe0ff */
[----:B------:R-:W-:-:S04]  /*c0f0*/  @P0 IADD3 R205, R6, -0x20, RZ ;  /* 0xffffffe006cd0810 */ /* 0x000fc80007ffe0ff */
[C---:B------:R-:W-:Y:S02]  /*c100*/  IADD3 R199, R205.reuse, 0x800, RZ ;  /* 0x00000800cdc77810 */ /* 0x040fe40007ffe0ff */
[C---:B------:R-:W-:Y:S02]  /*c110*/  IADD3 R198, R205.reuse, 0x1000, RZ ;  /* 0x00001000cdc67810 */ /* 0x040fe40007ffe0ff */
[C---:B------:R-:W-:Y:S02]  /*c120*/  IADD3 R197, R205.reuse, 0x1800, RZ ;  /* 0x00001800cdc57810 */ /* 0x040fe40007ffe0ff */
[C---:B------:R-:W-:Y:S02]  /*c130*/  IADD3 R196, R205.reuse, 0x2000, RZ ;  /* 0x00002000cdc47810 */ /* 0x040fe40007ffe0ff */
[C---:B------:R-:W-:Y:S02]  /*c140*/  IADD3 R195, R205.reuse, 0x2800, RZ ;  /* 0x00002800cdc37810 */ /* 0x040fe40007ffe0ff */
[----:B------:R-:W-:-:S02]  /*c150*/  IADD3 R193, R205, 0x3000, RZ ;  /* 0x00003000cdc17810 */ /* 0x000fc40007ffe0ff */
[----:B------:R-:W-:Y:S01]  /*c160*/  IADD3 R192, R205, 0x3800, RZ ;  /* 0x00003800cdc07810 */ /* 0x000fe20007ffe0ff */
[----:B------:R-:W-:-:S04]  /*c170*/  DEPBAR.LE SB0, 0x0 ;  /* 0x000080000000791a */ /* 0x000fc80000000000 */
[----:B------:R-:W-:Y:S01]  /*c180*/  BAR.SYNC.DEFER_BLOCKING 0x0 ;  /* 0x0000000000007b1d */ /* 0x000fe20000010000 */
[C---:B------:R-:W-:Y:S02]  /*c190*/  IADD3 R191, R205.reuse, 0x4000, RZ ;  /* 0x00004000cdbf7810 */ /* 0x040fe40007ffe0ff */
[C---:B------:R-:W-:Y:S02]  /*c1a0*/  IADD3 R190, R205.reuse, 0x4800, RZ ;  /* 0x00004800cdbe7810 */ /* 0x040fe40007ffe0ff */
[C---:B------:R-:W-:Y:S02]  /*c1b0*/  IADD3 R189, R205.reuse, 0x5000, RZ ;  /* 0x00005000cdbd7810 */ /* 0x040fe40007ffe0ff */
[----:B------:R-:W-:Y:S01]  /*c1c0*/  IADD3 R188, R205, 0x5800, RZ ;  /* 0x00005800cdbc7810 */ /* 0x000fe20007ffe0ff */
[----:B------:R-:W1:Y:S04]  /*c1d0*/  LDSM.16.M88.4 R8, [R206+0x8100] ;  /* 0x00810000ce08783b */ /* 0x000e680000000200 */
[----:B------:R-:W2:Y:S04]  /*c1e0*/  LDSM.16.M88.4 R68, [R206+0x9100] ;  /* 0x00910000ce44783b */ /* 0x000ea80000000200 */
[----:B------:R-:W3:Y:S04]  /*c1f0*/  LDSM.16.M88.4 R28, [R205] ;  /* 0x00000000cd1c783b */ /* 0x000ee80000000200 */
[----:B------:R-:W4:Y:S04]  /*c200*/  LDSM.16.M88.4 R80, [R206+0x8900] ;  /* 0x00890000ce50783b */ /* 0x000f280000000200 */
[----:B------:R-:W5:Y:S04]  /*c210*/  LDSM.16.M88.4 R20, [R205+0x1000] ;  /* 0x00100000cd14783b */ /* 0x000f680000000200 */
[----:B------:R-:W3:Y:S04]  /*c220*/  LDSM.16.M88.4 R24, [R205+0x800] ;  /* 0x00080000cd18783b */ /* 0x000ee80000000200 */
[----:B------:R-:W3:Y:S04]  /*c230*/  LDSM.16.M88.4 R60, [R206+0x9900] ;  /* 0x00990000ce3c783b */ /* 0x000ee80000000200 */
[----:B------:R-:W4:Y:S04]  /*c240*/  LDSM.16.M88.4 R52, [R206+0xa100] ;  /* 0x00a10000ce34783b */ /* 0x000f280000000200 */
[----:B------:R-:W4:Y:S04]  /*c250*/  LDSM.16.M88.4 R44, [R206+0xa900] ;  /* 0x00a90000ce2c783b */ /* 0x000f280000000200 */
[----:B------:R-:W-:Y:S01]  /*c260*/  LDSM.16.M88.4 R40, [R205+0x2800] ;  /* 0x00280000cd28783b */ /* 0x000fe20000000200 */
[C---:B-1----:R-:W-:Y:S08]  /*c270*/  HMMA.16816.F32 R16, R124.reuse, R8, RZ ;  /* 0x000000087c10723c */ /* 0x042ff000000018ff */
[C---:B--2---:R-:W-:Y:S08]  /*c280*/  HMMA.16816.F32 R76, R124.reuse, R68, RZ ;  /* 0x000000447c4c723c */ /* 0x044ff000000018ff */
[----:B------:R-:W-:Y:S08]  /*c290*/  HMMA.16816.F32 R8, R124, R10, RZ ;  /* 0x0000000a7c08723c */ /* 0x000ff000000018ff */
[----:B---3--:R-:W-:Y:S07]  /*c2a0*/  HMMA.16816.F32 R16, R136, R28, R16 ;  /* 0x0000001c8810723c */ /* 0x008fee0000001810 */
[----:B------:R-:W-:Y:S01]  /*c2b0*/  IMAD.WIDE.U32 R28, R110, c[0x0][0x208], RZ ;  /* 0x000082006e1c7a25 */ /* 0x000fe200078e00ff */
[----:B----4-:R-:W-:Y:S03]  /*c2c0*/  HMMA.16816.F32 R84, R124, R80, RZ ;  /* 0x000000507c54723c */ /* 0x010fe600000018ff */
[----:B------:R-:W-:-:S02]  /*c2d0*/  IMAD.IADD R7, R29, 0x1, R7 ;  /* 0x000000011d077824 */ /* 0x000fc400078e0207 */
[----:B------:R-:W-:Y:S02]  /*c2e0*/  IMAD.U32 R29, RZ, RZ, UR8 ;  /* 0x00000008ff1d7e24 */ /* 0x000fe4000f8e00ff */
[----:B------:R-:W-:Y:S01]  /*c2f0*/  IMAD R7, R7, 0x60, RZ ;  /* 0x0000006007077824 */ /* 0x000fe200078e02ff */
[----:B------:R-:W-:Y:S08]  /*c300*/  HMMA.16816.F32 R80, R124, R82, RZ ;  /* 0x000000527c50723c */ /* 0x000ff000000018ff */
[----:B-----5:R-:W-:Y:S07]  /*c310*/  HMMA.16816.F32 R76, R136, R20, R76 ;  /* 0x00000014884c723c */ /* 0x020fee000000184c */
[----:B------:R-:W-:Y:S01]  /*c320*/  IMAD.WIDE.U32 R20, R28, 0x60, R228 ;  /* 0x000000601c147825 */ /* 0x000fe200078e00e4 */
[----:B------:R-:W-:Y:S03]  /*c330*/  HMMA.16816.F32 R68, R124, R70, RZ ;  /* 0x000000467c44723c */ /* 0x000fe600000018ff */
[----:B------:R-:W-:Y:S01]  /*c340*/  IMAD.IADD R0, R21, 0x1, R7 ;  /* 0x0000000115007824 */ /* 0x000fe200078e0207 */
[----:B------:R-:W-:-:S04]  /*c350*/  LEA R6, P0, R20, c[0x0][0x1f8], 0x1 ;  /* 0x00007e0014067a11 */ /* 0x000fc800078008ff */
[----:B------:R-:W-:Y:S01]  /*c360*/  LEA.HI.X R7, R20, c[0x0][0x1fc], R0, 0x1, P0 ;  /* 0x00007f0014077a11 */ /* 0x000fe200000f0c00 */
[----:B------:R-:W-:Y:S01]  /*c370*/  HMMA.16816.F32 R8, R136, R30, R8 ;  /* 0x0000001e8808723c */ /* 0x000fe20000001808 */
[----:B------:R-:W-:Y:S01]  /*c380*/  IADD3 R28, P1, P0, R29, 0x80, R6 ;  /* 0x000000801d1c7810 */ /* 0x000fe2000783e006 */
[----:B------:R-:W-:-:S03]  /*c390*/  IMAD.MOV.U32 R0, RZ, RZ, 0x40 ;  /* 0x00000040ff007424 */ /* 0x000fc600078e00ff */
[----:B------:R-:W-:Y:S02]  /*c3a0*/  IADD3.X R29, RZ, UR7, R7, P1, P0 ;  /* 0x00000007ff1d7c10 */ /* 0x000fe40008fe0407 */
[----:B------:R-:W-:Y:S01]  /*c3b0*/  IADD3 R30, P0, R6, UR8, RZ ;  /* 0x00000008061e7c10 */ /* 0x000fe2000ff1e0ff */
[----:B------:R-:W-:Y:S01]  /*c3c0*/  HMMA.16816.F32 R84, R136, R24, R84 ;  /* 0x000000188854723c */ /* 0x000fe20000001854 */
[C---:B------:R-:W-:Y:S02]  /*c3d0*/  ISETP.LT.OR P1, PT, R32.reuse, 0x21, P4 ;  /* 0x000000212000780c */ /* 0x040fe40002721670 */
[----:B------:R-:W-:Y:S02]  /*c3e0*/  IADD3.X R31, R7, UR7, RZ, P0, !PT ;  /* 0x00000007071f7c10 */ /* 0x000fe400087fe4ff */
[----:B------:R-:W-:-:S03]  /*c3f0*/  ISETP.LT.OR P0, PT, R32, 0x21, P5 ;  /* 0x000000212000780c */ /* 0x000fc60002f01670 */
[C---:B------:R-:W-:Y:S01]  /*c400*/  HMMA.16816.F32 R80, R136.reuse, R26, R80 ;  /* 0x0000001a8850723c */ /* 0x040fe20000001850 */
[----:B------:R-:W1:Y:S07]  /*c410*/  LDSM.16.M88.4 R24, [R205+0x1800] ;  /* 0x00180000cd18783b */ /* 0x000e6e0000000200 */
[----:B------:R-:W-:Y:S01]  /*c420*/  HMMA.16816.F32 R68, R136, R22, R68 ;  /* 0x000000168844723c */ /* 0x000fe20000001844 */
[----:B------:R-:W2:Y:S04]  /*c430*/  LDSM.16.M88.4 R20, [R205+0x2000] ;  /* 0x00200000cd14783b */ /* 0x000ea80000000200 */
[----:B------:R-:W-:Y:S01]  /*c440*/  @!PT LDS RZ, [RZ] ;  /* 0x00000000fffff984 */ /* 0x000fe20000000800 */
[----:B------:R-:W-:Y:S01]  /*c450*/  @!PT LDS RZ, [RZ] ;  /* 0x00000000fffff984 */ /* 0x000fe20000000800 */
[----:B------:R-:W-:Y:S01]  /*c460*/  @!PT LDS RZ, [RZ] ;  /* 0x00000000fffff984 */ /* 0x000fe20000000800 */
[----:B------:R3:W-:Y:S03]  /*c470*/  LDGSTS.E.BYPASS.LTC128B.128 [R220+0x100], [R6.64], !P3 ;  /* 0x0010000006dc7fae */ /* 0x0007e6000d901d50 */
[----:B------:R-:W-:Y:S01]  /*c480*/  HMMA.16816.F32 R64, R124, R60, RZ ;  /* 0x0000003c7c40723c */ /* 0x000fe200000018ff */
[----:B------:R3:W-:Y:S01]  /*c490*/  LDGSTS.E.BYPASS.LTC128B.128 [R220+0x3100], [R6.64+0x80], !P2 ;  /* 0x0310008006dc7fae */ /* 0x0007e2000d101d50 */
[----:B------:R-:W-:-:S03]  /*c4a0*/  LOP3.LUT P2, RZ, R33, 0x4, RZ, 0xc0, !PT ;  /* 0x0000000421ff7812 */ /* 0x000fc6000784c0ff */
[----:B------:R4:W-:Y:S01]  /*c4b0*/  LDGSTS.E.BYPASS.LTC128B.128 [R220+0x1100], [R30.64], !P0 ;  /* 0x011000001edc7fae */ /* 0x0009e2000c101d50 */
[----:B------:R-:W-:Y:S02]  /*c4c0*/  IADD3 R88, P0, R30, UR8, RZ ;  /* 0x000000081e587c10 */ /* 0x000fe4000ff1e0ff */
[C---:B------:R-:W-:Y:S01]  /*c4d0*/  HMMA.16816.F32 R60, R124.reuse, R62, RZ ;  /* 0x0000003e7c3c723c */ /* 0x040fe200000018ff */
[----:B------:R4:W-:Y:S01]  /*c4e0*/  LDGSTS.E.BYPASS.LTC128B.128 [R220+0x4100], [R28.64], !P1 ;  /* 0x041000001cdc7fae */ /* 0x0009e2000c901d50 */
[----:B------:R-:W-:Y:S02]  /*c4f0*/  IADD3.X R89, R31, UR7, RZ, P0, !PT ;  /* 0x000000071f597c10 */ /* 0x000fe400087fe4ff */
[C---:B------:R-:W-:Y:S02]  /*c500*/  ISETP.LT.OR P1, PT, R32.reuse, 0x41, P5 ;  /* 0x000000412000780c */ /* 0x040fe40002f21670 */
[----:B------:R-:W-:Y:S02]  /*c510*/  ISETP.LT.OR P0, PT, R32, 0x41, P4 ;  /* 0x000000412000780c */ /* 0x000fe40002701670 */
[----:B------:R-:W-:Y:S01]  /*c520*/  HMMA.16816.F32 R56, R124, R52, RZ ;  /* 0x000000347c38723c */ /* 0x000fe200000018ff */
[----:B------:R-:W-:-:S05]  /*c530*/  SEL R0, R0, 0xffffffc0, !P2 ;  /* 0xffffffc000007807 */ /* 0x000fca0005000000 */
[----:B------:R-:W-:Y:S02]  /*c540*/  IMAD.IADD R203, R206, 0x1, R0 ;  /* 0x00000001cecb7824 */ /* 0x000fe400078e0200 */
[----:B------:R-:W-:Y:S01]  /*c550*/  HMMA.16816.F32 R52, R124, R54, RZ ;  /* 0x000000367c34723c */ /* 0x000fe200000018ff */
[----:B------:R5:W-:Y:S01]  /*c560*/  LDGSTS.E.BYPASS.LTC128B.128 [R220+0x2100], [R88.64], !P1 ;  /* 0x0210000058dc7fae */ /* 0x000be2000c901d50 */
[----:B------:R-:W-:-:S03]  /*c570*/  IMAD.IADD R194, R0, 0x1, R205 ;  /* 0x0000000100c27824 */ /* 0x000fc600078e02cd */
[----:B------:R5:W-:Y:S01]  /*c580*/  LDGSTS.E.BYPASS.LTC128B.128 [R220+0x5100], [R88.64+0x80], !P0 ;  /* 0x0510008058dc7fae */ /* 0x000be2000c101d50 */
[----:B------:R-:W-:Y:S02]  /*c590*/  ISETP.GT.AND P0, PT, R110, R215, PT ;  /* 0x000000d76e00720c */ /* 0x000fe40003f04270 */
[----:B------:R-:W-:Y:S01]  /*c5a0*/  HMMA.16816.F32 R48, R124, R44, RZ ;  /* 0x0000002c7c30723c */ /* 0x000fe200000018ff */
[----:B------:R-:W3:Y:S04]  /*c5b0*/  LDSM.16.M88.4 R36, [R203+0x8100] ;  /* 0x00810000cb24783b */ /* 0x000ee80000000200 */
[----:B------:R-:W3:Y:S03]  /*c5c0*/  LDSM.16.M88.4 R100, [R203+0x8900] ;  /* 0x00890000cb64783b */ /* 0x000ee60000000200 */
[C---:B-1----:R-:W-:Y:S01]  /*c5d0*/  HMMA.16816.F32 R64, R136.reuse, R24, R64 ;  /* 0x000000188840723c */ /* 0x042fe20000001840 */
[----:B------:R-:W1:Y:S04]  /*c5e0*/  LDSM.16.M88.4 R32, [R203+0x9100] ;  /* 0x00910000cb20783b */ /* 0x000e680000000200 */
[----:B----4-:R-:W4:Y:S03]  /*c5f0*/  LDSM.16.M88.4 R28, [R203+0x9900] ;  /* 0x00990000cb1c783b */ /* 0x010f260000000200 */
[----:B------:R-:W-:Y:S01]  /*c600*/  HMMA.16816.F32 R60, R136, R26, R60 ;  /* 0x0000001a883c723c */ /* 0x000fe2000000183c */
[----:B------:R-:W1:Y:S04]  /*c610*/  LDSM.16.M88.4 R24, [R203+0xa100] ;  /* 0x00a10000cb18783b */ /* 0x000e680000000200 */
[----:B------:R-:W-:Y:S03]  /*c620*/  LDSM.16.M88.4 R96, [R194] ;  /* 0x00000000c260783b */ /* 0x000fe60000000200 */
[----:B------:R-:W-:Y:S01]  /*c630*/  HMMA.16816.F32 R44, R124, R46, RZ ;  /* 0x0000002e7c2c723c */ /* 0x000fe200000018ff */
[----:B------:R-:W-:Y:S04]  /*c640*/  LDSM.16.M88.4 R92, [R194+0x800] ;  /* 0x00080000c25c783b */ /* 0x000fe80000000200 */
[----:B-----5:R-:W-:Y:S03]  /*c650*/  LDSM.16.M88.4 R88, [R194+0x1000] ;  /* 0x00100000c258783b */ /* 0x020fe60000000200 */
[C---:B--2---:R-:W-:Y:S01]  /*c660*/  HMMA.16816.F32 R56, R136.reuse, R20, R56 ;  /* 0x000000148838723c */ /* 0x044fe20000001838 */
[----:B------:R-:W-:Y:S04]  /*c670*/  LDSM.16.M88.4 R104, [R203+0xb900] ;  /* 0x00b90000cb68783b */ /* 0x000fe80000000200 */
[----:B------:R-:W0:Y:S03]  /*c680*/  LDGDEPBAR ;  /* 0x00000000000079af */ /* 0x000e260000000000 */
[C---:B------:R-:W-:Y:S01]  /*c690*/  HMMA.16816.F32 R52, R136.reuse, R22, R52 ;  /* 0x000000168834723c */ /* 0x040fe20000001834 */
[----:B------:R-:W2:Y:S07]  /*c6a0*/  LDSM.16.M88.4 R20, [R203+0xa900] ;  /* 0x00a90000cb14783b */ /* 0x000eae0000000200 */
[C---:B------:R-:W-:Y:S08]  /*c6b0*/  HMMA.16816.F32 R48, R136.reuse, R40, R48 ;  /* 0x000000288830723c */ /* 0x040ff00000001830 */
[----:B------:R-:W-:Y:S01]  /*c6c0*/  HMMA.16816.F32 R44, R136, R42, R44 ;  /* 0x0000002a882c723c */ /* 0x000fe2000000182c */
[----:B------:R-:W5:Y:S07]  /*c6d0*/  LDSM.16.M88.4 R40, [R194+0x1800] ;  /* 0x00180000c228783b */ /* 0x000f6e0000000200 */
[C---:B---3--:R-:W-:Y:S08]  /*c6e0*/  HMMA.16816.F32 R16, R156.reuse, R36, R16 ;  /* 0x000000249c10723c */ /* 0x048ff00000001810 */
[C---:B------:R-:W-:Y:S01]  /*c6f0*/  HMMA.16816.F32 R8, R156.reuse, R38, R8 ;  /* 0x000000269c08723c */ /* 0x040fe20000001808 */
[----:B------:R-:W3:Y:S07]  /*c700*/  LDSM.16.M88.4 R36, [R194+0x2000] ;  /* 0x00200000c224783b */ /* 0x000eee0000000200 */
[C---:B------:R-:W-:Y:S08]  /*c710*/  HMMA.16816.F32 R84, R156.reuse, R100, R84 ;  /* 0x000000649c54723c */ /* 0x040ff00000001854 */
[C---:B------:R-:W-:Y:S01]  /*c720*/  HMMA.16816.F32 R80, R156.reuse, R102, R80 ;  /* 0x000000669c50723c */ /* 0x040fe20000001850 */
[----:B------:R-:W2:Y:S07]  /*c730*/  LDSM.16.M88.4 R100, [R194+0x2800] ;  /* 0x00280000c264783b */ /* 0x000eae0000000200 */
[C---:B-1----:R-:W-:Y:S08]  /*c740*/  HMMA.16816.F32 R76, R156.reuse, R32, R76 ;  /* 0x000000209c4c723c */ /* 0x042ff0000000184c */
[C---:B------:R-:W-:Y:S01]  /*c750*/  HMMA.16816.F32 R68, R156.reuse, R34, R68 ;  /* 0x000000229c44723c */ /* 0x040fe20000001844 */
[----:B------:R-:W1:Y:S07]  /*c760*/  LDSM.16.M88.4 R32, [R206+0xb100] ;  /* 0x00b10000ce20783b */ /* 0x000e6e0000000200 */
[C---:B----4-:R-:W-:Y:S08]  /*c770*/  HMMA.16816.F32 R64, R156.reuse, R28, R64 ;  /* 0x0000001c9c40723c */ /* 0x050ff00000001840 */
[C---:B------:R-:W-:Y:S01]  /*c780*/  HMMA.16816.F32 R60, R156.reuse, R30, R60 ;  /* 0x0000001e9c3c723c */ /* 0x040fe2000000183c */
[----:B------:R-:W4:Y:S07]  /*c790*/  LDSM.16.M88.4 R28, [R206+0xb900] ;  /* 0x00b90000ce1c783b */ /* 0x000f2e0000000200 */
[C---:B------:R-:W-:Y:S08]  /*c7a0*/  HMMA.16816.F32 R56, R156.reuse, R24, R56 ;  /* 0x000000189c38723c */ /* 0x040ff00000001838 */
[C---:B------:R-:W-:Y:S01]  /*c7b0*/  HMMA.16816.F32 R52, R156.reuse, R26, R52 ;  /* 0x0000001a9c34723c */ /* 0x040fe20000001834 */
[----:B------:R-:W1:Y:S07]  /*c7c0*/  LDSM.16.M88.4 R24, [R206+0xc100] ;  /* 0x00c10000ce18783b */ /* 0x000e6e0000000200 */
[C---:B--2---:R-:W-:Y:S08]  /*c7d0*/  HMMA.16816.F32 R48, R156.reuse, R20, R48 ;  /* 0x000000149c30723c */ /* 0x044ff00000001830 */
[----:B------:R-:W-:Y:S01]  /*c7e0*/  HMMA.16816.F32 R44, R156, R22, R44 ;  /* 0x000000169c2c723c */ /* 0x000fe2000000182c */
[----:B------:R-:W2:Y:S07]  /*c7f0*/  LDSM.16.M88.4 R20, [R206+0xc900] ;  /* 0x00c90000ce14783b */ /* 0x000eae0000000200 */
[C---:B------:R-:W-:Y:S08]  /*c800*/  HMMA.16816.F32 R16, R164.reuse, R96, R16 ;  /* 0x00000060a410723c */ /* 0x040ff00000001810 */
[C---:B------:R-:W-:Y:S01]  /*c810*/  HMMA.16816.F32 R8, R164.reuse, R98, R8 ;  /* 0x00000062a408723c */ /* 0x040fe20000001808 */
[----:B------:R-:W1:Y:S07]  /*c820*/  LDSM.16.M88.4 R96, [R206+0xd100] ;  /* 0x00d10000ce60783b */ /* 0x000e6e0000000200 */
[C---:B------:R-:W-:Y:S08]  /*c830*/  HMMA.16816.F32 R84, R164.reuse, R92, R84 ;  /* 0x0000005ca454723c */ /* 0x040ff00000001854 */
        /* <DEDUP_REMOVED lines=8> */
[C---:B---3--:R-:W-:Y:S08]  /*c8c0*/  HMMA.16816.F32 R56, R164.reuse, R36, R56 ;  /* 0x00000024a438723c */ /* 0x048ff00000001838 */
[C---:B------:R-:W-:Y:S01]  /*c8d0*/  HMMA.16816.F32 R52, R164.reuse, R38, R52 ;  /* 0x00000026a434723c */ /* 0x040fe20000001834 */
[----:B------:R-:W3:Y:S07]  /*c8e0*/  LDSM.16.M88.4 R36, [R205+0x4000] ;  /* 0x00400000cd24783b */ /* 0x000eee0000000200 */
[C---:B------:R-:W-:Y:S08]  /*c8f0*/  HMMA.16816.F32 R48, R164.reuse, R100, R48 ;  /* 0x00000064a430723c */ /* 0x040ff00000001830 */
[----:B------:R-:W-:Y:S01]  /*c900*/  HMMA.16816.F32 R44, R164, R102, R44 ;  /* 0x00000066a42c723c */ /* 0x000fe2000000182c */
[----:B------:R-:W-:Y:S07]  /*c910*/  LDSM.16.M88.4 R100, [R203+0xc100] ;  /* 0x00c10000cb64783b */ /* 0x000fee0000000200 */
        /* <DEDUP_REMOVED lines=20> */
[----:B------:R-:W2:Y:S07]  /*ca60*/  LDSM.16.M88.4 R88, [R203+0xd900] ;  /* 0x00d90000cb58783b */ /* 0x000eae0000000200 */
[C---:B-----5:R-:W-:Y:S08]  /*ca70*/  HMMA.16816.F32 R84, R172.reuse, R40, R84 ;  /* 0x00000028ac54723c */ /* 0x060ff00000001854 */
[C---:B------:R-:W-:Y:S01]  /*ca80*/  HMMA.16816.F32 R80, R172.reuse, R42, R80 ;  /* 0x0000002aac50723c */ /* 0x040fe20000001850 */
[----:B------:R-:W5:Y:S07]  /*ca90*/  LDSM.16.M88.4 R40, [R194+0x3000] ;  /* 0x00300000c228783b */ /* 0x000f6e0000000200 */
        /* <DEDUP_REMOVED lines=9> */
[C---:B------:R-:W-:Y:S08]  /*cb30*/  HMMA.16816.F32 R48, R172.reuse, R24, R48 ;  /* 0x00000018ac30723c */ /* 0x040ff00000001830 */
[----:B------:R-:W-:Y:S01]  /*cb40*/  HMMA.16816.F32 R44, R172, R26, R44 ;  /* 0x0000001aac2c723c */ /* 0x000fe2000000182c */
[----:B------:R-:W1:Y:S07]  /*cb50*/  LDSM.16.M88.4 R24, [R194+0x5000] ;  /* 0x00500000c218783b */ /* 0x000e6e0000000200 */
[C---:B--2---:R-:W-:Y:S08]  /*cb60*/  HMMA.16816.F32 R16, R176.reuse, R20, R16 ;  /* 0x00000014b010723c */ /* 0x044ff00000001810 */
[----:B------:R-:W-:Y:S01]  /*cb70*/  HMMA.16816.F32 R8, R176, R22, R8 ;  /* 0x00000016b008723c */ /* 0x000fe20000001808 */
[----:B------:R-:W2:Y:S01]  /*cb80*/  LDSM.16.M88.4 R20, [R194+0x5800] ;  /* 0x00580000c214783b */ /* 0x000ea20000000200 */
        /* <DEDUP_REMOVED lines=11> */
[C---:B-----5:R-:W-:Y:S08]  /*cc40*/  HMMA.16816.F32 R16, R180.reuse, R40, R16 ;  /* 0x00000028b410723c */ /* 0x060ff00000001810 */
[C---:B------:R-:W-:Y:S08]  /*cc50*/  HMMA.16816.F32 R8, R180.reuse, R42, R8 ;  /* 0x0000002ab408723c */ /* 0x040ff00000001808 */
[C---:B---3--:R-:W-:Y:S08]  /*cc60*/  HMMA.16816.F32 R84, R180.reuse, R36, R84 ;  /* 0x00000024b454723c */ /* 0x048ff00000001854 */
[C---:B------:R-:W-:Y:S08]  /*cc70*/  HMMA.16816.F32 R80, R180.reuse, R38, R80 ;  /* 0x00000026b450723c */ /* 0x040ff00000001850 */
[C---:B-1----:R-:W-:Y:S08]  /*cc80*/  HMMA.16816.F32 R76, R180.reuse, R32, R76 ;  /* 0x00000020b44c723c */ /* 0x042ff0000000184c */
[C---:B------:R-:W-:Y:S08]  /*cc90*/  HMMA.16816.F32 R68, R180.reuse, R34, R68 ;  /* 0x00000022b444723c */ /* 0x040ff00000001844 */
[C---:B----4-:R-:W-:Y:S08]  /*cca0*/  HMMA.16816.F32 R64, R180.reuse, R28, R64 ;  /* 0x0000001cb440723c */ /* 0x050ff00000001840 */
[C---:B------:R-:W-:Y:S08]  /*ccb0*/  HMMA.16816.F32 R60, R180.reuse, R30, R60 ;  /* 0x0000001eb43c723c */ /* 0x040ff0000000183c */
[C---:B------:R-:W-:Y:S08]  /*ccc0*/  HMMA.16816.F32 R56, R180.reuse, R24, R56 ;  /* 0x00000018b438723c */ /* 0x040ff00000001838 */
[C---:B------:R-:W-:Y:S08]  /*ccd0*/  HMMA.16816.F32 R52, R180.reuse, R26, R52 ;  /* 0x0000001ab434723c */ /* 0x040ff00000001834 */
[C---:B--2---:R-:W-:Y:S08]  /*cce0*/  HMMA.16816.F32 R48, R180.reuse, R20, R48 ;  /* 0x00000014b430723c */ /* 0x044ff00000001830 */
[----:B------:R-:W-:Y:S01]  /*ccf0*/  HMMA.16816.F32 R44, R180, R22, R44 ;  /* 0x00000016b42c723c */ /* 0x000fe2000000182c */
[----:B------:R-:W-:Y:S06]  /*cd00*/  BAR.SYNC.DEFER_BLOCKING 0x0 ;  /* 0x0000000000007b1d */ /* 0x000fec0000010000 */
[----:B------:R-:W-:Y:S05]  /*cd10*/  @!P0 BRA `(.L_x_382) ;  /* 0x000001b000008947 */ /* 0x000fea0003800000 */
[----:B------:R-:W-:Y:S01]  /*cd20*/  IADD3 R21, R14, -0x2, RZ ;  /* 0xfffffffe0e157810 */ /* 0x000fe20007ffe0ff */
[----:B------:R-:W-:-:S02]  /*cd30*/  USHF.L.U32 UR5, UR10, 0x6, URZ ;  /* 0x000000060a057899 */ /* 0x000fc4000800063f */
[----:B------:R-:W-:Y:S01]  /*cd40*/  ULDC UR4, c[0x0][0x1e4] ;  /* 0x0000790000047ab9 */ /* 0x000fe20000000800 */
[----:B------:R-:W-:Y:S01]  /*cd50*/  SHF.R.S32.HI R7, RZ, 0x1f, R21 ;  /* 0x0000001fff077819 */ /* 0x000fe20000011415 */
[----:B------:R-:W-:Y:S01]  /*cd60*/  IMAD R15, R15, R21, RZ ;  /* 0x000000150f0f7224 */ /* 0x000fe200078e02ff */
[----:B------:R-:W-:Y:S01]  /*cd70*/  USHF.L.U64.HI UR4, UR10, UR9, UR4 ;  /* 0x000000090a047299 */ /* 0x000fe20008010204 */
        /* <DEDUP_REMOVED lines=21> */
.L_x_382:
        /* <DEDUP_REMOVED lines=17> */
[----:B------:R-:W-:Y:S01]  /*cfe0*/  ISETP.NE.AND P0, PT, R209, 0x1, PT ;  /* 0x00000001d100780c */ /* 0x000fe20003f05270 */
[----:B------:R-:W-:Y:S02]  /*cff0*/  IMAD R7, R20, 0x10, R7 ;  /* 0x0000001014077824 */ /* 0x000fe400078e0207 */
[----:B------:R-:W-:Y:S01]  /*d000*/  IMAD.IADD R74, R74, 0x1, -R13 ;  /* 0x000000014a4a7824 */ /* 0x000fe200078e0a0d */
[----:B------:R-:W-:-:S03]  /*d010*/  LOP3.LUT R13, R4, 0x7ffffffc, RZ, 0xc0, !PT ;  /* 0x7ffffffc040d7812 */ /* 0x000fc600078ec0ff */
[----:B------:R-:W-:Y:S02]  /*d020*/  IMAD R221, R74, 0x8, R7 ;  /* 0x000000084add7824 */ /* 0x000fe400078e0207 */
[----:B------:R-:W-:Y:S01]  /*d030*/  IMAD.IADD R222, R0, 0x1, -R13 ;  /* 0x0000000100de7824 */ /* 0x000fe200078e0a0d */
[----:B------:R-:W-:Y:S01]  /*d040*/  IADD3 R13, R207, 0x1, R12 ;  /* 0x00000001cf0d7810 */ /* 0x000fe20007ffe00c */
[----:B------:R-:W-:Y:S02]  /*d050*/  IMAD.MOV.U32 R24, RZ, RZ, R221 ;  /* 0x000000ffff187224 */ /* 0x000fe400078e00dd */
[----:B------:R-:W-:-:S04]  /*d060*/  @P0 IMAD.HI.U32 R6, R221, c[0x0][0x2c8], RZ ;  /* 0x0000b200dd060a27 */ /* 0x000fc800078e00ff */
[----:B------:R-:W-:Y:S01]  /*d070*/  IMAD.SHL.U32 R222, R222, 0x2, RZ ;  /* 0x00000002dede7824 */ /* 0x000fe200078e00ff */
[----:B------:R-:W-:Y:S02]  /*d080*/  @P0 SHF.R.U32.HI R24, RZ, c[0x0][0x2cc], R6 ;  /* 0x0000b300ff180a19 */ /* 0x000fe40000011606 */
[----:B------:R-:W-:Y:S01]  /*d090*/  ISETP.GE.AND P0, PT, R208, 0x1, PT ;  /* 0x00000001d000780c */ /* 0x000fe20003f06270 */
[--C-:B------:R-:W-:Y:S01]  /*d0a0*/  IMAD.IADD R4, R12, 0x1, -R222.reuse ;  /* 0x000000010c047824 */ /* 0x100fe200078e0ade */
[----:B------:R-:W-:Y:S01]  /*d0b0*/  IADD3 R20, -R212, R13, -R222 ;  /* 0x0000000dd4147210 */ /* 0x000fe20007ffe9de */
[----:B------:R-:W1:Y:S01]  /*d0c0*/  SHFL.IDX PT, R7, R24, RZ, 0x1c1f ;  /* 0x001c1fff18077589 */ /* 0x000e6200000e0000 */
[----:B------:R-:W-:Y:S02]  /*d0d0*/  IADD3 R6, -R222, R207, R12 ;  /* 0x000000cfde067210 */ /* 0x000fe40007ffe10c */
[C---:B------:R-:W-:Y:S02]  /*d0e0*/  IADD3 R23, R20.reuse, c[0x0][0x328], RZ ;  /* 0x0000ca0014177a10 */ /* 0x040fe40007ffe0ff */
[----:B------:R-:W-:-:S03]  /*d0f0*/  IADD3 R20, R20, UR10, RZ ;  /* 0x0000000a14147c10 */ /* 0x000fc6000fffe0ff */
        /* <DEDUP_REMOVED lines=15> */
.L_x_385:
[----:B------:R-:W-:-:S04]  /*d1f0*/  MOV R0, c[0x0][0x32c] ;  /* 0x0000cb0000007a02 */ /* 0x000fc80000000f00 */
[----:B------:R-:W-:-:S13]  /*d200*/  ISETP.NE.AND P0, PT, R0, 0x1, PT ;  /* 0x000000010000780c */ /* 0x000fda0003f05270 */
[----:B------:R-:W-:-:S05]  /*d210*/  @P0 IMAD.HI.U32 R0, R7, c[0x0][0x330], RZ ;  /* 0x0000cc0007000a27 */ /* 0x000fca00078e00ff */
[----:B------:R-:W-:Y:S02]  /*d220*/  @P0 SHF.R.U32.HI R7, RZ, c[0x0][0x334], R0 ;  /* 0x0000cd00ff070a19 */ /* 0x000fe40000011600 */
.L_x_386:
[----:B------:R-:W-:Y:S05]  /*d230*/  BSYNC B0 ;  /* 0x0000000000007941 */ /* 0x000fea0003800000 */
.L_x_384:
[----:B------:R-:W-:-:S05]  /*d240*/  IMAD R0, R7, c[0x0][0x32c], R4 ;  /* 0x0000cb0007007a24 */ /* 0x000fca00078e0204 */
[----:B------:R-:W-:Y:S02]  /*d250*/  IADD3 R7, R0, c[0x0][0x32c], RZ ;  /* 0x0000cb0000077a10 */ /* 0x000fe40007ffe0ff */
[----:B------:R-:W-:Y:S02]  /*d260*/  IMNMX R25, R25, R0, !PT ;  /* 0x0000000019197217 */ /* 0x000fe40007800200 */
[----:B------:R-:W-:Y:S02]  /*d270*/  IMNMX R26, R26, R7, PT ;  /* 0x000000071a1a7217 */ /* 0x000fe40003800200 */
.L_x_383:
[C---:B------:R-:W-:Y:S02]  /*d280*/  ISETP.GE.AND P0, PT, R12.reuse, 0x2, PT ;  /* 0x000000020c00780c */ /* 0x040fe40003f06270 */
[----:B------:R-:W-:Y:S02]  /*d290*/  ISETP.GE.AND P1, PT, R12, 0x9, PT ;  /* 0x000000090c00780c */ /* 0x000fe40003f26270 */
[----:B------:R-:W-:Y:S02]  /*d2a0*/  P2R R0, PR, RZ, 0x1 ;  /* 0x00000001ff007803 */ /* 0x000fe40000000000 */
[----:B------:R-:W-:-:S02]  /*d2b0*/  ISETP.GT.AND P0, PT, R25, 0x1, !P0 ;  /* 0x000000011900780c */ /* 0x000fc40004704270 */
[----:B------:R-:W-:Y:S02]  /*d2c0*/  P2R R41, PR, RZ, 0x2 ;  /* 0x00000002ff297803 */ /* 0x000fe40000000000 */
[----:B------:R-:W-:Y:S02]  /*d2d0*/  ISETP.LT.OR P0, PT, R26, 0x2, P0 ;  /* 0x000000021a00780c */ /* 0x000fe40000701670 */
[C---:B------:R-:W-:Y:S02]  /*d2e0*/  ISETP.GE.AND P6, PT, R12.reuse, 0x3a, PT ;  /* 0x0000003a0c00780c */ /* 0x040fe40003fc6270 */
        /* <DEDUP_REMOVED lines=21> */
[C---:B------:R-:W-:Y:S02]  /*d440*/  ISETP.GT.AND P0, PT, R25.reuse, 0x18, !P1 ;  /* 0x000000181900780c */ /* 0x040fe40004f04270 */
        /* <DEDUP_REMOVED lines=37> */
[C---:B------:R-:W-:Y:S02]  /*d6a0*/  ISETP.GE.AND P5, PT, R12.reuse, 0x41, PT ;  /* 0x000000410c00780c */ /* 0x040fe40003fa6270 */
[----:B------:R-:W-:Y:S02]  /*d6b0*/  FSEL R155, R65, -INF , !P0 ;  /* 0xff800000419b7808 */ /* 0x000fe40004000000 */
[----:B------:R-:W-:Y:S02]  /*d6c0*/  ISETP.GT.AND P0, PT, R25, 0x38, !P1 ;  /* 0x000000381900780c */ /* 0x000fe40004f04270 */
[----:B------:R-:W-:-:S02]  /*d6d0*/  ISETP.GE.AND P4, PT, R12, 0x42, PT ;  /* 0x000000420c00780c */ /* 0x000fc40003f86270 */
[----:B------:R-:W-:Y:S02]  /*d6e0*/  ISETP.LT.OR P0, PT, R26, 0x39, P0 ;  /* 0x000000391a00780c */ /* 0x000fe40000701670 */
[----:B------:R-:W-:Y:S02]  /*d6f0*/  ISETP.GE.AND P3, PT, R12, 0x49, PT ;  /* 0x000000490c00780c */ /* 0x000fe40003f66270 */
        /* <DEDUP_REMOVED lines=10> */
[----:B------:R-:W-:-:S04]  /*d7a0*/  ISETP.GT.AND P0, PT, R25, 0x41, !P4 ;  /* 0x000000411900780c */ /* 0x000fc80006704270 */
[----:B------:R-:W-:-:S04]  /*d7b0*/  ISETP.LT.OR P0, PT, R26, 0x42, P0 ;  /* 0x000000421a00780c */ /* 0x000fc80000701670 */
[----:B------:R-:W-:Y:S02]  /*d7c0*/  FSEL R151, R57, -INF , !P0 ;  /* 0xff80000039977808 */ /* 0x000fe40004000000 */
[----:B------:R-:W-:-:S04]  /*d7d0*/  ISETP.GT.AND P0, PT, R25, 0x48, !P3 ;  /* 0x000000481900780c */ /* 0x000fc80005f04270 */
[----:B------:R-:W-:-:S04]  /*d7e0*/  ISETP.LT.OR P0, PT, R26, 0x49, P0 ;  /* 0x000000491a00780c */ /* 0x000fc80000701670 */
[----:B------:R-:W-:Y:S02]  /*d7f0*/  FSEL R153, R52, -INF , !P0 ;  /* 0xff80000034997808 */ /* 0x000fe40004000000 */
[----:B------:R-:W-:Y:S02]  /*d800*/  ISETP.GT.AND P0, PT, R25, 0x49, !P2 ;  /* 0x000000491900780c */ /* 0x000fe40005704270 */
[----:B------:R-:W-:Y:S02]  /*d810*/  P2R R52, PR, RZ, 0x2 ;  /* 0x00000002ff347803 */ /* 0x000fe40000000000 */
[----:B------:R-:W-:-:S04]  /*d820*/  ISETP.LT.OR P0, PT, R26, 0x4a, P0 ;  /* 0x0000004a1a00780c */ /* 0x000fc80000701670 */
        /* <DEDUP_REMOVED lines=13> */
[----:B------:R-:W-:-:S04]  /*d900*/  ISETP.LT.OR P0, PT, R26, 0x59, P0 ;  /* 0x000000591a00780c */ /* 0x000fc80000701670 */
[----:B------:R-:W-:Y:S02]  /*d910*/  FSEL R133, R44, -INF , !P0 ;  /* 0xff8000002c857808 */ /* 0x000fe40004000000 */
[----:B------:R-:W-:-:S04]  /*d920*/  ISETP.GT.AND P0, PT, R25, RZ, !P1 ;  /* 0x000000ff1900720c */ /* 0x000fc80004f04270 */
[----:B------:R-:W-:-:S04]  /*d930*/  ISETP.LT.OR P0, PT, R26, 0x1, P0 ;  /* 0x000000011a00780c */ /* 0x000fc80000701670 */
[----:B------:R-:W-:Y:S02]  /*d940*/  FSEL R22, R16, -INF , !P0 ;  /* 0xff80000010167808 */ /* 0x000fe40004000000 */
[----:B------:R-:W-:Y:S01]  /*d950*/  ISETP.GE.AND P0, PT, R12, 0x5a, PT ;  /* 0x0000005a0c00780c */ /* 0x000fe20003f06270 */
[----:B------:R-:W1:Y:S03]  /*d960*/  SHFL.IDX PT, R16, R24, 0x1, 0x1c1f ;  /* 0x003c1f0018107f89 */ /* 0x000e6600000e0000 */
[----:B------:R-:W-:Y:S02]  /*d970*/  P2R R12, PR, RZ, 0x1 ;  /* 0x00000001ff0c7803 */ /* 0x000fe40000000000 */
[----:B------:R-:W-:-:S04]  /*d980*/  ISETP.GT.AND P0, PT, R25, 0x59, !P0 ;  /* 0x000000591900780c */ /* 0x000fc80004704270 */
[----:B------:R-:W-:-:S04]  /*d990*/  ISETP.LT.OR P0, PT, R26, 0x5a, P0 ;  /* 0x0000005a1a00780c */ /* 0x000fc80000701670 */
[----:B------:R-:W-:Y:S02]  /*d9a0*/  FSEL R131, R45, -INF , !P0 ;  /* 0xff8000002d837808 */ /* 0x000fe40004000000 */
[----:B------:R-:W-:Y:S01]  /*d9b0*/  ISETP.GE.AND P0, PT, R208, 0x1, PT ;  /* 0x00000001d000780c */ /* 0x000fe20003f06270 */
[--C-:B-1----:R-:W-:Y:S02]  /*d9c0*/  IMAD.IADD R23, R23, 0x1, R16.reuse ;  /* 0x0000000117177824 */ /* 0x102fe400078e0210 */
[----:B------:R-:W-:-:S03]  /*d9d0*/  IMAD.IADD R25, R20, 0x1, R16 ;  /* 0x0000000114197824 */ /* 0x000fc600078e0210 */
[----:B------:R-:W-:-:S07]  /*d9e0*/  IMNMX R23, R23, R6, PT ;  /* 0x0000000617177217 */ /* 0x000fce0003800200 */
        /* <DEDUP_REMOVED lines=12> */
.L_x_389:
[----:B------:R-:W-:-:S04]  /*dab0*/  MOV R6, c[0x0][0x32c] ;  /* 0x0000cb0000067a02 */ /* 0x000fc80000000f00 */
[----:B------:R-:W-:-:S13]  /*dac0*/  ISETP.NE.AND P0, PT, R6, 0x1, PT ;  /* 0x000000010600780c */ /* 0x000fda0003f05270 */
[----:B------:R-:W-:-:S05]  /*dad0*/  @P0 IMAD.HI.U32 R6, R45, c[0x0][0x330], RZ ;  /* 0x0000cc002d060a27 */ /* 0x000fca00078e00ff */
[----:B------:R-:W-:Y:S02]  /*dae0*/  @P0 SHF.R.U32.HI R45, RZ, c[0x0][0x334], R6 ;  /* 0x0000cd00ff2d0a19 */ /* 0x000fe40000011606 */
.L_x_390:
[----:B------:R-:W-:Y:S05]  /*daf0*/  BSYNC B0 ;  /* 0x0000000000007941 */ /* 0x000fea0003800000 */
.L_x_388:
[----:B------:R-:W-:-:S05]  /*db00*/  IMAD R6, R45, c[0x0][0x32c], R4 ;  /* 0x0000cb002d067a24 */ /* 0x000fca00078e0204 */
[----:B------:R-:W-:Y:S02]  /*db10*/  IADD3 R4, R6, c[0x0][0x32c], RZ ;  /* 0x0000cb0006047a10 */ /* 0x000fe40007ffe0ff */
[----:B------:R-:W-:Y:S02]  /*db20*/  IMNMX R25, R25, R6, !PT ;  /* 0x0000000619197217 */ /* 0x000fe40007800200 */
[----:B------:R-:W-:Y:S02]  /*db30*/  IMNMX R23, R23, R4, PT ;  /* 0x0000000417177217 */ /* 0x000fe40003800200 */
.L_x_387:
[----:B------:R-:W-:Y:S01]  /*db40*/  ISETP.NE.AND P0, PT, R41, RZ, PT ;  /* 0x000000ff2900720c */ /* 0x000fe20003f05270 */
[----:B------:R-:W-:-:S03]  /*db50*/  IMAD.SHL.U32 R204, R2, 0x2, RZ ;  /* 0x0000000202cc7824 */ /* 0x000fc600078e00ff */
[----:B------:R-:W-:Y:S01]  /*db60*/  ISETP.GT.AND P0, PT, R25, 0x8, !P0 ;  /* 0x000000081900780c */ /* 0x000fe20004704270 */
[--C-:B------:R-:W-:Y:S01]  /*db70*/  IMAD R202, R5, 0x2, R204.reuse ;  /* 0x0000000205ca7824 */ /* 0x100fe200078e02cc */
[----:B------:R-:W-:Y:S01]  /*db80*/  LDSM.16.MT88.4 R96, [R204+0x3100] ;  /* 0x00310000cc60783b */ /* 0x000fe20000004200 */
[----:B------:R-:W-:Y:S01]  /*db90*/  IMAD R201, R3, 0x2, R204 ;  /* 0x0000000203c97824 */ /* 0x000fe200078e02cc */
[----:B------:R-:W-:Y:S01]  /*dba0*/  ISETP.LT.OR P0, PT, R23, 0x9, P0 ;  /* 0x000000091700780c */ /* 0x000fe20000701670 */
[----:B------:R-:W-:Y:S01]  /*dbb0*/  IMAD R200, R3, 0x2, R202 ;  /* 0x0000000203c87824 */ /* 0x000fe200078e02ca */
[----:B------:R-:W-:Y:S02]  /*dbc0*/  LDSM.16.MT88.4 R108, [R204+0x100] ;  /* 0x00010000cc6c783b */ /* 0x000fe40000004200 */
[----:B------:R-:W-:Y:S02]  /*dbd0*/  FSEL R6, R10, -INF , !P0 ;  /* 0xff8000000a067808 */ /* 0x000fe40004000000 */
[----:B------:R-:W-:Y:S01]  /*dbe0*/  ISETP.NE.AND P0, PT, R40, RZ, PT ;  /* 0x000000ff2800720c */ /* 0x000fe20003f05270 */
[----:B------:R-:W-:Y:S03]  /*dbf0*/  LDSM.16.MT88.4 R88, [R200+0x100] ;  /* 0x00010000c858783b */ /* 0x000fe60000004200 */
[----:B------:R-:W-:Y:S01]  /*dc00*/  ISETP.GT.AND P0, PT, R25, 0x9, !P0 ;  /* 0x000000091900780c */ /* 0x000fe20004704270 */
[----:B------:R-:W-:Y:S03]  /*dc10*/  LDSM.16.MT88.4 R72, [R202+0x100] ;  /* 0x00010000ca48783b */ /* 0x000fe60000004200 */
[----:B------:R-:W-:Y:S01]  /*dc20*/  ISETP.LT.OR P0, PT, R23, 0xa, P0 ;  /* 0x0000000a1700780c */ /* 0x000fe20000701670 */
[----:B------:R-:W-:Y:S03]  /*dc30*/  LDSM.16.MT88.4 R104, [R202+0x3100] ;  /* 0x00310000ca68783b */ /* 0x000fe60000004200 */
        /* <DEDUP_REMOVED lines=47> */
[----:B------:R-:W-:Y:S02]  /*df30*/  ISETP.GT.AND P0, PT, R25, 0x39, !P6 ;  /* 0x000000391900780c */ /* 0x000fe40007704270 */
[----:B------:R-:W-:Y:S02]  /*df40*/  ISETP.NE.AND P6, PT, R52, RZ, PT ;  /* 0x000000ff3400720c */ /* 0x000fe40003fc5270 */
[----:B------:R-:W-:-:S04]  /*df50*/  ISETP.LT.OR P0, PT, R23, 0x3a, P0 ;  /* 0x0000003a1700780c */ /* 0x000fc80000701670 */
[----:B------:R-:W-:Y:S02]  /*df60*/  FSEL R160, R63, -INF , !P0 ;  /* 0xff8000003fa07808 */ /* 0x000fe40004000000 */
[----:B------:R-:W-:Y:S02]  /*df70*/  ISETP.GT.AND P0, PT, R25, 0x40, !P5 ;  /* 0x000000401900780c */ /* 0x000fe40006f04270 */
[----:B------:R-:W-:Y:S02]  /*df80*/  ISETP.NE.AND P5, PT, R0, RZ, PT ;  /* 0x000000ff0000720c */ /* 0x000fe40003fa5270 */
[----:B------:R-:W-:Y:S02]  /*df90*/  ISETP.LT.OR P0, PT, R23, 0x41, P0 ;  /* 0x000000411700780c */ /* 0x000fe40000701670 */
[----:B------:R-:W-:Y:S02]  /*dfa0*/  FMNMX.FTZ R0, R22, R21, !PT ;  /* 0x0000001516007209 */ /* 0x000fe40007810000 */
[----:B------:R-:W-:-:S02]  /*dfb0*/  FSEL R162, R58, -INF , !P0 ;  /* 0xff8000003aa27808 */ /* 0x000fc40004000000 */
[----:B------:R-:W-:Y:S02]  /*dfc0*/  ISETP.GT.AND P0, PT, R25, 0x41, !P4 ;  /* 0x000000411900780c */ /* 0x000fe40006704270 */
[----:B------:R-:W-:Y:S02]  /*dfd0*/  FMNMX.FTZ R0, R17, R0, !PT ;  /* 0x0000000011007209 */ /* 0x000fe40007810000 */
[----:B------:R-:W-:Y:S02]  /*dfe0*/  ISETP.LT.OR P0, PT, R23, 0x42, P0 ;  /* 0x000000421700780c */ /* 0x000fe40000701670 */
[----:B------:R-:W-:Y:S02]  /*dff0*/  FMNMX.FTZ R0, R15, R0, !PT ;  /* 0x000000000f007209 */ /* 0x000fe40007810000 */
[----:B------:R-:W-:Y:S02]  /*e000*/  FSEL R184, R59, -INF , !P0 ;  /* 0xff8000003bb87808 */ /* 0x000fe40004000000 */
[----:B------:R-:W-:Y:S01]  /*e010*/  ISETP.GT.AND P0, PT, R25, 0x48, !P3 ;  /* 0x000000481900780c */ /* 0x000fe20005f04270 */
[----:B------:R-:W-:Y:S01]  /*e020*/  LDSM.16.MT88.4 R56, [R201+0x3100] ;  /* 0x00310000c938783b */ /* 0x000fe20000004200 */
[----:B------:R-:W-:-:S02]  /*e030*/  FMNMX.FTZ R0, R13, R0, !PT ;  /* 0x000000000d007209 */ /* 0x000fc40007810000 */
[----:B------:R-:W-:Y:S02]  /*e040*/  ISETP.LT.OR P0, PT, R23, 0x49, P0 ;  /* 0x000000491700780c */ /* 0x000fe40000701670 */
[----:B------:R-:W-:Y:S02]  /*e050*/  FMNMX.FTZ R0, R85, R0, !PT ;  /* 0x0000000055007209 */ /* 0x000fe40007810000 */
[----:B------:R-:W-:Y:S02]  /*e060*/  FSEL R152, R54, -INF , !P0 ;  /* 0xff80000036987808 */ /* 0x000fe40004000000 */
[----:B------:R-:W-:Y:S02]  /*e070*/  ISETP.GT.AND P0, PT, R25, 0x49, !P2 ;  /* 0x000000491900780c */ /* 0x000fe40005704270 */
[----:B------:R-:W-:Y:S02]  /*e080*/  FMNMX.FTZ R0, R7, R0, !PT ;  /* 0x0000000007007209 */ /* 0x000fe40007810000 */
[----:B------:R-:W-:-:S02]  /*e090*/  ISETP.LT.OR P0, PT, R23, 0x4a, P0 ;  /* 0x0000004a1700780c */ /* 0x000fc40000701670 */
[----:B------:R-:W-:Y:S02]  /*e0a0*/  FMNMX.FTZ R0, R9, R0, !PT ;  /* 0x0000000009007209 */ /* 0x000fe40007810000 */
[----:B------:R-:W-:Y:S02]  /*e0b0*/  FSEL R150, R55, -INF , !P0 ;  /* 0xff80000037967808 */ /* 0x000fe40004000000 */
[----:B------:R-:W-:Y:S02]  /*e0c0*/  ISETP.GT.AND P0, PT, R25, 0x1, !P5 ;  /* 0x000000011900780c */ /* 0x000fe40006f04270 */
[----:B------:R-:W-:Y:S02]  /*e0d0*/  FMNMX.FTZ R0, R37, R0, !PT ;  /* 0x0000000025007209 */ /* 0x000fe40007810000 */
[----:B------:R-:W-:Y:S02]  /*e0e0*/  ISETP.LT.OR P0, PT, R23, 0x2, P0 ;  /* 0x000000021700780c */ /* 0x000fe40000701670 */
[----:B------:R-:W-:-:S02]  /*e0f0*/  FMNMX.FTZ R0, R35, R0, !PT ;  /* 0x0000000023007209 */ /* 0x000fc40007810000 */
[----:B------:R-:W-:Y:S02]  /*e100*/  FSEL R24, R19, -INF , !P0 ;  /* 0xff80000013187808 */ /* 0x000fe40004000000 */
[----:B------:R-:W-:Y:S02]  /*e110*/  ISETP.GT.AND P0, PT, R25, RZ, !P1 ;  /* 0x000000ff1900720c */ /* 0x000fe40004f04270 */
[----:B------:R-:W-:Y:S02]  /*e120*/  FMNMX.FTZ R0, R33, R0, !PT ;  /* 0x0000000021007209 */ /* 0x000fe40007810000 */
[----:B------:R-:W-:Y:S02]  /*e130*/  ISETP.LT.OR P0, PT, R23, 0x1, P0 ;  /* 0x000000011700780c */ /* 0x000fe40000701670 */
[----:B------:R-:W-:Y:S02]  /*e140*/  FMNMX.FTZ R0, R119, R0, !PT ;  /* 0x0000000077007209 */ /* 0x000fe40007810000 */
[----:B------:R-:W-:-:S02]  /*e150*/  FSEL R18, R18, -INF , !P0 ;  /* 0xff80000012127808 */ /* 0x000fc40004000000 */
        /* <DEDUP_REMOVED lines=10> */
[----:B------:R-:W-:Y:S02]  /*e200*/  ISETP.GT.AND P0, PT, R25, 0x50, !P6 ;  /* 0x000000501900780c */ /* 0x000fe40007704270 */
[----:B------:R-:W-:-:S02]  /*e210*/  FMNMX.FTZ R19, R10, R19, !PT ;  /* 0x000000130a137209 */ /* 0x000fc40007810000 */
[----:B------:R-:W-:Y:S02]  /*e220*/  FMNMX.FTZ R0, R151, R0, !PT ;  /* 0x0000000097007209 */ /* 0x000fe40007810000 */
[----:B------:R-:W-:Y:S02]  /*e230*/  FMNMX.FTZ R19, R8, R19, !PT ;  /* 0x0000001308137209 */ /* 0x000fe40007810000 */
[----:B------:R-:W-:Y:S02]  /*e240*/  ISETP.LT.OR P0, PT, R23, 0x51, P0 ;  /* 0x000000511700780c */ /* 0x000fe40000701670 */
[----:B------:R-:W-:Y:S02]  /*e250*/  FMNMX.FTZ R19, R148, R19, !PT ;  /* 0x0000001394137209 */ /* 0x000fe40007810000 */
[----:B------:R-:W-:Y:S02]  /*e260*/  ISETP.NE.AND P4, PT, R42, RZ, PT ;  /* 0x000000ff2a00720c */ /* 0x000fe40003f85270 */
[----:B------:R-:W-:-:S02]  /*e270*/  FMNMX.FTZ R19, R128, R19, !PT ;  /* 0x0000001380137209 */ /* 0x000fc40007810000 */
[----:B------:R-:W-:Y:S02]  /*e280*/  FMNMX.FTZ R0, R153, R0, !PT ;  /* 0x0000000099007209 */ /* 0x000fe40007810000 */
[----:B------:R-:W-:Y:S02]  /*e290*/  FMNMX.FTZ R19, R146, R19, !PT ;  /* 0x0000001392137209 */ /* 0x000fe40007810000 */
[----:B------:R-:W-:Y:S02]  /*e2a0*/  FSEL R142, R50, -INF , !P0 ;  /* 0xff800000328e7808 */ /* 0x000fe40004000000 */
[----:B------:R-:W-:Y:S02]  /*e2b0*/  FMNMX.FTZ R19, R134, R19, !PT ;  /* 0x0000001386137209 */ /* 0x000fe40007810000 */
[----:B------:R-:W-:Y:S02]  /*e2c0*/  FMNMX.FTZ R0, R149, R0, !PT ;  /* 0x0000000095007209 */ /* 0x000fe40007810000 */
[----:B------:R-:W-:-:S02]  /*e2d0*/  FMNMX.FTZ R19, R224, R19, !PT ;  /* 0x00000013e0137209 */ /* 0x000fc40007810000 */
[----:B------:R-:W-:Y:S02]  /*e2e0*/  ISETP.GT.AND P0, PT, R25, 0x51, !P4 ;  /* 0x000000511900780c */ /* 0x000fe40006704270 */
[----:B------:R-:W-:Y:S02]  /*e2f0*/  FMNMX.FTZ R19, R154, R19, !PT ;  /* 0x000000139a137209 */ /* 0x000fe40007810000 */
[----:B------:R-:W-:Y:S02]  /*e300*/  ISETP.NE.AND P5, PT, R43, RZ, PT ;  /* 0x000000ff2b00720c */ /* 0x000fe40003fa5270 */
[----:B------:R-:W-:Y:S02]  /*e310*/  FMNMX.FTZ R19, R186, R19, !PT ;  /* 0x00000013ba137209 */ /* 0x000fe40007810000 */
[----:B------:R-:W-:Y:S02]  /*e320*/  FMNMX.FTZ R0, R141, R0, !PT ;  /* 0x000000008d007209 */ /* 0x000fe40007810000 */
[----:B------:R-:W-:-:S02]  /*e330*/  FMNMX.FTZ R19, R160, R19, !PT ;  /* 0x00000013a0137209 */ /* 0x000fc40007810000 */
[----:B------:R-:W-:Y:S02]  /*e340*/  ISETP.LT.OR P1, PT, R23, 0x52, P0 ;  /* 0x000000521700780c */ /* 0x000fe40000721670 */
[----:B------:R-:W-:Y:S02]  /*e350*/  FMNMX.FTZ R19, R162, R19, !PT ;  /* 0x00000013a2137209 */ /* 0x000fe40007810000 */
[----:B------:R-:W-:Y:S02]  /*e360*/  ISETP.NE.AND P6, PT, R12, RZ, PT ;  /* 0x000000ff0c00720c */ /* 0x000fe40003fc5270 */
[----:B------:R-:W-:Y:S02]  /*e370*/  FMNMX.FTZ R19, R184, R19, !PT ;  /* 0x00000013b8137209 */ /* 0x000fe40007810000 */
[----:B------:R-:W-:Y:S02]  /*e380*/  ISETP.GT.AND P0, PT, R25, 0x58, !P5 ;  /* 0x000000581900780c */ /* 0x000fe40006f04270 */
[----:B------:R-:W-:-:S02]  /*e390*/  FMNMX.FTZ R19, R152, R19, !PT ;  /* 0x0000001398137209 */ /* 0x000fc40007810000 */
[----:B------:R-:W-:Y:S02]  /*e3a0*/  FMNMX.FTZ R0, R135, R0, !PT ;  /* 0x0000000087007209 */ /* 0x000fe40007810000 */
[----:B------:R-:W-:Y:S02]  /*e3b0*/  FMNMX.FTZ R19, R150, R19, !PT ;  /* 0x0000001396137209 */ /* 0x000fe40007810000 */
[----:B------:R-:W-:Y:S02]  /*e3c0*/  FSEL R140, R51, -INF , !P1 ;  /* 0xff800000338c7808 */ /* 0x000fe40004800000 */
[----:B------:R-:W-:Y:S02]  /*e3d0*/  ISETP.GT.AND P2, PT, R25, 0x59, !P6 ;  /* 0x000000591900780c */ /* 0x000fe40007744270 */
[----:B------:R-:W-:Y:S02]  /*e3e0*/  ISETP.LT.OR P1, PT, R23, 0x59, P0 ;  /* 0x000000591700780c */ /* 0x000fe40000721670 */
[----:B------:R-:W-:-:S02]  /*e3f0*/  FMNMX.FTZ R19, R142, R19, !PT ;  /* 0x000000138e137209 */ /* 0x000fc40007810000 */
[----:B------:R-:W-:Y:S02]  /*e400*/  FMNMX.FTZ R0, R133, R0, !PT ;  /* 0x0000000085007209 */ /* 0x000fe40007810000 */
[----:B------:R-:W-:Y:S02]  /*e410*/  ISETP.LT.OR P0, PT, R23, 0x5a, P2 ;  /* 0x0000005a1700780c */ /* 0x000fe40001701670 */
[----:B------:R-:W-:Y:S02]  /*e420*/  FSEL R132, R46, -INF , !P1 ;  /* 0xff8000002e847808 */ /* 0x000fe40004800000 */
[----:B------:R-:W-:Y:S02]  /*e430*/  FMNMX.FTZ R19, R140, R19, !PT ;  /* 0x000000138c137209 */ /* 0x000fe40007810000 */
[----:B------:R-:W-:Y:S02]  /*e440*/  FMNMX.FTZ R11, R131, R0, !PT ;  /* 0x00000000830b7209 */ /* 0x000fe40007810000 */
[----:B------:R-:W-:-:S02]  /*e450*/  FSEL R130, R47, -INF , !P0 ;  /* 0xff8000002f827808 */ /* 0x000fc40004000000 */
[----:B------:R-:W-:Y:S01]  /*e460*/  FMNMX.FTZ R19, R132, R19, !PT ;  /* 0x0000001384137209 */ /* 0x000fe20007810000 */
[----:B------:R-:W1:Y:S01]  /*e470*/  SHFL.BFLY PT, R0, R11, 0x2, 0x1f ;  /* 0x0c401f000b007f89 */ /* 0x000e6200000e0000 */
[----:B------:R-:W-:Y:S02]  /*e480*/  ISETP.NE.AND P6, PT, R209, 0x1, PT ;  /* 0x00000001d100780c */ /* 0x000fe40003fc5270 */
[----:B------:R-:W-:Y:S02]  /*e490*/  FMNMX.FTZ R19, R130, R19, !PT ;  /* 0x0000001382137209 */ /* 0x000fe40007810000 */
[----:B------:R-:W-:-:S03]  /*e4a0*/  ISETP.GE.AND P5, PT, R208, 0x1, PT ;  /* 0x00000001d000780c */ /* 0x000fc60003fa6270 */
[----:B------:R-:W2:Y:S01]  /*e4b0*/  SHFL.BFLY PT, R12, R19, 0x2, 0x1f ;  /* 0x0c401f00130c7f89 */ /* 0x000ea200000e0000 */
[----:B-1----:R-:W-:-:S05]  /*e4c0*/  FMNMX.FTZ R23, R11, R0, !PT ;  /* 0x000000000b177209 */ /* 0x002fca0007810000 */
[----:B------:R-:W1:Y:S01]  /*e4d0*/  SHFL.BFLY PT, R0, R23, 0x1, 0x1f ;  /* 0x0c201f0017007f89 */ /* 0x000e6200000e0000 */
[----:B--2---:R-:W-:-:S05]  /*e4e0*/  FMNMX.FTZ R11, R19, R12, !PT ;  /* 0x0000000c130b7209 */ /* 0x004fca0007810000 */
[----:B------:R-:W2:Y:S01]  /*e4f0*/  SHFL.BFLY PT, R12, R11, 0x1, 0x1f ;  /* 0x0c201f000b0c7f89 */ /* 0x000ea200000e0000 */
[----:B-1----:R-:W-:-:S04]  /*e500*/  FMNMX.FTZ R0, R23, R0, !PT ;  /* 0x0000000017007209 */ /* 0x002fc80007810000 */
[C---:B------:R-:W-:Y:S01]  /*e510*/  FSETP.NEU.FTZ.AND P0, PT, R0.reuse, -INF , PT ;  /* 0xff8000000000780b */ /* 0x040fe20003f1d000 */
[----:B------:R-:W-:Y:S01]  /*e520*/  FMUL.FTZ R144, R0, c[0x0][0x2d0] ;  /* 0x0000b40000907a20 */ /* 0x000fe20000410000 */
[----:B--2---:R-:W-:-:S04]  /*e530*/  FMNMX.FTZ R12, R11, R12, !PT ;  /* 0x0000000c0b0c7209 */ /* 0x004fc80007810000 */
[----:B------:R-:W-:Y:S02]  /*e540*/  FSEL R144, R144, RZ, P0 ;  /* 0x000000ff90907208 */ /* 0x000fe40000000000 */
[C---:B------:R-:W-:Y:S01]  /*e550*/  FSETP.NEU.FTZ.AND P0, PT, R12.reuse, -INF , PT ;  /* 0xff8000000c00780b */ /* 0x040fe20003f1d000 */
[----:B------:R-:W-:Y:S02]  /*e560*/  FMUL.FTZ R123, R12, c[0x0][0x2d0] ;  /* 0x0000b4000c7b7a20 */ /* 0x000fe40000410000 */
[--C-:B------:R-:W-:Y:S02]  /*e570*/  FFMA.FTZ R50, R22, c[0x0][0x2d0], -R144.reuse ;  /* 0x0000b40016327a23 */ /* 0x100fe40000010890 */
[--C-:B------:R-:W-:Y:S01]  /*e580*/  FFMA.FTZ R47, R21, c[0x0][0x2d0], -R144.reuse ;  /* 0x0000b400152f7a23 */ /* 0x100fe20000010890 */
[----:B------:R-:W-:Y:S01]  /*e590*/  FSEL R123, R123, RZ, P0 ;  /* 0x000000ff7b7b7208 */ /* 0x000fe20000000000 */
[--C-:B------:R-:W-:Y:S02]  /*e5a0*/  FFMA.FTZ R46, R17, c[0x0][0x2d0], -R144.reuse ;  /* 0x0000b400112e7a23 */ /* 0x100fe40000010890 */
[----:B------:R-:W-:Y:S01]  /*e5b0*/  FFMA.FTZ R43, R15, c[0x0][0x2d0], -R144 ;  /* 0x0000b4000f2b7a23 */ /* 0x000fe20000010890 */
[----:B------:R-:W-:Y:S01]  /*e5c0*/  MUFU.EX2 R50, R50 ;  /* 0x0000003200327308 */ /* 0x000fe20000000800 */
[----:B------:R-:W-:-:S02]  /*e5d0*/  FFMA.FTZ R49, R18, c[0x0][0x2d0], -R123 ;  /* 0x0000b40012317a23 */ /* 0x000fc4000001087b */
[--C-:B------:R-:W-:Y:S02]  /*e5e0*/  FFMA.FTZ R118, R24, c[0x0][0x2d0], -R123.reuse ;  /* 0x0000b40018767a23 */ /* 0x100fe4000001087b */
[--C-:B------:R-:W-:Y:S01]  /*e5f0*/  FFMA.FTZ R48, R6, c[0x0][0x2d0], -R123.reuse ;  /* 0x0000b40006307a23 */ /* 0x100fe2000001087b */
[----:B------:R-:W-:Y:S01]  /*e600*/  LDSM.16.MT88.4 R24, [R202+0x900] ;  /* 0x00090000ca18783b */ /* 0x000fe20000004200 */
[--C-:B------:R-:W-:Y:S01]  /*e610*/  FFMA.FTZ R45, R4, c[0x0][0x2d0], -R123.reuse ;  /* 0x0000b400042d7a23 */ /* 0x100fe2000001087b */
[----:B------:R-:W1:Y:S01]  /*e620*/  MUFU.EX2 R47, R47 ;  /* 0x0000002f002f7308 */ /* 0x000e620000000800 */
[--C-:B------:R-:W-:Y:S02]  /*e630*/  FFMA.FTZ R40, R7, c[0x0][0x2d0], -R144.reuse ;  /* 0x0000b40007287a23 */ /* 0x100fe40000010890 */
[----:B------:R-:W2:Y:S01]  /*e640*/  LDSM.16.MT88.4 R4, [R200+0x3100] ;  /* 0x00310000c804783b */ /* 0x000ea20000004200 */
[----:B------:R-:W-:Y:S02]  /*e650*/  FFMA.FTZ R15, R16, c[0x0][0x2d0], -R123 ;  /* 0x0000b400100f7a23 */ /* 0x000fe4000001087b */
[--C-:B------:R-:W-:Y:S01]  /*e660*/  FFMA.FTZ R44, R13, c[0x0][0x2d0], -R144.reuse ;  /* 0x0000b4000d2c7a23 */ /* 0x100fe20000010890 */
[----:B------:R-:W3:Y:S01]  /*e670*/  LDSM.16.MT88.4 R16, [R200+0x900] ;  /* 0x00090000c810783b */ /* 0x000ee20000004200 */
[----:B------:R-:W-:Y:S01]  /*e680*/  MUFU.EX2 R46, R46 ;  /* 0x0000002e002e7308 */ /* 0x000fe20000000800 */
[----:B------:R-:W-:-:S02]  /*e690*/  FFMA.FTZ R13, R9, c[0x0][0x2d0], -R144 ;  /* 0x0000b400090d7a23 */ /* 0x000fc40000010890 */
[--C-:B------:R-:W-:Y:S02]  /*e6a0*/  FFMA.FTZ R3, R10, c[0x0][0x2d0], -R123.reuse ;  /* 0x0000b4000a037a23 */ /* 0x100fe4000001087b */
[--C-:B------:R-:W-:Y:S02]  /*e6b0*/  FFMA.FTZ R2, R8, c[0x0][0x2d0], -R123.reuse ;  /* 0x0000b40008027a23 */ /* 0x100fe4000001087b */
[----:B------:R-:W4:Y:S01]  /*e6c0*/  LDSM.16.MT88.4 R8, [R204+0x3900] ;  /* 0x00390000cc08783b */ /* 0x000f220000004200 */
[----:B------:R-:W5:Y:S01]  /*e6d0*/  MUFU.EX2 R43, R43 ;  /* 0x0000002b002b7308 */ /* 0x000f620000000800 */
[----:B-1----:R-:W-:Y:S01]  /*e6e0*/  F2FP.PACK_AB R64, R47, R50 ;  /* 0x000000322f40723e */ /* 0x002fe200000000ff */
[--C-:B------:R-:W-:Y:S02]  /*e6f0*/  FFMA.FTZ R41, R85, c[0x0][0x2d0], -R144.reuse ;  /* 0x0000b40055297a23 */ /* 0x100fe40000010890 */
[----:B------:R-:W-:Y:S02]  /*e700*/  FFMA.FTZ R42, R20, c[0x0][0x2d0], -R123 ;  /* 0x0000b400142a7a23 */ /* 0x000fe4000001087b */
[--C-:B------:R-:W-:Y:S01]  /*e710*/  FFMA.FTZ R51, R37, c[0x0][0x2d0], -R144.reuse ;  /* 0x0000b40025337a23 */ /* 0x100fe20000010890 */
[----:B------:R-:W1:Y:S01]  /*e720*/  LDSM.16.MT88.4 R20, [R201+0x900] ;  /* 0x00090000c914783b */ /* 0x000e620000004200 */
[----:B------:R-:W-:Y:S01]  /*e730*/  MUFU.EX2 R49, R49 ;  /* 0x0000003100317308 */ /* 0x000fe20000000800 */
[----:B------:R-:W-:-:S02]  /*e740*/  FFMA.FTZ R120, R35, c[0x0][0x2d0], -R144 ;  /* 0x0000b40023787a23 */ /* 0x000fc40000010890 */
[--C-:B------:R-:W-:Y:S01]  /*e750*/  FFMA.FTZ R122, R33, c[0x0][0x2d0], -R144.reuse ;  /* 0x0000b400217a7a23 */ /* 0x100fe20000010890 */
[----:B------:R-:W1:Y:S01]  /*e760*/  LDSM.16.MT88.4 R36, [R202+0x3900] ;  /* 0x00390000ca24783b */ /* 0x000e620000004200 */
[----:B------:R-:W-:Y:S02]  /*e770*/  FFMA.FTZ R119, R119, c[0x0][0x2d0], -R144 ;  /* 0x0000b40077777a23 */ /* 0x000fe40000010890 */
[--C-:B------:R-:W-:Y:S01]  /*e780*/  FFMA.FTZ R121, R148, c[0x0][0x2d0], -R123.reuse ;  /* 0x0000b40094797a23 */ /* 0x100fe2000001087b */
[----:B------:R-:W2:Y:S01]  /*e790*/  MUFU.EX2 R118, R118 ;  /* 0x0000007600767308 */ /* 0x000ea20000000800 */
[----:B-----5:R-:W-:Y:S01]  /*e7a0*/  F2FP.PACK_AB R66, R43, R46 ;  /* 0x0000002e2b42723e */ /* 0x020fe200000000ff */
[----:B------:R-:W5:Y:S01]  /*e7b0*/  LDSM.16.MT88.4 R32, [R201+0x3900] ;  /* 0x00390000c920783b */ /* 0x000f620000004200 */
[--C-:B------:R-:W-:Y:S02]  /*e7c0*/  FFMA.FTZ R128, R128, c[0x0][0x2d0], -R123.reuse ;  /* 0x0000b40080807a23 */ /* 0x100fe4000001087b */
[----:B------:R-:W-:-:S02]  /*e7d0*/  FFMA.FTZ R129, R146, c[0x0][0x2d0], -R123 ;  /* 0x0000b40092817a23 */ /* 0x000fc4000001087b */
[--C-:B------:R-:W-:Y:S01]  /*e7e0*/  FFMA.FTZ R134, R134, c[0x0][0x2d0], -R123.reuse ;  /* 0x0000b40086867a23 */ /* 0x100fe2000001087b */
[----:B------:R-:W-:Y:S01]  /*e7f0*/  MUFU.EX2 R48, R48 ;  /* 0x0000003000307308 */ /* 0x000fe20000000800 */
[--C-:B------:R-:W-:Y:S02]  /*e800*/  FFMA.FTZ R146, R155, c[0x0][0x2d0], -R144.reuse ;  /* 0x0000b4009b927a23 */ /* 0x100fe40000010890 */
[--C-:B------:R-:W-:Y:S02]  /*e810*/  FFMA.FTZ R148, R147, c[0x0][0x2d0], -R144.reuse ;  /* 0x0000b40093947a23 */ /* 0x100fe40000010890 */
[--C-:B------:R-:W-:Y:S02]  /*e820*/  FFMA.FTZ R143, R143, c[0x0][0x2d0], -R144.reuse ;  /* 0x0000b4008f8f7a23 */ /* 0x100fe40000010890 */
[----:B------:R-:W-:Y:S01]  /*e830*/  FFMA.FTZ R145, R145, c[0x0][0x2d0], -R144 ;  /* 0x0000b40091917a23 */ /* 0x000fe20000010890 */
[----:B------:R-:W3:Y:S01]  /*e840*/  MUFU.EX2 R45, R45 ;  /* 0x0000002d002d7308 */ /* 0x000ee20000000800 */
[----:B--2---:R-:W-:Y:S01]  /*e850*/  F2FP.PACK_AB R65, R118, R49 ;  /* 0x000000317641723e */ /* 0x004fe200000000ff */
[----:B------:R-:W-:-:S02]  /*e860*/  FFMA.FTZ R147, R224, c[0x0][0x2d0], -R123 ;  /* 0x0000b400e0937a23 */ /* 0x000fc4000001087b */
[--C-:B------:R-:W-:Y:S02]  /*e870*/  FFMA.FTZ R154, R154, c[0x0][0x2d0], -R123.reuse ;  /* 0x0000b4009a9a7a23 */ /* 0x100fe4000001087b */
[--C-:B------:R-:W-:Y:S02]  /*e880*/  FFMA.FTZ R155, R186, c[0x0][0x2d0], -R123.reuse ;  /* 0x0000b400ba9b7a23 */ /* 0x100fe4000001087b */
        /* <DEDUP_REMOVED lines=13> */
[----:B------:R-:W-:Y:S01]  /*e960*/  FFMA.FTZ R153, R150, c[0x0][0x2d0], -R123 ;  /* 0x0000b40096997a23 */ /* 0x000fe2000001087b */
[----:B------:R-:W-:Y:S01]  /*e970*/  IADD3 R184, R14, -0x2, RZ ;  /* 0xfffffffe0eb87810 */ /* 0x000fe20007ffe0ff */
        /* <DEDUP_REMOVED lines=9> */
[----:B------:R-:W-:Y:S01]  /*ea10*/  FFMA.FTZ R223, R130, c[0x0][0x2d0], -R123 ;  /* 0x0000b40082df7a23 */ /* 0x000fe2000001087b */
[----:B------:R-:W-:Y:S01]  /*ea20*/  MUFU.EX2 R42, R42 ;  /* 0x0000002a002a7308 */ /* 0x000fe20000000800 */
[----:B------:R-:W-:Y:S02]  /*ea30*/  FADD.FTZ R49, R49, R118 ;  /* 0x0000007631317221 */ /* 0x000fe40000010000 */
[----:B------:R-:W-:Y:S02]  /*ea40*/  FADD.FTZ R47, R50, R47 ;  /* 0x0000002f322f7221 */ /* 0x000fe40000010000 */
[----:B------:R-:W-:Y:S01]  /*ea50*/  FADD.FTZ R48, R48, R49 ;  /* 0x0000003130307221 */ /* 0x000fe20000010000 */
[----:B------:R-:W-:Y:S01]  /*ea60*/  HMMA.16816.F32 R96, R64, R98, RZ ;  /* 0x000000624060723c */ /* 0x000fe200000018ff */
[----:B------:R-:W-:Y:S01]  /*ea70*/  FADD.FTZ R46, R46, R47 ;  /* 0x0000002f2e2e7221 */ /* 0x000fe20000010000 */
[----:B------:R-:W3:Y:S01]  /*ea80*/  MUFU.EX2 R15, R15 ;  /* 0x0000000f000f7308 */ /* 0x000ee20000000800 */
[----:B------:R-:W-:-:S02]  /*ea90*/  FADD.FTZ R45, R45, R48 ;  /* 0x000000302d2d7221 */ /* 0x000fc40000010000 */
[----:B------:R-:W-:-:S03]  /*eaa0*/  FADD.FTZ R43, R43, R46 ;  /* 0x0000002e2b2b7221 */ /* 0x000fc60000010000 */
        /* <DEDUP_REMOVED lines=32> */
[C---:B------:R-:W-:Y:S02]  /*ecb0*/  HMMA.16816.F32 R84, R4.reuse, R16, R84 ;  /* 0x000000100454723c */ /* 0x040fe40000001854 */
[----:B------:R-:W1:Y:S06]  /*ecc0*/  MUFU.EX2 R145, R145 ;  /* 0x0000009100917308 */ /* 0x000e6c0000000800 */
[C---:B------:R-:W-:Y:S01]  /*ecd0*/  HMMA.16816.F32 R88, R4.reuse, R18, R88 ;  /* 0x000000120458723c */ /* 0x040fe20000001858 */
[----:B------:R-:W3:Y:S01]  /*ece0*/  LDSM.16.MT88.4 R16, [R200+0x3900] ;  /* 0x00390000c810783b */ /* 0x000ee20000004200 */
[----:B------:R-:W-:Y:S06]  /*ecf0*/  MUFU.EX2 R147, R147 ;  /* 0x0000009300937308 */ /* 0x000fec0000000800 */
[C---:B----4-:R-:W-:Y:S02]  /*ed00*/  HMMA.16816.F32 R92, R4.reuse, R8, R92 ;  /* 0x00000008045c723c */ /* 0x050fe4000000185c */
        /* <DEDUP_REMOVED lines=24> */
[C---:B-----5:R-:W-:Y:S02]  /*ee90*/  HMMA.16816.F32 R52, R4.reuse, R32, R52 ;  /* 0x000000200434723c */ /* 0x060fe40000001834 */
[----:B------:R-:W5:Y:S06]  /*eea0*/  MUFU.EX2 R153, R153 ;  /* 0x0000009900997308 */ /* 0x000f6c0000000800 */
        /* <DEDUP_REMOVED lines=69> */
[----:B------:R-:W-:Y:S02]  /*f300*/  F2FP.PACK_AB R6, R224, R151 ;  /* 0x00000097e006723e */ /* 0x000fe400000000ff */
[----:B------:R-:W-:Y:S02]  /*f310*/  F2FP.PACK_AB R5, R162, R149 ;  /* 0x00000095a205723e */ /* 0x000fe400000000ff */
[----:B-----5:R-:W-:-:S07]  /*f320*/  F2FP.PACK_AB R7, R153, R152 ;  /* 0x000000989907723e */ /* 0x020fce00000000ff */
        /* <DEDUP_REMOVED lines=99> */
.L_x_392:
[----:B------:R-:W-:-:S13]  /*f960*/  ISETP.NE.AND P0, PT, R2, 0x1, PT ;  /* 0x000000010200780c */ /* 0x000fda0003f05270 */
[----:B------:R-:W-:-:S05]  /*f970*/  @P0 IMAD.HI.U32 R4, R5, c[0x0][0x330], RZ ;  /* 0x0000cc0005040a27 */ /* 0x000fca00078e00ff */
[----:B------:R-:W-:-:S05]  /*f980*/  @P0 SHF.R.U32.HI R5, RZ, c[0x0][0x334], R4 ;  /* 0x0000cd00ff050a19 */ /* 0x000fca0000011604 */
.L_x_393:
[----:B------:R-:W-:-:S05]  /*f990*/  IMAD R2, R5, R2, c[0x0][0x32c] ;  /* 0x0000cb0005027624 */ /* 0x000fca00078e0202 */
[----:B------:R-:W-:-:S05]  /*f9a0*/  IMNMX R3, R3, R2, PT ;  /* 0x0000000203037217 */ /* 0x000fca0003800200 */
.L_x_391:
        /* <DEDUP_REMOVED lines=11> */
[----:B------:R-:W-:Y:S01]  /*fa60*/  IMAD.MOV.U32 R186, RZ, RZ, 0x6 ;  /* 0x00000006ffba7424 */ /* 0x000fe200078e00ff */
[----:B------:R-:W-:Y:S02]  /*fa70*/  MOV R187, c[0x0][0x1e0] ;  /* 0x0000780000bb7a02 */ /* 0x000fe40000000f00 */
.L_x_403:
[----:B------:R-:W-:Y:S04]  /*fa80*/  DEPBAR.LE SB0, 0x0 ;  /* 0x000080000000791a */ /* 0x000fe80000000000 */
[----:B------:R-:W-:Y:S01]  /*fa90*/  BAR.SYNC.DEFER_BLOCKING 0x0 ;  /* 0x0000000000007b1d */ /* 0x000fe20000010000 */
[----:B------:R-:W-:Y:S02]  /*faa0*/  ISETP.GT.AND P0, PT, R215, R230, PT ;  /* 0x000000e6d700720c */ /* 0x000fe40003f04270 */
[C---:B------:R-:W-:Y:S02]  /*fab0*/  LOP3.LUT P4, RZ, R214.reuse, 0x40000, RZ, 0xc0, !PT ;  /* 0x00040000d6ff7812 */ /* 0x040fe4000788c0ff */
[----:B------:R-:W-:Y:S02]  /*fac0*/  LOP3.LUT P3, RZ, R214, 0x20000, RZ, 0xc0, !PT ;  /* 0x00020000d6ff7812 */ /* 0x000fe4000786c0ff */
[----:B------:R-:W-:Y:S07]  /*fad0*/  ISETP.NE.AND P5, PT, R209, 0x1, PT ;  /* 0x00000001d100780c */ /* 0x000fee0003fa5270 */
        /* <DEDUP_REMOVED lines=49> */
[----:B------:R1:W-:Y:S05]  /*fdf0*/  @!P0 LDGSTS.E.BYPASS.LTC128B.128 [R220+0x4100], [R232.64+0x80], !P3 ;  /* 0x04100080e8dc8fae */ /* 0x0003ea000d901d50 */
[----:B------:R1:W-:Y:S05]  /*fe00*/  @!P0 LDGSTS.E.BYPASS.LTC128B.128 [R220+0x2100], [R236.64], !P4 ;  /* 0x02100000ecdc8fae */ /* 0x0003ea000e101d50 */
[----:B------:R1:W-:Y:S01]  /*fe10*/  @!P0 LDGSTS.E.BYPASS.LTC128B.128 [R220+0x5100], [R236.64+0x80], !P3 ;  /* 0x05100080ecdc8fae */ /* 0x0003e2000d901d50 */
[C---:B--2---:R-:W-:Y:S01]  /*fe20*/  HMMA.16816.F32 R44, R124.reuse, R120, RZ ;  /* 0x000000787c2c723c */ /* 0x044fe200000018ff */
[C---:B------:R-:W-:Y:S03]  /*fe30*/  ISETP.GT.AND P0, PT, R230.reuse, R215, PT ;  /* 0x000000d7e600720c */ /* 0x040fe60003f04270 */
[----:B------:R-:W2:Y:S04]  /*fe40*/  LDSM.16.M88.4 R160, [R203+0x8100] ;  /* 0x00810000cba0783b */ /* 0x000ea80000000200 */
[----:B------:R-:W-:Y:S01]  /*fe50*/  HMMA.16816.F32 R48, R124, R122, RZ ;  /* 0x0000007a7c30723c */ /* 0x000fe200000018ff */
[----:B------:R-:W0:Y:S05]  /*fe60*/  LDGDEPBAR ;  /* 0x00000000000079af */ /* 0x000e2a0000000000 */
[----:B------:R-:W5:Y:S01]  /*fe70*/  LDSM.16.M88.4 R116, [R203+0x8900] ;  /* 0x00890000cb74783b */ /* 0x000f620000000200 */
[----:B------:R-:W-:Y:S01]  /*fe80*/  @P0 IADD3 R0, R230, -0x1, RZ ;  /* 0xffffffffe6000810 */ /* 0x000fe20007ffe0ff */
[C---:B---3--:R-:W-:Y:S03]  /*fe90*/  HMMA.16816.F32 R4, R136.reuse, R128, R4 ;  /* 0x000000808804723c */ /* 0x048fe60000001804 */
[----:B------:R-:W3:Y:S05]  /*fea0*/  LDSM.16.M88.4 R120, [R203+0x9100] ;  /* 0x00910000cb78783b */ /* 0x000eea0000000200 */
[C---:B------:R-:W-:Y:S01]  /*feb0*/  HMMA.16816.F32 R8, R136.reuse, R130, R8 ;  /* 0x000000828808723c */ /* 0x040fe20000001808 */
[----:B------:R-:W1:Y:S07]  /*fec0*/  LDSM.16.M88.4 R128, [R203+0x9900] ;  /* 0x00990000cb80783b */ /* 0x000e6e0000000200 */
[C---:B------:R-:W-:Y:S08]  /*fed0*/  HMMA.16816.F32 R12, R136.reuse, R140, R12 ;  /* 0x0000008c880c723c */ /* 0x040ff0000000180c */
[C---:B------:R-:W-:Y:S01]  /*fee0*/  HMMA.16816.F32 R16, R136.reuse, R142, R16 ;  /* 0x0000008e8810723c */ /* 0x040fe20000001810 */
[----:B------:R-:W-:Y:S07]  /*fef0*/  LDSM.16.M88.4 R140, [R194] ;  /* 0x00000000c28c783b */ /* 0x000fee0000000200 */
        /* <DEDUP_REMOVED lines=9> */
[C---:B----4-:R-:W-:Y:S08]  /*ff90*/  HMMA.16816.F32 R44, R136.reuse, R132, R44 ;  /* 0x00000084882c723c */ /* 0x050ff0000000182c */
[----:B------:R-:W-:Y:S01]  /*ffa0*/  HMMA.16816.F32 R48, R136, R134, R48 ;  /* 0x000000868830723c */ /* 0x000fe20000001830 */
[----:B------:R-:W4:Y:S07]  /*ffb0*/  LDSM.16.M88.4 R132, [R203+0xa100] ;  /* 0x00a10000cb84783b */ /* 0x000f2e0000000200 */
[C---:B--2---:R-:W-:Y:S08]  /*ffc0*/  HMMA.16816.F32 R4, R156.reuse, R160, R4 ;  /* 0x000000a09c04723c */ /* 0x044ff00000001804 */
[C---:B------:R-:W-:Y:S01]  /*ffd0*/  HMMA.16816.F32 R8, R156.reuse, R162, R8 ;  /* 0x000000a29c08723c */ /* 0x040fe20000001808 */
[----:B------:R-:W-:Y:S07]  /*ffe0*/  LDSM.16.M88.4 R160, [R194+0x4000] ;  /* 0x00400000c2a0783b */ /* 0x000fee0000000200 */
[C---:B-----5:R-:W-:Y:S08]  /*fff0*/  HMMA.16816.F32 R12, R156.reuse, R116, R12 ;  /* 0x000000749c0c723c */ /* 0x060ff0000000180c */
        /* <DEDUP_REMOVED lines=11> */
[C---:B--2---:R-:W-:Y:S08]  /*100b0*/  HMMA.16816.F32 R44, R156.reuse, R116, R44 ;  /* 0x000000749c2c723c */ /* 0x044ff0000000182c */
[----:B------:R-:W-:Y:S01]  /*100c0*/  HMMA.16816.F32 R48, R156, R118, R48 ;  /* 0x000000769c30723c */ /* 0x000fe20000001830 */
[----:B------:R-:W2:Y:S07]  /*100d0*/  LDSM.16.M88.4 R116, [R206+0xb900] ;  /* 0x00b90000ce74783b */ /* 0x000eae0000000200 */
[C---:B------:R-:W-:Y:S08]  /*100e0*/  HMMA.16816.F32 R4, R164.reuse, R140, R4 ;  /* 0x0000008ca404723c */ /* 0x040ff00000001804 */
[C---:B------:R-:W-:Y:S01]  /*100f0*/  HMMA.16816.F32 R8, R164.reuse, R142, R8 ;  /* 0x0000008ea408723c */ /* 0x040fe20000001808 */
[----:B------:R-:W5:Y:S07]  /*10100*/  LDSM.16.M88.4 R140, [R206+0xc100] ;  /* 0x00c10000ce8c783b */ /* 0x000f6e0000000200 */
[C---:B------:R-:W-:Y:S08]  /*10110*/  HMMA.16816.F32 R12, R164.reuse, R144, R12 ;  /* 0x00000090a40c723c */ /* 0x040ff0000000180c */
[C---:B------:R-:W-:Y:S01]  /*10120*/  HMMA.16816.F32 R16, R164.reuse, R146, R16 ;  /* 0x00000092a410723c */ /* 0x040fe20000001810 */
[----:B------:R-:W-:Y:S07]  /*10130*/  LDSM.16.M88.4 R144, [R206+0xd900] ;  /* 0x00d90000ce90783b */ /* 0x000fee0000000200 */
[C---:B---3--:R-:W-:Y:S08]  /*10140*/  HMMA.16816.F32 R20, R164.reuse, R120, R20 ;  /* 0x00000078a414723c */ /* 0x048ff00000001814 */
[C---:B------:R-:W-:Y:S01]  /*10150*/  HMMA.16816.F32 R24, R164.reuse, R122, R24 ;  /* 0x0000007aa418723c */ /* 0x040fe20000001818 */
[----:B------:R-:W3:Y:S07]  /*10160*/  LDSM.16.M88.4 R120, [R206+0xc900] ;  /* 0x00c90000ce78783b */ /* 0x000eee0000000200 */
[C---:B------:R-:W-:Y:S08]  /*10170*/  HMMA.16816.F32 R28, R164.reuse, R148, R28 ;  /* 0x00000094a41c723c */ /* 0x040ff0000000181c */
[C---:B------:R-:W-:Y:S01]  /*10180*/  HMMA.16816.F32 R32, R164.reuse, R150, R32 ;  /* 0x00000096a420723c */ /* 0x040fe20000001820 */
[----:B------:R-:W-:Y:S07]  /*10190*/  LDSM.16.M88.4 R148, [R191] ;  /* 0x00000000bf94783b */ /* 0x000fee0000000200 */
[C---:B------:R-:W-:Y:S08]  /*101a0*/  HMMA.16816.F32 R36, R164.reuse, R152, R36 ;  /* 0x00000098a424723c */ /* 0x040ff00000001824 */
[C---:B------:R-:W-:Y:S01]  /*101b0*/  HMMA.16816.F32 R40, R164.reuse, R154, R40 ;  /* 0x0000009aa428723c */ /* 0x040fe20000001828 */
[----:B------:R-:W-:Y:S07]  /*101c0*/  LDSM.16.M88.4 R152, [R203+0xd900] ;  /* 0x00d90000cb98783b */ /* 0x000fee0000000200 */
[C---:B-1----:R-:W-:Y:S08]  /*101d0*/  HMMA.16816.F32 R44, R164.reuse, R128, R44 ;  /* 0x00000080a42c723c */ /* 0x042ff0000000182c */
[----:B------:R-:W-:Y:S01]  /*101e0*/  HMMA.16816.F32 R48, R164, R130, R48 ;  /* 0x00000082a430723c */ /* 0x000fe20000001830 */
[----:B------:R-:W1:Y:S07]  /*101f0*/  LDSM.16.M88.4 R128, [R206+0xd100] ;  /* 0x00d10000ce80783b */ /* 0x000e6e0000000200 */
[C---:B----4-:R-:W-:Y:S08]  /*10200*/  HMMA.16816.F32 R4, R168.reuse, R132, R4 ;  /* 0x00000084a804723c */ /* 0x050ff00000001804 */
[C---:B------:R-:W-:Y:S01]  /*10210*/  HMMA.16816.F32 R8, R168.reuse, R134, R8 ;  /* 0x00000086a808723c */ /* 0x040fe20000001808 */
[----:B------:R-:W4:Y:S07]  /*10220*/  LDSM.16.M88.4 R132, [R193] ;  /* 0x00000000c184783b */ /* 0x000f2e0000000200 */
[C---:B--2---:R-:W-:Y:S08]  /*10230*/  HMMA.16816.F32 R12, R168.reuse, R116, R12 ;  /* 0x00000074a80c723c */ /* 0x044ff0000000180c */
[C---:B------:R-:W-:Y:S01]  /*10240*/  HMMA.16816.F32 R16, R168.reuse, R118, R16 ;  /* 0x00000076a810723c */ /* 0x040fe20000001810 */
[----:B------:R-:W2:Y:S07]  /*10250*/  LDSM.16.M88.4 R116, [R192] ;  /* 0x00000000c074783b */ /* 0x000eae0000000200 */
[C---:B-----5:R-:W-:Y:S08]  /*10260*/  HMMA.16816.F32 R20, R168.reuse, R140, R20 ;  /* 0x0000008ca814723c */ /* 0x060ff00000001814 */
[C---:B------:R-:W-:Y:S01]  /*10270*/  HMMA.16816.F32 R24, R168.reuse, R142, R24 ;  /* 0x0000008ea818723c */ /* 0x040fe20000001818 */
[----:B------:R-:W5:Y:S07]  /*10280*/  LDSM.16.M88.4 R140, [R190] ;  /* 0x00000000be8c783b */ /* 0x000f6e0000000200 */
        /* <DEDUP_REMOVED lines=12> */
[C---:B--2---:R-:W-:Y:S08]  /*10350*/  HMMA.16816.F32 R12, R172.reuse, R116, R12 ;  /* 0x00000074ac0c723c */ /* 0x044ff0000000180c */
[C---:B------:R-:W-:Y:S01]  /*10360*/  HMMA.16816.F32 R16, R172.reuse, R118, R16 ;  /* 0x00000076ac10723c */ /* 0x040fe20000001810 */
[----:B------:R-:W2:Y:S07]  /*10370*/  LDSM.16.M88.4 R116, [R203+0xb900] ;  /* 0x00b90000cb74783b */ /* 0x000eae0000000200 */
        /* <DEDUP_REMOVED lines=10> */
[----:B------:R-:W-:Y:S01]  /*10420*/  HMMA.16816.F32 R48, R172, R130, R48 ;  /* 0x00000082ac30723c */ /* 0x000fe20000001830 */
[----:B------:R-:W1:Y:S07]  /*10430*/  LDSM.16.M88.4 R128, [R194+0x3800] ;  /* 0x00380000c280783b */ /* 0x000e6e0000000200 */
[C---:B----4-:R-:W-:Y:S08]  /*10440*/  HMMA.16816.F32 R4, R176.reuse, R132, R4 ;  /* 0x00000084b004723c */ /* 0x050ff00000001804 */
[C---:B------:R-:W-:Y:S08]  /*10450*/  HMMA.16816.F32 R8, R176.reuse, R134, R8 ;  /* 0x00000086b008723c */ /* 0x040ff00000001808 */
[C---:B--2---:R-:W-:Y:S08]  /*10460*/  HMMA.16816.F32 R12, R176.reuse, R116, R12 ;  /* 0x00000074b00c723c */ /* 0x044ff0000000180c */
[C---:B------:R-:W-:Y:S01]  /*10470*/  HMMA.16816.F32 R16, R176.reuse, R118, R16 ;  /* 0x00000076b010723c */ /* 0x040fe20000001810 */
[----:B------:R-:W2:Y:S07]  /*10480*/  LDSM.16.M88.4 R116, [R194+0x4800] ;  /* 0x00480000c274783b */ /* 0x000eae0000000200 */
[C---:B------:R-:W-:Y:S08]  /*10490*/  HMMA.16816.F32 R20, R176.reuse, R144, R20 ;  /* 0x00000090b014723c */ /* 0x040ff00000001814 */
[C---:B------:R-:W-:Y:S08]  /*104a0*/  HMMA.16816.F32 R24, R176.reuse, R146, R24 ;  /* 0x00000092b018723c */ /* 0x040ff00000001818 */
[C---:B------:R-:W-:Y:S07]  /*104b0*/  HMMA.16816.F32 R28, R176.reuse, R148, R28 ;  /* 0x00000094b01c723c */ /* 0x040fee000000181c */
[----:B------:R-:W-:Y:S01]  /*104c0*/  @P0 SHF.R.S32.HI R148, RZ, 0x1f, R0 ;  /* 0x0000001fff940819 */ /* 0x000fe20000011400 */
[C---:B------:R-:W-:Y:S04]  /*104d0*/  HMMA.16816.F32 R32, R176.reuse, R150, R32 ;  /* 0x00000096b020723c */ /* 0x040fe80000001820 */
[----:B------:R-:W-:Y:S03]  /*104e0*/  @P0 IMAD R148, R148, c[0x0][0x1e0], RZ ;  /* 0x0000780094940a24 */ /* 0x000fe600078e02ff */
[C---:B------:R-:W-:Y:S01]  /*104f0*/  @P0 IMAD.WIDE.U32 R150, R0.reuse, c[0x0][0x1e0], RZ ;  /* 0x0000780000960a25 */ /* 0x040fe200078e00ff */
[C---:B-----5:R-:W-:Y:S04]  /*10500*/  HMMA.16816.F32 R36, R176.reuse, R140, R36 ;  /* 0x0000008cb024723c */ /* 0x060fe80000001824 */
[----:B------:R-:W-:Y:S04]  /*10510*/  @P0 IMAD R148, R0, c[0x0][0x1e4], R148 ;  /* 0x0000790000940a24 */ /* 0x000fe800078e0294 */
[C---:B------:R-:W-:Y:S04]  /*10520*/  HMMA.16816.F32 R40, R176.reuse, R142, R40 ;  /* 0x0000008eb028723c */ /* 0x040fe80000001828 */
[----:B------:R-:W-:Y:S04]  /*10530*/  @P0 IMAD.IADD R148, R151, 0x1, R148 ;  /* 0x0000000197940824 */ /* 0x000fe800078e0294 */
[C---:B------:R-:W-:Y:S04]  /*10540*/  HMMA.16816.F32 R44, R176.reuse, R152, R44 ;  /* 0x00000098b02c723c */ /* 0x040fe8000000182c */
[----:B------:R-:W-:Y:S03]  /*10550*/  @P0 IMAD R148, R148, 0x60, RZ ;  /* 0x0000006094940824 */ /* 0x000fe600078e02ff */
[----:B------:R-:W-:Y:S01]  /*10560*/  @P0 IMAD.MOV.U32 R152, RZ, RZ, R216 ;  /* 0x000000ffff980224 */ /* 0x000fe200078e00d8 */
[----:B------:R-:W-:Y:S04]  /*10570*/  HMMA.16816.F32 R48, R176, R154, R48 ;  /* 0x0000009ab030723c */ /* 0x000fe80000001830 */
[----:B------:R-:W-:Y:S04]  /*10580*/  @P0 IMAD.MOV.U32 R153, RZ, RZ, R219 ;  /* 0x000000ffff990224 */ /* 0x000fe800078e00db */
[C---:B---3--:R-:W-:Y:S05]  /*10590*/  HMMA.16816.F32 R4, R180.reuse, R120, R4 ;  /* 0x00000078b404723c */ /* 0x048fea0000001804 */
[----:B------:R-:W-:Y:S03]  /*105a0*/  @P0 IMAD.WIDE.U32 R150, R150, 0x60, R152 ;  /* 0x0000006096960825 */ /* 0x000fe600078e0098 */
[C---:B------:R-:W-:Y:S01]  /*105b0*/  HMMA.16816.F32 R8, R180.reuse, R122, R8 ;  /* 0x0000007ab408723c */ /* 0x040fe20000001808 */
[----:B------:R-:W3:Y:S03]  /*105c0*/  LDSM.16.M88.4 R120, [R194+0x5000] ;  /* 0x00500000c278783b */ /* 0x000ee60000000200 */
[----:B------:R-:W-:Y:S02]  /*105d0*/  @P0 IMAD.IADD R149, R151, 0x1, R148 ;  /* 0x0000000197950824 */ /* 0x000fe400078e0294 */
[C---:B------:R-:W-:Y:S02]  /*105e0*/  @P0 IMAD.SHL.U32 R0, R150.reuse, 0x2, RZ ;  /* 0x0000000296000824 */ /* 0x040fe400078e00ff */
[C---:B-1----:R-:W-:Y:S04]  /*105f0*/  HMMA.16816.F32 R12, R180.reuse, R128, R12 ;  /* 0x00000080b40c723c */ /* 0x042fe8000000180c */
[----:B------:R-:W-:Y:S01]  /*10600*/  @P0 SHF.L.U64.HI R148, R150, 0x1, R149 ;  /* 0x0000000196940819 */ /* 0x000fe20000010295 */
[C---:B------:R-:W-:Y:S01]  /*10610*/  @P0 IMAD.SHL.U32 R153, R187.reuse, 0x40, RZ ;  /* 0x00000040bb990824 */ /* 0x040fe200078e00ff */
[----:B------:R-:W-:Y:S02]  /*10620*/  @P0 IADD3 R150, P1, R0, c[0x0][0x1c8], RZ ;  /* 0x0000720000960a10 */ /* 0x000fe40007f3e0ff */
[C---:B------:R-:W-:Y:S01]  /*10630*/  HMMA.16816.F32 R16, R180.reuse, R130, R16 ;  /* 0x00000082b410723c */ /* 0x040fe20000001810 */
[----:B------:R-:W1:Y:S01]  /*10640*/  LDSM.16.M88.4 R128, [R194+0x5800] ;  /* 0x00580000c280783b */ /* 0x000e620000000200 */
[----:B------:R-:W-:Y:S04]  /*10650*/  DEPBAR.LE SB0, 0x0 ;  /* 0x000080000000791a */ /* 0x000fe80000000000 */
[----:B------:R-:W-:Y:S01]  /*10660*/  BAR.SYNC.DEFER_BLOCKING 0x0 ;  /* 0x0000000000007b1d */ /* 0x000fe20000010000 */
[----:B------:R-:W-:Y:S01]  /*10670*/  @P0 IADD3.X R151, R148, c[0x0][0x1cc], RZ, P1, !PT ;  /* 0x0000730094970a10 */ /* 0x000fe20000ffe4ff */
[C---:B------:R-:W-:Y:S05]  /*10680*/  HMMA.16816.F32 R20, R180.reuse, R160, R20 ;  /* 0x000000a0b414723c */ /* 0x040fea0000001814 */
[----:B------:R-:W-:Y:S02]  /*10690*/  @P0 IADD3 R0, P2, R0, 0x80, RZ ;  /* 0x0000008000000810 */ /* 0x000fe40007f5e0ff */
[----:B------:R-:W-:Y:S01]  /*106a0*/  @P0 SHF.L.U64.HI R149, R187, R186, c[0x0][0x1e4] ;  /* 0x00007900bb950619 */ /* 0x000fe200000102ba */
[C---:B------:R-:W-:Y:S04]  /*106b0*/  HMMA.16816.F32 R24, R180.reuse, R162, R24 ;  /* 0x000000a2b418723c */ /* 0x040fe80000001818 */
[----:B------:R-:W-:Y:S01]  /*106c0*/  @P0 IADD3 R160, P1, R0, c[0x0][0x1c8], RZ ;  /* 0x0000720000a00a10 */ /* 0x000fe20007f3e0ff */
[----:B------:R-:W-:Y:S02]  /*106d0*/  IMAD.MOV.U32 R0, RZ, RZ, R221 ;  /* 0x000000ffff007224 */ /* 0x000fe400078e00dd */
[----:B------:R-:W-:Y:S01]  /*106e0*/  @P5 IMAD.MOV.U32 R0, RZ, RZ, R185 ;  /* 0x000000ffff005224 */ /* 0x000fe200078e00b9 */
[C---:B--2---:R-:W-:Y:S04]  /*106f0*/  HMMA.16816.F32 R28, R180.reuse, R116, R28 ;  /* 0x00000074b41c723c */ /* 0x044fe8000000181c */
[----:B------:R-:W-:Y:S01]  /*10700*/  @P0 IADD3.X R161, RZ, c[0x0][0x1cc], R148, P1, P2 ;  /* 0x00007300ffa10a10 */ /* 0x000fe20000fe4494 */
[----:B------:R-:W-:Y:S01]  /*10710*/  @!PT LDS RZ, [RZ] ;  /* 0x00000000fffff984 */ /* 0x000fe20000000800 */
[----:B------:R-:W-:Y:S01]  /*10720*/  @!PT LDS RZ, [RZ] ;  /* 0x00000000fffff984 */ /* 0x000fe20000000800 */
[----:B------:R-:W-:Y:S01]  /*10730*/  @!PT LDS RZ, [RZ] ;  /* 0x00000000fffff984 */ /* 0x000fe20000000800 */
[----:B------:R2:W-:Y:S01]  /*10740*/  @P0 LDGSTS.E.BYPASS.LTC128B.128 [R220+0x8100], [R150.64], !P4 ;  /* 0x0810000096dc0fae */ /* 0x0005e2000e101d50 */
[-C--:B------:R-:W-:Y:S02]  /*10750*/  @P0 IADD3 R154, P2, R150, R153.reuse, RZ ;  /* 0x00000099969a0210 */ /* 0x080fe40007f5e0ff */
[C---:B------:R-:W-:Y:S02]  /*10760*/  HMMA.16816.F32 R32, R180.reuse, R118, R32 ;  /* 0x00000076b420723c */ /* 0x040fe40000001820 */
[----:B------:R4:W-:Y:S02]  /*10770*/  @P0 LDGSTS.E.BYPASS.LTC128B.128 [R220+0xb100], [R160.64], !P3 ;  /* 0x0b100000a0dc0fae */ /* 0x0009e4000d901d50 */
[--C-:B------:R-:W-:Y:S01]  /*10780*/  @P0 IMAD.X R155, R151, 0x1, R149.reuse, P2 ;  /* 0x00000001979b0824 */ /* 0x100fe200010e0695 */
[----:B------:R-:W-:Y:S01]  /*10790*/  @P0 IADD3 R162, P1, R154, R153, RZ ;  /* 0x000000999aa20210 */ /* 0x000fe20007f3e0ff */
[----:B------:R-:W-:Y:S02]  /*107a0*/  IMAD R153, R230, -0x60, RZ ;  /* 0xffffffa0e6997824 */ /* 0x000fe400078e02ff */
[C---:B---3--:R-:W-:Y:S01]  /*107b0*/  HMMA.16816.F32 R36, R180.reuse, R120, R36 ;  /* 0x00000078b424723c */ /* 0x048fe20000001824 */
[----:B------:R3:W-:Y:S03]  /*107c0*/  @P0 LDGSTS.E.BYPASS.LTC128B.128 [R220+0x9100], [R154.64], !P4 ;  /* 0x091000009adc0fae */ /* 0x0007e6000e101d50 */
[----:B------:R-:W-:Y:S01]  /*107d0*/  @P0 IMAD.X R163, R155, 0x1, R149, P1 ;  /* 0x000000019ba30824 */ /* 0x000fe200008e0695 */
[----:B------:R-:W-:Y:S01]  /*107e0*/  IADD3 R149, -R222, 0x1, R153 ;  /* 0x00000001de957810 */ /* 0x000fe20007ffe199 */
[----:B------:R3:W-:Y:S02]  /*107f0*/  @P0 LDGSTS.E.BYPASS.LTC128B.128 [R220+0xc100], [R154.64+0x80], !P3 ;  /* 0x0c1000809adc0fae */ /* 0x0007e4000d901d50 */
[C---:B------:R-:W-:Y:S03]  /*10800*/  HMMA.16816.F32 R40, R180.reuse, R122, R40 ;  /* 0x0000007ab428723c */ /* 0x040fe60000001828 */
[----:B------:R3:W-:Y:S01]  /*10810*/  @P0 LDGSTS.E.BYPASS.LTC128B.128 [R220+0xa100], [R162.64], !P4 ;  /* 0x0a100000a2dc0fae */ /* 0x0007e2000e101d50 */
[----:B------:R-:W-:Y:S04]  /*10820*/  IADD3 R149, -R212, R149, R207 ;  /* 0x00000095d4957210 */ /* 0x000fe80007ffe1cf */
[C---:B-1----:R-:W-:Y:S01]  /*10830*/  HMMA.16816.F32 R44, R180.reuse, R128, R44 ;  /* 0x00000080b42c723c */ /* 0x042fe2000000182c */
[----:B------:R1:W-:Y:S02]  /*10840*/  @P0 LDGSTS.E.BYPASS.LTC128B.128 [R220+0xd100], [R162.64+0x80], !P3 ;  /* 0x0d100080a2dc0fae */ /* 0x0003e4000d901d50 */
[----:B------:R-:W-:Y:S02]  /*10850*/  ISETP.GE.AND P3, PT, R208, 0x1, PT ;  /* 0x00000001d000780c */ /* 0x000fe40003f66270 */
[C---:B--2---:R-:W-:Y:S01]  /*10860*/  IADD3 R151, R149.reuse, c[0x0][0x328], RZ ;  /* 0x0000ca0095977a10 */ /* 0x044fe20007ffe0ff */
[----:B------:R-:W4:Y:S01]  /*10870*/  SHFL.IDX PT, R148, R0, RZ, 0x1c1f ;  /* 0x001c1fff00947589 */ /* 0x000f2200000e0000 */
[----:B------:R-:W-:Y:S01]  /*10880*/  IADD3 R149, R149, UR10, RZ ;  /* 0x0000000a95957c10 */ /* 0x000fe2000fffe0ff */
[----:B------:R-:W-:Y:S03]  /*10890*/  HMMA.16816.F32 R48, R180, R130, R48 ;  /* 0x00000082b430723c */ /* 0x000fe60000001830 */
[----:B------:R-:W0:Y:S01]  /*108a0*/  LDGDEPBAR ;  /* 0x00000000000079af */ /* 0x000e220000000000 */
[----:B----4-:R-:W-:Y:S02]  /*108b0*/  IMAD.IADD R161, R151, 0x1, R148 ;  /* 0x0000000197a17824 */ /* 0x010fe400078e0294 */
[----:B---3--:R-:W-:Y:S02]  /*108c0*/  IMAD.IADD R155, R148, 0x1, R149 ;  /* 0x00000001949b7824 */ /* 0x008fe400078e0295 */
[----:B------:R-:W-:-:S05]  /*108d0*/  @!P3 BRA `(.L_x_395) ;  /* 0x000001800000b947 */ /* 0x000fca0003800000 */
[----:B-1----:R-:W-:Y:S01]  /*108e0*/  IADD3 R148, -R212, R207, R148 ;  /* 0x000000cfd4947210 */ /* 0x002fe20007ffe194 */
        /* <DEDUP_REMOVED lines=12> */
.L_x_397:
[----:B------:R-:W-:Y:S04]  /*109b0*/  MOV R116, c[0x0][0x32c] ;  /* 0x0000cb0000747a02 */ /* 0x000fe80000000f00 */
[----:B------:R-:W-:Y:S11]  /*109c0*/  ISETP.NE.AND P0, PT, R116, 0x1, PT ;  /* 0x000000017400780c */ /* 0x000ff60003f05270 */
[----:B------:R-:W-:Y:S02]  /*109d0*/  @!UPT UIADD3 URZ, URZ, URZ, URZ ;  /* 0x0000003f3f3ff290 */ /* 0x000fe4000fffe03f */
[----:B------:R-:W-:Y:S05]  /*109e0*/  @P0 IMAD.HI.U32 R116, R148, c[0x0][0x330], RZ ;  /* 0x0000cc0094740a27 */ /* 0x000fea00078e00ff */
[----:B------:R-:W-:Y:S02]  /*109f0*/  @P0 SHF.R.U32.HI R148, RZ, c[0x0][0x334], R116 ;  /* 0x0000cd00ff940a19 */ /* 0x000fe40000011674 */
.L_x_398:
[----:B------:R-:W-:Y:S05]  /*10a00*/  BSYNC B0 ;  /* 0x0000000000007941 */ /* 0x000fea0003800000 */
.L_x_396:
[----:B------:R-:W-:Y:S04]  /*10a10*/  IMAD.IADD R117, R153, 0x1, -R222 ;  /* 0x0000000199757824 */ /* 0x000fe800078e0ade */
[----:B------:R-:W-:Y:S05]  /*10a20*/  IMAD R148, R148, c[0x0][0x32c], R117 ;  /* 0x0000cb0094947a24 */ /* 0x000fea00078e0275 */
[----:B------:R-:W-:Y:S02]  /*10a30*/  IADD3 R116, R148, c[0x0][0x32c], RZ ;  /* 0x0000cb0094747a10 */ /* 0x000fe40007ffe0ff */
[----:B------:R-:W-:Y:S02]  /*10a40*/  IMNMX R155, R155, R148, !PT ;  /* 0x000000949b9b7217 */ /* 0x000fe40007800200 */
[----:B------:R-:W-:Y:S02]  /*10a50*/  IMNMX R161, R161, R116, PT ;  /* 0x00000074a1a17217 */ /* 0x000fe40003800200 */
.L_x_395:
[C---:B-1----:R-:W-:Y:S01]  /*10a60*/  ISETP.GE.AND P0, PT, R153.reuse, 0x1, PT ;  /* 0x000000019900780c */ /* 0x042fe20003f06270 */
[----:B------:R-:W1:Y:S01]  /*10a70*/  SHFL.IDX PT, R0, R0, 0x1, 0x1c1f ;  /* 0x003c1f0000007f89 */ /* 0x000e6200000e0000 */
[C---:B------:R-:W-:Y:S02]  /*10a80*/  ISETP.GE.AND P1, PT, R153.reuse, 0x2, PT ;  /* 0x000000029900780c */ /* 0x040fe40003f26270 */
[----:B------:R-:W-:Y:S02]  /*10a90*/  LOP3.LUT R214, R214, 0xffff7fff, RZ, 0xc0, !PT ;  /* 0xffff7fffd6d67812 */ /* 0x000fe400078ec0ff */
[C---:B------:R-:W-:Y:S02]  /*10aa0*/  ISETP.GE.AND P6, PT, R153.reuse, 0x42, PT ;  /* 0x000000429900780c */ /* 0x040fe40003fc6270 */
[C---:B------:R-:W-:Y:S02]  /*10ab0*/  ISETP.GE.AND P5, PT, R153.reuse, 0x49, PT ;  /* 0x000000499900780c */ /* 0x040fe40003fa6270 */
[C---:B------:R-:W-:Y:S02]  /*10ac0*/  ISETP.GE.AND P4, PT, R153.reuse, 0x4a, PT ;  /* 0x0000004a9900780c */ /* 0x040fe40003f86270 */
[----:B------:R-:W-:Y:S02]  /*10ad0*/  ISETP.GE.AND P3, PT, R153, 0x51, PT ;  /* 0x000000519900780c */ /* 0x000fe40003f66270 */
[----:B------:R-:W-:Y:S02]  /*10ae0*/  @P0 LOP3.LUT R214, R214, 0x8000, RZ, 0xfc, !PT ;  /* 0x00008000d6d60812 */ /* 0x000fe400078efcff */
[----:B------:R-:W-:Y:S02]  /*10af0*/  ISETP.GT.AND P0, PT, R155, RZ, !P0 ;  /* 0x000000ff9b00720c */ /* 0x000fe40004704270 */
[----:B------:R-:W-:Y:S02]  /*10b00*/  LOP3.LUT R214, R214, 0xfffeffff, RZ, 0xc0, !PT ;  /* 0xfffeffffd6d67812 */ /* 0x000fe400078ec0ff */
[----:B------:R-:W-:Y:S02]  /*10b10*/  ISETP.LT.OR P0, PT, R161, 0x1, P0 ;  /* 0x00000001a100780c */ /* 0x000fe40000701670 */
[----:B------:R-:W-:Y:S02]  /*10b20*/  @P1 LOP3.LUT R214, R214, 0x10000, RZ, 0xfc, !PT ;  /* 0x00010000d6d61812 */ /* 0x000fe400078efcff */
[----:B------:R-:W-:Y:S01]  /*10b30*/  FSEL R120, R4, -INF , !P0 ;  /* 0xff80000004787808 */ /* 0x000fe20004000000 */
[--C-:B-1----:R-:W-:Y:S01]  /*10b40*/  IMAD.IADD R151, R151, 0x1, R0.reuse ;  /* 0x0000000197977824 */ /* 0x102fe200078e0200 */
[----:B------:R-:W-:Y:S01]  /*10b50*/  ISETP.GT.AND P0, PT, R155, 0x1, !P1 ;  /* 0x000000019b00780c */ /* 0x000fe20004f04270 */
[----:B------:R-:W-:Y:S01]  /*10b60*/  IMAD.IADD R4, R149, 0x1, R0 ;  /* 0x0000000195047824 */ /* 0x000fe200078e0200 */
[----:B------:R-:W-:Y:S02]  /*10b70*/  ISETP.GE.AND P1, PT, R153, 0x9, PT ;  /* 0x000000099900780c */ /* 0x000fe40003f26270 */
[----:B------:R-:W-:Y:S02]  /*10b80*/  ISETP.LT.OR P0, PT, R161, 0x2, P0 ;  /* 0x00000002a100780c */ /* 0x000fe40000701670 */
[----:B------:R-:W-:Y:S02]  /*10b90*/  LOP3.LUT R214, R214, 0xffffbfff, RZ, 0xc0, !PT ;  /* 0xffffbfffd6d67812 */ /* 0x000fe400078ec0ff */
[----:B------:R-:W-:Y:S02]  /*10ba0*/  FSEL R118, R5, -INF , !P0 ;  /* 0xff80000005767808 */ /* 0x000fe40004000000 */
[----:B------:R-:W-:Y:S02]  /*10bb0*/  ISETP.GT.AND P0, PT, R155, 0x8, !P1 ;  /* 0x000000089b00780c */ /* 0x000fe40004f04270 */
[----:B------:R-:W-:Y:S02]  /*10bc0*/  ISETP.GE.AND P2, PT, R153, 0x59, PT ;  /* 0x000000599900780c */ /* 0x000fe40003f46270 */
        /* <DEDUP_REMOVED lines=91> */
[----:B------:R-:W-:Y:S02]  /*11180*/  ISETP.GT.AND P0, PT, R155, 0x48, !P5 ;  /* 0x000000489b00780c */ /* 0x000fe40006f04270 */
[----:B------:R-:W-:Y:S02]  /*11190*/  LOP3.LUT R214, R214, 0xfff7ffff, RZ, 0xc0, !PT ;  /* 0xfff7ffffd6d67812 */ /* 0x000fe400078ec0ff */
[----:B------:R-:W-:Y:S04]  /*111a0*/  ISETP.LT.OR P0, PT, R161, 0x49, P0 ;  /* 0x00000049a100780c */ /* 0x000fe80000701670 */
[----:B------:R-:W-:Y:S02]  /*111b0*/  FSEL R160, R40, -INF , !P0 ;  /* 0xff80000028a07808 */ /* 0x000fe40004000000 */
[----:B------:R-:W-:Y:S04]  /*111c0*/  ISETP.GT.AND P0, PT, R155, 0x49, !P4 ;  /* 0x000000499b00780c */ /* 0x000fe80006704270 */
        /* <DEDUP_REMOVED lines=11> */
[----:B------:R-:W-:Y:S11]  /*11280*/  ISETP.GE.AND P0, PT, R153, 0x5a, PT ;  /* 0x0000005a9900780c */ /* 0x000ff60003f06270 */
[----:B------:R-:W-:Y:S02]  /*11290*/  @!UPT UIADD3 URZ, URZ, URZ, URZ ;  /* 0x0000003f3f3ff290 */ /* 0x000fe4000fffe03f */
[----:B------:R-:W-:Y:S02]  /*112a0*/  @P0 LOP3.LUT R214, R214, 0x80000, RZ, 0xfc, !PT ;  /* 0x00080000d6d60812 */ /* 0x000fe400078efcff */
[----:B------:R-:W-:Y:S04]  /*112b0*/  ISETP.GT.AND P0, PT, R155, 0x59, !P0 ;  /* 0x000000599b00780c */ /* 0x000fe80004704270 */
[----:B------:R-:W-:Y:S04]  /*112c0*/  ISETP.LT.OR P0, PT, R161, 0x5a, P0 ;  /* 0x0000005aa100780c */ /* 0x000fe80000701670 */
[----:B------:R-:W-:Y:S02]  /*112d0*/  FSEL R140, R49, -INF , !P0 ;  /* 0xff800000318c7808 */ /* 0x000fe40004000000 */
[----:B------:R-:W-:Y:S11]  /*112e0*/  ISETP.GE.AND P0, PT, R208, 0x1, PT ;  /* 0x00000001d000780c */ /* 0x000ff60003f06270 */
[----:B------:R-:W-:Y:S02]  /*112f0*/  @!UPT UIADD3 URZ, URZ, URZ, URZ ;  /* 0x0000003f3f3ff290 */ /* 0x000fe4000fffe03f */
        /* <DEDUP_REMOVED lines=14> */
.L_x_401:
[----:B------:R-:W-:Y:S04]  /*113e0*/  MOV R0, c[0x0][0x32c] ;  /* 0x0000cb0000007a02 */ /* 0x000fe80000000f00 */
[----:B------:R-:W-:Y:S11]  /*113f0*/  ISETP.NE.AND P0, PT, R0, 0x1, PT ;  /* 0x000000010000780c */ /* 0x000ff60003f05270 */
[----:B------:R-:W-:Y:S02]  /*11400*/  @!UPT UIADD3 URZ, URZ, URZ, URZ ;  /* 0x0000003f3f3ff290 */ /* 0x000fe4000fffe03f */
[----:B------:R-:W-:Y:S05]  /*11410*/  @P0 IMAD.HI.U32 R0, R5, c[0x0][0x330], RZ ;  /* 0x0000cc0005000a27 */ /* 0x000fea00078e00ff */
[----:B------:R-:W-:Y:S02]  /*11420*/  @P0 SHF.R.U32.HI R5, RZ, c[0x0][0x334], R0 ;  /* 0x0000cd00ff050a19 */ /* 0x000fe40000011600 */
.L_x_402:
[----:B------:R-:W-:Y:S05]  /*11430*/  BSYNC B0 ;  /* 0x0000000000007941 */ /* 0x000fea0003800000 */
.L_x_400:
[----:B------:R-:W-:Y:S04]  /*11440*/  IMAD.IADD R0, R153, 0x1, -R222 ;  /* 0x0000000199007824 */ /* 0x000fe800078e0ade */
[----:B------:R-:W-:Y:S05]  /*11450*/  IMAD R0, R5, c[0x0][0x32c], R0 ;  /* 0x0000cb0005007a24 */ /* 0x000fea00078e0200 */
[----:B------:R-:W-:Y:S02]  /*11460*/  IADD3 R12, R0, c[0x0][0x32c], RZ ;  /* 0x0000cb00000c7a10 */ /* 0x000fe40007ffe0ff */
[----:B------:R-:W-:Y:S02]  /*11470*/  IMNMX R4, R4, R0, !PT ;  /* 0x0000000004047217 */ /* 0x000fe40007800200 */
[----:B------:R-:W-:Y:S02]  /*11480*/  IMNMX R151, R151, R12, PT ;  /* 0x0000000c97977217 */ /* 0x000fe40003800200 */
.L_x_399:
[----:B------:R-:W-:Y:S04]  /*11490*/  LOP3.LUT P0, RZ, R214, 0x8000, RZ, 0xc0, !PT ;  /* 0x00008000d6ff7812 */ /* 0x000fe8000780c0ff */
[----:B------:R-:W-:Y:S04]  /*114a0*/  ISETP.GT.AND P0, PT, R4, RZ, !P0 ;  /* 0x000000ff0400720c */ /* 0x000fe80004704270 */
        /* <DEDUP_REMOVED lines=95> */
[----:B------:R-:W-:Y:S04]  /*11aa0*/  ISETP.GT.AND P0, PT, R4, 0x38, !P0 ;  /* 0x000000380400780c */ /* 0x000fe80004704270 */
        /* <DEDUP_REMOVED lines=13> */
[----:B------:R-:W-:Y:S02]  /*11b80*/  ISETP.GT.AND P0, PT, R4, 0x41, !P6 ;  /* 0x000000410400780c */ /* 0x000fe40007704270 */
[----:B------:R-:W-:Y:S02]  /*11b90*/  FMNMX.FTZ R0, R237, R0, !PT ;  /* 0x00000000ed007209 */ /* 0x000fe40007810000 */
[----:B------:R-:W-:Y:S02]  /*11ba0*/  ISETP.LT.OR P0, PT, R151, 0x42, P0 ;  /* 0x000000429700780c */ /* 0x000fe40000701670 */
[----:B------:R-:W-:Y:S02]  /*11bb0*/  LOP3.LUT P6, RZ, R214, 0x80000, RZ, 0xc0, !PT ;  /* 0x00080000d6ff7812 */ /* 0x000fe400078cc0ff */
[----:B------:R-:W-:Y:S02]  /*11bc0*/  FSEL R231, R39, -INF , !P0 ;  /* 0xff80000027e77808 */ /* 0x000fe40004000000 */
[----:B------:R-:W-:Y:S01]  /*11bd0*/  ISETP.GT.AND P0, PT, R4, 0x48, !P5 ;  /* 0x000000480400780c */ /* 0x000fe20006f04270 */
[----:B------:R-:W-:Y:S01]  /*11be0*/  LDSM.16.MT88.4 R36, [R200+0x100] ;  /* 0x00010000c824783b */ /* 0x000fe20000004200 */
[----:B------:R-:W-:Y:S02]  /*11bf0*/  FMNMX.FTZ R0, R231, R0, !PT ;  /* 0x00000000e7007209 */ /* 0x000fe40007810000 */
[----:B------:R-:W-:Y:S04]  /*11c00*/  ISETP.LT.OR P0, PT, R151, 0x49, P0 ;  /* 0x000000499700780c */ /* 0x000fe80000701670 */
[----:B------:R-:W-:Y:S02]  /*11c10*/  FSEL R163, R42, -INF , !P0 ;  /* 0xff8000002aa37808 */ /* 0x000fe40004000000 */
[C---:B------:R-:W-:Y:S02]  /*11c20*/  ISETP.GT.AND P0, PT, R4.reuse, 0x49, !P4 ;  /* 0x000000490400780c */ /* 0x040fe40006704270 */
[----:B------:R-:W-:Y:S02]  /*11c30*/  FMNMX.FTZ R0, R163, R0, !PT ;  /* 0x00000000a3007209 */ /* 0x000fe40007810000 */
[----:B------:R-:W-:Y:S04]  /*11c40*/  ISETP.LT.OR P0, PT, R151, 0x4a, P0 ;  /* 0x0000004a9700780c */ /* 0x000fe80000701670 */
[----:B------:R-:W-:Y:S02]  /*11c50*/  FSEL R161, R43, -INF , !P0 ;  /* 0xff8000002ba17808 */ /* 0x000fe40004000000 */
[----:B------:R-:W-:Y:S02]  /*11c60*/  ISETP.GT.AND P0, PT, R4, 0x50, !P3 ;  /* 0x000000500400780c */ /* 0x000fe40005f04270 */
[----:B------:R-:W-:Y:S02]  /*11c70*/  FMNMX.FTZ R0, R161, R0, !PT ;  /* 0x00000000a1007209 */ /* 0x000fe40007810000 */
[----:B------:R-:W-:Y:S04]  /*11c80*/  ISETP.LT.OR P0, PT, R151, 0x51, P0 ;  /* 0x000000519700780c */ /* 0x000fe80000701670 */
[----:B------:R-:W-:Y:S02]  /*11c90*/  FSEL R149, R46, -INF , !P0 ;  /* 0xff8000002e957808 */ /* 0x000fe40004000000 */
[C---:B------:R-:W-:Y:S02]  /*11ca0*/  ISETP.GT.AND P0, PT, R4.reuse, 0x51, !P1 ;  /* 0x000000510400780c */ /* 0x040fe40004f04270 */
[----:B------:R-:W-:Y:S02]  /*11cb0*/  FMNMX.FTZ R0, R149, R0, !PT ;  /* 0x0000000095007209 */ /* 0x000fe40007810000 */
[----:B------:R-:W-:Y:S02]  /*11cc0*/  ISETP.LT.OR P1, PT, R151, 0x52, P0 ;  /* 0x000000529700780c */ /* 0x000fe40000721670 */
[C---:B------:R-:W-:Y:S02]  /*11cd0*/  ISETP.GT.AND P0, PT, R4.reuse, 0x58, !P2 ;  /* 0x000000580400780c */ /* 0x040fe40005704270 */
[----:B------:R-:W-:Y:S02]  /*11ce0*/  FSEL R143, R47, -INF , !P1 ;  /* 0xff8000002f8f7808 */ /* 0x000fe40004800000 */
[C---:B------:R-:W-:Y:S01]  /*11cf0*/  ISETP.LT.OR P1, PT, R151.reuse, 0x59, P0 ;  /* 0x000000599700780c */ /* 0x040fe20000721670 */
[----:B------:R-:W-:Y:S01]  /*11d00*/  LDSM.16.MT88.4 R44, [R204+0x3100] ;  /* 0x00310000cc2c783b */ /* 0x000fe20000004200 */
[----:B------:R-:W-:Y:S02]  /*11d10*/  ISETP.GT.AND P2, PT, R4, 0x59, !P6 ;  /* 0x000000590400780c */ /* 0x000fe40007744270 */
[----:B------:R-:W-:Y:S02]  /*11d20*/  FSEL R135, R50, -INF , !P1 ;  /* 0xff80000032877808 */ /* 0x000fe40004800000 */
[----:B------:R-:W-:Y:S02]  /*11d30*/  ISETP.LT.OR P0, PT, R151, 0x5a, P2 ;  /* 0x0000005a9700780c */ /* 0x000fe40001701670 */
[----:B------:R-:W-:Y:S02]  /*11d40*/  FMNMX.FTZ R0, R143, R0, !PT ;  /* 0x000000008f007209 */ /* 0x000fe40007810000 */
[----:B------:R-:W-:Y:S02]  /*11d50*/  FSEL R117, R51, -INF , !P0 ;  /* 0xff80000033757808 */ /* 0x000fe40004000000 */
[----:B------:R-:W-:Y:S04]  /*11d60*/  FMNMX.FTZ R0, R135, R0, !PT ;  /* 0x0000000087007209 */ /* 0x000fe80007810000 */
[----:B------:R-:W-:Y:S05]  /*11d70*/  FMNMX.FTZ R7, R117, R0, !PT ;  /* 0x0000000075077209 */ /* 0x000fea0007810000 */
[----:B------:R-:W2:Y:S01]  /*11d80*/  SHFL.BFLY PT, R4, R7, 0x2, 0x1f ;  /* 0x0c401f0007047f89 */ /* 0x000ea200000e0000 */
[----:B-1----:R-:W-:Y:S07]  /*11d90*/  FMNMX.FTZ R6, R5, R6, !PT ;  /* 0x0000000605067209 */ /* 0x002fee0007810000 */
[----:B------:R-:W1:Y:S01]  /*11da0*/  SHFL.BFLY PT, R15, R6, 0x1, 0x1f ;  /* 0x0c201f00060f7f89 */ /* 0x000e6200000e0000 */
[----:B--2---:R-:W-:Y:S07]  /*11db0*/  FMNMX.FTZ R5, R7, R4, !PT ;  /* 0x0000000407057209 */ /* 0x004fee0007810000 */
        /* <DEDUP_REMOVED lines=8> */
[--C-:B------:R-:W-:Y:S02]  /*11e40*/  FFMA.FTZ R118, R116, c[0x0][0x2d0], -R151.reuse ;  /* 0x0000b40074767a23 */ /* 0x100fe40000010897 */
[--C-:B------:R-:W-:Y:S01]  /*11e50*/  FFMA.FTZ R129, R8, c[0x0][0x2d0], -R151.reuse ;  /* 0x0000b40008817a23 */ /* 0x100fe20000010897 */
[----:B--2---:R-:W-:Y:S01]  /*11e60*/  FMNMX.FTZ R116, R5, R4, !PT ;  /* 0x0000000405747209 */ /* 0x004fe20007810000 */
[--C-:B------:R-:W-:Y:S01]  /*11e70*/  FFMA.FTZ R128, R120, c[0x0][0x2d0], -R151.reuse ;  /* 0x0000b40078807a23 */ /* 0x100fe20000010897 */
[----:B------:R-:W-:Y:S01]  /*11e80*/  MUFU.EX2 R119, R119 ;  /* 0x0000007700777308 */ /* 0x000fe20000000800 */
[----:B------:R-:W-:Y:S01]  /*11e90*/  FMUL.FTZ R4, R3, c[0x0][0x2d0] ;  /* 0x0000b40003047a20 */ /* 0x000fe20000410000 */
[C---:B------:R-:W-:Y:S01]  /*11ea0*/  FSETP.NEU.FTZ.AND P0, PT, R116.reuse, -INF , PT ;  /* 0xff8000007400780b */ /* 0x040fe20003f1d000 */
[----:B------:R-:W-:Y:S02]  /*11eb0*/  FMUL.FTZ R134, R116, c[0x0][0x2d0] ;  /* 0x0000b40074867a20 */ /* 0x000fe40000410000 */
[--C-:B------:R-:W-:Y:S01]  /*11ec0*/  FFMA.FTZ R141, R152, c[0x0][0x2d0], -R151.reuse ;  /* 0x0000b400988d7a23 */ /* 0x100fe20000010897 */
[----:B------:R-:W-:Y:S01]  /*11ed0*/  FSEL R5, R116, RZ, P0 ;  /* 0x000000ff74057208 */ /* 0x000fe20000000000 */
[--C-:B------:R-:W-:Y:S01]  /*11ee0*/  FFMA.FTZ R144, R144, c[0x0][0x2d0], -R151.reuse ;  /* 0x0000b40090907a23 */ /* 0x100fe20000010897 */
[----:B------:R-:W-:Y:S01]  /*11ef0*/  FSEL R134, R134, RZ, P0 ;  /* 0x000000ff86867208 */ /* 0x000fe20000000000 */
[--C-:B------:R-:W-:Y:S01]  /*11f00*/  FFMA.FTZ R147, R150, c[0x0][0x2d0], -R151.reuse ;  /* 0x0000b40096937a23 */ /* 0x100fe20000010897 */
[----:B------:R-:W1:Y:S01]  /*11f10*/  MUFU.EX2 R3, R4 ;  /* 0x0000000400037308 */ /* 0x000e620000000800 */
[----:B------:R-:W-:Y:S01]  /*11f20*/  FADD.FTZ R5, -R5, R2 ;  /* 0x0000000205057221 */ /* 0x000fe20000010100 */
[----:B------:R-:W-:Y:S01]  /*11f30*/  ISETP.GT.AND P0, PT, R230, R225, PT ;  /* 0x000000e1e600720c */ /* 0x000fe20003f04270 */
[--C-:B------:R-:W-:Y:S02]  /*11f40*/  FFMA.FTZ R132, R13, c[0x0][0x2d0], -R134.reuse ;  /* 0x0000b4000d847a23 */ /* 0x100fe40000010886 */
[----:B------:R-:W2:Y:S01]  /*11f50*/  LDSM.16.MT88.4 R12, [R204+0x100] ;  /* 0x00010000cc0c783b */ /* 0x000ea20000004200 */
[--C-:B------:R-:W-:Y:S02]  /*11f60*/  FFMA.FTZ R133, R17, c[0x0][0x2d0], -R134.reuse ;  /* 0x0000b40011857a23 */ /* 0x100fe40000010886 */
[--C-:B------:R-:W-:Y:S02]  /*11f70*/  FFMA.FTZ R131, R9, c[0x0][0x2d0], -R134.reuse ;  /* 0x0000b40009837a23 */ /* 0x100fe40000010886 */
[--C-:B------:R-:W-:Y:S01]  /*11f80*/  FFMA.FTZ R130, R11, c[0x0][0x2d0], -R134.reuse ;  /* 0x0000b4000b827a23 */ /* 0x100fe20000010886 */
[----:B------:R-:W3:Y:S01]  /*11f90*/  MUFU.EX2 R128, R128 ;  /* 0x0000008000807308 */ /* 0x000ee20000000800 */
[----:B------:R-:W-:Y:S02]  /*11fa0*/  FMUL.FTZ R2, R5, c[0x0][0x2d0] ;  /* 0x0000b40005027a20 */ /* 0x000fe40000410000 */
[--C-:B------:R-:W-:Y:S02]  /*11fb0*/  FFMA.FTZ R148, R148, c[0x0][0x2d0], -R151.reuse ;  /* 0x0000b40094947a23 */ /* 0x100fe40000010897 */
[--C-:B------:R-:W-:Y:S02]  /*11fc0*/  FFMA.FTZ R150, R235, c[0x0][0x2d0], -R134.reuse ;  /* 0x0000b400eb967a23 */ /* 0x100fe40000010886 */
[--C-:B------:R-:W-:Y:S02]  /*11fd0*/  FFMA.FTZ R153, R153, c[0x0][0x2d0], -R134.reuse ;  /* 0x0000b40099997a23 */ /* 0x100fe40000010886 */
[--C-:B------:R-:W-:Y:S01]  /*11fe0*/  FFMA.FTZ R152, R233, c[0x0][0x2d0], -R134.reuse ;  /* 0x0000b400e9987a23 */ /* 0x100fe20000010886 */
[----:B------:R-:W4:Y:S01]  /*11ff0*/  MUFU.EX2 R2, R2 ;  /* 0x0000000200027308 */ /* 0x000f220000000800 */
[--C-:B------:R-:W-:Y:S02]  /*12000*/  FFMA.FTZ R155, R155, c[0x0][0x2d0], -R134.reuse ;  /* 0x0000b4009b9b7a23 */ /* 0x100fe40000010886 */
[C---:B-1----:R-:W-:Y:S02]  /*12010*/  FMUL.FTZ R4, R3.reuse, R112 ;  /* 0x0000007003047220 */ /* 0x042fe40000410000 */
[C---:B------:R-:W-:Y:S02]  /*12020*/  FMUL.FTZ R5, R3.reuse, R113 ;  /* 0x0000007103057220 */ /* 0x040fe40000410000 */
[C---:B------:R-:W-:Y:S02]  /*12030*/  FMUL.FTZ R8, R3.reuse, R108 ;  /* 0x0000006c03087220 */ /* 0x040fe40000410000 */
[C---:B------:R-:W-:Y:S01]  /*12040*/  FMUL.FTZ R9, R3.reuse, R109 ;  /* 0x0000006d03097220 */ /* 0x040fe20000410000 */
[----:B------:R-:W-:Y:S01]  /*12050*/  MUFU.EX2 R118, R118 ;  /* 0x0000007600767308 */ /* 0x000fe20000000800 */
[C---:B------:R-:W-:Y:S02]  /*12060*/  FMUL.FTZ R16, R3.reuse, R72 ;  /* 0x0000004803107220 */ /* 0x040fe40000410000 */
[----:B------:R-:W-:Y:S01]  /*12070*/  FMUL.FTZ R17, R3, R73 ;  /* 0x0000004903117220 */ /* 0x000fe20000410000 */
[----:B---3--:R-:W-:Y:S01]  /*12080*/  F2FP.PACK_AB R120, R119, R128 ;  /* 0x000000807778723e */ /* 0x008fe200000000ff */
[C---:B------:R-:W-:Y:S02]  /*12090*/  FMUL.FTZ R24, R3.reuse, R80 ;  /* 0x0000005003187220 */ /* 0x040fe40000410000 */
[C---:B------:R-:W-:Y:S02]  /*120a0*/  FMUL.FTZ R25, R3.reuse, R81 ;  /* 0x0000005103197220 */ /* 0x040fe40000410000 */
[C---:B------:R-:W-:Y:S01]  /*120b0*/  FMUL.FTZ R32, R3.reuse, R88 ;  /* 0x0000005803207220 */ /* 0x040fe20000410000 */
[----:B------:R-:W1:Y:S01]  /*120c0*/  MUFU.EX2 R129, R129 ;  /* 0x0000008100817308 */ /* 0x000e620000000800 */
[C---:B------:R-:W-:Y:S02]  /*120d0*/  FMUL.FTZ R33, R3.reuse, R89 ;  /* 0x0000005903217220 */ /* 0x040fe40000410000 */
[----:B------:R-:W-:Y:S02]  /*120e0*/  FMUL.FTZ R40, R3, R96 ;  /* 0x0000006003287220 */ /* 0x000fe40000410000 */
[C---:B----4-:R-:W-:Y:S02]  /*120f0*/  FMUL.FTZ R6, R2.reuse, R114 ;  /* 0x0000007202067220 */ /* 0x050fe40000410000 */
        /* <DEDUP_REMOVED lines=9> */
[----:B------:R-:W3:Y:S01]  /*12190*/  MUFU.EX2 R132, R132 ;  /* 0x0000008400847308 */ /* 0x000ee20000000800 */
[C---:B------:R-:W-:Y:S01]  /*121a0*/  FMUL.FTZ R34, R2.reuse, R90 ;  /* 0x0000005a02227220 */ /* 0x040fe20000410000 */
[----:B------:R-:W-:Y:S01]  /*121b0*/  LDSM.16.MT88.4 R72, [R201+0x3100] ;  /* 0x00310000c948783b */ /* 0x000fe20000004200 */
[C---:B------:R-:W-:Y:S01]  /*121c0*/  FMUL.FTZ R35, R2.reuse, R91 ;  /* 0x0000005b02237220 */ /* 0x040fe20000410000 */
[----:B-1----:R-:W-:Y:S01]  /*121d0*/  F2FP.PACK_AB R122, R129, R118 ;  /* 0x00000076817a723e */ /* 0x002fe200000000ff */
[C---:B------:R-:W-:Y:S02]  /*121e0*/  FMUL.FTZ R41, R3.reuse, R97 ;  /* 0x0000006103297220 */ /* 0x040fe40000410000 */
[C---:B------:R-:W-:Y:S02]  /*121f0*/  FMUL.FTZ R42, R2.reuse, R98 ;  /* 0x00000062022a7220 */ /* 0x040fe40000410000 */
[C---:B------:R-:W-:Y:S01]  /*12200*/  FMUL.FTZ R43, R2.reuse, R99 ;  /* 0x00000063022b7220 */ /* 0x040fe20000410000 */
[----:B------:R-:W-:Y:S01]  /*12210*/  MUFU.EX2 R131, R131 ;  /* 0x0000008300837308 */ /* 0x000fe20000000800 */
[----:B------:R-:W-:Y:S01]  /*12220*/  LDSM.16.MT88.4 R80, [R204+0x900] ;  /* 0x00090000cc50783b */ /* 0x000fe20000004200 */
[C---:B------:R-:W-:Y:S02]  /*12230*/  FMUL.FTZ R48, R3.reuse, R104 ;  /* 0x0000006803307220 */ /* 0x040fe40000410000 */
[C---:B------:R-:W-:Y:S02]  /*12240*/  FMUL.FTZ R49, R3.reuse, R105 ;  /* 0x0000006903317220 */ /* 0x040fe40000410000 */
[C---:B------:R-:W-:Y:S02]  /*12250*/  FMUL.FTZ R50, R2.reuse, R106 ;  /* 0x0000006a02327220 */ /* 0x040fe40000410000 */
[----:B------:R-:W-:Y:S01]  /*12260*/  FMUL.FTZ R51, R2, R107 ;  /* 0x0000006b02337220 */ /* 0x000fe20000410000 */
[----:B------:R-:W-:Y:S01]  /*12270*/  LDSM.16.MT88.4 R88, [R200+0x900] ;  /* 0x00090000c858783b */ /* 0x000fe20000004200 */
[----:B------:R-:W1:Y:S01]  /*12280*/  MUFU.EX2 R130, R130 ;  /* 0x0000008200827308 */ /* 0x000e620000000800 */
[C---:B------:R-:W-:Y:S02]  /*12290*/  FMUL.FTZ R52, R3.reuse, R52 ;  /* 0x0000003403347220 */ /* 0x040fe40000410000 */
[C---:B------:R-:W-:Y:S01]  /*122a0*/  FMUL.FTZ R53, R3.reuse, R53 ;  /* 0x0000003503357220 */ /* 0x040fe20000410000 */
[----:B---3--:R-:W-:Y:S01]  /*122b0*/  F2FP.PACK_AB R121, R132, R133 ;  /* 0x000000858479723e */ /* 0x008fe200000000ff */
[C---:B------:R-:W-:Y:S02]  /*122c0*/  FMUL.FTZ R54, R2.reuse, R54 ;  /* 0x0000003602367220 */ /* 0x040fe40000410000 */
        /* <DEDUP_REMOVED lines=11> */
[----:B------:R-:W-:Y:S01]  /*12380*/  FMUL.FTZ R62, R2, R62 ;  /* 0x0000003e023e7220 */ /* 0x000fe20000410000 */
[----:B-1----:R-:W-:Y:S01]  /*12390*/  F2FP.PACK_AB R123, R130, R131 ;  /* 0x00000083827b723e */ /* 0x002fe200000000ff */
[C---:B------:R-:W-:Y:S02]  /*123a0*/  FMUL.FTZ R63, R2.reuse, R63 ;  /* 0x0000003f023f7220 */ /* 0x040fe40000410000 */
[C---:B------:R-:W-:Y:S02]  /*123b0*/  FMUL.FTZ R64, R3.reuse, R64 ;  /* 0x0000004003407220 */ /* 0x040fe40000410000 */
[C---:B------:R-:W-:Y:S02]  /*123c0*/  FMUL.FTZ R65, R3.reuse, R65 ;  /* 0x0000004103417220 */ /* 0x040fe40000410000 */
[C---:B--2---:R-:W-:Y:S01]  /*123d0*/  HMMA.16816.F32 R4, R120.reuse, R12, R4 ;  /* 0x0000000c7804723c */ /* 0x044fe20000001804 */
[----:B------:R-:W-:Y:S04]  /*123e0*/  MUFU.EX2 R147, R147 ;  /* 0x0000009300937308 */ /* 0x000fe80000000800 */
[C---:B------:R-:W-:Y:S02]  /*123f0*/  FMUL.FTZ R66, R2.reuse, R66 ;  /* 0x0000004202427220 */ /* 0x040fe40000410000 */
[C---:B------:R-:W-:Y:S01]  /*12400*/  FMUL.FTZ R12, R3.reuse, R68 ;  /* 0x00000044030c7220 */ /* 0x040fe20000410000 */
[C---:B------:R-:W-:Y:S03]  /*12410*/  HMMA.16816.F32 R8, R120.reuse, R14, R8 ;  /* 0x0000000e7808723c */ /* 0x040fe60000001808 */
[----:B------:R-:W-:Y:S01]  /*12420*/  MUFU.EX2 R148, R148 ;  /* 0x0000009400947308 */ /* 0x000fe20000000800 */
[C---:B------:R-:W-:Y:S02]  /*12430*/  FMUL.FTZ R13, R3.reuse, R69 ;  /* 0x00000045030d7220 */ /* 0x040fe40000410000 */
[C---:B------:R-:W-:Y:S02]  /*12440*/  FMUL.FTZ R67, R2.reuse, R67 ;  /* 0x0000004302437220 */ /* 0x040fe40000410000 */
[C---:B------:R-:W-:Y:S04]  /*12450*/  FMUL.FTZ R14, R2.reuse, R70 ;  /* 0x00000046020e7220 */ /* 0x040fe80000410000 */
[----:B------:R-:W-:Y:S01]  /*12460*/  FMUL.FTZ R15, R2, R71 ;  /* 0x00000047020f7220 */ /* 0x000fe20000410000 */
[----:B------:R-:W-:Y:S01]  /*12470*/  MUFU.EX2 R150, R150 ;  /* 0x0000009600967308 */ /* 0x000fe20000000800 */
[----:B------:R-:W1:Y:S01]  /*12480*/  LDSM.16.MT88.4 R68, [R202+0x3100] ;  /* 0x00310000ca44783b */ /* 0x000e620000004200 */
[--C-:B------:R-:W-:Y:S02]  /*12490*/  FFMA.FTZ R233, R238, c[0x0][0x2d0], -R151.reuse ;  /* 0x0000b400eee97a23 */ /* 0x100fe40000010897 */
[--C-:B------:R-:W-:Y:S02]  /*124a0*/  FFMA.FTZ R162, R162, c[0x0][0x2d0], -R151.reuse ;  /* 0x0000b400a2a27a23 */ /* 0x100fe40000010897 */
[C---:B------:R-:W-:Y:S03]  /*124b0*/  HMMA.16816.F32 R12, R120.reuse, R20, R12 ;  /* 0x00000014780c723c */ /* 0x040fe6000000180c */
[--C-:B------:R-:W-:Y:S01]  /*124c0*/  FFMA.FTZ R232, R232, c[0x0][0x2d0], -R151.reuse ;  /* 0x0000b400e8e87a23 */ /* 0x100fe20000010897 */
[----:B------:R-:W2:Y:S01]  /*124d0*/  MUFU.EX2 R153, R153 ;  /* 0x0000009900997308 */ /* 0x000ea20000000800 */
[--C-:B------:R-:W-:Y:S02]  /*124e0*/  FFMA.FTZ R235, R236, c[0x0][0x2d0], -R151.reuse ;  /* 0x0000b400eceb7a23 */ /* 0x100fe40000010897 */
[C---:B------:R-:W-:Y:S01]  /*124f0*/  FMUL.FTZ R20, R3.reuse, R76 ;  /* 0x0000004c03147220 */ /* 0x040fe20000410000 */
[C---:B------:R-:W-:Y:S04]  /*12500*/  HMMA.16816.F32 R16, R120.reuse, R22, R16 ;  /* 0x000000167810723c */ /* 0x040fe80000001810 */
[----:B------:R-:W-:Y:S02]  /*12510*/  FMUL.FTZ R21, R3, R77 ;  /* 0x0000004d03157220 */ /* 0x000fe40000410000 */
[----:B------:R-:W-:Y:S01]  /*12520*/  MUFU.EX2 R152, R152 ;  /* 0x0000009800987308 */ /* 0x000fe20000000800 */
[C---:B------:R-:W-:Y:S02]  /*12530*/  FMUL.FTZ R22, R2.reuse, R78 ;  /* 0x0000004e02167220 */ /* 0x040fe40000410000 */
[----:B------:R-:W-:Y:S02]  /*12540*/  FMUL.FTZ R23, R2, R79 ;  /* 0x0000004f02177220 */ /* 0x000fe40000410000 */
[----:B------:R-:W4:Y:S01]  /*12550*/  LDSM.16.MT88.4 R76, [R200+0x3100] ;  /* 0x00310000c84c783b */ /* 0x000f220000004200 */
[--C-:B------:R-:W-:Y:S02]  /*12560*/  FFMA.FTZ R236, R247, c[0x0][0x2d0], -R134.reuse ;  /* 0x0000b400f7ec7a23 */ /* 0x100fe40000010886 */
[--C-:B------:R-:W-:Y:S02]  /*12570*/  FFMA.FTZ R239, R239, c[0x0][0x2d0], -R134.reuse ;  /* 0x0000b400efef7a23 */ /* 0x100fe40000010886 */
[C---:B------:R-:W-:Y:S01]  /*12580*/  HMMA.16816.F32 R20, R120.reuse, R28, R20 ;  /* 0x0000001c7814723c */ /* 0x040fe20000001814 */
[----:B------:R-:W5:Y:S02]  /*12590*/  MUFU.EX2 R155, R155 ;  /* 0x0000009b009b7308 */ /* 0x000f640000000800 */
[--C-:B------:R-:W-:Y:S02]  /*125a0*/  FFMA.FTZ R238, R243, c[0x0][0x2d0], -R134.reuse ;  /* 0x0000b400f3ee7a23 */ /* 0x100fe40000010886 */
[--C-:B------:R-:W-:Y:S02]  /*125b0*/  FFMA.FTZ R241, R241, c[0x0][0x2d0], -R134.reuse ;  /* 0x0000b400f1f17a23 */ /* 0x100fe40000010886 */
[C---:B------:R-:W-:Y:S01]  /*125c0*/  FMUL.FTZ R28, R3.reuse, R84 ;  /* 0x00000054031c7220 */ /* 0x040fe20000410000 */
[C---:B------:R-:W-:Y:S03]  /*125d0*/  HMMA.16816.F32 R24, R120.reuse, R30, R24 ;  /* 0x0000001e7818723c */ /* 0x040fe60000001818 */
[----:B------:R-:W-:Y:S01]  /*125e0*/  MUFU.EX2 R233, R233 ;  /* 0x000000e900e97308 */ /* 0x000fe20000000800 */
[C---:B------:R-:W-:Y:S02]  /*125f0*/  FMUL.FTZ R29, R3.reuse, R85 ;  /* 0x00000055031d7220 */ /* 0x040fe40000410000 */
[--C-:B------:R-:W-:Y:S02]  /*12600*/  FFMA.FTZ R240, R240, c[0x0][0x2d0], -R151.reuse ;  /* 0x0000b400f0f07a23 */ /* 0x100fe40000010897 */
[C---:B------:R-:W-:Y:S04]  /*12610*/  FMUL.FTZ R30, R2.reuse, R86 ;  /* 0x00000056021e7220 */ /* 0x040fe80000410000 */
[----:B------:R-:W-:Y:S01]  /*12620*/  FMUL.FTZ R31, R2, R87 ;  /* 0x00000057021f7220 */ /* 0x000fe20000410000 */
[----:B------:R-:W1:Y:S01]  /*12630*/  MUFU.EX2 R162, R162 ;  /* 0x000000a200a27308 */ /* 0x000e620000000800 */
[----:B------:R-:W-:Y:S01]  /*12640*/  LDSM.16.MT88.4 R84, [R201+0x900] ;  /* 0x00090000c954783b */ /* 0x000fe20000004200 */
[--C-:B------:R-:W-:Y:S02]  /*12650*/  FFMA.FTZ R243, R248, c[0x0][0x2d0], -R151.reuse ;  /* 0x0000b400f8f37a23 */ /* 0x100fe40000010897 */
[--C-:B------:R-:W-:Y:S02]  /*12660*/  FFMA.FTZ R242, R242, c[0x0][0x2d0], -R151.reuse ;  /* 0x0000b400f2f27a23 */ /* 0x100fe40000010897 */
[C---:B------:R-:W-:Y:S03]  /*12670*/  HMMA.16816.F32 R28, R120.reuse, R36, R28 ;  /* 0x00000024781c723c */ /* 0x040fe6000000181c */
[--C-:B------:R-:W-:Y:S01]  /*12680*/  FFMA.FTZ R247, R244, c[0x0][0x2d0], -R151.reuse ;  /* 0x0000b400f4f77a23 */ /* 0x100fe20000010897 */
[----:B------:R-:W-:Y:S01]  /*12690*/  MUFU.EX2 R232, R232 ;  /* 0x000000e800e87308 */ /* 0x000fe20000000800 */
[--C-:B------:R-:W-:Y:S02]  /*126a0*/  FFMA.FTZ R244, R246, c[0x0][0x2d0], -R134.reuse ;  /* 0x0000b400f6f47a23 */ /* 0x100fe40000010886 */
[C---:B------:R-:W-:Y:S01]  /*126b0*/  FMUL.FTZ R36, R3.reuse, R92 ;  /* 0x0000005c03247220 */ /* 0x040fe20000410000 */
[C---:B------:R-:W-:Y:S04]  /*126c0*/  HMMA.16816.F32 R32, R120.reuse, R38, R32 ;  /* 0x000000267820723c */ /* 0x040fe80000001820 */
[----:B------:R-:W-:Y:S02]  /*126d0*/  FMUL.FTZ R37, R3, R93 ;  /* 0x0000005d03257220 */ /* 0x000fe40000410000 */
[----:B------:R-:W1:Y:S01]  /*126e0*/  MUFU.EX2 R235, R235 ;  /* 0x000000eb00eb7308 */ /* 0x000e620000000800 */
[C---:B------:R-:W-:Y:S02]  /*126f0*/  FMUL.FTZ R38, R2.reuse, R94 ;  /* 0x0000005e02267220 */ /* 0x040fe40000410000 */
[----:B------:R-:W-:Y:S02]  /*12700*/  FMUL.FTZ R39, R2, R95 ;  /* 0x0000005f02277220 */ /* 0x000fe40000410000 */
[----:B------:R-:W-:Y:S01]  /*12710*/  LDSM.16.MT88.4 R92, [R200+0x4900] ;  /* 0x00490000c85c783b */ /* 0x000fe20000004200 */
[--C-:B------:R-:W-:Y:S02]  /*12720*/  FFMA.FTZ R251, R251, c[0x0][0x2d0], -R134.reuse ;  /* 0x0000b400fbfb7a23 */ /* 0x100fe40000010886 */
[--C-:B------:R-:W-:Y:S02]  /*12730*/  FFMA.FTZ R246, R249, c[0x0][0x2d0], -R134.reuse ;  /* 0x0000b400f9f67a23 */ /* 0x100fe40000010886 */
[C---:B------:R-:W-:Y:S01]  /*12740*/  HMMA.16816.F32 R36, R120.reuse, R44, R36 ;  /* 0x0000002c7824723c */ /* 0x040fe20000001824 */
[----:B------:R-:W-:Y:S02]  /*12750*/  MUFU.EX2 R236, R236 ;  /* 0x000000ec00ec7308 */ /* 0x000fe40000000800 */
[--C-:B------:R-:W-:Y:S02]  /*12760*/  FFMA.FTZ R245, R245, c[0x0][0x2d0], -R134.reuse ;  /* 0x0000b400f5f57a23 */ /* 0x100fe40000010886 */
[--C-:B------:R-:W-:Y:S02]  /*12770*/  FFMA.FTZ R234, R234, c[0x0][0x2d0], -R151.reuse ;  /* 0x0000b400eaea7a23 */ /* 0x100fe40000010897 */
[C---:B------:R-:W-:Y:S01]  /*12780*/  FMUL.FTZ R44, R3.reuse, R100 ;  /* 0x00000064032c7220 */ /* 0x040fe20000410000 */
[C---:B------:R-:W-:Y:S03]  /*12790*/  HMMA.16816.F32 R40, R120.reuse, R46, R40 ;  /* 0x0000002e7828723c */ /* 0x040fe60000001828 */
[----:B------:R-:W2:Y:S01]  /*127a0*/  MUFU.EX2 R239, R239 ;  /* 0x000000ef00ef7308 */ /* 0x000ea20000000800 */
[----:B------:R-:W-:Y:S02]  /*127b0*/  FMUL.FTZ R45, R3, R101 ;  /* 0x00000065032d7220 */ /* 0x000fe40000410000 */
[--C-:B------:R-:W-:Y:S02]  /*127c0*/  FFMA.FTZ R249, R184, c[0x0][0x2d0], -R151.reuse ;  /* 0x0000b400b8f97a23 */ /* 0x100fe40000010897 */
[C---:B------:R-:W-:Y:S04]  /*127d0*/  FMUL.FTZ R46, R2.reuse, R102 ;  /* 0x00000066022e7220 */ /* 0x040fe80000410000 */
[----:B------:R-:W-:Y:S01]  /*127e0*/  FMUL.FTZ R47, R2, R103 ;  /* 0x00000067022f7220 */ /* 0x000fe20000410000 */
[----:B------:R-:W-:Y:S01]  /*127f0*/  MUFU.EX2 R238, R238 ;  /* 0x000000ee00ee7308 */ /* 0x000fe20000000800 */
[----:B------:R-:W-:Y:S01]  /*12800*/  LDSM.16.MT88.4 R100, [R204+0x5900] ;  /* 0x00590000cc64783b */ /* 0x000fe20000004200 */
[--C-:B------:R-:W-:Y:S02]  /*12810*/  FFMA.FTZ R160, R160, c[0x0][0x2d0], -R151.reuse ;  /* 0x0000b400a0a07a23 */ /* 0x100fe40000010897 */
[--C-:B------:R-:W-:Y:S02]  /*12820*/  FFMA.FTZ R154, R154, c[0x0][0x2d0], -R151.reuse ;  /* 0x0000b4009a9a7a23 */ /* 0x100fe40000010897 */
[C---:B-1----:R-:W-:Y:S03]  /*12830*/  HMMA.16816.F32 R44, R120.reuse, R68, R44 ;  /* 0x00000044782c723c */ /* 0x042fe6000000182c */
[--C-:B------:R-:W-:Y:S01]  /*12840*/  FFMA.FTZ R184, R237, c[0x0][0x2d0], -R134.reuse ;  /* 0x0000b400edb87a23 */ /* 0x100fe20000010886 */
[----:B------:R-:W1:Y:S01]  /*12850*/  MUFU.EX2 R241, R241 ;  /* 0x000000f100f17308 */ /* 0x000e620000000800 */
[--C-:B------:R-:W-:Y:S02]  /*12860*/  FFMA.FTZ R231, R231, c[0x0][0x2d0], -R134.reuse ;  /* 0x0000b400e7e77a23 */ /* 0x100fe40000010886 */
[----:B---3--:R-:W-:Y:S01]  /*12870*/  F2FP.PACK_AB R68, R144, R141 ;  /* 0x0000008d9044723e */ /* 0x008fe200000000ff */
[C---:B------:R-:W-:Y:S04]  /*12880*/  HMMA.16816.F32 R48, R120.reuse, R70, R48 ;  /* 0x000000467830723c */ /* 0x040fe80000001830 */
[----:B--2---:R-:W-:Y:S01]  /*12890*/  F2FP.PACK_AB R69, R153, R150 ;  /* 0x000000969945723e */ /* 0x004fe200000000ff */
[--C-:B------:R-:W-:Y:S01]  /*128a0*/  FFMA.FTZ R163, R163, c[0x0][0x2d0], -R134.reuse ;  /* 0x0000b400a3a37a23 */ /* 0x100fe20000010886 */
[----:B------:R-:W-:Y:S01]  /*128b0*/  MUFU.EX2 R240, R240 ;  /* 0x000000f000f07308 */ /* 0x000fe20000000800 */
[----:B------:R-:W-:Y:S01]  /*128c0*/  F2FP.PACK_AB R70, R148, R147 ;  /* 0x000000939446723e */ /* 0x000fe200000000ff */
[C---:B------:R-:W-:Y:S04]  /*128d0*/  HMMA.16816.F32 R52, R120.reuse, R72, R52 ;  /* 0x000000487834723c */ /* 0x040fe80000001834 */
[----:B-----5:R-:W-:Y:S01]  /*128e0*/  F2FP.PACK_AB R71, R155, R152 ;  /* 0x000000989b47723e */ /* 0x020fe200000000ff */
[--C-:B------:R-:W-:Y:S02]  /*128f0*/  FFMA.FTZ R248, R161, c[0x0][0x2d0], -R134.reuse ;  /* 0x0000b400a1f87a23 */ /* 0x100fe40000010886 */
[--C-:B------:R-:W-:Y:S01]  /*12900*/  FFMA.FTZ R146, R146, c[0x0][0x2d0], -R151.reuse ;  /* 0x0000b40092927a23 */ /* 0x100fe20000010897 */
[C---:B------:R-:W-:Y:S01]  /*12910*/  HMMA.16816.F32 R56, R120.reuse, R74, R56 ;  /* 0x0000004a7838723c */ /* 0x040fe20000001838 */
[----:B------:R-:W2:Y:S01]  /*12920*/  LDSM.16.MT88.4 R72, [R202+0x900] ;  /* 0x00090000ca48783b */ /* 0x000ea20000004200 */
[----:B------:R-:W-:Y:S02]  /*12930*/  MUFU.EX2 R243, R243 ;  /* 0x000000f300f37308 */ /* 0x000fe40000000800 */
[--C-:B------:R-:W-:Y:S02]  /*12940*/  FFMA.FTZ R145, R145, c[0x0][0x2d0], -R151.reuse ;  /* 0x0000b40091917a23 */ /* 0x100fe40000010897 */
[--C-:B------:R-:W-:Y:S02]  /*12950*/  FFMA.FTZ R142, R142, c[0x0][0x2d0], -R151.reuse ;  /* 0x0000b4008e8e7a23 */ /* 0x100fe40000010897 */
[C---:B----4-:R-:W-:Y:S04]  /*12960*/  HMMA.16816.F32 R60, R120.reuse, R76, R60 ;  /* 0x0000004c783c723c */ /* 0x050fe8000000183c */
[----:B------:R-:W-:Y:S01]  /*12970*/  MUFU.EX2 R242, R242 ;  /* 0x000000f200f27308 */ /* 0x000fe20000000800 */
[----:B------:R-:W-:Y:S02]  /*12980*/  FFMA.FTZ R151, R140, c[0x0][0x2d0], -R151 ;  /* 0x0000b4008c977a23 */ /* 0x000fe40000010897 */
[--C-:B------:R-:W-:Y:S01]  /*12990*/  FFMA.FTZ R140, R149, c[0x0][0x2d0], -R134.reuse ;  /* 0x0000b400958c7a23 */ /* 0x100fe20000010886 */
[----:B------:R-:W-:Y:S01]  /*129a0*/  HMMA.16816.F32 R64, R120, R78, R64 ;  /* 0x0000004e7840723c */ /* 0x000fe20000001840 */
[----:B------:R-:W3:Y:S03]  /*129b0*/  LDSM.16.MT88.4 R76, [R204+0x3900] ;  /* 0x00390000cc4c783b */ /* 0x000ee60000004200 */
[--C-:B------:R-:W-:Y:S02]  /*129c0*/  FFMA.FTZ R143, R143, c[0x0][0x2d0], -R134.reuse ;  /* 0x0000b4008f8f7a23 */ /* 0x100fe40000010886 */
[----:B------:R-:W-:Y:S01]  /*129d0*/  MUFU.EX2 R247, R247 ;  /* 0x000000f700f77308 */ /* 0x000fe20000000800 */
[--C-:B------:R-:W-:Y:S01]  /*129e0*/  FFMA.FTZ R135, R135, c[0x0][0x2d0], -R134.reuse ;  /* 0x0000b40087877a23 */ /* 0x100fe20000010886 */
[C---:B------:R-:W-:Y:S05]  /*129f0*/  HMMA.16816.F32 R4, R68.reuse, R80, R4 ;  /* 0x000000504404723c */ /* 0x040fea0000001804 */
[----:B------:R-:W-:Y:S02]  /*12a00*/  FFMA.FTZ R134, R117, c[0x0][0x2d0], -R134 ;  /* 0x0000b40075867a23 */ /* 0x000fe40000010886 */
[----:B------:R-:W-:Y:S01]  /*12a10*/  FFMA.FTZ R128, R3, R224, R128 ;  /* 0x000000e003807223 */ /* 0x000fe20000010080 */
[C---:B------:R-:W-:Y:S01]  /*12a20*/  HMMA.16816.F32 R8, R68.reuse, R82, R8 ;  /* 0x000000524408723c */ /* 0x040fe20000001808 */
[----:B------:R-:W-:Y:S01]  /*12a30*/  LDSM.16.MT88.4 R80, [R201+0x3900] ;  /* 0x00390000c950783b */ /* 0x000fe20000004200 */
[----:B------:R-:W-:Y:S02]  /*12a40*/  MUFU.EX2 R244, R244 ;  /* 0x000000f400f47308 */ /* 0x000fe40000000800 */
[----:B------:R-:W-:Y:S02]  /*12a50*/  FFMA.FTZ R133, R2, R223, R133 ;  /* 0x000000df02857223 */ /* 0x000fe40000010085 */
[----:B------:R-:W-:Y:S02]  /*12a60*/  FADD.FTZ R119, R119, R128 ;  /* 0x0000008077777221 */ /* 0x000fe40000010000 */
[----:B------:R-:W-:Y:S01]  /*12a70*/  FADD.FTZ R132, R132, R133 ;  /* 0x0000008584847221 */ /* 0x000fe20000010000 */
[C---:B--2---:R-:W-:Y:S03]  /*12a80*/  HMMA.16816.F32 R12, R68.reuse, R72, R12 ;  /* 0x00000048440c723c */ /* 0x044fe6000000180c */
[----:B------:R-:W-:Y:S01]  /*12a90*/  MUFU.EX2 R251, R251 ;  /* 0x000000fb00fb7308 */ /* 0x000fe20000000800 */
[----:B------:R-:W-:Y:S02]  /*12aa0*/  FADD.FTZ R118, R118, R119 ;  /* 0x0000007776767221 */ /* 0x000fe40000010000 */
[----:B------:R-:W-:Y:S02]  /*12ab0*/  FADD.FTZ R3, R131, R132 ;  /* 0x0000008483037221 */ /* 0x000fe40000010000 */
[C---:B------:R-:W-:Y:S01]  /*12ac0*/  HMMA.16816.F32 R16, R68.reuse, R74, R16 ;  /* 0x0000004a4410723c */ /* 0x040fe20000001810 */
[----:B------:R-:W2:Y:S03]  /*12ad0*/  LDSM.16.MT88.4 R72, [R202+0x3900] ;  /* 0x00390000ca48783b */ /* 0x000ea60000004200 */
[----:B------:R-:W-:Y:S01]  /*12ae0*/  FADD.FTZ R118, R129, R118 ;  /* 0x0000007681767221 */ /* 0x000fe20000010000 */
[----:B------:R-:W-:Y:S01]  /*12af0*/  MUFU.EX2 R246, R246 ;  /* 0x000000f600f67308 */ /* 0x000fe20000000800 */
[----:B------:R-:W-:Y:S02]  /*12b00*/  FADD.FTZ R3, R130, R3 ;  /* 0x0000000382037221 */ /* 0x000fe40000010000 */
[C---:B------:R-:W-:Y:S04]  /*12b10*/  HMMA.16816.F32 R20, R68.reuse, R84, R20 ;  /* 0x000000544414723c */ /* 0x040fe80000001814 */
[----:B------:R-:W-:Y:S02]  /*12b20*/  FADD.FTZ R141, R141, R118 ;  /* 0x000000768d8d7221 */ /* 0x000fe40000010000 */
[----:B------:R-:W-:Y:S01]  /*12b30*/  FADD.FTZ R150, R150, R3 ;  /* 0x0000000396967221 */ /* 0x000fe20000010000 */
[----:B------:R-:W-:Y:S01]  /*12b40*/  MUFU.EX2 R245, R245 ;  /* 0x000000f500f57308 */ /* 0x000fe20000000800 */
[C---:B------:R-:W-:Y:S01]  /*12b50*/  HMMA.16816.F32 R24, R68.reuse, R86, R24 ;  /* 0x000000564418723c */ /* 0x040fe20000001818 */
[----:B------:R-:W4:Y:S03]  /*12b60*/  LDSM.16.MT88.4 R84, [R200+0x3900] ;  /* 0x00390000c854783b */ /* 0x000f260000004200 */
[----:B------:R-:W-:Y:S02]  /*12b70*/  FADD.FTZ R144, R144, R141 ;  /* 0x0000008d90907221 */ /* 0x000fe40000010000 */
[----:B------:R-:W-:Y:S02]  /*12b80*/  FADD.FTZ R153, R153, R150 ;  /* 0x0000009699997221 */ /* 0x000fe40000010000 */
[C---:B------:R-:W-:Y:S01]  /*12b90*/  HMMA.16816.F32 R28, R68.reuse, R88, R28 ;  /* 0x00000058441c723c */ /* 0x040fe2000000181c */
[----:B------:R-:W-:Y:S03]  /*12ba0*/  MUFU.EX2 R234, R234 ;  /* 0x000000ea00ea7308 */ /* 0x000fe60000000800 */
[----:B------:R-:W-:Y:S02]  /*12bb0*/  FADD.FTZ R147, R147, R144 ;  /* 0x0000009093937221 */ /* 0x000fe40000010000 */
[----:B------:R-:W-:Y:S02]  /*12bc0*/  FADD.FTZ R152, R152, R153 ;  /* 0x0000009998987221 */ /* 0x000fe40000010000 */
[C---:B------:R-:W-:Y:S01]  /*12bd0*/  HMMA.16816.F32 R32, R68.reuse, R90, R32 ;  /* 0x0000005a4420723c */ /* 0x040fe20000001820 */
[----:B------:R-:W-:Y:S02]  /*12be0*/  LDSM.16.MT88.4 R88, [R200+0x4100] ;  /* 0x00410000c858783b */ /* 0x000fe40000004200 */
[----:B------:R-:W-:Y:S01]  /*12bf0*/  MUFU.EX2 R249, R249 ;  /* 0x000000f900f97308 */ /* 0x000fe20000000800 */
[----:B------:R-:W-:Y:S02]  /*12c00*/  FADD.FTZ R148, R148, R147 ;  /* 0x0000009394947221 */ /* 0x000fe40000010000 */
[----:B------:R-:W-:Y:S02]  /*12c10*/  FADD.FTZ R155, R155, R152 ;  /* 0x000000989b9b7221 */ /* 0x000fe40000010000 */
[C---:B---3--:R-:W-:Y:S05]  /*12c20*/  HMMA.16816.F32 R36, R68.reuse, R76, R36 ;  /* 0x0000004c4424723c */ /* 0x048fea0000001824 */
[----:B------:R-:W-:Y:S03]  /*12c30*/  MUFU.EX2 R160, R160 ;  /* 0x000000a000a07308 */ /* 0x000fe60000000800 */
[C---:B------:R-:W-:Y:S01]  /*12c40*/  HMMA.16816.F32 R40, R68.reuse, R78, R40 ;  /* 0x0000004e4428723c */ /* 0x040fe20000001828 */
[----:B------:R-:W-:Y:S06]  /*12c50*/  LDSM.16.MT88.4 R76, [R202+0x1100] ;  /* 0x00110000ca4c783b */ /* 0x000fec0000004200 */
[----:B------:R-:W-:Y:S01]  /*12c60*/  MUFU.EX2 R154, R154 ;  /* 0x0000009a009a7308 */ /* 0x000fe20000000800 */
[C---:B--2---:R-:W-:Y:S08]  /*12c70*/  HMMA.16816.F32 R44, R68.reuse, R72, R44 ;  /* 0x00000048442c723c */ /* 0x044ff0000000182c */
[C---:B------:R-:W-:Y:S01]  /*12c80*/  HMMA.16816.F32 R48, R68.reuse, R74, R48 ;  /* 0x0000004a4430723c */ /* 0x040fe20000001830 */
[----:B------:R-:W2:Y:S01]  /*12c90*/  LDSM.16.MT88.4 R72, [R204+0x1100] ;  /* 0x00110000cc48783b */ /* 0x000ea20000004200 */
[----:B------:R-:W-:Y:S06]  /*12ca0*/  MUFU.EX2 R184, R184 ;  /* 0x000000b800b87308 */ /* 0x000fec0000000800 */
[C---:B------:R-:W-:Y:S04]  /*12cb0*/  HMMA.16816.F32 R52, R68.reuse, R80, R52 ;  /* 0x000000504434723c */ /* 0x040fe80000001834 */
[----:B------:R-:W-:Y:S04]  /*12cc0*/  MUFU.EX2 R231, R231 ;  /* 0x000000e700e77308 */ /* 0x000fe80000000800 */
[C---:B------:R-:W-:Y:S01]  /*12cd0*/  HMMA.16816.F32 R56, R68.reuse, R82, R56 ;  /* 0x000000524438723c */ /* 0x040fe20000001838 */
[----:B------:R-:W3:Y:S05]  /*12ce0*/  LDSM.16.MT88.4 R80, [R201+0x1100] ;  /* 0x00110000c950783b */ /* 0x000eea0000004200 */
[----:B------:R-:W-:Y:S02]  /*12cf0*/  MUFU.EX2 R163, R163 ;  /* 0x000000a300a37308 */ /* 0x000fe40000000800 */
[C---:B----4-:R-:W-:Y:S08]  /*12d00*/  HMMA.16816.F32 R60, R68.reuse, R84, R60 ;  /* 0x00000054443c723c */ /* 0x050ff0000000183c */
[----:B------:R-:W-:Y:S01]  /*12d10*/  HMMA.16816.F32 R64, R68, R86, R64 ;  /* 0x000000564440723c */ /* 0x000fe20000001840 */
[----:B------:R-:W4:Y:S01]  /*12d20*/  LDSM.16.MT88.4 R84, [R200+0x1100] ;  /* 0x00110000c854783b */ /* 0x000f220000004200 */
[----:B------:R-:W-:Y:S05]  /*12d30*/  MUFU.EX2 R248, R248 ;  /* 0x000000f800f87308 */ /* 0x000fea0000000800 */
[----:B------:R-:W-:Y:S01]  /*12d40*/  F2FP.PACK_AB R68, R162, R233 ;  /* 0x000000e9a244723e */ /* 0x000fe200000000ff */
[----:B------:R-:W-:Y:S01]  /*12d50*/  FADD.FTZ R233, R233, R148 ;  /* 0x00000094e9e97221 */ /* 0x000fe20000010000 */
[----:B------:R-:W-:Y:S03]  /*12d60*/  F2FP.PACK_AB R70, R235, R232 ;  /* 0x000000e8eb46723e */ /* 0x000fe600000000ff */
[----:B------:R-:W-:Y:S01]  /*12d70*/  F2FP.PACK_AB R69, R239, R236 ;  /* 0x000000ecef45723e */ /* 0x000fe200000000ff */
[----:B------:R-:W-:Y:S01]  /*12d80*/  MUFU.EX2 R146, R146 ;  /* 0x0000009200927308 */ /* 0x000fe20000000800 */
[----:B-1----:R-:W-:Y:S01]  /*12d90*/  F2FP.PACK_AB R71, R241, R238 ;  /* 0x000000eef147723e */ /* 0x002fe200000000ff */
[----:B------:R-:W-:Y:S02]  /*12da0*/  FADD.FTZ R236, R236, R155 ;  /* 0x0000009becec7221 */ /* 0x000fe40000010000 */
[----:B------:R-:W-:Y:S02]  /*12db0*/  FADD.FTZ R233, R162, R233 ;  /* 0x000000e9a2e97221 */ /* 0x000fe40000010000 */
[----:B------:R-:W-:Y:S02]  /*12dc0*/  FADD.FTZ R239, R239, R236 ;  /* 0x000000ecefef7221 */ /* 0x000fe40000010000 */
[C---:B--2---:R-:W-:Y:S02]  /*12dd0*/  HMMA.16816.F32 R4, R68.reuse, R72, R4 ;  /* 0x000000484404723c */ /* 0x044fe40000001804 */
[----:B------:R-:W1:Y:S01]  /*12de0*/  MUFU.EX2 R145, R145 ;  /* 0x0000009100917308 */ /* 0x000e620000000800 */
[----:B------:R-:W-:Y:S02]  /*12df0*/  FADD.FTZ R232, R232, R233 ;  /* 0x000000e9e8e87221 */ /* 0x000fe40000010000 */
[----:B------:R-:W-:Y:S02]  /*12e00*/  FADD.FTZ R238, R238, R239 ;  /* 0x000000efeeee7221 */ /* 0x000fe40000010000 */
[----:B------:R-:W-:Y:S01]  /*12e10*/  FADD.FTZ R235, R235, R232 ;  /* 0x000000e8ebeb7221 */ /* 0x000fe20000010000 */
[C---:B------:R-:W-:Y:S01]  /*12e20*/  HMMA.16816.F32 R8, R68.reuse, R74, R8 ;  /* 0x0000004a4408723c */ /* 0x040fe20000001808 */
[----:B------:R-:W2:Y:S03]  /*12e30*/  LDSM.16.MT88.4 R72, [R204+0x4100] ;  /* 0x00410000cc48783b */ /* 0x000ea60000004200 */
[----:B------:R-:W-:Y:S01]  /*12e40*/  MUFU.EX2 R142, R142 ;  /* 0x0000008e008e7308 */ /* 0x000fe20000000800 */
[----:B------:R-:W-:Y:S03]  /*12e50*/  FADD.FTZ R241, R241, R238 ;  /* 0x000000eef1f17221 */ /* 0x000fe60000010000 */
[C---:B------:R-:W-:Y:S06]  /*12e60*/  HMMA.16816.F32 R12, R68.reuse, R76, R12 ;  /* 0x0000004c440c723c */ /* 0x040fec000000180c */
[----:B------:R-:W5:Y:S02]  /*12e70*/  MUFU.EX2 R151, R151 ;  /* 0x0000009700977308 */ /* 0x000f640000000800 */
[C---:B------:R-:W-:Y:S01]  /*12e80*/  HMMA.16816.F32 R16, R68.reuse, R78, R16 ;  /* 0x0000004e4410723c */ /* 0x040fe20000001810 */
[----:B------:R-:W2:Y:S03]  /*12e90*/  LDSM.16.MT88.4 R76, [R202+0x4100] ;  /* 0x00410000ca4c783b */ /* 0x000ea60000004200 */
[----:B-1----:R-:W-:Y:S04]  /*12ea0*/  F2FP.PACK_AB R120, R145, R146 ;  /* 0x000000929178723e */ /* 0x002fe800000000ff */
[C---:B---3--:R-:W-:Y:S01]  /*12eb0*/  HMMA.16816.F32 R20, R68.reuse, R80, R20 ;  /* 0x000000504414723c */ /* 0x048fe20000001814 */
[----:B------:R-:W-:Y:S07]  /*12ec0*/  MUFU.EX2 R140, R140 ;  /* 0x0000008c008c7308 */ /* 0x000fee0000000800 */
[C---:B------:R-:W-:Y:S01]  /*12ed0*/  HMMA.16816.F32 R24, R68.reuse, R82, R24 ;  /* 0x000000524418723c */ /* 0x040fe20000001818 */
[----:B------:R-:W1:Y:S02]  /*12ee0*/  LDSM.16.MT88.4 R80, [R201+0x4100] ;  /* 0x00410000c950783b */ /* 0x000e640000004200 */
[----:B------:R-:W3:Y:S01]  /*12ef0*/  MUFU.EX2 R143, R143 ;  /* 0x0000008f008f7308 */ /* 0x000ee20000000800 */
[----:B-----5:R-:W-:Y:S04]  /*12f00*/  F2FP.PACK_AB R122, R151, R142 ;  /* 0x0000008e977a723e */ /* 0x020fe800000000ff */
[C---:B----4-:R-:W-:Y:S05]  /*12f10*/  HMMA.16816.F32 R28, R68.reuse, R84, R28 ;  /* 0x00000054441c723c */ /* 0x050fea000000181c */
[----:B------:R-:W-:Y:S03]  /*12f20*/  MUFU.EX2 R135, R135 ;  /* 0x0000008700877308 */ /* 0x000fe60000000800 */
[C---:B------:R-:W-:Y:S01]  /*12f30*/  HMMA.16816.F32 R32, R68.reuse, R86, R32 ;  /* 0x000000564420723c */ /* 0x040fe20000001820 */
[----:B------:R-:W4:Y:S06]  /*12f40*/  LDSM.16.MT88.4 R84, [R204+0x1900] ;  /* 0x00190000cc54783b */ /* 0x000f2c0000004200 */
[----:B------:R-:W5:Y:S01]  /*12f50*/  MUFU.EX2 R134, R134 ;  /* 0x0000008600867308 */ /* 0x000f620000000800 */
[C---:B--2---:R-:W-:Y:S04]  /*12f60*/  HMMA.16816.F32 R36, R68.reuse, R72, R36 ;  /* 0x000000484424723c */ /* 0x044fe80000001824 */
[----:B---3--:R-:W-:Y:S04]  /*12f70*/  F2FP.PACK_AB R121, R143, R140 ;  /* 0x0000008c8f79723e */ /* 0x008fe800000000ff */
[C---:B------:R-:W-:Y:S01]  /*12f80*/  HMMA.16816.F32 R40, R68.reuse, R74, R40 ;  /* 0x0000004a4428723c */ /* 0x040fe20000001828 */
[----:B------:R-:W2:Y:S07]  /*12f90*/  LDSM.16.MT88.4 R72, [R202+0x1900] ;  /* 0x00190000ca48783b */ /* 0x000eae0000004200 */
[C---:B------:R-:W-:Y:S04]  /*12fa0*/  HMMA.16816.F32 R44, R68.reuse, R76, R44 ;  /* 0x0000004c442c723c */ /* 0x040fe8000000182c */
[----:B-----5:R-:W-:Y:S04]  /*12fb0*/  F2FP.PACK_AB R123, R134, R135 ;  /* 0x00000087867b723e */ /* 0x020fe800000000ff */
[C---:B------:R-:W-:Y:S01]  /*12fc0*/  HMMA.16816.F32 R48, R68.reuse, R78, R48 ;  /* 0x0000004e4430723c */ /* 0x040fe20000001830 */
[----:B------:R-:W3:Y:S07]  /*12fd0*/  LDSM.16.MT88.4 R76, [R201+0x1900] ;  /* 0x00190000c94c783b */ /* 0x000eee0000004200 */
[C---:B-1----:R-:W-:Y:S08]  /*12fe0*/  HMMA.16816.F32 R52, R68.reuse, R80, R52 ;  /* 0x000000504434723c */ /* 0x042ff00000001834 */
[C---:B------:R-:W-:Y:S01]  /*12ff0*/  HMMA.16816.F32 R56, R68.reuse, R82, R56 ;  /* 0x000000524438723c */ /* 0x040fe20000001838 */
[----:B------:R-:W1:Y:S07]  /*13000*/  LDSM.16.MT88.4 R80, [R200+0x1900] ;  /* 0x00190000c850783b */ /* 0x000e6e0000004200 */
        /* <DEDUP_REMOVED lines=12> */
[C---:B----4-:R-:W-:Y:S03]  /*130d0*/  HMMA.16816.F32 R4, R68.reuse, R84, R4 ;  /* 0x000000544404723c */ /* 0x050fe60000001804 */
        /* <DEDUP_REMOVED lines=9> */
[----:B------:R-:W2:Y:S07]  /*13170*/  LDSM.16.MT88.4 R72, [R202+0x4900] ;  /* 0x00490000ca48783b */ /* 0x000eae0000004200 */
[C---:B---3--:R-:W-:Y:S08]  /*13180*/  HMMA.16816.F32 R20, R68.reuse, R76, R20 ;  /* 0x0000004c4414723c */ /* 0x048ff00000001814 */
[C---:B------:R-:W-:Y:S01]  /*13190*/  HMMA.16816.F32 R24, R68.reuse, R78, R24 ;  /* 0x0000004e4418723c */ /* 0x040fe20000001818 */
[----:B------:R-:W3:Y:S07]  /*131a0*/  LDSM.16.MT88.4 R76, [R204+0x2100] ;  /* 0x00210000cc4c783b */ /* 0x000eee0000004200 */
[C---:B-1----:R-:W-:Y:S08]  /*131b0*/  HMMA.16816.F32 R28, R68.reuse, R80, R28 ;  /* 0x00000050441c723c */ /* 0x042ff0000000181c */
[C---:B------:R-:W-:Y:S01]  /*131c0*/  HMMA.16816.F32 R32, R68.reuse, R82, R32 ;  /* 0x000000524420723c */ /* 0x040fe20000001820 */
[----:B------:R-:W1:Y:S07]  /*131d0*/  LDSM.16.MT88.4 R80, [R202+0x2100] ;  /* 0x00210000ca50783b */ /* 0x000e6e0000004200 */
[C---:B----4-:R-:W-:Y:S08]  /*131e0*/  HMMA.16816.F32 R36, R68.reuse, R84, R36 ;  /* 0x000000544424723c */ /* 0x050ff00000001824 */
        /* <DEDUP_REMOVED lines=17> */
[----:B------:R-:W-:Y:S01]  /*13300*/  FADD.FTZ R163, R163, R2 ;  /* 0x00000002a3a37221 */ /* 0x000fe20000010000 */
[----:B------:R-:W-:Y:S01]  /*13310*/  IADD3 R184, R230, -0x1, RZ ;  /* 0xffffffffe6b87810 */ /* 0x000fe20007ffe0ff */
[----:B------:R-:W-:Y:S02]  /*13320*/  FADD.FTZ R3, R160, R3 ;  /* 0x00000003a0037221 */ /* 0x000fe40000010000 */
[----:B------:R-:W-:Y:S02]  /*13330*/  IMAD.MOV.U32 R2, RZ, RZ, R116 ;  /* 0x000000ffff027224 */ /* 0x000fe400078e0074 */
[C---:B---3--:R-:W-:Y:S03]  /*13340*/  HMMA.16816.F32 R4, R68.reuse, R76, R4 ;  /* 0x0000004c4404723c */ /* 0x048fe60000001804 */
[----:B------:R-:W-:Y:S05]  /*13350*/  IMAD.MOV.U32 R230, RZ, RZ, R184 ;  /* 0x000000ffffe67224 */ /* 0x000fea00078e00b8 */
[C---:B------:R-:W-:Y:S01]  /*13360*/  HMMA.16816.F32 R8, R68.reuse, R78, R8 ;  /* 0x0000004e4408723c */ /* 0x040fe20000001808 */
[----:B------:R-:W3:Y:S07]  /*13370*/  LDSM.16.MT88.4 R76, [R204+0x5100] ;  /* 0x00510000cc4c783b */ /* 0x000eee0000004200 */
        /* <DEDUP_REMOVED lines=8> */
[----:B------:R-:W4:Y:S07]  /*13400*/  LDSM.16.MT88.4 R84, [R202+0x2900] ;  /* 0x00290000ca54783b */ /* 0x000f2e0000004200 */
[C---:B---3--:R-:W-:Y:S08]  /*13410*/  HMMA.16816.F32 R36, R68.reuse, R76, R36 ;  /* 0x0000004c4424723c */ /* 0x048ff00000001824 */
[C---:B------:R-:W-:Y:S08]  /*13420*/  HMMA.16816.F32 R40, R68.reuse, R78, R40 ;  /* 0x0000004e4428723c */ /* 0x040ff00000001828 */
[C---:B-1----:R-:W-:Y:S08]  /*13430*/  HMMA.16816.F32 R44, R68.reuse, R80, R44 ;  /* 0x00000050442c723c */ /* 0x042ff0000000182c */
        /* <DEDUP_REMOVED lines=20> */
[C---:B-1----:R-:W-:Y:S07]  /*13580*/  HMMA.16816.F32 R52, R120.reuse, R4, R52 ;  /* 0x000000047834723c */ /* 0x042fee0000001834 */
[----:B------:R-:W-:Y:S01]  /*13590*/  FADD.FTZ R5, R154, R3 ;  /* 0x000000039a057221 */ /* 0x000fe20000010000 */
[C---:B------:R-:W-:Y:S04]  /*135a0*/  HMMA.16816.F32 R56, R120.reuse, R6, R56 ;  /* 0x000000067838723c */ /* 0x040fe80000001838 */
[----:B------:R-:W-:Y:S02]  /*135b0*/  FADD.FTZ R3, R248, R163 ;  /* 0x000000a3f8037221 */ /* 0x000fe40000010000 */
[----:B------:R-:W-:Y:S02]  /*135c0*/  FADD.FTZ R146, R146, R5 ;  /* 0x0000000592927221 */ /* 0x000fe40000010000 */
[C---:B--2---:R-:W-:Y:S04]  /*135d0*/  HMMA.16816.F32 R60, R120.reuse, R8, R60 ;  /* 0x00000008783c723c */ /* 0x044fe8000000183c */
[----:B------:R-:W-:Y:S02]  /*135e0*/  FADD.FTZ R140, R140, R3 ;  /* 0x000000038c8c7221 */ /* 0x000fe40000010000 */
[----:B------:R-:W-:Y:S02]  /*135f0*/  FADD.FTZ R145, R145, R146 ;  /* 0x0000009291917221 */ /* 0x000fe40000010000 */
[----:B------:R-:W-:Y:S01]  /*13600*/  FADD.FTZ R140, R143, R140 ;  /* 0x0000008c8f8c7221 */ /* 0x000fe20000010000 */
[----:B------:R-:W-:Y:S03]  /*13610*/  HMMA.16816.F32 R64, R120, R10, R64 ;  /* 0x0000000a7840723c */ /* 0x000fe60000001840 */
[----:B------:R-:W-:Y:S02]  /*13620*/  FADD.FTZ R142, R142, R145 ;  /* 0x000000918e8e7221 */ /* 0x000fe40000010000 */
[----:B------:R-:W-:Y:S02]  /*13630*/  FADD.FTZ R135, R135, R140 ;  /* 0x0000008c87877221 */ /* 0x000fe40000010000 */
[----:B------:R-:W-:Y:S02]  /*13640*/  FADD.FTZ R224, R151, R142 ;  /* 0x0000008e97e07221 */ /* 0x000fe40000010000 */
[----:B------:R-:W-:Y:S03]  /*13650*/  FADD.FTZ R223, R134, R135 ;  /* 0x0000008786df7221 */ /* 0x000fe60000010000 */
[----:B------:R-:W-:Y:S01]  /*13660*/  IMAD.MOV.U32 R3, RZ, RZ, R0 ;  /* 0x000000ffff037224 */ /* 0x000fe200078e0000 */
[----:B------:R-:W-:-:S05]  /*13670*/  @P0 BRA `(.L_x_403) ;  /* 0xffffc40000000947 */ /* 0x000fca000383ffff */
.L_x_394:
[----:B------:R-:W1:Y:S01]  /*13680*/  S2R R5, SR_CTAID.X ;  /* 0x0000000000057919 */ /* 0x000e620000002500 */
[----:B------:R-:W-:-:S02]  /*13690*/  ISETP.NE.AND P1, PT, R209, 0x1, PT ;  /* 0x00000001d100780c */ /* 0x000fc40003f25270 */
[----:B------:R-:W-:Y:S02]  /*136a0*/  ISETP.GE.AND P0, PT, R208, 0x1, PT ;  /* 0x00000001d000780c */ /* 0x000fe40003f06270 */
[----:B------:R-:W-:Y:S02]  /*136b0*/  IADD3 R2, R207, 0x1, -R212 ;  /* 0x00000001cf027810 */ /* 0x000fe40007ffe8d4 */
[----:B-1----:R-:W-:-:S07]  /*136c0*/  LEA R5, R5, 0x7f, 0x7 ;  /* 0x0000007f05057811 */ /* 0x002fce00078e38ff */
        /* <DEDUP_REMOVED lines=14> */
.L_x_405:
[----:B------:R-:W-:-:S04]  /*137b0*/  MOV R2, c[0x0][0x32c] ;  /* 0x0000cb0000027a02 */ /* 0x000fc80000000f00 */
[----:B------:R-:W-:-:S13]  /*137c0*/  ISETP.NE.AND P0, PT, R2, 0x1, PT ;  /* 0x000000010200780c */ /* 0x000fda0003f05270 */
[----:B------:R-:W-:-:S05]  /*137d0*/  @P0 IMAD.HI.U32 R2, R4, c[0x0][0x330], RZ ;  /* 0x0000cc0004020a27 */ /* 0x000fca00078e00ff */
[----:B------:R-:W-:-:S05]  /*137e0*/  @P0 SHF.R.U32.HI R4, RZ, c[0x0][0x334], R2 ;  /* 0x0000cd00ff040a19 */ /* 0x000fca0000011602 */
.L_x_406:
[----:B------:R-:W-:-:S05]  /*137f0*/  IMAD R4, R4, c[0x0][0x32c], RZ ;  /* 0x0000cb0004047a24 */ /* 0x000fca00078e02ff */
[----:B------:R-:W-:-:S04]  /*13800*/  IMNMX R3, R3, R4, !PT ;  /* 0x0000000403037217 */ /* 0x000fc80007800200 */
.L_x_404:
        /* <DEDUP_REMOVED lines=10> */
[----:B------:R-:W-:Y:S01]  /*138b0*/  IMAD.MOV.U32 R118, RZ, RZ, 0x6 ;  /* 0x00000006ff767424 */ /* 0x000fe200078e00ff */
[----:B------:R-:W-:Y:S02]  /*138c0*/  MOV R225, c[0x0][0x1e0] ;  /* 0x0000780000e17a02 */ /* 0x000fe40000000f00 */
.L_x_408:
[----:B------:R-:W-:Y:S04]  /*138d0*/  DEPBAR.LE SB0, 0x0 ;  /* 0x000080000000791a */ /* 0x000fe80000000000 */
[----:B------:R-:W-:Y:S01]  /*138e0*/  BAR.SYNC.DEFER_BLOCKING 0x0 ;  /* 0x0000000000007b1d */ /* 0x000fe20000010000 */
[----:B------:R-:W-:Y:S02]  /*138f0*/  ISETP.GT.AND P0, PT, R215, R230, PT ;  /* 0x000000e6d700720c */ /* 0x000fe40003f04270 */
[C---:B------:R-:W-:Y:S02]  /*13900*/  LOP3.LUT P4, RZ, R214.reuse, 0x40000, RZ, 0xc0, !PT ;  /* 0x00040000d6ff7812 */ /* 0x040fe4000788c0ff */
[----:B------:R-:W-:Y:S09]  /*13910*/  LOP3.LUT P3, RZ, R214, 0x20000, RZ, 0xc0, !PT ;  /* 0x00020000d6ff7812 */ /* 0x000ff2000786c0ff */
        /* <DEDUP_REMOVED lines=281> */
[----:B------:R-:W-:Y:S01]  /*14ab0*/  @P0 SHF.L.U64.HI R4, R225, R118, c[0x0][0x1e4] ;  /* 0x00007900e1040619 */ /* 0x000fe20000010276 */
        /* <DEDUP_REMOVED lines=16> */
[C---:B------:R-:W-:Y:S02]  /*14bc0*/  FMUL.FTZ R78, R2.reuse, R78 ;  /* 0x0000004e024e7220 */ /* 0x040fe40000410000 */
[C---:B------:R-:W-:Y:S02]  /*14bd0*/  FMUL.FTZ R79, R2.reuse, R79 ;  /* 0x0000004f024f7220 */ /* 0x040fe40000410000 */
        /* <DEDUP_REMOVED lines=12> */
[----:B------:R-:W-:Y:S01]  /*14ca0*/  FMUL.FTZ R87, R2, R87 ;  /* 0x0000005702577220 */ /* 0x000fe20000410000 */
[----:B------:R-:W-:Y:S01]  /*14cb0*/  ISETP.GT.AND P0, PT, R230, R231, PT ;  /* 0x000000e7e600720c */ /* 0x000fe20003f04270 */
[--C-:B------:R-:W-:Y:S01]  /*14cc0*/  FFMA.FTZ R149, R15, c[0x0][0x2d0], -R145.reuse ;  /* 0x0000b4000f957a23 */ /* 0x100fe20000010891 */
[----:B------:R-:W-:Y:S01]  /*14cd0*/  MOV R230, R184 ;  /* 0x000000b800e67202 */ /* 0x000fe20000000f00 */
        /* <DEDUP_REMOVED lines=339> */
.L_x_407:
[----:B------:R-:W-:-:S13]  /*16210*/  ISETP.GE.AND P0, PT, R184, R215, PT ;  /* 0x000000d7b800720c */ /* 0x000fda0003f06270 */
[----:B------:R-:W-:Y:S05]  /*16220*/  @!P0 BRA `(.L_x_409) ;  /* 0x00003cd000008947 */ /* 0x000fea0003800000 */
[----:B------:R-:W-:Y:S01]  /*16230*/  ISETP.NE.AND P1, PT, R209, 0x1, PT ;  /* 0x00000001d100780c */ /* 0x000fe20003f25270 */
[----:B------:R-:W-:Y:S01]  /*16240*/  UMOV UR11, 0x6 ;  /* 0x00000006000b7882 */ /* 0x000fe20000000000 */
[----:B------:R-:W-:Y:S01]  /*16250*/  IADD3 R186, P0, R226, 0x40, RZ ;  /* 0x00000040e2ba7810 */ /* 0x000fe20007f1e0ff */
[----:B------:R-:W-:Y:S01]  /*16260*/  ULDC.64 UR4, c[0x0][0x1e0] ;  /* 0x0000780000047ab9 */ /* 0x000fe20000000a00 */
[----:B------:R-:W-:Y:S01]  /*16270*/  IMAD.MOV.U32 R2, RZ, RZ, R12 ;  /* 0x000000ffff027224 */ /* 0x000fe200078e000c */
[----:B------:R-:W-:Y:S01]  /*16280*/  UIADD3 UR9, UP1, UR12, 0x80, URZ ;  /* 0x000000800c097890 */ /* 0x000fe2000ff3e03f */
[----:B------:R-:W-:Y:S01]  /*16290*/  IMAD.MOV.U32 R3, RZ, RZ, R0 ;  /* 0x000000ffff037224 */ /* 0x000fe200078e0000 */
[----:B------:R-:W-:Y:S01]  /*162a0*/  USHF.L.U64.HI UR11, UR4, UR11, UR5 ;  /* 0x0000000b040b7299 */ /* 0x000fe20008010205 */
[-C--:B------:R-:W-:Y:S01]  /*162b0*/  IADD3.X R187, RZ, R229.reuse, RZ, P0, !PT ;  /* 0x000000e5ffbb7210 */ /* 0x080fe200007fe4ff */
[----:B------:R-:W-:Y:S01]  /*162c0*/  USHF.L.U32 UR13, UR4, 0x6, URZ ;  /* 0x00000006040d7899 */ /* 0x000fe2000800063f */
[----:B------:R-:W-:Y:S01]  /*162d0*/  MOV R227, R229 ;  /* 0x000000e500e37202 */ /* 0x000fe20000000f00 */
[----:B------:R-:W-:-:S02]  /*162e0*/  UMOV UR12, 0x60 ;  /* 0x00000060000c7882 */ /* 0x000fc40000000000 */
[----:B------:R-:W-:Y:S01]  /*162f0*/  ULDC.64 UR4, c[0x0][0x208] ;  /* 0x0000820000047ab9 */ /* 0x000fe20000000a00 */
[----:B------:R-:W-:Y:S01]  /*16300*/  @P1 IMAD.HI.U32 R185, R221, c[0x0][0x2c8], RZ ;  /* 0x0000b200ddb91a27 */ /* 0x000fe200078e00ff */
[----:B------:R-:W-:Y:S02]  /*16310*/  UIADD3 UR14, UP0, UR8, 0x80, URZ ;  /* 0x00000080080e7890 */ /* 0x000fe4000ff1e03f */
[----:B------:R-:W-:Y:S02]  /*16320*/  UIMAD.WIDE.U32 UR18, UR12, UR4, URZ ;  /* 0x000000040c1272a5 */ /* 0x000fe4000f8e003f */
[----:B------:R-:W-:Y:S02]  /*16330*/  UIMAD UR5, UR12, UR5, URZ ;  /* 0x000000050c0572a4 */ /* 0x000fe4000f8e023f */
[----:B------:R-:W-:Y:S02]  /*16340*/  UIADD3.X UR6, URZ, UR6, URZ, UP1, !UPT ;  /* 0x000000063f067290 */ /* 0x000fe40008ffe43f */
[----:B------:R-:W-:-:S02]  /*16350*/  UIADD3.X UR4, URZ, UR7, URZ, UP0, !UPT ;  /* 0x000000073f047290 */ /* 0x000fc400087fe43f */
[----:B------:R-:W-:Y:S02]  /*16360*/  UIADD3 UR5, UR19, UR5, URZ ;  /* 0x0000000513057290 */ /* 0x000fe4000fffe03f */
.L_x_418:
[----:B------:R-:W-:Y:S04]  /*16370*/  DEPBAR.LE SB0, 0x0 ;  /* 0x000080000000791a */ /* 0x000fe80000000000 */
[----:B------:R-:W-:Y:S01]  /*16380*/  BAR.SYNC.DEFER_BLOCKING 0x0 ;  /* 0x0000000000007b1d */ /* 0x000fe20000010000 */
[----:B------:R-:W-:Y:S01]  /*16390*/  SHF.R.S32.HI R0, RZ, 0x1f, R184 ;  /* 0x0000001fff007819 */ /* 0x000fe200000114b8 */
[----:B------:R-:W-:Y:S01]  /*163a0*/  IMAD R31, R184, UR5, RZ ;  /* 0x00000005b81f7c24 */ /* 0x000fe2000f8e02ff */
[----:B------:R-:W-:Y:S01]  /*163b0*/  LOP3.LUT P4, RZ, R214, 0x40000, RZ, 0xc0, !PT ;  /* 0x00040000d6ff7812 */ /* 0x000fe2000788c0ff */
[----:B------:R-:W-:Y:S01]  /*163c0*/  IMAD.WIDE.U32 R38, R184, UR18, R226 ;  /* 0x00000012b8267c25 */ /* 0x000fe2000f8e00e2 */
[----:B------:R-:W-:Y:S02]  /*163d0*/  LOP3.LUT P3, RZ, R214, 0x20000, RZ, 0xc0, !PT ;  /* 0x00020000d6ff7812 */ /* 0x000fe4000786c0ff */
[----:B------:R-:W-:Y:S01]  /*163e0*/  ISETP.NE.AND P5, PT, R209, 0x1, PT ;  /* 0x00000001d100780c */ /* 0x000fe20003fa5270 */
[----:B------:R-:W-:Y:S01]  /*163f0*/  IMAD R31, R0, UR18, R31 ;  /* 0x00000012001f7c24 */ /* 0x000fe2000f8e021f */
[----:B------:R-:W-:Y:S01]  /*16400*/  LEA R36, P1, R38, c[0x0][0x1f8], 0x1 ;  /* 0x00007e0026247a11 */ /* 0x000fe200078208ff */
[----:B------:R-:W-:Y:S04]  /*16410*/  IMAD.WIDE.U32 R28, R184, UR18, R186 ;  /* 0x00000012b81c7c25 */ /* 0x000fe8000f8e00ba */
[----:B------:R-:W-:Y:S01]  /*16420*/  IMAD.IADD R0, R31, 0x1, R29 ;  /* 0x000000011f007824 */ /* 0x000fe200078e021d */
[C---:B------:R-:W-:Y:S04]  /*16430*/  LEA R44, P0, R28.reuse, c[0x0][0x1f8], 0x1 ;  /* 0x00007e001c2c7a11 */ /* 0x040fe800078008ff */
[----:B------:R-:W-:Y:S02]  /*16440*/  LEA.HI.X R45, R28, c[0x0][0x1fc], R0, 0x1, P0 ;  /* 0x00007f001c2d7a11 */ /* 0x000fe400000f0c00 */
        /* <DEDUP_REMOVED lines=33> */
[C---:B------:R-:W-:Y:S01]  /*16660*/  HMMA.16816.F32 R32, R124.reuse, R34, RZ ;  /* 0x000000227c20723c */ /* 0x040fe200000018ff */
[C---:B------:R-:W-:Y:S02]  /*16670*/  ISETP.GT.AND P0, PT, R184.reuse, R215, PT ;  /* 0x000000d7b800720c */ /* 0x040fe40003f04270 */
[----:B------:R4:W-:Y:S05]  /*16680*/  LDGSTS.E.BYPASS.LTC128B.128 [R220+0x4100], [R152.64+0x80], !P3 ;  /* 0x0410008098dc7fae */ /* 0x0009ea000d901d50 */
[----:B------:R1:W-:Y:S05]  /*16690*/  LDGSTS.E.BYPASS.LTC128B.128 [R220+0x2100], [R160.64], !P4 ;  /* 0x02100000a0dc7fae */ /* 0x0003ea000e101d50 */
[----:B------:R4:W-:Y:S01]  /*166a0*/  LDGSTS.E.BYPASS.LTC128B.128 [R220+0x5100], [R154.64], !P3 ;  /* 0x051000009adc7fae */ /* 0x0009e2000d901d50 */
[C---:B-----5:R-:W-:Y:S01]  /*166b0*/  HMMA.16816.F32 R36, R124.reuse, R40, RZ ;  /* 0x000000287c24723c */ /* 0x060fe200000018ff */
[----:B------:R-:W-:Y:S03]  /*166c0*/  @P0 IADD3 R0, R184, -0x1, RZ ;  /* 0xffffffffb8000810 */ /* 0x000fe60007ffe0ff */
        /* <DEDUP_REMOVED lines=136> */
[----:B------:R-:W-:Y:S01]  /*16f50*/  @P0 IADD3 R120, P2, R120, 0x80, RZ ;  /* 0x0000008078780810 */ /* 0x000fe20007f5e0ff */
[----:B------:R-:W-:Y:S01]  /*16f60*/  IMAD R129, R184, -0x60, RZ ;  /* 0xffffffa0b8817824 */ /* 0x000fe200078e02ff */
        /* <DEDUP_REMOVED lines=16> */
[C---:B------:R-:W-:Y:S01]  /*17070*/  @P0 IADD3 R132, P2, R130.reuse, UR13, RZ ;  /* 0x0000000d82840c10 */ /* 0x040fe2000ff5e0ff */
[----:B------:R-:W-:Y:S01]  /*17080*/  IMAD.IADD R117, R129, 0x1, -R222 ;  /* 0x0000000181757824 */ /* 0x000fe200078e0ade */
[----:B------:R-:W-:Y:S02]  /*17090*/  @P0 IADD3 R134, P1, R130, UR9, RZ ;  /* 0x0000000982860c10 */ /* 0x000fe4000ff3e0ff */
[----:B------:R4:W-:Y:S01]  /*170a0*/  @P0 LDGSTS.E.BYPASS.LTC128B.128 [R220+0x9100], [R130.64], !P4 ;  /* 0x0910000082dc0fae */ /* 0x0009e2000e101d50 */
[C---:B------:R-:W-:Y:S03]  /*170b0*/  @P0 IADD3.X R133, R131.reuse, UR11, RZ, P2, !PT ;  /* 0x0000000b83850c10 */ /* 0x040fe600097fe4ff */
[----:B------:R-:W-:Y:S01]  /*170c0*/  @P0 IADD3.X R135, R131, UR6, RZ, P1, !PT ;  /* 0x0000000683870c10 */ /* 0x000fe20008ffe4ff */
[----:B------:R4:W-:Y:S01]  /*170d0*/  @P0 LDGSTS.E.BYPASS.LTC128B.128 [R220+0xc100], [R130.64+0x80], !P3 ;  /* 0x0c10008082dc0fae */ /* 0x0009e2000d901d50 */
[----:B------:R-:W-:Y:S04]  /*170e0*/  IADD3 R119, -R222, 0x1, R129 ;  /* 0x00000001de777810 */ /* 0x000fe80007ffe181 */
[----:B------:R1:W-:Y:S01]  /*170f0*/  @P0 LDGSTS.E.BYPASS.LTC128B.128 [R220+0xa100], [R132.64], !P4 ;  /* 0x0a10000084dc0fae */ /* 0x0003e2000e101d50 */
[----:B------:R-:W-:Y:S04]  /*17100*/  IADD3 R119, -R212, R119, R207 ;  /* 0x00000077d4777210 */ /* 0x000fe80007ffe1cf */
[----:B------:R1:W-:Y:S01]  /*17110*/  @P0 LDGSTS.E.BYPASS.LTC128B.128 [R220+0xd100], [R134.64], !P3 ;  /* 0x0d10000086dc0fae */ /* 0x0003e2000d901d50 */
[----:B------:R-:W-:Y:S02]  /*17120*/  ISETP.GE.AND P3, PT, R208, 0x1, PT ;  /* 0x00000001d000780c */ /* 0x000fe40003f66270 */
[C---:B--2---:R-:W-:Y:S02]  /*17130*/  IADD3 R123, R119.reuse, c[0x0][0x328], RZ ;  /* 0x0000ca00777b7a10 */ /* 0x044fe40007ffe0ff */
[----:B------:R-:W0:Y:S01]  /*17140*/  LDGDEPBAR ;  /* 0x00000000000079af */ /* 0x000e220000000000 */
[----:B------:R-:W-:Y:S05]  /*17150*/  IADD3 R119, R119, UR10, RZ ;  /* 0x0000000a77777c10 */ /* 0x000fea000fffe0ff */
        /* <DEDUP_REMOVED lines=16> */
.L_x_412:
[----:B------:R-:W-:Y:S04]  /*17260*/  MOV R118, c[0x0][0x32c] ;  /* 0x0000cb0000767a02 */ /* 0x000fe80000000f00 */
[----:B------:R-:W-:Y:S11]  /*17270*/  ISETP.NE.AND P0, PT, R118, 0x1, PT ;  /* 0x000000017600780c */ /* 0x000ff60003f05270 */
[----:B------:R-:W-:Y:S02]  /*17280*/  @!UPT UIADD3 URZ, URZ, URZ, URZ ;  /* 0x0000003f3f3ff290 */ /* 0x000fe4000fffe03f */
[----:B------:R-:W-:Y:S05]  /*17290*/  @P0 IMAD.HI.U32 R118, R128, c[0x0][0x330], RZ ;  /* 0x0000cc0080760a27 */ /* 0x000fea00078e00ff */
[----:B------:R-:W-:Y:S02]  /*172a0*/  @P0 SHF.R.U32.HI R128, RZ, c[0x0][0x334], R118 ;  /* 0x0000cd00ff800a19 */ /* 0x000fe40000011676 */
.L_x_413:
[----:B------:R-:W-:Y:S05]  /*172b0*/  BSYNC B0 ;  /* 0x0000000000007941 */ /* 0x000fea0003800000 */
.L_x_411:
[----:B-1----:R-:W-:Y:S05]  /*172c0*/  IMAD R121, R128, c[0x0][0x32c], R117 ;  /* 0x0000cb0080797a24 */ /* 0x002fea00078e0275 */
[----:B------:R-:W-:Y:S02]  /*172d0*/  IADD3 R118, R121, c[0x0][0x32c], RZ ;  /* 0x0000cb0079767a10 */ /* 0x000fe40007ffe0ff */
[----:B------:R-:W-:Y:S02]  /*172e0*/  IMNMX R116, R116, R121, !PT ;  /* 0x0000007974747217 */ /* 0x000fe40007800200 */
[----:B------:R-:W-:Y:S02]  /*172f0*/  IMNMX R131, R131, R118, PT ;  /* 0x0000007683837217 */ /* 0x000fe40003800200 */
.L_x_410:
[C---:B------:R-:W-:Y:S01]  /*17300*/  ISETP.GE.AND P0, PT, R129.reuse, 0x2, PT ;  /* 0x000000028100780c */ /* 0x040fe20003f06270 */
[----:B------:R-:W2:Y:S01]  /*17310*/  SHFL.IDX PT, R0, R0, 0x1, 0x1c1f ;  /* 0x003c1f0000007f89 */ /* 0x000ea200000e0000 */
[C---:B------:R-:W-:Y:S02]  /*17320*/  ISETP.GE.AND P1, PT, R129.reuse, 0x9, PT ;  /* 0x000000098100780c */ /* 0x040fe40003f26270 */
[----:B------:R-:W-:Y:S02]  /*17330*/  LOP3.LUT R214, R214, 0xffff7fff, RZ, 0xc0, !PT ;  /* 0xffff7fffd6d67812 */ /* 0x000fe400078ec0ff */
[C---:B------:R-:W-:Y:S02]  /*17340*/  ISETP.GE.AND P6, PT, R129.reuse, 0x49, PT ;  /* 0x000000498100780c */ /* 0x040fe40003fc6270 */
[C---:B------:R-:W-:Y:S02]  /*17350*/  ISETP.GE.AND P5, PT, R129.reuse, 0x4a, PT ;  /* 0x0000004a8100780c */ /* 0x040fe40003fa6270 */
[C---:B------:R-:W-:Y:S02]  /*17360*/  ISETP.GE.AND P4, PT, R129.reuse, 0x51, PT ;  /* 0x000000518100780c */ /* 0x040fe40003f86270 */
[----:B------:R-:W-:Y:S02]  /*17370*/  ISETP.GE.AND P3, PT, R129, 0x52, PT ;  /* 0x000000528100780c */ /* 0x000fe40003f66270 */
[----:B------:R-:W-:Y:S02]  /*17380*/  @P0 LOP3.LUT R214, R214, 0x8000, RZ, 0xfc, !PT ;  /* 0x00008000d6d60812 */ /* 0x000fe400078efcff */
[----:B------:R-:W-:Y:S02]  /*17390*/  ISETP.GT.AND P0, PT, R116, 0x1, !P0 ;  /* 0x000000017400780c */ /* 0x000fe40004704270 */
[----:B------:R-:W-:Y:S02]  /*173a0*/  LOP3.LUT R214, R214, 0xfffeffff, RZ, 0xc0, !PT ;  /* 0xfffeffffd6d67812 */ /* 0x000fe400078ec0ff */
[----:B------:R-:W-:Y:S02]  /*173b0*/  ISETP.LT.OR P0, PT, R131, 0x2, P0 ;  /* 0x000000028300780c */ /* 0x000fe40000701670 */
[----:B------:R-:W-:Y:S02]  /*173c0*/  @P1 LOP3.LUT R214, R214, 0x10000, RZ, 0xfc, !PT ;  /* 0x00010000d6d61812 */ /* 0x000fe400078efcff */
[----:B------:R-:W-:Y:S01]  /*173d0*/  FSEL R230, R5, -INF , !P0 ;  /* 0xff80000005e67808 */ /* 0x000fe20004000000 */
[--C-:B--2---:R-:W-:Y:S01]  /*173e0*/  IMAD.IADD R123, R123, 0x1, R0.reuse ;  /* 0x000000017b7b7824 */ /* 0x104fe200078e0200 */
[----:B------:R-:W-:Y:S02]  /*173f0*/  ISETP.GT.AND P0, PT, R116, 0x8, !P1 ;  /* 0x000000087400780c */ /* 0x000fe40004f04270 */
        /* <DEDUP_REMOVED lines=102> */
[C---:B------:R-:W-:Y:S04]  /*17a60*/  ISETP.LT.OR P0, PT, R131.reuse, 0x51, P0 ;  /* 0x000000518300780c */ /* 0x040fe80000701670 */
[----:B------:R-:W-:Y:S02]  /*17a70*/  FSEL R122, R44, -INF , !P0 ;  /* 0xff8000002c7a7808 */ /* 0x000fe40004000000 */
[C---:B------:R-:W-:Y:S04]  /*17a80*/  ISETP.GT.AND P0, PT, R116.reuse, 0x51, !P3 ;  /* 0x000000517400780c */ /* 0x040fe80005f04270 */
[----:B------:R-:W-:Y:S04]  /*17a90*/  ISETP.LT.OR P0, PT, R131, 0x52, P0 ;  /* 0x000000528300780c */ /* 0x000fe80000701670 */
[----:B------:R-:W-:Y:S02]  /*17aa0*/  FSEL R121, R45, -INF , !P0 ;  /* 0xff8000002d797808 */ /* 0x000fe40004000000 */
[----:B------:R-:W-:Y:S04]  /*17ab0*/  ISETP.GT.AND P0, PT, R116, 0x58, !P2 ;  /* 0x000000587400780c */ /* 0x000fe80005704270 */
[C---:B------:R-:W-:Y:S04]  /*17ac0*/  ISETP.LT.OR P0, PT, R131.reuse, 0x59, P0 ;  /* 0x000000598300780c */ /* 0x040fe80000701670 */
[----:B------:R-:W-:Y:S02]  /*17ad0*/  FSEL R118, R48, -INF , !P0 ;  /* 0xff80000030767808 */ /* 0x000fe40004000000 */
[----:B------:R-:W-:Y:S04]  /*17ae0*/  ISETP.GT.AND P0, PT, R116, RZ, !P1 ;  /* 0x000000ff7400720c */ /* 0x000fe80004f04270 */
[----:B------:R-:W-:Y:S04]  /*17af0*/  ISETP.LT.OR P0, PT, R131, 0x1, P0 ;  /* 0x000000018300780c */ /* 0x000fe80000701670 */
[----:B------:R-:W-:Y:S01]  /*17b00*/  FSEL R12, R4, -INF , !P0 ;  /* 0xff800000040c7808 */ /* 0x000fe20004000000 */
[----:B------:R-:W-:Y:S01]  /*17b10*/  IMAD.IADD R4, R119, 0x1, R0 ;  /* 0x0000000177047824 */ /* 0x000fe200078e0200 */
        /* <DEDUP_REMOVED lines=22> */
.L_x_416:
[----:B------:R-:W-:Y:S04]  /*17c80*/  MOV R0, c[0x0][0x32c] ;  /* 0x0000cb0000007a02 */ /* 0x000fe80000000f00 */
[----:B------:R-:W-:Y:S11]  /*17c90*/  ISETP.NE.AND P0, PT, R0, 0x1, PT ;  /* 0x000000010000780c */ /* 0x000ff60003f05270 */
[----:B------:R-:W-:Y:S02]  /*17ca0*/  @!UPT UIADD3 URZ, URZ, URZ, URZ ;  /* 0x0000003f3f3ff290 */ /* 0x000fe4000fffe03f */
[----:B------:R-:W-:Y:S05]  /*17cb0*/  @P0 IMAD.HI.U32 R0, R16, c[0x0][0x330], RZ ;  /* 0x0000cc0010000a27 */ /* 0x000fea00078e00ff */
[----:B------:R-:W-:Y:S02]  /*17cc0*/  @P0 SHF.R.U32.HI R16, RZ, c[0x0][0x334], R0 ;  /* 0x0000cd00ff100a19 */ /* 0x000fe40000011600 */
.L_x_417:
[----:B------:R-:W-:Y:S05]  /*17cd0*/  BSYNC B0 ;  /* 0x0000000000007941 */ /* 0x000fea0003800000 */
.L_x_415:
[----:B------:R-:W-:Y:S05]  /*17ce0*/  IMAD R117, R16, c[0x0][0x32c], R117 ;  /* 0x0000cb0010757a24 */ /* 0x000fea00078e0275 */
[----:B------:R-:W-:Y:S02]  /*17cf0*/  IADD3 R0, R117, c[0x0][0x32c], RZ ;  /* 0x0000cb0075007a10 */ /* 0x000fe40007ffe0ff */
[----:B------:R-:W-:Y:S02]  /*17d00*/  IMNMX R4, R4, R117, !PT ;  /* 0x0000007504047217 */ /* 0x000fe40007800200 */
[----:B------:R-:W-:Y:S02]  /*17d10*/  IMNMX R123, R123, R0, PT ;  /* 0x000000007b7b7217 */ /* 0x000fe40003800200 */
.L_x_414:
[----:B------:R-:W-:Y:S02]  /*17d20*/  ISETP.GT.AND P0, PT, R4, RZ, !P1 ;  /* 0x000000ff0400720c */ /* 0x000fe40004f04270 */
[----:B------:R-:W-:Y:S02]  /*17d30*/  LOP3.LUT P1, RZ, R214, 0x800, RZ, 0xc0, !PT ;  /* 0x00000800d6ff7812 */ /* 0x000fe4000782c0ff */
        /* <DEDUP_REMOVED lines=57> */
[----:B------:R-:W-:Y:S02]  /*180d0*/  LOP3.LUT P1, RZ, R214, 0x1, RZ, 0xc0, !PT ;  /* 0x00000001d6ff7812 */ /* 0x000fe4000782c0ff */
        /* <DEDUP_REMOVED lines=51> */
[C---:B------:R-:W-:Y:S02]  /*18410*/  ISETP.GT.AND P0, PT, R4.reuse, 0x41, !P1 ;  /* 0x000000410400780c */ /* 0x040fe40004f04270 */
[----:B------:R-:W-:Y:S02]  /*18420*/  FMNMX.FTZ R0, R41, R0, !PT ;  /* 0x0000000029007209 */ /* 0x000fe40007810000 */
[----:B------:R-:W-:Y:S02]  /*18430*/  ISETP.LT.OR P0, PT, R123, 0x42, P0 ;  /* 0x000000427b00780c */ /* 0x000fe40000701670 */
[----:B-1----:R-:W-:Y:S02]  /*18440*/  FMNMX.FTZ R6, R5, R6, !PT ;  /* 0x0000000605067209 */ /* 0x002fe40007810000 */
[----:B------:R-:W-:Y:S02]  /*18450*/  FSEL R145, R39, -INF , !P0 ;  /* 0xff80000027917808 */ /* 0x000fe40004000000 */
[----:B------:R-:W-:Y:S01]  /*18460*/  ISETP.GT.AND P0, PT, R4, 0x48, !P6 ;  /* 0x000000480400780c */ /* 0x000fe20007704270 */
[----:B------:R-:W1:Y:S01]  /*18470*/  SHFL.BFLY PT, R15, R6, 0x1, 0x1f ;  /* 0x0c201f00060f7f89 */ /* 0x000e6200000e0000 */
[----:B------:R-:W-:Y:S02]  /*18480*/  FMNMX.FTZ R0, R145, R0, !PT ;  /* 0x0000000091007209 */ /* 0x000fe40007810000 */
[----:B------:R-:W-:Y:S02]  /*18490*/  ISETP.LT.OR P0, PT, R123, 0x49, P0 ;  /* 0x000000497b00780c */ /* 0x000fe40000701670 */
[----:B------:R-:W-:Y:S02]  /*184a0*/  LOP3.LUT P6, RZ, R214, 0x80000, RZ, 0xc0, !PT ;  /* 0x00080000d6ff7812 */ /* 0x000fe400078cc0ff */
        /* <DEDUP_REMOVED lines=14> */
[----:B------:R-:W-:Y:S02]  /*18590*/  ISETP.GT.AND P2, PT, R4, 0x59, !P6 ;  /* 0x000000590400780c */ /* 0x000fe40007744270 */
[C---:B------:R-:W-:Y:S02]  /*185a0*/  ISETP.LT.OR P1, PT, R123.reuse, 0x59, P0 ;  /* 0x000000597b00780c */ /* 0x040fe40000721670 */
[----:B------:R-:W-:Y:S02]  /*185b0*/  ISETP.LT.OR P0, PT, R123, 0x5a, P2 ;  /* 0x0000005a7b00780c */ /* 0x000fe40001701670 */
[----:B------:R-:W-:Y:S02]  /*185c0*/  FSEL R117, R50, -INF , !P1 ;  /* 0xff80000032757808 */ /* 0x000fe40004800000 */
[----:B------:R-:W-:Y:S02]  /*185d0*/  FMNMX.FTZ R0, R119, R0, !PT ;  /* 0x0000000077007209 */ /* 0x000fe40007810000 */
[----:B------:R-:W-:Y:S02]  /*185e0*/  FSEL R13, R51, -INF , !P0 ;  /* 0xff800000330d7808 */ /* 0x000fe40004000000 */
        /* <DEDUP_REMOVED lines=401> */
.L_x_409:
        /* <DEDUP_REMOVED lines=15> */
[----:B------:R-:W-:-:S05]  /*19ff0*/  @P0 MOV R13, 0x3f317218 ;  /* 0x3f317218000d0802 */ /* 0x000fca0000000f00 */
[----:B------:R-:W2:Y:S01]  /*1a000*/  @P1 MUFU.LG2 R6, R6 ;  /* 0x0000000600061308 */ /* 0x000ea20000000c00 */
[----:B------:R-:W-:-:S07]  /*1a010*/  @P0 FMUL.FTZ R13, R13, c[0x0][0x2d0] ;  /* 0x0000b4000d0d0a20 */ /* 0x000fce0000410000 */
[----:B------:R-:W3:Y:S01]  /*1a020*/  @P0 MUFU.LG2 R10, R3 ;  /* 0x00000003000a0308 */ /* 0x000ee20000000c00 */
[C---:B-1----:R-:W-:Y:S02]  /*1a030*/  FMUL.FTZ R112, R5.reuse, R112 ;  /* 0x0000007005707220 */ /* 0x042fe40000410000 */
[C---:B------:R-:W-:Y:S02]  /*1a040*/  FMUL.FTZ R113, R5.reuse, R113 ;  /* 0x0000007105717220 */ /* 0x040fe40000410000 */
[C---:B------:R-:W-:Y:S02]  /*1a050*/  FMUL.FTZ R108, R5.reuse, R108 ;  /* 0x0000006c056c7220 */ /* 0x040fe40000410000 */
[----:B------:R-:W-:Y:S01]  /*1a060*/  FMUL.FTZ R109, R5, R109 ;  /* 0x0000006d056d7220 */ /* 0x000fe20000410000 */
[----:B------:R1:W4:Y:S01]  /*1a070*/  @P0 MUFU.RCP R4, R3 ;  /* 0x0000000300040308 */ /* 0x0003220000001000 */
[----:B--2---:R-:W-:Y:S02]  /*1a080*/  @P1 FMUL.FTZ R11, R6, 0.69314718246459960938 ;  /* 0x3f317218060b1820 */ /* 0x004fe40000410000 */
[----:B------:R-:W-:-:S02]  /*1a090*/  @P1 FMUL.FTZ R6, R14, c[0x0][0x2d0] ;  /* 0x0000b4000e061a20 */ /* 0x000fc40000410000 */
[C---:B------:R-:W-:Y:S02]  /*1a0a0*/  FMUL.FTZ R68, R5.reuse, R68 ;  /* 0x0000004405447220 */ /* 0x040fe40000410000 */
[C---:B------:R-:W-:Y:S02]  /*1a0b0*/  FMUL.FTZ R69, R5.reuse, R69 ;  /* 0x0000004505457220 */ /* 0x040fe40000410000 */
        /* <DEDUP_REMOVED lines=28> */
[C---:B----4-:R-:W-:Y:S02]  /*1a280*/  FMUL.FTZ R114, R4.reuse, R114 ;  /* 0x0000007204727220 */ /* 0x050fe40000410000 */
        /* <DEDUP_REMOVED lines=33> */
.L_x_345:
        /* <DEDUP_REMOVED lines=38> */
[----:B------:R-:W-:Y:S02]  /*1a700*/  R2P PR, R13, 0x6 ;  /* 0x000000060d007804 */ /* 0x000fe40000000000 */
[----:B------:R-:W-:Y:S01]  /*1a710*/  F2FP.PACK_AB R94, R95, R94 ;  /* 0x0000005e5f5e723e */ /* 0x000fe200000000ff */
[----:B------:R-:W-:Y:S01]  /*1a720*/  IMAD.U32 R10, R10, 0x2, R17 ;  /* 0x000000020a0a7824 */ /* 0x000fe200078e0011 */
[----:B------:R-:W-:Y:S02]  /*1a730*/  F2FP.PACK_AB R96, R97, R96 ;  /* 0x000000606160723e */ /* 0x000fe400000000ff */
[----:B------:R-:W-:Y:S01]  /*1a740*/  F2FP.PACK_AB R98, R99, R98 ;  /* 0x000000626362723e */ /* 0x000fe200000000ff */
[----:B------:R-:W-:Y:S01]  /*1a750*/  IMAD.SHL.U32 R17, R10, 0x2, RZ ;  /* 0x000000020a117824 */ /* 0x000fe200078e00ff */
[----:B------:R-:W-:Y:S01]  /*1a760*/  F2FP.PACK_AB R100, R101, R100 ;  /* 0x000000646564723e */ /* 0x000fe200000000ff */
[----:B------:R-:W-:Y:S01]  /*1a770*/  IMAD.MOV.U32 R10, RZ, RZ, 0x20 ;  /* 0x00000020ff0a7424 */ /* 0x000fe200078e00ff */
[----:B------:R-:W-:-:S02]  /*1a780*/  F2FP.PACK_AB R102, R103, R102 ;  /* 0x000000666766723e */ /* 0x000fc400000000ff */
[C---:B------:R-:W-:Y:S01]  /*1a790*/  IADD3 R8, R17.reuse, 0x80, RZ ;  /* 0x0000008011087810 */ /* 0x040fe20007ffe0ff */
[----:B------:R-:W-:Y:S01]  /*1a7a0*/  STS [R17+0x80], R112 ;  /* 0x0000807011007388 */ /* 0x000fe20000000800 */
[----:B------:R-:W-:Y:S02]  /*1a7b0*/  IADD3 R5, R17, 0x70, RZ ;  /* 0x0000007011057810 */ /* 0x000fe40007ffe0ff */
[----:B------:R-:W-:Y:S01]  /*1a7c0*/  @P0 IADD3 R5, R8, 0x10, RZ ;  /* 0x0000001008050810 */ /* 0x000fe20007ffe0ff */
[----:B------:R-:W-:Y:S01]  /*1a7d0*/  IMAD.MOV.U32 R8, RZ, RZ, 0x40 ;  /* 0x00000040ff087424 */ /* 0x000fe200078e00ff */
[----:B------:R-:W-:Y:S01]  /*1a7e0*/  SEL R10, R10, 0xffffffe0, !P1 ;  /* 0xffffffe00a0a7807 */ /* 0x000fe20004800000 */
[----:B------:R-:W-:Y:S01]  /*1a7f0*/  STS [R17+0x480], R114 ;  /* 0x0004807211007388 */ /* 0x000fe20000000800 */
[----:B------:R-:W-:Y:S02]  /*1a800*/  F2FP.PACK_AB R104, R105, R104 ;  /* 0x000000686968723e */ /* 0x000fe400000000ff */
[----:B------:R-:W-:Y:S01]  /*1a810*/  SEL R8, R8, 0xffffffc0, !P2 ;  /* 0xffffffc008087807 */ /* 0x000fe20005000000 */
[----:B------:R-:W-:Y:S01]  /*1a820*/  IMAD.IADD R13, R17, 0x1, R10 ;  /* 0x00000001110d7824 */ /* 0x000fe200078e020a */
[----:B------:R-:W-:Y:S01]  /*1a830*/  STS [R5], R108 ;  /* 0x0000006c05007388 */ /* 0x000fe20000000800 */
[--C-:B------:R-:W-:Y:S01]  /*1a840*/  IMAD.IADD R19, R10, 0x1, R5.reuse ;  /* 0x000000010a137824 */ /* 0x100fe200078e0205 */
        /* <DEDUP_REMOVED lines=18> */
[----:B------:R1:W-:Y:S01]  /*1a970*/  STS [R21+0x80], R2 ;  /* 0x0000800215007388 */ /* 0x0003e20000000800 */
        /* <DEDUP_REMOVED lines=8> */
[----:B------:R-:W-:Y:S01]  /*1aa00*/  STS [R27], R88 ;  /* 0x000000581b007388 */ /* 0x000fe20000000800 */
[----:B-1----:R-:W-:-:S03]  /*1aa10*/  IMAD.MOV.U32 R2, RZ, RZ, 0x4 ;  /* 0x00000004ff027424 */ /* 0x002fc600078e00ff */
        /* <DEDUP_REMOVED lines=8> */
[----:B------:R2:W-:Y:S04]  /*1aaa0*/  STS [R19+0x4400], R106 ;  /* 0x0044006a13007388 */ /* 0x0005e80000000800 */
[----:B------:R3:W-:Y:S04]  /*1aab0*/  STS [R21+0x4080], R52 ;  /* 0x0040803415007388 */ /* 0x0007e80000000800 */
[----:B------:R3:W-:Y:S04]  /*1aac0*/  STS [R21+0x4480], R54 ;  /* 0x0044803615007388 */ /* 0x0007e80000000800 */
[----:B------:R3:W-:Y:S04]  /*1aad0*/  STS [R23+0x4000], R56 ;  /* 0x0040003817007388 */ /* 0x0007e80000000800 */
[----:B------:R3:W-:Y:S01]  /*1aae0*/  STS [R23+0x4400], R58 ;  /* 0x0044003a17007388 */ /* 0x0007e20000000800 */
[----:B-1----:R-:W-:-:S03]  /*1aaf0*/  IMAD.WIDE R12, R213, R2, c[0x0][0x500] ;  /* 0x00014000d50c7625 */ /* 0x002fc600078e0202 */
[----:B------:R3:W-:Y:S04]  /*1ab00*/  STS [R25+0x4080], R60 ;  /* 0x0040803c19007388 */ /* 0x0007e80000000800 */
[----:B------:R3:W-:Y:S04]  /*1ab10*/  STS [R25+0x4480], R62 ;  /* 0x0044803e19007388 */ /* 0x0007e80000000800 */
[----:B------:R3:W-:Y:S04]  /*1ab20*/  STS [R27+0x4000], R64 ;  /* 0x004000401b007388 */ /* 0x0007e80000000800 */
[----:B------:R3:W-:Y:S04]  /*1ab30*/  STS [R27+0x4400], R66 ;  /* 0x004400421b007388 */ /* 0x0007e80000000800 */
[----:B------:R-:W-:Y:S01]  /*1ab40*/  BAR.SYNC.DEFER_BLOCKING 0x1, 0x100 ;  /* 0x0044000000007b1d */ /* 0x000fe20000010000 */
[----:B------:R-:W-:-:S02]  /*1ab50*/  IMAD.MOV.U32 R5, RZ, RZ, c[0x0][0x388] ;  /* 0x0000e200ff057624 */ /* 0x000fc400078e00ff */
[----:B------:R-:W-:-:S03]  /*1ab60*/  @P1 IMAD.WIDE R16, R213, R2, c[0x0][0x508] ;  /* 0x00014200d5101625 */ /* 0x000fc600078e0202 */
[----:B------:R-:W4:Y:S04]  /*1ab70*/  @P0 LDG.E R7, [R12.64] ;  /* 0x000000100c070981 */ /* 0x000f28000c1e1900 */
[----:B------:R3:W5:Y:S01]  /*1ab80*/  @P1 LDG.E R5, [R16.64] ;  /* 0x0000001010051981 */ /* 0x000762000c1e1900 */
[----:B--2---:R-:W-:Y:S02]  /*1ab90*/  CS2R R18, SRZ ;  /* 0x0000000000127805 */ /* 0x004fe4000001ff00 */
[--C-:B----4-:R-:W-:Y:S01]  /*1aba0*/  @P0 SHF.R.S32.HI R19, RZ, 0x1f, R7.reuse ;  /* 0x0000001fff130819 */ /* 0x110fe20000011407 */
[----:B------:R-:W-:Y:S01]  /*1abb0*/  @P0 IMAD.MOV.U32 R18, RZ, RZ, R7 ;  /* 0x000000ffff120224 */ /* 0x000fe200078e0007 */
[----:B------:R-:W-:Y:S05]  /*1abc0*/  @P1 BRA `(.L_x_420) ;  /* 0x0000004000001947 */ /* 0x000fea0003800000 */
[----:B---3--:R-:W-:Y:S05]  /*1abd0*/  @!P0 BRA `(.L_x_420) ;  /* 0x0000003000008947 */ /* 0x008fea0003800000 */
[----:B-----5:R-:W2:Y:S04]  /*1abe0*/  LDG.E R5, [R12.64] ;  /* 0x000000100c057981 */ /* 0x020ea8000c1e1900 */
[----:B------:R-:W2:Y:S02]  /*1abf0*/  LDG.E R2, [R12.64+0x4] ;  /* 0x000004100c027981 */ /* 0x000ea4000c1e1900 */
[----:B--2---:R-:W-:-:S02]  /*1ac00*/  IADD3 R5, -R5, R2, RZ ;  /* 0x0000000205057210 */ /* 0x004fc40007ffe1ff */
.L_x_420:
[----:B---3--:R-:W-:Y:S01]  /*1ac10*/  LOP3.LUT R13, R6, 0xffffffe0, RZ, 0xc0, !PT ;  /* 0xffffffe0060d7812 */ /* 0x008fe200078ec0ff */
[----:B------:R-:W1:Y:S01]  /*1ac20*/  S2R R39, SR_CTAID.X ;  /* 0x0000000000277919 */ /* 0x000e620000002500 */
[----:B------:R-:W-:Y:S01]  /*1ac30*/  SHF.R.S32.HI R7, RZ, 0x1f, R4 ;  /* 0x0000001fff077819 */ /* 0x000fe20000011404 */
[----:B------:R-:W-:Y:S01]  /*1ac40*/  IMAD.MOV.U32 R10, RZ, RZ, c[0x0][0x4e8] ;  /* 0x00013a00ff0a7624 */ /* 0x000fe200078e00ff */
[----:B------:R-:W-:Y:S01]  /*1ac50*/  LEA.HI R2, R15, R15, RZ, 0x1 ;  /* 0x0000000f0f027211 */ /* 0x000fe200078f08ff */
[----:B------:R-:W-:Y:S01]  /*1ac60*/  IMAD.IADD R8, R0, 0x1, -R13 ;  /* 0x0000000100087824 */ /* 0x000fe200078e0a0d */
[----:B------:R-:W-:Y:S01]  /*1ac70*/  LEA.HI R7, R7, R4, RZ, 0x3 ;  /* 0x0000000407077211 */ /* 0x000fe200078f18ff */
[----:B------:R-:W-:Y:S01]  /*1ac80*/  IMAD.MOV.U32 R23, RZ, RZ, R19 ;  /* 0x000000ffff177224 */ /* 0x000fe200078e0013 */
[----:B------:R-:W-:Y:S01]  /*1ac90*/  LOP3.LUT R2, R2, 0x1ffffffe, RZ, 0xc0, !PT ;  /* 0x1ffffffe02027812 */ /* 0x000fe200078ec0ff */
[----:B------:R-:W-:Y:S01]  /*1aca0*/  BSSY B0, `(.L_x_421) ;  /* 0x0000075000007945 */ /* 0x000fe20003800000 */
[----:B------:R-:W-:-:S02]  /*1acb0*/  SHF.R.S32.HI R13, RZ, 0x1f, R8 ;  /* 0x0000001fff0d7819 */ /* 0x000fc40000011408 */
[----:B------:R-:W-:Y:S01]  /*1acc0*/  LOP3.LUT R7, R7, 0xffffff8, RZ, 0xc0, !PT ;  /* 0x0ffffff807077812 */ /* 0x000fe200078ec0ff */
[----:B------:R-:W-:Y:S01]  /*1acd0*/  IMAD.IADD R15, R15, 0x1, -R2 ;  /* 0x000000010f0f7824 */ /* 0x000fe200078e0a02 */
[----:B------:R-:W-:Y:S01]  /*1ace0*/  LEA.HI R6, R13, R8, RZ, 0x2 ;  /* 0x000000080d067211 */ /* 0x000fe200078f10ff */
[----:B------:R-:W-:Y:S01]  /*1acf0*/  IMAD R13, R19, c[0x0][0x3a0], RZ ;  /* 0x0000e800130d7a24 */ /* 0x000fe200078e02ff */
[----:B------:R-:W-:Y:S02]  /*1ad00*/  IADD3 R7, R4, -R7, RZ ;  /* 0x8000000704077210 */ /* 0x000fe40007ffe0ff */
[----:B------:R-:W-:Y:S01]  /*1ad10*/  SHF.R.S32.HI R6, RZ, 0x2, R6 ;  /* 0x00000002ff067819 */ /* 0x000fe20000011406 */
[----:B------:R-:W-:Y:S01]  /*1ad20*/  IMAD R13, R18, c[0x0][0x3a4], R13 ;  /* 0x0000e900120d7a24 */ /* 0x000fe200078e020d */
[----:B------:R-:W-:Y:S02]  /*1ad30*/  ISETP.NE.AND P1, PT, R10, 0x1, PT ;  /* 0x000000010a00780c */ /* 0x000fe40003f25270 */
[----:B------:R-:W-:Y:S01]  /*1ad40*/  LOP3.LUT P2, RZ, R8, 0x3, RZ, 0xc0, !PT ;  /* 0x0000000308ff7812 */ /* 0x000fe2000784c0ff */
[----:B------:R-:W-:Y:S01]  /*1ad50*/  IMAD R2, R7, 0x10, R6 ;  /* 0x0000001007027824 */ /* 0x000fe200078e0206 */
[----:B------:R-:W-:Y:S01]  /*1ad60*/  LEA.HI R8, R11, R0, RZ, 0x3 ;  /* 0x000000000b087211 */ /* 0x000fe200078f18ff */
[----:B------:R-:W-:Y:S01]  /*1ad70*/  IMAD R6, R210, c[0x0][0x490], RZ ;  /* 0x00012400d2067a24 */ /* 0x000fe200078e02ff */
[----:B------:R-:W-:Y:S01]  /*1ad80*/  MOV R22, R18 ;  /* 0x0000001200167202 */ /* 0x000fe20000000f00 */
[----:B------:R-:W-:Y:S01]  /*1ad90*/  IMAD R4, R15, 0x8, R2 ;  /* 0x000000080f047824 */ /* 0x000fe200078e0202 */
[----:B------:R-:W-:Y:S01]  /*1ada0*/  LOP3.LUT R7, R8, 0xfffffff8, RZ, 0xc0, !PT ;  /* 0xfffffff808077812 */ /* 0x000fe200078ec0ff */
[----:B------:R-:W-:Y:S01]  /*1adb0*/  IMAD.WIDE.U32 R18, R18, c[0x0][0x3a0], RZ ;  /* 0x0000e80012127a25 */ /* 0x000fe200078e00ff */
[----:B------:R-:W-:-:S02]  /*1adc0*/  LEA.HI R11, R11, R0, RZ, 0x6 ;  /* 0x000000000b0b7211 */ /* 0x000fc400078f30ff */
[----:B------:R-:W-:Y:S01]  /*1add0*/  SHF.R.S32.HI R15, RZ, 0x1f, R213 ;  /* 0x0000001fff0f7819 */ /* 0x000fe200000114d5 */
[----:B-1----:R-:W-:Y:S01]  /*1ade0*/  IMAD R4, R39, 0x80, R4 ;  /* 0x0000008027047824 */ /* 0x002fe200078e0204 */
[----:B------:R-:W-:Y:S01]  /*1adf0*/  IADD3 R19, R19, R13, RZ ;  /* 0x0000000d13137210 */ /* 0x000fe20007ffe0ff */
[----:B------:R-:W-:Y:S01]  /*1ae00*/  IMAD.IADD R7, R0, 0x1, -R7 ;  /* 0x0000000100077824 */ /* 0x000fe200078e0a07 */
[----:B------:R-:W-:Y:S01]  /*1ae10*/  SEL R15, R15, RZ, !P0 ;  /* 0x000000ff0f0f7207 */ /* 0x000fe20004000000 */
[----:B------:R-:W-:Y:S01]  /*1ae20*/  @P1 IMAD.HI.U32 R0, R4, c[0x0][0x4ec], RZ ;  /* 0x00013b0004001a27 */ /* 0x000fe200078e00ff */
[----:B------:R-:W-:Y:S02]  /*1ae30*/  SEL R14, R213, RZ, !P0 ;  /* 0x000000ffd50e7207 */ /* 0x000fe40004000000 */
[----:B------:R-:W-:Y:S01]  /*1ae40*/  SHF.R.S32.HI R8, RZ, 0x3, R8 ;  /* 0x00000003ff087819 */ /* 0x000fe20000011408 */
[----:B------:R-:W-:-:S04]  /*1ae50*/  IMAD.WIDE.U32 R22, R211, c[0x0][0x490], R22 ;  /* 0x00012400d3167a25 */ /* 0x000fc800078e0016 */
[----:B------:R-:W-:Y:S02]  /*1ae60*/  IMAD R13, R211, c[0x0][0x494], R6 ;  /* 0x00012500d30d7a24 */ /* 0x000fe400078e0206 */
[----:B------:R-:W-:Y:S01]  /*1ae70*/  IMAD.MOV.U32 R16, RZ, RZ, R4 ;  /* 0x000000ffff107224 */ /* 0x000fe200078e0004 */
[----:B------:R-:W-:Y:S01]  /*1ae80*/  @P1 SHF.R.U32.HI R16, RZ, c[0x0][0x4f0], R0 ;  /* 0x00013c00ff101a19 */ /* 0x000fe20000011600 */
[----:B------:R-:W-:Y:S01]  /*1ae90*/  IMAD R17, R15, c[0x0][0x498], RZ ;  /* 0x000126000f117a24 */ /* 0x000fe200078e02ff */
[----:B------:R-:W-:Y:S01]  /*1aea0*/  IADD3 R23, R23, R13, RZ ;  /* 0x0000000d17177210 */ /* 0x000fe20007ffe0ff */
[----:B------:R-:W-:Y:S01]  /*1aeb0*/  IMAD R210, R210, c[0x0][0x3e8], RZ ;  /* 0x0000fa00d2d27a24 */ /* 0x000fe200078e02ff */
[----:B------:R-:W-:Y:S01]  /*1aec0*/  LEA R0, R7, R8, 0x5 ;  /* 0x0000000807007211 */ /* 0x000fe200078e28ff */
[----:B------:R-:W-:Y:S02]  /*1aed0*/  IMAD.MOV R21, RZ, RZ, -R16 ;  /* 0x000000ffff157224 */ /* 0x000fe400078e0a10 */
[----:B------:R-:W-:-:S04]  /*1aee0*/  IMAD.WIDE.U32 R22, R14, c[0x0][0x498], R22 ;  /* 0x000126000e167a25 */ /* 0x000fc800078e0016 */
[----:B------:R-:W-:Y:S02]  /*1aef0*/  IMAD R4, R21, c[0x0][0x4e8], R4 ;  /* 0x00013a0015047a24 */ /* 0x000fe400078e0204 */
[----:B------:R-:W-:Y:S01]  /*1af00*/  IMAD R10, R14, c[0x0][0x49c], R17 ;  /* 0x000127000e0a7a24 */ /* 0x000fe200078e0211 */
[----:B------:R-:W-:Y:S01]  /*1af10*/  SHF.R.S32.HI R17, RZ, 0x1f, R16 ;  /* 0x0000001fff117819 */ /* 0x000fe20000011410 */
[C---:B------:R-:W-:Y:S01]  /*1af20*/  IMAD R13, R211.reuse, c[0x0][0x3ec], R210 ;  /* 0x0000fb00d30d7a24 */ /* 0x040fe200078e02d2 */
[----:B------:R-:W-:Y:S01]  /*1af30*/  IADD3 R16, P0, R16, R22, RZ ;  /* 0x0000001610107210 */ /* 0x000fe20007f1e0ff */
[----:B------:R-:W-:Y:S01]  /*1af40*/  IMAD.WIDE.U32 R18, R211, c[0x0][0x3e8], R18 ;  /* 0x0000fa00d3127a25 */ /* 0x000fe200078e0012 */
[----:B------:R-:W-:Y:S02]  /*1af50*/  SHF.R.S32.HI R21, RZ, 0x1f, R4 ;  /* 0x0000001fff157819 */ /* 0x000fe40000011404 */
[----:B------:R-:W-:Y:S01]  /*1af60*/  IADD3.X R17, R17, R23, R10, P0, !PT ;  /* 0x0000001711117210 */ /* 0x000fe200007fe40a */
[----:B------:R-:W-:-:S02]  /*1af70*/  IMAD.IADD R19, R19, 0x1, R13 ;  /* 0x0000000113137824 */ /* 0x000fc400078e020d */
[----:B------:R-:W-:Y:S02]  /*1af80*/  IMAD R21, R21, c[0x0][0x488], RZ ;  /* 0x0001220015157a24 */ /* 0x000fe400078e02ff */
[----:B------:R-:W-:Y:S02]  /*1af90*/  IMAD R13, R39, 0x80, R0 ;  /* 0x00000080270d7824 */ /* 0x000fe400078e0200 */
[----:B------:R-:W-:-:S03]  /*1afa0*/  IMAD.WIDE.U32 R16, R4, c[0x0][0x488], R16 ;  /* 0x0001220004107a25 */ /* 0x000fc600078e0010 */
[----:B------:R-:W-:Y:S01]  /*1afb0*/  MOV R6, R13 ;  /* 0x0000000d00067202 */ /* 0x000fe20000000f00 */
[----:B------:R-:W-:Y:S01]  /*1afc0*/  IMAD R21, R4, c[0x0][0x48c], R21 ;  /* 0x0001230004157a24 */ /* 0x000fe200078e0215 */
[----:B------:R-:W-:Y:S01]  /*1afd0*/  LEA R12, P0, R16, c[0x0][0x450], 0x2 ;  /* 0x00011400100c7a11 */ /* 0x000fe200078010ff */
[----:B------:R-:W-:-:S03]  /*1afe0*/  @P1 IMAD.HI.U32 R0, R13, c[0x0][0x4ec], RZ ;  /* 0x00013b000d001a27 */ /* 0x000fc600078e00ff */
[----:B------:R-:W-:Y:S01]  /*1aff0*/  IADD3 R10, R17, R21, RZ ;  /* 0x00000015110a7210 */ /* 0x000fe20007ffe0ff */
[----:B------:R-:W-:Y:S01]  /*1b000*/  IMAD.SHL.U32 R23, R8, 0x40, RZ ;  /* 0x0000004008177824 */ /* 0x000fe200078e00ff */
[----:B------:R-:W-:Y:S01]  /*1b010*/  @P1 SHF.R.U32.HI R6, RZ, c[0x0][0x4f0], R0 ;  /* 0x00013c00ff061a19 */ /* 0x000fe20000011600 */
[----:B------:R-:W-:Y:S01]  /*1b020*/  IMAD.SHL.U32 R0, R7, 0x8, RZ ;  /* 0x0000000807007824 */ /* 0x000fe200078e00ff */
[----:B------:R-:W-:Y:S01]  /*1b030*/  LEA.HI.X R10, R16, c[0x0][0x454], R10, 0x2, P0 ;  /* 0x00011500100a7a11 */ /* 0x000fe200000f140a */
[----:B------:R-:W-:Y:S01]  /*1b040*/  SHFL.IDX PT, R42, R12, RZ, 0x1c1f ;  /* 0x001c1fff0c2a7589 */ /* 0x000fe200000e0000 */
[----:B------:R-:W-:Y:S01]  /*1b050*/  LOP3.LUT R23, R23, 0x1c0, RZ, 0xc0, !PT ;  /* 0x000001c017177812 */ /* 0x000fe200078ec0ff */
[----:B-----5:R-:W-:Y:S01]  /*1b060*/  IMAD.MOV R32, RZ, RZ, -R6 ;  /* 0x000000ffff207224 */ /* 0x020fe200078e0a06 */
[----:B------:R-:W-:Y:S01]  /*1b070*/  IADD3 R36, R0, 0x40, RZ ;  /* 0x0000004000247810 */ /* 0x000fe20007ffe0ff */
[----:B------:R-:W1:Y:S01]  /*1b080*/  SHFL.IDX PT, R43, R10, RZ, 0x1c1f ;  /* 0x001c1fff0a2b7589 */ /* 0x000e6200000e0000 */
[----:B------:R-:W-:Y:S01]  /*1b090*/  LOP3.LUT R7, R23, 0x38, R0, 0xf8, !PT ;  /* 0x0000003817077812 */ /* 0x000fe200078ef800 */
[----:B------:R-:W-:Y:S01]  /*1b0a0*/  IMAD R15, R15, c[0x0][0x3f0], RZ ;  /* 0x0000fc000f0f7a24 */ /* 0x000fe200078e02ff */
[----:B------:R-:W-:Y:S01]  /*1b0b0*/  SHF.R.U32.HI R4, RZ, 0x3, R23 ;  /* 0x00000003ff047819 */ /* 0x000fe20000011617 */
[----:B------:R-:W-:Y:S01]  /*1b0c0*/  SHFL.IDX PT, R34, R12, 0x1, 0x1c1f ;  /* 0x003c1f000c227f89 */ /* 0x000fe200000e0000 */
[----:B------:R-:W-:Y:S01]  /*1b0d0*/  IMAD R32, R32, c[0x0][0x4e8], R13 ;  /* 0x00013a0020207a24 */ /* 0x000fe200078e020d */
[----:B------:R-:W-:Y:S01]  /*1b0e0*/  LEA R13, R39, R2, 0x7 ;  /* 0x00000002270d7211 */ /* 0x000fe200078e38ff */
[C---:B------:R-:W-:Y:S01]  /*1b0f0*/  IMAD R17, R14.reuse, c[0x0][0x3f4], R15 ;  /* 0x0000fd000e117a24 */ /* 0x040fe200078e020f */
[----:B------:R2:W3:Y:S01]  /*1b100*/  SHFL.IDX PT, R35, R10, 0x1, 0x1c1f ;  /* 0x003c1f000a237f89 */ /* 0x0004e200000e0000 */
[----:B------:R-:W-:Y:S01]  /*1b110*/  LOP3.LUT R4, R7, R4, RZ, 0x3c, !PT ;  /* 0x0000000407047212 */ /* 0x000fe200078e3cff */
[----:B------:R-:W-:Y:S01]  /*1b120*/  IMAD.WIDE.U32 R14, R14, c[0x0][0x3f0], R18 ;  /* 0x0000fc000e0e7a25 */ /* 0x000fe200078e0012 */
[----:B------:R-:W-:-:S02]  /*1b130*/  SHF.R.S32.HI R7, RZ, 0x1f, R6 ;  /* 0x0000001fff077819 */ /* 0x000fc40000011406 */
[----:B------:R-:W-:Y:S01]  /*1b140*/  LEA R39, R39, R8, 0x7 ;  /* 0x0000000827277211 */ /* 0x000fe200078e38ff */
[----:B------:R-:W-:Y:S01]  /*1b150*/  IMAD R2, R5, c[0x0][0x4e8], RZ ;  /* 0x00013a0005027a24 */ /* 0x000fe200078e02ff */
[----:B------:R-:W-:Y:S01]  /*1b160*/  IADD3 R5, R13, 0x8, RZ ;  /* 0x000000080d057810 */ /* 0x000fe20007ffe0ff */
[----:B------:R-:W-:Y:S02]  /*1b170*/  IMAD.IADD R15, R15, 0x1, R17 ;  /* 0x000000010f0f7824 */ /* 0x000fe400078e0211 */
[----:B------:R-:W-:Y:S01]  /*1b180*/  IMAD R7, R7, c[0x0][0x3e0], RZ ;  /* 0x0000f80007077a24 */ /* 0x000fe200078e02ff */
[-C--:B------:R-:W-:Y:S01]  /*1b190*/  ISETP.GE.OR P1, PT, R13, R2.reuse, P2 ;  /* 0x000000020d00720c */ /* 0x080fe20001726670 */
[----:B------:R-:W-:Y:S01]  /*1b1a0*/  IMAD.SHL.U32 R11, R11, 0x8, RZ ;  /* 0x000000080b0b7824 */ /* 0x000fe200078e00ff */
[----:B------:R-:W-:Y:S01]  /*1b1b0*/  ISETP.GE.OR P0, PT, R5, R2, P2 ;  /* 0x000000020500720c */ /* 0x000fe20001706670 */
[C---:B------:R-:W-:Y:S02]  /*1b1c0*/  IMAD R7, R6.reuse, c[0x0][0x3e4], R7 ;  /* 0x0000f90006077a24 */ /* 0x040fe400078e0207 */
[----:B------:R-:W-:Y:S01]  /*1b1d0*/  IMAD.WIDE.U32 R14, R6, c[0x0][0x3e0], R14 ;  /* 0x0000f800060e7a25 */ /* 0x000fe200078e000e */
[----:B------:R-:W-:-:S02]  /*1b1e0*/  SHF.R.S32.HI R6, RZ, 0x1f, R32 ;  /* 0x0000001fff067819 */ /* 0x000fc40000011420 */
[----:B------:R-:W-:Y:S01]  /*1b1f0*/  LOP3.LUT R4, R4, 0x7ffffe00, R11, 0xf8, !PT ;  /* 0x7ffffe0004047812 */ /* 0x000fe200078ef80b */
[----:B------:R-:W-:Y:S02]  /*1b200*/  IMAD.IADD R15, R15, 0x1, R7 ;  /* 0x000000010f0f7824 */ /* 0x000fe400078e0207 */
[----:B------:R-:W-:Y:S01]  /*1b210*/  IMAD R5, R6, c[0x0][0x3d8], RZ ;  /* 0x0000f60006057a24 */ /* 0x000fe200078e02ff */
[----:B------:R-:W-:Y:S01]  /*1b220*/  SHF.L.U32 R40, R4, 0x1, RZ ;  /* 0x0000000104287819 */ /* 0x000fe200000006ff */
[----:B-1----:R1:W-:Y:S02]  /*1b230*/  @!P1 ST.E [R42.64], R3 ;  /* 0x000000032a009985 */ /* 0x0023e4000c101910 */
[C---:B--2---:R-:W-:Y:S02]  /*1b240*/  IMAD R10, R32.reuse, c[0x0][0x3dc], R5 ;  /* 0x0000f700200a7a24 */ /* 0x044fe400078e0205 */
[----:B------:R-:W-:Y:S01]  /*1b250*/  IMAD.WIDE.U32 R32, R32, c[0x0][0x3d8], R14 ;  /* 0x0000f60020207a25 */ /* 0x000fe200078e000e */
[----:B---3--:R1:W-:Y:S03]  /*1b260*/  @!P0 ST.E [R34.64], R9 ;  /* 0x0000000922008985 */ /* 0x0083e6000c101910 */
[----:B------:R-:W-:Y:S01]  /*1b270*/  IMAD.IADD R10, R33, 0x1, R10 ;  /* 0x00000001210a7824 */ /* 0x000fe200078e020a */
[----:B------:R1:W2:Y:S01]  /*1b280*/  LDS.128 R28, [R40+0x1080] ;  /* 0x00108000281c7984 */ /* 0x0002a20000000c00 */
[----:B------:R-:W-:-:S03]  /*1b290*/  LEA R38, P0, R32, c[0x0][0x380], 0x1 ;  /* 0x0000e00020267a11 */ /* 0x000fc600078008ff */
[----:B------:R1:W3:Y:S01]  /*1b2a0*/  LDS.128 R24, [R40+0x2080] ;  /* 0x0020800028187984 */ /* 0x0002e20000000c00 */
[----:B------:R-:W-:Y:S02]  /*1b2b0*/  LEA.HI.X R37, R32, c[0x0][0x384], R10, 0x1, P0 ;  /* 0x0000e10020257a11 */ /* 0x000fe400000f0c0a */
[----:B------:R-:W-:Y:S01]  /*1b2c0*/  ISETP.GE.AND P0, PT, R39, R2, PT ;  /* 0x000000022700720c */ /* 0x000fe20003f06270 */
[----:B------:R1:W4:Y:S04]  /*1b2d0*/  LDS.128 R20, [R40+0x3080] ;  /* 0x0030800028147984 */ /* 0x0003280000000c00 */
        /* <DEDUP_REMOVED lines=17> */
.L_x_422:
[----:B------:R-:W-:Y:S05]  /*1b3f0*/  BSYNC B0 ;  /* 0x0000000000007941 */ /* 0x000fea0003800000 */
.L_x_421:
        /* <DEDUP_REMOVED lines=15> */
.L_x_424:
[----:B------:R-:W-:Y:S05]  /*1b4f0*/  BSYNC B0 ;  /* 0x0000000000007941 */ /* 0x000fea0003800000 */
.L_x_423:
        /* <DEDUP_REMOVED lines=15> */
.L_x_426:
[----:B------:R-:W-:Y:S05]  /*1b5f0*/  BSYNC B0 ;  /* 0x0000000000007941 */ /* 0x000fea0003800000 */
.L_x_425:
        /* <DEDUP_REMOVED lines=16> */
.L_x_419:
        /* <DEDUP_REMOVED lines=18> */
.L_x_427:
        /* <DEDUP_REMOVED lines=19> */
[----:B------:R-:W-:-:S04]  /*1b950*/  IMAD.WIDE.U32 R12, R211, c[0x0][0x490], R12 ;  /* 0x00012400d30c7a25 */ /* 0x000fc800078e000c */
[----:B------:R-:W-:Y:S01]  /*1b960*/  IMAD R14, R4, c[0x0][0x498], RZ ;  /* 0x00012600040e7a24 */ /* 0x000fe200078e02ff */
[----:B------:R-:W-:-:S03]  /*1b970*/  IADD3 R13, R3, R13, RZ ;  /* 0x0000000d030d7210 */ /* 0x000fc60007ffe0ff */
[----:B------:R-:W-:Y:S02]  /*1b980*/  IMAD R3, R213, c[0x0][0x49c], R14 ;  /* 0x00012700d5037a24 */ /* 0x000fe400078e020e */
[----:B------:R-:W-:-:S04]  /*1b990*/  @P0 IMAD.HI.U32 R5, R7, c[0x0][0x4ec], RZ ;  /* 0x00013b0007050a27 */ /* 0x000fc800078e00ff */
[----:B------:R-:W-:Y:S01]  /*1b9a0*/  IMAD.WIDE.U32 R12, R213, c[0x0][0x498], R12 ;  /* 0x00012600d50c7a25 */ /* 0x000fe200078e000c */
[----:B------:R-:W-:-:S04]  /*1b9b0*/  @P0 SHF.R.U32.HI R6, RZ, c[0x0][0x4f0], R5 ;  /* 0x00013c00ff060a19 */ /* 0x000fc80000011605 */
[--C-:B------:R-:W-:Y:S01]  /*1b9c0*/  SHF.R.S32.HI R5, RZ, 0x1f, R6.reuse ;  /* 0x0000001fff057819 */ /* 0x100fe20000011406 */
[----:B------:R-:W-:Y:S01]  /*1b9d0*/  IMAD.MOV R10, RZ, RZ, -R6 ;  /* 0x000000ffff0a7224 */ /* 0x000fe200078e0a06 */
[----:B------:R-:W-:-:S03]  /*1b9e0*/  IADD3 R12, P0, R6, R12, RZ ;  /* 0x0000000c060c7210 */ /* 0x000fc60007f1e0ff */
[----:B------:R-:W-:Y:S01]  /*1b9f0*/  IMAD R10, R10, c[0x0][0x4e8], R7 ;  /* 0x00013a000a0a7a24 */ /* 0x000fe200078e0207 */
[----:B------:R-:W-:-:S04]  /*1ba00*/  IADD3.X R13, R5, R13, R3, P0, !PT ;  /* 0x0000000d050d7210 */ /* 0x000fc800007fe403 */
[----:B------:R-:W-:Y:S01]  /*1ba10*/  SHF.R.S32.HI R6, RZ, 0x1f, R10 ;  /* 0x0000001fff067819 */ /* 0x000fe2000001140a */
[----:B------:R-:W-:-:S04]  /*1ba20*/  IMAD.WIDE.U32 R12, R10, c[0x0][0x488], R12 ;  /* 0x000122000a0c7a25 */ /* 0x000fc800078e000c */
[----:B------:R-:W-:Y:S01]  /*1ba30*/  IMAD R3, R6, c[0x0][0x488], RZ ;  /* 0x0001220006037a24 */ /* 0x000fe200078e02ff */
[----:B------:R-:W-:-:S03]  /*1ba40*/  LEA R6, P0, R12, c[0x0][0x450], 0x2 ;  /* 0x000114000c067a11 */ /* 0x000fc600078010ff */
[----:B------:R-:W-:-:S05]  /*1ba50*/  IMAD R3, R10, c[0x0][0x48c], R3 ;  /* 0x000123000a037a24 */ /* 0x000fca00078e0203 */
[----:B------:R-:W-:-:S04]  /*1ba60*/  IADD3 R3, R13, R3, RZ ;  /* 0x000000030d037210 */ /* 0x000fc80007ffe0ff */
[----:B------:R-:W-:Y:S02]  /*1ba70*/  LEA.HI.X R7, R12, c[0x0][0x454], R3, 0x2, P0 ;  /* 0x000115000c077a11 */ /* 0x000fe400000f1403 */
[----:B------:R-:W-:-:S05]  /*1ba80*/  MOV R3, 0xff800000 ;  /* 0xff80000000037802 */ /* 0x000fca0000000f00 */
[----:B------:R1:W-:Y:S02]  /*1ba90*/  STG.E [R6.64], R3 ;  /* 0x0000000306007986 */ /* 0x0003e4000c101910 */
.L_x_429:
[----:B------:R-:W-:Y:S05]  /*1baa0*/  BSYNC B0 ;  /* 0x0000000000007941 */ /* 0x000fea0003800000 */
.L_x_428:
[----:B------:R-:W2:Y:S01]  /*1bab0*/  S2R R5, SR_CTAID.X ;  /* 0x0000000000057919 */ /* 0x000ea20000002500 */
[----:B-1----:R-:W-:Y:S01]  /*1bac0*/  SHF.R.S32.HI R3, RZ, 0x1f, R0 ;  /* 0x0000001fff037819 */ /* 0x002fe20000011400 */
[----:B------:R-:W-:Y:S01]  /*1bad0*/  IMAD R7, R9, c[0x0][0x3a0], RZ ;  /* 0x0000e80009077a24 */ /* 0x000fe200078e02ff */
[----:B------:R-:W-:Y:S01]  /*1bae0*/  BSSY B0, `(.L_x_430) ;  /* 0x0000036000007945 */ /* 0x000fe20003800000 */
[----:B------:R-:W-:Y:S01]  /*1baf0*/  IMAD.WIDE.U32 R10, R8, c[0x0][0x3a0], RZ ;  /* 0x0000e800080a7a25 */ /* 0x000fe200078e00ff */
[----:B------:R-:W-:-:S03]  /*1bb00*/  LEA.HI R3, R3, R0, RZ, 0x3 ;  /* 0x0000000003037211 */ /* 0x000fc600078f18ff */
[----:B------:R-:W-:Y:S01]  /*1bb10*/  IMAD R6, R8, c[0x0][0x3a4], R7 ;  /* 0x0000e90008067a24 */ /* 0x000fe200078e0207 */
[----:B------:R-:W-:Y:S01]  /*1bb20*/  LOP3.LUT R9, R3, 0xfffffff8, RZ, 0xc0, !PT ;  /* 0xfffffff803097812 */ /* 0x000fe200078ec0ff */
[----:B------:R-:W-:Y:S01]  /*1bb30*/  IMAD R210, R210, c[0x0][0x3e8], RZ ;  /* 0x0000fa00d2d27a24 */ /* 0x000fe200078e02ff */
[----:B------:R-:W-:Y:S01]  /*1bb40*/  MOV R7, c[0x0][0x4e8] ;  /* 0x00013a0000077a02 */ /* 0x000fe20000000f00 */
[----:B------:R-:W-:Y:S01]  /*1bb50*/  IMAD R4, R4, c[0x0][0x3f0], RZ ;  /* 0x0000fc0004047a24 */ /* 0x000fe200078e02ff */
[----:B------:R-:W-:Y:S01]  /*1bb60*/  IADD3 R9, -R9, R0, RZ ;  /* 0x0000000009097210 */ /* 0x000fe20007ffe1ff */
[----:B------:R-:W-:Y:S01]  /*1bb70*/  IMAD R210, R211, c[0x0][0x3ec], R210 ;  /* 0x0000fb00d3d27a24 */ /* 0x000fe200078e02d2 */
[----:B------:R-:W-:Y:S01]  /*1bb80*/  SHF.R.S32.HI R0, RZ, 0x3, R3 ;  /* 0x00000003ff007819 */ /* 0x000fe20000011403 */
[----:B------:R-:W-:Y:S01]  /*1bb90*/  IMAD R4, R213, c[0x0][0x3f4], R4 ;  /* 0x0000fd00d5047a24 */ /* 0x000fe200078e0204 */
[----:B------:R-:W-:Y:S01]  /*1bba0*/  ISETP.NE.AND P0, PT, R7, 0x1, PT ;  /* 0x000000010700780c */ /* 0x000fe20003f05270 */
[----:B-----5:R-:W-:Y:S01]  /*1bbb0*/  IMAD R2, R2, c[0x0][0x4e8], RZ ;  /* 0x00013a0002027a24 */ /* 0x020fe200078e02ff */
[----:B------:R-:W-:Y:S01]  /*1bbc0*/  IADD3 R11, R11, R6, RZ ;  /* 0x000000060b0b7210 */ /* 0x000fe20007ffe0ff */
[C---:B------:R-:W-:Y:S01]  /*1bbd0*/  IMAD R6, R9.reuse, 0x20, R0 ;  /* 0x0000002009067824 */ /* 0x040fe200078e0200 */
[----:B------:R-:W-:-:S03]  /*1bbe0*/  SHF.L.U32 R9, R9, 0x3, RZ ;  /* 0x0000000309097819 */ /* 0x000fc600000006ff */
[----:B------:R-:W-:Y:S01]  /*1bbf0*/  IMAD.WIDE.U32 R10, R211, c[0x0][0x3e8], R10 ;  /* 0x0000fa00d30a7a25 */ /* 0x000fe200078e000a */
[C---:B--2---:R-:W-:Y:S02]  /*1bc00*/  LEA R6, R5.reuse, R6, 0x7 ;  /* 0x0000000605067211 */ /* 0x044fe400078e38ff */
[----:B------:R-:W-:Y:S02]  /*1bc10*/  LEA R5, R5, R0, 0x7 ;  /* 0x0000000005057211 */ /* 0x000fe400078e38ff */
[----:B------:R-:W-:Y:S01]  /*1bc20*/  IADD3 R11, R210, R11, RZ ;  /* 0x0000000bd20b7210 */ /* 0x000fe20007ffe0ff */
[----:B------:R-:W-:Y:S01]  /*1bc30*/  @P0 IMAD.HI.U32 R3, R6, c[0x0][0x4ec], RZ ;  /* 0x00013b0006030a27 */ /* 0x000fe200078e00ff */
[----:B------:R-:W-:-:S03]  /*1bc40*/  IADD3 R0, R9, 0x40, RZ ;  /* 0x0000004009007810 */ /* 0x000fc60007ffe0ff */
        /* <DEDUP_REMOVED lines=14> */
[----:B------:R-:W-:-:S05]  /*1bd30*/  IMAD.WIDE.U32 R10, R3, c[0x0][0x3d8], R10 ;  /* 0x0000f600030a7a25 */ /* 0x000fca00078e000a */
[----:B------:R-:W-:Y:S02]  /*1bd40*/  IADD3 R3, R11, R4, RZ ;  /* 0x000000040b037210 */ /* 0x000fe40007ffe0ff */
        /* <DEDUP_REMOVED lines=15> */
.L_x_431:
[----:B------:R-:W-:Y:S05]  /*1be40*/  BSYNC B0 ;  /* 0x0000000000007941 */ /* 0x000fea0003800000 */
.L_x_430:
        /* <DEDUP_REMOVED lines=15> */
.L_x_433:
[----:B------:R-:W-:Y:S05]  /*1bf40*/  BSYNC B0 ;  /* 0x0000000000007941 */ /* 0x000fea0003800000 */
.L_x_432:
        /* <DEDUP_REMOVED lines=15> */
.L_x_435:
[----:B------:R-:W-:Y:S05]  /*1c040*/  BSYNC B0 ;  /* 0x0000000000007941 */ /* 0x000fea0003800000 */
.L_x_434:
        /* <DEDUP_REMOVED lines=16> */
.L_x_436:
        /* <DEDUP_REMOVED lines=11> */
.L_x_1717:


//--------------------- .text._ZN7cutlass13device_kernelIN5flash19enable_sm80_to_sm89INS1_16FlashAttnFwdSm80INS1_25CollectiveMainloopFwdSm80ILi8ELi1ELb1EN4cute5tupleIJNS5_1CILi128EEES8_S8_EEELi128ENS_6half_tEfNS_4arch4Sm80ELb1ELb0ELb0ELb0ELb0ELb0ELb1ELb0EEENS1_21CollectiveEpilogueFwdIS9_NS6_IJNS7_ILi1EEESF_SF_EEESA_SC_Li256ELb0ELb1ELb0ELb0EEENS1_30DynamicPersistentTileSchedulerILi256ELi256ELb0ELb1ELb0EEEEEEEEEvNT_6ParamsE --------------------------
	.section	.text._ZN7cutlass13device_kernelIN5flash19enable_sm80_to_sm89INS1_16FlashAttnFwdSm80INS1_25CollectiveMainloopFwdSm80ILi8ELi1ELb1EN4cute5tupleIJNS5_1CILi128EEES8_S8_EEELi128ENS_6half_tEfNS_4arch4Sm80ELb1ELb0ELb0ELb0ELb0ELb0ELb1ELb0EEENS1_21CollectiveEpilogueFwdIS9_NS6_IJNS7_ILi1EEESF_SF_EEESA_SC_Li256ELb0ELb1ELb0ELb0EEENS1_30DynamicPersistentTileSchedulerILi256ELi256ELb0ELb1ELb0EEEEEEEEEvNT_6ParamsE,"ax",@progbits
	.sectioninfo	@"SHI_REGISTERS=255"
	.align	128
.text._ZN7cutlass13device_kernelIN5flash19enable_sm80_to_sm89INS1_16FlashAttnFwdSm80INS1_25CollectiveMainloopFwdSm80ILi8ELi1ELb1EN4cute5tupleIJNS5_1CILi128EEES8_S8_EEELi128ENS_6half_tEfNS_4arch4Sm80ELb1ELb0ELb0ELb0ELb0ELb0ELb1ELb0EEENS1_21CollectiveEpilogueFwdIS9_NS6_IJNS7_ILi1EEESF_SF_EEESA_SC_Li256ELb0ELb1ELb0ELb0EEENS1_30DynamicPersistentTileSchedulerILi256ELi256ELb0ELb1ELb0EEEEEEEEEvNT_6ParamsE:
        .type           _ZN7cutlass13device_kernelIN5flash19enable_sm80_to_sm89INS1_16FlashAttnFwdSm80INS1_25CollectiveMainloopFwdSm80ILi8ELi1ELb1EN4cute5tupleIJNS5_1CILi128EEES8_S8_EEELi128ENS_6half_tEfNS_4arch4Sm80ELb1ELb0ELb0ELb0ELb0ELb0ELb1ELb0EEENS1_21CollectiveEpilogueFwdIS9_NS6_IJNS7_ILi1EEESF_SF_EEESA_SC_Li256ELb0ELb1ELb0ELb0EEENS1_30DynamicPersistentTileSchedulerILi256ELi256ELb0ELb1ELb0EEEEEEEEEvNT_6ParamsE,@function
        .size           _ZN7cutlass13device_kernelIN5flash19enable_sm80_to_sm89INS1_16FlashAttnFwdSm80INS1_25CollectiveMainloopFwdSm80ILi8ELi1ELb1EN4cute5tupleIJNS5_1CILi128EEES8_S8_EEELi128ENS_6half_tEfNS_4arch4Sm80ELb1ELb0ELb0ELb0ELb0ELb0ELb1ELb0EEENS1_21CollectiveEpilogueFwdIS9_NS6_IJNS7_ILi1EEESF_SF_EEESA_SC_Li256ELb0ELb1ELb0ELb0EEENS1_30DynamicPersistentTileSchedulerILi256ELi256ELb0ELb1ELb0EEEEEEEEEvNT_6ParamsE,(.L_x_1718 - _ZN7cutlass13device_kernelIN5flash19enable_sm80_to_sm89INS1_16FlashAttnFwdSm80INS1_25CollectiveMainloopFwdSm80ILi8ELi1ELb1EN4cute5tupleIJNS5_1CILi128EEES8_S8_EEELi128ENS_6half_tEfNS_4arch4Sm80ELb1ELb0ELb0ELb0ELb0ELb0ELb1ELb0EEENS1_21CollectiveEpilogueFwdIS9_NS6_IJNS7_ILi1EEESF_SF_EEESA_SC_Li256ELb0ELb1ELb0ELb0EEENS1_30DynamicPersistentTileSchedulerILi256ELi256ELb0ELb1ELb0EEEEEEEEEvNT_6ParamsE)
        .other          _ZN7cutlass13device_kernelIN5flash19enable_sm80_to_sm89INS1_16FlashAttnFwdSm80INS1_25CollectiveMainloopFwdSm80ILi8ELi1ELb1EN4cute5tupleIJNS5_1CILi128EEES8_S8_EEELi128ENS_6half_tEfNS_4arch4Sm80ELb1ELb0ELb0ELb0ELb0ELb0ELb1ELb0EEENS1_21CollectiveEpilogueFwdIS9_NS6_IJNS7_ILi1EEESF_SF_EEESA_SC_Li256ELb0ELb1ELb0ELb0EEENS1_30DynamicPersistentTileSchedulerILi256ELi256ELb0ELb1ELb0EEEEEEEEEvNT_6ParamsE,@"STO_CUDA_ENTRY STV_DEFAULT"
_ZN7cutlass13device_kernelIN5flash19enable_sm80_to_sm89INS1_16FlashAttnFwdSm80INS1_25CollectiveMainloopFwdSm80ILi8ELi1ELb1EN4cute5tupleIJNS5_1CILi128EEES8_S8_EEELi128ENS_6half_tEfNS_4arch4Sm80ELb1ELb0ELb0ELb0ELb0ELb0ELb1ELb0EEENS1_21CollectiveEpilogueFwdIS9_NS6_IJNS7_ILi1EEESF_SF_EEESA_SC_Li256ELb0ELb1ELb0ELb0EEENS1_30DynamicPersistentTileSchedulerILi256ELi256ELb0ELb1ELb0EEEEEEEEEvNT_6ParamsE:
[----:B------:R-:W-:-:S03]  /*0000*/  MOV R1, c[0x0][0x28] ;  /* 0x00000a0000017a02 */ /* 0x000fc60000000f00 */
[----:B------:R-:W1:Y:S01]  /*0010*/  S2R R20, SR_TID.X ;  /* 0x0000000000147919 */ /* 0x000e620000002100 */
[----:B------:R-:W-:-:S03]  /*0020*/  IADD3 R1, R1, -0x80, RZ ;  /* 0xffffff8001017810 */ /* 0x000fc60007ffe0ff */
[----:B------:R-:W2:Y:S01]  /*0030*/  S2R R14, SR_CTAID.X ;  /* 0x00000000000e7919 */ /* 0x000ea20000002500 */
[----:B-1----:R-:W-:-:S05]  /*0040*/  SHF.R.U32.HI R2, RZ, 0x5, R20 ;  /* 0x00000005ff027819 */ /* 0x002fca0000011614 */
[----:B------:R-:W1:Y:S02]  /*0050*/  SHFL.IDX PT, R0, R2, RZ, 0x1f ;  /* 0x00001fff02007589 */ /* 0x000e6400000e0000 */
[----:B-1----:R-:W-:Y:S02]  /*0060*/  ISETP.GE.AND P0, PT, R0, 0x1, PT ;  /* 0x000000010000780c */ /* 0x002fe40003f06270 */
[----:B------:R1:W-:Y:S11]  /*0070*/  STL [R1+0x74], R0 ;  /* 0x0000740001007387 */ /* 0x0003f60000100800 */
[----:B------:R-:W-:Y:S06]  /*0080*/  @P0 BAR.ARV 0x4, 0x100 ;  /* 0x0104000000000b1d */ /* 0x000fec0000002000 */
[----:B--2---:R-:W-:-:S13]  /*0090*/  ISETP.GE.AND P0, PT, R14, c[0x0][0x538], PT ;  /* 0x00014e000e007a0c */ /* 0x004fda0003f06270 */
[----:B------:R-:W-:Y:S05]  /*00a0*/  @P0 EXIT ;  /* 0x000000000000094d */ /* 0x000fea0003800000 */
[----:B-1----:R-:W-:Y:S01]  /*00b0*/  SHF.R.S32.HI R11, RZ, 0x1f, R20 ;  /* 0x0000001fff0b7819 */ /* 0x002fe20000011414 */
[----:B------:R-:W-:-:S03]  /*00c0*/  ULDC.64 UR6, c[0x0][0x118] ;  /* 0x0000460000067ab9 */ /* 0x000fc60000000a00 */
[CC--:B------:R-:W-:Y:S02]  /*00d0*/  LEA.HI R12, R11.reuse, R20.reuse, RZ, 0x3 ;  /* 0x000000140b0c7211 */ /* 0x0c0fe400078f18ff */
[CC--:B------:R-:W-:Y:S02]  /*00e0*/  LEA.HI R2, R11.reuse, R20.reuse, RZ, 0x4 ;  /* 0x000000140b027211 */ /* 0x0c0fe400078f20ff */
[----:B------:R-:W-:Y:S02]  /*00f0*/  LEA.HI R13, R11, R20, RZ, 0x2 ;  /* 0x000000140b0d7211 */ /* 0x000fe400078f10ff */
[----:B------:R-:W-:Y:S02]  /*0100*/  SHF.R.S32.HI R17, RZ, 0x3, R12 ;  /* 0x00000003ff117819 */ /* 0x000fe4000001140c */
[----:B------:R-:W-:Y:S02]  /*0110*/  SHF.R.S32.HI R4, RZ, 0x4, R2 ;  /* 0x00000004ff047819 */ /* 0x000fe40000011402 */
[----:B------:R-:W-:Y:S01]  /*0120*/  LOP3.LUT R0, R2, 0xfffffff0, RZ, 0xc0, !PT ;  /* 0xfffffff002007812 */ /* 0x000fe200078ec0ff */
[----:B------:R-:W-:Y:S01]  /*0130*/  IMAD.SHL.U32 R7, R17, 0x40, RZ ;  /* 0x0000004011077824 */ /* 0x000fe200078e00ff */
[----:B------:R-:W-:-:S02]  /*0140*/  LOP3.LUT R3, R12, 0xfffffff8, RZ, 0xc0, !PT ;  /* 0xfffffff80c037812 */ /* 0x000fc400078ec0ff */
[--C-:B------:R-:W-:Y:S01]  /*0150*/  SHF.R.S32.HI R8, RZ, 0x2, R13.reuse ;  /* 0x00000002ff087819 */ /* 0x100fe2000001140d */
[C---:B------:R-:W-:Y:S01]  /*0160*/  IMAD.IADD R0, R20.reuse, 0x1, -R0 ;  /* 0x0000000114007824 */ /* 0x040fe200078e0a00 */
[----:B------:R-:W-:Y:S01]  /*0170*/  SHF.R.S32.HI R5, RZ, 0x1f, R13 ;  /* 0x0000001fff057819 */ /* 0x000fe2000001140d */
[----:B------:R-:W-:Y:S01]  /*0180*/  IMAD.IADD R6, R20, 0x1, -R3 ;  /* 0x0000000114067824 */ /* 0x000fe200078e0a03 */
[----:B------:R-:W-:Y:S02]  /*0190*/  LEA.HI R2, R2, R4, RZ, 0x1 ;  /* 0x0000000402027211 */ /* 0x000fe400078f08ff */
[----:B------:R-:W-:Y:S01]  /*01a0*/  LEA.HI R3, R5, R8, RZ, 0x3 ;  /* 0x0000000805037211 */ /* 0x000fe200078f18ff */
[----:B------:R-:W-:Y:S01]  /*01b0*/  IMAD.SHL.U32 R18, R6, 0x8, RZ ;  /* 0x0000000806127824 */ /* 0x000fe200078e00ff */
[----:B------:R-:W-:Y:S01]  /*01c0*/  LOP3.LUT R5, R2, 0xfffffffe, RZ, 0xc0, !PT ;  /* 0xfffffffe02057812 */ /* 0x000fe200078ec0ff */
[----:B------:R-:W-:Y:S01]  /*01d0*/  IMAD.SHL.U32 R9, R6, 0x40, RZ ;  /* 0x0000004006097824 */ /* 0x000fe200078e00ff */
[----:B------:R-:W-:-:S02]  /*01e0*/  LOP3.LUT R2, R7, 0x1c0, RZ, 0xc0, !PT ;  /* 0x000001c007027812 */ /* 0x000fc400078ec0ff */
[----:B------:R-:W-:Y:S01]  /*01f0*/  SHF.R.S32.HI R7, RZ, 0x1f, R0 ;  /* 0x0000001fff077819 */ /* 0x000fe20000011400 */
[----:B------:R-:W-:Y:S01]  /*0200*/  IMAD.IADD R201, R4, 0x1, -R5 ;  /* 0x0000000104c97824 */ /* 0x000fe200078e0a05 */
[----:B------:R-:W-:Y:S02]  /*0210*/  LOP3.LUT R3, R3, 0xfffffff8, RZ, 0xc0, !PT ;  /* 0xfffffff803037812 */ /* 0x000fe400078ec0ff */
[----:B------:R-:W-:Y:S02]  /*0220*/  LEA.HI R200, R7, R0, RZ, 0x3 ;  /* 0x0000000007c87211 */ /* 0x000fe400078f18ff */
[----:B------:R-:W-:Y:S01]  /*0230*/  LOP3.LUT R4, R2, 0x38, R18, 0xf8, !PT ;  /* 0x0000003802047812 */ /* 0x000fe200078ef812 */
[----:B------:R-:W-:Y:S01]  /*0240*/  IMAD.IADD R7, R8, 0x1, -R3 ;  /* 0x0000000108077824 */ /* 0x000fe200078e0a03 */
[----:B------:R-:W-:Y:S02]  /*0250*/  SHF.R.U32.HI R3, RZ, 0x3, R2 ;  /* 0x00000003ff037819 */ /* 0x000fe40000011602 */
[C---:B------:R-:W-:Y:S01]  /*0260*/  LOP3.LUT R2, R200.reuse, 0xfffffff8, RZ, 0xc0, !PT ;  /* 0xfffffff8c8027812 */ /* 0x040fe200078ec0ff */
[----:B------:R-:W-:Y:S01]  /*0270*/  IMAD.SHL.U32 R200, R200, 0x40, RZ ;  /* 0x00000040c8c87824 */ /* 0x000fe200078e00ff */
[----:B------:R-:W-:-:S02]  /*0280*/  LEA.HI R10, R11, R20, RZ, 0x5 ;  /* 0x000000140b0a7211 */ /* 0x000fc400078f28ff */
[----:B------:R-:W-:Y:S01]  /*0290*/  LOP3.LUT R8, R4, R3, RZ, 0x3c, !PT ;  /* 0x0000000304087212 */ /* 0x000fe200078e3cff */
[----:B------:R-:W-:Y:S01]  /*02a0*/  IMAD.IADD R5, R0, 0x1, -R2 ;  /* 0x0000000100057824 */ /* 0x000fe200078e0a02 */
[----:B------:R-:W-:Y:S02]  /*02b0*/  LOP3.LUT R2, R10, 0xffffffe0, RZ, 0xc0, !PT ;  /* 0xffffffe00a027812 */ /* 0x000fe400078ec0ff */
[----:B------:R-:W-:Y:S02]  /*02c0*/  LOP3.LUT R0, R9, 0x1c0, RZ, 0xc0, !PT ;  /* 0x000001c009007812 */ /* 0x000fe400078ec0ff */
[----:B------:R-:W-:Y:S01]  /*02d0*/  SHF.R.S32.HI R224, RZ, 0x5, R10 ;  /* 0x00000005ffe07819 */ /* 0x000fe2000001140a */
[----:B------:R-:W-:Y:S01]  /*02e0*/  IMAD.IADD R16, R20, 0x1, -R2 ;  /* 0x0000000114107824 */ /* 0x000fe200078e0a02 */
[----:B------:R-:W-:Y:S02]  /*02f0*/  SHF.R.S32.HI R3, RZ, 0x1f, R10 ;  /* 0x0000001fff037819 */ /* 0x000fe4000001140a */
[----:B------:R-:W-:Y:S01]  /*0300*/  LOP3.LUT R4, R0, 0x8, R12, 0xf8, !PT ;  /* 0x0000000800047812 */ /* 0x000fe200078ef80c */
[----:B------:R-:W-:Y:S01]  /*0310*/  IMAD.MOV.U32 R12, RZ, RZ, 0x10 ;  /* 0x00000010ff0c7424 */ /* 0x000fe200078e00ff */
[----:B------:R-:W-:-:S02]  /*0320*/  SHF.R.U32.HI R2, RZ, 0x3, R0 ;  /* 0x00000003ff027819 */ /* 0x000fc40000011600 */
[----:B------:R-:W-:Y:S01]  /*0330*/  LEA.HI R9, R11, R20, RZ, 0x6 ;  /* 0x000000140b097211 */ /* 0x000fe200078f30ff */
[----:B------:R-:W-:Y:S01]  /*0340*/  IMAD.MOV.U32 R11, RZ, RZ, 0x20 ;  /* 0x00000020ff0b7424 */ /* 0x000fe200078e00ff */
[----:B------:R-:W-:Y:S02]  /*0350*/  LEA.HI R0, R3, R224, RZ, 0x3 ;  /* 0x000000e003007211 */ /* 0x000fe400078f18ff */
[----:B------:R-:W-:Y:S02]  /*0360*/  SHF.R.S32.HI R3, RZ, 0x1f, R16 ;  /* 0x0000001fff037819 */ /* 0x000fe40000011410 */
[----:B------:R-:W-:Y:S01]  /*0370*/  LOP3.LUT R10, R4, R2, RZ, 0x3c, !PT ;  /* 0x00000002040a7212 */ /* 0x000fe200078e3cff */
[----:B------:R-:W-:Y:S01]  /*0380*/  IMAD.SHL.U32 R2, R9, 0x8, RZ ;  /* 0x0000000809027824 */ /* 0x000fe200078e00ff */
[----:B------:R-:W-:Y:S02]  /*0390*/  LOP3.LUT R0, R0, 0xffffff8, RZ, 0xc0, !PT ;  /* 0x0ffffff800007812 */ /* 0x000fe400078ec0ff */
[----:B------:R-:W-:-:S02]  /*03a0*/  LEA.HI R9, R3, R16, RZ, 0x2 ;  /* 0x0000001003097211 */ /* 0x000fc400078f10ff */
[----:B------:R-:W-:Y:S02]  /*03b0*/  LOP3.LUT R3, R7, 0x1, RZ, 0xc0, !PT ;  /* 0x0000000107037812 */ /* 0x000fe400078ec0ff */
[----:B------:R-:W-:Y:S01]  /*03c0*/  LOP3.LUT R8, R8, 0x7ffffe00, R2, 0xf8, !PT ;  /* 0x7ffffe0008087812 */ /* 0x000fe200078ef802 */
[----:B------:R-:W-:Y:S01]  /*03d0*/  IMAD.IADD R2, R224, 0x1, -R0 ;  /* 0x00000001e0027824 */ /* 0x000fe200078e0a00 */
[----:B------:R-:W-:Y:S02]  /*03e0*/  SHF.R.S32.HI R0, RZ, 0x2, R9 ;  /* 0x00000002ff007819 */ /* 0x000fe40000011409 */
[----:B------:R-:W-:Y:S01]  /*03f0*/  ISETP.NE.U32.AND P0, PT, R3, 0x1, PT ;  /* 0x000000010300780c */ /* 0x000fe20003f05070 */
[----:B------:R-:W-:Y:S01]  /*0400*/  IMAD.SHL.U32 R3, R5, 0x40, RZ ;  /* 0x0000004005037824 */ /* 0x000fe200078e00ff */
[----:B------:R-:W-:Y:S01]  /*0410*/  LOP3.LUT R4, R13, 0xfffffffc, RZ, 0xc0, !PT ;  /* 0xfffffffc0d047812 */ /* 0x000fe200078ec0ff */
[----:B------:R-:W-:Y:S01]  /*0420*/  IMAD R15, R2, 0x10, R0 ;  /* 0x00000010020f7824 */ /* 0x000fe200078e0200 */
[----:B------:R-:W-:Y:S01]  /*0430*/  LOP3.LUT P4, RZ, R5, 0x2, RZ, 0xc0, !PT ;  /* 0x0000000205ff7812 */ /* 0x000fe2000788c0ff */
[----:B------:R-:W-:Y:S01]  /*0440*/  IMAD.SHL.U32 R2, R201, 0x8, RZ ;  /* 0x00000008c9027824 */ /* 0x000fe200078e00ff */
[----:B------:R-:W-:Y:S01]  /*0450*/  LOP3.LUT R0, R3, 0x1c0, RZ, 0xc0, !PT ;  /* 0x000001c003007812 */ /* 0x000fe200078ec0ff */
[----:B------:R-:W-:Y:S01]  /*0460*/  IMAD.IADD R3, R20, 0x1, -R4 ;  /* 0x0000000114037824 */ /* 0x000fe200078e0a04 */
[----:B------:R-:W-:Y:S01]  /*0470*/  LOP3.LUT P3, RZ, R5, 0x4, RZ, 0xc0, !PT ;  /* 0x0000000405ff7812 */ /* 0x000fe2000786c0ff */
[----:B------:R-:W-:Y:S01]  /*0480*/  IMAD.SHL.U32 R4, R7, 0x40, RZ ;  /* 0x0000004007047824 */ /* 0x000fe200078e00ff */
[----:B------:R-:W-:Y:S01]  /*0490*/  LOP3.LUT R5, R0, 0x8, R2, 0xf8, !PT ;  /* 0x0000000800057812 */ /* 0x000fe200078ef802 */
[----:B------:R-:W-:Y:S01]  /*04a0*/  STL [R1+0x78], R15 ;  /* 0x0000780f01007387 */ /* 0x000fe20000100800 */
[----:B------:R-:W-:Y:S01]  /*04b0*/  SHF.R.U32.HI R2, RZ, 0x3, R0 ;  /* 0x00000003ff027819 */ /* 0x000fe20000011600 */
[----:B------:R-:W-:Y:S01]  /*04c0*/  IMAD R201, R201, 0x200, R10 ;  /* 0x00000200c9c97824 */ /* 0x000fe200078e020a */
[----:B------:R-:W-:Y:S01]  /*04d0*/  LEA.HI R0, R3, R3, RZ, 0x1 ;  /* 0x0000000303007211 */ /* 0x000fe200078f08ff */
[----:B------:R-:W-:Y:S01]  /*04e0*/  STL [R1+0x4c], R14 ;  /* 0x00004c0e01007387 */ /* 0x000fe20000100800 */
[----:B------:R-:W-:Y:S01]  /*04f0*/  LOP3.LUT R5, R5, R2, RZ, 0x3c, !PT ;  /* 0x0000000205057212 */ /* 0x000fe200078e3cff */
[----:B------:R-:W-:Y:S01]  /*0500*/  IMAD.MOV.U32 R10, RZ, RZ, 0x40 ;  /* 0x00000040ff0a7424 */ /* 0x000fe200078e00ff */
[----:B------:R-:W-:Y:S01]  /*0510*/  LOP3.LUT R0, R0, 0x1ffffffe, RZ, 0xc0, !PT ;  /* 0x1ffffffe00007812 */ /* 0x000fe200078ec0ff */
[----:B------:R-:W-:Y:S01]  /*0520*/  IMAD.SHL.U32 R228, R8, 0x2, RZ ;  /* 0x0000000208e47824 */ /* 0x000fe200078e00ff */
[----:B------:R-:W-:-:S02]  /*0530*/  LOP3.LUT R2, R4, 0x1c0, RZ, 0xc0, !PT ;  /* 0x000001c004027812 */ /* 0x000fc400078ec0ff */
[----:B------:R-:W-:Y:S01]  /*0540*/  R2P PR, R7, 0x6 ;  /* 0x0000000607007804 */ /* 0x000fe20000000000 */
[----:B------:R-:W-:Y:S01]  /*0550*/  IMAD.IADD R7, R3, 0x1, -R0 ;  /* 0x0000000103077824 */ /* 0x000fe200078e0a00 */
[----:B------:R-:W-:Y:S01]  /*0560*/  LEA.HI R0, R2, R2, RZ, 0x1d ;  /* 0x0000000202007211 */ /* 0x000fe200078fe8ff */
[----:B------:R-:W-:Y:S01]  /*0570*/  IMAD R3, R224, 0x200, R3 ;  /* 0x00000200e0037824 */ /* 0x000fe200078e0203 */
[----:B------:R-:W-:Y:S02]  /*0580*/  SEL R2, R12, 0xfffffff0, !P4 ;  /* 0xfffffff00c027807 */ /* 0x000fe40006000000 */
[----:B------:R-:W-:Y:S01]  /*0590*/  SEL R223, R11, 0xffffffe0, !P3 ;  /* 0xffffffe00bdf7807 */ /* 0x000fe20005800000 */
[----:B------:R-:W-:Y:S01]  /*05a0*/  IMAD.U32 R4, R3, 0x2, R0 ;  /* 0x0000000203047824 */ /* 0x000fe200078e0000 */
[----:B------:R-:W-:Y:S01]  /*05b0*/  LOP3.LUT R0, R9, 0x7ffffffc, RZ, 0xc0, !PT ;  /* 0x7ffffffc09007812 */ /* 0x000fe200078ec0ff */
[----:B------:R-:W-:Y:S01]  /*05c0*/  IMAD R3, R6, 0x20, R17 ;  /* 0x0000002006037824 */ /* 0x000fe200078e0211 */
[----:B------:R-:W-:Y:S01]  /*05d0*/  LOP3.LUT R200, R5, 0x7ffffe00, R200, 0xf8, !PT ;  /* 0x7ffffe0005c87812 */ /* 0x000fe200078ef8c8 */
[----:B------:R-:W-:Y:S01]  /*05e0*/  IMAD.IADD R223, R2, 0x1, R223 ;  /* 0x0000000102df7824 */ /* 0x000fe200078e02df */
[----:B------:R-:W-:Y:S01]  /*05f0*/  IADD3 R2, R18, 0x40, RZ ;  /* 0x0000004012027810 */ /* 0x000fe20007ffe0ff */
[----:B------:R-:W-:Y:S01]  /*0600*/  IMAD.IADD R0, R16, 0x1, -R0 ;  /* 0x0000000110007824 */ /* 0x000fe200078e0a00 */
[----:B------:R1:W-:Y:S01]  /*0610*/  STL [R1+0x70], R3 ;  /* 0x0000700301007387 */ /* 0x0003e20000100800 */
[----:B------:R-:W-:-:S02]  /*0620*/  SHF.R.S32.HI R19, RZ, 0x1f, R18 ;  /* 0x0000001fff137819 */ /* 0x000fc40000011412 */
[C---:B------:R-:W-:Y:S01]  /*0630*/  LOP3.LUT P6, RZ, R6.reuse, 0x2, RZ, 0xc0, !PT ;  /* 0x0000000206ff7812 */ /* 0x040fe200078cc0ff */
[----:B------:R2:W-:Y:S01]  /*0640*/  STL [R1+0x30], R2 ;  /* 0x0000300201007387 */ /* 0x0005e20000100800 */
[----:B------:R-:W-:Y:S01]  /*0650*/  LOP3.LUT P5, RZ, R6, 0x4, RZ, 0xc0, !PT ;  /* 0x0000000406ff7812 */ /* 0x000fe200078ac0ff */
[----:B------:R-:W-:Y:S01]  /*0660*/  IMAD.SHL.U32 R6, R0, 0x2, RZ ;  /* 0x0000000200067824 */ /* 0x000fe200078e00ff */
[----:B------:R-:W-:Y:S01]  /*0670*/  SEL R5, R11, 0xffffffe0, !P1 ;  /* 0xffffffe00b057807 */ /* 0x000fe20004800000 */
[----:B------:R-:W-:Y:S01]  /*0680*/  IMAD R0, R7, 0x8, R15 ;  /* 0x0000000807007824 */ /* 0x000fe200078e020f */
[----:B------:R-:W-:Y:S01]  /*0690*/  LEA R4, R4, 0x80, 0x1 ;  /* 0x0000008004047811 */ /* 0x000fe200078e08ff */
[----:B------:R-:W-:Y:S01]  /*06a0*/  STL.64 [R1+0x8], R18 ;  /* 0x0000081201007387 */ /* 0x000fe20000100a00 */
[----:B------:R-:W-:Y:S02]  /*06b0*/  LEA R200, R200, 0x100, 0x1 ;  /* 0x00000100c8c87811 */ /* 0x000fe400078e08ff */
[----:B------:R-:W-:Y:S01]  /*06c0*/  LEA R201, R201, 0x8100, 0x1 ;  /* 0x00008100c9c97811 */ /* 0x000fe200078e08ff */
[----:B------:R-:W-:Y:S01]  /*06d0*/  IMAD.IADD R8, R4, 0x1, R5 ;  /* 0x0000000104087824 */ /* 0x000fe200078e0205 */
[----:B------:R-:W-:Y:S01]  /*06e0*/  SEL R202, R10, 0xffffffc0, !P5 ;  /* 0xffffffc00aca7807 */ /* 0x000fe20006800000 */
[--C-:B------:R-:W-:Y:S01]  /*06f0*/  IMAD R224, R224, 0x800, R200.reuse ;  /* 0x00000800e0e07824 */ /* 0x100fe200078e02c8 */
[----:B------:R-:W-:Y:S01]  /*0700*/  IADD3 R207, R201, 0x20, RZ ;  /* 0x00000020c9cf7810 */ /* 0x000fe20007ffe0ff */
[----:B------:R-:W-:Y:S01]  /*0710*/  IMAD R223, R223, 0x2, R200 ;  /* 0x00000002dfdf7824 */ /* 0x000fe200078e02c8 */
[C---:B------:R-:W-:Y:S01]  /*0720*/  @P6 IADD3 R207, R201.reuse, -0x20, RZ ;  /* 0xffffffe0c9cf6810 */ /* 0x040fe20007ffe0ff */
[----:B------:R-:W-:-:S03]  /*0730*/  IMAD.IADD R205, R201, 0x1, R202 ;  /* 0x00000001c9cd7824 */ /* 0x000fc600078e02ca */
[C---:B------:R-:W-:Y:S01]  /*0740*/  IADD3 R222, R207.reuse, 0x800, RZ ;  /* 0x00000800cfde7810 */ /* 0x040fe20007ffe0ff */
[----:B------:R-:W-:Y:S01]  /*0750*/  IMAD.IADD R202, R202, 0x1, R207 ;  /* 0x00000001caca7824 */ /* 0x000fe200078e02cf */
[----:B-1----:R-:W-:Y:S02]  /*0760*/  SEL R3, R10, 0xffffffc0, !P2 ;  /* 0xffffffc00a037807 */ /* 0x002fe40005000000 */
[C---:B------:R-:W-:Y:S02]  /*0770*/  IADD3 R221, R207.reuse, 0x1000, RZ ;  /* 0x00001000cfdd7810 */ /* 0x040fe40007ffe0ff */
[----:B--2---:R-:W-:Y:S01]  /*0780*/  SHF.R.S32.HI R2, RZ, 0x1f, R2 ;  /* 0x0000001fff027819 */ /* 0x004fe20000011402 */
[----:B------:R-:W-:Y:S01]  /*0790*/  IMAD.IADD R7, R4, 0x1, R3 ;  /* 0x0000000104077824 */ /* 0x000fe200078e0203 */
[C---:B------:R-:W-:Y:S02]  /*07a0*/  IADD3 R220, R207.reuse, 0x1800, RZ ;  /* 0x00001800cfdc7810 */ /* 0x040fe40007ffe0ff */
[C---:B------:R-:W-:Y:S01]  /*07b0*/  IADD3 R219, R207.reuse, 0x2000, RZ ;  /* 0x00002000cfdb7810 */ /* 0x040fe20007ffe0ff */
[----:B------:R1:W-:Y:S01]  /*07c0*/  STL [R1+0x48], R2 ;  /* 0x0000480201007387 */ /* 0x0003e20000100800 */
[----:B------:R-:W-:-:S02]  /*07d0*/  IADD3 R218, R207, 0x2800, RZ ;  /* 0x00002800cfda7810 */ /* 0x000fc40007ffe0ff */
[C---:B------:R-:W-:Y:S01]  /*07e0*/  IADD3 R217, R207.reuse, 0x3000, RZ ;  /* 0x00003000cfd97810 */ /* 0x040fe20007ffe0ff */
[----:B------:R2:W-:Y:S01]  /*07f0*/  STL [R1+0x44], R6 ;  /* 0x0000440601007387 */ /* 0x0005e20000100800 */
[C---:B------:R-:W-:Y:S02]  /*0800*/  IADD3 R216, R207.reuse, 0x3800, RZ ;  /* 0x00003800cfd87810 */ /* 0x040fe40007ffe0ff */
[C---:B------:R-:W-:Y:S01]  /*0810*/  IADD3 R215, R207.reuse, 0x4000, RZ ;  /* 0x00004000cfd77810 */ /* 0x040fe20007ffe0ff */
[----:B------:R3:W-:Y:S01]  /*0820*/  STL [R1+0x40], R0 ;  /* 0x0000400001007387 */ /* 0x0007e20000100800 */
[C---:B------:R-:W-:Y:S02]  /*0830*/  IADD3 R214, R207.reuse, 0x4800, RZ ;  /* 0x00004800cfd67810 */ /* 0x040fe40007ffe0ff */
[C---:B------:R-:W-:Y:S01]  /*0840*/  IADD3 R213, R207.reuse, 0x5000, RZ ;  /* 0x00005000cfd57810 */ /* 0x040fe20007ffe0ff */
[----:B------:R4:W-:Y:S01]  /*0850*/  STL [R1+0x50], R4 ;  /* 0x0000500401007387 */ /* 0x0009e20000100800 */
[----:B------:R-:W-:-:S02]  /*0860*/  IADD3 R212, R207, 0x5800, RZ ;  /* 0x00005800cfd47810 */ /* 0x000fc40007ffe0ff */
[C---:B------:R-:W-:Y:S01]  /*0870*/  IADD3 R211, R207.reuse, 0x6000, RZ ;  /* 0x00006000cfd37810 */ /* 0x040fe20007ffe0ff */
[----:B------:R-:W-:Y:S01]  /*0880*/  STL [R1+0x6c], R7 ;  /* 0x00006c0701007387 */ /* 0x000fe20000100800 */
[C---:B------:R-:W-:Y:S02]  /*0890*/  IADD3 R210, R207.reuse, 0x6800, RZ ;  /* 0x00006800cfd27810 */ /* 0x040fe40007ffe0ff */
[C---:B------:R-:W-:Y:S01]  /*08a0*/  IADD3 R209, R207.reuse, 0x7000, RZ ;  /* 0x00007000cfd17810 */ /* 0x040fe20007ffe0ff */
[----:B------:R-:W-:Y:S01]  /*08b0*/  STL [R1+0x5c], R8 ;  /* 0x00005c0801007387 */ /* 0x000fe20000100800 */
[----:B------:R-:W-:Y:S02]  /*08c0*/  IADD3 R208, R207, 0x7800, RZ ;  /* 0x00007800cfd07810 */ /* 0x000fe40007ffe0ff */
[----:B-1----:R-:W-:Y:S02]  /*08d0*/  SEL R2, R11, 0xffffffe0, !P4 ;  /* 0xffffffe00b027807 */ /* 0x002fe40006000000 */
[----:B--2---:R-:W-:-:S03]  /*08e0*/  IADD3 R6, R4, -0x10, RZ ;  /* 0xfffffff004067810 */ /* 0x004fc60007ffe0ff */
[----:B------:R-:W-:Y:S01]  /*08f0*/  IMAD.IADD R204, R200, 0x1, R2 ;  /* 0x00000001c8cc7824 */ /* 0x000fe200078e0202 */
[----:B------:R-:W-:Y:S01]  /*0900*/  @P0 IADD3 R6, R4, 0x10, RZ ;  /* 0x0000001004060810 */ /* 0x000fe20007ffe0ff */
[----:B------:R-:W-:Y:S01]  /*0910*/  IMAD.IADD R225, R2, 0x1, R224 ;  /* 0x0000000102e17824 */ /* 0x000fe200078e02e0 */
[----:B---3--:R-:W-:Y:S01]  /*0920*/  SEL R0, R10, 0xffffffc0, !P3 ;  /* 0xffffffc00a007807 */ /* 0x008fe20005800000 */
[----:B----4-:R-:W-:-:S03]  /*0930*/  IMAD.IADD R4, R8, 0x1, R3 ;  /* 0x0000000108047824 */ /* 0x010fc600078e0203 */
[----:B------:R-:W-:Y:S01]  /*0940*/  IADD3 R206, R0, R200, R2 ;  /* 0x000000c800ce7210 */ /* 0x000fe20007ffe002 */
[----:B------:R-:W-:Y:S02]  /*0950*/  IMAD.IADD R203, R200, 0x1, R0 ;  /* 0x00000001c8cb7824 */ /* 0x000fe400078e0200 */
[C---:B------:R-:W-:Y:S01]  /*0960*/  IMAD.IADD R227, R0.reuse, 0x1, R224 ;  /* 0x0000000100e37824 */ /* 0x040fe200078e02e0 */
[----:B------:R1:W-:Y:S01]  /*0970*/  STL [R1+0x68], R4 ;  /* 0x0000680401007387 */ /* 0x0003e20000100800 */
[----:B------:R-:W-:-:S03]  /*0980*/  IMAD.IADD R226, R0, 0x1, R225 ;  /* 0x0000000100e27824 */ /* 0x000fc600078e02e1 */
[----:B------:R2:W-:Y:S01]  /*0990*/  STL [R1+0x54], R6 ;  /* 0x0000540601007387 */ /* 0x0005e20000100800 */
[--C-:B-1----:R-:W-:Y:S02]  /*09a0*/  IMAD.IADD R4, R5, 0x1, R6.reuse ;  /* 0x0000000105047824 */ /* 0x102fe400078e0206 */
[----:B------:R-:W-:Y:S02]  /*09b0*/  IMAD.IADD R5, R3, 0x1, R6 ;  /* 0x0000000103057824 */ /* 0x000fe400078e0206 */
[----:B------:R-:W-:-:S03]  /*09c0*/  IMAD.IADD R2, R4, 0x1, R3 ;  /* 0x0000000104027824 */ /* 0x000fc600078e0203 */
[----:B------:R2:W-:Y:S04]  /*09d0*/  STL [R1+0x64], R5 ;  /* 0x0000640501007387 */ /* 0x0005e80000100800 */
[----:B------:R2:W-:Y:S04]  /*09e0*/  STL [R1+0x58], R4 ;  /* 0x0000580401007387 */ /* 0x0005e80000100800 */
[----:B------:R2:W-:Y:S02]  /*09f0*/  STL [R1+0x60], R2 ;  /* 0x0000600201007387 */ /* 0x0005e40000100800 */
.L_x_478:
[----:B--2---:R-:W2:Y:S01]  /*0a00*/  LDL R4, [R1+0x4c] ;  /* 0x00004c0001047983 */ /* 0x004ea20000100800 */
[----:B------:R-:W-:Y:S01]  /*0a10*/  IMAD.MOV.U32 R0, RZ, RZ, c[0x0][0x560] ;  /* 0x00015800ff007624 */ /* 0x000fe200078e00ff */
[----:B------:R-:W-:Y:S01]  /*0a20*/  YIELD ;  /* 0x0000000000007946 */ /* 0x000fe20003800000 */
[----:B------:R-:W-:Y:S03]  /*0a30*/  BSSY B0, `(.L_x_437) ;  /* 0x0000016000007945 */ /* 0x000fe60003800000 */
[----:B------:R-:W-:-:S13]  /*0a40*/  ISETP.NE.AND P0, PT, R0, 0x1, PT ;  /* 0x000000010000780c */ /* 0x000fda0003f05270 */
[----:B--2---:R-:W-:Y:S01]  /*0a50*/  @P0 IMAD.HI.U32 R0, R4, c[0x0][0x564], RZ ;  /* 0x0001590004000a27 */ /* 0x004fe200078e00ff */
[----:B------:R-:W-:-:S04]  /*0a60*/  MOV R3, R4 ;  /* 0x0000000400037202 */ /* 0x000fc80000000f00 */
[----:B------:R-:W-:-:S04]  /*0a70*/  @P0 SHF.R.U32.HI R3, RZ, c[0x0][0x568], R0 ;  /* 0x00015a00ff030a19 */ /* 0x000fc80000011600 */
[----:B------:R-:W-:Y:S01]  /*0a80*/  ISETP.GE.AND P0, PT, R3, c[0x0][0x578], PT ;  /* 0x00015e0003007a0c */ /* 0x000fe20003f06270 */
[----:B------:R-:W-:-:S04]  /*0a90*/  IMAD.MOV R2, RZ, RZ, -R3 ;  /* 0x000000ffff027224 */ /* 0x000fc800078e0a03 */
[----:B------:R-:W-:-:S08]  /*0aa0*/  IMAD R2, R2, c[0x0][0x560], R4 ;  /* 0x0001580002027a24 */ /* 0x000fd000078e0204 */
[----:B------:R-:W-:Y:S05]  /*0ab0*/  @!P0 BRA `(.L_x_438) ;  /* 0x0000007000008947 */ /* 0x000fea0003800000 */
[----:B------:R-:W-:-:S04]  /*0ac0*/  MOV R0, c[0x0][0x56c] ;  /* 0x00015b0000007a02 */ /* 0x000fc80000000f00 */
[----:B------:R-:W-:Y:S02]  /*0ad0*/  ISETP.NE.AND P0, PT, R0, 0x1, PT ;  /* 0x000000010000780c */ /* 0x000fe40003f05270 */
[----:B------:R-:W-:-:S11]  /*0ae0*/  MOV R0, R2 ;  /* 0x0000000200007202 */ /* 0x000fd60000000f00 */
[----:B------:R-:W-:-:S05]  /*0af0*/  @P0 IMAD.HI.U32 R4, R2, c[0x0][0x570], RZ ;  /* 0x00015c0002040a27 */ /* 0x000fca00078e00ff */
[----:B------:R-:W-:-:S05]  /*0b00*/  @P0 SHF.R.U32.HI R0, RZ, c[0x0][0x574], R4 ;  /* 0x00015d00ff000a19 */ /* 0x000fca0000011604 */
[----:B------:R-:W-:Y:S01]  /*0b10*/  IMAD R4, R0, c[0x0][0x56c], RZ ;  /* 0x00015b0000047a24 */ /* 0x000fe200078e02ff */
[----:B------:R-:W-:Y:S05]  /*0b20*/  BRA `(.L_x_439) ;  /* 0x0000006000007947 */ /* 0x000fea0003800000 */
.L_x_438:
[----:B------:R-:W-:-:S04]  /*0b30*/  MOV R0, c[0x0][0x554] ;  /* 0x0001550000007a02 */ /* 0x000fc80000000f00 */
[----:B------:R-:W-:Y:S02]  /*0b40*/  ISETP.NE.AND P0, PT, R0, 0x1, PT ;  /* 0x000000010000780c */ /* 0x000fe40003f05270 */
[----:B------:R-:W-:-:S11]  /*0b50*/  MOV R0, R2 ;  /* 0x0000000200007202 */ /* 0x000fd60000000f00 */
[----:B------:R-:W-:-:S05]  /*0b60*/  @P0 IMAD.HI.U32 R4, R2, c[0x0][0x558], RZ ;  /* 0x0001560002040a27 */ /* 0x000fca00078e00ff */
[----:B------:R-:W-:-:S05]  /*0b70*/  @P0 SHF.R.U32.HI R0, RZ, c[0x0][0x55c], R4 ;  /* 0x00015700ff000a19 */ /* 0x000fca0000011604 */
[----:B------:R-:W-:Y:S02]  /*0b80*/  IMAD R4, R0, c[0x0][0x554], RZ ;  /* 0x0001550000047a24 */ /* 0x000fe400078e02ff */
.L_x_439:
[----:B------:R-:W-:Y:S05]  /*0b90*/  BSYNC B0 ;  /* 0x0000000000007941 */ /* 0x000fea0003800000 */
.L_x_437:
[----:B------:R-:W-:Y:S01]  /*0ba0*/  IMAD.MOV.U32 R35, RZ, RZ, c[0x0][0x2c4] ;  /* 0x0000b100ff237624 */ /* 0x000fe200078e00ff */
[----:B------:R-:W-:Y:S01]  /*0bb0*/  LOP3.LUT R0, RZ, R0, RZ, 0x33, !PT ;  /* 0x00000000ff007212 */ /* 0x000fe200078e33ff */
[----:B------:R-:W-:Y:S01]  /*0bc0*/  IMAD.MOV.U32 R5, RZ, RZ, c[0x0][0x548] ;  /* 0x00015200ff057624 */ /* 0x000fe200078e00ff */
[----:B------:R-:W-:Y:S01]  /*0bd0*/  ULDC UR5, c[0x0][0x1d0] ;  /* 0x0000740000057ab9 */ /* 0x000fe20000000800 */
[----:B------:R-:W-:Y:S01]  /*0be0*/  IMAD.IADD R2, R2, 0x1, -R4 ;  /* 0x0000000102027824 */ /* 0x000fe200078e0a04 */
[----:B------:R-:W-:Y:S01]  /*0bf0*/  IADD3 R0, R0, c[0x0][0x53c], RZ ;  /* 0x00014f0000007a10 */ /* 0x000fe20007ffe0ff */
[----:B------:R-:W-:Y:S01]  /*0c00*/  UIADD3 UR5, UR5, 0x7f, URZ ;  /* 0x0000007f05057890 */ /* 0x000fe2000fffe03f */
[----:B------:R-:W-:Y:S01]  /*0c10*/  ISETP.NE.AND P4, PT, R35, 0x1, PT ;  /* 0x000000012300780c */ /* 0x000fe20003f85270 */
[----:B------:R-:W-:Y:S01]  /*0c20*/  IMAD R2, R3, c[0x0][0x554], R2 ;  /* 0x0001550003027a24 */ /* 0x000fe200078e0202 */
[----:B------:R-:W-:Y:S01]  /*0c30*/  ISETP.NE.AND P0, PT, R5, 0x1, PT ;  /* 0x000000010500780c */ /* 0x000fe20003f05270 */
[----:B------:R-:W-:Y:S01]  /*0c40*/  IMAD.MOV.U32 R5, RZ, RZ, 0x80 ;  /* 0x00000080ff057424 */ /* 0x000fe200078e00ff */
[----:B------:R-:W-:Y:S01]  /*0c50*/  SHF.L.U32 R153, R0, 0x7, RZ ;  /* 0x0000000700997819 */ /* 0x000fe200000006ff */
[----:B------:R-:W-:Y:S01]  /*0c60*/  USHF.R.S32.HI UR4, URZ, 0x1f, UR5 ;  /* 0x0000001f3f047899 */ /* 0x000fe20008011405 */
[----:B------:R-:W-:Y:S01]  /*0c70*/  MOV R36, R2 ;  /* 0x0000000200247202 */ /* 0x000fe20000000f00 */
[----:B------:R-:W-:Y:S01]  /*0c80*/  CS2R R114, SRZ ;  /* 0x0000000000727805 */ /* 0x000fe2000001ff00 */
[----:B------:R-:W-:Y:S01]  /*0c90*/  IADD3 R0, R153, 0x7f, RZ ;  /* 0x0000007f99007810 */ /* 0x000fe20007ffe0ff */
[----:B------:R-:W-:Y:S01]  /*0ca0*/  ULEA.HI UR4, UR4, UR5, URZ, 0x7 ;  /* 0x0000000504047291 */ /* 0x000fe2000f8f383f */
[----:B------:R1:W-:Y:S01]  /*0cb0*/  STL [R1+0x34], R153 ;  /* 0x0000349901007387 */ /* 0x0003e20000100800 */
[----:B------:R-:W-:Y:S01]  /*0cc0*/  CS2R R112, SRZ ;  /* 0x0000000000707805 */ /* 0x000fe2000001ff00 */
[----:B------:R-:W-:Y:S01]  /*0cd0*/  CS2R R134, SRZ ;  /* 0x0000000000867805 */ /* 0x000fe2000001ff00 */
[----:B------:R-:W-:Y:S01]  /*0ce0*/  @P4 IMAD.HI.U32 R3, R0, c[0x0][0x2c8], RZ ;  /* 0x0000b20000034a27 */ /* 0x000fe200078e00ff */
[----:B------:R-:W-:Y:S01]  /*0cf0*/  USHF.R.S32.HI UR4, URZ, 0x7, UR4 ;  /* 0x000000073f047899 */ /* 0x000fe20008011404 */
[----:B------:R-:W-:Y:S01]  /*0d00*/  MOV R110, RZ ;  /* 0x000000ff006e7202 */ /* 0x000fe20000000f00 */
[----:B------:R-:W-:Y:S01]  /*0d10*/  CS2R R6, SRZ ;  /* 0x0000000000067805 */ /* 0x000fe2000001ff00 */
[----:B------:R-:W-:Y:S01]  /*0d20*/  @P0 IMAD.HI.U32 R4, R2, c[0x0][0x54c], RZ ;  /* 0x0001530002040a27 */ /* 0x000fe200078e00ff */
[----:B------:R-:W-:Y:S01]  /*0d30*/  @P4 SHF.R.U32.HI R0, RZ, c[0x0][0x2cc], R3 ;  /* 0x0000b300ff004a19 */ /* 0x000fe20000011603 */
[----:B------:R-:W-:Y:S01]  /*0d40*/  CS2R R8, SRZ ;  /* 0x0000000000087805 */ /* 0x000fe2000001ff00 */
[----:B------:R-:W-:Y:S01]  /*0d50*/  IADD3 R3, R5, -c[0x0][0x168], RZ ;  /* 0x80005a0005037a10 */ /* 0x000fe20007ffe0ff */
[----:B------:R-:W-:Y:S01]  /*0d60*/  IMAD.MOV.U32 R132, RZ, RZ, RZ ;  /* 0x000000ffff847224 */ /* 0x000fe200078e00ff */
[----:B------:R-:W-:Y:S01]  /*0d70*/  @P0 SHF.R.U32.HI R36, RZ, c[0x0][0x550], R4 ;  /* 0x00015400ff240a19 */ /* 0x000fe20000011604 */
[----:B------:R-:W-:Y:S01]  /*0d80*/  IMAD.MOV.U32 R108, RZ, RZ, RZ ;  /* 0x000000ffff6c7224 */ /* 0x000fe200078e00ff */
[----:B------:R-:W-:Y:S01]  /*0d90*/  IADD3 R0, R0, c[0x0][0x1d0], R3 ;  /* 0x0000740000007a10 */ /* 0x000fe20007ffe003 */
[----:B------:R-:W-:Y:S01]  /*0da0*/  IMAD.MOV.U32 R106, RZ, RZ, RZ ;  /* 0x000000ffff6a7224 */ /* 0x000fe200078e00ff */
[----:B------:R-:W-:Y:S01]  /*0db0*/  MOV R104, RZ ;  /* 0x000000ff00687202 */ /* 0x000fe20000000f00 */
[----:B------:R-:W-:Y:S01]  /*0dc0*/  IMAD.MOV R3, RZ, RZ, -R36 ;  /* 0x000000ffff037224 */ /* 0x000fe200078e0a24 */
[----:B------:R-:W-:Y:S01]  /*0dd0*/  SHF.R.S32.HI R4, RZ, 0x1f, R0 ;  /* 0x0000001fff047819 */ /* 0x000fe20000011400 */
[----:B------:R1:W-:Y:S01]  /*0de0*/  STL [R1+0x3c], R36 ;  /* 0x00003c2401007387 */ /* 0x0003e20000100800 */
[----:B------:R-:W-:Y:S01]  /*0df0*/  IMAD.MOV.U32 R102, RZ, RZ, RZ ;  /* 0x000000ffff667224 */ /* 0x000fe200078e00ff */
[----:B------:R-:W-:Y:S01]  /*0e00*/  CS2R R10, SRZ ;  /* 0x00000000000a7805 */ /* 0x000fe2000001ff00 */
[----:B------:R-:W-:Y:S01]  /*0e10*/  IMAD R37, R3, c[0x0][0x548], R2 ;  /* 0x0001520003257a24 */ /* 0x000fe200078e0202 */
[----:B------:R-:W-:Y:S01]  /*0e20*/  LEA.HI R2, R4, R0, RZ, 0x7 ;  /* 0x0000000004027211 */ /* 0x000fe200078f38ff */
[----:B------:R-:W-:Y:S01]  /*0e30*/  IMAD.MOV.U32 R100, RZ, RZ, RZ ;  /* 0x000000ffff647224 */ /* 0x000fe200078e00ff */
[----:B------:R-:W-:Y:S01]  /*0e40*/  PRMT R0, RZ, 0x7610, R0 ;  /* 0x00007610ff007816 */ /* 0x000fe20000000000 */
[----:B------:R-:W-:Y:S01]  /*0e50*/  CS2R R4, SRZ ;  /* 0x0000000000047805 */ /* 0x000fe2000001ff00 */
[----:B------:R-:W-:Y:S01]  /*0e60*/  SHF.R.S32.HI R2, RZ, 0x7, R2 ;  /* 0x00000007ff027819 */ /* 0x000fe20000011402 */
[----:B------:R1:W-:Y:S01]  /*0e70*/  STL [R1+0x38], R37 ;  /* 0x0000382501007387 */ /* 0x0003e20000100800 */
[----:B------:R-:W-:Y:S01]  /*0e80*/  MOV R130, RZ ;  /* 0x000000ff00827202 */ /* 0x000fe20000000f00 */
[----:B------:R-:W-:Y:S01]  /*0e90*/  CS2R R12, SRZ ;  /* 0x00000000000c7805 */ /* 0x000fe2000001ff00 */
[----:B------:R-:W-:Y:S01]  /*0ea0*/  IMNMX R168, R2, UR4, PT ;  /* 0x0000000402a87c17 */ /* 0x000fe2000b800200 */
[----:B------:R-:W-:Y:S01]  /*0eb0*/  IMAD.MOV.U32 R128, RZ, RZ, RZ ;  /* 0x000000ffff807224 */ /* 0x000fe200078e00ff */
[----:B------:R-:W-:Y:S01]  /*0ec0*/  CS2R R14, SRZ ;  /* 0x00000000000e7805 */ /* 0x000fe2000001ff00 */
[----:B------:R-:W-:Y:S01]  /*0ed0*/  IMAD.MOV.U32 R98, RZ, RZ, RZ ;  /* 0x000000ffff627224 */ /* 0x000fe200078e00ff */
[----:B------:R-:W-:Y:S01]  /*0ee0*/  ISETP.GE.AND P0, PT, R168, 0x1, PT ;  /* 0x00000001a800780c */ /* 0x000fe20003f06270 */
[----:B------:R-:W-:Y:S01]  /*0ef0*/  IMAD.MOV.U32 R94, RZ, RZ, RZ ;  /* 0x000000ffff5e7224 */ /* 0x000fe200078e00ff */
[----:B------:R-:W-:Y:S01]  /*0f00*/  MOV R96, RZ ;  /* 0x000000ff00607202 */ /* 0x000fe20000000f00 */
[----:B------:R-:W-:Y:S01]  /*0f10*/  CS2R R16, SRZ ;  /* 0x0000000000107805 */ /* 0x000fe2000001ff00 */
[----:B------:R-:W-:Y:S01]  /*0f20*/  IMAD.MOV.U32 R92, RZ, RZ, RZ ;  /* 0x000000ffff5c7224 */ /* 0x000fe200078e00ff */
[----:B------:R-:W-:Y:S01]  /*0f30*/  MOV R90, RZ ;  /* 0x000000ff005a7202 */ /* 0x000fe20000000f00 */
[----:B------:R-:W-:Y:S01]  /*0f40*/  CS2R R18, SRZ ;  /* 0x0000000000127805 */ /* 0x000fe2000001ff00 */
[----:B------:R-:W-:Y:S01]  /*0f50*/  IMAD.MOV.U32 R88, RZ, RZ, RZ ;  /* 0x000000ffff587224 */ /* 0x000fe200078e00ff */
[----:B------:R-:W-:Y:S01]  /*0f60*/  CS2R R20, SRZ ;  /* 0x0000000000147805 */ /* 0x000fe2000001ff00 */
[----:B------:R-:W-:Y:S01]  /*0f70*/  IMAD.MOV.U32 R86, RZ, RZ, RZ ;  /* 0x000000ffff567224 */ /* 0x000fe200078e00ff */
[----:B------:R-:W-:Y:S01]  /*0f80*/  MOV R84, RZ ;  /* 0x000000ff00547202 */ /* 0x000fe20000000f00 */
[----:B------:R-:W-:Y:S01]  /*0f90*/  IMAD.MOV.U32 R82, RZ, RZ, RZ ;  /* 0x000000ffff527224 */ /* 0x000fe200078e00ff */
        /* <DEDUP_REMOVED lines=18> */
[----:B------:R-:W-:Y:S05]  /*10c0*/  @!P0 BRA `(.L_x_440) ;  /* 0x0000c41000008947 */ /* 0x000fea0003800000 */
[----:B-1----:R-:W-:Y:S01]  /*10d0*/  ISETP.NE.U32.AND P0, PT, RZ, c[0x0][0x340], PT ;  /* 0x0000d000ff007a0c */ /* 0x002fe20003f05070 */
[----:B------:R-:W2:Y:S03]  /*10e0*/  LDL.64 R148, [R1+0x8] ;  /* 0x0000080001947983 */ /* 0x000ea60000100a00 */
[----:B------:R-:W-:Y:S01]  /*10f0*/  ISETP.NE.AND.EX P0, PT, RZ, c[0x0][0x344], PT, P0 ;  /* 0x0000d100ff007a0c */ /* 0x000fe20003f05300 */
[----:B------:R-:W1:-:S12]  /*1100*/  S2R R38, SR_TID.X ;  /* 0x0000000000267919 */ /* 0x000e580000002100 */
[----:B------:R-:W-:-:S05]  /*1110*/  @P0 MOV R2, 0x4 ;  /* 0x0000000400020802 */ /* 0x000fca0000000f00 */
[----:B------:R-:W-:-:S05]  /*1120*/  @P0 IMAD.WIDE R2, R36, R2, c[0x0][0x340] ;  /* 0x0000d00024020625 */ /* 0x000fca00078e0202 */
[----:B------:R3:W4:Y:S01]  /*1130*/  @P0 LDG.E R0, [R2.64] ;  /* 0x0000000602000981 */ /* 0x000722000c1e1900 */
[----:B-1----:R-:W-:-:S04]  /*1140*/  SHF.R.S32.HI R73, RZ, 0x1f, R38 ;  /* 0x0000001fff497819 */ /* 0x002fc80000011426 */
[----:B------:R-:W-:-:S04]  /*1150*/  LEA.HI R73, R73, R38, RZ, 0x3 ;  /* 0x0000002649497211 */ /* 0x000fc800078f18ff */
[----:B------:R-:W-:-:S04]  /*1160*/  SHF.R.S32.HI R73, RZ, 0x3, R73 ;  /* 0x00000003ff497819 */ /* 0x000fc80000011449 */
[----:B------:R-:W-:-:S05]  /*1170*/  SHF.R.S32.HI R7, RZ, 0x1f, R73 ;  /* 0x0000001fff077819 */ /* 0x000fca0000011449 */
[C---:B------:R-:W-:Y:S02]  /*1180*/  IMAD R6, R7.reuse, c[0x0][0x1e0], RZ ;  /* 0x0000780007067a24 */ /* 0x040fe400078e02ff */
[----:B------:R-:W-:Y:S02]  /*1190*/  IMAD R7, R7, c[0x0][0x208], RZ ;  /* 0x0000820007077a24 */ /* 0x000fe400078e02ff */
[----:B------:R-:W-:Y:S01]  /*11a0*/  IMAD R6, R73, c[0x0][0x1e4], R6 ;  /* 0x0000790049067a24 */ /* 0x000fe200078e0206 */
[----:B------:R-:W-:Y:S02]  /*11b0*/  SHF.R.S32.HI R8, RZ, 0x1f, R37 ;  /* 0x0000001fff087819 */ /* 0x000fe40000011425 */
[----:B------:R-:W-:-:S03]  /*11c0*/  SHF.R.S32.HI R10, RZ, 0x1f, R36 ;  /* 0x0000001fff0a7819 */ /* 0x000fc60000011424 */
[----:B------:R-:W-:Y:S01]  /*11d0*/  IMAD R11, R8, c[0x0][0x1b8], RZ ;  /* 0x00006e00080b7a24 */ /* 0x000fe200078e02ff */
[----:B------:R-:W-:Y:S03]  /*11e0*/  WARPSYNC 0xffffffff ;  /* 0xffffffff00007948 */ /* 0x000fe60003800000 */
[----:B------:R-:W-:Y:S02]  /*11f0*/  IMAD R11, R37, c[0x0][0x1bc], R11 ;  /* 0x00006f00250b7a24 */ /* 0x000fe400078e020b */
[----:B--2---:R-:W-:-:S04]  /*1200*/  IMAD.WIDE.U32 R4, R73, c[0x0][0x1e0], R148 ;  /* 0x0000780049047a25 */ /* 0x004fc800078e0094 */
[----:B---3--:R-:W-:Y:S01]  /*1210*/  IMAD.WIDE.U32 R2, R73, c[0x0][0x208], R148 ;  /* 0x0000820049027a25 */ /* 0x008fe200078e0094 */
[----:B------:R-:W-:-:S03]  /*1220*/  IADD3 R5, R5, R6, RZ ;  /* 0x0000000605057210 */ /* 0x000fc60007ffe0ff */
[----:B------:R-:W-:Y:S02]  /*1230*/  IMAD R6, R73, c[0x0][0x20c], R7 ;  /* 0x0000830049067a24 */ /* 0x000fe400078e0207 */
[----:B------:R-:W-:-:S03]  /*1240*/  IMAD R7, R8, c[0x0][0x1e8], RZ ;  /* 0x00007a0008077a24 */ /* 0x000fc600078e02ff */
[----:B------:R-:W-:Y:S01]  /*1250*/  IADD3 R3, R3, R6, RZ ;  /* 0x0000000603037210 */ /* 0x000fe20007ffe0ff */
[----:B------:R-:W-:Y:S02]  /*1260*/  IMAD R6, R8, c[0x0][0x210], RZ ;  /* 0x0000840008067a24 */ /* 0x000fe400078e02ff */
[C---:B------:R-:W-:Y:S02]  /*1270*/  IMAD R7, R37.reuse, c[0x0][0x1ec], R7 ;  /* 0x00007b0025077a24 */ /* 0x040fe400078e0207 */
[----:B------:R-:W-:-:S04]  /*1280*/  IMAD.WIDE.U32 R4, R37, c[0x0][0x1e8], R4 ;  /* 0x00007a0025047a25 */ /* 0x000fc800078e0004 */
[C---:B------:R-:W-:Y:S02]  /*1290*/  IMAD R6, R37.reuse, c[0x0][0x214], R6 ;  /* 0x0000850025067a24 */ /* 0x040fe400078e0206 */
[----:B------:R-:W-:Y:S01]  /*12a0*/  IMAD.WIDE.U32 R2, R37, c[0x0][0x210], R2 ;  /* 0x0000840025027a25 */ /* 0x000fe200078e0002 */
[----:B------:R-:W-:-:S04]  /*12b0*/  IADD3 R7, R5, R7, RZ ;  /* 0x0000000705077210 */ /* 0x000fc80007ffe0ff */
[----:B------:R-:W-:Y:S02]  /*12c0*/  IADD3 R5, R3, R6, RZ ;  /* 0x0000000603057210 */ /* 0x000fe40007ffe0ff */
[----:B----4-:R-:W-:Y:S02]  /*12d0*/  @P0 SHF.R.S32.HI R3, RZ, 0x1f, R0 ;  /* 0x0000001fff030819 */ /* 0x010fe40000011400 */
[----:B------:R-:W-:Y:S02]  /*12e0*/  @!P0 MOV R3, R10 ;  /* 0x0000000a00038202 */ /* 0x000fe40000000f00 */
[----:B------:R-:W-:Y:S02]  /*12f0*/  MOV R6, R4 ;  /* 0x0000000400067202 */ /* 0x000fe40000000f00 */
[----:B------:R-:W-:Y:S02]  /*1300*/  MOV R4, R2 ;  /* 0x0000000200047202 */ /* 0x000fe40000000f00 */
[----:B------:R-:W-:Y:S01]  /*1310*/  @P0 MOV R2, R0 ;  /* 0x0000000000020202 */ /* 0x000fe20000000f00 */
[C---:B------:R-:W-:Y:S01]  /*1320*/  IMAD R0, R3.reuse, c[0x0][0x1f0], RZ ;  /* 0x00007c0003007a24 */ /* 0x040fe200078e02ff */
[----:B------:R-:W-:Y:S01]  /*1330*/  @!P0 MOV R2, R36 ;  /* 0x0000002400028202 */ /* 0x000fe20000000f00 */
[----:B------:R-:W-:-:S04]  /*1340*/  IMAD R3, R3, c[0x0][0x218], RZ ;  /* 0x0000860003037a24 */ /* 0x000fc800078e02ff */
[----:B------:R-:W-:-:S04]  /*1350*/  IMAD.WIDE.U32 R154, R2, c[0x0][0x1f0], R6 ;  /* 0x00007c00029a7a25 */ /* 0x000fc800078e0006 */
[----:B------:R-:W-:-:S04]  /*1360*/  IMAD.WIDE.U32 R26, R2, c[0x0][0x218], R4 ;  /* 0x00008600021a7a25 */ /* 0x000fc800078e0004 */
[C---:B------:R-:W-:Y:S02]  /*1370*/  IMAD R0, R2.reuse, c[0x0][0x1f4], R0 ;  /* 0x00007d0002007a24 */ /* 0x040fe400078e0200 */
[----:B------:R-:W-:-:S03]  /*1380*/  IMAD R2, R2, c[0x0][0x21c], R3 ;  /* 0x0000870002027a24 */ /* 0x000fc600078e0203 */
[----:B------:R-:W-:Y:S02]  /*1390*/  IADD3 R150, R155, R0, RZ ;  /* 0x000000009b967210 */ /* 0x000fe40007ffe0ff */
[----:B------:R-:W-:Y:S01]  /*13a0*/  IADD3 R25, R27, R2, RZ ;  /* 0x000000021b197210 */ /* 0x000fe20007ffe0ff */
[----:B------:R1:W-:Y:S04]  /*13b0*/  STL.64 [R1+0x18], R154 ;  /* 0x0000189a01007387 */ /* 0x0003e80000100a00 */
[----:B------:R1:W-:Y:S04]  /*13c0*/  STL.64 [R1+0x20], R26 ;  /* 0x0000201a01007387 */ /* 0x0003e80000100a00 */
[----:B------:R1:W-:Y:S04]  /*13d0*/  STL [R1+0x14], R150 ;  /* 0x0000149601007387 */ /* 0x0003e80000100800 */
[----:B------:R1:W-:Y:S01]  /*13e0*/  STL [R1+0x28], R25 ;  /* 0x0000281901007387 */ /* 0x0003e20000100800 */
[----:B------:R-:W-:-:S05]  /*13f0*/  IMAD.WIDE.U32 R8, R37, c[0x0][0x1b8], RZ ;  /* 0x00006e0025087a25 */ /* 0x000fca00078e00ff */
[----:B------:R-:W-:Y:S02]  /*1400*/  IADD3 R6, R9, R11, RZ ;  /* 0x0000000b09067210 */ /* 0x000fe40007ffe0ff */
[----:B------:R-:W2:Y:S04]  /*1410*/  LDL R12, [R1+0x70] ;  /* 0x00007000010c7983 */ /* 0x000ea80000100800 */
[----:B------:R-:W3:Y:S04]  /*1420*/  LDL R14, [R1+0x30] ;  /* 0x00003000010e7983 */ /* 0x000ee80000100800 */
[----:B------:R-:W4:Y:S01]  /*1430*/  LDL R15, [R1+0x48] ;  /* 0x00004800010f7983 */ /* 0x000f220000100800 */
[----:B------:R-:W-:Y:S02]  /*1440*/  IMAD.MOV.U32 R7, RZ, RZ, R6 ;  /* 0x000000ffff077224 */ /* 0x000fe400078e0006 */
[----:B------:R-:W-:-:S02]  /*1450*/  IMAD R3, R10, c[0x0][0x1c0], RZ ;  /* 0x000070000a037a24 */ /* 0x000fc400078e02ff */
[----:B------:R-:W-:Y:S02]  /*1460*/  IMAD.MOV.U32 R6, RZ, RZ, R8 ;  /* 0x000000ffff067224 */ /* 0x000fe400078e0008 */
[C---:B------:R-:W-:Y:S02]  /*1470*/  IMAD R3, R36.reuse, c[0x0][0x1c4], R3 ;  /* 0x0000710024037a24 */ /* 0x040fe400078e0203 */
[----:B------:R-:W-:-:S04]  /*1480*/  IMAD.WIDE.U32 R6, R36, c[0x0][0x1c0], R6 ;  /* 0x0000700024067a25 */ /* 0x000fc800078e0006 */
[----:B------:R-:W-:Y:S02]  /*1490*/  IMAD.IADD R3, R7, 0x1, R3 ;  /* 0x0000000107037824 */ /* 0x000fe400078e0203 */
[----:B------:R-:W-:Y:S01]  /*14a0*/  IMAD R13, R35, c[0x0][0x168], RZ ;  /* 0x00005a00230d7a24 */ /* 0x000fe200078e02ff */
[----:B------:R-:W-:Y:S01]  /*14b0*/  BAR.SYNC.DEFER_BLOCKING 0x0 ;  /* 0x0000000000007b1d */ /* 0x000fe20000010000 */
[----:B------:R-:W-:Y:S01]  /*14c0*/  ISETP.GE.AND P3, PT, R148, c[0x0][0x198], PT ;  /* 0x0000660094007a0c */ /* 0x000fe20003f66270 */
[----:B------:R-:W-:Y:S02]  /*14d0*/  IMAD.MOV.U32 R145, RZ, RZ, c[0x0][0x1e0] ;  /* 0x00007800ff917624 */ /* 0x000fe400078e00ff */
[----:B------:R-:W-:Y:S02]  /*14e0*/  IMAD.MOV.U32 R146, RZ, RZ, c[0x0][0x1e4] ;  /* 0x00007900ff927624 */ /* 0x000fe400078e00ff */
[----:B--2---:R-:W-:-:S04]  /*14f0*/  IMAD.IADD R2, R12, 0x1, R153 ;  /* 0x000000010c027824 */ /* 0x004fc800078e0299 */
[----:B------:R-:W-:-:S04]  /*1500*/  @P4 IMAD.HI.U32 R4, R2, c[0x0][0x2c8], RZ ;  /* 0x0000b20002044a27 */ /* 0x000fc800078e00ff */
[----:B------:R-:W-:Y:S01]  /*1510*/  IMAD.MOV.U32 R0, RZ, RZ, R2 ;  /* 0x000000ffff007224 */ /* 0x000fe200078e0002 */
[----:B------:R-:W-:-:S04]  /*1520*/  @P4 SHF.R.U32.HI R0, RZ, c[0x0][0x2cc], R4 ;  /* 0x0000b300ff004a19 */ /* 0x000fc80000011604 */
[--C-:B------:R-:W-:Y:S01]  /*1530*/  SHF.R.S32.HI R5, RZ, 0x1f, R0.reuse ;  /* 0x0000001fff057819 */ /* 0x100fe20000011400 */
[----:B------:R-:W-:-:S04]  /*1540*/  IMAD.MOV R4, RZ, RZ, -R0 ;  /* 0x000000ffff047224 */ /* 0x000fc800078e0a00 */
[----:B------:R-:W-:Y:S02]  /*1550*/  IMAD R4, R4, c[0x0][0x2c4], R2 ;  /* 0x0000b10004047a24 */ /* 0x000fe400078e0202 */
[----:B------:R-:W-:Y:S02]  /*1560*/  IMAD.MOV.U32 R2, RZ, RZ, R6 ;  /* 0x000000ffff027224 */ /* 0x000fe400078e0006 */
[----:B------:R-:W-:Y:S02]  /*1570*/  IMAD R5, R5, c[0x0][0x1b0], RZ ;  /* 0x00006c0005057a24 */ /* 0x000fe400078e02ff */
[----:B------:R-:W-:-:S04]  /*1580*/  IMAD.WIDE.U32 R2, R0, c[0x0][0x1b0], R2 ;  /* 0x00006c0000027a25 */ /* 0x000fc800078e0002 */
[----:B------:R-:W-:Y:S01]  /*1590*/  IMAD R0, R0, c[0x0][0x1b4], R5 ;  /* 0x00006d0000007a24 */ /* 0x000fe200078e0205 */
[----:B------:R-:W-:-:S03]  /*15a0*/  SHF.R.S32.HI R5, RZ, 0x1f, R4 ;  /* 0x0000001fff057819 */ /* 0x000fc60000011404 */
[----:B------:R-:W-:Y:S02]  /*15b0*/  IMAD.IADD R3, R3, 0x1, R0 ;  /* 0x0000000103037824 */ /* 0x000fe400078e0200 */
[----:B------:R-:W-:-:S04]  /*15c0*/  IMAD R0, R5, c[0x0][0x1a8], RZ ;  /* 0x00006a0005007a24 */ /* 0x000fc800078e02ff */
[C---:B------:R-:W-:Y:S02]  /*15d0*/  IMAD R0, R4.reuse, c[0x0][0x1ac], R0 ;  /* 0x00006b0004007a24 */ /* 0x040fe400078e0200 */
[----:B------:R-:W-:-:S04]  /*15e0*/  IMAD.WIDE.U32 R4, R4, c[0x0][0x1a8], R2 ;  /* 0x00006a0004047a25 */ /* 0x000fc800078e0002 */
[----:B------:R-:W-:Y:S01]  /*15f0*/  IMAD.IADD R0, R5, 0x1, R0 ;  /* 0x0000000105007824 */ /* 0x000fe200078e0200 */
[----:B------:R-:W-:-:S04]  /*1600*/  LEA R2, P0, R4, c[0x0][0x160], 0x1 ;  /* 0x0000580004027a11 */ /* 0x000fc800078008ff */
[----:B------:R-:W-:Y:S02]  /*1610*/  LEA.HI.X R0, R4, c[0x0][0x164], R0, 0x1, P0 ;  /* 0x0000590004007a11 */ /* 0x000fe400000f0c00 */
[----:B------:R-:W2:Y:S01]  /*1620*/  SHFL.IDX PT, R4, R2, RZ, 0x181f ;  /* 0x00181fff02047589 */ /* 0x000ea200000e0000 */
[----:B------:R-:W-:-:S03]  /*1630*/  IMAD.IADD R3, R73, 0x1, R153 ;  /* 0x0000000149037824 */ /* 0x000fc600078e0299 */
[----:B------:R-:W5:Y:S02]  /*1640*/  SHFL.IDX PT, R5, R0, RZ, 0x181f ;  /* 0x00181fff00057589 */ /* 0x000f6400000e0000 */
[C---:B------:R-:W-:Y:S02]  /*1650*/  ISETP.GE.AND P5, PT, R3.reuse, R13, PT ;  /* 0x0000000d0300720c */ /* 0x040fe40003fa6270 */
[----:B------:R-:W1:Y:S01]  /*1660*/  SHFL.IDX PT, R8, R2, 0x1, 0x181f ;  /* 0x00381f0002087f89 */ /* 0x000e6200000e0000 */
[----:B------:R-:W-:-:S03]  /*1670*/  IADD3 R6, R3, 0x20, RZ ;  /* 0x0000002003067810 */ /* 0x000fc60007ffe0ff */
[----:B------:R-:W1:Y:S01]  /*1680*/  SHFL.IDX PT, R9, R0, 0x1, 0x181f ;  /* 0x00381f0000097f89 */ /* 0x000e6200000e0000 */
[----:B---3--:R-:W-:Y:S02]  /*1690*/  ISETP.GE.AND P6, PT, R14, c[0x0][0x198], PT ;  /* 0x000066000e007a0c */ /* 0x008fe40003fc6270 */
[----:B------:R-:W-:Y:S01]  /*16a0*/  ISETP.GE.AND P1, PT, R6, R13, PT ;  /* 0x0000000d0600720c */ /* 0x000fe20003f26270 */
[----:B------:R-:W3:Y:S01]  /*16b0*/  SHFL.IDX PT, R10, R2, 0x2, 0x181f ;  /* 0x00581f00020a7f89 */ /* 0x000ee200000e0000 */
[----:B------:R-:W-:-:S03]  /*16c0*/  IADD3 R11, R3, 0x40, RZ ;  /* 0x00000040030b7810 */ /* 0x000fc60007ffe0ff */
[----:B------:R-:W1:Y:S01]  /*16d0*/  SHFL.IDX PT, R12, R0, 0x2, 0x181f ;  /* 0x00581f00000c7f89 */ /* 0x000e6200000e0000 */
[-C--:B--2---:R-:W-:Y:S02]  /*16e0*/  @!P5 LEA R6, P2, R148, R4.reuse, 0x1 ;  /* 0x000000049406d211 */ /* 0x084fe400078408ff */
[----:B------:R-:W-:Y:S02]  /*16f0*/  @!P5 LEA R4, P0, R14, R4, 0x1 ;  /* 0x000000040e04d211 */ /* 0x000fe400078008ff */
[----:B-----5:R-:W-:Y:S02]  /*1700*/  @!P5 LEA.HI.X R7, R148, R5, R149, 0x1, P2 ;  /* 0x000000059407d211 */ /* 0x020fe400010f0c95 */
[----:B------:R-:W-:Y:S02]  /*1710*/  ISETP.GE.AND P2, PT, R11, R13, PT ;  /* 0x0000000d0b00720c */ /* 0x000fe40003f46270 */
[----:B----4-:R-:W-:Y:S01]  /*1720*/  @!P5 LEA.HI.X R5, R14, R5, R15, 0x1, P0 ;  /* 0x000000050e05d211 */ /* 0x010fe200000f0c0f */
[----:B------:R1:W2:Y:S04]  /*1730*/  SHFL.IDX PT, R11, R2, 0x3, 0x181f ;  /* 0x00781f00020b7f89 */ /* 0x0002a800000e0000 */
[----:B------:R4:W-:Y:S01]  /*1740*/  @!P5 LDGSTS.E.BYPASS.LTC128B.128 [R228+0x100], [R6.64], !P3 ;  /* 0x0010000006e4dfae */ /* 0x0009e2000d901d46 */
[----:B------:R-:W-:-:S03]  /*1750*/  IADD3 R3, R3, 0x60, RZ ;  /* 0x0000006003037810 */ /* 0x000fc60007ffe0ff */
[----:B------:R5:W-:Y:S01]  /*1760*/  @!P5 LDGSTS.E.BYPASS.LTC128B.128 [R228+0x4100], [R4.64], !P6 ;  /* 0x0410000004e4dfae */ /* 0x000be2000f101d46 */
[----:B-1----:R-:W-:-:S03]  /*1770*/  @!P1 LEA R2, P0, R14, R8, 0x1 ;  /* 0x000000080e029211 */ /* 0x002fc600078008ff */
[----:B----4-:R1:W4:Y:S01]  /*1780*/  SHFL.IDX PT, R7, R0, 0x3, 0x181f ;  /* 0x00781f0000077f89 */ /* 0x01032200000e0000 */
[----:B-----5:R-:W-:-:S04]  /*1790*/  @!P1 LEA R4, P5, R148, R8, 0x1 ;  /* 0x0000000894049211 */ /* 0x020fc800078a08ff */
[----:B------:R-:W-:Y:S02]  /*17a0*/  @!P1 LEA.HI.X R5, R148, R9, R149, 0x1, P5 ;  /* 0x0000000994059211 */ /* 0x000fe400028f0c95 */
[----:B------:R-:W-:Y:S02]  /*17b0*/  ISETP.GE.AND P5, PT, R3, R13, PT ;  /* 0x0000000d0300720c */ /* 0x000fe40003fa6270 */
[----:B------:R-:W-:Y:S01]  /*17c0*/  @!P1 LEA.HI.X R3, R14, R9, R15, 0x1, P0 ;  /* 0x000000090e039211 */ /* 0x000fe200000f0c0f */
[----:B------:R5:W-:Y:S01]  /*17d0*/  @!P1 LDGSTS.E.BYPASS.LTC128B.128 [R228+0x1100], [R4.64], !P3 ;  /* 0x0110000004e49fae */ /* 0x000be2000d901d46 */
[----:B------:R-:W-:Y:S02]  /*17e0*/  IADD3 R6, -R73, c[0x0][0x1d0], RZ ;  /* 0x0000740049067a10 */ /* 0x000fe40007ffe1ff */
[----:B---3--:R-:W-:Y:S01]  /*17f0*/  @!P2 LEA R8, P0, R148, R10, 0x1 ;  /* 0x0000000a9408a211 */ /* 0x008fe200078008ff */
[----:B------:R2:W-:Y:S01]  /*1800*/  @!P1 LDGSTS.E.BYPASS.LTC128B.128 [R228+0x5100], [R2.64], !P6 ;  /* 0x0510000002e49fae */ /* 0x0005e2000f101d46 */
[----:B-1----:R-:W-:-:S02]  /*1810*/  IADD3 R0, R168, -0x1, RZ ;  /* 0xffffffffa8007810 */ /* 0x002fc40007ffe0ff */
[----:B------:R-:W-:-:S03]  /*1820*/  @!P2 LEA.HI.X R9, R148, R12, R149, 0x1, P0 ;  /* 0x0000000c9409a211 */ /* 0x000fc600000f0c95 */
[----:B------:R-:W-:Y:S01]  /*1830*/  IMAD R6, R0, -0x80, R6 ;  /* 0xffffff8000067824 */ /* 0x000fe200078e0206 */
[----:B------:R-:W-:Y:S01]  /*1840*/  SHF.R.S32.HI R24, RZ, 0x1f, R0 ;  /* 0x0000001fff187819 */ /* 0x000fe20000011400 */
[----:B------:R1:W-:Y:S01]  /*1850*/  @!P2 LDGSTS.E.BYPASS.LTC128B.128 [R228+0x2100], [R8.64], !P3 ;  /* 0x0210000008e4afae */ /* 0x0003e2000d901d46 */
[----:B-----5:R-:W-:-:S04]  /*1860*/  @!P2 LEA R4, P1, R14, R10, 0x1 ;  /* 0x0000000a0e04a211 */ /* 0x020fc800078208ff */
[----:B------:R-:W-:Y:S02]  /*1870*/  @!P2 LEA.HI.X R5, R14, R12, R15, 0x1, P1 ;  /* 0x0000000c0e05a211 */ /* 0x000fe400008f0c0f */
[----:B------:R-:W-:Y:S02]  /*1880*/  ISETP.GE.AND P1, PT, R6, 0x1, PT ;  /* 0x000000010600780c */ /* 0x000fe40003f26270 */
[C---:B--2---:R-:W-:Y:S01]  /*1890*/  @!P5 LEA R2, P0, R148.reuse, R11, 0x1 ;  /* 0x0000000b9402d211 */ /* 0x044fe200078008ff */
[----:B------:R2:W-:Y:S03]  /*18a0*/  @!P2 LDGSTS.E.BYPASS.LTC128B.128 [R228+0x6100], [R4.64], !P6 ;  /* 0x0610000004e4afae */ /* 0x0005e6000f101d46 */
[----:B----4-:R-:W-:Y:S01]  /*18b0*/  @!P5 LEA.HI.X R3, R148, R7, R149, 0x1, P0 ;  /* 0x000000079403d211 */ /* 0x010fe200000f0c95 */
[----:B-1----:R-:W-:-:S04]  /*18c0*/  IMAD R8, R24, c[0x0][0x1e0], RZ ;  /* 0x0000780018087a24 */ /* 0x002fc800078e02ff */
[----:B------:R1:W-:Y:S01]  /*18d0*/  @!P5 LDGSTS.E.BYPASS.LTC128B.128 [R228+0x3100], [R2.64], !P3 ;  /* 0x0310000002e4dfae */ /* 0x0003e2000d901d46 */
[----:B------:R-:W-:Y:S01]  /*18e0*/  IMAD R9, R0, c[0x0][0x1e4], R8 ;  /* 0x0000790000097a24 */ /* 0x000fe200078e0208 */
[----:B------:R-:W-:Y:S02]  /*18f0*/  @!P5 LEA R8, P0, R14, R11, 0x1 ;  /* 0x0000000b0e08d211 */ /* 0x000fe400078008ff */
[----:B------:R-:W-:Y:S01]  /*1900*/  ISETP.GE.AND P2, PT, R6, 0x21, PT ;  /* 0x000000210600780c */ /* 0x000fe20003f46270 */
[----:B--2---:R-:W-:-:S04]  /*1910*/  IMAD.WIDE.U32 R4, R0, c[0x0][0x1e0], RZ ;  /* 0x0000780000047a25 */ /* 0x004fc800078e00ff */
[----:B-1----:R-:W-:Y:S01]  /*1920*/  IMAD.IADD R3, R5, 0x1, R9 ;  /* 0x0000000105037824 */ /* 0x002fe200078e0209 */
[----:B------:R-:W-:Y:S02]  /*1930*/  LEA R2, P3, R4, R154, 0x7 ;  /* 0x0000009a04027211 */ /* 0x000fe400078638ff */
[----:B------:R-:W-:Y:S02]  /*1940*/  @!P5 LEA.HI.X R9, R14, R7, R15, 0x1, P0 ;  /* 0x000000070e09d211 */ /* 0x000fe400000f0c0f */
[----:B------:R-:W-:Y:S02]  /*1950*/  @P1 ISETP.GE.AND P0, PT, R148, c[0x0][0x1d4], PT ;  /* 0x0000750094001a0c */ /* 0x000fe40003f06270 */
[----:B------:R-:W-:Y:S01]  /*1960*/  LEA.HI.X R3, R4, R150, R3, 0x7, P3 ;  /* 0x0000009604037211 */ /* 0x000fe200018f3c03 */
[----:B------:R1:W-:Y:S01]  /*1970*/  @!P5 LDGSTS.E.BYPASS.LTC128B.128 [R228+0x7100], [R8.64], !P6 ;  /* 0x0710000008e4dfae */ /* 0x0003e2000f101d46 */
[----:B------:R-:W-:Y:S02]  /*1980*/  @P1 LEA R4, P3, R2, c[0x0][0x1c8], 0x1 ;  /* 0x0000720002041a11 */ /* 0x000fe400078608ff */
[----:B------:R-:W-:Y:S01]  /*1990*/  ISETP.GE.AND P6, PT, R14, c[0x0][0x1d4], PT ;  /* 0x000075000e007a0c */ /* 0x000fe20003fc6270 */
[----:B------:R-:W0:Y:S01]  /*19a0*/  LDGDEPBAR ;  /* 0x00000000000079af */ /* 0x000e220000000000 */
[----:B------:R-:W-:-:S02]  /*19b0*/  @P1 LEA.HI.X R5, R2, c[0x0][0x1cc], R3, 0x1, P3 ;  /* 0x0000730002051a11 */ /* 0x000fc400018f0c03 */
[----:B------:R-:W-:Y:S02]  /*19c0*/  ISETP.GE.AND P5, PT, R6, 0x41, PT ;  /* 0x000000410600780c */ /* 0x000fe40003fa6270 */
[C---:B------:R-:W-:Y:S01]  /*19d0*/  @P2 LEA R7, P3, R145.reuse, R2, 0x5 ;  /* 0x0000000291072211 */ /* 0x040fe200078628ff */
[----:B------:R2:W-:Y:S01]  /*19e0*/  @P1 LDGSTS.E.BYPASS.LTC128B.128 [R228+0x8100], [R4.64], !P0 ;  /* 0x0810000004e41fae */ /* 0x0005e2000c101d46 */
[----:B------:R-:W-:-:S05]  /*19f0*/  IMAD.WIDE.U32 R10, R145, 0x40, RZ ;  /* 0x00000040910a7825 */ /* 0x000fca00078e00ff */
[----:B------:R2:W-:Y:S01]  /*1a00*/  @P1 LDGSTS.E.BYPASS.LTC128B.128 [R228+0xc100], [R4.64+0x80], !P6 ;  /* 0x0c10008004e41fae */ /* 0x0005e2000f101d46 */
[----:B-1----:R-:W-:Y:S02]  /*1a10*/  @P2 LEA R8, P0, R7, c[0x0][0x1c8], 0x1 ;  /* 0x0000720007082a11 */ /* 0x002fe400078008ff */
[----:B------:R-:W-:Y:S02]  /*1a20*/  @P2 LEA.HI.X R9, R145, R3, R146, 0x5, P3 ;  /* 0x0000000391092211 */ /* 0x000fe400018f2c92 */
[----:B------:R-:W-:Y:S02]  /*1a30*/  ISETP.GE.AND P3, PT, R6, 0x61, PT ;  /* 0x000000610600780c */ /* 0x000fe40003f66270 */
[----:B------:R-:W-:Y:S02]  /*1a40*/  @P2 LEA.HI.X R9, R7, c[0x0][0x1cc], R9, 0x1, P0 ;  /* 0x0000730007092a11 */ /* 0x000fe400000f0c09 */
[----:B------:R-:W-:Y:S01]  /*1a50*/  @P2 ISETP.GE.AND P0, PT, R148, c[0x0][0x1d4], PT ;  /* 0x0000750094002a0c */ /* 0x000fe20003f06270 */
[----:B--2---:R-:W-:Y:S01]  /*1a60*/  IMAD.SHL.U32 R5, R146, 0x40, RZ ;  /* 0x0000004092057824 */ /* 0x004fe200078e00ff */
[----:B------:R-:W-:-:S04]  /*1a70*/  @P5 IADD3 R4, P1, R2, R10, RZ ;  /* 0x0000000a02045210 */ /* 0x000fc80007f3e0ff */
[----:B------:R-:W-:-:S07]  /*1a80*/  @P5 IADD3.X R5, R3, R11, R5, P1, !PT ;  /* 0x0000000b03055210 */ /* 0x000fce0000ffe405 */
[----:B------:R1:W-:Y:S01]  /*1a90*/  @P2 LDGSTS.E.BYPASS.LTC128B.128 [R228+0x9100], [R8.64], !P0 ;  /* 0x0910000008e42fae */ /* 0x0003e2000c101d46 */
[----:B------:R-:W-:Y:S01]  /*1aa0*/  @P5 LEA R6, P1, R4, c[0x0][0x1c8], 0x1 ;  /* 0x0000720004065a11 */ /* 0x000fe200078208ff */
[----:B------:R-:W-:Y:S01]  /*1ab0*/  @P3 IMAD.WIDE.U32 R2, R145, 0x60, R2 ;  /* 0x0000006091023825 */ /* 0x000fe200078e0002 */
[----:B------:R-:W-:Y:S01]  /*1ac0*/  @P3 ISETP.GE.AND P0, PT, R148, c[0x0][0x1d4], PT ;  /* 0x0000750094003a0c */ /* 0x000fe20003f06270 */
[----:B------:R1:W-:Y:S01]  /*1ad0*/  @P2 LDGSTS.E.BYPASS.LTC128B.128 [R228+0xd100], [R8.64+0x80], !P6 ;  /* 0x0d10008008e42fae */ /* 0x0003e2000f101d46 */
[----:B------:R-:W-:Y:S01]  /*1ae0*/  @P5 LEA.HI.X R7, R4, c[0x0][0x1cc], R5, 0x1, P1 ;  /* 0x0000730004075a11 */ /* 0x000fe200008f0c05 */
[----:B------:R-:W-:Y:S01]  /*1af0*/  @P3 IMAD R4, R146, 0x60, RZ ;  /* 0x0000006092043824 */ /* 0x000fe200078e02ff */
[----:B------:R-:W-:-:S03]  /*1b00*/  @P5 ISETP.GE.AND P1, PT, R148, c[0x0][0x1d4], PT ;  /* 0x0000750094005a0c */ /* 0x000fc60003f26270 */
[----:B------:R-:W-:Y:S01]  /*1b10*/  @P3 IMAD.IADD R3, R3, 0x1, R4 ;  /* 0x0000000103033824 */ /* 0x000fe200078e0204 */
[----:B------:R-:W-:-:S04]  /*1b20*/  @P3 LEA R4, P2, R2, c[0x0][0x1c8], 0x1 ;  /* 0x0000720002043a11 */ /* 0x000fc800078408ff */
[----:B------:R-:W-:-:S05]  /*1b30*/  @P3 LEA.HI.X R5, R2, c[0x0][0x1cc], R3, 0x1, P2 ;  /* 0x0000730002053a11 */ /* 0x000fca00010f0c03 */
[----:B------:R2:W-:Y:S04]  /*1b40*/  @P5 LDGSTS.E.BYPASS.LTC128B.128 [R228+0xa100], [R6.64], !P1 ;  /* 0x0a10000006e45fae */ /* 0x0005e8000c901d46 */
[----:B------:R2:W-:Y:S04]  /*1b50*/  @P5 LDGSTS.E.BYPASS.LTC128B.128 [R228+0xe100], [R6.64+0x80], !P6 ;  /* 0x0e10008006e45fae */ /* 0x0005e8000f101d46 */
[----:B------:R2:W-:Y:S04]  /*1b60*/  @P3 LDGSTS.E.BYPASS.LTC128B.128 [R228+0xb100], [R4.64], !P0 ;  /* 0x0b10000004e43fae */ /* 0x0005e8000c101d46 */
[----:B------:R2:W-:Y:S04]  /*1b70*/  @P3 LDGSTS.E.BYPASS.LTC128B.128 [R228+0xf100], [R4.64+0x80], !P6 ;  /* 0x0f10008004e43fae */ /* 0x0005e8000f101d46 */
[----:B------:R-:W0:Y:S01]  /*1b80*/  LDGDEPBAR ;  /* 0x00000000000079af */ /* 0x000e220000000000 */
[----:B------:R-:W-:-:S04]  /*1b90*/  DEPBAR.LE SB0, 0x1 ;  /* 0x000080400000791a */ /* 0x000fc80000000000 */
[----:B------:R-:W-:Y:S06]  /*1ba0*/  BAR.SYNC.DEFER_BLOCKING 0x0 ;  /* 0x0000000000007b1d */ /* 0x000fec0000010000 */
[----:B------:R-:W-:Y:S04]  /*1bb0*/  LDSM.16.M88.4 R136, [R224] ;  /* 0x00000000e088783b */ /* 0x000fe80000000200 */
[----:B------:R-:W-:Y:S04]  /*1bc0*/  LDSM.16.M88.4 R140, [R225] ;  /* 0x00000000e18c783b */ /* 0x000fe80000000200 */
[----:B------:R-:W-:Y:S04]  /*1bd0*/  LDSM.16.M88.4 R164, [R227] ;  /* 0x00000000e3a4783b */ /* 0x000fe80000000200 */
[----:B------:R-:W-:Y:S04]  /*1be0*/  LDSM.16.M88.4 R172, [R226] ;  /* 0x00000000e2ac783b */ /* 0x000fe80000000200 */
[----:B------:R-:W-:Y:S04]  /*1bf0*/  LDSM.16.M88.4 R176, [R224+0x4000] ;  /* 0x00400000e0b0783b */ /* 0x000fe80000000200 */
[----:B------:R-:W-:Y:S04]  /*1c00*/  LDSM.16.M88.4 R180, [R225+0x4000] ;  /* 0x00400000e1b4783b */ /* 0x000fe80000000200 */
[----:B------:R-:W-:Y:S04]  /*1c10*/  LDSM.16.M88.4 R184, [R227+0x4000] ;  /* 0x00400000e3b8783b */ /* 0x000fe80000000200 */
[----:B------:R-:W-:Y:S04]  /*1c20*/  LDSM.16.M88.4 R188, [R226+0x4000] ;  /* 0x00400000e2bc783b */ /* 0x000fe80000000200 */
[----:B------:R-:W-:Y:S06]  /*1c30*/  BAR.SYNC.DEFER_BLOCKING 0x0 ;  /* 0x0000000000007b1d */ /* 0x000fec0000010000 */
[----:B------:R-:W-:-:S04]  /*1c40*/  DEPBAR.LE SB0, 0x0 ;  /* 0x000080000000791a */ /* 0x000fc80000000000 */
[----:B------:R-:W-:Y:S06]  /*1c50*/  BAR.SYNC.DEFER_BLOCKING 0x0 ;  /* 0x0000000000007b1d */ /* 0x000fec0000010000 */
[----:B-1----:R-:W1:Y:S04]  /*1c60*/  LDSM.16.M88.4 R8, [R201+0x800] ;  /* 0x00080000c908783b */ /* 0x002e680000000200 */
[----:B------:R-:W3:Y:S04]  /*1c70*/  LDSM.16.M88.4 R20, [R201+0x1800] ;  /* 0x00180000c914783b */ /* 0x000ee80000000200 */
[----:B------:R-:W4:Y:S04]  /*1c80*/  LDSM.16.M88.4 R12, [R201] ;  /* 0x00000000c90c783b */ /* 0x000f280000000200 */
[----:B--2---:R-:W2:Y:S04]  /*1c90*/  LDSM.16.M88.4 R4, [R201+0x1000] ;  /* 0x00100000c904783b */ /* 0x004ea80000000200 */
[----:B------:R-:W5:Y:S04]  /*1ca0*/  LDSM.16.M88.4 R56, [R201+0x2000] ;  /* 0x00200000c938783b */ /* 0x000f680000000200 */
[----:B------:R-:W2:Y:S04]  /*1cb0*/  LDSM.16.M88.4 R32, [R220] ;  /* 0x00000000dc20783b */ /* 0x000ea80000000200 */
[----:B------:R-:W2:Y:S04]  /*1cc0*/  LDSM.16.M88.4 R44, [R222] ;  /* 0x00000000de2c783b */ /* 0x000ea80000000200 */
[----:B------:R-:W2:Y:S04]  /*1cd0*/  LDSM.16.M88.4 R64, [R219] ;  /* 0x00000000db40783b */ /* 0x000ea80000000200 */
[----:B------:R-:W2:Y:S04]  /*1ce0*/  LDSM.16.M88.4 R48, [R207] ;  /* 0x00000000cf30783b */ /* 0x000ea80000000200 */
[----:B------:R-:W2:Y:S01]  /*1cf0*/  LDSM.16.M88.4 R40, [R221] ;  /* 0x00000000dd28783b */ /* 0x000ea20000000200 */
[C---:B-1----:R-:W-:Y:S03]  /*1d00*/  HMMA.16816.F32 R36, R136.reuse, R8, RZ ;  /* 0x000000088824723c */ /* 0x042fe600000018ff */
[----:B------:R-:W1:Y:S05]  /*1d10*/  LDSM.16.M88.4 R68, [R201+0x2800] ;  /* 0x00280000c944783b */ /* 0x000e6a0000000200 */
[C---:B------:R-:W-:Y:S08]  /*1d20*/  HMMA.16816.F32 R28, R136.reuse, R10, RZ ;  /* 0x0000000a881c723c */ /* 0x040ff000000018ff */
[C---:B---3--:R-:W-:Y:S08]  /*1d30*/  HMMA.16816.F32 R8, R136.reuse, R20, RZ ;  /* 0x000000148808723c */ /* 0x048ff000000018ff */
[C---:B----4-:R-:W-:Y:S08]  /*1d40*/  HMMA.16816.F32 R60, R136.reuse, R12, RZ ;  /* 0x0000000c883c723c */ /* 0x050ff000000018ff */
[C---:B------:R-:W-:Y:S08]  /*1d50*/  HMMA.16816.F32 R52, R136.reuse, R14, RZ ;  /* 0x0000000e8834723c */ /* 0x040ff000000018ff */
[C---:B--2---:R-:W-:Y:S08]  /*1d60*/  HMMA.16816.F32 R16, R136.reuse, R4, RZ ;  /* 0x000000048810723c */ /* 0x044ff000000018ff */
[C---:B------:R-:W-:Y:S08]  /*1d70*/  HMMA.16816.F32 R12, R136.reuse, R6, RZ ;  /* 0x00000006880c723c */ /* 0x040ff000000018ff */
[C---:B------:R-:W-:Y:S08]  /*1d80*/  HMMA.16816.F32 R4, R136.reuse, R22, RZ ;  /* 0x000000168804723c */ /* 0x040ff000000018ff */
[----:B-----5:R-:W-:Y:S08]  /*1d90*/  HMMA.16816.F32 R20, R136, R56, RZ ;  /* 0x000000388814723c */ /* 0x020ff000000018ff */
[----:B------:R-:W-:Y:S01]  /*1da0*/  HMMA.16816.F32 R76, R140, R32, R8 ;  /* 0x000000208c4c723c */ /* 0x000fe20000001808 */
[----:B------:R-:W-:-:S07]  /*1db0*/  IMAD R2, R24, c[0x0][0x208], RZ ;  /* 0x0000820018027a24 */ /* 0x000fce00078e02ff */
[----:B------:R-:W-:Y:S01]  /*1dc0*/  HMMA.16816.F32 R8, R136, R58, RZ ;  /* 0x0000003a8808723c */ /* 0x000fe200000018ff */
[----:B------:R-:W-:Y:S02]  /*1dd0*/  IMAD R2, R0, c[0x0][0x20c], R2 ;  /* 0x0000830000027a24 */ /* 0x000fe400078e0202 */
[----:B------:R-:W-:-:S05]  /*1de0*/  IMAD.MOV.U32 R147, RZ, RZ, -0x80 ;  /* 0xffffff80ff937424 */ /* 0x000fca00078e00ff */
[----:B------:R-:W-:Y:S01]  /*1df0*/  HMMA.16816.F32 R80, R140, R34, R4 ;  /* 0x000000228c50723c */ /* 0x000fe20000001804 */
[----:B------:R-:W-:Y:S01]  /*1e00*/  IMAD R144, R0, R147, c[0x0][0x1d0] ;  /* 0x0000740000907624 */ /* 0x000fe200078e0293 */
[----:B------:R-:W-:Y:S01]  /*1e10*/  ISETP.GE.AND P5, PT, R148, c[0x0][0x1d4], PT ;  /* 0x0000750094007a0c */ /* 0x000fe20003fa6270 */
[----:B------:R-:W-:Y:S04]  /*1e20*/  LDSM.16.M88.4 R32, [R217] ;  /* 0x00000000d920783b */ /* 0x000fe80000000200 */
[----:B------:R-:W-:-:S04]  /*1e30*/  IMAD.WIDE.U32 R4, R0, c[0x0][0x208], RZ ;  /* 0x0000820000047a25 */ /* 0x000fc800078e00ff */
[----:B------:R-:W-:Y:S01]  /*1e40*/  IMAD.IADD R2, R5, 0x1, R2 ;  /* 0x0000000105027824 */ /* 0x000fe200078e0202 */
[----:B------:R-:W-:Y:S01]  /*1e50*/  LEA R3, P0, R4, R26, 0x7 ;  /* 0x0000001a04037211 */ /* 0x000fe200078038ff */
[C---:B------:R-:W-:Y:S01]  /*1e60*/  HMMA.16816.F32 R104, R140.reuse, R44, R36 ;  /* 0x0000002c8c68723c */ /* 0x040fe20000001824 */
[----:B------:R-:W2:Y:S01]  /*1e70*/  LDSM.16.M88.4 R36, [R218] ;  /* 0x00000000da24783b */ /* 0x000ea20000000200 */
[----:B------:R-:W-:Y:S01]  /*1e80*/  IMAD.IADD R6, R144, 0x1, -R73 ;  /* 0x0000000190067824 */ /* 0x000fe200078e0a49 */
[----:B------:R-:W-:Y:S01]  /*1e90*/  LEA.HI.X R4, R4, R25, R2, 0x7, P0 ;  /* 0x0000001904047211 */ /* 0x000fe200000f3c02 */
[----:B------:R-:W-:Y:S01]  /*1ea0*/  IMAD.MOV.U32 R5, RZ, RZ, c[0x0][0x208] ;  /* 0x00008200ff057624 */ /* 0x000fe200078e00ff */
[----:B------:R-:W-:Y:S03]  /*1eb0*/  LDSM.16.M88.4 R24, [R201+0x3800] ;  /* 0x00380000c918783b */ /* 0x000fe60000000200 */
[----:B------:R-:W-:Y:S01]  /*1ec0*/  HMMA.16816.F32 R84, R140, R64, R20 ;  /* 0x000000408c54723c */ /* 0x000fe20000001814 */
[----:B------:R-:W3:Y:S01]  /*1ed0*/  LDSM.16.M88.4 R20, [R201+0x3000] ;  /* 0x00300000c914783b */ /* 0x000ee20000000200 */
[----:B------:R-:W-:Y:S01]  /*1ee0*/  IMAD.MOV.U32 R7, RZ, RZ, 0x6 ;  /* 0x00000006ff077424 */ /* 0x000fe200078e00ff */
[----:B------:R-:W-:-:S02]  /*1ef0*/  LEA R2, P0, R3, c[0x0][0x1f8], 0x1 ;  /* 0x00007e0003027a11 */ /* 0x000fc400078008ff */
[----:B------:R-:W-:-:S03]  /*1f00*/  ISETP.LT.OR P3, PT, R6, 0x1, P5 ;  /* 0x000000010600780c */ /* 0x000fc60002f61670 */
[----:B------:R-:W-:Y:S01]  /*1f10*/  HMMA.16816.F32 R88, R140, R66, R8 ;  /* 0x000000428c58723c */ /* 0x000fe20000001808 */
[C---:B------:R-:W-:Y:S02]  /*1f20*/  ISETP.LT.OR P2, PT, R6.reuse, 0x1, P6 ;  /* 0x000000010600780c */ /* 0x040fe40003741670 */
[----:B------:R-:W-:-:S04]  /*1f30*/  ISETP.LT.OR P1, PT, R6, 0x21, P5 ;  /* 0x000000210600780c */ /* 0x000fc80002f21670 */
[----:B------:R-:W-:Y:S01]  /*1f40*/  IMAD.SHL.U32 R10, R5, 0x40, RZ ;  /* 0x00000040050a7824 */ /* 0x000fe200078e00ff */
[----:B------:R-:W-:Y:S02]  /*1f50*/  LEA.HI.X R3, R3, c[0x0][0x1fc], R4, 0x1, P0 ;  /* 0x00007f0003037a11 */ /* 0x000fe400000f0c04 */
[----:B------:R-:W-:Y:S02]  /*1f60*/  SHF.L.U64.HI R7, R5, R7, c[0x0][0x20c] ;  /* 0x0000830005077619 */ /* 0x000fe40000010207 */
[----:B------:R-:W-:Y:S01]  /*1f70*/  IADD3 R8, P0, R10, R2, RZ ;  /* 0x000000020a087210 */ /* 0x000fe20007f1e0ff */
[----:B------:R-:W-:Y:S04]  /*1f80*/  HMMA.16816.F32 R108, R140, R48, R60 ;  /* 0x000000308c6c723c */ /* 0x000fe8000000183c */
[----:B------:R-:W-:Y:S01]  /*1f90*/  IMAD.X R9, R7, 0x1, R3, P0 ;  /* 0x0000000107097824 */ /* 0x000fe200000e0603 */
[----:B------:R-:W-:-:S03]  /*1fa0*/  IADD3 R4, P0, R8, R10, RZ ;  /* 0x0000000a08047210 */ /* 0x000fc60007f1e0ff */
[----:B------:R-:W-:Y:S02]  /*1fb0*/  HMMA.16816.F32 R92, R140, R42, R12 ;  /* 0x0000002a8c5c723c */ /* 0x000fe4000000180c */
[----:B------:R-:W-:-:S06]  /*1fc0*/  IMAD.X R5, R9, 0x1, R7, P0 ;  /* 0x0000000109057824 */ /* 0x000fcc00000e0607 */
[----:B------:R-:W-:Y:S01]  /*1fd0*/  HMMA.16816.F32 R60, R140, R40, R16 ;  /* 0x000000288c3c723c */ /* 0x000fe20000001810 */
[----:B------:R-:W4:Y:S04]  /*1fe0*/  LDSM.16.M88.4 R40, [R216] ;  /* 0x00000000d828783b */ /* 0x000f280000000200 */
[----:B------:R-:W-:Y:S01]  /*1ff0*/  @!PT LDS RZ, [RZ] ;  /* 0x00000000fffff984 */ /* 0x000fe20000000800 */
[----:B------:R-:W-:Y:S01]  /*2000*/  @!PT LDS RZ, [RZ] ;  /* 0x00000000fffff984 */ /* 0x000fe20000000800 */
[----:B------:R-:W-:Y:S01]  /*2010*/  @!PT LDS RZ, [RZ] ;  /* 0x00000000fffff984 */ /* 0x000fe20000000800 */
[----:B------:R5:W-:Y:S03]  /*2020*/  LDGSTS.E.BYPASS.LTC128B.128 [R228+0x100], [R2.64], !P3 ;  /* 0x0010000002e47fae */ /* 0x000be6000d901d46 */
[----:B-1----:R-:W-:Y:S01]  /*2030*/  HMMA.16816.F32 R12, R136, R68, RZ ;  /* 0x00000044880c723c */ /* 0x002fe200000018ff */
[----:B------:R5:W-:Y:S04]  /*2040*/  LDGSTS.E.BYPASS.LTC128B.128 [R228+0x4100], [R2.64+0x80], !P2 ;  /* 0x0410008002e47fae */ /* 0x000be8000d101d46 */
[----:B------:R1:W-:Y:S01]  /*2050*/  LDGSTS.E.BYPASS.LTC128B.128 [R228+0x1100], [R8.64], !P1 ;  /* 0x0110000008e47fae */ /* 0x0003e2000c901d46 */
[----:B------:R-:W-:-:S02]  /*2060*/  ISETP.LT.OR P3, PT, R6, 0x21, P6 ;  /* 0x000000210600780c */ /* 0x000fc40003761670 */
[----:B-1----:R-:W-:Y:S02]  /*2070*/  IADD3 R8, P2, P1, R10, 0x80, R2 ;  /* 0x000000800a087810 */ /* 0x002fe4000795e002 */
[----:B-----5:R-:W-:Y:S02]  /*2080*/  IADD3 R2, P0, R4, R10, RZ ;  /* 0x0000000a04027210 */ /* 0x020fe40007f1e0ff */
[----:B------:R-:W-:Y:S02]  /*2090*/  IADD3.X R9, R7, RZ, R3, P2, P1 ;  /* 0x000000ff07097210 */ /* 0x000fe400017e2403 */
[C---:B------:R-:W-:Y:S01]  /*20a0*/  ISETP.LT.OR P1, PT, R6.reuse, 0x41, P5 ;  /* 0x000000410600780c */ /* 0x040fe20002f21670 */
[----:B------:R-:W-:Y:S01]  /*20b0*/  IMAD.X R3, R5, 0x1, R7, P0 ;  /* 0x0000000105037824 */ /* 0x000fe200000e0607 */
[----:B------:R-:W-:-:S03]  /*20c0*/  ISETP.LT.OR P0, PT, R6, 0x41, P6 ;  /* 0x000000410600780c */ /* 0x000fc60003701670 */
[----:B------:R1:W-:Y:S05]  /*20d0*/  LDGSTS.E.BYPASS.LTC128B.128 [R228+0x5100], [R8.64], !P3 ;  /* 0x0510000008e47fae */ /* 0x0003ea000d901d46 */
[----:B--2---:R-:W-:Y:S01]  /*20e0*/  HMMA.16816.F32 R72, R140, R36, R12 ;  /* 0x000000248c48723c */ /* 0x004fe2000000180c */
[C---:B------:R-:W-:Y:S02]  /*20f0*/  ISETP.LT.OR P5, PT, R6.reuse, 0x61, P5 ;  /* 0x000000610600780c */ /* 0x040fe40002fa1670 */
[----:B------:R-:W-:-:S05]  /*2100*/  ISETP.LT.OR P2, PT, R6, 0x61, P6 ;  /* 0x000000610600780c */ /* 0x000fca0003741670 */
[----:B---3--:R-:W-:Y:S01]  /*2110*/  HMMA.16816.F32 R12, R136, R22, RZ ;  /* 0x00000016880c723c */ /* 0x008fe200000018ff */
[----:B------:R2:W-:Y:S04]  /*2120*/  LDGSTS.E.BYPASS.LTC128B.128 [R228+0x2100], [R4.64], !P1 ;  /* 0x0210000004e47fae */ /* 0x0005e8000c901d46 */
[----:B------:R2:W-:Y:S03]  /*2130*/  LDGSTS.E.BYPASS.LTC128B.128 [R228+0x6100], [R4.64+0x80], !P0 ;  /* 0x0610008004e47fae */ /* 0x0005e6000c101d46 */
[----:B------:R-:W-:Y:S01]  /*2140*/  HMMA.16816.F32 R100, R140, R50, R52 ;  /* 0x000000328c64723c */ /* 0x000fe20000001834 */
[----:B------:R3:W-:Y:S04]  /*2150*/  LDGSTS.E.BYPASS.LTC128B.128 [R228+0x3100], [R2.64], !P5 ;  /* 0x0310000002e47fae */ /* 0x0007e8000e901d46 */
[----:B------:R3:W-:Y:S03]  /*2160*/  LDGSTS.E.BYPASS.LTC128B.128 [R228+0x7100], [R2.64+0x80], !P2 ;  /* 0x0710008002e47fae */ /* 0x0007e6000d101d46 */
[C---:B------:R-:W-:Y:S01]  /*2170*/  HMMA.16816.F32 R16, R136.reuse, R20, RZ ;  /* 0x000000148810723c */ /* 0x040fe200000018ff */
[----:B------:R-:W-:Y:S04]  /*2180*/  LDSM.16.M88.4 R20, [R205] ;  /* 0x00000000cd14783b */ /* 0x000fe80000000200 */
[----:B------:R-:W-:Y:S03]  /*2190*/  LDSM.16.M88.4 R132, [R205+0x4000] ;  /* 0x00400000cd84783b */ /* 0x000fe60000000200 */
[C---:B-1----:R-:W-:Y:S01]  /*21a0*/  HMMA.16816.F32 R8, R136.reuse, R24, RZ ;  /* 0x000000188808723c */ /* 0x042fe200000018ff */
[----:B------:R-:W0:Y:S07]  /*21b0*/  LDGDEPBAR ;  /* 0x00000000000079af */ /* 0x000e2e0000000000 */
[----:B--2---:R-:W-:Y:S01]  /*21c0*/  HMMA.16816.F32 R4, R136, R26, RZ ;  /* 0x0000001a8804723c */ /* 0x004fe200000018ff */
[----:B------:R-:W1:Y:S07]  /*21d0*/  LDSM.16.M88.4 R24, [R205+0x800] ;  /* 0x00080000cd18783b */ /* 0x000e6e0000000200 */
[C---:B------:R-:W-:Y:S01]  /*21e0*/  HMMA.16816.F32 R52, R140.reuse, R34, R12 ;  /* 0x000000228c34723c */ /* 0x040fe2000000180c */
[----:B------:R-:W2:Y:S07]  /*21f0*/  LDSM.16.M88.4 R12, [R205+0x1800] ;  /* 0x00180000cd0c783b */ /* 0x000eae0000000200 */
[C---:B----4-:R-:W-:Y:S01]  /*2200*/  HMMA.16816.F32 R48, R140.reuse, R40, R8 ;  /* 0x000000288c30723c */ /* 0x050fe20000001808 */
[----:B------:R-:W-:Y:S07]  /*2210*/  LDSM.16.M88.4 R8, [R205+0x2800] ;  /* 0x00280000cd08783b */ /* 0x000fee0000000200 */
[C---:B------:R-:W-:Y:S01]  /*2220*/  HMMA.16816.F32 R40, R140.reuse, R42, R4 ;  /* 0x0000002a8c28723c */ /* 0x040fe20000001804 */
[----:B------:R-:W4:Y:S07]  /*2230*/  LDSM.16.M88.4 R4, [R205+0x2000] ;  /* 0x00200000cd04783b */ /* 0x000f2e0000000200 */
[----:B------:R-:W-:Y:S01]  /*2240*/  HMMA.16816.F32 R96, R140, R46, R28 ;  /* 0x0000002e8c60723c */ /* 0x000fe2000000181c */
[----:B------:R-:W5:Y:S07]  /*2250*/  LDSM.16.M88.4 R44, [R205+0x1000] ;  /* 0x00100000cd2c783b */ /* 0x000f6e0000000200 */
[----:B------:R-:W-:Y:S08]  /*2260*/  HMMA.16816.F32 R28, R136, R70, RZ ;  /* 0x00000046881c723c */ /* 0x000ff000000018ff */
[----:B------:R-:W-:Y:S01]  /*2270*/  HMMA.16816.F32 R56, R140, R32, R16 ;  /* 0x000000208c38723c */ /* 0x000fe20000001810 */
[----:B------:R-:W2:Y:S07]  /*2280*/  LDSM.16.M88.4 R16, [R205+0x3800] ;  /* 0x00380000cd10783b */ /* 0x000eae0000000200 */
[----:B-1----:R-:W-:Y:S08]  /*2290*/  HMMA.16816.F32 R32, R164, R26, R96 ;  /* 0x0000001aa420723c */ /* 0x002ff00000001860 */
[----:B------:R-:W-:Y:S08]  /*22a0*/  HMMA.16816.F32 R64, R140, R38, R28 ;  /* 0x000000268c40723c */ /* 0x000ff0000000181c */
[C---:B------:R-:W-:Y:S08]  /*22b0*/  HMMA.16816.F32 R28, R164.reuse, R20, R108 ;  /* 0x00000014a41c723c */ /* 0x040ff0000000186c */
[C---:B------:R-:W-:Y:S01]  /*22c0*/  HMMA.16816.F32 R36, R164.reuse, R24, R104 ;  /* 0x00000018a424723c */ /* 0x040fe20000001868 */
[----:B------:R-:W1:Y:S07]  /*22d0*/  LDSM.16.M88.4 R24, [R205+0x3000] ;  /* 0x00300000cd18783b */ /* 0x000e6e0000000200 */
[C---:B------:R-:W-:Y:S08]  /*22e0*/  HMMA.16816.F32 R20, R164.reuse, R22, R100 ;  /* 0x00000016a414723c */ /* 0x040ff00000001864 */
[C---:B--2---:R-:W-:Y:S08]  /*22f0*/  HMMA.16816.F32 R76, R164.reuse, R12, R76 ;  /* 0x0000000ca44c723c */ /* 0x044ff0000000184c */
[C---:B------:R-:W-:Y:S01]  /*2300*/  HMMA.16816.F32 R80, R164.reuse, R14, R80 ;  /* 0x0000000ea450723c */ /* 0x040fe20000001850 */
[----:B------:R-:W2:Y:S07]  /*2310*/  LDSM.16.M88.4 R12, [R202] ;  /* 0x00000000ca0c783b */ /* 0x000eae0000000200 */
[C---:B----4-:R-:W-:Y:S08]  /*2320*/  HMMA.16816.F32 R84, R164.reuse, R4, R84 ;  /* 0x00000004a454723c */ /* 0x050ff00000001854 */
[C---:B------:R-:W-:Y:S01]  /*2330*/  HMMA.16816.F32 R100, R164.reuse, R6, R88 ;  /* 0x00000006a464723c */ /* 0x040fe20000001858 */
[----:B------:R-:W4:Y:S07]  /*2340*/  LDSM.16.M88.4 R4, [R202+0x800] ;  /* 0x00080000ca04783b */ /* 0x000f2e0000000200 */
[C---:B-----5:R-:W-:Y:S08]  /*2350*/  HMMA.16816.F32 R68, R164.reuse, R46, R92 ;  /* 0x0000002ea444723c */ /* 0x060ff0000000185c */
[C---:B------:R-:W-:Y:S08]  /*2360*/  HMMA.16816.F32 R92, R164.reuse, R8, R72 ;  /* 0x00000008a45c723c */ /* 0x040ff00000001848 */
[C---:B------:R-:W-:Y:S01]  /*2370*/  HMMA.16816.F32 R104, R164.reuse, R10, R64 ;  /* 0x0000000aa468723c */ /* 0x040fe20000001840 */
[----:B------:R-:W5:Y:S07]  /*2380*/  LDSM.16.M88.4 R8, [R202+0x1000] ;  /* 0x00100000ca08783b */ /* 0x000f6e0000000200 */
[C---:B------:R-:W-:Y:S08]  /*2390*/  HMMA.16816.F32 R88, R164.reuse, R16, R48 ;  /* 0x00000010a458723c */ /* 0x040ff00000001830 */
[C---:B------:R-:W-:Y:S01]  /*23a0*/  HMMA.16816.F32 R72, R164.reuse, R18, R40 ;  /* 0x00000012a448723c */ /* 0x040fe20000001828 */
[----:B------:R-:W3:Y:S07]  /*23b0*/  LDSM.16.M88.4 R16, [R202+0x2800] ;  /* 0x00280000ca10783b */ /* 0x000eee0000000200 */
[C---:B-1----:R-:W-:Y:S08]  /*23c0*/  HMMA.16816.F32 R108, R164.reuse, R24, R56 ;  /* 0x00000018a46c723c */ /* 0x042ff00000001838 */
[----:B------:R-:W-:Y:S08]  /*23d0*/  HMMA.16816.F32 R60, R164, R44, R60 ;  /* 0x0000002ca43c723c */ /* 0x000ff0000000183c */
[C---:B--2---:R-:W-:Y:S08]  /*23e0*/  HMMA.16816.F32 R64, R172.reuse, R12, R28 ;  /* 0x0000000cac40723c */ /* 0x044ff0000000181c */
[----:B------:R-:W-:Y:S01]  /*23f0*/  HMMA.16816.F32 R56, R172, R14, R20 ;  /* 0x0000000eac38723c */ /* 0x000fe20000001814 */
[----:B------:R-:W1:Y:S04]  /*2400*/  LDSM.16.M88.4 R12, [R202+0x3800] ;  /* 0x00380000ca0c783b */ /* 0x000e680000000200 */
[----:B------:R-:W-:Y:S03]  /*2410*/  LDSM.16.M88.4 R20, [R201+0x4800] ;  /* 0x00480000c914783b */ /* 0x000fe60000000200 */
[----:B------:R-:W-:Y:S01]  /*2420*/  HMMA.16816.F32 R96, R164, R26, R52 ;  /* 0x0000001aa460723c */ /* 0x000fe20000001834 */
[----:B------:R-:W2:Y:S04]  /*2430*/  LDSM.16.M88.4 R24, [R202+0x1800] ;  /* 0x00180000ca18783b */ /* 0x000ea80000000200 */
[----:B------:R-:W-:Y:S03]  /*2440*/  LDSM.16.M88.4 R52, [R202+0x2000] ;  /* 0x00200000ca34783b */ /* 0x000fe60000000200 */
[C---:B----4-:R-:W-:Y:S01]  /*2450*/  HMMA.16816.F32 R48, R172.reuse, R4, R36 ;  /* 0x00000004ac30723c */ /* 0x050fe20000001824 */
[----:B------:R-:W-:Y:S07]  /*2460*/  LDSM.16.M88.4 R36, [R201+0x4000] ;  /* 0x00400000c924783b */ /* 0x000fee0000000200 */
[C---:B------:R-:W-:Y:S01]  /*2470*/  HMMA.16816.F32 R44, R172.reuse, R6, R32 ;  /* 0x00000006ac2c723c */ /* 0x040fe20000001820 */
[----:B------:R-:W4:Y:S07]  /*2480*/  LDSM.16.M88.4 R4, [R202+0x3000] ;  /* 0x00300000ca04783b */ /* 0x000f2e0000000200 */
[C---:B-----5:R-:W-:Y:S01]  /*2490*/  HMMA.16816.F32 R40, R172.reuse, R8, R60 ;  /* 0x00000008ac28723c */ /* 0x060fe2000000183c */
[----:B------:R-:W-:Y:S07]  /*24a0*/  LDSM.16.M88.4 R60, [R215] ;  /* 0x00000000d73c783b */ /* 0x000fee0000000200 */
[C---:B------:R-:W-:Y:S01]  /*24b0*/  HMMA.16816.F32 R32, R172.reuse, R10, R68 ;  /* 0x0000000aac20723c */ /* 0x040fe20000001844 */
[----:B------:R-:W-:Y:S07]  /*24c0*/  LDSM.16.M88.4 R8, [R201+0x5800] ;  /* 0x00580000c908783b */ /* 0x000fee0000000200 */
[C---:B---3--:R-:W-:Y:S08]  /*24d0*/  HMMA.16816.F32 R92, R172.reuse, R16, R92 ;  /* 0x00000010ac5c723c */ /* 0x048ff0000000185c */
[C---:B------:R-:W-:Y:S01]  /*24e0*/  HMMA.16816.F32 R104, R172.reuse, R18, R104 ;  /* 0x00000012ac68723c */ /* 0x040fe20000001868 */
[----:B------:R-:W3:Y:S07]  /*24f0*/  LDSM.16.M88.4 R16, [R201+0x5000] ;  /* 0x00500000c910783b */ /* 0x000eee0000000200 */
[C---:B-1----:R-:W-:Y:S08]  /*2500*/  HMMA.16816.F32 R116, R172.reuse, R12, R88 ;  /* 0x0000000cac74723c */ /* 0x042ff00000001858 */
[C---:B------:R-:W-:Y:S01]  /*2510*/  HMMA.16816.F32 R112, R172.reuse, R14, R72 ;  /* 0x0000000eac70723c */ /* 0x040fe20000001848 */
[----:B------:R-:W1:Y:S07]  /*2520*/  LDSM.16.M88.4 R12, [R201+0x6800] ;  /* 0x00680000c90c783b */ /* 0x000e6e0000000200 */
[C---:B--2---:R-:W-:Y:S08]  /*2530*/  HMMA.16816.F32 R28, R172.reuse, R24, R76 ;  /* 0x00000018ac1c723c */ /* 0x044ff0000000184c */
[C---:B----4-:R-:W-:Y:S08]  /*2540*/  HMMA.16816.F32 R120, R172.reuse, R6, R96 ;  /* 0x00000006ac78723c */ /* 0x050ff00000001860 */
[----:B------:R-:W-:Y:S08]  /*2550*/  HMMA.16816.F32 R24, R172, R26, R80 ;  /* 0x0000001aac18723c */ /* 0x000ff00000001850 */
[----:B------:R-:W-:Y:S01]  /*2560*/  HMMA.16816.F32 R96, R176, R22, R44 ;  /* 0x00000016b060723c */ /* 0x000fe2000000182c */
[----:B------:R-:W2:Y:S07]  /*2570*/  LDSM.16.M88.4 R44, [R201+0x7000] ;  /* 0x00700000c92c783b */ /* 0x000eae0000000200 */
[C---:B------:R-:W-:Y:S01]  /*2580*/  HMMA.16816.F32 R124, R172.reuse, R4, R108 ;  /* 0x00000004ac7c723c */ /* 0x040fe2000000186c */
[----:B------:R-:W4:Y:S07]  /*2590*/  LDSM.16.M88.4 R4, [R201+0x6000] ;  /* 0x00600000c904783b */ /* 0x000f2e0000000200 */
[C---:B------:R-:W-:Y:S08]  /*25a0*/  HMMA.16816.F32 R68, R172.reuse, R52, R84 ;  /* 0x00000034ac44723c */ /* 0x040ff00000001854 */
[----:B------:R-:W-:Y:S01]  /*25b0*/  HMMA.16816.F32 R84, R172, R54, R100 ;  /* 0x00000036ac54723c */ /* 0x000fe20000001864 */
[----:B------:R-:W5:Y:S07]  /*25c0*/  LDSM.16.M88.4 R52, [R213] ;  /* 0x00000000d534783b */ /* 0x000f6e0000000200 */
[C---:B------:R-:W-:Y:S01]  /*25d0*/  HMMA.16816.F32 R72, R176.reuse, R36, R64 ;  /* 0x00000024b048723c */ /* 0x040fe20000001840 */
[----:B------:R-:W1:Y:S07]  /*25e0*/  LDSM.16.M88.4 R64, [R201+0x7800] ;  /* 0x00780000c940783b */ /* 0x000e6e0000000200 */
[C---:B------:R-:W-:Y:S01]  /*25f0*/  HMMA.16816.F32 R108, R176.reuse, R38, R56 ;  /* 0x00000026b06c723c */ /* 0x040fe20000001838 */
[----:B------:R-:W1:Y:S07]  /*2600*/  LDSM.16.M88.4 R56, [R214] ;  /* 0x00000000d638783b */ /* 0x000e6e0000000200 */
[C---:B------:R-:W-:Y:S08]  /*2610*/  HMMA.16816.F32 R100, R176.reuse, R20, R48 ;  /* 0x00000014b064723c */ /* 0x040ff00000001830 */
[C---:B---3--:R-:W-:Y:S01]  /*2620*/  HMMA.16816.F32 R88, R176.reuse, R16, R40 ;  /* 0x00000010b058723c */ /* 0x048fe20000001828 */
[----:B------:R-:W3:Y:S07]  /*2630*/  LDSM.16.M88.4 R40, [R212] ;  /* 0x00000000d428783b */ /* 0x000eee0000000200 */
[C---:B------:R-:W-:Y:S01]  /*2640*/  HMMA.16816.F32 R76, R176.reuse, R8, R28 ;  /* 0x00000008b04c723c */ /* 0x040fe2000000181c */
[----:B------:R-:W3:Y:S07]  /*2650*/  LDSM.16.M88.4 R28, [R210] ;  /* 0x00000000d21c783b */ /* 0x000eee0000000200 */
[C---:B------:R-:W-:Y:S01]  /*2660*/  HMMA.16816.F32 R48, R176.reuse, R10, R24 ;  /* 0x0000000ab030723c */ /* 0x040fe20000001818 */
[----:B------:R-:W3:Y:S07]  /*2670*/  LDSM.16.M88.4 R24, [R209] ;  /* 0x00000000d118783b */ /* 0x000eee0000000200 */
[C---:B------:R-:W-:Y:S01]  /*2680*/  HMMA.16816.F32 R80, R176.reuse, R18, R32 ;  /* 0x00000012b050723c */ /* 0x040fe20000001820 */
[----:B------:R-:W3:Y:S07]  /*2690*/  LDSM.16.M88.4 R32, [R211] ;  /* 0x00000000d320783b */ /* 0x000eee0000000200 */
[C---:B-1----:R-:W-:Y:S08]  /*26a0*/  HMMA.16816.F32 R16, R176.reuse, R12, R92 ;  /* 0x0000000cb010723c */ /* 0x042ff0000000185c */
[C---:B------:R-:W-:Y:S08]  /*26b0*/  HMMA.16816.F32 R12, R176.reuse, R14, R104 ;  /* 0x0000000eb00c723c */ /* 0x040ff00000001868 */
[C---:B--2---:R-:W-:Y:S08]  /*26c0*/  HMMA.16816.F32 R8, R176.reuse, R44, R124 ;  /* 0x0000002cb008723c */ /* 0x044ff0000000187c */
[C---:B----4-:R-:W-:Y:S01]  /*26d0*/  HMMA.16816.F32 R36, R176.reuse, R4, R68 ;  /* 0x00000004b024723c */ /* 0x050fe20000001844 */
[----:B------:R-:W1:Y:S07]  /*26e0*/  LDSM.16.M88.4 R68, [R208] ;  /* 0x00000000d044783b */ /* 0x000e6e0000000200 */
[----:B------:R-:W-:Y:S01]  /*26f0*/  HMMA.16816.F32 R20, R176, R6, R84 ;  /* 0x00000006b014723c */ /* 0x000fe20000001854 */
[----:B------:R-:W-:Y:S07]  /*2700*/  LDSM.16.M88.4 R84, [R205+0x5000] ;  /* 0x00500000cd54783b */ /* 0x000fee0000000200 */
[----:B-----5:R-:W-:Y:S01]  /*2710*/  HMMA.16816.F32 R128, R180, R54, R80 ;  /* 0x00000036b480723c */ /* 0x020fe20000001850 */
[----:B------:R-:W2:Y:S07]  /*2720*/  LDSM.16.M88.4 R80, [R205+0x4800] ;  /* 0x00480000cd50783b */ /* 0x000eae0000000200 */
[C---:B------:R-:W-:Y:S08]  /*2730*/  HMMA.16816.F32 R4, R176.reuse, R46, R120 ;  /* 0x0000002eb004723c */ /* 0x040ff00000001878 */
[C---:B------:R-:W-:Y:S08]  /*2740*/  HMMA.16816.F32 R44, R176.reuse, R64, R116 ;  /* 0x00000040b02c723c */ /* 0x040ff00000001874 */
[----:B------:R-:W-:Y:S08]  /*2750*/  HMMA.16816.F32 R64, R176, R66, R112 ;  /* 0x00000042b040723c */ /* 0x000ff00000001870 */
[C---:B------:R-:W-:Y:S08]  /*2760*/  HMMA.16816.F32 R116, R180.reuse, R56, R100 ;  /* 0x00000038b474723c */ /* 0x040ff00000001864 */
[C---:B------:R-:W-:Y:S01]  /*2770*/  HMMA.16816.F32 R104, R180.reuse, R58, R96 ;  /* 0x0000003ab468723c */ /* 0x040fe20000001860 */
[----:B------:R-:W-:Y:S07]  /*2780*/  LDSM.16.M88.4 R56, [R202+0x4800] ;  /* 0x00480000ca38783b */ /* 0x000fee0000000200 */
[C---:B---3--:R-:W-:Y:S08]  /*2790*/  HMMA.16816.F32 R124, R180.reuse, R40, R76 ;  /* 0x00000028b47c723c */ /* 0x048ff0000000184c */
[C---:B------:R-:W-:Y:S01]  /*27a0*/  HMMA.16816.F32 R100, R180.reuse, R28, R16 ;  /* 0x0000001cb464723c */ /* 0x040fe20000001810 */
[----:B------:R-:W3:Y:S07]  /*27b0*/  LDSM.16.M88.4 R16, [R205+0x6000] ;  /* 0x00600000cd10783b */ /* 0x000eee0000000200 */
[C---:B------:R-:W-:Y:S01]  /*27c0*/  HMMA.16816.F32 R96, R180.reuse, R30, R12 ;  /* 0x0000001eb460723c */ /* 0x040fe2000000180c */
[----:B------:R-:W4:Y:S04]  /*27d0*/  LDSM.16.M88.4 R12, [R205+0x6800] ;  /* 0x00680000cd0c783b */ /* 0x000f280000000200 */
[----:B------:R-:W-:Y:S03]  /*27e0*/  LDSM.16.M88.4 R28, [R205+0x7800] ;  /* 0x00780000cd1c783b */ /* 0x000fe60000000200 */
[C---:B------:R-:W-:Y:S01]  /*27f0*/  HMMA.16816.F32 R76, R180.reuse, R24, R8 ;  /* 0x00000018b44c723c */ /* 0x040fe20000001808 */
[----:B------:R-:W5:Y:S07]  /*2800*/  LDSM.16.M88.4 R8, [R205+0x7000] ;  /* 0x00700000cd08783b */ /* 0x000f6e0000000200 */
[C---:B------:R-:W-:Y:S08]  /*2810*/  HMMA.16816.F32 R72, R180.reuse, R60, R72 ;  /* 0x0000003cb448723c */ /* 0x040ff00000001848 */
[C---:B------:R-:W-:Y:S01]  /*2820*/  HMMA.16816.F32 R108, R180.reuse, R62, R108 ;  /* 0x0000003eb46c723c */ /* 0x040fe2000000186c */
[----:B------:R-:W-:Y:S07]  /*2830*/  LDSM.16.M88.4 R60, [R202+0x4000] ;  /* 0x00400000ca3c783b */ /* 0x000fee0000000200 */
[C---:B------:R-:W-:Y:S08]  /*2840*/  HMMA.16816.F32 R88, R180.reuse, R52, R88 ;  /* 0x00000034b458723c */ /* 0x040ff00000001858 */
[C---:B------:R-:W-:Y:S01]  /*2850*/  HMMA.16816.F32 R92, R180.reuse, R34, R20 ;  /* 0x00000022b45c723c */ /* 0x040fe20000001814 */
[----:B------:R-:W2:Y:S07]  /*2860*/  LDSM.16.M88.4 R20, [R205+0x5800] ;  /* 0x00580000cd14783b */ /* 0x000eae0000000200 */
[C---:B------:R-:W-:Y:S08]  /*2870*/  HMMA.16816.F32 R112, R180.reuse, R32, R36 ;  /* 0x00000020b470723c */ /* 0x040ff00000001824 */
[C---:B------:R-:W-:Y:S08]  /*2880*/  HMMA.16816.F32 R4, R180.reuse, R26, R4 ;  /* 0x0000001ab404723c */ /* 0x040ff00000001804 */
[C---:B------:R-:W-:Y:S08]  /*2890*/  HMMA.16816.F32 R120, R180.reuse, R42, R48 ;  /* 0x0000002ab478723c */ /* 0x040ff00000001830 */
[C---:B-1----:R-:W-:Y:S08]  /*28a0*/  HMMA.16816.F32 R24, R180.reuse, R68, R44 ;  /* 0x00000044b418723c */ /* 0x042ff0000000182c */
[----:B------:R-:W-:Y:S01]  /*28b0*/  HMMA.16816.F32 R32, R180, R70, R64 ;  /* 0x00000046b420723c */ /* 0x000fe20000001840 */
[----:B------:R-:W1:Y:S07]  /*28c0*/  LDSM.16.M88.4 R64, [R202+0x5000] ;  /* 0x00500000ca40783b */ /* 0x000e6e0000000200 */
[C---:B------:R-:W-:Y:S08]  /*28d0*/  HMMA.16816.F32 R52, R184.reuse, R132, R72 ;  /* 0x00000084b834723c */ /* 0x040ff00000001848 */
[C---:B------:R-:W-:Y:S01]  /*28e0*/  HMMA.16816.F32 R48, R184.reuse, R134, R108 ;  /* 0x00000086b830723c */ /* 0x040fe2000000186c */
[----:B------:R-:W-:Y:S07]  /*28f0*/  LDSM.16.M88.4 R132, [R202+0x7000] ;  /* 0x00700000ca84783b */ /* 0x000fee0000000200 */
[C---:B--2---:R-:W-:Y:S01]  /*2900*/  HMMA.16816.F32 R44, R184.reuse, R80, R116 ;  /* 0x00000050b82c723c */ /* 0x044fe20000001874 */
[----:B------:R-:W-:Y:S07]  /*2910*/  LDSM.16.M88.4 R116, [R202+0x6800] ;  /* 0x00680000ca74783b */ /* 0x000fee0000000200 */
[C---:B------:R-:W-:Y:S01]  /*2920*/  HMMA.16816.F32 R40, R184.reuse, R82, R104 ;  /* 0x00000052b828723c */ /* 0x040fe20000001868 */
[----:B------:R-:W-:Y:S07]  /*2930*/  LDSM.16.M88.4 R104, [R202+0x6000] ;  /* 0x00600000ca68783b */ /* 0x000fee0000000200 */
[C---:B------:R-:W-:Y:S01]  /*2940*/  HMMA.16816.F32 R36, R184.reuse, R84, R88 ;  /* 0x00000054b824723c */ /* 0x040fe20000001858 */
[----:B------:R-:W2:Y:S07]  /*2950*/  LDSM.16.M88.4 R88, [R202+0x5800] ;  /* 0x00580000ca58783b */ /* 0x000eae0000000200 */
[----:B------:R-:W-:Y:S01]  /*2960*/  HMMA.16816.F32 R68, R184, R86, R128 ;  /* 0x00000056b844723c */ /* 0x000fe20000001880 */
[----:B------:R-:W1:Y:S01]  /*2970*/  LDSM.16.M88.4 R128, [R202+0x7800] ;  /* 0x00780000ca80783b */ /* 0x000e620000000200 */
[----:B------:R-:W-:Y:S01]  /*2980*/  ISETP.GE.AND P0, PT, R168, 0x2, PT ;  /* 0x00000002a800780c */ /* 0x000fe20003f06270 */
[----:B------:R-:W-:-:S05]  /*2990*/  DEPBAR.LE SB0, 0x0 ;  /* 0x000080000000791a */ /* 0x000fca0000000000 */
[C---:B---3--:R-:W-:Y:S08]  /*29a0*/  HMMA.16816.F32 R84, R184.reuse, R16, R112 ;  /* 0x00000010b854723c */ /* 0x048ff00000001870 */
[C---:B------:R-:W-:Y:S08]  /*29b0*/  HMMA.16816.F32 R92, R184.reuse, R18, R92 ;  /* 0x00000012b85c723c */ /* 0x040ff0000000185c */
[C---:B----4-:R-:W-:Y:S08]  /*29c0*/  HMMA.16816.F32 R100, R184.reuse, R12, R100 ;  /* 0x0000000cb864723c */ /* 0x050ff00000001864 */
[C---:B------:R-:W-:Y:S08]  /*29d0*/  HMMA.16816.F32 R96, R184.reuse, R14, R96 ;  /* 0x0000000eb860723c */ /* 0x040ff00000001860 */
[C---:B-----5:R-:W-:Y:S08]  /*29e0*/  HMMA.16816.F32 R16, R184.reuse, R8, R76 ;  /* 0x00000008b810723c */ /* 0x060ff0000000184c */
[C---:B------:R-:W-:Y:S08]  /*29f0*/  HMMA.16816.F32 R12, R184.reuse, R10, R4 ;  /* 0x0000000ab80c723c */ /* 0x040ff00000001804 */
[C---:B------:R-:W-:Y:S08]  /*2a00*/  HMMA.16816.F32 R72, R184.reuse, R20, R124 ;  /* 0x00000014b848723c */ /* 0x040ff0000000187c */
[C---:B------:R-:W-:Y:S08]  /*2a10*/  HMMA.16816.F32 R80, R184.reuse, R22, R120 ;  /* 0x00000016b850723c */ /* 0x040ff00000001878 */
[C---:B------:R-:W-:Y:S08]  /*2a20*/  HMMA.16816.F32 R8, R184.reuse, R28, R24 ;  /* 0x0000001cb808723c */ /* 0x040ff00000001818 */
[----:B------:R-:W-:Y:S01]  /*2a30*/  HMMA.16816.F32 R4, R184, R30, R32 ;  /* 0x0000001eb804723c */ /* 0x000fe20000001820 */
[----:B------:R-:W-:Y:S07]  /*2a40*/  BSSY B0, `(.L_x_441) ;  /* 0x0000034000007945 */ /* 0x000fee0003800000 */
[C---:B------:R-:W-:Y:S08]  /*2a50*/  HMMA.16816.F32 R108, R188.reuse, R62, R48 ;  /* 0x0000003ebc6c723c */ /* 0x040ff00000001830 */
[C---:B------:R-:W-:Y:S08]  /*2a60*/  HMMA.16816.F32 R112, R188.reuse, R60, R52 ;  /* 0x0000003cbc70723c */ /* 0x040ff00000001834 */
[C---:B------:R-:W-:Y:S08]  /*2a70*/  HMMA.16816.F32 R48, R188.reuse, R56, R44 ;  /* 0x00000038bc30723c */ /* 0x040ff0000000182c */
[C---:B------:R-:W-:Y:S08]  /*2a80*/  HMMA.16816.F32 R76, R188.reuse, R58, R40 ;  /* 0x0000003abc4c723c */ /* 0x040ff00000001828 */
[C---:B-1----:R-:W-:Y:S08]  /*2a90*/  HMMA.16816.F32 R28, R188.reuse, R64, R36 ;  /* 0x00000040bc1c723c */ /* 0x042ff00000001824 */
        /* <DEDUP_REMOVED lines=10> */
[----:B------:R-:W-:Y:S01]  /*2b40*/  HMMA.16816.F32 R64, R188, R130, R4 ;  /* 0x00000082bc40723c */ /* 0x000fe20000001804 */
[----:B------:R-:W-:Y:S06]  /*2b50*/  BAR.SYNC.DEFER_BLOCKING 0x0 ;  /* 0x0000000000007b1d */ /* 0x000fec0000010000 */
[----:B------:R-:W-:Y:S01]  /*2b60*/  @!UPT UIADD3 URZ, URZ, URZ, URZ ;  /* 0x0000003f3f3ff290 */ /* 0x000fe2000fffe03f */
[----:B------:R-:W-:Y:S11]  /*2b70*/  @!P0 BRA `(.L_x_442) ;  /* 0x0000020000008947 */ /* 0x000ff60003800000 */
[----:B------:R-:W-:Y:S01]  /*2b80*/  IADD3 R2, R168, -0x2, RZ ;  /* 0xfffffffea8027810 */ /* 0x000fe20007ffe0ff */
[C---:B------:R-:W-:Y:S01]  /*2b90*/  IMAD.SHL.U32 R8, R145.reuse, 0x40, RZ ;  /* 0x0000004091087824 */ /* 0x040fe200078e00ff */
[----:B------:R-:W-:-:S02]  /*2ba0*/  SHF.L.U64.HI R9, R145, 0x6, R146 ;  /* 0x0000000691097819 */ /* 0x000fc40000010292 */
[----:B------:R-:W-:Y:S01]  /*2bb0*/  SHF.R.S32.HI R3, RZ, 0x1f, R2 ;  /* 0x0000001fff037819 */ /* 0x000fe20000011402 */
[----:B------:R-:W-:-:S04]  /*2bc0*/  IMAD.WIDE.U32 R4, R2, c[0x0][0x1e0], RZ ;  /* 0x0000780002047a25 */ /* 0x000fc800078e00ff */
[----:B------:R-:W-:-:S04]  /*2bd0*/  IMAD R3, R3, c[0x0][0x1e0], RZ ;  /* 0x0000780003037a24 */ /* 0x000fc800078e02ff */
[----:B------:R-:W-:Y:S01]  /*2be0*/  IMAD R2, R2, c[0x0][0x1e4], R3 ;  /* 0x0000790002027a24 */ /* 0x000fe200078e0203 */
[----:B------:R-:W-:-:S03]  /*2bf0*/  LEA R3, P0, R4, R154, 0x7 ;  /* 0x0000009a04037211 */ /* 0x000fc600078038ff */
[----:B------:R-:W-:Y:S01]  /*2c00*/  IMAD.IADD R5, R5, 0x1, R2 ;  /* 0x0000000105057824 */ /* 0x000fe200078e0202 */
[----:B------:R-:W-:-:S04]  /*2c10*/  LEA R2, P2, R3, c[0x0][0x1c8], 0x1 ;  /* 0x0000720003027a11 */ /* 0x000fc800078408ff */
[----:B------:R-:W-:Y:S02]  /*2c20*/  LEA.HI.X R5, R4, R150, R5, 0x7, P0 ;  /* 0x0000009604057211 */ /* 0x000fe400000f3c05 */
[----:B------:R-:W-:Y:S02]  /*2c30*/  ISETP.GE.AND P0, PT, R148, c[0x0][0x1d4], PT ;  /* 0x0000750094007a0c */ /* 0x000fe40003f06270 */
[----:B------:R-:W-:Y:S02]  /*2c40*/  IADD3 R6, P1, R8, R2, RZ ;  /* 0x0000000208067210 */ /* 0x000fe40007f3e0ff */
[----:B------:R-:W-:Y:S02]  /*2c50*/  LEA.HI.X R3, R3, c[0x0][0x1cc], R5, 0x1, P2 ;  /* 0x0000730003037a11 */ /* 0x000fe400010f0c05 */
[-C--:B------:R-:W-:Y:S02]  /*2c60*/  IADD3 R4, P2, R6, R8.reuse, RZ ;  /* 0x0000000806047210 */ /* 0x080fe40007f5e0ff */
[----:B------:R-:W-:Y:S01]  /*2c70*/  IADD3 R10, P5, P3, R8, 0x80, R2 ;  /* 0x00000080080a7810 */ /* 0x000fe20007bbe002 */
[----:B------:R-:W-:Y:S01]  /*2c80*/  IMAD.X R7, R9, 0x1, R3, P1 ;  /* 0x0000000109077824 */ /* 0x000fe200008e0603 */
[----:B------:R-:W-:-:S02]  /*2c90*/  IADD3 R8, P1, R4, R8, RZ ;  /* 0x0000000804087210 */ /* 0x000fc40007f3e0ff */
[----:B------:R-:W-:Y:S01]  /*2ca0*/  IADD3.X R11, R9, RZ, R3, P5, P3 ;  /* 0x000000ff090b7210 */ /* 0x000fe20002fe6403 */
[--C-:B------:R-:W-:Y:S01]  /*2cb0*/  IMAD.X R5, R7, 0x1, R9.reuse, P2 ;  /* 0x0000000107057824 */ /* 0x100fe200010e0609 */
[----:B------:R-:W-:Y:S01]  /*2cc0*/  @!PT LDS RZ, [RZ] ;  /* 0x00000000fffff984 */ /* 0x000fe20000000800 */
[----:B------:R-:W-:Y:S01]  /*2cd0*/  @!PT LDS RZ, [RZ] ;  /* 0x00000000fffff984 */ /* 0x000fe20000000800 */
[----:B------:R-:W-:Y:S01]  /*2ce0*/  @!PT LDS RZ, [RZ] ;  /* 0x00000000fffff984 */ /* 0x000fe20000000800 */
[----:B------:R1:W-:Y:S03]  /*2cf0*/  LDGSTS.E.BYPASS.LTC128B.128 [R228+0x8100], [R2.64], !P0 ;  /* 0x0810000002e47fae */ /* 0x0003e6000c101d46 */
[----:B------:R-:W-:Y:S01]  /*2d00*/  IMAD.X R9, R5, 0x1, R9, P1 ;  /* 0x0000000105097824 */ /* 0x000fe200008e0609 */
[----:B------:R1:W-:Y:S04]  /*2d10*/  LDGSTS.E.BYPASS.LTC128B.128 [R228+0xc100], [R2.64+0x80], !P6 ;  /* 0x0c10008002e47fae */ /* 0x0003e8000f101d46 */
[----:B------:R1:W-:Y:S04]  /*2d20*/  LDGSTS.E.BYPASS.LTC128B.128 [R228+0x9100], [R6.64], !P0 ;  /* 0x0910000006e47fae */ /* 0x0003e8000c101d46 */
[----:B------:R1:W-:Y:S04]  /*2d30*/  LDGSTS.E.BYPASS.LTC128B.128 [R228+0xd100], [R10.64], !P6 ;  /* 0x0d1000000ae47fae */ /* 0x0003e8000f101d46 */
[----:B------:R1:W-:Y:S04]  /*2d40*/  LDGSTS.E.BYPASS.LTC128B.128 [R228+0xa100], [R4.64], !P0 ;  /* 0x0a10000004e47fae */ /* 0x0003e8000c101d46 */
[----:B------:R1:W-:Y:S04]  /*2d50*/  LDGSTS.E.BYPASS.LTC128B.128 [R228+0xe100], [R4.64+0x80], !P6 ;  /* 0x0e10008004e47fae */ /* 0x0003e8000f101d46 */
[----:B------:R1:W-:Y:S04]  /*2d60*/  LDGSTS.E.BYPASS.LTC128B.128 [R228+0xb100], [R8.64], !P0 ;  /* 0x0b10000008e47fae */ /* 0x0003e8000c101d46 */
[----:B------:R1:W-:Y:S02]  /*2d70*/  LDGSTS.E.BYPASS.LTC128B.128 [R228+0xf100], [R8.64+0x80], !P6 ;  /* 0x0f10008008e47fae */ /* 0x0003e4000f101d46 */
.L_x_442:
[----:B------:R-:W-:Y:S05]  /*2d80*/  BSYNC B0 ;  /* 0x0000000000007941 */ /* 0x000fea0003800000 */
.L_x_441:
[----:B-1----:R-:W2:Y:S04]  /*2d90*/  LDL R2, [R1+0x40] ;  /* 0x0000400001027983 */ /* 0x002ea80000100800 */
[----:B------:R-:W3:Y:S01]  /*2da0*/  LDL R6, [R1+0x44] ;  /* 0x0000440001067983 */ /* 0x000ee20000100800 */
[----:B------:R-:W-:-:S03]  /*2db0*/  IMAD R0, R0, R147, 0x1 ;  /* 0x0000000100007424 */ /* 0x000fc600078e0293 */
[----:B------:R-:W0:Y:S01]  /*2dc0*/  LDGDEPBAR ;  /* 0x00000000000079af */ /* 0x000e220000000000 */
[----:B--2---:R-:W-:-:S04]  /*2dd0*/  IMAD.IADD R2, R2, 0x1, R153 ;  /* 0x0000000102027824 */ /* 0x004fc800078e0299 */
[----:B------:R-:W-:Y:S01]  /*2de0*/  @P4 IMAD.HI.U32 R3, R2, c[0x0][0x2c8], RZ ;  /* 0x0000b20002034a27 */ /* 0x000fe200078e00ff */
[----:B---3--:R-:W-:-:S04]  /*2df0*/  IADD3 R0, -R6, c[0x0][0x1d0], R0 ;  /* 0x0000740006007a10 */ /* 0x008fc80007ffe100 */
[----:B------:R-:W-:Y:S01]  /*2e00*/  @P4 SHF.R.U32.HI R2, RZ, c[0x0][0x2cc], R3 ;  /* 0x0000b300ff024a19 */ /* 0x000fe20000011603 */
[----:B------:R-:W-:Y:S01]  /*2e10*/  IMAD.IADD R3, R144, 0x1, -R6 ;  /* 0x0000000190037824 */ /* 0x000fe200078e0a06 */
[----:B------:R-:W-:-:S03]  /*2e20*/  IADD3 R0, R0, -c[0x0][0x168], RZ ;  /* 0x80005a0000007a10 */ /* 0x000fc60007ffe0ff */
[----:B------:R-:W1:Y:S04]  /*2e30*/  SHFL.IDX PT, R5, R2, RZ, 0x1c1f ;  /* 0x001c1fff02057589 */ /* 0x000e6800000e0000 */
[----:B------:R1:W2:Y:S02]  /*2e40*/  SHFL.IDX PT, R4, R2, 0x1, 0x1c1f ;  /* 0x003c1f0002047f89 */ /* 0x0002a400000e0000 */
[C---:B-1----:R-:W-:Y:S02]  /*2e50*/  IMAD.IADD R2, R0.reuse, 0x1, R5 ;  /* 0x0000000100027824 */ /* 0x042fe400078e0205 */
[----:B--2---:R-:W-:-:S03]  /*2e60*/  IMAD.IADD R0, R0, 0x1, R4 ;  /* 0x0000000100007824 */ /* 0x004fc600078e0204 */
[C---:B------:R-:W-:Y:S02]  /*2e70*/  IMNMX R2, R3.reuse, R2, PT ;  /* 0x0000000203027217 */ /* 0x040fe40003800200 */
[----:B------:R-:W-:Y:S02]  /*2e80*/  IMNMX R0, R3, R0, PT ;  /* 0x0000000003007217 */ /* 0x000fe40003800200 */
[C---:B------:R-:W-:Y:S02]  /*2e90*/  ISETP.GT.AND P3, PT, R2.reuse, RZ, PT ;  /* 0x000000ff0200720c */ /* 0x040fe40003f64270 */
[----:B------:R-:W-:Y:S02]  /*2ea0*/  ISETP.GT.AND P2, PT, R2, 0x1, PT ;  /* 0x000000010200780c */ /* 0x000fe40003f44270 */
[----:B------:R-:W-:Y:S02]  /*2eb0*/  FSEL R5, R112, -INF , P3 ;  /* 0xff80000070057808 */ /* 0x000fe40001800000 */
[----:B------:R-:W-:-:S02]  /*2ec0*/  FSEL R6, R113, -INF , P2 ;  /* 0xff80000071067808 */ /* 0x000fc40001000000 */
[C---:B------:R-:W-:Y:S02]  /*2ed0*/  ISETP.GT.AND P3, PT, R2.reuse, 0x8, PT ;  /* 0x000000080200780c */ /* 0x040fe40003f64270 */
[----:B------:R-:W-:Y:S02]  /*2ee0*/  ISETP.GT.AND P2, PT, R2, 0x9, PT ;  /* 0x000000090200780c */ /* 0x000fe40003f44270 */
[----:B------:R-:W-:Y:S02]  /*2ef0*/  FSEL R7, R108, -INF , P3 ;  /* 0xff8000006c077808 */ /* 0x000fe40001800000 */
[----:B------:R-:W-:Y:S02]  /*2f00*/  FMNMX.FTZ R3, R5, R6, !PT ;  /* 0x0000000605037209 */ /* 0x000fe40007810000 */
[----:B------:R-:W-:Y:S02]  /*2f10*/  FSEL R8, R109, -INF , P2 ;  /* 0xff8000006d087808 */ /* 0x000fe40001000000 */
[----:B------:R-:W-:-:S02]  /*2f20*/  ISETP.GT.AND P3, PT, R2, 0x10, PT ;  /* 0x000000100200780c */ /* 0x000fc40003f64270 */
[----:B------:R-:W-:Y:S02]  /*2f30*/  FMNMX.FTZ R3, R7, R3, !PT ;  /* 0x0000000307037209 */ /* 0x000fe40007810000 */
[----:B------:R-:W-:Y:S02]  /*2f40*/  ISETP.GT.AND P1, PT, R0, RZ, PT ;  /* 0x000000ff0000720c */ /* 0x000fe40003f24270 */
[----:B------:R-:W-:Y:S02]  /*2f50*/  ISETP.GT.AND P2, PT, R2, 0x11, PT ;  /* 0x000000110200780c */ /* 0x000fe40003f44270 */
[----:B------:R-:W-:Y:S02]  /*2f60*/  FSEL R36, R48, -INF , P3 ;  /* 0xff80000030247808 */ /* 0x000fe40001800000 */
[----:B------:R-:W-:Y:S02]  /*2f70*/  FMNMX.FTZ R3, R8, R3, !PT ;  /* 0x0000000308037209 */ /* 0x000fe40007810000 */
[----:B------:R-:W-:-:S02]  /*2f80*/  ISETP.GT.AND P0, PT, R0, 0x1, PT ;  /* 0x000000010000780c */ /* 0x000fc40003f04270 */
[----:B------:R-:W-:Y:S02]  /*2f90*/  FSEL R9, R114, -INF , P1 ;  /* 0xff80000072097808 */ /* 0x000fe40000800000 */
[----:B------:R-:W-:Y:S02]  /*2fa0*/  FSEL R37, R49, -INF , P2 ;  /* 0xff80000031257808 */ /* 0x000fe40001000000 */
[----:B------:R-:W-:Y:S02]  /*2fb0*/  ISETP.GT.AND P3, PT, R2, 0x18, PT ;  /* 0x000000180200780c */ /* 0x000fe40003f64270 */
[----:B------:R-:W-:Y:S02]  /*2fc0*/  FMNMX.FTZ R3, R36, R3, !PT ;  /* 0x0000000324037209 */ /* 0x000fe40007810000 */
[----:B------:R-:W-:Y:S02]  /*2fd0*/  FSEL R16, R115, -INF , P0 ;  /* 0xff80000073107808 */ /* 0x000fe40000000000 */
[----:B------:R-:W-:-:S02]  /*2fe0*/  ISETP.GT.AND P1, PT, R0, 0x8, PT ;  /* 0x000000080000780c */ /* 0x000fc40003f24270 */
[----:B------:R-:W-:Y:S02]  /*2ff0*/  ISETP.GT.AND P2, PT, R2, 0x19, PT ;  /* 0x000000190200780c */ /* 0x000fe40003f44270 */
[----:B------:R-:W-:Y:S02]  /*3000*/  FSEL R38, R76, -INF , P3 ;  /* 0xff8000004c267808 */ /* 0x000fe40001800000 */
[----:B------:R-:W-:Y:S02]  /*3010*/  FMNMX.FTZ R3, R37, R3, !PT ;  /* 0x0000000325037209 */ /* 0x000fe40007810000 */
[----:B------:R-:W-:Y:S02]  /*3020*/  ISETP.GT.AND P0, PT, R0, 0x9, PT ;  /* 0x000000090000780c */ /* 0x000fe40003f04270 */
[----:B------:R-:W-:Y:S02]  /*3030*/  FSEL R17, R110, -INF , P1 ;  /* 0xff8000006e117808 */ /* 0x000fe40000800000 */
[----:B------:R-:W-:-:S02]  /*3040*/  FMNMX.FTZ R4, R9, R16, !PT ;  /* 0x0000001009047209 */ /* 0x000fc40007810000 */
[----:B------:R-:W-:Y:S02]  /*3050*/  FSEL R39, R77, -INF , P2 ;  /* 0xff8000004d277808 */ /* 0x000fe40001000000 */
[----:B------:R-:W-:Y:S02]  /*3060*/  ISETP.GT.AND P3, PT, R2, 0x20, PT ;  /* 0x000000200200780c */ /* 0x000fe40003f64270 */
[----:B------:R-:W-:Y:S02]  /*3070*/  FMNMX.FTZ R3, R38, R3, !PT ;  /* 0x0000000326037209 */ /* 0x000fe40007810000 */
[----:B------:R-:W-:Y:S02]  /*3080*/  FSEL R18, R111, -INF , P0 ;  /* 0xff8000006f127808 */ /* 0x000fe40000000000 */
[----:B------:R-:W-:Y:S02]  /*3090*/  ISETP.GT.AND P1, PT, R0, 0x10, PT ;  /* 0x000000100000780c */ /* 0x000fe40003f24270 */
[----:B------:R-:W-:-:S02]  /*30a0*/  FMNMX.FTZ R4, R17, R4, !PT ;  /* 0x0000000411047209 */ /* 0x000fc40007810000 */
        /* <DEDUP_REMOVED lines=34> */
[----:B------:R-:W-:Y:S01]  /*32d0*/  ISETP.GT.AND P1, PT, R0, 0x28, PT ;  /* 0x000000280000780c */ /* 0x000fe20003f24270 */
[----:B------:R-:W-:Y:S01]  /*32e0*/  LDSM.16.MT88.4 R28, [R200+0x4000] ;  /* 0x00400000c81c783b */ /* 0x000fe20000004200 */
        /* <DEDUP_REMOVED lines=38> */
[----:B------:R-:W-:Y:S01]  /*3550*/  LDSM.16.MT88.4 R32, [R223] ;  /* 0x00000000df20783b */ /* 0x000fe20000004200 */
[----:B------:R-:W-:-:S02]  /*3560*/  FMNMX.FTZ R4, R127, R4, !PT ;  /* 0x000000047f047209 */ /* 0x000fc40007810000 */
[----:B------:R-:W-:Y:S02]  /*3570*/  ISETP.GT.AND P2, PT, R2, 0x51, PT ;  /* 0x000000510200780c */ /* 0x000fe40003f44270 */
[----:B------:R-:W-:Y:S02]  /*3580*/  FSEL R149, R52, -INF , P3 ;  /* 0xff80000034957808 */ /* 0x000fe40001800000 */
[----:B------:R-:W-:Y:S02]  /*3590*/  FMNMX.FTZ R3, R130, R3, !PT ;  /* 0x0000000382037209 */ /* 0x000fe40007810000 */
[----:B------:R-:W-:Y:S02]  /*35a0*/  ISETP.GT.AND P0, PT, R0, 0x41, PT ;  /* 0x000000410000780c */ /* 0x000fe40003f04270 */
[----:B------:R-:W-:Y:S02]  /*35b0*/  FSEL R135, R42, -INF , P1 ;  /* 0xff8000002a877808 */ /* 0x000fe40000800000 */
[----:B------:R-:W-:-:S02]  /*35c0*/  FMNMX.FTZ R4, R129, R4, !PT ;  /* 0x0000000481047209 */ /* 0x000fc40007810000 */
[----:B------:R-:W-:Y:S02]  /*35d0*/  ISETP.GT.AND P1, PT, R0, 0x48, PT ;  /* 0x000000480000780c */ /* 0x000fe40003f24270 */
[----:B------:R-:W-:Y:S02]  /*35e0*/  FSEL R148, R53, -INF , P2 ;  /* 0xff80000035947808 */ /* 0x000fe40001000000 */
[----:B------:R-:W-:Y:S02]  /*35f0*/  ISETP.GT.AND P3, PT, R2, 0x58, PT ;  /* 0x000000580200780c */ /* 0x000fe40003f64270 */
[----:B------:R-:W-:Y:S02]  /*3600*/  FMNMX.FTZ R3, R149, R3, !PT ;  /* 0x0000000395037209 */ /* 0x000fe40007810000 */
[----:B------:R-:W-:Y:S02]  /*3610*/  FSEL R144, R43, -INF , P0 ;  /* 0xff8000002b907808 */ /* 0x000fe40000000000 */
[----:B------:R-:W-:-:S02]  /*3620*/  FMNMX.FTZ R4, R135, R4, !PT ;  /* 0x0000000487047209 */ /* 0x000fc40007810000 */
[----:B------:R-:W-:Y:S02]  /*3630*/  FSEL R134, R46, -INF , P1 ;  /* 0xff8000002e867808 */ /* 0x000fe40000800000 */
[----:B------:R-:W-:Y:S02]  /*3640*/  ISETP.GT.AND P1, PT, R0, 0x50, PT ;  /* 0x000000500000780c */ /* 0x000fe40003f24270 */
[----:B------:R-:W-:Y:S02]  /*3650*/  ISETP.GT.AND P2, PT, R2, 0x59, PT ;  /* 0x000000590200780c */ /* 0x000fe40003f44270 */
[----:B------:R-:W-:Y:S02]  /*3660*/  FSEL R147, R56, -INF , P3 ;  /* 0xff80000038937808 */ /* 0x000fe40001800000 */
[----:B------:R-:W-:Y:S02]  /*3670*/  FMNMX.FTZ R3, R148, R3, !PT ;  /* 0x0000000394037209 */ /* 0x000fe40007810000 */
[----:B------:R-:W-:-:S02]  /*3680*/  ISETP.GT.AND P0, PT, R0, 0x49, PT ;  /* 0x000000490000780c */ /* 0x000fc40003f04270 */
[----:B------:R-:W-:Y:S02]  /*3690*/  FMNMX.FTZ R4, R144, R4, !PT ;  /* 0x0000000490047209 */ /* 0x000fe40007810000 */
[----:B------:R-:W-:Y:S02]  /*36a0*/  FSEL R163, R54, -INF , P1 ;  /* 0xff80000036a37808 */ /* 0x000fe40000800000 */
[----:B------:R-:W-:Y:S02]  /*36b0*/  ISETP.GT.AND P1, PT, R0, 0x58, PT ;  /* 0x000000580000780c */ /* 0x000fe40003f24270 */
[----:B------:R-:W-:Y:S02]  /*36c0*/  FSEL R146, R57, -INF , P2 ;  /* 0xff80000039927808 */ /* 0x000fe40001000000 */
[----:B------:R-:W-:Y:S02]  /*36d0*/  ISETP.GT.AND P3, PT, R2, 0x60, PT ;  /* 0x000000600200780c */ /* 0x000fe40003f64270 */
[----:B------:R-:W-:-:S02]  /*36e0*/  FMNMX.FTZ R3, R147, R3, !PT ;  /* 0x0000000393037209 */ /* 0x000fc40007810000 */
[----:B------:R-:W-:Y:S02]  /*36f0*/  FSEL R145, R47, -INF , P0 ;  /* 0xff8000002f917808 */ /* 0x000fe40000000000 */
[----:B------:R-:W-:Y:S02]  /*3700*/  FMNMX.FTZ R4, R134, R4, !PT ;  /* 0x0000000486047209 */ /* 0x000fe40007810000 */
[----:B------:R-:W-:Y:S02]  /*3710*/  ISETP.GT.AND P0, PT, R0, 0x51, PT ;  /* 0x000000510000780c */ /* 0x000fe40003f04270 */
[----:B------:R-:W-:Y:S02]  /*3720*/  FSEL R162, R58, -INF , P1 ;  /* 0xff8000003aa27808 */ /* 0x000fe40000800000 */
[----:B------:R-:W-:Y:S02]  /*3730*/  ISETP.GT.AND P2, PT, R2, 0x61, PT ;  /* 0x000000610200780c */ /* 0x000fe40003f44270 */
[----:B------:R-:W-:-:S02]  /*3740*/  FSEL R232, R60, -INF , P3 ;  /* 0xff8000003ce87808 */ /* 0x000fc40001800000 */
[----:B------:R-:W-:Y:S02]  /*3750*/  FMNMX.FTZ R3, R146, R3, !PT ;  /* 0x0000000392037209 */ /* 0x000fe40007810000 */
[----:B------:R-:W-:Y:S02]  /*3760*/  ISETP.GT.AND P1, PT, R2, 0x68, PT ;  /* 0x000000680200780c */ /* 0x000fe40003f24270 */
[----:B------:R-:W-:Y:S02]  /*3770*/  FMNMX.FTZ R4, R145, R4, !PT ;  /* 0x0000000491047209 */ /* 0x000fe40007810000 */
[----:B------:R-:W-:Y:S02]  /*3780*/  FSEL R171, R55, -INF , P0 ;  /* 0xff80000037ab7808 */ /* 0x000fe40000000000 */
[----:B------:R-:W-:Y:S02]  /*3790*/  ISETP.GT.AND P0, PT, R0, 0x59, PT ;  /* 0x000000590000780c */ /* 0x000fe40003f04270 */
[----:B------:R-:W-:-:S02]  /*37a0*/  FSEL R231, R61, -INF , P2 ;  /* 0xff8000003de77808 */ /* 0x000fc40001000000 */
[----:B------:R-:W-:Y:S02]  /*37b0*/  FMNMX.FTZ R3, R232, R3, !PT ;  /* 0x00000003e8037209 */ /* 0x000fe40007810000 */
[----:B------:R-:W-:Y:S02]  /*37c0*/  FSEL R230, R12, -INF , P1 ;  /* 0xff8000000ce67808 */ /* 0x000fe40000800000 */
[----:B------:R-:W-:Y:S02]  /*37d0*/  FMNMX.FTZ R4, R163, R4, !PT ;  /* 0x00000004a3047209 */ /* 0x000fe40007810000 */
[----:B------:R-:W-:Y:S02]  /*37e0*/  ISETP.GT.AND P1, PT, R0, 0x60, PT ;  /* 0x000000600000780c */ /* 0x000fe40003f24270 */
[----:B------:R-:W-:Y:S02]  /*37f0*/  FSEL R193, R59, -INF , P0 ;  /* 0xff8000003bc17808 */ /* 0x000fe40000000000 */
[----:B------:R-:W-:-:S02]  /*3800*/  ISETP.GT.AND P0, PT, R2, 0x69, PT ;  /* 0x000000690200780c */ /* 0x000fc40003f04270 */
[----:B------:R-:W-:Y:S02]  /*3810*/  FMNMX.FTZ R3, R231, R3, !PT ;  /* 0x00000003e7037209 */ /* 0x000fe40007810000 */
[----:B------:R-:W-:Y:S02]  /*3820*/  FMNMX.FTZ R4, R171, R4, !PT ;  /* 0x00000004ab047209 */ /* 0x000fe40007810000 */
[----:B------:R-:W-:Y:S02]  /*3830*/  FSEL R229, R62, -INF , P1 ;  /* 0xff8000003ee57808 */ /* 0x000fe40000800000 */
[C---:B------:R-:W-:Y:S02]  /*3840*/  ISETP.GT.AND P5, PT, R2.reuse, 0x70, PT ;  /* 0x000000700200780c */ /* 0x040fe40003fa4270 */
[C---:B------:R-:W-:Y:S02]  /*3850*/  ISETP.GT.AND P3, PT, R2.reuse, 0x71, PT ;  /* 0x000000710200780c */ /* 0x040fe40003f64270 */
[----:B------:R-:W-:-:S02]  /*3860*/  ISETP.GT.AND P2, PT, R2, 0x78, PT ;  /* 0x000000780200780c */ /* 0x000fc40003f44270 */
[----:B------:R-:W-:Y:S02]  /*3870*/  ISETP.GT.AND P1, PT, R2, 0x79, PT ;  /* 0x000000790200780c */ /* 0x000fe40003f24270 */
[----:B------:R-:W-:Y:S02]  /*3880*/  FSEL R199, R13, -INF , P0 ;  /* 0xff8000000dc77808 */ /* 0x000fe40000000000 */
[----:B------:R-:W-:Y:S02]  /*3890*/  FMNMX.FTZ R2, R230, R3, !PT ;  /* 0x00000003e6027209 */ /* 0x000fe40007810000 */
[----:B------:R-:W-:Y:S02]  /*38a0*/  FMNMX.FTZ R3, R162, R4, !PT ;  /* 0x00000004a2037209 */ /* 0x000fe40007810000 */
[----:B------:R-:W-:Y:S02]  /*38b0*/  ISETP.GT.AND P0, PT, R0, 0x61, PT ;  /* 0x000000610000780c */ /* 0x000fe40003f04270 */
[----:B------:R-:W-:-:S02]  /*38c0*/  FSEL R247, R68, -INF , P5 ;  /* 0xff80000044f77808 */ /* 0x000fc40002800000 */
[----:B------:R-:W-:Y:S02]  /*38d0*/  FMNMX.FTZ R2, R199, R2, !PT ;  /* 0x00000002c7027209 */ /* 0x000fe40007810000 */
[----:B------:R-:W-:Y:S02]  /*38e0*/  FMNMX.FTZ R3, R193, R3, !PT ;  /* 0x00000003c1037209 */ /* 0x000fe40007810000 */
[----:B------:R-:W-:Y:S02]  /*38f0*/  FSEL R233, R63, -INF , P0 ;  /* 0xff8000003fe97808 */ /* 0x000fe40000000000 */
[----:B------:R-:W-:Y:S02]  /*3900*/  FSEL R245, R69, -INF , P3 ;  /* 0xff80000045f57808 */ /* 0x000fe40001800000 */
[----:B------:R-:W-:Y:S02]  /*3910*/  FMNMX.FTZ R2, R247, R2, !PT ;  /* 0x00000002f7027209 */ /* 0x000fe40007810000 */
[----:B------:R-:W-:-:S02]  /*3920*/  ISETP.GT.AND P0, PT, R0, 0x68, PT ;  /* 0x000000680000780c */ /* 0x000fc40003f04270 */
[----:B------:R-:W-:Y:S02]  /*3930*/  FMNMX.FTZ R3, R229, R3, !PT ;  /* 0x00000003e5037209 */ /* 0x000fe40007810000 */
[----:B------:R-:W-:Y:S02]  /*3940*/  FMNMX.FTZ R117, R245, R2, !PT ;  /* 0x00000002f5757209 */ /* 0x000fe40007810000 */
[----:B------:R-:W-:Y:S02]  /*3950*/  ISETP.GT.AND P3, PT, R0, 0x69, PT ;  /* 0x000000690000780c */ /* 0x000fe40003f64270 */
[----:B------:R-:W-:Y:S02]  /*3960*/  FSEL R198, R14, -INF , P0 ;  /* 0xff8000000ec67808 */ /* 0x000fe40000000000 */
[----:B------:R-:W-:Y:S02]  /*3970*/  FMNMX.FTZ R2, R233, R3, !PT ;  /* 0x00000003e9027209 */ /* 0x000fe40007810000 */
[----:B------:R-:W-:-:S02]  /*3980*/  FSEL R156, R64, -INF , P2 ;  /* 0xff800000409c7808 */ /* 0x000fc40001000000 */
[----:B------:R-:W-:Y:S02]  /*3990*/  FSEL R251, R65, -INF , P1 ;  /* 0xff80000041fb7808 */ /* 0x000fe40000800000 */
[----:B------:R-:W-:Y:S02]  /*39a0*/  FSEL R234, R15, -INF , P3 ;  /* 0xff8000000fea7808 */ /* 0x000fe40001800000 */
[----:B------:R-:W-:Y:S01]  /*39b0*/  ISETP.GT.AND P1, PT, R0, 0x70, PT ;  /* 0x000000700000780c */ /* 0x000fe20003f24270 */
[----:B------:R-:W-:Y:S01]  /*39c0*/  LDSM.16.MT88.4 R12, [R204] ;  /* 0x00000000cc0c783b */ /* 0x000fe20000004200 */
[----:B------:R-:W-:Y:S02]  /*39d0*/  FMNMX.FTZ R2, R198, R2, !PT ;  /* 0x00000002c6027209 */ /* 0x000fe40007810000 */
[----:B------:R-:W-:Y:S02]  /*39e0*/  FMNMX.FTZ R117, R156, R117, !PT ;  /* 0x000000759c757209 */ /* 0x000fe40007810000 */
[----:B------:R-:W-:-:S02]  /*39f0*/  ISETP.GT.AND P0, PT, R0, 0x71, PT ;  /* 0x000000710000780c */ /* 0x000fc40003f04270 */
[----:B------:R-:W-:Y:S02]  /*3a00*/  FSEL R250, R70, -INF , P1 ;  /* 0xff80000046fa7808 */ /* 0x000fe40000800000 */
[----:B------:R-:W-:Y:S02]  /*3a10*/  FMNMX.FTZ R2, R234, R2, !PT ;  /* 0x00000002ea027209 */ /* 0x000fe40007810000 */
[----:B------:R-:W-:Y:S02]  /*3a20*/  FMNMX.FTZ R117, R251, R117, !PT ;  /* 0x00000075fb757209 */ /* 0x000fe40007810000 */
[----:B------:R-:W-:Y:S02]  /*3a30*/  FSEL R249, R71, -INF , P0 ;  /* 0xff80000047f97808 */ /* 0x000fe40000000000 */
[----:B------:R-:W-:Y:S01]  /*3a40*/  ISETP.GT.AND P1, PT, R0, 0x78, PT ;  /* 0x000000780000780c */ /* 0x000fe20003f24270 */
[----:B------:R-:W1:Y:S01]  /*3a50*/  SHFL.BFLY PT, R3, R117, 0x2, 0x1f ;  /* 0x0c401f0075037f89 */ /* 0x000e6200000e0000 */
[----:B------:R-:W-:-:S02]  /*3a60*/  FMNMX.FTZ R2, R250, R2, !PT ;  /* 0x00000002fa027209 */ /* 0x000fc40007810000 */
[----:B------:R-:W-:Y:S02]  /*3a70*/  ISETP.GT.AND P0, PT, R0, 0x79, PT ;  /* 0x000000790000780c */ /* 0x000fe40003f04270 */
[----:B------:R-:W-:Y:S02]  /*3a80*/  FSEL R160, R66, -INF , P1 ;  /* 0xff80000042a07808 */ /* 0x000fe40000800000 */
[----:B------:R-:W-:Y:S02]  /*3a90*/  FMNMX.FTZ R0, R249, R2, !PT ;  /* 0x00000002f9007209 */ /* 0x000fe40007810000 */
[----:B------:R-:W-:Y:S02]  /*3aa0*/  FSEL R157, R67, -INF , P0 ;  /* 0xff800000439d7808 */ /* 0x000fe40000000000 */
        /* <DEDUP_REMOVED lines=11> */
[----:B------:R-:W-:-:S04]  /*3b60*/  FFMA.FTZ R3, R5, c[0x0][0x2d0], -R2 ;  /* 0x0000b40005037a23 */ /* 0x000fc80000010802 */
[----:B------:R1:W-:Y:S01]  /*3b70*/  MUFU.EX2 R248, R3 ;  /* 0x0000000300f87308 */ /* 0x0003e20000000800 */
[----:B--2---:R-:W-:Y:S01]  /*3b80*/  FMNMX.FTZ R116, R0, R116, !PT ;  /* 0x0000007400747209 */ /* 0x004fe20007810000 */
[----:B------:R-:W-:-:S03]  /*3b90*/  FFMA.FTZ R0, R6, c[0x0][0x2d0], -R2 ;  /* 0x0000b40006007a23 */ /* 0x000fc60000010802 */
[----:B------:R-:W-:-:S03]  /*3ba0*/  FSETP.NEU.FTZ.AND P0, PT, R116, -INF , PT ;  /* 0xff8000007400780b */ /* 0x000fc60003f1d000 */
[----:B------:R2:W3:Y:S01]  /*3bb0*/  MUFU.EX2 R243, R0 ;  /* 0x0000000000f37308 */ /* 0x0004e20000000800 */
[----:B-1----:R-:W-:-:S07]  /*3bc0*/  FFMA.FTZ R3, R7, c[0x0][0x2d0], -R2 ;  /* 0x0000b40007037a23 */ /* 0x002fce0000010802 */
[----:B------:R1:W-:Y:S01]  /*3bd0*/  MUFU.EX2 R158, R3 ;  /* 0x00000003009e7308 */ /* 0x0003e20000000800 */
[----:B--2---:R-:W-:Y:S01]  /*3be0*/  FMUL.FTZ R0, R116, c[0x0][0x2d0] ;  /* 0x0000b40074007a20 */ /* 0x004fe20000410000 */
[----:B---3--:R-:W-:-:S04]  /*3bf0*/  F2FP.PACK_AB R4, R243, R248 ;  /* 0x000000f8f304723e */ /* 0x008fc800000000ff */
[----:B------:R-:W-:Y:S01]  /*3c00*/  FSEL R0, R0, RZ, P0 ;  /* 0x000000ff00007208 */ /* 0x000fe20000000000 */
[----:B-1----:R-:W-:-:S04]  /*3c10*/  FFMA.FTZ R3, R8, c[0x0][0x2d0], -R2 ;  /* 0x0000b40008037a23 */ /* 0x002fc80000010802 */
[----:B------:R1:W2:Y:S02]  /*3c20*/  MUFU.EX2 R159, R3 ;  /* 0x00000003009f7308 */ /* 0x0002a40000000800 */
[--C-:B-1----:R-:W-:Y:S01]  /*3c30*/  FFMA.FTZ R3, R9, c[0x0][0x2d0], -R0.reuse ;  /* 0x0000b40009037a23 */ /* 0x102fe20000010800 */
[----:B--2---:R-:W-:Y:S01]  /*3c40*/  F2FP.PACK_AB R6, R159, R158 ;  /* 0x0000009e9f06723e */ /* 0x004fe200000000ff */
[----:B------:R-:W1:Y:S04]  /*3c50*/  LDSM.16.MT88.4 R8, [R200] ;  /* 0x00000000c808783b */ /* 0x000e680000004200 */
[----:B------:R2:W-:Y:S02]  /*3c60*/  MUFU.EX2 R246, R3 ;  /* 0x0000000300f67308 */ /* 0x0005e40000000800 */
[----:B--2---:R-:W-:-:S06]  /*3c70*/  FFMA.FTZ R3, R16, c[0x0][0x2d0], -R0 ;  /* 0x0000b40010037a23 */ /* 0x004fcc0000010800 */
[----:B------:R2:W3:Y:S02]  /*3c80*/  MUFU.EX2 R244, R3 ;  /* 0x0000000300f47308 */ /* 0x0004e40000000800 */
[----:B--2---:R-:W-:Y:S01]  /*3c90*/  FFMA.FTZ R3, R17, c[0x0][0x2d0], -R0 ;  /* 0x0000b40011037a23 */ /* 0x004fe20000010800 */
[----:B---3--:R-:W-:-:S05]  /*3ca0*/  F2FP.PACK_AB R5, R244, R246 ;  /* 0x000000f6f405723e */ /* 0x008fca00000000ff */
[----:B------:R2:W-:Y:S02]  /*3cb0*/  MUFU.EX2 R252, R3 ;  /* 0x0000000300fc7308 */ /* 0x0005e40000000800 */
[----:B--2---:R-:W-:Y:S02]  /*3cc0*/  FFMA.FTZ R3, R18, c[0x0][0x2d0], -R0 ;  /* 0x0000b40012037a23 */ /* 0x004fe40000010800 */
[----:B------:R-:W2:Y:S04]  /*3cd0*/  LDSM.16.MT88.4 R16, [R203] ;  /* 0x00000000cb10783b */ /* 0x000ea80000004200 */
[----:B------:R3:W4:Y:S02]  /*3ce0*/  MUFU.EX2 R154, R3 ;  /* 0x00000003009a7308 */ /* 0x0007240000000800 */
[----:B---3--:R-:W-:Y:S01]  /*3cf0*/  FFMA.FTZ R3, R36, c[0x0][0x2d0], -R2 ;  /* 0x0000b40024037a23 */ /* 0x008fe20000010802 */
[----:B----4-:R-:W-:-:S05]  /*3d00*/  F2FP.PACK_AB R7, R154, R252 ;  /* 0x000000fc9a07723e */ /* 0x010fca00000000ff */
[----:B------:R3:W-:Y:S02]  /*3d10*/  MUFU.EX2 R155, R3 ;  /* 0x00000003009b7308 */ /* 0x0007e40000000800 */
[C---:B-1----:R-:W-:Y:S08]  /*3d20*/  HMMA.16816.F32 R60, R4.reuse, R8, RZ ;  /* 0x00000008043c723c */ /* 0x042ff000000018ff */
[----:B------:R-:W-:Y:S01]  /*3d30*/  HMMA.16816.F32 R52, R4, R10, RZ ;  /* 0x0000000a0434723c */ /* 0x000fe200000018ff */
[----:B------:R-:W-:Y:S01]  /*3d40*/  LDSM.16.MT88.4 R8, [R206+0x4000] ;  /* 0x00400000ce08783b */ /* 0x000fe20000004200 */
[----:B---3--:R-:W-:-:S04]  /*3d50*/  FFMA.FTZ R3, R37, c[0x0][0x2d0], -R2 ;  /* 0x0000b40025037a23 */ /* 0x008fc80000010802 */
[----:B------:R1:W3:Y:S02]  /*3d60*/  MUFU.EX2 R151, R3 ;  /* 0x0000000300977308 */ /* 0x0002e40000000800 */
[C---:B------:R-:W-:Y:S08]  /*3d70*/  HMMA.16816.F32 R44, R4.reuse, R12, RZ ;  /* 0x0000000c042c723c */ /* 0x040ff000000018ff */
[----:B------:R-:W-:Y:S01]  /*3d80*/  HMMA.16816.F32 R68, R4, R14, RZ ;  /* 0x0000000e0444723c */ /* 0x000fe200000018ff */
[----:B------:R-:W4:Y:S01]  /*3d90*/  LDSM.16.MT88.4 R12, [R203+0x4000] ;  /* 0x00400000cb0c783b */ /* 0x000f220000004200 */
[----:B-1----:R-:W-:-:S06]  /*3da0*/  FFMA.FTZ R3, R38, c[0x0][0x2d0], -R2 ;  /* 0x0000b40026037a23 */ /* 0x002fcc0000010802 */
[C---:B--2---:R-:W-:Y:S01]  /*3db0*/  HMMA.16816.F32 R64, R4.reuse, R16, RZ ;  /* 0x000000100440723c */ /* 0x044fe200000018ff */
[----:B------:R1:W-:Y:S07]  /*3dc0*/  MUFU.EX2 R161, R3 ;  /* 0x0000000300a17308 */ /* 0x0003ee0000000800 */
[C---:B------:R-:W-:Y:S01]  /*3dd0*/  HMMA.16816.F32 R56, R4.reuse, R18, RZ ;  /* 0x000000120438723c */ /* 0x040fe200000018ff */
[----:B------:R-:W2:Y:S07]  /*3de0*/  LDSM.16.MT88.4 R16, [R200+0x800] ;  /* 0x00080000c810783b */ /* 0x000eae0000004200 */
[----:B------:R-:W-:Y:S01]  /*3df0*/  HMMA.16816.F32 R40, R4, R34, RZ ;  /* 0x000000220428723c */ /* 0x000fe200000018ff */
[----:B-1----:R-:W-:-:S04]  /*3e00*/  FFMA.FTZ R3, R39, c[0x0][0x2d0], -R2 ;  /* 0x0000b40027037a23 */ /* 0x002fc80000010802 */
[----:B------:R1:W-:Y:S03]  /*3e10*/  MUFU.EX2 R192, R3 ;  /* 0x0000000300c07308 */ /* 0x0003e60000000800 */
[C---:B------:R-:W-:Y:S08]  /*3e20*/  HMMA.16816.F32 R36, R4.reuse, R28, RZ ;  /* 0x0000001c0424723c */ /* 0x040ff000000018ff */
[----:B------:R-:W-:Y:S01]  /*3e30*/  HMMA.16816.F32 R28, R4, R30, RZ ;  /* 0x0000001e041c723c */ /* 0x000fe200000018ff */
[----:B-1----:R-:W-:-:S07]  /*3e40*/  FFMA.FTZ R3, R48, c[0x0][0x2d0], -R0 ;  /* 0x0000b40030037a23 */ /* 0x002fce0000010800 */
[C---:B----4-:R-:W-:Y:S01]  /*3e50*/  HMMA.16816.F32 R76, R4.reuse, R12, RZ ;  /* 0x0000000c044c723c */ /* 0x050fe200000018ff */
[----:B------:R1:W-:Y:S07]  /*3e60*/  MUFU.EX2 R152, R3 ;  /* 0x0000000300987308 */ /* 0x0003ee0000000800 */
[C---:B------:R-:W-:Y:S08]  /*3e70*/  HMMA.16816.F32 R48, R4.reuse, R32, RZ ;  /* 0x000000200430723c */ /* 0x040ff000000018ff */
[----:B------:R-:W-:Y:S01]  /*3e80*/  HMMA.16816.F32 R32, R4, R20, RZ ;  /* 0x000000140420723c */ /* 0x000fe200000018ff */
[----:B-1----:R-:W-:-:S04]  /*3e90*/  FFMA.FTZ R3, R72, c[0x0][0x2d0], -R0 ;  /* 0x0000b40048037a23 */ /* 0x002fc80000010800 */
[----:B------:R1:W4:Y:S03]  /*3ea0*/  MUFU.EX2 R150, R3 ;  /* 0x0000000300967308 */ /* 0x0003260000000800 */
[C---:B------:R-:W-:Y:S01]  /*3eb0*/  HMMA.16816.F32 R80, R4.reuse, R14, RZ ;  /* 0x0000000e0450723c */ /* 0x040fe200000018ff */
[----:B------:R-:W5:Y:S07]  /*3ec0*/  LDSM.16.MT88.4 R12, [R206+0x800] ;  /* 0x00080000ce0c783b */ /* 0x000f6e0000004200 */
[----:B------:R-:W-:Y:S01]  /*3ed0*/  HMMA.16816.F32 R100, R4, R8, RZ ;  /* 0x000000080464723c */ /* 0x000fe200000018ff */
[----:B-1----:R-:W-:-:S07]  /*3ee0*/  FFMA.FTZ R3, R73, c[0x0][0x2d0], -R0 ;  /* 0x0000b40049037a23 */ /* 0x002fce0000010800 */
[----:B------:R-:W-:Y:S01]  /*3ef0*/  HMMA.16816.F32 R92, R4, R10, RZ ;  /* 0x0000000a045c723c */ /* 0x000fe200000018ff */
[----:B------:R-:W-:Y:S01]  /*3f00*/  LDSM.16.MT88.4 R8, [R200+0x4800] ;  /* 0x00480000c808783b */ /* 0x000fe20000004200 */
[----:B------:R1:W-:Y:S02]  /*3f10*/  MUFU.EX2 R169, R3 ;  /* 0x0000000300a97308 */ /* 0x0003e40000000800 */
[----:B-1----:R-:W-:-:S04]  /*3f20*/  FFMA.FTZ R3, R74, c[0x0][0x2d0], -R0 ;  /* 0x0000b4004a037a23 */ /* 0x002fc80000010800 */
[----:B------:R-:W-:Y:S01]  /*3f30*/  HMMA.16816.F32 R72, R4, R22, RZ ;  /* 0x000000160448723c */ /* 0x000fe200000018ff */
[----:B------:R-:W1:Y:S01]  /*3f40*/  LDSM.16.MT88.4 R20, [R204+0x4800] ;  /* 0x00480000cc14783b */ /* 0x000e620000004200 */
[----:B------:R-:W2:Y:S05]  /*3f50*/  MUFU.EX2 R170, R3 ;  /* 0x0000000300aa7308 */ /* 0x000eaa0000000800 */
[----:B---3--:R-:W-:Y:S02]  /*3f60*/  F2FP.PACK_AB R4, R151, R155 ;  /* 0x0000009b9704723e */ /* 0x008fe400000000ff */
[----:B----4-:R-:W-:Y:S02]  /*3f70*/  F2FP.PACK_AB R5, R150, R152 ;  /* 0x000000989605723e */ /* 0x010fe400000000ff */
[----:B------:R-:W-:-:S02]  /*3f80*/  F2FP.PACK_AB R6, R192, R161 ;  /* 0x000000a1c006723e */ /* 0x000fc400000000ff */
[----:B--2---:R-:W-:Y:S01]  /*3f90*/  F2FP.PACK_AB R7, R170, R169 ;  /* 0x000000a9aa07723e */ /* 0x004fe200000000ff */
[--C-:B------:R-:W-:Y:S02]  /*3fa0*/  FFMA.FTZ R3, R115, c[0x0][0x2d0], -R2.reuse ;  /* 0x0000b40073037a23 */ /* 0x100fe40000010802 */
[----:B------:R-:W-:Y:S02]  /*3fb0*/  IMAD.MOV.U32 R115, RZ, RZ, R159 ;  /* 0x000000ffff737224 */ /* 0x000fe400078e009f */
[----:B------:R2:W-:Y:S02]  /*3fc0*/  MUFU.EX2 R239, R3 ;  /* 0x0000000300ef7308 */ /* 0x0005e40000000800 */
[C---:B------:R-:W-:Y:S08]  /*3fd0*/  HMMA.16816.F32 R96, R4.reuse, R16, R60 ;  /* 0x000000100460723c */ /* 0x040ff0000000183c */
[----:B------:R-:W-:Y:S01]  /*3fe0*/  HMMA.16816.F32 R88, R4, R18, R52 ;  /* 0x000000120458723c */ /* 0x000fe20000001834 */
[----:B------:R-:W3:Y:S01]  /*3ff0*/  LDSM.16.MT88.4 R16, [R203+0x800] ;  /* 0x00080000cb10783b */ /* 0x000ee20000004200 */
[----:B--2---:R-:W-:-:S06]  /*4000*/  FFMA.FTZ R3, R114, c[0x0][0x2d0], -R2 ;  /* 0x0000b40072037a23 */ /* 0x004fcc0000010802 */
[C---:B-----5:R-:W-:Y:S01]  /*4010*/  HMMA.16816.F32 R52, R4.reuse, R14, R40 ;  /* 0x0000000e0434723c */ /* 0x060fe20000001828 */
[----:B------:R-:W-:Y:S01]  /*4020*/  IMAD.MOV.U32 R114, RZ, RZ, R158 ;  /* 0x000000ffff727224 */ /* 0x000fe200078e009e */
[----:B------:R2:W4:Y:S06]  /*4030*/  MUFU.EX2 R241, R3 ;  /* 0x0000000300f17308 */ /* 0x00052c0000000800 */
[C---:B------:R-:W-:Y:S08]  /*4040*/  HMMA.16816.F32 R60, R4.reuse, R24, R44 ;  /* 0x00000018043c723c */ /* 0x040ff0000000182c */
[----:B------:R-:W-:Y:S01]  /*4050*/  HMMA.16816.F32 R104, R4, R26, R68 ;  /* 0x0000001a0468723c */ /* 0x000fe20000001844 */
[----:B--2---:R-:W-:-:S02]  /*4060*/  FFMA.FTZ R3, R113, c[0x0][0x2d0], -R2 ;  /* 0x0000b40071037a23 */ /* 0x004fc40000010802 */
[----:B------:R-:W-:Y:S02]  /*4070*/  IMAD.MOV.U32 R113, RZ, RZ, R192 ;  /* 0x000000ffff717224 */ /* 0x000fe400078e00c0 */
[----:B------:R2:W-:Y:S03]  /*4080*/  MUFU.EX2 R240, R3 ;  /* 0x0000000300f07308 */ /* 0x0005e60000000800 */
[C---:B-1----:R-:W-:Y:S08]  /*4090*/  HMMA.16816.F32 R32, R4.reuse, R20, R32 ;  /* 0x000000140420723c */ /* 0x042ff00000001820 */
[----:B---3--:R-:W-:Y:S01]  /*40a0*/  HMMA.16816.F32 R84, R4, R18, R56 ;  /* 0x000000120454723c */ /* 0x008fe20000001838 */
[----:B--2---:R-:W-:-:S02]  /*40b0*/  FFMA.FTZ R3, R112, c[0x0][0x2d0], -R2 ;  /* 0x0000b40070037a23 */ /* 0x004fc40000010802 */
[----:B------:R-:W-:-:S05]  /*40c0*/  IMAD.MOV.U32 R112, RZ, RZ, R170 ;  /* 0x000000ffff707224 */ /* 0x000fca00078e00aa */
[C---:B------:R-:W-:Y:S01]  /*40d0*/  HMMA.16816.F32 R56, R4.reuse, R12, R48 ;  /* 0x0000000c0438723c */ /* 0x040fe20000001830 */
[----:B------:R-:W1:Y:S01]  /*40e0*/  LDSM.16.MT88.4 R12, [R206+0x4800] ;  /* 0x00480000ce0c783b */ /* 0x000e620000004200 */
[----:B------:R2:W-:Y:S06]  /*40f0*/  MUFU.EX2 R242, R3 ;  /* 0x0000000300f27308 */ /* 0x0005ec0000000800 */
[C---:B------:R-:W-:Y:S08]  /*4100*/  HMMA.16816.F32 R48, R4.reuse, R8, R36 ;  /* 0x000000080430723c */ /* 0x040ff00000001824 */
[----:B------:R-:W-:Y:S01]  /*4110*/  HMMA.16816.F32 R36, R4, R10, R28 ;  /* 0x0000000a0424723c */ /* 0x000fe2000000181c */
[----:B------:R-:W3:Y:S01]  /*4120*/  LDSM.16.MT88.4 R8, [R203+0x4800] ;  /* 0x00480000cb08783b */ /* 0x000ee20000004200 */
[----:B--2---:R-:W-:-:S02]  /*4130*/  FFMA.FTZ R3, R118, c[0x0][0x2d0], -R0 ;  /* 0x0000b40076037a23 */ /* 0x004fc40000010800 */
[----:B------:R-:W-:Y:S02]  /*4140*/  IMAD.MOV.U32 R118, RZ, RZ, R156 ;  /* 0x000000ffff767224 */ /* 0x000fe400078e009c */
[----:B------:R2:W-:Y:S02]  /*4150*/  MUFU.EX2 R238, R3 ;  /* 0x0000000300ee7308 */ /* 0x0005e40000000800 */
[C---:B------:R-:W-:Y:S01]  /*4160*/  HMMA.16816.F32 R108, R4.reuse, R16, R64 ;  /* 0x00000010046c723c */ /* 0x040fe20000001840 */
[----:B------:R-:W-:Y:S07]  /*4170*/  LDSM.16.MT88.4 R16, [R203+0x1000] ;  /* 0x00100000cb10783b */ /* 0x000fee0000004200 */
[----:B------:R-:W-:Y:S01]  /*4180*/  HMMA.16816.F32 R28, R4, R22, R72 ;  /* 0x00000016041c723c */ /* 0x000fe20000001848 */
[----:B------:R-:W5:Y:S01]  /*4190*/  LDSM.16.MT88.4 R20, [R204+0x1000] ;  /* 0x00100000cc14783b */ /* 0x000f620000004200 */
[----:B--2---:R-:W-:-:S02]  /*41a0*/  FFMA.FTZ R3, R120, c[0x0][0x2d0], -R0 ;  /* 0x0000b40078037a23 */ /* 0x004fc40000010800 */
[----:B------:R-:W-:-:S04]  /*41b0*/  IMAD.MOV.U32 R120, RZ, RZ, R160 ;  /* 0x000000ffff787224 */ /* 0x000fc800078e00a0 */
[C---:B-1----:R-:W-:Y:S01]  /*41c0*/  HMMA.16816.F32 R64, R4.reuse, R12, R100 ;  /* 0x0000000c0440723c */ /* 0x042fe20000001864 */
[----:B------:R1:W2:Y:S07]  /*41d0*/  MUFU.EX2 R236, R3 ;  /* 0x0000000300ec7308 */ /* 0x0002ae0000000800 */
[C---:B------:R-:W-:Y:S01]  /*41e0*/  HMMA.16816.F32 R44, R4.reuse, R14, R92 ;  /* 0x0000000e042c723c */ /* 0x040fe2000000185c */
[----:B------:R-:W-:Y:S07]  /*41f0*/  LDSM.16.MT88.4 R12, [R206+0x1000] ;  /* 0x00100000ce0c783b */ /* 0x000fee0000004200 */
[----:B---3--:R-:W-:Y:S01]  /*4200*/  HMMA.16816.F32 R24, R4, R8, R76 ;  /* 0x000000080418723c */ /* 0x008fe2000000184c */
[----:B-1----:R-:W-:-:S02]  /*4210*/  FFMA.FTZ R3, R119, c[0x0][0x2d0], -R0 ;  /* 0x0000b40077037a23 */ /* 0x002fc40000010800 */
[----:B------:R-:W-:Y:S02]  /*4220*/  IMAD.MOV.U32 R119, RZ, RZ, R157 ;  /* 0x000000ffff777224 */ /* 0x000fe400078e009d */
[----:B------:R1:W-:Y:S03]  /*4230*/  MUFU.EX2 R235, R3 ;  /* 0x0000000300eb7308 */ /* 0x0003e60000000800 */
[----:B------:R-:W-:Y:S01]  /*4240*/  HMMA.16816.F32 R40, R4, R10, R80 ;  /* 0x0000000a0428723c */ /* 0x000fe20000001850 */
[----:B------:R-:W3:Y:S06]  /*4250*/  LDSM.16.MT88.4 R8, [R200+0x1000] ;  /* 0x00100000c808783b */ /* 0x000eec0000004200 */
[----:B----4-:R-:W-:-:S02]  /*4260*/  F2FP.PACK_AB R4, R241, R239 ;  /* 0x000000eff104723e */ /* 0x010fc400000000ff */
[----:B--2---:R-:W-:Y:S02]  /*4270*/  F2FP.PACK_AB R5, R236, R238 ;  /* 0x000000eeec05723e */ /* 0x004fe400000000ff */
[----:B------:R-:W-:Y:S01]  /*4280*/  F2FP.PACK_AB R6, R242, R240 ;  /* 0x000000f0f206723e */ /* 0x000fe200000000ff */
[----:B-1----:R-:W-:Y:S02]  /*4290*/  FFMA.FTZ R3, R121, c[0x0][0x2d0], -R0 ;  /* 0x0000b40079037a23 */ /* 0x002fe40000010800 */
[----:B------:R-:W-:Y:S02]  /*42a0*/  IMAD.MOV.U32 R121, RZ, RZ, R155 ;  /* 0x000000ffff797224 */ /* 0x000fe400078e009b */
[----:B------:R-:W1:Y:S02]  /*42b0*/  MUFU.EX2 R237, R3 ;  /* 0x0000000300ed7308 */ /* 0x000e640000000800 */
[----:B-1----:R-:W-:Y:S01]  /*42c0*/  F2FP.PACK_AB R7, R237, R235 ;  /* 0x000000ebed07723e */ /* 0x002fe200000000ff */
[----:B------:R-:W-:-:S02]  /*42d0*/  FFMA.FTZ R3, R125, c[0x0][0x2d0], -R2 ;  /* 0x0000b4007d037a23 */ /* 0x000fc40000010802 */
[----:B------:R-:W-:-:S03]  /*42e0*/  IMAD.MOV.U32 R125, RZ, RZ, R118 ;  /* 0x000000ffff7d7224 */ /* 0x000fc600078e0076 */
[----:B------:R1:W-:Y:S01]  /*42f0*/  MUFU.EX2 R194, R3 ;  /* 0x0000000300c27308 */ /* 0x0003e20000000800 */
[C---:B-----5:R-:W-:Y:S08]  /*4300*/  HMMA.16816.F32 R72, R4.reuse, R20, R60 ;  /* 0x000000140448723c */ /* 0x060ff0000000183c */
[----:B---3--:R-:W-:Y:S01]  /*4310*/  HMMA.16816.F32 R92, R4, R8, R96 ;  /* 0x00000008045c723c */ /* 0x008fe20000001860 */
[----:B-1----:R-:W-:-:S07]  /*4320*/  FFMA.FTZ R3, R124, c[0x0][0x2d0], -R2 ;  /* 0x0000b4007c037a23 */ /* 0x002fce0000010802 */
[C---:B------:R-:W-:Y:S01]  /*4330*/  HMMA.16816.F32 R68, R4.reuse, R10, R88 ;  /* 0x0000000a0444723c */ /* 0x040fe20000001858 */
[----:B------:R-:W1:Y:S01]  /*4340*/  LDSM.16.MT88.4 R8, [R200+0x5000] ;  /* 0x00500000c808783b */ /* 0x000e620000004200 */
[----:B------:R2:W3:Y:S06]  /*4350*/  MUFU.EX2 R197, R3 ;  /* 0x0000000300c57308 */ /* 0x0004ec0000000800 */
[C---:B------:R-:W-:Y:S08]  /*4360*/  HMMA.16816.F32 R76, R4.reuse, R14, R52 ;  /* 0x0000000e044c723c */ /* 0x040ff00000001834 */
[----:B------:R-:W-:Y:S01]  /*4370*/  HMMA.16816.F32 R96, R4, R22, R104 ;  /* 0x000000160460723c */ /* 0x000fe20000001868 */
[----:B------:R-:W4:Y:S01]  /*4380*/  LDSM.16.MT88.4 R20, [R204+0x5000] ;  /* 0x00500000cc14783b */ /* 0x000f220000004200 */
[----:B--2---:R-:W-:-:S04]  /*4390*/  FFMA.FTZ R3, R123, c[0x0][0x2d0], -R2 ;  /* 0x0000b4007b037a23 */ /* 0x004fc80000010802 */
[----:B------:R2:W-:Y:S01]  /*43a0*/  MUFU.EX2 R196, R3 ;  /* 0x0000000300c47308 */ /* 0x0005e20000000800 */
[----:B------:R-:W-:Y:S01]  /*43b0*/  IMAD.MOV.U32 R107, RZ, RZ, R154 ;  /* 0x000000ffff6b7224 */ /* 0x000fe200078e009a */
[----:B------:R-:W-:Y:S01]  /*43c0*/  HMMA.16816.F32 R88, R4, R18, R84 ;  /* 0x000000120458723c */ /* 0x000fe20000001854 */
[----:B------:R-:W-:Y:S02]  /*43d0*/  IMAD.MOV.U32 R104, RZ, RZ, R151 ;  /* 0x000000ffff687224 */ /* 0x000fe400078e0097 */
[----:B------:R-:W-:Y:S02]  /*43e0*/  IMAD.MOV.U32 R106, RZ, RZ, R153 ;  /* 0x000000ffff6a7224 */ /* 0x000fe400078e0099 */
[----:B------:R-:W-:-:S03]  /*43f0*/  IMAD.MOV.U32 R105, RZ, RZ, R152 ;  /* 0x000000ffff697224 */ /* 0x000fc600078e0098 */
[----:B------:R-:W-:Y:S01]  /*4400*/  HMMA.16816.F32 R84, R4, R12, R56 ;  /* 0x0000000c0454723c */ /* 0x000fe20000001838 */
[----:B------:R-:W5:Y:S01]  /*4410*/  LDSM.16.MT88.4 R12, [R206+0x5000] ;  /* 0x00500000ce0c783b */ /* 0x000f620000004200 */
[----:B--2---:R-:W-:-:S06]  /*4420*/  FFMA.FTZ R3, R122, c[0x0][0x2d0], -R2 ;  /* 0x0000b4007a037a23 */ /* 0x004fcc0000010802 */
[C---:B------:R-:W-:Y:S01]  /*4430*/  HMMA.16816.F32 R100, R4.reuse, R16, R108 ;  /* 0x000000100464723c */ /* 0x040fe2000000186c */
[----:B------:R-:W-:Y:S01]  /*4440*/  LDSM.16.MT88.4 R16, [R203+0x1800] ;  /* 0x00180000cb10783b */ /* 0x000fe20000004200 */
[----:B------:R2:W-:Y:S05]  /*4450*/  MUFU.EX2 R195, R3 ;  /* 0x0000000300c37308 */ /* 0x0005ea0000000800 */
[----:B------:R-:W-:Y:S01]  /*4460*/  IMAD.MOV.U32 R109, RZ, RZ, R169 ;  /* 0x000000ffff6d7224 */ /* 0x000fe200078e00a9 */
[----:B-1----:R-:W-:Y:S01]  /*4470*/  HMMA.16816.F32 R60, R4, R8, R48 ;  /* 0x00000008043c723c */ /* 0x002fe20000001830 */
[----:B------:R-:W-:Y:S02]  /*4480*/  IMAD.MOV.U32 R110, RZ, RZ, R168 ;  /* 0x000000ffff6e7224 */ /* 0x000fe400078e00a8 */
[----:B------:R-:W-:-:S02]  /*4490*/  IMAD.MOV.U32 R108, RZ, RZ, R161 ;  /* 0x000000ffff6c7224 */ /* 0x000fc400078e00a1 */
[----:B------:R-:W-:-:S03]  /*44a0*/  IMAD.MOV.U32 R111, RZ, RZ, R150 ;  /* 0x000000ffff6f7224 */ /* 0x000fc600078e0096 */
[----:B------:R-:W-:Y:S01]  /*44b0*/  HMMA.16816.F32 R52, R4, R10, R36 ;  /* 0x0000000a0434723c */ /* 0x000fe20000001824 */
[----:B------:R-:W1:Y:S01]  /*44c0*/  LDSM.16.MT88.4 R8, [R203+0x5000] ;  /* 0x00500000cb08783b */ /* 0x000e620000004200 */
[----:B--2---:R-:W-:-:S04]  /*44d0*/  FFMA.FTZ R3, R126, c[0x0][0x2d0], -R0 ;  /* 0x0000b4007e037a23 */ /* 0x004fc80000010800 */
[----:B------:R2:W-:Y:S02]  /*44e0*/  MUFU.EX2 R192, R3 ;  /* 0x0000000300c07308 */ /* 0x0005e40000000800 */
[C---:B----4-:R-:W-:Y:S08]  /*44f0*/  HMMA.16816.F32 R56, R4.reuse, R20, R32 ;  /* 0x000000140438723c */ /* 0x050ff00000001820 */
[----:B------:R-:W-:Y:S01]  /*4500*/  HMMA.16816.F32 R48, R4, R22, R28 ;  /* 0x000000160430723c */ /* 0x000fe2000000181c */
[----:B------:R-:W4:Y:S01]  /*4510*/  LDSM.16.MT88.4 R20, [R204+0x1800] ;  /* 0x00180000cc14783b */ /* 0x000f220000004200 */
[----:B--2---:R-:W-:-:S06]  /*4520*/  FFMA.FTZ R3, R128, c[0x0][0x2d0], -R0 ;  /* 0x0000b40080037a23 */ /* 0x004fcc0000010800 */
[C---:B-----5:R-:W-:Y:S01]  /*4530*/  HMMA.16816.F32 R80, R4.reuse, R12, R64 ;  /* 0x0000000c0450723c */ /* 0x060fe20000001840 */
[----:B------:R2:W5:Y:S07]  /*4540*/  MUFU.EX2 R169, R3 ;  /* 0x0000000300a97308 */ /* 0x00056e0000000800 */
[C---:B------:R-:W-:Y:S01]  /*4550*/  HMMA.16816.F32 R32, R4.reuse, R14, R44 ;  /* 0x0000000e0420723c */ /* 0x040fe2000000182c */
[----:B------:R-:W-:Y:S07]  /*4560*/  LDSM.16.MT88.4 R12, [R206+0x1800] ;  /* 0x00180000ce0c783b */ /* 0x000fee0000004200 */
[----:B-1----:R-:W-:Y:S01]  /*4570*/  HMMA.16816.F32 R24, R4, R8, R24 ;  /* 0x000000080418723c */ /* 0x002fe20000001818 */
[----:B--2---:R-:W-:-:S04]  /*4580*/  FFMA.FTZ R3, R127, c[0x0][0x2d0], -R0 ;  /* 0x0000b4007f037a23 */ /* 0x004fc80000010800 */
[----:B------:R1:W-:Y:S03]  /*4590*/  MUFU.EX2 R168, R3 ;  /* 0x0000000300a87308 */ /* 0x0003e60000000800 */
[----:B------:R-:W-:Y:S01]  /*45a0*/  HMMA.16816.F32 R36, R4, R10, R40 ;  /* 0x0000000a0424723c */ /* 0x000fe20000001828 */
[----:B------:R-:W2:Y:S06]  /*45b0*/  LDSM.16.MT88.4 R8, [R200+0x1800] ;  /* 0x00180000c808783b */ /* 0x000eac0000004200 */
[----:B---3--:R-:W-:-:S02]  /*45c0*/  F2FP.PACK_AB R4, R197, R194 ;  /* 0x000000c2c504723e */ /* 0x008fc400000000ff */
[----:B-----5:R-:W-:Y:S02]  /*45d0*/  F2FP.PACK_AB R5, R169, R192 ;  /* 0x000000c0a905723e */ /* 0x020fe400000000ff */
[----:B------:R-:W-:Y:S01]  /*45e0*/  F2FP.PACK_AB R6, R195, R196 ;  /* 0x000000c4c306723e */ /* 0x000fe200000000ff */
[----:B-1----:R-:W-:-:S04]  /*45f0*/  FFMA.FTZ R3, R129, c[0x0][0x2d0], -R0 ;  /* 0x0000b40081037a23 */ /* 0x002fc80000010800 */
[----:B------:R-:W1:Y:S02]  /*4600*/  MUFU.EX2 R170, R3 ;  /* 0x0000000300aa7308 */ /* 0x000e640000000800 */
[----:B-1----:R-:W-:Y:S01]  /*4610*/  F2FP.PACK_AB R7, R170, R168 ;  /* 0x000000a8aa07723e */ /* 0x002fe200000000ff */
[----:B------:R-:W-:-:S05]  /*4620*/  FFMA.FTZ R3, R133, c[0x0][0x2d0], -R2 ;  /* 0x0000b40085037a23 */ /* 0x000fca0000010802 */
[----:B------:R1:W-:Y:S01]  /*4630*/  MUFU.EX2 R158, R3 ;  /* 0x00000003009e7308 */ /* 0x0003e20000000800 */
[C---:B----4-:R-:W-:Y:S08]  /*4640*/  HMMA.16816.F32 R96, R4.reuse, R22, R96 ;  /* 0x000000160460723c */ /* 0x050ff00000001860 */
[----:B--2---:R-:W-:Y:S01]  /*4650*/  HMMA.16816.F32 R40, R4, R8, R92 ;  /* 0x000000080428723c */ /* 0x004fe2000000185c */
[----:B-1----:R-:W-:-:S07]  /*4660*/  FFMA.FTZ R3, R132, c[0x0][0x2d0], -R2 ;  /* 0x0000b40084037a23 */ /* 0x002fce0000010802 */
[C---:B------:R-:W-:Y:S01]  /*4670*/  HMMA.16816.F32 R28, R4.reuse, R10, R68 ;  /* 0x0000000a041c723c */ /* 0x040fe20000001844 */
[----:B------:R-:W1:Y:S01]  /*4680*/  LDSM.16.MT88.4 R8, [R200+0x5800] ;  /* 0x00580000c808783b */ /* 0x000e620000004200 */
[----:B------:R2:W3:Y:S06]  /*4690*/  MUFU.EX2 R161, R3 ;  /* 0x0000000300a17308 */ /* 0x0004ec0000000800 */
[C---:B------:R-:W-:Y:S01]  /*46a0*/  HMMA.16816.F32 R68, R4.reuse, R20, R72 ;  /* 0x000000140444723c */ /* 0x040fe20000001848 */
[----:B------:R-:W4:Y:S07]  /*46b0*/  LDSM.16.MT88.4 R20, [R204+0x5800] ;  /* 0x00580000cc14783b */ /* 0x000f2e0000004200 */
[----:B------:R-:W-:Y:S01]  /*46c0*/  HMMA.16816.F32 R84, R4, R12, R84 ;  /* 0x0000000c0454723c */ /* 0x000fe20000001854 */
[----:B--2---:R-:W-:-:S04]  /*46d0*/  FFMA.FTZ R3, R131, c[0x0][0x2d0], -R2 ;  /* 0x0000b40083037a23 */ /* 0x004fc80000010802 */
[----:B------:R2:W-:Y:S03]  /*46e0*/  MUFU.EX2 R160, R3 ;  /* 0x0000000300a07308 */ /* 0x0005e60000000800 */
[C---:B------:R-:W-:Y:S01]  /*46f0*/  HMMA.16816.F32 R76, R4.reuse, R14, R76 ;  /* 0x0000000e044c723c */ /* 0x040fe2000000184c */
[----:B------:R-:W5:Y:S07]  /*4700*/  LDSM.16.MT88.4 R12, [R206+0x5800] ;  /* 0x00580000ce0c783b */ /* 0x000f6e0000004200 */
[----:B------:R-:W-:Y:S01]  /*4710*/  HMMA.16816.F32 R100, R4, R16, R100 ;  /* 0x000000100464723c */ /* 0x000fe20000001864 */
[----:B--2---:R-:W-:-:S07]  /*4720*/  FFMA.FTZ R3, R130, c[0x0][0x2d0], -R2 ;  /* 0x0000b40082037a23 */ /* 0x004fce0000010802 */
[C---:B------:R-:W-:Y:S01]  /*4730*/  HMMA.16816.F32 R88, R4.reuse, R18, R88 ;  /* 0x000000120458723c */ /* 0x040fe20000001858 */
[----:B------:R-:W-:Y:S01]  /*4740*/  LDSM.16.MT88.4 R16, [R203+0x2000] ;  /* 0x00200000cb10783b */ /* 0x000fe20000004200 */
[----:B------:R2:W-:Y:S06]  /*4750*/  MUFU.EX2 R159, R3 ;  /* 0x00000003009f7308 */ /* 0x0005ec0000000800 */
[C---:B-1----:R-:W-:Y:S08]  /*4760*/  HMMA.16816.F32 R72, R4.reuse, R8, R60 ;  /* 0x000000080448723c */ /* 0x042ff0000000183c */
        /* <DEDUP_REMOVED lines=46> */
[----:B--2---:R-:W-:-:S02]  /*4a50*/  FFMA.FTZ R3, R163, c[0x0][0x2d0], -R0 ;  /* 0x0000b400a3037a23 */ /* 0x004fc40000010800 */
[----:B------:R-:W-:Y:S02]  /*4a60*/  IMAD.MOV.U32 R163, RZ, RZ, R111 ;  /* 0x000000ffffa37224 */ /* 0x000fe400078e006f */
[----:B------:R2:W-:Y:S01]  /*4a70*/  MUFU.EX2 R149, R3 ;  /* 0x0000000300957308 */ /* 0x0005e20000000800 */
[----:B------:R-:W-:Y:S01]  /*4a80*/  IMAD.MOV.U32 R111, RZ, RZ, R106 ;  /* 0x000000ffff6f7224 */ /* 0x000fe200078e006a */
[----:B----4-:R-:W-:Y:S01]  /*4a90*/  HMMA.16816.F32 R40, R4, R22, R56 ;  /* 0x000000160428723c */ /* 0x010fe20000001838 */
[----:B------:R-:W-:Y:S02]  /*4aa0*/  IMAD.MOV.U32 R106, RZ, RZ, R107 ;  /* 0x000000ffff6a7224 */ /* 0x000fe400078e006b */
[----:B------:R-:W-:Y:S02]  /*4ab0*/  IMAD.MOV.U32 R107, RZ, RZ, R119 ;  /* 0x000000ffff6b7224 */ /* 0x000fe400078e0077 */
[----:B------:R-:W-:-:S03]  /*4ac0*/  IMAD.MOV.U32 R119, RZ, RZ, R120 ;  /* 0x000000ffff777224 */ /* 0x000fc600078e0078 */
[----:B------:R-:W-:Y:S01]  /*4ad0*/  HMMA.16816.F32 R44, R4, R20, R64 ;  /* 0x00000014042c723c */ /* 0x000fe20000001840 */
[----:B------:R-:W4:Y:S01]  /*4ae0*/  LDSM.16.MT88.4 R20, [R204+0x2800] ;  /* 0x00280000cc14783b */ /* 0x000f220000004200 */
[----:B--2---:R-:W-:-:S06]  /*4af0*/  FFMA.FTZ R3, R171, c[0x0][0x2d0], -R0 ;  /* 0x0000b400ab037a23 */ /* 0x004fcc0000010800 */
[C---:B-----5:R-:W-:Y:S01]  /*4b00*/  HMMA.16816.F32 R80, R4.reuse, R12, R80 ;  /* 0x0000000c0450723c */ /* 0x060fe20000001850 */
[----:B------:R-:W-:Y:S01]  /*4b10*/  IMAD.MOV.U32 R171, RZ, RZ, R104 ;  /* 0x000000ffffab7224 */ /* 0x000fe200078e0068 */
[----:B------:R2:W5:Y:S06]  /*4b20*/  MUFU.EX2 R148, R3 ;  /* 0x0000000300947308 */ /* 0x00056c0000000800 */
[C---:B------:R-:W-:Y:S01]  /*4b30*/  HMMA.16816.F32 R56, R4.reuse, R14, R52 ;  /* 0x0000000e0438723c */ /* 0x040fe20000001834 */
[----:B------:R-:W-:Y:S07]  /*4b40*/  LDSM.16.MT88.4 R12, [R206+0x2800] ;  /* 0x00280000ce0c783b */ /* 0x000fee0000004200 */
[----:B-1----:R-:W-:Y:S01]  /*4b50*/  HMMA.16816.F32 R24, R4, R8, R24 ;  /* 0x000000080418723c */ /* 0x002fe20000001818 */
[----:B--2---:R-:W-:-:S02]  /*4b60*/  FFMA.FTZ R3, R162, c[0x0][0x2d0], -R0 ;  /* 0x0000b400a2037a23 */ /* 0x004fc40000010800 */
[----:B------:R-:W-:Y:S02]  /*4b70*/  IMAD.MOV.U32 R162, RZ, RZ, R105 ;  /* 0x000000ffffa27224 */ /* 0x000fe400078e0069 */
[----:B------:R1:W-:Y:S03]  /*4b80*/  MUFU.EX2 R134, R3 ;  /* 0x0000000300867308 */ /* 0x0003e60000000800 */
[----:B------:R-:W-:Y:S01]  /*4b90*/  HMMA.16816.F32 R48, R4, R10, R48 ;  /* 0x0000000a0430723c */ /* 0x000fe20000001830 */
[----:B------:R-:W2:Y:S06]  /*4ba0*/  LDSM.16.MT88.4 R8, [R200+0x2800] ;  /* 0x00280000c808783b */ /* 0x000eac0000004200 */
[----:B---3--:R-:W-:-:S02]  /*4bb0*/  F2FP.PACK_AB R4, R151, R150 ;  /* 0x000000969704723e */ /* 0x008fc400000000ff */
[----:B-----5:R-:W-:Y:S02]  /*4bc0*/  F2FP.PACK_AB R5, R148, R149 ;  /* 0x000000959405723e */ /* 0x020fe400000000ff */
        /* <DEDUP_REMOVED lines=8> */
[C---:B----4-:R-:W-:Y:S08]  /*4c50*/  HMMA.16816.F32 R52, R4.reuse, R20, R28 ;  /* 0x000000140434723c */ /* 0x050ff0000000181c */
[----:B--2---:R-:W-:Y:S01]  /*4c60*/  HMMA.16816.F32 R120, R4, R8, R60 ;  /* 0x000000080478723c */ /* 0x004fe2000000183c */
[----:B-1----:R-:W-:-:S07]  /*4c70*/  FFMA.FTZ R3, R231, c[0x0][0x2d0], -R2 ;  /* 0x0000b400e7037a23 */ /* 0x002fce0000010802 */
[----:B------:R-:W-:Y:S01]  /*4c80*/  HMMA.16816.F32 R60, R4, R10, R36 ;  /* 0x0000000a043c723c */ /* 0x000fe20000001824 */
[----:B------:R-:W1:Y:S01]  /*4c90*/  LDSM.16.MT88.4 R8, [R200+0x6800] ;  /* 0x00680000c808783b */ /* 0x000e620000004200 */
[----:B------:R2:W3:Y:S01]  /*4ca0*/  MUFU.EX2 R145, R3 ;  /* 0x0000000300917308 */ /* 0x0004e20000000800 */
[----:B------:R-:W-:-:S05]  /*4cb0*/  IMAD.MOV.U32 R231, RZ, RZ, R107 ;  /* 0x000000ffffe77224 */ /* 0x000fca00078e006b */
[C---:B------:R-:W-:Y:S01]  /*4cc0*/  HMMA.16816.F32 R88, R4.reuse, R22, R96 ;  /* 0x000000160458723c */ /* 0x040fe20000001860 */
[----:B------:R-:W4:Y:S07]  /*4cd0*/  LDSM.16.MT88.4 R20, [R204+0x6800] ;  /* 0x00680000cc14783b */ /* 0x000f2e0000004200 */
[----:B------:R-:W-:Y:S01]  /*4ce0*/  HMMA.16816.F32 R96, R4, R18, R92 ;  /* 0x000000120460723c */ /* 0x000fe2000000185c */
[----:B--2---:R-:W-:Y:S02]  /*4cf0*/  FFMA.FTZ R3, R230, c[0x0][0x2d0], -R2 ;  /* 0x0000b400e6037a23 */ /* 0x004fe40000010802 */
[----:B------:R-:W-:-:S02]  /*4d00*/  IMAD.MOV.U32 R230, RZ, RZ, R119 ;  /* 0x000000ffffe67224 */ /* 0x000fc400078e0077 */
[----:B------:R2:W-:Y:S03]  /*4d10*/  MUFU.EX2 R147, R3 ;  /* 0x0000000300937308 */ /* 0x0005e60000000800 */
[C---:B------:R-:W-:Y:S08]  /*4d20*/  HMMA.16816.F32 R92, R4.reuse, R12, R84 ;  /* 0x0000000c045c723c */ /* 0x040ff00000001854 */
[----:B------:R-:W-:Y:S01]  /*4d30*/  HMMA.16816.F32 R84, R4, R14, R76 ;  /* 0x0000000e0454723c */ /* 0x000fe2000000184c */
[----:B------:R-:W5:Y:S01]  /*4d40*/  LDSM.16.MT88.4 R12, [R206+0x6800] ;  /* 0x00680000ce0c783b */ /* 0x000f620000004200 */
[----:B--2---:R-:W-:-:S06]  /*4d50*/  FFMA.FTZ R3, R199, c[0x0][0x2d0], -R2 ;  /* 0x0000b400c7037a23 */ /* 0x004fcc0000010802 */
        /* <DEDUP_REMOVED lines=13> */
[----:B------:R-:W-:Y:S01]  /*4e30*/  LDSM.16.MT88.4 R80, [R203+0x3800] ;  /* 0x00380000cb50783b */ /* 0x000fe20000004200 */
[----:B------:R2:W5:Y:S06]  /*4e40*/  MUFU.EX2 R119, R3 ;  /* 0x0000000300777308 */ /* 0x00056c0000000800 */
        /* <DEDUP_REMOVED lines=13> */
[----:B------:R-:W-:-:S06]  /*4f20*/  FFMA.FTZ R3, R247, c[0x0][0x2d0], -R2 ;  /* 0x0000b400f7037a23 */ /* 0x000fcc0000010802 */
[C---:B----4-:R-:W-:Y:S08]  /*4f30*/  HMMA.16816.F32 R52, R4.reuse, R20, R52 ;  /* 0x000000140434723c */ /* 0x050ff00000001834 */
[C---:B--2---:R-:W-:Y:S08]  /*4f40*/  HMMA.16816.F32 R120, R4.reuse, R8, R120 ;  /* 0x000000080478723c */ /* 0x044ff00000001878 */
[C---:B------:R-:W-:Y:S01]  /*4f50*/  HMMA.16816.F32 R60, R4.reuse, R10, R60 ;  /* 0x0000000a043c723c */ /* 0x040fe2000000183c */
[----:B------:R-:W1:Y:S07]  /*4f60*/  LDSM.16.MT88.4 R8, [R200+0x7000] ;  /* 0x00700000c808783b */ /* 0x000e6e0000004200 */
[C---:B------:R-:W-:Y:S01]  /*4f70*/  HMMA.16816.F32 R44, R4.reuse, R22, R88 ;  /* 0x00000016042c723c */ /* 0x040fe20000001858 */
[----:B------:R-:W2:Y:S04]  /*4f80*/  LDSM.16.MT88.4 R20, [R204+0x7000] ;  /* 0x00700000cc14783b */ /* 0x000ea80000004200 */
[----:B------:R-:W-:Y:S03]  /*4f90*/  LDSM.16.MT88.4 R88, [R206+0x3800] ;  /* 0x00380000ce58783b */ /* 0x000fe60000004200 */
[C---:B------:R-:W-:Y:S01]  /*4fa0*/  HMMA.16816.F32 R76, R4.reuse, R16, R100 ;  /* 0x00000010044c723c */ /* 0x040fe20000001864 */
[----:B------:R-:W-:Y:S07]  /*4fb0*/  LDSM.16.MT88.4 R100, [R204+0x7800] ;  /* 0x00780000cc64783b */ /* 0x000fee0000004200 */
[C---:B------:R-:W-:Y:S01]  /*4fc0*/  HMMA.16816.F32 R48, R4.reuse, R18, R96 ;  /* 0x000000120430723c */ /* 0x040fe20000001860 */
[----:B------:R-:W-:Y:S07]  /*4fd0*/  LDSM.16.MT88.4 R96, [R200+0x7800] ;  /* 0x00780000c860783b */ /* 0x000fee0000004200 */
[C---:B------:R-:W-:Y:S08]  /*4fe0*/  HMMA.16816.F32 R56, R4.reuse, R12, R92 ;  /* 0x0000000c0438723c */ /* 0x040ff0000000185c */
[C---:B------:R-:W-:Y:S01]  /*4ff0*/  HMMA.16816.F32 R92, R4.reuse, R14, R84 ;  /* 0x0000000e045c723c */ /* 0x040fe20000001854 */
[----:B------:R-:W3:Y:S07]  /*5000*/  LDSM.16.MT88.4 R12, [R206+0x7000] ;  /* 0x00700000ce0c783b */ /* 0x000eee0000004200 */
[C---:B-1----:R-:W-:Y:S01]  /*5010*/  HMMA.16816.F32 R104, R4.reuse, R8, R72 ;  /* 0x000000080468723c */ /* 0x042fe20000001848 */
[----:B------:R-:W-:Y:S07]  /*5020*/  LDSM.16.MT88.4 R72, [R204+0x3800] ;  /* 0x00380000cc48783b */ /* 0x000fee0000004200 */
[C---:B------:R-:W-:Y:S01]  /*5030*/  HMMA.16816.F32 R128, R4.reuse, R10, R68 ;  /* 0x0000000a0480723c */ /* 0x040fe20000001844 */
[----:B------:R-:W1:Y:S07]  /*5040*/  LDSM.16.MT88.4 R8, [R203+0x7000] ;  /* 0x00700000cb08783b */ /* 0x000e6e0000004200 */
[C---:B--2---:R-:W-:Y:S01]  /*5050*/  HMMA.16816.F32 R64, R4.reuse, R20, R64 ;  /* 0x000000140440723c */ /* 0x044fe20000001840 */
[----:B------:R2:W-:Y:S07]  /*5060*/  MUFU.EX2 R20, R3 ;  /* 0x0000000300147308 */ /* 0x0005ee0000000800 */
[----:B------:R-:W-:Y:S01]  /*5070*/  HMMA.16816.F32 R40, R4, R22, R40 ;  /* 0x000000160428723c */ /* 0x000fe20000001828 */
[----:B--2---:R-:W-:-:S07]  /*5080*/  FFMA.FTZ R3, R245, c[0x0][0x2d0], -R2 ;  /* 0x0000b400f5037a23 */ /* 0x004fce0000010802 */
[C---:B---3--:R-:W-:Y:S01]  /*5090*/  HMMA.16816.F32 R36, R4.reuse, R12, R36 ;  /* 0x0000000c0424723c */ /* 0x048fe20000001824 */
[----:B------:R2:W-:Y:S07]  /*50a0*/  MUFU.EX2 R17, R3 ;  /* 0x0000000300117308 */ /* 0x0005ee0000000800 */
[C---:B------:R-:W-:Y:S01]  /*50b0*/  HMMA.16816.F32 R32, R4.reuse, R14, R32 ;  /* 0x0000000e0420723c */ /* 0x040fe20000001820 */
[----:B------:R-:W-:Y:S07]  /*50c0*/  LDSM.16.MT88.4 R12, [R206+0x7800] ;  /* 0x00780000ce0c783b */ /* 0x000fee0000004200 */
[----:B-1----:R-:W-:Y:S01]  /*50d0*/  HMMA.16816.F32 R28, R4, R8, R28 ;  /* 0x00000008041c723c */ /* 0x002fe2000000181c */
[----:B--2---:R-:W-:-:S02]  /*50e0*/  FFMA.FTZ R3, R125, c[0x0][0x2d0], -R2 ;  /* 0x0000b4007d037a23 */ /* 0x004fc40000010802 */
[----:B------:R-:W-:Y:S01]  /*50f0*/  FFMA.FTZ R2, R251, c[0x0][0x2d0], -R2 ;  /* 0x0000b400fb027a23 */ /* 0x000fe20000010802 */
[----:B------:R-:W1:Y:S01]  /*5100*/  LDSM.16.MT88.4 R124, [R200+0x3800] ;  /* 0x00380000c87c783b */ /* 0x000e620000004200 */
[----:B------:R2:W-:Y:S03]  /*5110*/  MUFU.EX2 R19, R3 ;  /* 0x0000000300137308 */ /* 0x0005e60000000800 */
[----:B------:R-:W-:Y:S05]  /*5120*/  HMMA.16816.F32 R24, R4, R10, R24 ;  /* 0x0000000a0418723c */ /* 0x000fea0000001818 */
[----:B------:R3:W-:Y:S02]  /*5130*/  MUFU.EX2 R18, R2 ;  /* 0x0000000200127308 */ /* 0x0007e40000000800 */
[----:B------:R-:W-:-:S02]  /*5140*/  IMAD.MOV.U32 R5, RZ, RZ, c[0x0][0x168] ;  /* 0x00005a00ff057624 */ /* 0x000fc400078e00ff */
[----:B--2---:R-:W-:Y:S02]  /*5150*/  FADD.FTZ R3, R248, R243 ;  /* 0x000000f3f8037221 */ /* 0x004fe40000010000 */
[----:B---3--:R-:W-:-:S04]  /*5160*/  FFMA.FTZ R2, R250, c[0x0][0x2d0], -R0 ;  /* 0x0000b400fa027a23 */ /* 0x008fc80000010800 */
[----:B------:R2:W-:Y:S02]  /*5170*/  MUFU.EX2 R16, R2 ;  /* 0x0000000200107308 */ /* 0x0005e40000000800 */
[----:B--2---:R-:W-:-:S06]  /*5180*/  FFMA.FTZ R2, R249, c[0x0][0x2d0], -R0 ;  /* 0x0000b400f9027a23 */ /* 0x004fcc0000010800 */
[----:B------:R2:W3:Y:S02]  /*5190*/  MUFU.EX2 R9, R2 ;  /* 0x0000000200097308 */ /* 0x0004e40000000800 */
[--C-:B--2---:R-:W-:Y:S02]  /*51a0*/  FFMA.FTZ R2, R230, c[0x0][0x2d0], -R0.reuse ;  /* 0x0000b400e6027a23 */ /* 0x104fe40000010800 */
[----:B------:R-:W-:-:S04]  /*51b0*/  FFMA.FTZ R0, R231, c[0x0][0x2d0], -R0 ;  /* 0x0000b400e7007a23 */ /* 0x000fc80000010800 */
[----:B------:R2:W-:Y:S01]  /*51c0*/  MUFU.EX2 R10, R2 ;  /* 0x00000002000a7308 */ /* 0x0005e20000000800 */
[----:B------:R-:W-:Y:S02]  /*51d0*/  IMAD.MOV.U32 R230, RZ, RZ, R232 ;  /* 0x000000ffffe67224 */ /* 0x000fe400078e00e8 */
[----:B------:R-:W-:Y:S02]  /*51e0*/  IMAD.MOV.U32 R231, RZ, RZ, R193 ;  /* 0x000000ffffe77224 */ /* 0x000fe400078e00c1 */
[----:B------:R-:W-:Y:S02]  /*51f0*/  IMAD.MOV.U32 R232, RZ, RZ, R162 ;  /* 0x000000ffffe87224 */ /* 0x000fe400078e00a2 */
[----:B------:R-:W-:Y:S01]  /*5200*/  IMAD.MOV.U32 R193, RZ, RZ, R171 ;  /* 0x000000ffffc17224 */ /* 0x000fe200078e00ab */
[----:B------:R4:W5:Y:S01]  /*5210*/  MUFU.EX2 R8, R0 ;  /* 0x0000000000087308 */ /* 0x0009620000000800 */
[----:B------:R-:W-:Y:S02]  /*5220*/  IMAD.MOV.U32 R162, RZ, RZ, R163 ;  /* 0x000000ffffa27224 */ /* 0x000fe400078e00a3 */
[----:B------:R-:W-:-:S02]  /*5230*/  IMAD.MOV.U32 R171, RZ, RZ, R108 ;  /* 0x000000ffffab7224 */ /* 0x000fc400078e006c */
[----:B------:R-:W-:Y:S02]  /*5240*/  IMAD.MOV.U32 R163, RZ, RZ, R109 ;  /* 0x000000ffffa37224 */ /* 0x000fe400078e006d */
[----:B------:R-:W-:Y:S01]  /*5250*/  IMAD.MOV.U32 R108, RZ, RZ, R113 ;  /* 0x000000ffff6c7224 */ /* 0x000fe200078e0071 */
[----:B---3--:R-:W-:Y:S01]  /*5260*/  F2FP.PACK_AB R113, R9, R16 ;  /* 0x000000100971723e */ /* 0x008fe200000000ff */
[----:B--2---:R-:W-:Y:S02]  /*5270*/  FADD.FTZ R2, R246, R244 ;  /* 0x000000f4f6027221 */ /* 0x004fe40000010000 */
[----:B------:R-:W-:Y:S01]  /*5280*/  IMAD.MOV.U32 R109, RZ, RZ, R112 ;  /* 0x000000ffff6d7224 */ /* 0x000fe200078e0070 */
[----:B------:R-:W-:Y:S01]  /*5290*/  F2FP.PACK_AB R112, R17, R20 ;  /* 0x000000141170723e */ /* 0x000fe200000000ff */
[----:B------:R-:W-:Y:S02]  /*52a0*/  FADD.FTZ R2, R252, R2 ;  /* 0x00000002fc027221 */ /* 0x000fe40000010000 */
[----:B----4-:R-:W-:Y:S01]  /*52b0*/  FADD.FTZ R0, R114, R3 ;  /* 0x0000000372007221 */ /* 0x010fe20000010000 */
[----:B------:R-:W-:Y:S01]  /*52c0*/  F2FP.PACK_AB R114, R18, R19 ;  /* 0x000000131272723e */ /* 0x000fe200000000ff */
[----:B------:R-:W-:-:S02]  /*52d0*/  FADD.FTZ R2, R230, R2 ;  /* 0x00000002e6027221 */ /* 0x000fc40000010000 */
[----:B------:R-:W-:Y:S01]  /*52e0*/  FADD.FTZ R0, R115, R0 ;  /* 0x0000000073007221 */ /* 0x000fe20000010000 */
[----:B-----5:R-:W-:Y:S01]  /*52f0*/  F2FP.PACK_AB R115, R8, R10 ;  /* 0x0000000a0873723e */ /* 0x020fe200000000ff */
        /* <DEDUP_REMOVED lines=40> */
[----:B------:R-:W-:Y:S02]  /*5580*/  IMAD.MOV.U32 R171, RZ, RZ, R111 ;  /* 0x000000ffffab7224 */ /* 0x000fe400078e006f */
[----:B------:R-:W-:Y:S02]  /*5590*/  FADD.FTZ R0, R150, R0 ;  /* 0x0000000096007221 */ /* 0x000fe40000010000 */
[----:B------:R-:W-:-:S02]  /*55a0*/  FADD.FTZ R3, R149, R2 ;  /* 0x0000000295037221 */ /* 0x000fc40000010000 */
[----:B------:R-:W-:Y:S01]  /*55b0*/  FADD.FTZ R4, R151, R0 ;  /* 0x0000000097047221 */ /* 0x000fe20000010000 */
[----:B------:R-:W-:Y:S01]  /*55c0*/  HMMA.16816.F32 R124, R112, R126, R60 ;  /* 0x0000007e707c723c */ /* 0x000fe2000000183c */
[----:B------:R-:W-:-:S04]  /*55d0*/  @P4 IMAD.HI.U32 R2, R171, c[0x0][0x2c8], RZ ;  /* 0x0000b200ab024a27 */ /* 0x000fc800078e00ff */
[----:B------:R-:W-:Y:S02]  /*55e0*/  FADD.FTZ R3, R148, R3 ;  /* 0x0000000394037221 */ /* 0x000fe40000010000 */
[----:B------:R-:W-:Y:S01]  /*55f0*/  FADD.FTZ R4, R153, R4 ;  /* 0x0000000499047221 */ /* 0x000fe20000010000 */
[C---:B------:R-:W-:Y:S01]  /*5600*/  HMMA.16816.F32 R72, R112.reuse, R74, R44 ;  /* 0x0000004a7048723c */ /* 0x040fe2000000182c */
[----:B------:R-:W-:Y:S01]  /*5610*/  IMAD.MOV.U32 R0, RZ, RZ, R171 ;  /* 0x000000ffff007224 */ /* 0x000fe200078e00ab */
[----:B------:R-:W-:Y:S01]  /*5620*/  @P4 SHF.R.U32.HI R0, RZ, c[0x0][0x2cc], R2 ;  /* 0x0000b300ff004a19 */ /* 0x000fe20000011602 */
[----:B------:R-:W-:Y:S02]  /*5630*/  FADD.FTZ R3, R134, R3 ;  /* 0x0000000386037221 */ /* 0x000fe40000010000 */
[----:B------:R-:W-:Y:S01]  /*5640*/  FADD.FTZ R2, R152, R4 ;  /* 0x0000000498027221 */ /* 0x000fe20000010000 */
[----:B------:R-:W-:Y:S01]  /*5650*/  IADD3 R0, R0, c[0x0][0x1d0], -R5 ;  /* 0x0000740000007a10 */ /* 0x000fe20007ffe805 */
[----:B------:R-:W-:Y:S01]  /*5660*/  FADD.FTZ R3, R135, R3 ;  /* 0x0000000387037221 */ /* 0x000fe20000010000 */
[----:B------:R-:W-:Y:S01]  /*5670*/  HMMA.16816.F32 R80, R112, R82, R48 ;  /* 0x000000527050723c */ /* 0x000fe20000001830 */
[----:B------:R-:W-:-:S02]  /*5680*/  FADD.FTZ R4, R133, R2 ;  /* 0x0000000285047221 */ /* 0x000fc40000010000 */
[----:B------:R-:W-:Y:S02]  /*5690*/  FADD.FTZ R2, R132, R3 ;  /* 0x0000000384027221 */ /* 0x000fe40000010000 */
[----:B------:R-:W-:Y:S01]  /*56a0*/  FADD.FTZ R3, R145, R4 ;  /* 0x0000000491037221 */ /* 0x000fe20000010000 */
[----:B------:R-:W-:Y:S01]  /*56b0*/  SHF.R.S32.HI R4, RZ, 0x1f, R0 ;  /* 0x0000001fff047819 */ /* 0x000fe20000011400 */
[----:B------:R-:W-:Y:S01]  /*56c0*/  FADD.FTZ R2, R119, R2 ;  /* 0x0000000277027221 */ /* 0x000fe20000010000 */
[C---:B------:R-:W-:Y:S01]  /*56d0*/  HMMA.16816.F32 R100, R112.reuse, R102, R40 ;  /* 0x000000667064723c */ /* 0x040fe20000001828 */
[----:B------:R-:W-:Y:S01]  /*56e0*/  IMAD.MOV.U32 R163, RZ, RZ, R110 ;  /* 0x000000ffffa37224 */ /* 0x000fe200078e006e */
[----:B------:R-:W-:Y:S01]  /*56f0*/  LEA.HI R4, R4, R0, RZ, 0x7 ;  /* 0x0000000004047211 */ /* 0x000fe200078f38ff */
[----:B------:R-:W-:Y:S01]  /*5700*/  FADD.FTZ R0, R118, R2 ;  /* 0x0000000276007221 */ /* 0x000fe20000010000 */
[----:B------:R-:W1:Y:S01]  /*5710*/  LDSM.16.MT88.4 R108, [R203+0x7800] ;  /* 0x00780000cb6c783b */ /* 0x000e620000004200 */
[----:B------:R-:W-:Y:S01]  /*5720*/  FADD.FTZ R3, R147, R3 ;  /* 0x0000000393037221 */ /* 0x000fe20000010000 */
[----:B------:R-:W-:Y:S01]  /*5730*/  IADD3 R229, R163, -0x2, RZ ;  /* 0xfffffffea3e57810 */ /* 0x000fe20007ffe0ff */
[----:B------:R-:W-:Y:S01]  /*5740*/  FADD.FTZ R0, R144, R0 ;  /* 0x0000000090007221 */ /* 0x000fe20000010000 */
[----:B------:R-:W-:Y:S01]  /*5750*/  HMMA.16816.F32 R132, R112, R12, R36 ;  /* 0x0000000c7084723c */ /* 0x000fe20000001824 */
[----:B------:R-:W-:Y:S01]  /*5760*/  FADD.FTZ R2, R146, R3 ;  /* 0x0000000392027221 */ /* 0x000fe20000010000 */
[----:B------:R-:W-:Y:S01]  /*5770*/  SHF.R.S32.HI R3, RZ, 0x7, R4 ;  /* 0x00000007ff037819 */ /* 0x000fe20000011404 */
[----:B------:R-:W-:-:S02]  /*5780*/  FADD.FTZ R0, R16, R0 ;  /* 0x0000000010007221 */ /* 0x000fc40000010000 */
[----:B------:R-:W-:Y:S01]  /*5790*/  FADD.FTZ R2, R20, R2 ;  /* 0x0000000214027221 */ /* 0x000fe20000010000 */
[----:B------:R-:W-:Y:S01]  /*57a0*/  IMNMX R3, RZ, R3, !PT ;  /* 0x00000003ff037217 */ /* 0x000fe20007800200 */
[----:B------:R-:W-:Y:S02]  /*57b0*/  FADD.FTZ R0, R9, R0 ;  /* 0x0000000009007221 */ /* 0x000fe40000010000 */
[----:B------:R-:W-:Y:S01]  /*57c0*/  FADD.FTZ R2, R17, R2 ;  /* 0x0000000211027221 */ /* 0x000fe20000010000 */
[----:B------:R-:W-:Y:S01]  /*57d0*/  ISETP.GE.AND P0, PT, R229, R3, PT ;  /* 0x00000003e500720c */ /* 0x000fe20003f06270 */
[----:B------:R-:W-:Y:S01]  /*57e0*/  FADD.FTZ R0, R10, R0 ;  /* 0x000000000a007221 */ /* 0x000fe20000010000 */
[----:B------:R2:W-:Y:S01]  /*57f0*/  STL [R1+0x2c], R3 ;  /* 0x00002c0301007387 */ /* 0x0005e20000100800 */
[----:B------:R-:W-:Y:S02]  /*5800*/  FADD.FTZ R2, R19, R2 ;  /* 0x0000000213027221 */ /* 0x000fe40000010000 */
[----:B------:R-:W-:-:S02]  /*5810*/  FADD.FTZ R0, R8, R0 ;  /* 0x0000000008007221 */ /* 0x000fc40000010000 */
[----:B------:R-:W-:-:S03]  /*5820*/  FADD.FTZ R2, R18, R2 ;  /* 0x0000000212027221 */ /* 0x000fc60000010000 */
[----:B------:R2:W-:Y:S04]  /*5830*/  STL [R1+0x10], R0 ;  /* 0x0000100001007387 */ /* 0x0005e80000100800 */
[----:B------:R2:W-:Y:S01]  /*5840*/  STL [R1], R2 ;  /* 0x0000000201007387 */ /* 0x0005e20000100800 */
[C---:B-1----:R-:W-:Y:S08]  /*5850*/  HMMA.16816.F32 R104, R112.reuse, R108, R28 ;  /* 0x0000006c7068723c */ /* 0x042ff0000000181c */
[C---:B------:R-:W-:Y:S08]  /*5860*/  HMMA.16816.F32 R108, R112.reuse, R110, R24 ;  /* 0x0000006e706c723c */ /* 0x040ff00000001818 */
[----:B------:R-:W-:Y:S01]  /*5870*/  HMMA.16816.F32 R112, R112, R14, R32 ;  /* 0x0000000e7070723c */ /* 0x000fe20000001820 */
[----:B------:R-:W-:Y:S01]  /*5880*/  @!UPT UIADD3 URZ, URZ, URZ, URZ ;  /* 0x0000003f3f3ff290 */ /* 0x000fe2000fffe03f */
[----:B------:R-:W-:Y:S11]  /*5890*/  @!P0 BRA `(.L_x_443) ;  /* 0x0000412000008947 */ /* 0x000ff60003800000 */
[----:B--2---:R-:W-:Y:S02]  /*58a0*/  MOV R118, R116 ;  /* 0x0000007400767202 */ /* 0x004fe40000000f00 */
[----:B------:R-:W-:-:S02]  /*58b0*/  MOV R3, R117 ;  /* 0x0000007500037202 */ /* 0x000fc40000000f00 */
[----:B------:R-:W-:-:S07]  /*58c0*/  MOV R192, R229 ;  /* 0x000000e500c07202 */ /* 0x000fce0000000f00 */
.L_x_444:
[----:B------:R-:W2:Y:S01]  /*58d0*/  LDL.64 R160, [R1+0x20] ;  /* 0x0000200001a07983 */ /* 0x000ea20000100a00 */
[----:B------:R-:W-:Y:S04]  /*58e0*/  DEPBAR.LE SB0, 0x0 ;  /* 0x000080000000791a */ /* 0x000fe80000000000 */
[----:B------:R-:W-:Y:S01]  /*58f0*/  WARPSYNC 0xffffffff ;  /* 0xffffffff00007948 */ /* 0x000fe20003800000 */
[----:B------:R-:W3:Y:S04]  /*5900*/  LDL R170, [R1+0x28] ;  /* 0x0000280001aa7983 */ /* 0x000ee80000100800 */
[----:B------:R-:W-:Y:S01]  /*5910*/  BAR.SYNC.DEFER_BLOCKING 0x0 ;  /* 0x0000000000007b1d */ /* 0x000fe20000010000 */
[C---:B------:R-:W-:Y:S02]  /*5920*/  ISETP.GE.AND P5, PT, R192.reuse, RZ, PT ;  /* 0x000000ffc000720c */ /* 0x040fe40003fa6270 */
[C---:B------:R-:W-:Y:S11]  /*5930*/  IADD3 R229, R192.reuse, -0x1, RZ ;  /* 0xffffffffc0e57810 */ /* 0x040ff60007ffe0ff */
[----:B------:R-:W-:Y:S01]  /*5940*/  @P5 SHF.R.S32.HI R0, RZ, 0x1f, R192 ;  /* 0x0000001fff005819 */ /* 0x000fe200000114c0 */
[----:B------:R-:W-:Y:S04]  /*5950*/  @P5 IMAD.WIDE.U32 R116, R192, c[0x0][0x208], RZ ;  /* 0x00008200c0745a25 */ /* 0x000fe800078e00ff */
[----:B------:R-:W-:Y:S02]  /*5960*/  @P5 IMAD R0, R0, c[0x0][0x208], RZ ;  /* 0x0000820000005a24 */ /* 0x000fe400078e02ff */
[----:B------:R-:W-:Y:S02]  /*5970*/  @P5 IMAD.SHL.U32 R119, R116, 0x80, RZ ;  /* 0x0000008074775824 */ /* 0x000fe400078e00ff */
[----:B------:R-:W-:Y:S01]  /*5980*/  @P5 IMAD R0, R192, c[0x0][0x20c], R0 ;  /* 0x00008300c0005a24 */ /* 0x000fe200078e0200 */
[----:B------:R-:W3:Y:S03]  /*5990*/  LDL.64 R194, [R1+0x8] ;  /* 0x0000080001c27983 */ /* 0x000ee60000100a00 */
[----:B------:R-:W-:Y:S03]  /*59a0*/  @P5 IMAD.IADD R2, R117, 0x1, R0 ;  /* 0x0000000175025824 */ /* 0x000fe600078e0200 */
[----:B------:R-:W1:Y:S02]  /*59b0*/  LDSM.16.M88.4 R8, [R201] ;  /* 0x00000000c908783b */ /* 0x000e640000000200 */
[----:B------:R-:W-:Y:S06]  /*59c0*/  @P5 SHF.L.U64.HI R2, R116, 0x7, R2 ;  /* 0x0000000774025819 */ /* 0x000fec0000010202 */
[----:B------:R-:W5:Y:S08]  /*59d0*/  LDSM.16.M88.4 R16, [R201+0x800] ;  /* 0x00080000c910783b */ /* 0x000f700000000200 */
[----:B------:R-:W5:Y:S08]  /*59e0*/  LDSM.16.M88.4 R24, [R201+0x1000] ;  /* 0x00100000c918783b */ /* 0x000f700000000200 */
[----:B------:R-:W5:Y:S08]  /*59f0*/  LDSM.16.M88.4 R32, [R201+0x1800] ;  /* 0x00180000c920783b */ /* 0x000f700000000200 */
[----:B------:R-:W5:Y:S01]  /*5a00*/  LDSM.16.M88.4 R40, [R201+0x2000] ;  /* 0x00200000c928783b */ /* 0x000f620000000200 */
[C---:B-1----:R-:W-:Y:S07]  /*5a10*/  HMMA.16816.F32 R4, R136.reuse, R8, RZ ;  /* 0x000000088804723c */ /* 0x042fee00000018ff */
[----:B------:R-:W1:Y:S01]  /*5a20*/  LDSM.16.M88.4 R48, [R201+0x2800] ;  /* 0x00280000c930783b */ /* 0x000e620000000200 */
[C---:B------:R-:W-:Y:S07]  /*5a30*/  HMMA.16816.F32 R8, R136.reuse, R10, RZ ;  /* 0x0000000a8808723c */ /* 0x040fee00000018ff */
[----:B------:R-:W1:Y:S01]  /*5a40*/  LDSM.16.M88.4 R56, [R201+0x3000] ;  /* 0x00300000c938783b */ /* 0x000e620000000200 */
[C---:B-----5:R-:W-:Y:S07]  /*5a50*/  HMMA.16816.F32 R12, R136.reuse, R16, RZ ;  /* 0x00000010880c723c */ /* 0x060fee00000018ff */
[----:B------:R-:W5:Y:S01]  /*5a60*/  LDSM.16.M88.4 R64, [R201+0x3800] ;  /* 0x00380000c940783b */ /* 0x000f620000000200 */
[C---:B------:R-:W-:Y:S07]  /*5a70*/  HMMA.16816.F32 R16, R136.reuse, R18, RZ ;  /* 0x000000128810723c */ /* 0x040fee00000018ff */
[----:B------:R-:W1:Y:S01]  /*5a80*/  LDSM.16.M88.4 R144, [R207] ;  /* 0x00000000cf90783b */ /* 0x000e620000000200 */
[C---:B------:R-:W-:Y:S07]  /*5a90*/  HMMA.16816.F32 R20, R136.reuse, R24, RZ ;  /* 0x000000188814723c */ /* 0x040fee00000018ff */
[----:B------:R-:W1:Y:S01]  /*5aa0*/  LDSM.16.M88.4 R148, [R222] ;  /* 0x00000000de94783b */ /* 0x000e620000000200 */
[C---:B------:R-:W-:Y:S07]  /*5ab0*/  HMMA.16816.F32 R24, R136.reuse, R26, RZ ;  /* 0x0000001a8818723c */ /* 0x040fee00000018ff */
[----:B------:R-:W5:Y:S01]  /*5ac0*/  LDSM.16.M88.4 R152, [R221] ;  /* 0x00000000dd98783b */ /* 0x000f620000000200 */
[C---:B------:R-:W-:Y:S07]  /*5ad0*/  HMMA.16816.F32 R28, R136.reuse, R32, RZ ;  /* 0x00000020881c723c */ /* 0x040fee00000018ff */
[----:B------:R-:W5:Y:S01]  /*5ae0*/  LDSM.16.M88.4 R156, [R220] ;  /* 0x00000000dc9c783b */ /* 0x000f620000000200 */
[C---:B------:R-:W-:Y:S07]  /*5af0*/  HMMA.16816.F32 R32, R136.reuse, R34, RZ ;  /* 0x000000228820723c */ /* 0x040fee00000018ff */
[----:B------:R-:W4:Y:S04]  /*5b00*/  LDL R196, [R1+0x34] ;  /* 0x0000340001c47983 */ /* 0x000f280000100800 */
[----:B------:R-:W4:Y:S01]  /*5b10*/  LDL R193, [R1+0x40] ;  /* 0x0000400001c17983 */ /* 0x000f220000100800 */
[C---:B------:R-:W-:Y:S08]  /*5b20*/  HMMA.16816.F32 R36, R136.reuse, R40, RZ ;  /* 0x000000288824723c */ /* 0x040ff000000018ff */
[C---:B------:R-:W-:Y:S08]  /*5b30*/  HMMA.16816.F32 R40, R136.reuse, R42, RZ ;  /* 0x0000002a8828723c */ /* 0x040ff000000018ff */
[C---:B-1----:R-:W-:Y:S08]  /*5b40*/  HMMA.16816.F32 R44, R136.reuse, R48, RZ ;  /* 0x00000030882c723c */ /* 0x042ff000000018ff */
[C---:B------:R-:W-:Y:S08]  /*5b50*/  HMMA.16816.F32 R48, R136.reuse, R50, RZ ;  /* 0x000000328830723c */ /* 0x040ff000000018ff */
[C---:B------:R-:W-:Y:S08]  /*5b60*/  HMMA.16816.F32 R52, R136.reuse, R56, RZ ;  /* 0x000000388834723c */ /* 0x040ff000000018ff */
[C---:B------:R-:W-:Y:S08]  /*5b70*/  HMMA.16816.F32 R56, R136.reuse, R58, RZ ;  /* 0x0000003a8838723c */ /* 0x040ff000000018ff */
[C---:B-----5:R-:W-:Y:S08]  /*5b80*/  HMMA.16816.F32 R60, R136.reuse, R64, RZ ;  /* 0x00000040883c723c */ /* 0x060ff000000018ff */
[----:B------:R-:W-:Y:S08]  /*5b90*/  HMMA.16816.F32 R64, R136, R66, RZ ;  /* 0x000000428840723c */ /* 0x000ff000000018ff */
[C---:B------:R-:W-:Y:S08]  /*5ba0*/  HMMA.16816.F32 R4, R140.reuse, R144, R4 ;  /* 0x000000908c04723c */ /* 0x040ff00000001804 */
[C---:B------:R-:W-:Y:S01]  /*5bb0*/  HMMA.16816.F32 R8, R140.reuse, R146, R8 ;  /* 0x000000928c08723c */ /* 0x040fe20000001808 */
[----:B------:R-:W1:Y:S07]  /*5bc0*/  LDSM.16.M88.4 R144, [R219] ;  /* 0x00000000db90783b */ /* 0x000e6e0000000200 */
[C---:B------:R-:W-:Y:S08]  /*5bd0*/  HMMA.16816.F32 R12, R140.reuse, R148, R12 ;  /* 0x000000948c0c723c */ /* 0x040ff0000000180c */
[C---:B------:R-:W-:Y:S01]  /*5be0*/  HMMA.16816.F32 R16, R140.reuse, R150, R16 ;  /* 0x000000968c10723c */ /* 0x040fe20000001810 */
[----:B------:R-:W5:Y:S07]  /*5bf0*/  LDSM.16.M88.4 R148, [R218] ;  /* 0x00000000da94783b */ /* 0x000f6e0000000200 */
[C---:B------:R-:W-:Y:S08]  /*5c00*/  HMMA.16816.F32 R20, R140.reuse, R152, R20 ;  /* 0x000000988c14723c */ /* 0x040ff00000001814 */
[C---:B------:R-:W-:Y:S01]  /*5c10*/  HMMA.16816.F32 R24, R140.reuse, R154, R24 ;  /* 0x0000009a8c18723c */ /* 0x040fe20000001818 */
[----:B------:R-:W2:Y:S07]  /*5c20*/  LDSM.16.M88.4 R152, [R217] ;  /* 0x00000000d998783b */ /* 0x000eae0000000200 */
[C---:B------:R-:W-:Y:S08]  /*5c30*/  HMMA.16816.F32 R28, R140.reuse, R156, R28 ;  /* 0x0000009c8c1c723c */ /* 0x040ff0000000181c */
[C---:B------:R-:W-:Y:S08]  /*5c40*/  HMMA.16816.F32 R32, R140.reuse, R158, R32 ;  /* 0x0000009e8c20723c */ /* 0x040ff00000001820 */
[C---:B-1----:R-:W-:Y:S08]  /*5c50*/  HMMA.16816.F32 R36, R140.reuse, R144, R36 ;  /* 0x000000908c24723c */ /* 0x042ff00000001824 */
[C---:B------:R-:W-:Y:S08]  /*5c60*/  HMMA.16816.F32 R40, R140.reuse, R146, R40 ;  /* 0x000000928c28723c */ /* 0x040ff00000001828 */
[C---:B-----5:R-:W-:Y:S08]  /*5c70*/  HMMA.16816.F32 R44, R140.reuse, R148, R44 ;  /* 0x000000948c2c723c */ /* 0x060ff0000000182c */
[C---:B------:R-:W-:Y:S04]  /*5c80*/  HMMA.16816.F32 R48, R140.reuse, R150, R48 ;  /* 0x000000968c30723c */ /* 0x040fe80000001830 */
[C---:B--2---:R-:W-:Y:S04]  /*5c90*/  @P5 IADD3 R0, P2, R119.reuse, R160, RZ ;  /* 0x000000a077005210 */ /* 0x044fe80007f5e0ff */
[C---:B------:R-:W-:Y:S04]  /*5ca0*/  HMMA.16816.F32 R52, R140.reuse, R152, R52 ;  /* 0x000000988c34723c */ /* 0x040fe80000001834 */
[----:B---3--:R-:W-:Y:S01]  /*5cb0*/  @P5 IMAD.X R117, R2, 0x1, R170, P2 ;  /* 0x0000000102755824 */ /* 0x008fe200010e06aa */
[C---:B------:R-:W-:Y:S03]  /*5cc0*/  @P5 LEA R116, P1, R0.reuse, c[0x0][0x1f8], 0x1 ;  /* 0x00007e0000745a11 */ /* 0x040fe600078208ff */
[C---:B------:R-:W-:Y:S04]  /*5cd0*/  HMMA.16816.F32 R56, R140.reuse, R154, R56 ;  /* 0x0000009a8c38723c */ /* 0x040fe80000001838 */
[----:B------:R-:W-:Y:S02]  /*5ce0*/  @P5 LEA.HI.X R117, R0, c[0x0][0x1fc], R117, 0x1, P1 ;  /* 0x00007f0000755a11 */ /* 0x000fe400008f0c75 */
[----:B------:R-:W-:Y:S02]  /*5cf0*/  @P5 IADD3 R0, P3, P2, R119, 0x40, R160 ;  /* 0x0000004077005810 */ /* 0x000fe40007a7e0a0 */
[----:B------:R-:W1:Y:S04]  /*5d00*/  LDSM.16.M88.4 R160, [R216] ;  /* 0x00000000d8a0783b */ /* 0x000e680000000200 */
[----:B------:R-:W-:Y:S02]  /*5d10*/  @P5 LEA R168, P1, R0, c[0x0][0x1f8], 0x1 ;  /* 0x00007e0000a85a11 */ /* 0x000fe400078208ff */
[----:B------:R-:W-:Y:S02]  /*5d20*/  @P5 IADD3.X R2, R2, RZ, R170, P3, P2 ;  /* 0x000000ff02025210 */ /* 0x000fe40001fe44aa */
[----:B------:R-:W2:Y:S02]  /*5d30*/  LDL R119, [R1+0x44] ;  /* 0x0000440001777983 */ /* 0x000ea40000100800 */
[----:B------:R-:W-:Y:S01]  /*5d40*/  @P5 LEA.HI.X R169, R0, c[0x0][0x1fc], R2, 0x1, P1 ;  /* 0x00007f0000a95a11 */ /* 0x000fe200008f0c02 */
[----:B------:R-:W-:Y:S02]  /*5d50*/  @P5 IMAD.MOV.U32 R2, RZ, RZ, c[0x0][0x208] ;  /* 0x00008200ff025624 */ /* 0x000fe400078e00ff */
[----:B------:R-:W-:Y:S01]  /*5d60*/  @P5 IMAD.MOV.U32 R0, RZ, RZ, 0x6 ;  /* 0x00000006ff005424 */ /* 0x000fe200078e00ff */
[----:B------:R-:W-:Y:S04]  /*5d70*/  @P5 ISETP.GE.AND P0, PT, R194, c[0x0][0x1d4], PT ;  /* 0x00007500c2005a0c */ /* 0x000fe80003f06270 */
[C---:B------:R-:W-:Y:S01]  /*5d80*/  @P5 SHF.L.U64.HI R0, R2.reuse, R0, c[0x0][0x20c] ;  /* 0x0000830002005619 */ /* 0x040fe20000010200 */
[----:B------:R-:W-:Y:S05]  /*5d90*/  @P5 IMAD.SHL.U32 R2, R2, 0x40, RZ ;  /* 0x0000004002025824 */ /* 0x000fea00078e00ff */
[-C--:B------:R-:W-:Y:S03]  /*5da0*/  @P5 IADD3 R156, P1, R116, R2.reuse, RZ ;  /* 0x00000002749c5210 */ /* 0x080fe60007f3e0ff */
[----:B------:R-:W-:Y:S01]  /*5db0*/  @!PT LDS RZ, [RZ] ;  /* 0x00000000fffff984 */ /* 0x000fe20000000800 */
[----:B------:R-:W-:Y:S01]  /*5dc0*/  @!PT LDS RZ, [RZ] ;  /* 0x00000000fffff984 */ /* 0x000fe20000000800 */
[----:B------:R-:W-:Y:S01]  /*5dd0*/  @!PT LDS RZ, [RZ] ;  /* 0x00000000fffff984 */ /* 0x000fe20000000800 */
[----:B------:R3:W-:Y:S02]  /*5de0*/  @P5 LDGSTS.E.BYPASS.LTC128B.128 [R228+0x100], [R116.64], !P0 ;  /* 0x0010000074e45fae */ /* 0x0007e4000c101d46 */
[--C-:B------:R-:W-:Y:S06]  /*5df0*/  @P5 IMAD.X R157, R117, 0x1, R0.reuse, P1 ;  /* 0x00000001759d5824 */ /* 0x100fec00008e0600 */
[----:B------:R5:W-:Y:S01]  /*5e00*/  @P5 LDGSTS.E.BYPASS.LTC128B.128 [R228+0x4100], [R168.64], !P6 ;  /* 0x04100000a8e45fae */ /* 0x000be2000f101d46 */
[C---:B-1----:R-:W-:Y:S07]  /*5e10*/  HMMA.16816.F32 R60, R140.reuse, R160, R60 ;  /* 0x000000a08c3c723c */ /* 0x042fee000000183c */
[----:B------:R1:W-:Y:S01]  /*5e20*/  @P5 LDGSTS.E.BYPASS.LTC128B.128 [R228+0x1100], [R156.64], !P0 ;  /* 0x011000009ce45fae */ /* 0x0003e2000c101d46 */
[----:B------:R-:W-:Y:S07]  /*5e30*/  HMMA.16816.F32 R64, R140, R162, R64 ;  /* 0x000000a28c40723c */ /* 0x000fee0000001840 */
[----:B------:R1:W-:Y:S01]  /*5e40*/  @P5 LDGSTS.E.BYPASS.LTC128B.128 [R228+0x5100], [R156.64+0x80], !P6 ;  /* 0x051000809ce45fae */ /* 0x0003e2000f101d46 */
[-C--:B---3--:R-:W-:Y:S05]  /*5e50*/  @P5 IADD3 R116, P2, R156, R2.reuse, RZ ;  /* 0x000000029c745210 */ /* 0x088fea0007f5e0ff */
[--C-:B------:R-:W-:Y:S01]  /*5e60*/  @P5 IMAD.X R117, R157, 0x1, R0.reuse, P2 ;  /* 0x000000019d755824 */ /* 0x100fe200010e0600 */
[----:B-----5:R-:W-:Y:S04]  /*5e70*/  @P5 IADD3 R168, P1, R116, R2, RZ ;  /* 0x0000000274a85210 */ /* 0x020fe80007f3e0ff */
[----:B------:R3:W-:Y:S01]  /*5e80*/  @P5 LDGSTS.E.BYPASS.LTC128B.128 [R228+0x2100], [R116.64], !P0 ;  /* 0x0210000074e45fae */ /* 0x0007e2000c101d46 */
[----:B------:R-:W-:Y:S07]  /*5e90*/  @P5 IMAD.X R169, R117, 0x1, R0, P1 ;  /* 0x0000000175a95824 */ /* 0x000fee00008e0600 */
[----:B------:R3:W-:Y:S08]  /*5ea0*/  @P5 LDGSTS.E.BYPASS.LTC128B.128 [R228+0x6100], [R116.64+0x80], !P6 ;  /* 0x0610008074e45fae */ /* 0x0007f0000f101d46 */
[----:B------:R5:W-:Y:S08]  /*5eb0*/  @P5 LDGSTS.E.BYPASS.LTC128B.128 [R228+0x3100], [R168.64], !P0 ;  /* 0x03100000a8e45fae */ /* 0x000bf0000c101d46 */
[----:B------:R5:W-:Y:S08]  /*5ec0*/  @P5 LDGSTS.E.BYPASS.LTC128B.128 [R228+0x7100], [R168.64+0x80], !P6 ;  /* 0x07100080a8e45fae */ /* 0x000bf0000f101d46 */
[----:B------:R-:W-:Y:S08]  /*5ed0*/  LDSM.16.M88.4 R144, [R205+0x800] ;  /* 0x00080000cd90783b */ /* 0x000ff00000000200 */
[----:B------:R-:W-:Y:S08]  /*5ee0*/  LDSM.16.M88.4 R148, [R205+0x1000] ;  /* 0x00100000cd94783b */ /* 0x000ff00000000200 */
[----:B------:R-:W-:Y:S08]  /*5ef0*/  LDSM.16.M88.4 R152, [R205+0x1800] ;  /* 0x00180000cd98783b */ /* 0x000ff00000000200 */
[----:B-----5:R-:W5:Y:S01]  /*5f00*/  LDSM.16.M88.4 R168, [R205] ;  /* 0x00000000cda8783b */ /* 0x020f620000000200 */
[----:B----4-:R-:W-:Y:S04]  /*5f10*/  IMAD.IADD R0, R193, 0x1, R196 ;  /* 0x00000001c1007824 */ /* 0x010fe800078e02c4 */
[----:B------:R-:W-:Y:S03]  /*5f20*/  @P4 IMAD.HI.U32 R2, R0, c[0x0][0x2c8], RZ ;  /* 0x0000b20000024a27 */ /* 0x000fe600078e00ff */
[----:B------:R-:W0:Y:S02]  /*5f30*/  LDGDEPBAR ;  /* 0x00000000000079af */ /* 0x000e240000000000 */
[----:B------:R-:W-:Y:S06]  /*5f40*/  @P4 SHF.R.U32.HI R0, RZ, c[0x0][0x2cc], R2 ;  /* 0x0000b300ff004a19 */ /* 0x000fec0000011602 */
[----:B-1----:R-:W1:Y:S08]  /*5f50*/  LDSM.16.M88.4 R156, [R205+0x2000] ;  /* 0x00200000cd9c783b */ /* 0x002e700000000200 */
[----:B------:R-:W4:Y:S08]  /*5f60*/  LDSM.16.M88.4 R160, [R205+0x2800] ;  /* 0x00280000cda0783b */ /* 0x000f300000000200 */
[----:B---3--:R-:W-:Y:S01]  /*5f70*/  SHFL.IDX PT, R116, R0, 0x1, 0x1c1f ;  /* 0x003c1f0000747f89 */ /* 0x008fe200000e0000 */
[C---:B-----5:R-:W-:Y:S07]  /*5f80*/  HMMA.16816.F32 R4, R164.reuse, R168, R4 ;  /* 0x000000a8a404723c */ /* 0x060fee0000001804 */
[----:B------:R3:W-:Y:S01]  /*5f90*/  SHFL.IDX PT, R2, R0, RZ, 0x1c1f ;  /* 0x001c1fff00027589 */ /* 0x0007e200000e0000 */
[C---:B------:R-:W-:Y:S07]  /*5fa0*/  HMMA.16816.F32 R8, R164.reuse, R170, R8 ;  /* 0x000000aaa408723c */ /* 0x040fee0000001808 */
[----:B------:R-:W5:Y:S01]  /*5fb0*/  LDSM.16.M88.4 R168, [R205+0x3000] ;  /* 0x00300000cda8783b */ /* 0x000f620000000200 */
[C---:B------:R-:W-:Y:S08]  /*5fc0*/  HMMA.16816.F32 R12, R164.reuse, R144, R12 ;  /* 0x00000090a40c723c */ /* 0x040ff0000000180c */
[C---:B------:R-:W-:Y:S01]  /*5fd0*/  HMMA.16816.F32 R16, R164.reuse, R146, R16 ;  /* 0x00000092a410723c */ /* 0x040fe20000001810 */
[----:B------:R-:W4:Y:S03]  /*5fe0*/  LDSM.16.M88.4 R144, [R205+0x3800] ;  /* 0x00380000cd90783b */ /* 0x000f260000000200 */
[----:B---3--:R-:W-:Y:S04]  /*5ff0*/  IMAD.MOV.U32 R0, RZ, RZ, -0x80 ;  /* 0xffffff80ff007424 */ /* 0x008fe800078e00ff */
[C---:B------:R-:W-:Y:S04]  /*6000*/  HMMA.16816.F32 R20, R164.reuse, R148, R20 ;  /* 0x00000094a414723c */ /* 0x040fe80000001814 */
[----:B------:R-:W-:Y:S04]  /*6010*/  IMAD R0, R192, R0, 0x1 ;  /* 0x00000001c0007424 */ /* 0x000fe800078e0200 */
[C---:B------:R-:W-:Y:S01]  /*6020*/  HMMA.16816.F32 R24, R164.reuse, R150, R24 ;  /* 0x00000096a418723c */ /* 0x040fe20000001818 */
[----:B------:R-:W3:Y:S07]  /*6030*/  LDSM.16.M88.4 R148, [R202] ;  /* 0x00000000ca94783b */ /* 0x000eee0000000200 */
[C---:B------:R-:W-:Y:S08]  /*6040*/  HMMA.16816.F32 R28, R164.reuse, R152, R28 ;  /* 0x00000098a41c723c */ /* 0x040ff0000000181c */
        /* <DEDUP_REMOVED lines=12> */
[----:B------:R-:W-:Y:S01]  /*6110*/  HMMA.16816.F32 R64, R164, R146, R64 ;  /* 0x00000092a440723c */ /* 0x000fe20000001840 */
[----:B------:R-:W4:Y:S07]  /*6120*/  LDSM.16.M88.4 R144, [R202+0x2800] ;  /* 0x00280000ca90783b */ /* 0x000f2e0000000200 */
[C---:B---3--:R-:W-:Y:S08]  /*6130*/  HMMA.16816.F32 R4, R172.reuse, R148, R4 ;  /* 0x00000094ac04723c */ /* 0x048ff00000001804 */
[C---:B------:R-:W-:Y:S01]  /*6140*/  HMMA.16816.F32 R8, R172.reuse, R150, R8 ;  /* 0x00000096ac08723c */ /* 0x040fe20000001808 */
[----:B------:R-:W3:Y:S07]  /*6150*/  LDSM.16.M88.4 R148, [R202+0x3000] ;  /* 0x00300000ca94783b */ /* 0x000eee0000000200 */
[C---:B------:R-:W-:Y:S04]  /*6160*/  HMMA.16816.F32 R12, R172.reuse, R152, R12 ;  /* 0x00000098ac0c723c */ /* 0x040fe8000000180c */
[----:B--2---:R-:W-:Y:S04]  /*6170*/  IADD3 R0, R0, c[0x0][0x1d0], -R119 ;  /* 0x0000740000007a10 */ /* 0x004fe80007ffe877 */
[C---:B------:R-:W-:Y:S01]  /*6180*/  HMMA.16816.F32 R16, R172.reuse, R154, R16 ;  /* 0x0000009aac10723c */ /* 0x040fe20000001810 */
[----:B------:R-:W2:Y:S03]  /*6190*/  LDSM.16.M88.4 R152, [R202+0x3800] ;  /* 0x00380000ca98783b */ /* 0x000ea60000000200 */
[----:B------:R-:W-:Y:S04]  /*61a0*/  IADD3 R0, R0, -c[0x0][0x168], RZ ;  /* 0x80005a0000007a10 */ /* 0x000fe80007ffe0ff */
[C---:B-1----:R-:W-:Y:S04]  /*61b0*/  HMMA.16816.F32 R20, R172.reuse, R156, R20 ;  /* 0x0000009cac14723c */ /* 0x042fe80000001814 */
[C---:B------:R-:W-:Y:S02]  /*61c0*/  IMAD.IADD R2, R0.reuse, 0x1, R2 ;  /* 0x0000000100027824 */ /* 0x040fe400078e0202 */
[----:B------:R-:W-:Y:S02]  /*61d0*/  IMAD.IADD R0, R0, 0x1, R116 ;  /* 0x0000000100007824 */ /* 0x000fe400078e0274 */
[C---:B------:R-:W-:Y:S01]  /*61e0*/  HMMA.16816.F32 R24, R172.reuse, R158, R24 ;  /* 0x0000009eac18723c */ /* 0x040fe20000001818 */
[----:B------:R-:W1:Y:S02]  /*61f0*/  LDSM.16.M88.4 R156, [R201+0x4000] ;  /* 0x00400000c99c783b */ /* 0x000e640000000200 */
[C---:B------:R-:W-:Y:S02]  /*6200*/  ISETP.GT.AND P1, PT, R0.reuse, RZ, PT ;  /* 0x000000ff0000720c */ /* 0x040fe40003f24270 */
[----:B------:R-:W-:Y:S02]  /*6210*/  ISETP.GT.AND P0, PT, R0, 0x1, PT ;  /* 0x000000010000780c */ /* 0x000fe40003f04270 */
[C---:B------:R-:W-:Y:S01]  /*6220*/  ISETP.GT.AND P3, PT, R2.reuse, RZ, PT ;  /* 0x000000ff0200720c */ /* 0x040fe20003f64270 */
[C---:B----4-:R-:W-:Y:S03]  /*6230*/  HMMA.16816.F32 R28, R172.reuse, R160, R28 ;  /* 0x000000a0ac1c723c */ /* 0x050fe6000000181c */
[C---:B------:R-:W-:Y:S02]  /*6240*/  ISETP.GT.AND P2, PT, R2.reuse, 0x1, PT ;  /* 0x000000010200780c */ /* 0x040fe40003f44270 */
[----:B------:R-:W-:Y:S03]  /*6250*/  ISETP.GT.AND P5, PT, R2, 0x60, PT ;  /* 0x000000600200780c */ /* 0x000fe60003fa4270 */
[C---:B------:R-:W-:Y:S01]  /*6260*/  HMMA.16816.F32 R32, R172.reuse, R162, R32 ;  /* 0x000000a2ac20723c */ /* 0x040fe20000001820 */
[----:B------:R-:W4:Y:S07]  /*6270*/  LDSM.16.M88.4 R160, [R201+0x4800] ;  /* 0x00480000c9a0783b */ /* 0x000f2e0000000200 */
[C---:B-----5:R-:W-:Y:S08]  /*6280*/  HMMA.16816.F32 R36, R172.reuse, R168, R36 ;  /* 0x000000a8ac24723c */ /* 0x060ff00000001824 */
[C---:B------:R-:W-:Y:S01]  /*6290*/  HMMA.16816.F32 R40, R172.reuse, R170, R40 ;  /* 0x000000aaac28723c */ /* 0x040fe20000001828 */
[----:B------:R-:W5:Y:S07]  /*62a0*/  LDSM.16.M88.4 R168, [R201+0x5000] ;  /* 0x00500000c9a8783b */ /* 0x000f6e0000000200 */
[C---:B------:R-:W-:Y:S08]  /*62b0*/  HMMA.16816.F32 R44, R172.reuse, R144, R44 ;  /* 0x00000090ac2c723c */ /* 0x040ff0000000182c */
        /* <DEDUP_REMOVED lines=16> */
[----:B------:R-:W5:Y:S07]  /*63c0*/  LDSM.16.M88.4 R168, [R215] ;  /* 0x00000000d7a8783b */ /* 0x000f6e0000000200 */
[C---:B------:R-:W-:Y:S08]  /*63d0*/  HMMA.16816.F32 R28, R176.reuse, R144, R28 ;  /* 0x00000090b01c723c */ /* 0x040ff0000000181c */
[C---:B------:R-:W-:Y:S01]  /*63e0*/  HMMA.16816.F32 R32, R176.reuse, R146, R32 ;  /* 0x00000092b020723c */ /* 0x040fe20000001820 */
[----:B------:R-:W4:Y:S07]  /*63f0*/  LDSM.16.M88.4 R144, [R214] ;  /* 0x00000000d690783b */ /* 0x000f2e0000000200 */
[C---:B---3--:R-:W-:Y:S08]  /*6400*/  HMMA.16816.F32 R36, R176.reuse, R148, R36 ;  /* 0x00000094b024723c */ /* 0x048ff00000001824 */
[C---:B------:R-:W-:Y:S01]  /*6410*/  HMMA.16816.F32 R40, R176.reuse, R150, R40 ;  /* 0x00000096b028723c */ /* 0x040fe20000001828 */
[----:B------:R-:W3:Y:S07]  /*6420*/  LDSM.16.M88.4 R148, [R213] ;  /* 0x00000000d594783b */ /* 0x000eee0000000200 */
[C---:B--2---:R-:W-:Y:S08]  /*6430*/  HMMA.16816.F32 R44, R176.reuse, R152, R44 ;  /* 0x00000098b02c723c */ /* 0x044ff0000000182c */
[C---:B------:R-:W-:Y:S01]  /*6440*/  HMMA.16816.F32 R48, R176.reuse, R154, R48 ;  /* 0x0000009ab030723c */ /* 0x040fe20000001830 */
[----:B------:R-:W2:Y:S07]  /*6450*/  LDSM.16.M88.4 R152, [R212] ;  /* 0x00000000d498783b */ /* 0x000eae0000000200 */
[C---:B-1----:R-:W-:Y:S08]  /*6460*/  HMMA.16816.F32 R52, R176.reuse, R156, R52 ;  /* 0x0000009cb034723c */ /* 0x042ff00000001834 */
[C---:B------:R-:W-:Y:S01]  /*6470*/  HMMA.16816.F32 R56, R176.reuse, R158, R56 ;  /* 0x0000009eb038723c */ /* 0x040fe20000001838 */
[----:B------:R-:W1:Y:S07]  /*6480*/  LDSM.16.M88.4 R156, [R211] ;  /* 0x00000000d39c783b */ /* 0x000e6e0000000200 */
[C---:B----4-:R-:W-:Y:S08]  /*6490*/  HMMA.16816.F32 R60, R176.reuse, R160, R60 ;  /* 0x000000a0b03c723c */ /* 0x050ff0000000183c */
[----:B------:R-:W-:Y:S01]  /*64a0*/  HMMA.16816.F32 R64, R176, R162, R64 ;  /* 0x000000a2b040723c */ /* 0x000fe20000001840 */
[----:B------:R-:W-:Y:S07]  /*64b0*/  LDSM.16.M88.4 R160, [R209] ;  /* 0x00000000d1a0783b */ /* 0x000fee0000000200 */
[C---:B-----5:R-:W-:Y:S08]  /*64c0*/  HMMA.16816.F32 R4, R180.reuse, R168, R4 ;  /* 0x000000a8b404723c */ /* 0x060ff00000001804 */
[C---:B------:R-:W-:Y:S01]  /*64d0*/  HMMA.16816.F32 R8, R180.reuse, R170, R8 ;  /* 0x000000aab408723c */ /* 0x040fe20000001808 */
[----:B------:R-:W-:Y:S07]  /*64e0*/  LDSM.16.M88.4 R168, [R208] ;  /* 0x00000000d0a8783b */ /* 0x000fee0000000200 */
[C---:B------:R-:W-:Y:S08]  /*64f0*/  HMMA.16816.F32 R12, R180.reuse, R144, R12 ;  /* 0x00000090b40c723c */ /* 0x040ff0000000180c */
[C---:B------:R-:W-:Y:S01]  /*6500*/  HMMA.16816.F32 R16, R180.reuse, R146, R16 ;  /* 0x00000092b410723c */ /* 0x040fe20000001810 */
[----:B------:R-:W4:Y:S07]  /*6510*/  LDSM.16.M88.4 R144, [R210] ;  /* 0x00000000d290783b */ /* 0x000f2e0000000200 */
[C---:B---3--:R-:W-:Y:S08]  /*6520*/  HMMA.16816.F32 R20, R180.reuse, R148, R20 ;  /* 0x00000094b414723c */ /* 0x048ff00000001814 */
[C---:B------:R-:W-:Y:S01]  /*6530*/  HMMA.16816.F32 R24, R180.reuse, R150, R24 ;  /* 0x00000096b418723c */ /* 0x040fe20000001818 */
[----:B------:R-:W3:Y:S07]  /*6540*/  LDSM.16.M88.4 R148, [R205+0x4000] ;  /* 0x00400000cd94783b */ /* 0x000eee0000000200 */
[C---:B--2---:R-:W-:Y:S08]  /*6550*/  HMMA.16816.F32 R28, R180.reuse, R152, R28 ;  /* 0x00000098b41c723c */ /* 0x044ff0000000181c */
        /* <DEDUP_REMOVED lines=10> */
[----:B------:R-:W-:Y:S07]  /*6600*/  LDSM.16.M88.4 R160, [R205+0x6800] ;  /* 0x00680000cda0783b */ /* 0x000fee0000000200 */
[C---:B------:R-:W-:Y:S08]  /*6610*/  HMMA.16816.F32 R60, R180.reuse, R168, R60 ;  /* 0x000000a8b43c723c */ /* 0x040ff0000000183c */
[----:B------:R-:W-:Y:S01]  /*6620*/  HMMA.16816.F32 R64, R180, R170, R64 ;  /* 0x000000aab440723c */ /* 0x000fe20000001840 */
[----:B------:R-:W-:Y:S07]  /*6630*/  LDSM.16.M88.4 R168, [R205+0x7000] ;  /* 0x00700000cda8783b */ /* 0x000fee0000000200 */
        /* <DEDUP_REMOVED lines=23> */
[C---:B------:R-:W-:Y:S08]  /*67b0*/  HMMA.16816.F32 R8, R188.reuse, R158, R8 ;  /* 0x0000009ebc08723c */ /* 0x040ff00000001808 */
[C---:B----4-:R-:W-:Y:S08]  /*67c0*/  HMMA.16816.F32 R12, R188.reuse, R144, R12 ;  /* 0x00000090bc0c723c */ /* 0x050ff0000000180c */
[C---:B------:R-:W-:Y:S01]  /*67d0*/  HMMA.16816.F32 R16, R188.reuse, R146, R16 ;  /* 0x00000092bc10723c */ /* 0x040fe20000001810 */
[----:B------:R-:W1:Y:S03]  /*67e0*/  LDSM.16.M88.4 R144, [R202+0x6000] ;  /* 0x00600000ca90783b */ /* 0x000e660000000200 */
[----:B------:R-:W-:Y:S02]  /*67f0*/  FSEL R157, R6, -INF , P1 ;  /* 0xff800000069d7808 */ /* 0x000fe40000800000 */
[----:B------:R-:W-:Y:S02]  /*6800*/  FSEL R159, R7, -INF , P0 ;  /* 0xff800000079f7808 */ /* 0x000fe40000000000 */
[C---:B---3--:R-:W-:Y:S03]  /*6810*/  HMMA.16816.F32 R20, R188.reuse, R148, R20 ;  /* 0x00000094bc14723c */ /* 0x048fe60000001814 */
[----:B------:R-:W-:Y:S02]  /*6820*/  ISETP.GT.AND P1, PT, R0, 0x8, PT ;  /* 0x000000080000780c */ /* 0x000fe40003f24270 */
[----:B------:R-:W-:Y:S02]  /*6830*/  FSEL R116, R4, -INF , P3 ;  /* 0xff80000004747808 */ /* 0x000fe40001800000 */
[----:B------:R-:W-:Y:S01]  /*6840*/  FSEL R156, R5, -INF , P2 ;  /* 0xff800000059c7808 */ /* 0x000fe20001000000 */
[C---:B------:R-:W-:Y:S01]  /*6850*/  HMMA.16816.F32 R24, R188.reuse, R150, R24 ;  /* 0x00000096bc18723c */ /* 0x040fe20000001818 */
[----:B------:R-:W3:Y:S02]  /*6860*/  LDSM.16.M88.4 R4, [R202+0x6800] ;  /* 0x00680000ca04783b */ /* 0x000ee40000000200 */
[----:B------:R-:W-:Y:S02]  /*6870*/  ISETP.GT.AND P0, PT, R0, 0x9, PT ;  /* 0x000000090000780c */ /* 0x000fe40003f04270 */
[----:B------:R-:W-:Y:S02]  /*6880*/  ISETP.GT.AND P3, PT, R2, 0x8, PT ;  /* 0x000000080200780c */ /* 0x000fe40003f64270 */
[----:B------:R-:W-:Y:S01]  /*6890*/  FSEL R151, R10, -INF , P1 ;  /* 0xff8000000a977808 */ /* 0x000fe20000800000 */
[C---:B--2---:R-:W-:Y:S03]  /*68a0*/  HMMA.16816.F32 R28, R188.reuse, R152, R28 ;  /* 0x00000098bc1c723c */ /* 0x044fe6000000181c */
[C---:B------:R-:W-:Y:S02]  /*68b0*/  ISETP.GT.AND P1, PT, R0.reuse, 0x10, PT ;  /* 0x000000100000780c */ /* 0x040fe40003f24270 */
[----:B------:R-:W-:Y:S02]  /*68c0*/  FSEL R158, R11, -INF , P0 ;  /* 0xff8000000b9e7808 */ /* 0x000fe40000000000 */
[----:B------:R-:W-:Y:S01]  /*68d0*/  ISETP.GT.AND P0, PT, R0, 0x11, PT ;  /* 0x000000110000780c */ /* 0x000fe20003f04270 */
[C---:B------:R-:W-:Y:S03]  /*68e0*/  HMMA.16816.F32 R32, R188.reuse, R154, R32 ;  /* 0x0000009abc20723c */ /* 0x040fe60000001820 */
[----:B------:R-:W-:Y:S02]  /*68f0*/  ISETP.GT.AND P2, PT, R2, 0x9, PT ;  /* 0x000000090200780c */ /* 0x000fe40003f44270 */
[----:B------:R-:W-:Y:S02]  /*6900*/  FSEL R149, R8, -INF , P3 ;  /* 0xff80000008957808 */ /* 0x000fe40001800000 */
[----:B------:R-:W-:Y:S01]  /*6910*/  FSEL R160, R14, -INF , P1 ;  /* 0xff8000000ea07808 */ /* 0x000fe20000800000 */
[----:B------:R-:W-:Y:S01]  /*6920*/  IMAD.MOV.U32 R14, RZ, RZ, R194 ;  /* 0x000000ffff0e7224 */ /* 0x000fe200078e00c2 */
[C---:B-1----:R-:W-:Y:S03]  /*6930*/  HMMA.16816.F32 R36, R188.reuse, R144, R36 ;  /* 0x00000090bc24723c */ /* 0x042fe60000001824 */
[----:B------:R-:W-:Y:S01]  /*6940*/  FSEL R161, R15, -INF , P0 ;  /* 0xff8000000fa17808 */ /* 0x000fe20000000000 */
[----:B------:R-:W-:Y:S01]  /*6950*/  IMAD.MOV.U32 R15, RZ, RZ, R195 ;  /* 0x000000ffff0f7224 */ /* 0x000fe200078e00c3 */
[C---:B------:R-:W-:Y:S02]  /*6960*/  ISETP.GT.AND P1, PT, R0.reuse, 0x18, PT ;  /* 0x000000180000780c */ /* 0x040fe40003f24270 */
[----:B------:R-:W-:Y:S01]  /*6970*/  ISETP.GT.AND P0, PT, R0, 0x19, PT ;  /* 0x000000190000780c */ /* 0x000fe20003f04270 */
[C---:B------:R-:W-:Y:S03]  /*6980*/  HMMA.16816.F32 R40, R188.reuse, R146, R40 ;  /* 0x00000092bc28723c */ /* 0x040fe60000001828 */
[----:B------:R-:W-:Y:S02]  /*6990*/  ISETP.GT.AND P3, PT, R2, 0x10, PT ;  /* 0x000000100200780c */ /* 0x000fe40003f64270 */
[----:B------:R-:W-:Y:S02]  /*69a0*/  FSEL R162, R18, -INF , P1 ;  /* 0xff80000012a27808 */ /* 0x000fe40000800000 */
[----:B------:R-:W-:Y:S01]  /*69b0*/  FSEL R163, R19, -INF , P0 ;  /* 0xff80000013a37808 */ /* 0x000fe20000000000 */
[C---:B---3--:R-:W-:Y:S01]  /*69c0*/  HMMA.16816.F32 R44, R188.reuse, R4, R44 ;  /* 0x00000004bc2c723c */ /* 0x048fe2000000182c */
[----:B------:R-:W2:Y:S02]  /*69d0*/  LDL.64 R18, [R1+0x18] ;  /* 0x0000180001127983 */ /* 0x000ea40000100a00 */
[----:B------:R-:W-:Y:S02]  /*69e0*/  ISETP.GT.AND P1, PT, R0, 0x20, PT ;  /* 0x000000200000780c */ /* 0x000fe40003f24270 */
[----:B------:R-:W-:Y:S02]  /*69f0*/  FSEL R152, R12, -INF , P3 ;  /* 0xff8000000c987808 */ /* 0x000fe40001800000 */
[----:B------:R-:W-:Y:S01]  /*6a00*/  ISETP.GT.AND P3, PT, R2, 0x18, PT ;  /* 0x000000180200780c */ /* 0x000fe20003f64270 */
[C---:B------:R-:W-:Y:S01]  /*6a10*/  HMMA.16816.F32 R48, R188.reuse, R6, R48 ;  /* 0x00000006bc30723c */ /* 0x040fe20000001830 */
[----:B------:R-:W-:Y:S02]  /*6a20*/  LDSM.16.M88.4 R4, [R202+0x7800] ;  /* 0x00780000ca04783b */ /* 0x000fe40000000200 */
[----:B------:R-:W-:Y:S02]  /*6a30*/  ISETP.GT.AND P0, PT, R0, 0x21, PT ;  /* 0x000000210000780c */ /* 0x000fe40003f04270 */
[----:B------:R-:W-:Y:S02]  /*6a40*/  FSEL R154, R16, -INF , P3 ;  /* 0xff800000109a7808 */ /* 0x000fe40001800000 */
[----:B------:R-:W-:Y:S02]  /*6a50*/  FSEL R150, R9, -INF , P2 ;  /* 0xff80000009967808 */ /* 0x000fe40001000000 */
[----:B------:R-:W3:Y:S01]  /*6a60*/  LDL R16, [R1+0x14] ;  /* 0x0000140001107983 */ /* 0x000ee20000100800 */
[----:B------:R-:W-:Y:S02]  /*6a70*/  ISETP.GT.AND P2, PT, R2, 0x11, PT ;  /* 0x000000110200780c */ /* 0x000fe40003f44270 */
[----:B------:R-:W-:Y:S01]  /*6a80*/  FMNMX.FTZ R12, R116, R3, !PT ;  /* 0x00000003740c7209 */ /* 0x000fe20007810000 */
[----:B------:R-:W1:Y:S01]  /*6a90*/  LDSM.16.M88.4 R8, [R202+0x7000] ;  /* 0x00700000ca08783b */ /* 0x000e620000000200 */
[----:B------:R-:W-:Y:S04]  /*6aa0*/  DEPBAR.LE SB0, 0x0 ;  /* 0x000080000000791a */ /* 0x000fe80000000000 */
[----:B------:R-:W-:Y:S02]  /*6ab0*/  FMNMX.FTZ R12, R156, R12, !PT ;  /* 0x0000000c9c0c7209 */ /* 0x000fe40007810000 */
[----:B------:R-:W-:Y:S01]  /*6ac0*/  FSEL R170, R22, -INF , P1 ;  /* 0xff80000016aa7808 */ /* 0x000fe20000800000 */
[----:B------:R-:W-:Y:S01]  /*6ad0*/  BAR.SYNC.DEFER_BLOCKING 0x0 ;  /* 0x0000000000007b1d */ /* 0x000fe20000010000 */
[----:B------:R-:W-:Y:S02]  /*6ae0*/  FMNMX.FTZ R12, R149, R12, !PT ;  /* 0x0000000c950c7209 */ /* 0x000fe40007810000 */
[----:B------:R-:W-:Y:S02]  /*6af0*/  FSEL R193, R23, -INF , P0 ;  /* 0xff80000017c17808 */ /* 0x000fe40000000000 */
[----:B------:R-:W-:Y:S02]  /*6b00*/  FMNMX.FTZ R12, R150, R12, !PT ;  /* 0x0000000c960c7209 */ /* 0x000fe40007810000 */
[----:B------:R-:W-:Y:S02]  /*6b10*/  FSEL R153, R13, -INF , P2 ;  /* 0xff8000000d997808 */ /* 0x000fe40001000000 */
[----:B------:R-:W-:Y:S02]  /*6b20*/  FMNMX.FTZ R12, R152, R12, !PT ;  /* 0x0000000c980c7209 */ /* 0x000fe40007810000 */
[----:B------:R-:W-:Y:S02]  /*6b30*/  ISETP.GT.AND P3, PT, R2, 0x20, PT ;  /* 0x000000200200780c */ /* 0x000fe40003f64270 */
[----:B------:R-:W-:Y:S02]  /*6b40*/  ISETP.GT.AND P1, PT, R0, 0x28, PT ;  /* 0x000000280000780c */ /* 0x000fe40003f24270 */
[----:B------:R-:W-:Y:S02]  /*6b50*/  FSEL R168, R20, -INF , P3 ;  /* 0xff80000014a87808 */ /* 0x000fe40001800000 */
[----:B------:R-:W-:Y:S02]  /*6b60*/  ISETP.GT.AND P0, PT, R0, 0x29, PT ;  /* 0x000000290000780c */ /* 0x000fe40003f04270 */
[----:B------:R-:W-:Y:S02]  /*6b70*/  FSEL R195, R26, -INF , P1 ;  /* 0xff8000001ac37808 */ /* 0x000fe40000800000 */
[----:B------:R-:W-:Y:S02]  /*6b80*/  ISETP.GT.AND P1, PT, R0, 0x30, PT ;  /* 0x000000300000780c */ /* 0x000fe40003f24270 */
[----:B------:R-:W-:Y:S02]  /*6b90*/  FSEL R196, R27, -INF , P0 ;  /* 0xff8000001bc47808 */ /* 0x000fe40000000000 */
[----:B------:R-:W-:Y:S02]  /*6ba0*/  FSEL R199, R30, -INF , P1 ;  /* 0xff8000001ec77808 */ /* 0x000fe40000800000 */
[C---:B------:R-:W-:Y:S02]  /*6bb0*/  ISETP.GT.AND P0, PT, R0.reuse, 0x31, PT ;  /* 0x000000310000780c */ /* 0x040fe40003f04270 */
[----:B------:R-:W-:Y:S02]  /*6bc0*/  ISETP.GT.AND P1, PT, R0, 0x38, PT ;  /* 0x000000380000780c */ /* 0x000fe40003f24270 */
[----:B------:R-:W-:Y:S01]  /*6bd0*/  FSEL R232, R31, -INF , P0 ;  /* 0xff8000001fe87808 */ /* 0x000fe20000000000 */
[C---:B-1----:R-:W-:Y:S05]  /*6be0*/  HMMA.16816.F32 R52, R188.reuse, R8, R52 ;  /* 0x00000008bc34723c */ /* 0x042fea0000001834 */
[C---:B------:R-:W-:Y:S02]  /*6bf0*/  ISETP.GT.AND P2, PT, R2.reuse, 0x19, PT ;  /* 0x000000190200780c */ /* 0x040fe40003f44270 */
[----:B------:R-:W-:Y:S01]  /*6c00*/  FMNMX.FTZ R8, R153, R12, !PT ;  /* 0x0000000c99087209 */ /* 0x000fe20007810000 */
[C---:B------:R-:W-:Y:S03]  /*6c10*/  HMMA.16816.F32 R56, R188.reuse, R10, R56 ;  /* 0x0000000abc38723c */ /* 0x040fe60000001838 */
[----:B------:R-:W-:Y:S02]  /*6c20*/  ISETP.GT.AND P3, PT, R2, 0x28, PT ;  /* 0x000000280200780c */ /* 0x000fe40003f64270 */
[----:B------:R-:W-:Y:S02]  /*6c30*/  FSEL R155, R17, -INF , P2 ;  /* 0xff800000119b7808 */ /* 0x000fe40001000000 */
[----:B------:R-:W-:Y:S01]  /*6c40*/  FMNMX.FTZ R8, R154, R8, !PT ;  /* 0x000000089a087209 */ /* 0x000fe20007810000 */
[C---:B------:R-:W-:Y:S03]  /*6c50*/  HMMA.16816.F32 R60, R188.reuse, R4, R60 ;  /* 0x00000004bc3c723c */ /* 0x040fe6000000183c */
[C---:B------:R-:W-:Y:S02]  /*6c60*/  ISETP.GT.AND P2, PT, R2.reuse, 0x21, PT ;  /* 0x000000210200780c */ /* 0x040fe40003f44270 */
[----:B------:R-:W-:Y:S02]  /*6c70*/  FMNMX.FTZ R8, R155, R8, !PT ;  /* 0x000000089b087209 */ /* 0x000fe40007810000 */
[----:B------:R-:W-:Y:S01]  /*6c80*/  FSEL R169, R21, -INF , P2 ;  /* 0xff80000015a97808 */ /* 0x000fe20001000000 */
[----:B------:R-:W-:Y:S03]  /*6c90*/  HMMA.16816.F32 R64, R188, R6, R64 ;  /* 0x00000006bc40723c */ /* 0x000fe60000001840 */
[----:B------:R-:W-:Y:S02]  /*6ca0*/  ISETP.GT.AND P2, PT, R2, 0x29, PT ;  /* 0x000000290200780c */ /* 0x000fe40003f44270 */
[----:B------:R-:W-:Y:S02]  /*6cb0*/  FMNMX.FTZ R8, R168, R8, !PT ;  /* 0x00000008a8087209 */ /* 0x000fe40007810000 */
[----:B------:R-:W-:Y:S02]  /*6cc0*/  FSEL R171, R24, -INF , P3 ;  /* 0xff80000018ab7808 */ /* 0x000fe40001800000 */
[----:B------:R-:W-:Y:S02]  /*6cd0*/  FMNMX.FTZ R8, R169, R8, !PT ;  /* 0x00000008a9087209 */ /* 0x000fe40007810000 */
[----:B------:R-:W-:Y:S02]  /*6ce0*/  ISETP.GT.AND P3, PT, R2, 0x30, PT ;  /* 0x000000300200780c */ /* 0x000fe40003f64270 */
[----:B------:R-:W-:Y:S02]  /*6cf0*/  FSEL R194, R25, -INF , P2 ;  /* 0xff80000019c27808 */ /* 0x000fe40001000000 */
[----:B------:R-:W-:Y:S02]  /*6d00*/  FMNMX.FTZ R8, R171, R8, !PT ;  /* 0x00000008ab087209 */ /* 0x000fe40007810000 */
[----:B------:R-:W-:Y:S02]  /*6d10*/  FSEL R198, R28, -INF , P3 ;  /* 0xff8000001cc67808 */ /* 0x000fe40001800000 */
[----:B------:R-:W-:Y:S02]  /*6d20*/  FMNMX.FTZ R8, R194, R8, !PT ;  /* 0x00000008c2087209 */ /* 0x000fe40007810000 */
[----:B------:R-:W-:Y:S02]  /*6d30*/  ISETP.GT.AND P2, PT, R2, 0x31, PT ;  /* 0x000000310200780c */ /* 0x000fe40003f44270 */
[----:B------:R-:W-:Y:S02]  /*6d40*/  FMNMX.FTZ R8, R198, R8, !PT ;  /* 0x00000008c6087209 */ /* 0x000fe40007810000 */
[----:B------:R-:W-:Y:S02]  /*6d50*/  FSEL R197, R29, -INF , P2 ;  /* 0xff8000001dc57808 */ /* 0x000fe40001000000 */
[C---:B------:R-:W-:Y:S02]  /*6d60*/  ISETP.GT.AND P3, PT, R2.reuse, 0x38, PT ;  /* 0x000000380200780c */ /* 0x040fe40003f64270 */
[----:B------:R-:W-:Y:S02]  /*6d70*/  FMNMX.FTZ R4, R197, R8, !PT ;  /* 0x00000008c5047209 */ /* 0x000fe40007810000 */
[----:B------:R-:W-:Y:S02]  /*6d80*/  ISETP.GT.AND P2, PT, R2, 0x39, PT ;  /* 0x000000390200780c */ /* 0x000fe40003f44270 */
[----:B------:R-:W-:Y:S02]  /*6d90*/  FSEL R230, R32, -INF , P3 ;  /* 0xff80000020e67808 */ /* 0x000fe40001800000 */
[----:B------:R-:W-:Y:S02]  /*6da0*/  ISETP.GT.AND P3, PT, R2, 0x40, PT ;  /* 0x000000400200780c */ /* 0x000fe40003f64270 */
[----:B------:R-:W-:Y:S02]  /*6db0*/  FSEL R231, R33, -INF , P2 ;  /* 0xff80000021e77808 */ /* 0x000fe40001000000 */
[----:B------:R-:W-:Y:S02]  /*6dc0*/  FMNMX.FTZ R9, R157, R118, !PT ;  /* 0x000000769d097209 */ /* 0x000fe40007810000 */
[----:B------:R-:W-:Y:S02]  /*6dd0*/  FMNMX.FTZ R4, R230, R4, !PT ;  /* 0x00000004e6047209 */ /* 0x000fe40007810000 */
[----:B------:R-:W-:Y:S02]  /*6de0*/  FSEL R235, R36, -INF , P3 ;  /* 0xff80000024eb7808 */ /* 0x000fe40001800000 */
[C---:B------:R-:W-:Y:S02]  /*6df0*/  ISETP.GT.AND P2, PT, R2.reuse, 0x41, PT ;  /* 0x000000410200780c */ /* 0x040fe40003f44270 */
[----:B------:R-:W-:Y:S02]  /*6e00*/  FMNMX.FTZ R9, R159, R9, !PT ;  /* 0x000000099f097209 */ /* 0x000fe40007810000 */
[----:B------:R-:W-:Y:S02]  /*6e10*/  FMNMX.FTZ R4, R231, R4, !PT ;  /* 0x00000004e7047209 */ /* 0x000fe40007810000 */
[----:B------:R-:W-:Y:S02]  /*6e20*/  FSEL R236, R37, -INF , P2 ;  /* 0xff80000025ec7808 */ /* 0x000fe40001000000 */
[----:B------:R-:W-:Y:S02]  /*6e30*/  FMNMX.FTZ R9, R151, R9, !PT ;  /* 0x0000000997097209 */ /* 0x000fe40007810000 */
[----:B------:R-:W-:Y:S02]  /*6e40*/  ISETP.GT.AND P3, PT, R2, 0x48, PT ;  /* 0x000000480200780c */ /* 0x000fe40003f64270 */
[----:B------:R-:W-:Y:S02]  /*6e50*/  FMNMX.FTZ R4, R235, R4, !PT ;  /* 0x00000004eb047209 */ /* 0x000fe40007810000 */
[----:B------:R-:W-:Y:S02]  /*6e60*/  ISETP.GT.AND P0, PT, R0, 0x39, PT ;  /* 0x000000390000780c */ /* 0x000fe40003f04270 */
[----:B------:R-:W-:Y:S02]  /*6e70*/  FSEL R233, R34, -INF , P1 ;  /* 0xff80000022e97808 */ /* 0x000fe40000800000 */
[----:B------:R-:W-:Y:S02]  /*6e80*/  ISETP.GT.AND P1, PT, R0, 0x40, PT ;  /* 0x000000400000780c */ /* 0x000fe40003f24270 */
[----:B------:R-:W-:Y:S02]  /*6e90*/  ISETP.GT.AND P2, PT, R2, 0x49, PT ;  /* 0x000000490200780c */ /* 0x000fe40003f44270 */
[----:B------:R-:W-:Y:S02]  /*6ea0*/  FSEL R238, R40, -INF , P3 ;  /* 0xff80000028ee7808 */ /* 0x000fe40001800000 */
[----:B------:R-:W-:Y:S02]  /*6eb0*/  FMNMX.FTZ R9, R158, R9, !PT ;  /* 0x000000099e097209 */ /* 0x000fe40007810000 */
[----:B------:R-:W-:Y:S02]  /*6ec0*/  FMNMX.FTZ R117, R236, R4, !PT ;  /* 0x00000004ec757209 */ /* 0x000fe40007810000 */
[----:B------:R-:W-:Y:S02]  /*6ed0*/  FSEL R237, R38, -INF , P1 ;  /* 0xff80000026ed7808 */ /* 0x000fe40000800000 */
[----:B------:R-:W-:Y:S02]  /*6ee0*/  ISETP.GT.AND P1, PT, R0, 0x48, PT ;  /* 0x000000480000780c */ /* 0x000fe40003f24270 */
[----:B------:R-:W-:Y:S02]  /*6ef0*/  ISETP.GT.AND P3, PT, R2, 0x50, PT ;  /* 0x000000500200780c */ /* 0x000fe40003f64270 */
[----:B------:R-:W-:Y:S02]  /*6f00*/  FMNMX.FTZ R9, R160, R9, !PT ;  /* 0x00000009a0097209 */ /* 0x000fe40007810000 */
[----:B------:R-:W-:Y:S02]  /*6f10*/  FSEL R234, R35, -INF , P0 ;  /* 0xff80000023ea7808 */ /* 0x000fe40000000000 */
[----:B------:R-:W-:Y:S02]  /*6f20*/  ISETP.GT.AND P0, PT, R0, 0x41, PT ;  /* 0x000000410000780c */ /* 0x000fe40003f04270 */
[----:B------:R-:W-:Y:S02]  /*6f30*/  FSEL R239, R41, -INF , P2 ;  /* 0xff80000029ef7808 */ /* 0x000fe40001000000 */
[----:B------:R-:W-:Y:S02]  /*6f40*/  FMNMX.FTZ R117, R238, R117, !PT ;  /* 0x00000075ee757209 */ /* 0x000fe40007810000 */
[----:B------:R-:W-:Y:S02]  /*6f50*/  FSEL R240, R39, -INF , P0 ;  /* 0xff80000027f07808 */ /* 0x000fe40000000000 */
[----:B------:R-:W-:Y:S02]  /*6f60*/  FSEL R248, R44, -INF , P3 ;  /* 0xff8000002cf87808 */ /* 0x000fe40001800000 */
[----:B------:R-:W-:Y:S02]  /*6f70*/  FMNMX.FTZ R9, R161, R9, !PT ;  /* 0x00000009a1097209 */ /* 0x000fe40007810000 */
[----:B------:R-:W-:Y:S02]  /*6f80*/  ISETP.GT.AND P0, PT, R0, 0x49, PT ;  /* 0x000000490000780c */ /* 0x000fe40003f04270 */
[----:B------:R-:W-:Y:S02]  /*6f90*/  ISETP.GT.AND P2, PT, R2, 0x51, PT ;  /* 0x000000510200780c */ /* 0x000fe40003f44270 */
[----:B------:R-:W-:Y:S02]  /*6fa0*/  FSEL R241, R42, -INF , P1 ;  /* 0xff8000002af17808 */ /* 0x000fe40000800000 */
[----:B------:R-:W-:Y:S02]  /*6fb0*/  ISETP.GT.AND P1, PT, R0, 0x50, PT ;  /* 0x000000500000780c */ /* 0x000fe40003f24270 */
[----:B------:R-:W-:Y:S02]  /*6fc0*/  FMNMX.FTZ R117, R239, R117, !PT ;  /* 0x00000075ef757209 */ /* 0x000fe40007810000 */
[----:B------:R-:W-:Y:S02]  /*6fd0*/  FSEL R250, R45, -INF , P2 ;  /* 0xff8000002dfa7808 */ /* 0x000fe40001000000 */
[----:B------:R-:W-:Y:S02]  /*6fe0*/  FSEL R252, R46, -INF , P1 ;  /* 0xff8000002efc7808 */ /* 0x000fe40000800000 */
        /* <DEDUP_REMOVED lines=9> */
[----:B------:R-:W-:Y:S02]  /*7080*/  FMNMX.FTZ R117, R250, R117, !PT ;  /* 0x00000075fa757209 */ /* 0x000fe40007810000 */
[----:B------:R-:W-:Y:S02]  /*7090*/  FSEL R251, R49, -INF , P0 ;  /* 0xff80000031fb7808 */ /* 0x000fe40000000000 */
[----:B------:R-:W-:Y:S02]  /*70a0*/  FMNMX.FTZ R5, R170, R5, !PT ;  /* 0x00000005aa057209 */ /* 0x000fe40007810000 */
[----:B------:R-:W-:Y:S02]  /*70b0*/  FMNMX.FTZ R117, R245, R117, !PT ;  /* 0x00000075f5757209 */ /* 0x000fe40007810000 */
[----:B------:R-:W-:Y:S02]  /*70c0*/  ISETP.GT.AND P3, PT, R2, 0x61, PT ;  /* 0x000000610200780c */ /* 0x000fe40003f64270 */
[----:B------:R-:W-:Y:S02]  /*70d0*/  FSEL R40, R52, -INF , P5 ;  /* 0xff80000034287808 */ /* 0x000fe40002800000 */
[----:B------:R-:W-:Y:S02]  /*70e0*/  FMNMX.FTZ R117, R251, R117, !PT ;  /* 0x00000075fb757209 */ /* 0x000fe40007810000 */
[----:B------:R-:W-:Y:S02]  /*70f0*/  FMNMX.FTZ R5, R193, R5, !PT ;  /* 0x00000005c1057209 */ /* 0x000fe40007810000 */
[----:B------:R-:W-:Y:S02]  /*7100*/  FSEL R49, R53, -INF , P3 ;  /* 0xff80000035317808 */ /* 0x000fe40001800000 */
[----:B------:R-:W-:Y:S02]  /*7110*/  ISETP.GT.AND P2, PT, R2, 0x68, PT ;  /* 0x000000680200780c */ /* 0x000fe40003f44270 */
[----:B------:R-:W-:Y:S02]  /*7120*/  FMNMX.FTZ R117, R40, R117, !PT ;  /* 0x0000007528757209 */ /* 0x000fe40007810000 */
[----:B------:R-:W-:Y:S02]  /*7130*/  FMNMX.FTZ R4, R195, R5, !PT ;  /* 0x00000005c3047209 */ /* 0x000fe40007810000 */
[----:B------:R-:W-:Y:S02]  /*7140*/  ISETP.GT.AND P1, PT, R2, 0x69, PT ;  /* 0x000000690200780c */ /* 0x000fe40003f24270 */
        /* <DEDUP_REMOVED lines=11> */
[----:B------:R-:W-:Y:S02]  /*7200*/  FMNMX.FTZ R117, R60, R117, !PT ;  /* 0x000000753c757209 */ /* 0x000fe40007810000 */
[----:B------:R-:W-:Y:S02]  /*7210*/  FSEL R42, R61, -INF , P5 ;  /* 0xff8000003d2a7808 */ /* 0x000fe40002800000 */
[C---:B------:R-:W-:Y:S02]  /*7220*/  ISETP.GT.AND P3, PT, R2.reuse, 0x78, PT ;  /* 0x000000780200780c */ /* 0x040fe40003f64270 */
[----:B------:R-:W-:Y:S02]  /*7230*/  FMNMX.FTZ R4, R233, R4, !PT ;  /* 0x00000004e9047209 */ /* 0x000fe40007810000 */
[----:B------:R-:W-:Y:S02]  /*7240*/  ISETP.GT.AND P2, PT, R2, 0x79, PT ;  /* 0x000000790200780c */ /* 0x000fe40003f44270 */
[----:B------:R-:W-:Y:S02]  /*7250*/  FMNMX.FTZ R117, R42, R117, !PT ;  /* 0x000000752a757209 */ /* 0x000fe40007810000 */
[----:B------:R-:W-:Y:S01]  /*7260*/  FSEL R41, R64, -INF , P3 ;  /* 0xff80000040297808 */ /* 0x000fe20001800000 */
[----:B------:R-:W-:Y:S01]  /*7270*/  IMAD.MOV.U32 R64, RZ, RZ, R49 ;  /* 0x000000ffff407224 */ /* 0x000fe200078e0031 */
[----:B------:R-:W-:Y:S02]  /*7280*/  FMNMX.FTZ R4, R234, R4, !PT ;  /* 0x00000004ea047209 */ /* 0x000fe40007810000 */
[----:B------:R-:W-:Y:S02]  /*7290*/  FSEL R65, R65, -INF , P2 ;  /* 0xff80000041417808 */ /* 0x000fe40001000000 */
[----:B------:R-:W-:Y:S02]  /*72a0*/  FMNMX.FTZ R117, R41, R117, !PT ;  /* 0x0000007529757209 */ /* 0x000fe40007810000 */
[----:B------:R-:W-:Y:S02]  /*72b0*/  FMNMX.FTZ R4, R237, R4, !PT ;  /* 0x00000004ed047209 */ /* 0x000fe40007810000 */
[----:B------:R-:W-:Y:S02]  /*72c0*/  FMNMX.FTZ R117, R65, R117, !PT ;  /* 0x0000007541757209 */ /* 0x000fe40007810000 */
[----:B------:R-:W-:Y:S02]  /*72d0*/  FMNMX.FTZ R2, R240, R4, !PT ;  /* 0x00000004f0027209 */ /* 0x000fe40007810000 */
[C---:B------:R-:W-:Y:S01]  /*72e0*/  ISETP.GT.AND P1, PT, R0.reuse, 0x58, PT ;  /* 0x000000580000780c */ /* 0x040fe20003f24270 */
[----:B------:R-:W1:Y:S01]  /*72f0*/  SHFL.BFLY PT, R4, R117, 0x2, 0x1f ;  /* 0x0c401f0075047f89 */ /* 0x000e6200000e0000 */
[----:B------:R-:W-:Y:S02]  /*7300*/  FMNMX.FTZ R2, R241, R2, !PT ;  /* 0x00000002f1027209 */ /* 0x000fe40007810000 */
[----:B------:R-:W-:Y:S02]  /*7310*/  ISETP.GT.AND P0, PT, R0, 0x59, PT ;  /* 0x000000590000780c */ /* 0x000fe40003f04270 */
[----:B------:R-:W-:Y:S02]  /*7320*/  FMNMX.FTZ R2, R242, R2, !PT ;  /* 0x00000002f2027209 */ /* 0x000fe40007810000 */
        /* <DEDUP_REMOVED lines=9> */
[----:B------:R-:W-:Y:S02]  /*73c0*/  FSEL R13, R55, -INF , P1 ;  /* 0xff800000370d7808 */ /* 0x000fe40000800000 */
[C---:B------:R-:W-:Y:S02]  /*73d0*/  ISETP.GT.AND P1, PT, R0.reuse, 0x68, PT ;  /* 0x000000680000780c */ /* 0x040fe40003f24270 */
[----:B------:R-:W-:Y:S02]  /*73e0*/  FMNMX.FTZ R2, R43, R2, !PT ;  /* 0x000000022b027209 */ /* 0x000fe40007810000 */
[----:B-1----:R-:W-:Y:S02]  /*73f0*/  FMNMX.FTZ R117, R117, R4, !PT ;  /* 0x0000000475757209 */ /* 0x002fe40007810000 */
[----:B------:R-:W-:Y:S02]  /*7400*/  FMNMX.FTZ R2, R13, R2, !PT ;  /* 0x000000020d027209 */ /* 0x000fe40007810000 */
[----:B------:R-:W-:Y:S01]  /*7410*/  ISETP.GT.AND P0, PT, R0, 0x69, PT ;  /* 0x000000690000780c */ /* 0x000fe20003f04270 */
[----:B------:R-:W1:Y:S01]  /*7420*/  SHFL.BFLY PT, R4, R117, 0x1, 0x1f ;  /* 0x0c201f0075047f89 */ /* 0x000e6200000e0000 */
[----:B------:R-:W-:Y:S02]  /*7430*/  FSEL R58, R58, -INF , P1 ;  /* 0xff8000003a3a7808 */ /* 0x000fe40000800000 */
[----:B------:R-:W-:Y:S02]  /*7440*/  FSEL R59, R59, -INF , P0 ;  /* 0xff8000003b3b7808 */ /* 0x000fe40000000000 */
[----:B------:R-:W-:Y:S02]  /*7450*/  ISETP.GT.AND P1, PT, R0, 0x70, PT ;  /* 0x000000700000780c */ /* 0x000fe40003f24270 */
[----:B------:R-:W-:Y:S02]  /*7460*/  FMNMX.FTZ R2, R58, R2, !PT ;  /* 0x000000023a027209 */ /* 0x000fe40007810000 */
[----:B------:R-:W-:Y:S02]  /*7470*/  FSEL R62, R62, -INF , P1 ;  /* 0xff8000003e3e7808 */ /* 0x000fe40000800000 */
[----:B------:R-:W-:Y:S02]  /*7480*/  ISETP.GT.AND P0, PT, R0, 0x71, PT ;  /* 0x000000710000780c */ /* 0x000fe40003f04270 */
[----:B------:R-:W-:Y:S02]  /*7490*/  FMNMX.FTZ R2, R59, R2, !PT ;  /* 0x000000023b027209 */ /* 0x000fe40007810000 */
[----:B------:R-:W-:Y:S02]  /*74a0*/  FSEL R63, R63, -INF , P0 ;  /* 0xff8000003f3f7808 */ /* 0x000fe40000000000 */
[----:B------:R-:W-:Y:S02]  /*74b0*/  FMNMX.FTZ R2, R62, R2, !PT ;  /* 0x000000023e027209 */ /* 0x000fe40007810000 */
[C---:B------:R-:W-:Y:S02]  /*74c0*/  ISETP.GT.AND P1, PT, R0.reuse, 0x78, PT ;  /* 0x000000780000780c */ /* 0x040fe40003f24270 */
[----:B------:R-:W-:Y:S02]  /*74d0*/  ISETP.GT.AND P0, PT, R0, 0x79, PT ;  /* 0x000000790000780c */ /* 0x000fe40003f04270 */
[----:B------:R-:W-:Y:S02]  /*74e0*/  FMNMX.FTZ R0, R63, R2, !PT ;  /* 0x000000023f007209 */ /* 0x000fe40007810000 */
[----:B------:R-:W-:Y:S02]  /*74f0*/  FSEL R66, R66, -INF , P1 ;  /* 0xff80000042427808 */ /* 0x000fe40000800000 */
[----:B------:R-:W-:Y:S01]  /*7500*/  FSEL R119, R67, -INF , P0 ;  /* 0xff80000043777808 */ /* 0x000fe20000000000 */
[----:B------:R-:W-:Y:S01]  /*7510*/  IMAD.MOV.U32 R67, RZ, RZ, R60 ;  /* 0x000000ffff437224 */ /* 0x000fe200078e003c */
[----:B------:R-:W-:Y:S02]  /*7520*/  FMNMX.FTZ R0, R66, R0, !PT ;  /* 0x0000000042007209 */ /* 0x000fe40007810000 */
[----:B-1----:R-:W-:Y:S02]  /*7530*/  FMNMX.FTZ R117, R117, R4, !PT ;  /* 0x0000000475757209 */ /* 0x002fe40007810000 */
[----:B------:R-:W-:Y:S02]  /*7540*/  FMNMX.FTZ R0, R119, R0, !PT ;  /* 0x0000000077007209 */ /* 0x000fe40007810000 */
[C---:B------:R-:W-:Y:S01]  /*7550*/  FSETP.NEU.FTZ.AND P1, PT, R117.reuse, -INF , PT ;  /* 0xff8000007500780b */ /* 0x040fe20003f3d000 */
[----:B------:R-:W-:Y:S01]  /*7560*/  FMUL.FTZ R148, R117, c[0x0][0x2d0] ;  /* 0x0000b40075947a20 */ /* 0x000fe20000410000 */
[----:B------:R-:W-:Y:S01]  /*7570*/  ISETP.GE.AND P5, PT, R192, 0x1, PT ;  /* 0x00000001c000780c */ /* 0x000fe20003fa6270 */
[----:B------:R-:W1:Y:S03]  /*7580*/  SHFL.BFLY PT, R2, R0, 0x2, 0x1f ;  /* 0x0c401f0000027f89 */ /* 0x000e6600000e0000 */
[----:B------:R-:W-:Y:S05]  /*7590*/  FSEL R148, R148, RZ, P1 ;  /* 0x000000ff94947208 */ /* 0x000fea0000800000 */
[--C-:B------:R-:W-:Y:S02]  /*75a0*/  FFMA.FTZ R6, R156, c[0x0][0x2d0], -R148.reuse ;  /* 0x0000b4009c067a23 */ /* 0x100fe40000010894 */
[--C-:B------:R-:W-:Y:S02]  /*75b0*/  FFMA.FTZ R4, R116, c[0x0][0x2d0], -R148.reuse ;  /* 0x0000b40074047a23 */ /* 0x100fe40000010894 */
[----:B------:R4:W-:Y:S01]  /*75c0*/  MUFU.EX2 R246, R6 ;  /* 0x0000000600f67308 */ /* 0x0009e20000000800 */
[----:B------:R-:W-:Y:S01]  /*75d0*/  @P5 SHF.R.S32.HI R7, RZ, 0x1f, R229 ;  /* 0x0000001fff075819 */ /* 0x000fe200000114e5 */
[----:B------:R-:W-:Y:S04]  /*75e0*/  @P5 IMAD.MOV.U32 R10, RZ, RZ, c[0x0][0x1e0] ;  /* 0x00007800ff0a5624 */ /* 0x000fe800078e00ff */
[----:B------:R-:W-:Y:S02]  /*75f0*/  @P5 IMAD R7, R7, c[0x0][0x1e0], RZ ;  /* 0x0000780007075a24 */ /* 0x000fe400078e02ff */
[----:B------:R-:W-:Y:S02]  /*7600*/  @P5 IMAD.SHL.U32 R11, R10, 0x40, RZ ;  /* 0x000000400a0b5824 */ /* 0x000fe400078e00ff */
[----:B------:R5:W2:Y:S01]  /*7610*/  MUFU.EX2 R243, R4 ;  /* 0x0000000400f37308 */ /* 0x000aa20000000800 */
[----:B-1----:R-:W-:Y:S05]  /*7620*/  FMNMX.FTZ R0, R0, R2, !PT ;  /* 0x0000000200007209 */ /* 0x002fea0007810000 */
[----:B------:R-:W1:Y:S01]  /*7630*/  SHFL.BFLY PT, R2, R0, 0x1, 0x1f ;  /* 0x0c201f0000027f89 */ /* 0x000e6200000e0000 */
[----:B----4-:R-:W-:Y:S02]  /*7640*/  @P5 IMAD R6, R229, c[0x0][0x1e4], R7 ;  /* 0x00007900e5065a24 */ /* 0x010fe400078e0207 */
[----:B------:R-:W-:Y:S04]  /*7650*/  FFMA.FTZ R7, R149, c[0x0][0x2d0], -R148 ;  /* 0x0000b40095077a23 */ /* 0x000fe80000010894 */
[----:B------:R4:W-:Y:S01]  /*7660*/  MUFU.EX2 R52, R7 ;  /* 0x0000000700347308 */ /* 0x0009e20000000800 */
[----:B-----5:R-:W-:Y:S01]  /*7670*/  @P5 IMAD.WIDE.U32 R4, R229, c[0x0][0x1e0], RZ ;  /* 0x00007800e5045a25 */ /* 0x020fe200078e00ff */
[----:B--2---:R-:W-:Y:S03]  /*7680*/  F2FP.PACK_AB R144, R246, R243 ;  /* 0x000000f3f690723e */ /* 0x004fe600000000ff */
[----:B------:R-:W-:Y:S01]  /*7690*/  @P5 IMAD.SHL.U32 R8, R4, 0x80, RZ ;  /* 0x0000008004085824 */ /* 0x000fe200078e00ff */
[----:B-1----:R-:W-:Y:S01]  /*76a0*/  FMNMX.FTZ R116, R0, R2, !PT ;  /* 0x0000000200747209 */ /* 0x002fe20007810000 */
[----:B------:R-:W-:Y:S03]  /*76b0*/  @P5 IMAD.IADD R0, R5, 0x1, R6 ;  /* 0x0000000105005824 */ /* 0x000fe600078e0206 */
[----:B------:R-:W-:Y:S02]  /*76c0*/  @P5 IADD3 R2, P3, R8, R18, RZ ;  /* 0x0000001208025210 */ /* 0x000fe40007f7e0ff */
[C---:B------:R-:W-:Y:S01]  /*76d0*/  FSETP.NEU.FTZ.AND P0, PT, R116.reuse, -INF , PT ;  /* 0xff8000007400780b */ /* 0x040fe20003f1d000 */
[----:B------:R-:W-:Y:S01]  /*76e0*/  FMUL.FTZ R149, R116, c[0x0][0x2d0] ;  /* 0x0000b40074957a20 */ /* 0x000fe20000410000 */
[----:B------:R-:W-:Y:S01]  /*76f0*/  @P5 SHF.L.U64.HI R0, R4, 0x7, R0 ;  /* 0x0000000704005819 */ /* 0x000fe20000010200 */
[----:B------:R-:W-:Y:S01]  /*7700*/  FFMA.FTZ R4, R150, c[0x0][0x2d0], -R148 ;  /* 0x0000b40096047a23 */ /* 0x000fe20000010894 */
[----:B------:R-:W-:Y:S02]  /*7710*/  @P5 LEA R6, P2, R2, c[0x0][0x1c8], 0x1 ;  /* 0x0000720002065a11 */ /* 0x000fe400078408ff */
[----:B---3--:R-:W-:Y:S01]  /*7720*/  @P5 IADD3.X R5, R0, R16, RZ, P3, !PT ;  /* 0x0000001000055210 */ /* 0x008fe20001ffe4ff */
[----:B------:R-:W1:Y:S01]  /*7730*/  MUFU.EX2 R61, R4 ;  /* 0x00000004003d7308 */ /* 0x000e620000000800 */
[----:B------:R-:W-:Y:S02]  /*7740*/  FSEL R149, R149, RZ, P0 ;  /* 0x000000ff95957208 */ /* 0x000fe40000000000 */
[----:B----4-:R-:W-:Y:S01]  /*7750*/  @P5 LEA.HI.X R7, R2, c[0x0][0x1cc], R5, 0x1, P2 ;  /* 0x0000730002075a11 */ /* 0x010fe200010f0c05 */
[----:B------:R-:W-:Y:S01]  /*7760*/  @P5 IMAD.MOV.U32 R5, RZ, RZ, 0x6 ;  /* 0x00000006ff055424 */ /* 0x000fe200078e00ff */
[----:B------:R-:W-:Y:S04]  /*7770*/  @P5 IADD3 R2, P3, P2, R8, 0x40, R18 ;  /* 0x0000004008025810 */ /* 0x000fe80007a7e012 */
[----:B------:R-:W-:Y:S02]  /*7780*/  @P5 IADD3.X R0, R0, RZ, R16, P3, P2 ;  /* 0x000000ff00005210 */ /* 0x000fe40001fe4410 */
[----:B------:R-:W-:Y:S02]  /*7790*/  @P5 LEA R8, P3, R2, c[0x0][0x1c8], 0x1 ;  /* 0x0000720002085a11 */ /* 0x000fe400078608ff */
[----:B------:R-:W-:Y:S02]  /*77a0*/  @P5 ISETP.GE.AND P2, PT, R14, c[0x0][0x1d4], PT ;  /* 0x000075000e005a0c */ /* 0x000fe40003f46270 */
[----:B------:R-:W-:Y:S01]  /*77b0*/  @P5 LEA.HI.X R9, R2, c[0x0][0x1cc], R0, 0x1, P3 ;  /* 0x0000730002095a11 */ /* 0x000fe200018f0c00 */
[--C-:B------:R-:W-:Y:S01]  /*77c0*/  FFMA.FTZ R0, R151, c[0x0][0x2d0], -R149.reuse ;  /* 0x0000b40097007a23 */ /* 0x100fe20000010895 */
[----:B------:R-:W-:Y:S01]  /*77d0*/  @P5 SHF.L.U64.HI R10, R10, R5, c[0x0][0x1e4] ;  /* 0x000079000a0a5619 */ /* 0x000fe20000010205 */
[--C-:B------:R-:W-:Y:S02]  /*77e0*/  FFMA.FTZ R5, R159, c[0x0][0x2d0], -R149.reuse ;  /* 0x0000b4009f057a23 */ /* 0x100fe40000010895 */
[----:B------:R2:W-:Y:S01]  /*77f0*/  MUFU.EX2 R51, R0 ;  /* 0x0000000000337308 */ /* 0x0005e20000000800 */
[----:B------:R-:W-:Y:S02]  /*7800*/  FFMA.FTZ R2, R158, c[0x0][0x2d0], -R149 ;  /* 0x0000b4009e027a23 */ /* 0x000fe40000010895 */
[----:B------:R-:W-:Y:S01]  /*7810*/  IMAD.MOV.U32 R151, RZ, RZ, R13 ;  /* 0x000000ffff977224 */ /* 0x000fe200078e000d */
[----:B-1----:R-:W-:Y:S01]  /*7820*/  F2FP.PACK_AB R146, R61, R52 ;  /* 0x000000343d92723e */ /* 0x002fe200000000ff */
[----:B------:R-:W-:Y:S01]  /*7830*/  FFMA.FTZ R4, R157, c[0x0][0x2d0], -R149 ;  /* 0x0000b4009d047a23 */ /* 0x000fe20000010895 */
[----:B------:R1:W-:Y:S04]  /*7840*/  @P5 LDGSTS.E.BYPASS.LTC128B.128 [R228+0x8100], [R6.64], !P2 ;  /* 0x0810000006e45fae */ /* 0x0003e8000d101d46 */
[----:B------:R3:W-:Y:S04]  /*7850*/  MUFU.EX2 R150, R4 ;  /* 0x0000000400967308 */ /* 0x0007e80000000800 */
[----:B------:R4:W-:Y:S06]  /*7860*/  @P5 LDGSTS.E.BYPASS.LTC128B.128 [R228+0xc100], [R8.64], !P6 ;  /* 0x0c10000008e45fae */ /* 0x0009ec000f101d46 */
[----:B------:R5:W1:Y:S01]  /*7870*/  MUFU.EX2 R56, R5 ;  /* 0x0000000500387308 */ /* 0x000a620000000800 */
[----:B--2---:R-:W-:Y:S05]  /*7880*/  FSEL R0, R117, RZ, P1 ;  /* 0x000000ff75007208 */ /* 0x004fea0000800000 */
[----:B------:R-:W-:Y:S04]  /*7890*/  FADD.FTZ R0, -R0, R3 ;  /* 0x0000000300007221 */ /* 0x000fe80000010100 */
[----:B------:R2:W2:Y:S01]  /*78a0*/  MUFU.EX2 R50, R2 ;  /* 0x0000000200327308 */ /* 0x0004a20000000800 */
[----:B------:R-:W-:Y:S01]  /*78b0*/  FMUL.FTZ R0, R0, c[0x0][0x2d0] ;  /* 0x0000b40000007a20 */ /* 0x000fe20000410000 */
[-C--:B---3--:R-:W-:Y:S08]  /*78c0*/  @P5 IADD3 R4, P3, R6, R11.reuse, RZ ;  /* 0x0000000b06045210 */ /* 0x088ff00007f7e0ff */
[----:B------:R3:W3:Y:S01]  /*78d0*/  MUFU.EX2 R3, R0 ;  /* 0x0000000000037308 */ /* 0x0006e20000000800 */
[----:B-----5:R-:W-:Y:S01]  /*78e0*/  @P5 IMAD.X R5, R10, 0x1, R7, P3 ;  /* 0x000000010a055824 */ /* 0x020fe200018e0607 */
[-C--:B-1----:R-:W-:Y:S02]  /*78f0*/  @P5 IADD3 R6, P3, R4, R11.reuse, RZ ;  /* 0x0000000b04065210 */ /* 0x082fe40007f7e0ff */
[----:B------:R-:W-:Y:S02]  /*7900*/  F2FP.PACK_AB R145, R56, R150 ;  /* 0x000000963891723e */ /* 0x000fe400000000ff */
[----:B------:R1:W-:Y:S01]  /*7910*/  @P5 LDGSTS.E.BYPASS.LTC128B.128 [R228+0x9100], [R4.64], !P2 ;  /* 0x0910000004e45fae */ /* 0x0003e2000d101d46 */
[--C-:B------:R-:W-:Y:S01]  /*7920*/  @P5 IMAD.X R7, R5, 0x1, R10.reuse, P3 ;  /* 0x0000000105075824 */ /* 0x100fe200018e060a */
[----:B----4-:R-:W-:Y:S02]  /*7930*/  @P5 IADD3 R8, P1, R6, R11, RZ ;  /* 0x0000000b06085210 */ /* 0x010fe40007f3e0ff */
[----:B--2---:R-:W-:Y:S03]  /*7940*/  FSEL R2, R116, RZ, P0 ;  /* 0x000000ff74027208 */ /* 0x004fe60000000000 */
[----:B------:R-:W-:Y:S01]  /*7950*/  @P5 IMAD.X R9, R7, 0x1, R10, P1 ;  /* 0x0000000107095824 */ /* 0x000fe200008e060a */
[----:B------:R1:W-:Y:S01]  /*7960*/  @P5 LDGSTS.E.BYPASS.LTC128B.128 [R228+0xd100], [R4.64+0x80], !P6 ;  /* 0x0d10008004e45fae */ /* 0x0003e2000f101d46 */
[----:B------:R-:W-:Y:S01]  /*7970*/  F2FP.PACK_AB R147, R50, R51 ;  /* 0x000000333293723e */ /* 0x000fe200000000ff */
[----:B---3--:R-:W-:Y:S06]  /*7980*/  FADD.FTZ R0, -R2, R118 ;  /* 0x0000007602007221 */ /* 0x008fec0000010100 */
[----:B------:R2:W-:Y:S01]  /*7990*/  @P5 LDGSTS.E.BYPASS.LTC128B.128 [R228+0xa100], [R6.64], !P2 ;  /* 0x0a10000006e45fae */ /* 0x0005e2000d101d46 */
[----:B------:R-:W-:Y:S01]  /*79a0*/  FFMA.FTZ R2, R152, c[0x0][0x2d0], -R148 ;  /* 0x0000b40098027a23 */ /* 0x000fe20000010894 */
[----:B------:R-:W-:Y:S01]  /*79b0*/  MOV R118, R66 ;  /* 0x0000004200767202 */ /* 0x000fe20000000f00 */
[----:B------:R-:W-:Y:S02]  /*79c0*/  FMUL.FTZ R0, R0, c[0x0][0x2d0] ;  /* 0x0000b40000007a20 */ /* 0x000fe40000410000 */
[----:B------:R-:W-:Y:S02]  /*79d0*/  IMAD.MOV.U32 R66, RZ, RZ, R57 ;  /* 0x000000ffff427224 */ /* 0x000fe400078e0039 */
[----:B------:R-:W-:Y:S01]  /*79e0*/  IMAD.MOV.U32 R57, RZ, RZ, R40 ;  /* 0x000000ffff397224 */ /* 0x000fe200078e0028 */
[----:B------:R2:W-:Y:S01]  /*79f0*/  @P5 LDGSTS.E.BYPASS.LTC128B.128 [R228+0xe100], [R6.64+0x80], !P6 ;  /* 0x0e10008006e45fae */ /* 0x0005e2000f101d46 */
[----:B------:R-:W3:Y:S01]  /*7a00*/  MUFU.EX2 R0, R0 ;  /* 0x0000000000007308 */ /* 0x000ee20000000800 */
[C---:B------:R-:W-:Y:S02]  /*7a10*/  FMUL.FTZ R40, R3.reuse, R96 ;  /* 0x0000006003287220 */ /* 0x040fe40000410000 */
[----:B------:R-:W-:Y:S02]  /*7a20*/  IMAD.MOV.U32 R96, RZ, RZ, R41 ;  /* 0x000000ffff607224 */ /* 0x000fe400078e0029 */
[C---:B------:R-:W-:Y:S02]  /*7a30*/  FMUL.FTZ R41, R3.reuse, R97 ;  /* 0x0000006103297220 */ /* 0x040fe40000410000 */
[----:B------:R4:W-:Y:S01]  /*7a40*/  @P5 LDGSTS.E.BYPASS.LTC128B.128 [R228+0xb100], [R8.64], !P2 ;  /* 0x0b10000008e45fae */ /* 0x0009e2000d101d46 */
[----:B------:R-:W-:Y:S02]  /*7a50*/  IMAD.MOV.U32 R97, RZ, RZ, R42 ;  /* 0x000000ffff617224 */ /* 0x000fe400078e002a */
[C---:B-1----:R-:W-:Y:S02]  /*7a60*/  FMUL.FTZ R5, R3.reuse, R121 ;  /* 0x0000007903057220 */ /* 0x042fe40000410000 */
[C---:B------:R-:W-:Y:S02]  /*7a70*/  FMUL.FTZ R4, R3.reuse, R120 ;  /* 0x0000007803047220 */ /* 0x040fe40000410000 */
[C---:B------:R-:W-:Y:S01]  /*7a80*/  FMUL.FTZ R16, R3.reuse, R72 ;  /* 0x0000004803107220 */ /* 0x040fe20000410000 */
[----:B------:R4:W-:Y:S01]  /*7a90*/  @P5 LDGSTS.E.BYPASS.LTC128B.128 [R228+0xf100], [R8.64+0x80], !P6 ;  /* 0x0f10008008e45fae */ /* 0x0009e2000f101d46 */
[C---:B------:R-:W-:Y:S02]  /*7aa0*/  FMUL.FTZ R17, R3.reuse, R73 ;  /* 0x0000004903117220 */ /* 0x040fe40000410000 */
[C---:B------:R-:W-:Y:S02]  /*7ab0*/  FMUL.FTZ R49, R3.reuse, R101 ;  /* 0x0000006503317220 */ /* 0x040fe40000410000 */
[C---:B------:R-:W-:Y:S02]  /*7ac0*/  FMUL.FTZ R24, R3.reuse, R80 ;  /* 0x0000005003187220 */ /* 0x040fe40000410000 */
[C---:B------:R-:W-:Y:S01]  /*7ad0*/  FMUL.FTZ R25, R3.reuse, R81 ;  /* 0x0000005103197220 */ /* 0x040fe20000410000 */
[----:B------:R-:W1:Y:S01]  /*7ae0*/  LDSM.16.MT88.4 R12, [R200] ;  /* 0x00000000c80c783b */ /* 0x000e620000004200 */
[C---:B---3--:R-:W-:Y:S02]  /*7af0*/  FMUL.FTZ R42, R0.reuse, R98 ;  /* 0x00000062002a7220 */ /* 0x048fe40000410000 */
[C---:B--2---:R-:W-:Y:S02]  /*7b00*/  FMUL.FTZ R7, R0.reuse, R123 ;  /* 0x0000007b00077220 */ /* 0x044fe40000410000 */
[----:B------:R2:W-:Y:S01]  /*7b10*/  MUFU.EX2 R123, R2 ;  /* 0x00000002007b7308 */ /* 0x0005e20000000800 */
[C---:B------:R-:W-:Y:S02]  /*7b20*/  FMUL.FTZ R6, R0.reuse, R122 ;  /* 0x0000007a00067220 */ /* 0x040fe40000410000 */
[----:B------:R-:W3:Y:S01]  /*7b30*/  LDSM.16.MT88.4 R20, [R204] ;  /* 0x00000000cc14783b */ /* 0x000ee20000004200 */
[C---:B------:R-:W-:Y:S02]  /*7b40*/  FMUL.FTZ R18, R0.reuse, R74 ;  /* 0x0000004a00127220 */ /* 0x040fe40000410000 */
[C---:B------:R-:W-:Y:S02]  /*7b50*/  FMUL.FTZ R19, R0.reuse, R75 ;  /* 0x0000004b00137220 */ /* 0x040fe40000410000 */
[C---:B------:R-:W-:Y:S02]  /*7b60*/  FMUL.FTZ R26, R0.reuse, R82 ;  /* 0x00000052001a7220 */ /* 0x040fe40000410000 */
[C---:B------:R-:W-:Y:S01]  /*7b70*/  FMUL.FTZ R27, R0.reuse, R83 ;  /* 0x00000053001b7220 */ /* 0x040fe20000410000 */
[----:B------:R-:W5:Y:S01]  /*7b80*/  LDSM.16.MT88.4 R28, [R203] ;  /* 0x00000000cb1c783b */ /* 0x000f620000004200 */
[C---:B------:R-:W-:Y:S02]  /*7b90*/  FMUL.FTZ R10, R0.reuse, R126 ;  /* 0x0000007e000a7220 */ /* 0x040fe40000410000 */
[C---:B----4-:R-:W-:Y:S02]  /*7ba0*/  FMUL.FTZ R8, R3.reuse, R124 ;  /* 0x0000007c03087220 */ /* 0x050fe40000410000 */
[----:B------:R-:W-:Y:S02]  /*7bb0*/  IMAD.MOV.U32 R124, RZ, RZ, R50 ;  /* 0x000000ffff7c7224 */ /* 0x000fe400078e0032 */
[C---:B------:R-:W-:Y:S01]  /*7bc0*/  FMUL.FTZ R50, R0.reuse, R102 ;  /* 0x0000006600327220 */ /* 0x040fe20000410000 */
[----:B------:R-:W4:Y:S01]  /*7bd0*/  LDSM.16.MT88.4 R36, [R223] ;  /* 0x00000000df24783b */ /* 0x000f220000004200 */
[----:B------:R-:W-:Y:S02]  /*7be0*/  IMAD.MOV.U32 R126, RZ, RZ, R51 ;  /* 0x000000ffff7e7224 */ /* 0x000fe400078e0033 */
[----:B------:R-:W-:Y:S02]  /*7bf0*/  FMUL.FTZ R9, R3, R125 ;  /* 0x0000007d03097220 */ /* 0x000fe40000410000 */
[----:B--2---:R-:W-:Y:S02]  /*7c00*/  FFMA.FTZ R2, R153, c[0x0][0x2d0], -R148 ;  /* 0x0000b40099027a23 */ /* 0x004fe40000010894 */
[----:B------:R-:W-:Y:S01]  /*7c10*/  IMAD.MOV.U32 R153, RZ, RZ, R43 ;  /* 0x000000ffff997224 */ /* 0x000fe200078e002b */
[----:B------:R-:W2:Y:S01]  /*7c20*/  LDSM.16.MT88.4 R44, [R200+0x4000] ;  /* 0x00400000c82c783b */ /* 0x000ea20000004200 */
[----:B------:R3:W2:Y:S01]  /*7c30*/  MUFU.EX2 R122, R2 ;  /* 0x00000002007a7308 */ /* 0x0006a20000000800 */
[C---:B------:R-:W-:Y:S02]  /*7c40*/  FMUL.FTZ R43, R0.reuse, R99 ;  /* 0x00000063002b7220 */ /* 0x040fe40000410000 */
[----:B------:R-:W-:Y:S02]  /*7c50*/  IMAD.MOV.U32 R125, RZ, RZ, R61 ;  /* 0x000000ffff7d7224 */ /* 0x000fe400078e003d */
[C---:B------:R-:W-:Y:S01]  /*7c60*/  FMUL.FTZ R11, R0.reuse, R127 ;  /* 0x0000007f000b7220 */ /* 0x040fe20000410000 */
[C---:B-1----:R-:W-:Y:S01]  /*7c70*/  HMMA.16816.F32 R4, R144.reuse, R12, R4 ;  /* 0x0000000c9004723c */ /* 0x042fe20000001804 */
[----:B------:R-:W-:Y:S04]  /*7c80*/  LDSM.16.MT88.4 R72, [R200+0x800] ;  /* 0x00080000c848783b */ /* 0x000fe80000004200 */
[C---:B------:R-:W-:Y:S02]  /*7c90*/  FMUL.FTZ R51, R0.reuse, R103 ;  /* 0x0000006700337220 */ /* 0x040fe40000410000 */
[C---:B------:R-:W-:Y:S01]  /*7ca0*/  FMUL.FTZ R12, R3.reuse, R68 ;  /* 0x00000044030c7220 */ /* 0x040fe20000410000 */
[C---:B------:R-:W-:Y:S01]  /*7cb0*/  HMMA.16816.F32 R8, R144.reuse, R14, R8 ;  /* 0x0000000e9008723c */ /* 0x040fe20000001808 */
[----:B------:R-:W-:Y:S03]  /*7cc0*/  LDSM.16.MT88.4 R80, [R203+0x800] ;  /* 0x00080000cb50783b */ /* 0x000fe60000004200 */
[C---:B------:R-:W-:Y:S02]  /*7cd0*/  FMUL.FTZ R13, R3.reuse, R69 ;  /* 0x00000045030d7220 */ /* 0x040fe40000410000 */
[C---:B------:R-:W-:Y:S02]  /*7ce0*/  FMUL.FTZ R32, R3.reuse, R88 ;  /* 0x0000005803207220 */ /* 0x040fe40000410000 */
[----:B------:R-:W-:Y:S01]  /*7cf0*/  FMUL.FTZ R14, R0, R70 ;  /* 0x00000046000e7220 */ /* 0x000fe20000410000 */
[----:B------:R-:W0:Y:S03]  /*7d00*/  LDGDEPBAR ;  /* 0x00000000000079af */ /* 0x000e260000000000 */
[----:B---3--:R-:W-:Y:S02]  /*7d10*/  FFMA.FTZ R2, R160, c[0x0][0x2d0], -R149 ;  /* 0x0000b400a0027a23 */ /* 0x008fe40000010895 */
[C---:B------:R-:W-:Y:S02]  /*7d20*/  FMUL.FTZ R15, R0.reuse, R71 ;  /* 0x00000047000f7220 */ /* 0x040fe40000410000 */
[----:B------:R1:W-:Y:S01]  /*7d30*/  MUFU.EX2 R121, R2 ;  /* 0x0000000200797308 */ /* 0x0003e20000000800 */
[----:B------:R-:W-:Y:S01]  /*7d40*/  LDSM.16.MT88.4 R68, [R206+0x4000] ;  /* 0x00400000ce44783b */ /* 0x000fe20000004200 */
[----:B------:R-:W-:Y:S02]  /*7d50*/  IMAD.MOV.U32 R88, RZ, RZ, R58 ;  /* 0x000000ffff587224 */ /* 0x000fe400078e003a */
[----:B------:R-:W-:Y:S01]  /*7d60*/  IMAD.MOV.U32 R127, RZ, RZ, R63 ;  /* 0x000000ffff7f7224 */ /* 0x000fe200078e003f */
[C---:B------:R-:W-:Y:S03]  /*7d70*/  HMMA.16816.F32 R12, R144.reuse, R20, R12 ;  /* 0x00000014900c723c */ /* 0x040fe6000000180c */
[C---:B------:R-:W-:Y:S02]  /*7d80*/  FMUL.FTZ R33, R3.reuse, R89 ;  /* 0x0000005903217220 */ /* 0x040fe40000410000 */
[----:B------:R-:W-:Y:S02]  /*7d90*/  IMAD.MOV.U32 R89, RZ, RZ, R59 ;  /* 0x000000ffff597224 */ /* 0x000fe400078e003b */
[C---:B------:R-:W-:Y:S01]  /*7da0*/  FMUL.FTZ R20, R3.reuse, R76 ;  /* 0x0000004c03147220 */ /* 0x040fe20000410000 */
[C---:B------:R-:W-:Y:S04]  /*7db0*/  HMMA.16816.F32 R16, R144.reuse, R22, R16 ;  /* 0x000000169010723c */ /* 0x040fe80000001810 */
[----:B------:R-:W-:Y:S02]  /*7dc0*/  FMUL.FTZ R21, R3, R77 ;  /* 0x0000004d03157220 */ /* 0x000fe40000410000 */
[C---:B------:R-:W-:Y:S02]  /*7dd0*/  FMUL.FTZ R34, R0.reuse, R90 ;  /* 0x0000005a00227220 */ /* 0x040fe40000410000 */
[C---:B------:R-:W-:Y:S04]  /*7de0*/  FMUL.FTZ R22, R0.reuse, R78 ;  /* 0x0000004e00167220 */ /* 0x040fe80000410000 */
[----:B-1----:R-:W-:Y:S02]  /*7df0*/  FFMA.FTZ R2, R161, c[0x0][0x2d0], -R149 ;  /* 0x0000b400a1027a23 */ /* 0x002fe40000010895 */
[C---:B------:R-:W-:Y:S02]  /*7e00*/  FMUL.FTZ R23, R0.reuse, R79 ;  /* 0x0000004f00177220 */ /* 0x040fe40000410000 */
[----:B------:R1:W3:Y:S01]  /*7e10*/  MUFU.EX2 R120, R2 ;  /* 0x0000000200787308 */ /* 0x0002e20000000800 */
[----:B------:R-:W-:Y:S01]  /*7e20*/  LDSM.16.MT88.4 R76, [R204+0x800] ;  /* 0x00080000cc4c783b */ /* 0x000fe20000004200 */
[----:B------:R-:W-:Y:S02]  /*7e30*/  IMAD.MOV.U32 R90, RZ, RZ, R56 ;  /* 0x000000ffff5a7224 */ /* 0x000fe400078e0038 */
[C---:B------:R-:W-:Y:S01]  /*7e40*/  FMUL.FTZ R35, R0.reuse, R91 ;  /* 0x0000005b00237220 */ /* 0x040fe20000410000 */
[C---:B-----5:R-:W-:Y:S03]  /*7e50*/  HMMA.16816.F32 R20, R144.reuse, R28, R20 ;  /* 0x0000001c9014723c */ /* 0x060fe60000001814 */
[----:B------:R-:W-:Y:S02]  /*7e60*/  IMAD.MOV.U32 R91, RZ, RZ, R52 ;  /* 0x000000ffff5b7224 */ /* 0x000fe400078e0034 */
[----:B------:R-:W5:Y:S01]  /*7e70*/  LDSM.16.MT88.4 R52, [R204+0x4000] ;  /* 0x00400000cc34783b */ /* 0x000f620000004200 */
[----:B------:R-:W-:Y:S02]  /*7e80*/  IMAD.MOV.U32 R152, RZ, RZ, R65 ;  /* 0x000000ffff987224 */ /* 0x000fe400078e0041 */
[C---:B------:R-:W-:Y:S04]  /*7e90*/  HMMA.16816.F32 R24, R144.reuse, R30, R24 ;  /* 0x0000001e9018723c */ /* 0x040fe80000001818 */
[C---:B------:R-:W-:Y:S02]  /*7ea0*/  FMUL.FTZ R28, R3.reuse, R84 ;  /* 0x00000054031c7220 */ /* 0x040fe40000410000 */
[C---:B------:R-:W-:Y:S02]  /*7eb0*/  FMUL.FTZ R29, R3.reuse, R85 ;  /* 0x00000055031d7220 */ /* 0x040fe40000410000 */
[----:B------:R-:W-:Y:S04]  /*7ec0*/  FMUL.FTZ R30, R0, R86 ;  /* 0x00000056001e7220 */ /* 0x000fe80000410000 */
[----:B-1----:R-:W-:Y:S02]  /*7ed0*/  FFMA.FTZ R2, R154, c[0x0][0x2d0], -R148 ;  /* 0x0000b4009a027a23 */ /* 0x002fe40000010894 */
[C---:B------:R-:W-:Y:S02]  /*7ee0*/  FMUL.FTZ R31, R0.reuse, R87 ;  /* 0x00000057001f7220 */ /* 0x040fe40000410000 */
[----:B------:R1:W-:Y:S01]  /*7ef0*/  MUFU.EX2 R102, R2 ;  /* 0x0000000200667308 */ /* 0x0003e20000000800 */
[----:B------:R-:W-:Y:S01]  /*7f00*/  LDSM.16.MT88.4 R84, [R206+0x800] ;  /* 0x00080000ce54783b */ /* 0x000fe20000004200 */
[C---:B------:R-:W-:Y:S02]  /*7f10*/  FMUL.FTZ R59, R0.reuse, R111 ;  /* 0x0000006f003b7220 */ /* 0x040fe40000410000 */
[C---:B------:R-:W-:Y:S01]  /*7f20*/  FMUL.FTZ R58, R0.reuse, R110 ;  /* 0x0000006e003a7220 */ /* 0x040fe20000410000 */
[C---:B----4-:R-:W-:Y:S03]  /*7f30*/  HMMA.16816.F32 R28, R144.reuse, R36, R28 ;  /* 0x00000024901c723c */ /* 0x050fe6000000181c */
[C---:B------:R-:W-:Y:S02]  /*7f40*/  FMUL.FTZ R56, R3.reuse, R108 ;  /* 0x0000006c03387220 */ /* 0x040fe40000410000 */
[----:B------:R-:W-:Y:S02]  /*7f50*/  IMAD.MOV.U32 R65, RZ, RZ, R48 ;  /* 0x000000ffff417224 */ /* 0x000fe400078e0030 */
[C---:B------:R-:W-:Y:S01]  /*7f60*/  FMUL.FTZ R48, R3.reuse, R100 ;  /* 0x0000006403307220 */ /* 0x040fe20000410000 */
[C---:B------:R-:W-:Y:S04]  /*7f70*/  HMMA.16816.F32 R32, R144.reuse, R38, R32 ;  /* 0x000000269020723c */ /* 0x040fe80000001820 */
[C---:B------:R-:W-:Y:S02]  /*7f80*/  FMUL.FTZ R36, R3.reuse, R92 ;  /* 0x0000005c03247220 */ /* 0x040fe40000410000 */
[----:B------:R-:W-:Y:S01]  /*7f90*/  FMUL.FTZ R37, R3, R93 ;  /* 0x0000005d03257220 */ /* 0x000fe20000410000 */
[----:B------:R-:W-:Y:S01]  /*7fa0*/  MOV R93, R65 ;  /* 0x00000041005d7202 */ /* 0x000fe20000000f00 */
[C---:B------:R-:W-:Y:S04]  /*7fb0*/  FMUL.FTZ R39, R0.reuse, R95 ;  /* 0x0000005f00277220 */ /* 0x040fe80000410000 */
[----:B-1----:R-:W-:Y:S02]  /*7fc0*/  FFMA.FTZ R2, R155, c[0x0][0x2d0], -R148 ;  /* 0x0000b4009b027a23 */ /* 0x002fe40000010894 */
[----:B------:R-:W-:Y:S02]  /*7fd0*/  IMAD.MOV.U32 R155, RZ, RZ, R251 ;  /* 0x000000ffff9b7224 */ /* 0x000fe400078e00fb */
[----:B------:R1:W4:Y:S01]  /*7fe0*/  MUFU.EX2 R99, R2 ;  /* 0x0000000200637308 */ /* 0x0003220000000800 */
[----:B------:R-:W-:Y:S02]  /*7ff0*/  FMUL.FTZ R38, R0, R94 ;  /* 0x0000005e00267220 */ /* 0x000fe40000410000 */
[----:B------:R-:W-:Y:S02]  /*8000*/  IMAD.MOV.U32 R95, RZ, RZ, R62 ;  /* 0x000000ffff5f7224 */ /* 0x000fe400078e003e */
[----:B------:R-:W3:Y:S01]  /*8010*/  LDSM.16.MT88.4 R60, [R203+0x4000] ;  /* 0x00400000cb3c783b */ /* 0x000ee20000004200 */
[----:B------:R-:W-:Y:S02]  /*8020*/  FFMA.FTZ R93, R93, c[0x0][0x2d0], -R148 ;  /* 0x0000b4005d5d7a23 */ /* 0x000fe40000010894 */
[C---:B--2---:R-:W-:Y:S03]  /*8030*/  HMMA.16816.F32 R36, R144.reuse, R44, R36 ;  /* 0x0000002c9024723c */ /* 0x044fe60000001824 */
[----:B------:R-:W-:Y:S02]  /*8040*/  IMAD.MOV.U32 R94, RZ, RZ, R66 ;  /* 0x000000ffff5e7224 */ /* 0x000fe400078e0042 */
[----:B------:R-:W-:Y:S02]  /*8050*/  IMAD.MOV.U32 R92, RZ, RZ, R64 ;  /* 0x000000ffff5c7224 */ /* 0x000fe400078e0040 */
[C---:B------:R-:W-:Y:S01]  /*8060*/  FMUL.FTZ R64, R3.reuse, R112 ;  /* 0x0000007003407220 */ /* 0x040fe20000410000 */
[C---:B------:R-:W-:Y:S01]  /*8070*/  HMMA.16816.F32 R40, R144.reuse, R46, R40 ;  /* 0x0000002e9028723c */ /* 0x040fe20000001828 */
[----:B------:R-:W2:Y:S03]  /*8080*/  LDL.LU R112, [R1] ;  /* 0x0000000001707983 */ /* 0x000ea60000300800 */
[C---:B------:R-:W-:Y:S02]  /*8090*/  FMUL.FTZ R44, R3.reuse, R128 ;  /* 0x00000080032c7220 */ /* 0x040fe40000410000 */
[C---:B------:R-:W-:Y:S02]  /*80a0*/  FMUL.FTZ R45, R3.reuse, R129 ;  /* 0x00000081032d7220 */ /* 0x040fe40000410000 */
[----:B-1----:R-:W-:Y:S04]  /*80b0*/  FFMA.FTZ R2, R162, c[0x0][0x2d0], -R149 ;  /* 0x0000b400a2027a23 */ /* 0x002fe80000010895 */
[----:B------:R1:W-:Y:S01]  /*80c0*/  MUFU.EX2 R98, R2 ;  /* 0x0000000200627308 */ /* 0x0003e20000000800 */
[C---:B------:R-:W-:Y:S02]  /*80d0*/  FMUL.FTZ R46, R0.reuse, R130 ;  /* 0x00000082002e7220 */ /* 0x040fe40000410000 */
[----:B------:R-:W-:Y:S02]  /*80e0*/  FMUL.FTZ R47, R0, R131 ;  /* 0x00000083002f7220 */ /* 0x000fe40000410000 */
[--C-:B------:R-:W-:Y:S02]  /*80f0*/  FFMA.FTZ R92, R92, c[0x0][0x2d0], -R148.reuse ;  /* 0x0000b4005c5c7a23 */ /* 0x100fe40000010894 */
[----:B------:R-:W-:Y:S02]  /*8100*/  FFMA.FTZ R94, R94, c[0x0][0x2d0], -R148 ;  /* 0x0000b4005e5e7a23 */ /* 0x000fe40000010894 */
[C---:B------:R-:W-:Y:S01]  /*8110*/  FMUL.FTZ R65, R3.reuse, R113 ;  /* 0x0000007103417220 */ /* 0x040fe20000410000 */
[C---:B-----5:R-:W-:Y:S03]  /*8120*/  HMMA.16816.F32 R44, R144.reuse, R52, R44 ;  /* 0x00000034902c723c */ /* 0x060fe6000000182c */
[----:B------:R-:W-:Y:S02]  /*8130*/  IMAD.MOV.U32 R113, RZ, RZ, R90 ;  /* 0x000000ffff717224 */ /* 0x000fe400078e005a */
[C---:B------:R-:W-:Y:S02]  /*8140*/  FMUL.FTZ R66, R0.reuse, R114 ;  /* 0x0000007200427220 */ /* 0x040fe40000410000 */
[----:B------:R-:W-:Y:S01]  /*8150*/  FMUL.FTZ R53, R3, R105 ;  /* 0x0000006903357220 */ /* 0x000fe20000410000 */
[C---:B------:R-:W-:Y:S04]  /*8160*/  HMMA.16816.F32 R48, R144.reuse, R54, R48 ;  /* 0x000000369030723c */ /* 0x040fe80000001830 */
[----:B------:R-:W-:Y:S02]  /*8170*/  IMAD.MOV.U32 R105, RZ, RZ, R245 ;  /* 0x000000ffff697224 */ /* 0x000fe400078e00f5 */
[----:B-1----:R-:W-:Y:S02]  /*8180*/  FFMA.FTZ R2, R163, c[0x0][0x2d0], -R149 ;  /* 0x0000b400a3027a23 */ /* 0x002fe40000010895 */
[C---:B------:R-:W-:Y:S02]  /*8190*/  FMUL.FTZ R54, R0.reuse, R106 ;  /* 0x0000006a00367220 */ /* 0x040fe40000410000 */
[----:B------:R1:W5:Y:S02]  /*81a0*/  MUFU.EX2 R103, R2 ;  /* 0x0000000200677308 */ /* 0x0003640000000800 */
[----:B------:R-:W-:Y:S02]  /*81b0*/  IMAD.MOV.U32 R106, RZ, RZ, R244 ;  /* 0x000000ffff6a7224 */ /* 0x000fe400078e00f4 */
[C---:B------:R-:W-:Y:S02]  /*81c0*/  FMUL.FTZ R52, R3.reuse, R104 ;  /* 0x0000006803347220 */ /* 0x040fe40000410000 */
[----:B------:R-:W-:Y:S02]  /*81d0*/  IMAD.MOV.U32 R104, RZ, RZ, R57 ;  /* 0x000000ffff687224 */ /* 0x000fe400078e0039 */
[C---:B------:R-:W-:Y:S02]  /*81e0*/  FMUL.FTZ R57, R3.reuse, R109 ;  /* 0x0000006d03397220 */ /* 0x040fe40000410000 */
[----:B------:R-:W-:Y:S02]  /*81f0*/  FMUL.FTZ R55, R0, R107 ;  /* 0x0000006b00377220 */ /* 0x000fe40000410000 */
[----:B------:R-:W-:Y:S02]  /*8200*/  IMAD.MOV.U32 R114, RZ, RZ, R89 ;  /* 0x000000ffff727224 */ /* 0x000fe400078e0059 */
[----:B------:R-:W-:Y:S02]  /*8210*/  FFMA.FTZ R118, R118, c[0x0][0x2d0], -R149 ;  /* 0x0000b40076767a23 */ /* 0x000fe40000010895 */
[----:B------:R-:W-:Y:S01]  /*8220*/  IMAD.MOV.U32 R154, RZ, RZ, R67 ;  /* 0x000000ffff9a7224 */ /* 0x000fe200078e0043 */
[C---:B---3--:R-:W-:Y:S03]  /*8230*/  HMMA.16816.F32 R52, R144.reuse, R60, R52 ;  /* 0x0000003c9034723c */ /* 0x048fe60000001834 */
[----:B------:R-:W-:Y:S01]  /*8240*/  FMUL.FTZ R67, R0, R115 ;  /* 0x0000007300437220 */ /* 0x000fe20000410000 */
[----:B------:R-:W-:Y:S01]  /*8250*/  MUFU.EX2 R118, R118 ;  /* 0x0000007600767308 */ /* 0x000fe20000000800 */
[----:B-1----:R-:W-:Y:S03]  /*8260*/  FFMA.FTZ R2, R168, c[0x0][0x2d0], -R148 ;  /* 0x0000b400a8027a23 */ /* 0x002fe60000010894 */
[C---:B------:R-:W-:Y:S04]  /*8270*/  HMMA.16816.F32 R56, R144.reuse, R62, R56 ;  /* 0x0000003e9038723c */ /* 0x040fe80000001838 */
[C---:B------:R-:W-:Y:S02]  /*8280*/  FMUL.FTZ R60, R3.reuse, R132 ;  /* 0x00000084033c7220 */ /* 0x040fe40000410000 */
[----:B------:R1:W-:Y:S01]  /*8290*/  MUFU.EX2 R101, R2 ;  /* 0x0000000200657308 */ /* 0x0003e20000000800 */
[----:B------:R-:W-:Y:S02]  /*82a0*/  FMUL.FTZ R61, R3, R133 ;  /* 0x00000085033d7220 */ /* 0x000fe40000410000 */
[C---:B------:R-:W-:Y:S03]  /*82b0*/  FMUL.FTZ R62, R0.reuse, R134 ;  /* 0x00000086003e7220 */ /* 0x040fe60000410000 */
[----:B------:R-:W-:Y:S02]  /*82c0*/  FMUL.FTZ R63, R0, R135 ;  /* 0x00000087003f7220 */ /* 0x000fe40000410000 */
[----:B------:R-:W-:Y:S02]  /*82d0*/  IMAD.MOV.U32 R132, RZ, RZ, R97 ;  /* 0x000000ffff847224 */ /* 0x000fe400078e0061 */
[----:B------:R-:W-:Y:S01]  /*82e0*/  IMAD.MOV.U32 R97, RZ, RZ, R96 ;  /* 0x000000ffff617224 */ /* 0x000fe200078e0060 */
[----:B------:R-:W-:Y:S01]  /*82f0*/  MOV R96, R153 ;  /* 0x0000009900607202 */ /* 0x000fe20000000f00 */
[----:B------:R-:W-:Y:S01]  /*8300*/  IMAD.MOV.U32 R153, RZ, RZ, R95 ;  /* 0x000000ffff997224 */ /* 0x000fe200078e005f */
[C---:B------:R-:W-:Y:S01]  /*8310*/  HMMA.16816.F32 R60, R144.reuse, R68, R60 ;  /* 0x00000044903c723c */ /* 0x040fe2000000183c */
[----:B------:R-:W4:Y:S02]  /*8320*/  LDL.LU R95, [R1+0x10] ;  /* 0x00001000015f7983 */ /* 0x000f240000300800 */
[----:B------:R-:W-:Y:S02]  /*8330*/  FFMA.FTZ R97, R97, c[0x0][0x2d0], -R148 ;  /* 0x0000b40061617a23 */ /* 0x000fe40000010894 */
[----:B------:R-:W-:Y:S02]  /*8340*/  IMAD.MOV.U32 R134, RZ, RZ, R104 ;  /* 0x000000ffff867224 */ /* 0x000fe400078e0068 */
[----:B------:R-:W-:Y:S01]  /*8350*/  F2FP.PACK_AB R68, R122, R123 ;  /* 0x0000007b7a44723e */ /* 0x000fe200000000ff */
[----:B------:R-:W-:Y:S04]  /*8360*/  HMMA.16816.F32 R64, R144, R70, R64 ;  /* 0x000000469040723c */ /* 0x000fe80000001840 */
[----:B-1----:R-:W-:Y:S01]  /*8370*/  FFMA.FTZ R2, R169, c[0x0][0x2d0], -R148 ;  /* 0x0000b400a9027a23 */ /* 0x002fe20000010894 */
[----:B------:R-:W-:Y:S01]  /*8380*/  F2FP.PACK_AB R69, R120, R121 ;  /* 0x000000797845723e */ /* 0x000fe200000000ff */
[----:B------:R-:W-:Y:S01]  /*8390*/  IMAD.MOV.U32 R133, RZ, RZ, R154 ;  /* 0x000000ffff857224 */ /* 0x000fe200078e009a */
[----:B----4-:R-:W-:Y:S01]  /*83a0*/  F2FP.PACK_AB R70, R99, R102 ;  /* 0x000000666346723e */ /* 0x010fe200000000ff */
[----:B------:R1:W4:Y:S01]  /*83b0*/  MUFU.EX2 R251, R2 ;  /* 0x0000000200fb7308 */ /* 0x0003220000000800 */
[----:B-----5:R-:W-:Y:S03]  /*83c0*/  F2FP.PACK_AB R71, R103, R98 ;  /* 0x000000626747723e */ /* 0x020fe600000000ff */
[----:B------:R-:W-:Y:S02]  /*83d0*/  FFMA.FTZ R146, R132, c[0x0][0x2d0], -R148 ;  /* 0x0000b40084927a23 */ /* 0x000fe40000010894 */
[----:B------:R-:W-:Y:S02]  /*83e0*/  IMAD.MOV.U32 R132, RZ, RZ, R88 ;  /* 0x000000ffff847224 */ /* 0x000fe400078e0058 */
[C---:B------:R-:W-:Y:S02]  /*83f0*/  HMMA.16816.F32 R4, R68.reuse, R72, R4 ;  /* 0x000000484404723c */ /* 0x040fe40000001804 */
[----:B------:R-:W-:Y:S03]  /*8400*/  MUFU.EX2 R146, R146 ;  /* 0x0000009200927308 */ /* 0x000fe60000000800 */
[----:B------:R-:W-:Y:S02]  /*8410*/  FFMA.FTZ R147, R133, c[0x0][0x2d0], -R148 ;  /* 0x0000b40085937a23 */ /* 0x000fe40000010894 */
[----:B------:R-:W-:Y:S01]  /*8420*/  IMAD.MOV.U32 R133, RZ, RZ, R96 ;  /* 0x000000ffff857224 */ /* 0x000fe200078e0060 */
[C---:B------:R-:W-:Y:S01]  /*8430*/  HMMA.16816.F32 R8, R68.reuse, R74, R8 ;  /* 0x0000004a4408723c */ /* 0x040fe20000001808 */
[----:B------:R-:W5:Y:S03]  /*8440*/  LDSM.16.MT88.4 R72, [R200+0x4800] ;  /* 0x00480000c848783b */ /* 0x000f660000004200 */
[----:B------:R-:W-:Y:S01]  /*8450*/  IMAD.MOV.U32 R96, RZ, RZ, R153 ;  /* 0x000000ffff607224 */ /* 0x000fe200078e0099 */
[----:B------:R-:W-:Y:S03]  /*8460*/  MUFU.EX2 R147, R147 ;  /* 0x0000009300937308 */ /* 0x000fe60000000800 */
[C---:B------:R-:W-:Y:S04]  /*8470*/  HMMA.16816.F32 R12, R68.reuse, R76, R12 ;  /* 0x0000004c440c723c */ /* 0x040fe8000000180c */
[--C-:B-1----:R-:W-:Y:S04]  /*8480*/  FFMA.FTZ R2, R170, c[0x0][0x2d0], -R149.reuse ;  /* 0x0000b400aa027a23 */ /* 0x102fe80000010895 */
[C---:B------:R-:W-:Y:S01]  /*8490*/  HMMA.16816.F32 R16, R68.reuse, R78, R16 ;  /* 0x0000004e4410723c */ /* 0x040fe20000001810 */
[----:B------:R1:W-:Y:S01]  /*84a0*/  MUFU.EX2 R100, R2 ;  /* 0x0000000200647308 */ /* 0x0003e20000000800 */
[----:B------:R-:W4:Y:S06]  /*84b0*/  LDSM.16.MT88.4 R76, [R204+0x4800] ;  /* 0x00480000cc4c783b */ /* 0x000f2c0000004200 */
[C---:B------:R-:W-:Y:S08]  /*84c0*/  HMMA.16816.F32 R20, R68.reuse, R80, R20 ;  /* 0x000000504414723c */ /* 0x040ff00000001814 */
[C---:B------:R-:W-:Y:S01]  /*84d0*/  HMMA.16816.F32 R24, R68.reuse, R82, R24 ;  /* 0x000000524418723c */ /* 0x040fe20000001818 */
[----:B------:R-:W4:Y:S07]  /*84e0*/  LDSM.16.MT88.4 R80, [R203+0x4800] ;  /* 0x00480000cb50783b */ /* 0x000f2e0000004200 */
[C---:B------:R-:W-:Y:S04]  /*84f0*/  HMMA.16816.F32 R28, R68.reuse, R84, R28 ;  /* 0x00000054441c723c */ /* 0x040fe8000000181c */
[--C-:B-1----:R-:W-:Y:S04]  /*8500*/  FFMA.FTZ R2, R193, c[0x0][0x2d0], -R149.reuse ;  /* 0x0000b400c1027a23 */ /* 0x102fe80000010895 */
[C---:B------:R-:W-:Y:S01]  /*8510*/  HMMA.16816.F32 R32, R68.reuse, R86, R32 ;  /* 0x000000564420723c */ /* 0x040fe20000001820 */
[----:B------:R1:W1:Y:S01]  /*8520*/  MUFU.EX2 R245, R2 ;  /* 0x0000000200f57308 */ /* 0x0002620000000800 */
[----:B------:R-:W1:Y:S06]  /*8530*/  LDSM.16.MT88.4 R84, [R206+0x4800] ;  /* 0x00480000ce54783b */ /* 0x000e6c0000004200 */
[C---:B-----5:R-:W-:Y:S08]  /*8540*/  HMMA.16816.F32 R36, R68.reuse, R72, R36 ;  /* 0x000000484424723c */ /* 0x060ff00000001824 */
[C---:B------:R-:W-:Y:S01]  /*8550*/  HMMA.16816.F32 R40, R68.reuse, R74, R40 ;  /* 0x0000004a4428723c */ /* 0x040fe20000001828 */
[----:B------:R-:W5:Y:S07]  /*8560*/  LDSM.16.MT88.4 R72, [R200+0x1000] ;  /* 0x00100000c848783b */ /* 0x000f6e0000004200 */
[C---:B----4-:R-:W-:Y:S04]  /*8570*/  HMMA.16816.F32 R44, R68.reuse, R76, R44 ;  /* 0x0000004c442c723c */ /* 0x050fe8000000182c */
[--C-:B-1----:R-:W-:Y:S04]  /*8580*/  FFMA.FTZ R2, R171, c[0x0][0x2d0], -R148.reuse ;  /* 0x0000b400ab027a23 */ /* 0x102fe80000010894 */
[C---:B------:R-:W-:Y:S01]  /*8590*/  HMMA.16816.F32 R48, R68.reuse, R78, R48 ;  /* 0x0000004e4430723c */ /* 0x040fe20000001830 */
[----:B------:R1:W-:Y:S01]  /*85a0*/  MUFU.EX2 R244, R2 ;  /* 0x0000000200f47308 */ /* 0x0003e20000000800 */
[----:B------:R-:W4:Y:S06]  /*85b0*/  LDSM.16.MT88.4 R76, [R204+0x1000] ;  /* 0x00100000cc4c783b */ /* 0x000f2c0000004200 */
[C---:B------:R-:W-:Y:S08]  /*85c0*/  HMMA.16816.F32 R52, R68.reuse, R80, R52 ;  /* 0x000000504434723c */ /* 0x040ff00000001834 */
[C---:B------:R-:W-:Y:S01]  /*85d0*/  HMMA.16816.F32 R56, R68.reuse, R82, R56 ;  /* 0x000000524438723c */ /* 0x040fe20000001838 */
[----:B------:R-:W2:Y:S07]  /*85e0*/  LDSM.16.MT88.4 R80, [R203+0x1000] ;  /* 0x00100000cb50783b */ /* 0x000eae0000004200 */
[C---:B------:R-:W-:Y:S04]  /*85f0*/  HMMA.16816.F32 R60, R68.reuse, R84, R60 ;  /* 0x00000054443c723c */ /* 0x040fe8000000183c */
[--C-:B-1----:R-:W-:Y:S02]  /*8600*/  FFMA.FTZ R2, R194, c[0x0][0x2d0], -R148.reuse ;  /* 0x0000b400c2027a23 */ /* 0x102fe40000010894 */
[----:B------:R-:W3:Y:S02]  /*8610*/  LDL R194, [R1+0x2c] ;  /* 0x00002c0001c27983 */ /* 0x000ee40000100800 */
[----:B------:R-:W-:Y:S01]  /*8620*/  HMMA.16816.F32 R64, R68, R86, R64 ;  /* 0x000000564440723c */ /* 0x000fe20000001840 */
[----:B------:R1:W1:Y:S01]  /*8630*/  MUFU.EX2 R193, R2 ;  /* 0x0000000200c17308 */ /* 0x0002620000000800 */
[----:B------:R-:W2:Y:S05]  /*8640*/  LDSM.16.MT88.4 R84, [R206+0x1000] ;  /* 0x00100000ce54783b */ /* 0x000eaa0000004200 */
[----:B------:R-:W-:Y:S02]  /*8650*/  F2FP.PACK_AB R68, R251, R101 ;  /* 0x00000065fb44723e */ /* 0x000fe400000000ff */
[----:B------:R-:W-:Y:S03]  /*8660*/  F2FP.PACK_AB R69, R245, R100 ;  /* 0x00000064f545723e */ /* 0x000fe600000000ff */
[--C-:B-1----:R-:W-:Y:S01]  /*8670*/  FFMA.FTZ R2, R195, c[0x0][0x2d0], -R149.reuse ;  /* 0x0000b400c3027a23 */ /* 0x102fe20000010895 */
[----:B------:R-:W-:Y:S03]  /*8680*/  F2FP.PACK_AB R70, R193, R244 ;  /* 0x000000f4c146723e */ /* 0x000fe600000000ff */
[----:B------:R1:W-:Y:S02]  /*8690*/  MUFU.EX2 R111, R2 ;  /* 0x00000002006f7308 */ /* 0x0003e40000000800 */
[----:B-1----:R-:W-:Y:S08]  /*86a0*/  FFMA.FTZ R2, R196, c[0x0][0x2d0], -R149 ;  /* 0x0000b400c4027a23 */ /* 0x002ff00000010895 */
[----:B------:R1:W1:Y:S01]  /*86b0*/  MUFU.EX2 R110, R2 ;  /* 0x00000002006e7308 */ /* 0x0002620000000800 */
[----:B--2---:R-:W-:Y:S02]  /*86c0*/  FFMA.FTZ R3, R3, R112, R243 ;  /* 0x0000007003037223 */ /* 0x004fe400000100f3 */
[----:B------:R-:W-:Y:S02]  /*86d0*/  IMAD.MOV.U32 R112, RZ, RZ, R91 ;  /* 0x000000ffff707224 */ /* 0x000fe400078e005b */
[----:B------:R-:W-:Y:S01]  /*86e0*/  LDSM.16.MT88.4 R88, [R200+0x6800] ;  /* 0x00680000c858783b */ /* 0x000fe20000004200 */
[----:B------:R-:W-:Y:S02]  /*86f0*/  FADD.FTZ R3, R246, R3 ;  /* 0x00000003f6037221 */ /* 0x000fe40000010000 */
[--C-:B-1----:R-:W-:Y:S01]  /*8700*/  FFMA.FTZ R2, R198, c[0x0][0x2d0], -R148.reuse ;  /* 0x0000b400c6027a23 */ /* 0x102fe20000010894 */
[----:B------:R-:W-:Y:S03]  /*8710*/  F2FP.PACK_AB R71, R110, R111 ;  /* 0x0000006f6e47723e */ /* 0x000fe600000000ff */
[----:B------:R1:W-:Y:S04]  /*8720*/  MUFU.EX2 R109, R2 ;  /* 0x00000002006d7308 */ /* 0x0003e80000000800 */
[C---:B-----5:R-:W-:Y:S08]  /*8730*/  HMMA.16816.F32 R4, R68.reuse, R72, R4 ;  /* 0x000000484404723c */ /* 0x060ff00000001804 */
[C---:B------:R-:W-:Y:S01]  /*8740*/  HMMA.16816.F32 R8, R68.reuse, R74, R8 ;  /* 0x0000004a4408723c */ /* 0x040fe20000001808 */
[----:B------:R-:W2:Y:S07]  /*8750*/  LDSM.16.MT88.4 R72, [R200+0x5000] ;  /* 0x00500000c848783b */ /* 0x000eae0000004200 */
[C---:B----4-:R-:W-:Y:S04]  /*8760*/  HMMA.16816.F32 R12, R68.reuse, R76, R12 ;  /* 0x0000004c440c723c */ /* 0x050fe8000000180c */
[----:B-1----:R-:W-:Y:S04]  /*8770*/  FFMA.FTZ R2, R197, c[0x0][0x2d0], -R148 ;  /* 0x0000b400c5027a23 */ /* 0x002fe80000010894 */
[C---:B------:R-:W-:Y:S01]  /*8780*/  HMMA.16816.F32 R16, R68.reuse, R78, R16 ;  /* 0x0000004e4410723c */ /* 0x040fe20000001810 */
[----:B------:R1:W4:Y:S01]  /*8790*/  MUFU.EX2 R171, R2 ;  /* 0x0000000200ab7308 */ /* 0x0003220000000800 */
[----:B------:R-:W5:Y:S06]  /*87a0*/  LDSM.16.MT88.4 R76, [R204+0x5000] ;  /* 0x00500000cc4c783b */ /* 0x000f6c0000004200 */
[C---:B------:R-:W-:Y:S08]  /*87b0*/  HMMA.16816.F32 R20, R68.reuse, R80, R20 ;  /* 0x000000504414723c */ /* 0x040ff00000001814 */
[C---:B------:R-:W-:Y:S01]  /*87c0*/  HMMA.16816.F32 R24, R68.reuse, R82, R24 ;  /* 0x000000524418723c */ /* 0x040fe20000001818 */
[----:B------:R-:W4:Y:S07]  /*87d0*/  LDSM.16.MT88.4 R80, [R203+0x5000] ;  /* 0x00500000cb50783b */ /* 0x000f2e0000004200 */
[C---:B------:R-:W-:Y:S04]  /*87e0*/  HMMA.16816.F32 R28, R68.reuse, R84, R28 ;  /* 0x00000054441c723c */ /* 0x040fe8000000181c */
[--C-:B-1----:R-:W-:Y:S04]  /*87f0*/  FFMA.FTZ R2, R199, c[0x0][0x2d0], -R149.reuse ;  /* 0x0000b400c7027a23 */ /* 0x102fe80000010895 */
[C---:B------:R-:W-:Y:S01]  /*8800*/  HMMA.16816.F32 R32, R68.reuse, R86, R32 ;  /* 0x000000564420723c */ /* 0x040fe20000001820 */
[----:B------:R1:W-:Y:S01]  /*8810*/  MUFU.EX2 R108, R2 ;  /* 0x00000002006c7308 */ /* 0x0003e20000000800 */
[----:B------:R-:W4:Y:S06]  /*8820*/  LDSM.16.MT88.4 R84, [R206+0x5000] ;  /* 0x00500000ce54783b */ /* 0x000f2c0000004200 */
[C---:B--2---:R-:W-:Y:S04]  /*8830*/  HMMA.16816.F32 R36, R68.reuse, R72, R36 ;  /* 0x000000484424723c */ /* 0x044fe80000001824 */
[----:B------:R-:W-:Y:S02]  /*8840*/  FFMA.FTZ R95, R0, R95, R150 ;  /* 0x0000005f005f7223 */ /* 0x000fe40000010096 */
[--C-:B------:R-:W-:Y:S02]  /*8850*/  FFMA.FTZ R0, R133, c[0x0][0x2d0], -R149.reuse ;  /* 0x0000b40085007a23 */ /* 0x100fe40000010895 */
[C---:B------:R-:W-:Y:S01]  /*8860*/  HMMA.16816.F32 R40, R68.reuse, R74, R40 ;  /* 0x0000004a4428723c */ /* 0x040fe20000001828 */
[----:B------:R-:W2:Y:S01]  /*8870*/  LDSM.16.MT88.4 R72, [R200+0x1800] ;  /* 0x00180000c848783b */ /* 0x000ea20000004200 */
[----:B------:R-:W-:Y:S06]  /*8880*/  MUFU.EX2 R133, R93 ;  /* 0x0000005d00857308 */ /* 0x000fec0000000800 */
[C---:B-----5:R-:W-:Y:S04]  /*8890*/  HMMA.16816.F32 R44, R68.reuse, R76, R44 ;  /* 0x0000004c442c723c */ /* 0x060fe8000000182c */
[--C-:B-1----:R-:W-:Y:S01]  /*88a0*/  FFMA.FTZ R2, R232, c[0x0][0x2d0], -R149.reuse ;  /* 0x0000b400e8027a23 */ /* 0x102fe20000010895 */
[----:B------:R1:W-:Y:S03]  /*88b0*/  MUFU.EX2 R135, R0 ;  /* 0x0000000000877308 */ /* 0x0003e60000000800 */
[C---:B------:R-:W-:Y:S01]  /*88c0*/  HMMA.16816.F32 R48, R68.reuse, R78, R48 ;  /* 0x0000004e4430723c */ /* 0x040fe20000001830 */
[----:B------:R-:W5:Y:S06]  /*88d0*/  LDSM.16.MT88.4 R76, [R204+0x1800] ;  /* 0x00180000cc4c783b */ /* 0x000f6c0000004200 */
[----:B------:R2:W2:Y:S01]  /*88e0*/  MUFU.EX2 R170, R2 ;  /* 0x0000000200aa7308 */ /* 0x0004a20000000800 */
[C---:B----4-:R-:W-:Y:S08]  /*88f0*/  HMMA.16816.F32 R52, R68.reuse, R80, R52 ;  /* 0x000000504434723c */ /* 0x050ff00000001834 */
[C---:B------:R-:W-:Y:S01]  /*8900*/  HMMA.16816.F32 R56, R68.reuse, R82, R56 ;  /* 0x000000524438723c */ /* 0x040fe20000001838 */
[----:B------:R-:W4:Y:S03]  /*8910*/  LDSM.16.MT88.4 R80, [R203+0x1800] ;  /* 0x00180000cb50783b */ /* 0x000f260000004200 */
[--C-:B-1----:R-:W-:Y:S02]  /*8920*/  FFMA.FTZ R0, R151, c[0x0][0x2d0], -R149.reuse ;  /* 0x0000b40097007a23 */ /* 0x102fe40000010895 */
[----:B------:R-:W-:Y:S02]  /*8930*/  MUFU.EX2 R151, R94 ;  /* 0x0000005e00977308 */ /* 0x000fe40000000800 */
[C---:B------:R-:W-:Y:S04]  /*8940*/  HMMA.16816.F32 R60, R68.reuse, R84, R60 ;  /* 0x00000054443c723c */ /* 0x040fe8000000183c */
[--C-:B--2---:R-:W-:Y:S04]  /*8950*/  FFMA.FTZ R2, R230, c[0x0][0x2d0], -R148.reuse ;  /* 0x0000b400e6027a23 */ /* 0x104fe80000010894 */
[----:B------:R-:W-:Y:S01]  /*8960*/  HMMA.16816.F32 R64, R68, R86, R64 ;  /* 0x000000564440723c */ /* 0x000fe20000001840 */
[----:B------:R-:W1:Y:S01]  /*8970*/  LDSM.16.MT88.4 R84, [R206+0x1800] ;  /* 0x00180000ce54783b */ /* 0x000e620000004200 */
[----:B------:R2:W-:Y:S05]  /*8980*/  MUFU.EX2 R169, R2 ;  /* 0x0000000200a97308 */ /* 0x0005ea0000000800 */
[----:B------:R-:W-:Y:S02]  /*8990*/  F2FP.PACK_AB R68, R171, R109 ;  /* 0x0000006dab44723e */ /* 0x000fe400000000ff */
[----:B------:R-:W-:Y:S03]  /*89a0*/  F2FP.PACK_AB R69, R170, R108 ;  /* 0x0000006caa45723e */ /* 0x000fe600000000ff */
[--C-:B--2---:R-:W-:Y:S04]  /*89b0*/  FFMA.FTZ R2, R231, c[0x0][0x2d0], -R148.reuse ;  /* 0x0000b400e7027a23 */ /* 0x104fe80000010894 */
[----:B------:R2:W1:Y:S02]  /*89c0*/  MUFU.EX2 R168, R2 ;  /* 0x0000000200a87308 */ /* 0x0004640000000800 */
[--C-:B--2---:R-:W-:Y:S01]  /*89d0*/  FFMA.FTZ R2, R233, c[0x0][0x2d0], -R149.reuse ;  /* 0x0000b400e9027a23 */ /* 0x104fe20000010895 */
[----:B-1----:R-:W-:Y:S07]  /*89e0*/  F2FP.PACK_AB R70, R168, R169 ;  /* 0x000000a9a846723e */ /* 0x002fee00000000ff */
[----:B------:R1:W-:Y:S02]  /*89f0*/  MUFU.EX2 R163, R2 ;  /* 0x0000000200a37308 */ /* 0x0003e40000000800 */
[----:B-1----:R-:W-:Y:S08]  /*8a00*/  FFMA.FTZ R2, R234, c[0x0][0x2d0], -R149 ;  /* 0x0000b400ea027a23 */ /* 0x002ff00000010895 */
[----:B------:R1:W2:Y:S01]  /*8a10*/  MUFU.EX2 R162, R2 ;  /* 0x0000000200a27308 */ /* 0x0002a20000000800 */
[----:B---3--:R-:W-:Y:S01]  /*8a20*/  ISETP.GT.AND P0, PT, R192, R194, PT ;  /* 0x000000c2c000720c */ /* 0x008fe20003f04270 */
[----:B------:R-:W-:Y:S02]  /*8a30*/  IMAD.MOV.U32 R192, RZ, RZ, R229 ;  /* 0x000000ffffc07224 */ /* 0x000fe400078e00e5 */
[--C-:B-1----:R-:W-:Y:S01]  /*8a40*/  FFMA.FTZ R2, R235, c[0x0][0x2d0], -R148.reuse ;  /* 0x0000b400eb027a23 */ /* 0x102fe20000010894 */
[----:B--2---:R-:W-:Y:S05]  /*8a50*/  F2FP.PACK_AB R71, R162, R163 ;  /* 0x000000a3a247723e */ /* 0x004fea00000000ff */
[----:B------:R1:W-:Y:S02]  /*8a60*/  MUFU.EX2 R160, R2 ;  /* 0x0000000200a07308 */ /* 0x0003e40000000800 */
[C---:B------:R-:W-:Y:S08]  /*8a70*/  HMMA.16816.F32 R4, R68.reuse, R72, R4 ;  /* 0x000000484404723c */ /* 0x040ff00000001804 */
[C---:B------:R-:W-:Y:S01]  /*8a80*/  HMMA.16816.F32 R8, R68.reuse, R74, R8 ;  /* 0x0000004a4408723c */ /* 0x040fe20000001808 */
[----:B------:R-:W2:Y:S07]  /*8a90*/  LDSM.16.MT88.4 R72, [R200+0x5800] ;  /* 0x00580000c848783b */ /* 0x000eae0000004200 */
[C---:B-----5:R-:W-:Y:S04]  /*8aa0*/  HMMA.16816.F32 R12, R68.reuse, R76, R12 ;  /* 0x0000004c440c723c */ /* 0x060fe8000000180c */
[--C-:B-1----:R-:W-:Y:S04]  /*8ab0*/  FFMA.FTZ R2, R236, c[0x0][0x2d0], -R148.reuse ;  /* 0x0000b400ec027a23 */ /* 0x102fe80000010894 */
[C---:B------:R-:W-:Y:S01]  /*8ac0*/  HMMA.16816.F32 R16, R68.reuse, R78, R16 ;  /* 0x0000004e4410723c */ /* 0x040fe20000001810 */
[----:B------:R1:W3:Y:S01]  /*8ad0*/  MUFU.EX2 R161, R2 ;  /* 0x0000000200a17308 */ /* 0x0002e20000000800 */
[----:B------:R-:W5:Y:S06]  /*8ae0*/  LDSM.16.MT88.4 R76, [R204+0x5800] ;  /* 0x00580000cc4c783b */ /* 0x000f6c0000004200 */
[C---:B----4-:R-:W-:Y:S08]  /*8af0*/  HMMA.16816.F32 R20, R68.reuse, R80, R20 ;  /* 0x000000504414723c */ /* 0x050ff00000001814 */
[C---:B------:R-:W-:Y:S01]  /*8b00*/  HMMA.16816.F32 R24, R68.reuse, R82, R24 ;  /* 0x000000524418723c */ /* 0x040fe20000001818 */
[----:B------:R-:W4:Y:S07]  /*8b10*/  LDSM.16.MT88.4 R80, [R203+0x5800] ;  /* 0x00580000cb50783b */ /* 0x000f2e0000004200 */
[C---:B------:R-:W-:Y:S04]  /*8b20*/  HMMA.16816.F32 R28, R68.reuse, R84, R28 ;  /* 0x00000054441c723c */ /* 0x040fe8000000181c */
[--C-:B-1----:R-:W-:Y:S04]  /*8b30*/  FFMA.FTZ R2, R237, c[0x0][0x2d0], -R149.reuse ;  /* 0x0000b400ed027a23 */ /* 0x102fe80000010895 */
[C---:B------:R-:W-:Y:S01]  /*8b40*/  HMMA.16816.F32 R32, R68.reuse, R86, R32 ;  /* 0x000000564420723c */ /* 0x040fe20000001820 */
[----:B------:R1:W-:Y:S01]  /*8b50*/  MUFU.EX2 R130, R2 ;  /* 0x0000000200827308 */ /* 0x0003e20000000800 */
[----:B------:R-:W3:Y:S06]  /*8b60*/  LDSM.16.MT88.4 R84, [R206+0x5800] ;  /* 0x00580000ce54783b */ /* 0x000eec0000004200 */
[C---:B--2---:R-:W-:Y:S08]  /*8b70*/  HMMA.16816.F32 R36, R68.reuse, R72, R36 ;  /* 0x000000484424723c */ /* 0x044ff00000001824 */
[C---:B------:R-:W-:Y:S01]  /*8b80*/  HMMA.16816.F32 R40, R68.reuse, R74, R40 ;  /* 0x0000004a4428723c */ /* 0x040fe20000001828 */
[----:B------:R-:W2:Y:S07]  /*8b90*/  LDSM.16.MT88.4 R72, [R200+0x2000] ;  /* 0x00200000c848783b */ /* 0x000eae0000004200 */
[C---:B-----5:R-:W-:Y:S04]  /*8ba0*/  HMMA.16816.F32 R44, R68.reuse, R76, R44 ;  /* 0x0000004c442c723c */ /* 0x060fe8000000182c */
[--C-:B-1----:R-:W-:Y:S04]  /*8bb0*/  FFMA.FTZ R2, R240, c[0x0][0x2d0], -R149.reuse ;  /* 0x0000b400f0027a23 */ /* 0x102fe80000010895 */
[C---:B------:R-:W-:Y:S01]  /*8bc0*/  HMMA.16816.F32 R48, R68.reuse, R78, R48 ;  /* 0x0000004e4430723c */ /* 0x040fe20000001830 */
[----:B------:R1:W5:Y:S01]  /*8bd0*/  MUFU.EX2 R131, R2 ;  /* 0x0000000200837308 */ /* 0x0003620000000800 */
[----:B------:R-:W2:Y:S06]  /*8be0*/  LDSM.16.MT88.4 R76, [R204+0x2000] ;  /* 0x00200000cc4c783b */ /* 0x000eac0000004200 */
[C---:B----4-:R-:W-:Y:S08]  /*8bf0*/  HMMA.16816.F32 R52, R68.reuse, R80, R52 ;  /* 0x000000504434723c */ /* 0x050ff00000001834 */
[C---:B------:R-:W-:Y:S01]  /*8c00*/  HMMA.16816.F32 R56, R68.reuse, R82, R56 ;  /* 0x000000524438723c */ /* 0x040fe20000001838 */
[----:B------:R-:W4:Y:S07]  /*8c10*/  LDSM.16.MT88.4 R80, [R203+0x2000] ;  /* 0x00200000cb50783b */ /* 0x000f2e0000004200 */
[C---:B---3--:R-:W-:Y:S04]  /*8c20*/  HMMA.16816.F32 R60, R68.reuse, R84, R60 ;  /* 0x00000054443c723c */ /* 0x048fe8000000183c */
[--C-:B-1----:R-:W-:Y:S04]  /*8c30*/  FFMA.FTZ R2, R238, c[0x0][0x2d0], -R148.reuse ;  /* 0x0000b400ee027a23 */ /* 0x102fe80000010894 */
[----:B------:R-:W-:Y:S01]  /*8c40*/  HMMA.16816.F32 R64, R68, R86, R64 ;  /* 0x000000564440723c */ /* 0x000fe20000001840 */
[----:B------:R1:W-:Y:S01]  /*8c50*/  MUFU.EX2 R129, R2 ;  /* 0x0000000200817308 */ /* 0x0003e20000000800 */
[----:B------:R-:W3:Y:S05]  /*8c60*/  LDSM.16.MT88.4 R84, [R206+0x2000] ;  /* 0x00200000ce54783b */ /* 0x000eea0000004200 */
[----:B------:R-:W-:Y:S02]  /*8c70*/  F2FP.PACK_AB R68, R161, R160 ;  /* 0x000000a0a144723e */ /* 0x000fe400000000ff */
[----:B-----5:R-:W-:Y:S03]  /*8c80*/  F2FP.PACK_AB R69, R131, R130 ;  /* 0x000000828345723e */ /* 0x020fe600000000ff */
[--C-:B-1----:R-:W-:Y:S04]  /*8c90*/  FFMA.FTZ R2, R239, c[0x0][0x2d0], -R148.reuse ;  /* 0x0000b400ef027a23 */ /* 0x102fe80000010894 */
[----:B------:R1:W5:Y:S02]  /*8ca0*/  MUFU.EX2 R159, R2 ;  /* 0x00000002009f7308 */ /* 0x0003640000000800 */
[--C-:B-1----:R-:W-:Y:S01]  /*8cb0*/  FFMA.FTZ R2, R241, c[0x0][0x2d0], -R149.reuse ;  /* 0x0000b400f1027a23 */ /* 0x102fe20000010895 */
[----:B-----5:R-:W-:Y:S07]  /*8cc0*/  F2FP.PACK_AB R70, R159, R129 ;  /* 0x000000819f46723e */ /* 0x020fee00000000ff */
[----:B------:R1:W-:Y:S02]  /*8cd0*/  MUFU.EX2 R128, R2 ;  /* 0x0000000200807308 */ /* 0x0003e40000000800 */
[--C-:B-1----:R-:W-:Y:S08]  /*8ce0*/  FFMA.FTZ R2, R242, c[0x0][0x2d0], -R149.reuse ;  /* 0x0000b400f2027a23 */ /* 0x102ff00000010895 */
[----:B------:R1:W5:Y:S02]  /*8cf0*/  MUFU.EX2 R158, R2 ;  /* 0x00000002009e7308 */ /* 0x0003640000000800 */
[--C-:B-1----:R-:W-:Y:S01]  /*8d00*/  FFMA.FTZ R2, R248, c[0x0][0x2d0], -R148.reuse ;  /* 0x0000b400f8027a23 */ /* 0x102fe20000010894 */
[----:B-----5:R-:W-:Y:S07]  /*8d10*/  F2FP.PACK_AB R71, R158, R128 ;  /* 0x000000809e47723e */ /* 0x020fee00000000ff */
[----:B------:R1:W-:Y:S01]  /*8d20*/  MUFU.EX2 R156, R2 ;  /* 0x00000002009c7308 */ /* 0x0003e20000000800 */
[C---:B--2---:R-:W-:Y:S08]  /*8d30*/  HMMA.16816.F32 R4, R68.reuse, R72, R4 ;  /* 0x000000484404723c */ /* 0x044ff00000001804 */
[C---:B------:R-:W-:Y:S01]  /*8d40*/  HMMA.16816.F32 R8, R68.reuse, R74, R8 ;  /* 0x0000004a4408723c */ /* 0x040fe20000001808 */
[----:B------:R-:W2:Y:S07]  /*8d50*/  LDSM.16.MT88.4 R72, [R200+0x6000] ;  /* 0x00600000c848783b */ /* 0x000eae0000004200 */
[C---:B------:R-:W-:Y:S04]  /*8d60*/  HMMA.16816.F32 R12, R68.reuse, R76, R12 ;  /* 0x0000004c440c723c */ /* 0x040fe8000000180c */
[--C-:B-1----:R-:W-:Y:S04]  /*8d70*/  FFMA.FTZ R2, R250, c[0x0][0x2d0], -R148.reuse ;  /* 0x0000b400fa027a23 */ /* 0x102fe80000010894 */
[C---:B------:R-:W-:Y:S01]  /*8d80*/  HMMA.16816.F32 R16, R68.reuse, R78, R16 ;  /* 0x0000004e4410723c */ /* 0x040fe20000001810 */
[----:B------:R1:W5:Y:S01]  /*8d90*/  MUFU.EX2 R157, R2 ;  /* 0x00000002009d7308 */ /* 0x0003620000000800 */
[----:B------:R-:W5:Y:S06]  /*8da0*/  LDSM.16.MT88.4 R76, [R204+0x6000] ;  /* 0x00600000cc4c783b */ /* 0x000f6c0000004200 */
[C---:B----4-:R-:W-:Y:S08]  /*8db0*/  HMMA.16816.F32 R20, R68.reuse, R80, R20 ;  /* 0x000000504414723c */ /* 0x050ff00000001814 */
[C---:B------:R-:W-:Y:S01]  /*8dc0*/  HMMA.16816.F32 R24, R68.reuse, R82, R24 ;  /* 0x000000524418723c */ /* 0x040fe20000001818 */
[----:B------:R-:W4:Y:S07]  /*8dd0*/  LDSM.16.MT88.4 R80, [R203+0x6000] ;  /* 0x00600000cb50783b */ /* 0x000f2e0000004200 */
[C---:B---3--:R-:W-:Y:S04]  /*8de0*/  HMMA.16816.F32 R28, R68.reuse, R84, R28 ;  /* 0x00000054441c723c */ /* 0x048fe8000000181c */
        /* <DEDUP_REMOVED lines=28> */
[----:B------:R-:W1:Y:S02]  /*8fb0*/  MUFU.EX2 R154, R2 ;  /* 0x00000002009a7308 */ /* 0x000e640000000800 */
[----:B-1----:R-:W-:Y:S01]  /*8fc0*/  F2FP.PACK_AB R71, R154, R104 ;  /* 0x000000689a47723e */ /* 0x002fe200000000ff */
[--C-:B------:R-:W-:Y:S02]  /*8fd0*/  FFMA.FTZ R2, R134, c[0x0][0x2d0], -R148.reuse ;  /* 0x0000b40086027a23 */ /* 0x100fe40000010894 */
[----:B------:R-:W-:Y:S05]  /*8fe0*/  FFMA.FTZ R148, R152, c[0x0][0x2d0], -R148 ;  /* 0x0000b40098947a23 */ /* 0x000fea0000010894 */
[----:B------:R1:W-:Y:S01]  /*8ff0*/  MUFU.EX2 R134, R0 ;  /* 0x0000000000867308 */ /* 0x0003e20000000800 */
[C---:B--2---:R-:W-:Y:S09]  /*9000*/  HMMA.16816.F32 R4, R68.reuse, R72, R4 ;  /* 0x000000484404723c */ /* 0x044ff20000001804 */
[----:B------:R-:W-:Y:S01]  /*9010*/  MUFU.EX2 R152, R92 ;  /* 0x0000005c00987308 */ /* 0x000fe20000000800 */
[C---:B------:R-:W-:Y:S01]  /*9020*/  HMMA.16816.F32 R8, R68.reuse, R74, R8 ;  /* 0x0000004a4408723c */ /* 0x040fe20000001808 */
[----:B------:R-:W2:Y:S07]  /*9030*/  LDSM.16.MT88.4 R72, [R204+0x6800] ;  /* 0x00680000cc48783b */ /* 0x000eae0000004200 */
[C---:B------:R-:W-:Y:S01]  /*9040*/  HMMA.16816.F32 R12, R68.reuse, R76, R12 ;  /* 0x0000004c440c723c */ /* 0x040fe2000000180c */
[----:B------:R5:W2:Y:S03]  /*9050*/  MUFU.EX2 R153, R2 ;  /* 0x0000000200997308 */ /* 0x000aa60000000800 */
[----:B-1----:R-:W-:Y:S04]  /*9060*/  FFMA.FTZ R0, R132, c[0x0][0x2d0], -R149 ;  /* 0x0000b40084007a23 */ /* 0x002fe80000010895 */
[C---:B------:R-:W-:Y:S01]  /*9070*/  HMMA.16816.F32 R16, R68.reuse, R78, R16 ;  /* 0x0000004e4410723c */ /* 0x040fe20000001810 */
[----:B------:R-:W1:Y:S02]  /*9080*/  LDSM.16.MT88.4 R76, [R203+0x6800] ;  /* 0x00680000cb4c783b */ /* 0x000e640000004200 */
[----:B------:R-:W-:Y:S05]  /*9090*/  MUFU.EX2 R148, R148 ;  /* 0x0000009400947308 */ /* 0x000fea0000000800 */
[C---:B----4-:R-:W-:Y:S05]  /*90a0*/  HMMA.16816.F32 R20, R68.reuse, R80, R20 ;  /* 0x000000504414723c */ /* 0x050fea0000001814 */
[----:B------:R4:W-:Y:S03]  /*90b0*/  MUFU.EX2 R132, R0 ;  /* 0x0000000000847308 */ /* 0x0009e60000000800 */
[C---:B------:R-:W-:Y:S01]  /*90c0*/  HMMA.16816.F32 R24, R68.reuse, R82, R24 ;  /* 0x000000524418723c */ /* 0x040fe20000001818 */
[----:B------:R-:W1:Y:S03]  /*90d0*/  LDSM.16.MT88.4 R80, [R206+0x6800] ;  /* 0x00680000ce50783b */ /* 0x000e660000004200 */
[----:B-----5:R-:W-:Y:S04]  /*90e0*/  FADD.FTZ R2, R113, R95 ;  /* 0x0000005f71027221 */ /* 0x020fe80000010000 */
[C---:B---3--:R-:W-:Y:S01]  /*90f0*/  HMMA.16816.F32 R28, R68.reuse, R84, R28 ;  /* 0x00000054441c723c */ /* 0x048fe2000000181c */
[----:B------:R-:W-:Y:S03]  /*9100*/  LDSM.16.MT88.4 R92, [R204+0x7000] ;  /* 0x00700000cc5c783b */ /* 0x000fe60000004200 */
[----:B------:R-:W-:Y:S04]  /*9110*/  FADD.FTZ R2, R126, R2 ;  /* 0x000000027e027221 */ /* 0x000fe80000010000 */
[C---:B------:R-:W-:Y:S01]  /*9120*/  HMMA.16816.F32 R32, R68.reuse, R86, R32 ;  /* 0x000000564420723c */ /* 0x040fe20000001820 */
[----:B------:R-:W-:Y:S03]  /*9130*/  LDSM.16.MT88.4 R84, [R203+0x3000] ;  /* 0x00300000cb54783b */ /* 0x000fe60000004200 */
[----:B----4-:R-:W-:Y:S04]  /*9140*/  FFMA.FTZ R0, R114, c[0x0][0x2d0], -R149 ;  /* 0x0000b40072007a23 */ /* 0x010fe80000010895 */
[C---:B------:R-:W-:Y:S01]  /*9150*/  HMMA.16816.F32 R36, R68.reuse, R88, R36 ;  /* 0x000000584424723c */ /* 0x040fe20000001824 */
[----:B------:R3:W4:Y:S07]  /*9160*/  MUFU.EX2 R150, R0 ;  /* 0x0000000000967308 */ /* 0x00072e0000000800 */
[C---:B------:R-:W-:Y:S01]  /*9170*/  HMMA.16816.F32 R40, R68.reuse, R90, R40 ;  /* 0x0000005a4428723c */ /* 0x040fe20000001828 */
[----:B------:R-:W-:Y:S07]  /*9180*/  LDSM.16.MT88.4 R88, [R206+0x3000] ;  /* 0x00300000ce58783b */ /* 0x000fee0000004200 */
[C---:B--2---:R-:W-:Y:S08]  /*9190*/  HMMA.16816.F32 R44, R68.reuse, R72, R44 ;  /* 0x00000048442c723c */ /* 0x044ff0000000182c */
[C---:B------:R-:W-:Y:S01]  /*91a0*/  HMMA.16816.F32 R48, R68.reuse, R74, R48 ;  /* 0x0000004a4430723c */ /* 0x040fe20000001830 */
[----:B------:R-:W2:Y:S03]  /*91b0*/  LDSM.16.MT88.4 R72, [R200+0x3000] ;  /* 0x00300000c848783b */ /* 0x000ea60000004200 */
[----:B---3--:R-:W-:Y:S02]  /*91c0*/  FADD.FTZ R0, R112, R3 ;  /* 0x0000000370007221 */ /* 0x008fe40000010000 */
[----:B------:R-:W-:Y:S02]  /*91d0*/  IMAD.MOV.U32 R112, RZ, RZ, R124 ;  /* 0x000000ffff707224 */ /* 0x000fe400078e007c */
[C---:B-1----:R-:W-:Y:S04]  /*91e0*/  HMMA.16816.F32 R52, R68.reuse, R76, R52 ;  /* 0x0000004c4434723c */ /* 0x042fe80000001834 */
[----:B------:R-:W-:Y:S02]  /*91f0*/  FADD.FTZ R0, R125, R0 ;  /* 0x000000007d007221 */ /* 0x000fe40000010000 */
[--C-:B------:R-:W-:Y:S02]  /*9200*/  FFMA.FTZ R3, R96, c[0x0][0x2d0], -R149.reuse ;  /* 0x0000b40060037a23 */ /* 0x100fe40000010895 */
[C---:B------:R-:W-:Y:S01]  /*9210*/  HMMA.16816.F32 R56, R68.reuse, R78, R56 ;  /* 0x0000004e4438723c */ /* 0x040fe20000001838 */
[----:B------:R-:W1:Y:S01]  /*9220*/  LDSM.16.MT88.4 R76, [R204+0x3000] ;  /* 0x00300000cc4c783b */ /* 0x000e620000004200 */
[----:B------:R3:W-:Y:S02]  /*9230*/  MUFU.EX2 R145, R3 ;  /* 0x0000000300917308 */ /* 0x0007e40000000800 */
[--C-:B------:R-:W-:Y:S02]  /*9240*/  FFMA.FTZ R96, R127, c[0x0][0x2d0], -R149.reuse ;  /* 0x0000b4007f607a23 */ /* 0x100fe40000010895 */
[----:B------:R-:W-:Y:S02]  /*9250*/  FFMA.FTZ R149, R119, c[0x0][0x2d0], -R149 ;  /* 0x0000b40077957a23 */ /* 0x000fe40000010895 */
[C---:B------:R-:W-:Y:S01]  /*9260*/  HMMA.16816.F32 R60, R68.reuse, R80, R60 ;  /* 0x00000050443c723c */ /* 0x040fe2000000183c */
[----:B------:R-:W-:Y:S03]  /*9270*/  LDSM.16.MT88.4 R124, [R200+0x3800] ;  /* 0x00380000c87c783b */ /* 0x000fe60000004200 */
[----:B------:R-:W5:Y:S01]  /*9280*/  MUFU.EX2 R144, R96 ;  /* 0x0000006000907308 */ /* 0x000f620000000800 */
[----:B------:R-:W-:Y:S02]  /*9290*/  FADD.FTZ R0, R123, R0 ;  /* 0x000000007b007221 */ /* 0x000fe40000010000 */
[----:B------:R-:W-:Y:S01]  /*92a0*/  FADD.FTZ R2, R112, R2 ;  /* 0x0000000270027221 */ /* 0x000fe20000010000 */
[----:B------:R-:W-:Y:S01]  /*92b0*/  HMMA.16816.F32 R64, R68, R82, R64 ;  /* 0x000000524440723c */ /* 0x000fe20000001840 */
[----:B------:R-:W1:Y:S03]  /*92c0*/  LDSM.16.MT88.4 R80, [R200+0x7000] ;  /* 0x00700000c850783b */ /* 0x000e660000004200 */
[----:B------:R-:W-:Y:S02]  /*92d0*/  F2FP.PACK_AB R112, R146, R147 ;  /* 0x000000939270723e */ /* 0x000fe400000000ff */
[----:B------:R-:W1:Y:S01]  /*92e0*/  MUFU.EX2 R119, R97 ;  /* 0x0000006100777308 */ /* 0x000e620000000800 */
[----:B------:R-:W-:Y:S02]  /*92f0*/  F2FP.PACK_AB R68, R152, R153 ;  /* 0x000000999844723e */ /* 0x000fe400000000ff */
[----:B------:R-:W-:Y:S03]  /*9300*/  F2FP.PACK_AB R69, R134, R135 ;  /* 0x000000878645723e */ /* 0x000fe600000000ff */
[----:B------:R-:W-:Y:S01]  /*9310*/  F2FP.PACK_AB R70, R151, R133 ;  /* 0x000000859746723e */ /* 0x000fe200000000ff */
[----:B---3--:R-:W-:Y:S01]  /*9320*/  FADD.FTZ R3, R121, R2 ;  /* 0x0000000279037221 */ /* 0x008fe20000010000 */
[----:B----4-:R-:W-:Y:S01]  /*9330*/  F2FP.PACK_AB R71, R150, R132 ;  /* 0x000000849647723e */ /* 0x010fe200000000ff */
[----:B------:R-:W-:Y:S01]  /*9340*/  FADD.FTZ R2, R122, R0 ;  /* 0x000000007a027221 */ /* 0x000fe20000010000 */
[----:B------:R-:W3:Y:S01]  /*9350*/  MUFU.EX2 R149, R149 ;  /* 0x0000009500957308 */ /* 0x000ee20000000800 */
[----:B------:R-:W-:Y:S02]  /*9360*/  FADD.FTZ R0, R120, R3 ;  /* 0x0000000378007221 */ /* 0x000fe40000010000 */
[----:B------:R-:W-:Y:S01]  /*9370*/  FADD.FTZ R2, R102, R2 ;  /* 0x0000000266027221 */ /* 0x000fe20000010000 */
[----:B-----5:R-:W-:Y:S01]  /*9380*/  F2FP.PACK_AB R113, R144, R145 ;  /* 0x000000919071723e */ /* 0x020fe200000000ff */
[C---:B--2---:R-:W-:Y:S03]  /*9390*/  HMMA.16816.F32 R4, R68.reuse, R72, R4 ;  /* 0x000000484404723c */ /* 0x044fe60000001804 */
[----:B------:R-:W-:Y:S02]  /*93a0*/  FADD.FTZ R0, R98, R0 ;  /* 0x0000000062007221 */ /* 0x000fe40000010000 */
[----:B------:R-:W-:Y:S02]  /*93b0*/  FADD.FTZ R2, R99, R2 ;  /* 0x0000000263027221 */ /* 0x000fe40000010000 */
[----:B------:R-:W-:Y:S01]  /*93c0*/  FADD.FTZ R0, R103, R0 ;  /* 0x0000000067007221 */ /* 0x000fe20000010000 */
[C---:B------:R-:W-:Y:S01]  /*93d0*/  HMMA.16816.F32 R8, R68.reuse, R74, R8 ;  /* 0x0000004a4408723c */ /* 0x040fe20000001808 */
[----:B------:R-:W2:Y:S03]  /*93e0*/  LDSM.16.MT88.4 R72, [R203+0x7000] ;  /* 0x00700000cb48783b */ /* 0x000ea60000004200 */
[----:B------:R-:W-:Y:S01]  /*93f0*/  FADD.FTZ R2, R101, R2 ;  /* 0x0000000265027221 */ /* 0x000fe20000010000 */
[----:B-1----:R-:W-:Y:S01]  /*9400*/  F2FP.PACK_AB R114, R148, R119 ;  /* 0x000000779472723e */ /* 0x002fe200000000ff */
[----:B------:R-:W-:Y:S02]  /*9410*/  FADD.FTZ R0, R100, R0 ;  /* 0x0000000064007221 */ /* 0x000fe40000010000 */
[C---:B------:R-:W-:Y:S01]  /*9420*/  HMMA.16816.F32 R12, R68.reuse, R76, R12 ;  /* 0x0000004c440c723c */ /* 0x040fe2000000180c */
[----:B------:R-:W-:Y:S03]  /*9430*/  LDSM.16.MT88.4 R96, [R200+0x7800] ;  /* 0x00780000c860783b */ /* 0x000fe60000004200 */
[----:B---3--:R-:W-:Y:S01]  /*9440*/  F2FP.PACK_AB R115, R149, R118 ;  /* 0x000000769573723e */ /* 0x008fe200000000ff */
[----:B------:R-:W-:Y:S02]  /*9450*/  FADD.FTZ R0, R245, R0 ;  /* 0x00000000f5007221 */ /* 0x000fe40000010000 */
[----:B------:R-:W-:Y:S01]  /*9460*/  FADD.FTZ R2, R251, R2 ;  /* 0x00000002fb027221 */ /* 0x000fe20000010000 */
[C---:B------:R-:W-:Y:S01]  /*9470*/  HMMA.16816.F32 R16, R68.reuse, R78, R16 ;  /* 0x0000004e4410723c */ /* 0x040fe20000001810 */
[----:B------:R-:W1:Y:S03]  /*9480*/  LDSM.16.MT88.4 R76, [R206+0x7000] ;  /* 0x00700000ce4c783b */ /* 0x000e660000004200 */
[----:B------:R-:W-:Y:S02]  /*9490*/  FADD.FTZ R0, R111, R0 ;  /* 0x000000006f007221 */ /* 0x000fe40000010000 */
[----:B------:R-:W-:Y:S02]  /*94a0*/  FADD.FTZ R2, R244, R2 ;  /* 0x00000002f4027221 */ /* 0x000fe40000010000 */
[C---:B------:R-:W-:Y:S01]  /*94b0*/  HMMA.16816.F32 R20, R68.reuse, R84, R20 ;  /* 0x000000544414723c */ /* 0x040fe20000001814 */
[----:B------:R-:W-:Y:S03]  /*94c0*/  LDSM.16.MT88.4 R100, [R204+0x7800] ;  /* 0x00780000cc64783b */ /* 0x000fe60000004200 */
        /* <DEDUP_REMOVED lines=14> */
[C---:B------:R-:W-:Y:S04]  /*95b0*/  HMMA.16816.F32 R36, R68.reuse, R80, R36 ;  /* 0x000000504424723c */ /* 0x040fe80000001824 */
[----:B------:R-:W-:Y:S02]  /*95c0*/  FADD.FTZ R2, R168, R2 ;  /* 0x00000002a8027221 */ /* 0x000fe40000010000 */
[----:B------:R-:W-:Y:S02]  /*95d0*/  FADD.FTZ R0, R162, R0 ;  /* 0x00000000a2007221 */ /* 0x000fe40000010000 */
[C---:B------:R-:W-:Y:S01]  /*95e0*/  HMMA.16816.F32 R40, R68.reuse, R82, R40 ;  /* 0x000000524428723c */ /* 0x040fe20000001828 */
[----:B------:R-:W3:Y:S03]  /*95f0*/  LDSM.16.MT88.4 R80, [R204+0x3800] ;  /* 0x00380000cc50783b */ /* 0x000ee60000004200 */
[----:B------:R-:W-:Y:S02]  /*9600*/  FADD.FTZ R2, R160, R2 ;  /* 0x00000002a0027221 */ /* 0x000fe40000010000 */
[----:B------:R-:W-:Y:S02]  /*9610*/  FADD.FTZ R0, R130, R0 ;  /* 0x0000000082007221 */ /* 0x000fe40000010000 */
[C---:B------:R-:W-:Y:S04]  /*9620*/  HMMA.16816.F32 R44, R68.reuse, R92, R44 ;  /* 0x0000005c442c723c */ /* 0x040fe8000000182c */
[----:B------:R-:W-:Y:S02]  /*9630*/  FADD.FTZ R2, R161, R2 ;  /* 0x00000002a1027221 */ /* 0x000fe40000010000 */
[----:B------:R-:W-:Y:S02]  /*9640*/  FADD.FTZ R0, R131, R0 ;  /* 0x0000000083007221 */ /* 0x000fe40000010000 */
[C---:B------:R-:W-:Y:S04]  /*9650*/  HMMA.16816.F32 R48, R68.reuse, R94, R48 ;  /* 0x0000005e4430723c */ /* 0x040fe80000001830 */
[----:B------:R-:W-:Y:S02]  /*9660*/  FADD.FTZ R2, R129, R2 ;  /* 0x0000000281027221 */ /* 0x000fe40000010000 */
[----:B------:R-:W-:Y:S02]  /*9670*/  FADD.FTZ R0, R128, R0 ;  /* 0x0000000080007221 */ /* 0x000fe40000010000 */
[C---:B--2---:R-:W-:Y:S04]  /*9680*/  HMMA.16816.F32 R52, R68.reuse, R72, R52 ;  /* 0x000000484434723c */ /* 0x044fe80000001834 */
[----:B------:R-:W-:Y:S02]  /*9690*/  FADD.FTZ R2, R159, R2 ;  /* 0x000000029f027221 */ /* 0x000fe40000010000 */
[----:B------:R-:W-:Y:S02]  /*96a0*/  FADD.FTZ R0, R158, R0 ;  /* 0x000000009e007221 */ /* 0x000fe40000010000 */
[C---:B------:R-:W-:Y:S04]  /*96b0*/  HMMA.16816.F32 R56, R68.reuse, R74, R56 ;  /* 0x0000004a4438723c */ /* 0x040fe80000001838 */
[----:B------:R-:W-:Y:S02]  /*96c0*/  FADD.FTZ R2, R156, R2 ;  /* 0x000000029c027221 */ /* 0x000fe40000010000 */
[----:B------:R-:W-:Y:S02]  /*96d0*/  FADD.FTZ R0, R107, R0 ;  /* 0x000000006b007221 */ /* 0x000fe40000010000 */
[C---:B-1----:R-:W-:Y:S04]  /*96e0*/  HMMA.16816.F32 R60, R68.reuse, R76, R60 ;  /* 0x0000004c443c723c */ /* 0x042fe8000000183c */
[----:B------:R-:W-:Y:S02]  /*96f0*/  FADD.FTZ R2, R157, R2 ;  /* 0x000000029d027221 */ /* 0x000fe40000010000 */
[----:B------:R-:W-:Y:S02]  /*9700*/  FADD.FTZ R0, R106, R0 ;  /* 0x000000006a007221 */ /* 0x000fe40000010000 */
[----:B------:R-:W-:Y:S04]  /*9710*/  HMMA.16816.F32 R64, R68, R78, R64 ;  /* 0x0000004e4440723c */ /* 0x000fe80000001840 */
[----:B------:R-:W-:Y:S02]  /*9720*/  FADD.FTZ R2, R105, R2 ;  /* 0x0000000269027221 */ /* 0x000fe40000010000 */
[----:B------:R-:W-:Y:S02]  /*9730*/  FADD.FTZ R0, R104, R0 ;  /* 0x0000000068007221 */ /* 0x000fe40000010000 */
[C---:B------:R-:W-:Y:S01]  /*9740*/  HMMA.16816.F32 R120, R112.reuse, R124, R4 ;  /* 0x0000007c7078723c */ /* 0x040fe20000001804 */
[----:B------:R-:W1:Y:S04]  /*9750*/  LDSM.16.MT88.4 R4, [R206+0x7800] ;  /* 0x00780000ce04783b */ /* 0x000e680000004200 */
[----:B------:R-:W-:Y:S02]  /*9760*/  FADD.FTZ R2, R155, R2 ;  /* 0x000000029b027221 */ /* 0x000fe40000010000 */
[----:B------:R-:W-:Y:S01]  /*9770*/  FADD.FTZ R0, R154, R0 ;  /* 0x000000009a007221 */ /* 0x000fe20000010000 */
[C---:B------:R-:W-:Y:S04]  /*9780*/  HMMA.16816.F32 R124, R112.reuse, R126, R8 ;  /* 0x0000007e707c723c */ /* 0x040fe80000001808 */
[----:B------:R-:W-:Y:S02]  /*9790*/  FADD.FTZ R2, R153, R2 ;  /* 0x0000000299027221 */ /* 0x000fe40000010000 */
[----:B------:R-:W-:Y:S02]  /*97a0*/  FADD.FTZ R0, R135, R0 ;  /* 0x0000000087007221 */ /* 0x000fe40000010000 */
[C---:B---3--:R-:W-:Y:S04]  /*97b0*/  HMMA.16816.F32 R68, R112.reuse, R80, R12 ;  /* 0x000000507044723c */ /* 0x048fe8000000180c */
        /* <DEDUP_REMOVED lines=20> */
[C---:B------:R-:W-:Y:S01]  /*9900*/  HMMA.16816.F32 R96, R112.reuse, R98, R40 ;  /* 0x000000627060723c */ /* 0x040fe20000001828 */
[----:B------:R2:W-:Y:S03]  /*9910*/  STL [R1], R2 ;  /* 0x0000000201007387 */ /* 0x0005e60000100800 */
[----:B------:R-:W-:Y:S01]  /*9920*/  IMAD.MOV.U32 R118, RZ, RZ, R116 ;  /* 0x000000ffff767224 */ /* 0x000fe200078e0074 */
[----:B------:R2:W-:Y:S01]  /*9930*/  STL [R1+0x10], R0 ;  /* 0x0000100001007387 */ /* 0x0005e20000100800 */
[----:B------:R-:W-:Y:S02]  /*9940*/  IMAD.MOV.U32 R3, RZ, RZ, R117 ;  /* 0x000000ffff037224 */ /* 0x000fe400078e0075 */
[C---:B------:R-:W-:Y:S08]  /*9950*/  HMMA.16816.F32 R128, R112.reuse, R100, R44 ;  /* 0x000000647080723c */ /* 0x040ff0000000182c */
[C---:B------:R-:W-:Y:S08]  /*9960*/  HMMA.16816.F32 R100, R112.reuse, R102, R48 ;  /* 0x000000667064723c */ /* 0x040ff00000001830 */
[C---:B------:R-:W-:Y:S08]  /*9970*/  HMMA.16816.F32 R104, R112.reuse, R108, R52 ;  /* 0x0000006c7068723c */ /* 0x040ff00000001834 */
[C---:B------:R-:W-:Y:S08]  /*9980*/  HMMA.16816.F32 R108, R112.reuse, R110, R56 ;  /* 0x0000006e706c723c */ /* 0x040ff00000001838 */
[C---:B-1----:R-:W-:Y:S08]  /*9990*/  HMMA.16816.F32 R132, R112.reuse, R4, R60 ;  /* 0x000000047084723c */ /* 0x042ff0000000183c */
[----:B------:R-:W-:Y:S01]  /*99a0*/  HMMA.16816.F32 R112, R112, R6, R64 ;  /* 0x000000067070723c */ /* 0x000fe20000001840 */
[----:B--2---:R-:W-:-:S07]  /*99b0*/  @P0 BRA `(.L_x_444) ;  /* 0xffffbf1000000947 */ /* 0x004fce000383ffff */
.L_x_443:
[----:B--2---:R-:W-:-:S13]  /*99c0*/  ISETP.GE.AND P0, PT, R229, RZ, PT ;  /* 0x000000ffe500720c */ /* 0x004fda0003f06270 */
[----:B------:R-:W-:Y:S05]  /*99d0*/  @!P0 BRA `(.L_x_445) ;  /* 0x000034c000008947 */ /* 0x000fea0003800000 */
[----:B------:R-:W-:Y:S02]  /*99e0*/  MOV R119, R116 ;  /* 0x0000007400777202 */ /* 0x000fe40000000f00 */
[----:B------:R-:W-:Y:S02]  /*99f0*/  MOV R118, R117 ;  /* 0x0000007500767202 */ /* 0x000fe40000000f00 */
.L_x_446:
[----:B------:R-:W2:Y:S01]  /*9a00*/  LDL.64 R38, [R1+0x20] ;  /* 0x0000200001267983 */ /* 0x000ea20000100a00 */
[----:B------:R-:W-:Y:S04]  /*9a10*/  DEPBAR.LE SB0, 0x0 ;  /* 0x000080000000791a */ /* 0x000fe80000000000 */
[----:B------:R-:W-:Y:S01]  /*9a20*/  WARPSYNC 0xffffffff ;  /* 0xffffffff00007948 */ /* 0x000fe20003800000 */
[----:B------:R-:W3:Y:S01]  /*9a30*/  LDL R37, [R1+0x28] ;  /* 0x0000280001257983 */ /* 0x000ee20000100800 */
[----:B------:R-:W-:Y:S01]  /*9a40*/  SHF.R.S32.HI R0, RZ, 0x1f, R229 ;  /* 0x0000001fff007819 */ /* 0x000fe200000114e5 */
[C---:B------:R-:W-:Y:S01]  /*9a50*/  IMAD.WIDE.U32 R2, R229.reuse, c[0x0][0x208], RZ ;  /* 0x00008200e5027a25 */ /* 0x040fe200078e00ff */
[----:B------:R-:W-:Y:S01]  /*9a60*/  MOV R232, 0x6 ;  /* 0x0000000600e87802 */ /* 0x000fe20000000f00 */
[----:B------:R-:W4:Y:S02]  /*9a70*/  LDL.64 R46, [R1+0x8] ;  /* 0x00000800012e7983 */ /* 0x000f240000100a00 */
[----:B------:R-:W-:Y:S01]  /*9a80*/  IMAD R0, R0, c[0x0][0x208], RZ ;  /* 0x0000820000007a24 */ /* 0x000fe200078e02ff */
[C---:B------:R-:W-:Y:S03]  /*9a90*/  SHF.L.U32 R36, R2.reuse, 0x7, RZ ;  /* 0x0000000702247819 */ /* 0x040fe600000006ff */
[----:B------:R-:W-:Y:S01]  /*9aa0*/  BAR.SYNC.DEFER_BLOCKING 0x0 ;  /* 0x0000000000007b1d */ /* 0x000fe20000010000 */
[----:B------:R-:W-:Y:S05]  /*9ab0*/  IMAD R0, R229, c[0x0][0x20c], R0 ;  /* 0x00008300e5007a24 */ /* 0x000fea00078e0200 */
[----:B------:R-:W-:Y:S04]  /*9ac0*/  IADD3 R3, R3, R0, RZ ;  /* 0x0000000003037210 */ /* 0x000fe80007ffe0ff */
[----:B------:R-:W-:Y:S01]  /*9ad0*/  SHF.L.U64.HI R2, R2, 0x7, R3 ;  /* 0x0000000702027819 */ /* 0x000fe20000010203 */
[----:B------:R-:W1:Y:S08]  /*9ae0*/  LDSM.16.M88.4 R8, [R201] ;  /* 0x00000000c908783b */ /* 0x000e700000000200 */
[----:B------:R-:W5:Y:S08]  /*9af0*/  LDSM.16.M88.4 R16, [R201+0x800] ;  /* 0x00080000c910783b */ /* 0x000f700000000200 */
[----:B------:R-:W5:Y:S08]  /*9b00*/  LDSM.16.M88.4 R24, [R201+0x1000] ;  /* 0x00100000c918783b */ /* 0x000f700000000200 */
[----:B------:R-:W4:Y:S06]  /*9b10*/  LDL.64 R234, [R1+0x18] ;  /* 0x0000180001ea7983 */ /* 0x000f2c0000100a00 */
[----:B------:R-:W5:Y:S08]  /*9b20*/  LDSM.16.M88.4 R32, [R201+0x1800] ;  /* 0x00180000c920783b */ /* 0x000f700000000200 */
[----:B------:R-:W4:Y:S01]  /*9b30*/  LDL R233, [R1+0x14] ;  /* 0x0000140001e97983 */ /* 0x000f220000100800 */
[C---:B-1----:R-:W-:Y:S03]  /*9b40*/  HMMA.16816.F32 R4, R136.reuse, R8, RZ ;  /* 0x000000088804723c */ /* 0x042fe600000018ff */
[----:B------:R-:W1:Y:S05]  /*9b50*/  LDSM.16.M88.4 R40, [R201+0x2000] ;  /* 0x00200000c928783b */ /* 0x000e6a0000000200 */
[C---:B------:R-:W-:Y:S03]  /*9b60*/  HMMA.16816.F32 R8, R136.reuse, R10, RZ ;  /* 0x0000000a8808723c */ /* 0x040fe600000018ff */
[----:B------:R-:W1:Y:S05]  /*9b70*/  LDSM.16.M88.4 R48, [R201+0x2800] ;  /* 0x00280000c930783b */ /* 0x000e6a0000000200 */
[C---:B-----5:R-:W-:Y:S03]  /*9b80*/  HMMA.16816.F32 R12, R136.reuse, R16, RZ ;  /* 0x00000010880c723c */ /* 0x060fe600000018ff */
[----:B------:R-:W5:Y:S05]  /*9b90*/  LDSM.16.M88.4 R56, [R201+0x3000] ;  /* 0x00300000c938783b */ /* 0x000f6a0000000200 */
[C---:B------:R-:W-:Y:S03]  /*9ba0*/  HMMA.16816.F32 R16, R136.reuse, R18, RZ ;  /* 0x000000128810723c */ /* 0x040fe600000018ff */
[----:B------:R-:W1:Y:S05]  /*9bb0*/  LDSM.16.M88.4 R64, [R201+0x3800] ;  /* 0x00380000c940783b */ /* 0x000e6a0000000200 */
[C---:B------:R-:W-:Y:S03]  /*9bc0*/  HMMA.16816.F32 R20, R136.reuse, R24, RZ ;  /* 0x000000188814723c */ /* 0x040fe600000018ff */
[----:B------:R-:W1:Y:S05]  /*9bd0*/  LDSM.16.M88.4 R144, [R207] ;  /* 0x00000000cf90783b */ /* 0x000e6a0000000200 */
[C---:B------:R-:W-:Y:S03]  /*9be0*/  HMMA.16816.F32 R24, R136.reuse, R26, RZ ;  /* 0x0000001a8818723c */ /* 0x040fe600000018ff */
[----:B------:R-:W1:Y:S05]  /*9bf0*/  LDSM.16.M88.4 R148, [R222] ;  /* 0x00000000de94783b */ /* 0x000e6a0000000200 */
[C---:B------:R-:W-:Y:S03]  /*9c00*/  HMMA.16816.F32 R28, R136.reuse, R32, RZ ;  /* 0x00000020881c723c */ /* 0x040fe600000018ff */
[----:B------:R-:W1:Y:S05]  /*9c10*/  LDSM.16.M88.4 R152, [R221] ;  /* 0x00000000dd98783b */ /* 0x000e6a0000000200 */
[C---:B------:R-:W-:Y:S03]  /*9c20*/  HMMA.16816.F32 R32, R136.reuse, R34, RZ ;  /* 0x000000228820723c */ /* 0x040fe600000018ff */
[----:B------:R-:W1:Y:S08]  /*9c30*/  LDSM.16.M88.4 R156, [R220] ;  /* 0x00000000dc9c783b */ /* 0x000e700000000200 */
[----:B------:R-:W1:Y:S08]  /*9c40*/  LDSM.16.M88.4 R160, [R219] ;  /* 0x00000000dba0783b */ /* 0x000e700000000200 */
[----:B------:R-:W1:Y:S08]  /*9c50*/  LDSM.16.M88.4 R168, [R218] ;  /* 0x00000000daa8783b */ /* 0x000e700000000200 */
[----:B------:R-:W1:Y:S08]  /*9c60*/  LDSM.16.M88.4 R192, [R217] ;  /* 0x00000000d9c0783b */ /* 0x000e700000000200 */
[----:B------:R-:W1:Y:S01]  /*9c70*/  LDSM.16.M88.4 R196, [R216] ;  /* 0x00000000d8c4783b */ /* 0x000e620000000200 */
[----:B--2---:R-:W-:Y:S04]  /*9c80*/  IADD3 R0, P1, R36, R38, RZ ;  /* 0x0000002624007210 */ /* 0x004fe80007f3e0ff */
[----:B------:R-:W-:Y:S02]  /*9c90*/  LEA R44, P0, R0, c[0x0][0x1f8], 0x1 ;  /* 0x00007e00002c7a11 */ /* 0x000fe400078008ff */
[----:B---3--:R-:W-:Y:S04]  /*9ca0*/  IADD3.X R3, R2, R37, RZ, P1, !PT ;  /* 0x0000002502037210 */ /* 0x008fe80000ffe4ff */
[----:B------:R-:W-:Y:S02]  /*9cb0*/  LEA.HI.X R45, R0, c[0x0][0x1fc], R3, 0x1, P0 ;  /* 0x00007f00002d7a11 */ /* 0x000fe400000f0c03 */
[----:B----4-:R-:W-:Y:S02]  /*9cc0*/  ISETP.GE.AND P0, PT, R46, c[0x0][0x1d4], PT ;  /* 0x000075002e007a0c */ /* 0x010fe40003f06270 */
[----:B------:R-:W-:Y:S02]  /*9cd0*/  IADD3 R0, P3, P2, R36, 0x40, R38 ;  /* 0x0000004024007810 */ /* 0x000fe40007a7e026 */
[----:B------:R-:W-:Y:S02]  /*9ce0*/  MOV R3, c[0x0][0x208] ;  /* 0x0000820000037a02 */ /* 0x000fe40000000f00 */
[----:B------:R-:W-:Y:S02]  /*9cf0*/  LEA R54, P1, R0, c[0x0][0x1f8], 0x1 ;  /* 0x00007e0000367a11 */ /* 0x000fe400078208ff */
[----:B------:R-:W-:Y:S02]  /*9d00*/  IADD3.X R2, R2, RZ, R37, P3, P2 ;  /* 0x000000ff02027210 */ /* 0x000fe40001fe4425 */
[C---:B-1----:R-:W-:Y:S01]  /*9d10*/  HMMA.16816.F32 R36, R136.reuse, R40, RZ ;  /* 0x000000288824723c */ /* 0x042fe200000018ff */
[C---:B------:R-:W-:Y:S02]  /*9d20*/  SHF.L.U32 R60, R3.reuse, 0x6, RZ ;  /* 0x00000006033c7819 */ /* 0x040fe400000006ff */
[----:B------:R-:W-:Y:S01]  /*9d30*/  @!PT LDS RZ, [RZ] ;  /* 0x00000000fffff984 */ /* 0x000fe20000000800 */
[----:B------:R-:W-:Y:S01]  /*9d40*/  @!PT LDS RZ, [RZ] ;  /* 0x00000000fffff984 */ /* 0x000fe20000000800 */
[----:B------:R-:W-:Y:S01]  /*9d50*/  @!PT LDS RZ, [RZ] ;  /* 0x00000000fffff984 */ /* 0x000fe20000000800 */
[----:B------:R1:W-:Y:S01]  /*9d60*/  LDGSTS.E.BYPASS.LTC128B.128 [R228+0x100], [R44.64], !P0 ;  /* 0x001000002ce47fae */ /* 0x0003e2000c101d46 */
[----:B------:R-:W-:Y:S02]  /*9d70*/  LEA.HI.X R55, R0, c[0x0][0x1fc], R2, 0x1, P1 ;  /* 0x00007f0000377a11 */ /* 0x000fe400008f0c02 */
[----:B------:R-:W-:Y:S02]  /*9d80*/  IADD3 R2, P1, R44, R60, RZ ;  /* 0x0000003c2c027210 */ /* 0x000fe40007f3e0ff */
[C---:B------:R-:W-:Y:S01]  /*9d90*/  HMMA.16816.F32 R40, R136.reuse, R42, RZ ;  /* 0x0000002a8828723c */ /* 0x040fe200000018ff */
[----:B------:R-:W-:Y:S02]  /*9da0*/  SHF.L.U64.HI R0, R3, R232, c[0x0][0x20c] ;  /* 0x0000830003007619 */ /* 0x000fe400000102e8 */
[----:B------:R5:W-:Y:S01]  /*9db0*/  LDGSTS.E.BYPASS.LTC128B.128 [R228+0x4100], [R54.64], !P6 ;  /* 0x0410000036e47fae */ /* 0x000be2000f101d46 */
[----:B------:R-:W-:Y:S02]  /*9dc0*/  IADD3 R52, P2, R2, R60, RZ ;  /* 0x0000003c02347210 */ /* 0x000fe40007f5e0ff */
[----:B------:R-:W-:Y:S02]  /*9dd0*/  IADD3.X R3, R45, R0, RZ, P1, !PT ;  /* 0x000000002d037210 */ /* 0x000fe40000ffe4ff */
[----:B------:R-:W-:Y:S03]  /*9de0*/  IADD3 R60, P1, R52, R60, RZ ;  /* 0x0000003c343c7210 */ /* 0x000fe60007f3e0ff */
[----:B------:R2:W-:Y:S01]  /*9df0*/  LDGSTS.E.BYPASS.LTC128B.128 [R228+0x1100], [R2.64], !P0 ;  /* 0x0110000002e47fae */ /* 0x0005e2000c101d46 */
[-C--:B------:R-:W-:Y:S04]  /*9e00*/  IADD3.X R53, R3, R0.reuse, RZ, P2, !PT ;  /* 0x0000000003357210 */ /* 0x080fe800017fe4ff */
[----:B------:R-:W-:Y:S02]  /*9e10*/  IADD3.X R61, R53, R0, RZ, P1, !PT ;  /* 0x00000000353d7210 */ /* 0x000fe40000ffe4ff */
[C---:B------:R-:W-:Y:S01]  /*9e20*/  ISETP.GT.AND P1, PT, R229.reuse, RZ, PT ;  /* 0x000000ffe500720c */ /* 0x040fe20003f24270 */
[----:B------:R2:W-:Y:S01]  /*9e30*/  LDGSTS.E.BYPASS.LTC128B.128 [R228+0x5100], [R2.64+0x80], !P6 ;  /* 0x0510008002e47fae */ /* 0x0005e2000f101d46 */
[----:B------:R-:W-:Y:S01]  /*9e40*/  IADD3 R229, R229, -0x1, RZ ;  /* 0xffffffffe5e57810 */ /* 0x000fe20007ffe0ff */
[C---:B-1----:R-:W-:Y:S06]  /*9e50*/  HMMA.16816.F32 R44, R136.reuse, R48, RZ ;  /* 0x00000030882c723c */ /* 0x042fec00000018ff */
[----:B------:R5:W-:Y:S02]  /*9e60*/  LDGSTS.E.BYPASS.LTC128B.128 [R228+0x2100], [R52.64], !P0 ;  /* 0x0210000034e47fae */ /* 0x000be4000c101d46 */
[C---:B------:R-:W-:Y:S06]  /*9e70*/  HMMA.16816.F32 R48, R136.reuse, R50, RZ ;  /* 0x000000328830723c */ /* 0x040fec00000018ff */
[----:B------:R5:W-:Y:S08]  /*9e80*/  LDGSTS.E.BYPASS.LTC128B.128 [R228+0x6100], [R52.64+0x80], !P6 ;  /* 0x0610008034e47fae */ /* 0x000bf0000f101d46 */
[----:B------:R1:W-:Y:S08]  /*9e90*/  LDGSTS.E.BYPASS.LTC128B.128 [R228+0x3100], [R60.64], !P0 ;  /* 0x031000003ce47fae */ /* 0x0003f0000c101d46 */
[----:B------:R1:W-:Y:S08]  /*9ea0*/  LDGSTS.E.BYPASS.LTC128B.128 [R228+0x7100], [R60.64+0x80], !P6 ;  /* 0x071000803ce47fae */ /* 0x0003f0000f101d46 */
[----:B------:R-:W0:Y:S01]  /*9eb0*/  LDGDEPBAR ;  /* 0x00000000000079af */ /* 0x000e220000000000 */
[C---:B-----5:R-:W-:Y:S08]  /*9ec0*/  HMMA.16816.F32 R52, R136.reuse, R56, RZ ;  /* 0x000000388834723c */ /* 0x060ff000000018ff */
[C---:B------:R-:W-:Y:S08]  /*9ed0*/  HMMA.16816.F32 R56, R136.reuse, R58, RZ ;  /* 0x0000003a8838723c */ /* 0x040ff000000018ff */
[C---:B-1----:R-:W-:Y:S08]  /*9ee0*/  HMMA.16816.F32 R60, R136.reuse, R64, RZ ;  /* 0x00000040883c723c */ /* 0x042ff000000018ff */
[----:B------:R-:W-:Y:S08]  /*9ef0*/  HMMA.16816.F32 R64, R136, R66, RZ ;  /* 0x000000428840723c */ /* 0x000ff000000018ff */
[C---:B------:R-:W-:Y:S08]  /*9f00*/  HMMA.16816.F32 R4, R140.reuse, R144, R4 ;  /* 0x000000908c04723c */ /* 0x040ff00000001804 */
[C---:B------:R-:W-:Y:S01]  /*9f10*/  HMMA.16816.F32 R8, R140.reuse, R146, R8 ;  /* 0x000000928c08723c */ /* 0x040fe20000001808 */
[----:B------:R-:W1:Y:S07]  /*9f20*/  LDSM.16.M88.4 R144, [R205] ;  /* 0x00000000cd90783b */ /* 0x000e6e0000000200 */
        /* <DEDUP_REMOVED lines=14> */
[----:B------:R-:W2:Y:S07]  /*a010*/  LDSM.16.M88.4 R168, [R205+0x2800] ;  /* 0x00280000cda8783b */ /* 0x000eae0000000200 */
[C---:B------:R-:W-:Y:S08]  /*a020*/  HMMA.16816.F32 R52, R140.reuse, R192, R52 ;  /* 0x000000c08c34723c */ /* 0x040ff00000001834 */
[C---:B------:R-:W-:Y:S01]  /*a030*/  HMMA.16816.F32 R56, R140.reuse, R194, R56 ;  /* 0x000000c28c38723c */ /* 0x040fe20000001838 */
[----:B------:R-:W2:Y:S07]  /*a040*/  LDSM.16.M88.4 R192, [R205+0x3000] ;  /* 0x00300000cdc0783b */ /* 0x000eae0000000200 */
[C---:B------:R-:W-:Y:S08]  /*a050*/  HMMA.16816.F32 R60, R140.reuse, R196, R60 ;  /* 0x000000c48c3c723c */ /* 0x040ff0000000183c */
[----:B------:R-:W-:Y:S08]  /*a060*/  HMMA.16816.F32 R64, R140, R198, R64 ;  /* 0x000000c68c40723c */ /* 0x000ff00000001840 */
[C---:B-1----:R-:W-:Y:S08]  /*a070*/  HMMA.16816.F32 R4, R164.reuse, R144, R4 ;  /* 0x00000090a404723c */ /* 0x042ff00000001804 */
[C---:B------:R-:W-:Y:S01]  /*a080*/  HMMA.16816.F32 R8, R164.reuse, R146, R8 ;  /* 0x00000092a408723c */ /* 0x040fe20000001808 */
[----:B------:R-:W1:Y:S07]  /*a090*/  LDSM.16.M88.4 R144, [R205+0x3800] ;  /* 0x00380000cd90783b */ /* 0x000e6e0000000200 */
[C---:B---3--:R-:W-:Y:S08]  /*a0a0*/  HMMA.16816.F32 R12, R164.reuse, R148, R12 ;  /* 0x00000094a40c723c */ /* 0x048ff0000000180c */
[C---:B------:R-:W-:Y:S01]  /*a0b0*/  HMMA.16816.F32 R16, R164.reuse, R150, R16 ;  /* 0x00000096a410723c */ /* 0x040fe20000001810 */
[----:B------:R-:W3:Y:S07]  /*a0c0*/  LDSM.16.M88.4 R148, [R202] ;  /* 0x00000000ca94783b */ /* 0x000eee0000000200 */
        /* <DEDUP_REMOVED lines=8> */
[----:B------:R-:W3:Y:S07]  /*a150*/  LDSM.16.M88.4 R160, [R202+0x1800] ;  /* 0x00180000caa0783b */ /* 0x000eee0000000200 */
[C---:B--2---:R-:W-:Y:S08]  /*a160*/  HMMA.16816.F32 R44, R164.reuse, R168, R44 ;  /* 0x000000a8a42c723c */ /* 0x044ff0000000182c */
[C---:B------:R-:W-:Y:S01]  /*a170*/  HMMA.16816.F32 R48, R164.reuse, R170, R48 ;  /* 0x000000aaa430723c */ /* 0x040fe20000001830 */
[----:B------:R-:W2:Y:S07]  /*a180*/  LDSM.16.M88.4 R168, [R202+0x2000] ;  /* 0x00200000caa8783b */ /* 0x000eae0000000200 */
[C---:B------:R-:W-:Y:S08]  /*a190*/  HMMA.16816.F32 R52, R164.reuse, R192, R52 ;  /* 0x000000c0a434723c */ /* 0x040ff00000001834 */
        /* <DEDUP_REMOVED lines=22> */
[----:B------:R-:W-:Y:S07]  /*a300*/  LDSM.16.M88.4 R192, [R201+0x6800] ;  /* 0x00680000c9c0783b */ /* 0x000fee0000000200 */
[C---:B-1----:R-:W-:Y:S08]  /*a310*/  HMMA.16816.F32 R52, R172.reuse, R144, R52 ;  /* 0x00000090ac34723c */ /* 0x042ff00000001834 */
[C---:B------:R-:W-:Y:S01]  /*a320*/  HMMA.16816.F32 R56, R172.reuse, R146, R56 ;  /* 0x00000092ac38723c */ /* 0x040fe20000001838 */
[----:B------:R-:W1:Y:S07]  /*a330*/  LDSM.16.M88.4 R144, [R201+0x6000] ;  /* 0x00600000c990783b */ /* 0x000e6e0000000200 */
[C---:B---3--:R-:W-:Y:S08]  /*a340*/  HMMA.16816.F32 R60, R172.reuse, R148, R60 ;  /* 0x00000094ac3c723c */ /* 0x048ff0000000183c */
[----:B------:R-:W-:Y:S01]  /*a350*/  HMMA.16816.F32 R64, R172, R150, R64 ;  /* 0x00000096ac40723c */ /* 0x000fe20000001840 */
[----:B------:R-:W3:Y:S07]  /*a360*/  LDSM.16.M88.4 R148, [R201+0x7000] ;  /* 0x00700000c994783b */ /* 0x000eee0000000200 */
        /* <DEDUP_REMOVED lines=8> */
[----:B------:R-:W3:Y:S07]  /*a3f0*/  LDSM.16.M88.4 R160, [R214] ;  /* 0x00000000d6a0783b */ /* 0x000eee0000000200 */
[C---:B--2---:R-:W-:Y:S08]  /*a400*/  HMMA.16816.F32 R28, R176.reuse, R168, R28 ;  /* 0x000000a8b01c723c */ /* 0x044ff0000000181c */
[C---:B------:R-:W-:Y:S01]  /*a410*/  HMMA.16816.F32 R32, R176.reuse, R170, R32 ;  /* 0x000000aab020723c */ /* 0x040fe20000001820 */
[----:B------:R-:W-:Y:S07]  /*a420*/  LDSM.16.M88.4 R168, [R211] ;  /* 0x00000000d3a8783b */ /* 0x000fee0000000200 */
[C---:B-1----:R-:W-:Y:S08]  /*a430*/  HMMA.16816.F32 R36, R176.reuse, R144, R36 ;  /* 0x00000090b024723c */ /* 0x042ff00000001824 */
[C---:B------:R-:W-:Y:S01]  /*a440*/  HMMA.16816.F32 R40, R176.reuse, R146, R40 ;  /* 0x00000092b028723c */ /* 0x040fe20000001828 */
[----:B------:R-:W1:Y:S07]  /*a450*/  LDSM.16.M88.4 R144, [R213] ;  /* 0x00000000d590783b */ /* 0x000e6e0000000200 */
[C---:B------:R-:W-:Y:S08]  /*a460*/  HMMA.16816.F32 R44, R176.reuse, R192, R44 ;  /* 0x000000c0b02c723c */ /* 0x040ff0000000182c */
[C---:B------:R-:W-:Y:S01]  /*a470*/  HMMA.16816.F32 R48, R176.reuse, R194, R48 ;  /* 0x000000c2b030723c */ /* 0x040fe20000001830 */
[----:B------:R-:W-:Y:S07]  /*a480*/  LDSM.16.M88.4 R192, [R210] ;  /* 0x00000000d2c0783b */ /* 0x000fee0000000200 */
[C---:B---3--:R-:W-:Y:S08]  /*a490*/  HMMA.16816.F32 R52, R176.reuse, R148, R52 ;  /* 0x00000094b034723c */ /* 0x048ff00000001834 */
[C---:B------:R-:W-:Y:S01]  /*a4a0*/  HMMA.16816.F32 R56, R176.reuse, R150, R56 ;  /* 0x00000096b038723c */ /* 0x040fe20000001838 */
[----:B------:R-:W2:Y:S07]  /*a4b0*/  LDSM.16.M88.4 R148, [R212] ;  /* 0x00000000d494783b */ /* 0x000eae0000000200 */
[C---:B----4-:R-:W-:Y:S08]  /*a4c0*/  HMMA.16816.F32 R60, R176.reuse, R152, R60 ;  /* 0x00000098b03c723c */ /* 0x050ff0000000183c */
[----:B------:R-:W-:Y:S01]  /*a4d0*/  HMMA.16816.F32 R64, R176, R154, R64 ;  /* 0x0000009ab040723c */ /* 0x000fe20000001840 */
[----:B------:R-:W3:Y:S07]  /*a4e0*/  LDSM.16.M88.4 R152, [R209] ;  /* 0x00000000d198783b */ /* 0x000eee0000000200 */
[C---:B-----5:R-:W-:Y:S08]  /*a4f0*/  HMMA.16816.F32 R4, R180.reuse, R156, R4 ;  /* 0x0000009cb404723c */ /* 0x060ff00000001804 */
[C---:B------:R-:W-:Y:S01]  /*a500*/  HMMA.16816.F32 R8, R180.reuse, R158, R8 ;  /* 0x0000009eb408723c */ /* 0x040fe20000001808 */
[----:B------:R-:W4:Y:S07]  /*a510*/  LDSM.16.M88.4 R156, [R208] ;  /* 0x00000000d09c783b */ /* 0x000f2e0000000200 */
        /* <DEDUP_REMOVED lines=17> */
[----:B------:R-:W3:Y:S07]  /*a630*/  LDSM.16.M88.4 R152, [R205+0x5800] ;  /* 0x00580000cd98783b */ /* 0x000eee0000000200 */
[C---:B----4-:R-:W-:Y:S08]  /*a640*/  HMMA.16816.F32 R60, R180.reuse, R156, R60 ;  /* 0x0000009cb43c723c */ /* 0x050ff0000000183c */
[----:B------:R-:W-:Y:S01]  /*a650*/  HMMA.16816.F32 R64, R180, R158, R64 ;  /* 0x0000009eb440723c */ /* 0x000fe20000001840 */
[----:B------:R-:W4:Y:S07]  /*a660*/  LDSM.16.M88.4 R156, [R205+0x6000] ;  /* 0x00600000cd9c783b */ /* 0x000f2e0000000200 */
        /* <DEDUP_REMOVED lines=14> */
[----:B------:R-:W4:Y:S07]  /*a750*/  LDSM.16.M88.4 R156, [R202+0x5800] ;  /* 0x00580000ca9c783b */ /* 0x000f2e0000000200 */
[C---:B------:R-:W-:Y:S08]  /*a760*/  HMMA.16816.F32 R44, R184.reuse, R168, R44 ;  /* 0x000000a8b82c723c */ /* 0x040ff0000000182c */
[C---:B------:R-:W-:Y:S08]  /*a770*/  HMMA.16816.F32 R48, R184.reuse, R170, R48 ;  /* 0x000000aab830723c */ /* 0x040ff00000001830 */
[C---:B------:R-:W-:Y:S08]  /*a780*/  HMMA.16816.F32 R52, R184.reuse, R192, R52 ;  /* 0x000000c0b834723c */ /* 0x040ff00000001834 */
[C---:B------:R-:W-:Y:S08]  /*a790*/  HMMA.16816.F32 R56, R184.reuse, R194, R56 ;  /* 0x000000c2b838723c */ /* 0x040ff00000001838 */
[C---:B-----5:R-:W-:Y:S08]  /*a7a0*/  HMMA.16816.F32 R60, R184.reuse, R160, R60 ;  /* 0x000000a0b83c723c */ /* 0x060ff0000000183c */
[----:B------:R-:W-:Y:S08]  /*a7b0*/  HMMA.16816.F32 R64, R184, R162, R64 ;  /* 0x000000a2b840723c */ /* 0x000ff00000001840 */
[C---:B-1----:R-:W-:Y:S08]  /*a7c0*/  HMMA.16816.F32 R4, R188.reuse, R144, R4 ;  /* 0x00000090bc04723c */ /* 0x042ff00000001804 */
[C---:B------:R-:W-:Y:S01]  /*a7d0*/  HMMA.16816.F32 R8, R188.reuse, R146, R8 ;  /* 0x00000092bc08723c */ /* 0x040fe20000001808 */
[----:B------:R-:W1:Y:S07]  /*a7e0*/  LDSM.16.M88.4 R144, [R202+0x6000] ;  /* 0x00600000ca90783b */ /* 0x000e6e0000000200 */
[C---:B--2---:R-:W-:Y:S08]  /*a7f0*/  HMMA.16816.F32 R12, R188.reuse, R148, R12 ;  /* 0x00000094bc0c723c */ /* 0x044ff0000000180c */
[C---:B------:R-:W-:Y:S01]  /*a800*/  HMMA.16816.F32 R16, R188.reuse, R150, R16 ;  /* 0x00000096bc10723c */ /* 0x040fe20000001810 */
[----:B------:R-:W2:Y:S03]  /*a810*/  LDSM.16.M88.4 R148, [R202+0x6800] ;  /* 0x00680000ca94783b */ /* 0x000ea60000000200 */
[----:B------:R-:W-:Y:S02]  /*a820*/  FMNMX.FTZ R0, R4, R118, !PT ;  /* 0x0000007604007209 */ /* 0x000fe40007810000 */
[----:B------:R-:W-:Y:S02]  /*a830*/  FMNMX.FTZ R2, R6, R119, !PT ;  /* 0x0000007706027209 */ /* 0x000fe40007810000 */
[C---:B---3--:R-:W-:Y:S04]  /*a840*/  HMMA.16816.F32 R20, R188.reuse, R152, R20 ;  /* 0x00000098bc14723c */ /* 0x048fe80000001814 */
[----:B------:R-:W-:Y:S02]  /*a850*/  FMNMX.FTZ R0, R5, R0, !PT ;  /* 0x0000000005007209 */ /* 0x000fe40007810000 */
[----:B------:R-:W-:Y:S02]  /*a860*/  FMNMX.FTZ R2, R7, R2, !PT ;  /* 0x0000000207027209 */ /* 0x000fe40007810000 */
[C---:B------:R-:W-:Y:S01]  /*a870*/  HMMA.16816.F32 R24, R188.reuse, R154, R24 ;  /* 0x0000009abc18723c */ /* 0x040fe20000001818 */
[----:B------:R-:W3:Y:S03]  /*a880*/  LDSM.16.M88.4 R152, [R202+0x7000] ;  /* 0x00700000ca98783b */ /* 0x000ee60000000200 */
        /* <DEDUP_REMOVED lines=15> */
[C---:B--2---:R-:W-:Y:S01]  /*a980*/  HMMA.16816.F32 R44, R188.reuse, R148, R44 ;  /* 0x00000094bc2c723c */ /* 0x044fe2000000182c */
[----:B------:R-:W-:Y:S04]  /*a990*/  BAR.SYNC.DEFER_BLOCKING 0x0 ;  /* 0x0000000000007b1d */ /* 0x000fe80000010000 */
[----:B------:R-:W-:Y:S02]  /*a9a0*/  FMNMX.FTZ R0, R17, R0, !PT ;  /* 0x0000000011007209 */ /* 0x000fe40007810000 */
[----:B------:R-:W-:Y:S01]  /*a9b0*/  FMNMX.FTZ R2, R18, R2, !PT ;  /* 0x0000000212027209 */ /* 0x000fe20007810000 */
[C---:B------:R-:W-:Y:S04]  /*a9c0*/  HMMA.16816.F32 R48, R188.reuse, R150, R48 ;  /* 0x00000096bc30723c */ /* 0x040fe80000001830 */
        /* <DEDUP_REMOVED lines=8> */
[----:B------:R-:W-:Y:S01]  /*aa50*/  FMNMX.FTZ R0, R25, R0, !PT ;  /* 0x0000000019007209 */ /* 0x000fe20007810000 */
[C---:B-1----:R-:W-:Y:S03]  /*aa60*/  HMMA.16816.F32 R60, R188.reuse, R144, R60 ;  /* 0x00000090bc3c723c */ /* 0x042fe6000000183c */
[----:B------:R-:W-:Y:S02]  /*aa70*/  FMNMX.FTZ R0, R28, R0, !PT ;  /* 0x000000001c007209 */ /* 0x000fe40007810000 */
[----:B------:R-:W-:Y:S02]  /*aa80*/  FMNMX.FTZ R2, R26, R2, !PT ;  /* 0x000000021a027209 */ /* 0x000fe40007810000 */
[----:B------:R-:W-:Y:S01]  /*aa90*/  FMNMX.FTZ R0, R29, R0, !PT ;  /* 0x000000001d007209 */ /* 0x000fe20007810000 */
        /* <DEDUP_REMOVED lines=39> */
[----:B------:R-:W-:Y:S04]  /*ad10*/  FMNMX.FTZ R0, R66, R0, !PT ;  /* 0x0000000042007209 */ /* 0x000fe80007810000 */
[----:B------:R-:W-:Y:S05]  /*ad20*/  FMNMX.FTZ R0, R67, R0, !PT ;  /* 0x0000000043007209 */ /* 0x000fea0007810000 */
[----:B------:R-:W2:Y:S01]  /*ad30*/  SHFL.BFLY PT, R2, R0, 0x2, 0x1f ;  /* 0x0c401f0000027f89 */ /* 0x000ea200000e0000 */
[----:B-1----:R-:W-:Y:S07]  /*ad40*/  FMNMX.FTZ R117, R117, R3, !PT ;  /* 0x0000000375757209 */ /* 0x002fee0007810000 */
[----:B------:R-:W1:Y:S01]  /*ad50*/  SHFL.BFLY PT, R116, R117, 0x1, 0x1f ;  /* 0x0c201f0075747f89 */ /* 0x000e6200000e0000 */
[----:B--2---:R-:W-:Y:S07]  /*ad60*/  FMNMX.FTZ R0, R0, R2, !PT ;  /* 0x0000000200007209 */ /* 0x004fee0007810000 */
[----:B------:R-:W2:Y:S01]  /*ad70*/  SHFL.BFLY PT, R3, R0, 0x1, 0x1f ;  /* 0x0c201f0000037f89 */ /* 0x000ea200000e0000 */
[----:B-1----:R-:W-:Y:S05]  /*ad80*/  FMNMX.FTZ R117, R117, R116, !PT ;  /* 0x0000007475757209 */ /* 0x002fea0007810000 */
[C---:B------:R-:W-:Y:S02]  /*ad90*/  FMUL.FTZ R156, R117.reuse, c[0x0][0x2d0] ;  /* 0x0000b400759c7a20 */ /* 0x040fe40000410000 */
[----:B------:R-:W-:Y:S02]  /*ada0*/  FADD.FTZ R2, -R117, R118 ;  /* 0x0000007675027221 */ /* 0x000fe40000010100 */
[--C-:B------:R-:W-:Y:S01]  /*adb0*/  FFMA.FTZ R4, R4, c[0x0][0x2d0], -R156.reuse ;  /* 0x0000b40004047a23 */ /* 0x100fe2000001089c */
[----:B--2---:R-:W-:Y:S01]  /*adc0*/  FMNMX.FTZ R116, R0, R3, !PT ;  /* 0x0000000300747209 */ /* 0x004fe20007810000 */
[----:B------:R-:W-:Y:S01]  /*add0*/  FMUL.FTZ R0, R2, c[0x0][0x2d0] ;  /* 0x0000b40002007a20 */ /* 0x000fe20000410000 */
[----:B------:R-:W-:Y:S01]  /*ade0*/  @P1 SHF.R.S32.HI R3, RZ, 0x1f, R229 ;  /* 0x0000001fff031819 */ /* 0x000fe200000114e5 */
[----:B------:R1:W-:Y:S01]  /*adf0*/  MUFU.EX2 R230, R4 ;  /* 0x0000000400e67308 */ /* 0x0003e20000000800 */
[--C-:B------:R-:W-:Y:S02]  /*ae00*/  FFMA.FTZ R5, R5, c[0x0][0x2d0], -R156.reuse ;  /* 0x0000b40005057a23 */ /* 0x100fe4000001089c */
[--C-:B------:R-:W-:Y:S02]  /*ae10*/  FFMA.FTZ R9, R9, c[0x0][0x2d0], -R156.reuse ;  /* 0x0000b40009097a23 */ /* 0x100fe4000001089c */
[----:B------:R-:W-:Y:S02]  /*ae20*/  @P1 IMAD R3, R3, c[0x0][0x1e0], RZ ;  /* 0x0000780003031a24 */ /* 0x000fe400078e02ff */
[--C-:B------:R-:W-:Y:S02]  /*ae30*/  FFMA.FTZ R12, R12, c[0x0][0x2d0], -R156.reuse ;  /* 0x0000b4000c0c7a23 */ /* 0x100fe4000001089c */
[--C-:B------:R-:W-:Y:S01]  /*ae40*/  FFMA.FTZ R13, R13, c[0x0][0x2d0], -R156.reuse ;  /* 0x0000b4000d0d7a23 */ /* 0x100fe2000001089c */
[----:B------:R2:W3:Y:S01]  /*ae50*/  MUFU.EX2 R2, R0 ;  /* 0x0000000000027308 */ /* 0x0004e20000000800 */
[--C-:B------:R-:W-:Y:S02]  /*ae60*/  FFMA.FTZ R20, R20, c[0x0][0x2d0], -R156.reuse ;  /* 0x0000b40014147a23 */ /* 0x100fe4000001089c */
[--C-:B------:R-:W-:Y:S02]  /*ae70*/  FFMA.FTZ R21, R21, c[0x0][0x2d0], -R156.reuse ;  /* 0x0000b40015157a23 */ /* 0x100fe4000001089c */
[--C-:B------:R-:W-:Y:S02]  /*ae80*/  FFMA.FTZ R24, R24, c[0x0][0x2d0], -R156.reuse ;  /* 0x0000b40018187a23 */ /* 0x100fe4000001089c */
[--C-:B------:R-:W-:Y:S02]  /*ae90*/  FFMA.FTZ R25, R25, c[0x0][0x2d0], -R156.reuse ;  /* 0x0000b40019197a23 */ /* 0x100fe4000001089c */
[--C-:B------:R-:W-:Y:S01]  /*aea0*/  FFMA.FTZ R28, R28, c[0x0][0x2d0], -R156.reuse ;  /* 0x0000b4001c1c7a23 */ /* 0x100fe2000001089c */
[----:B------:R4:W-:Y:S01]  /*aeb0*/  MUFU.EX2 R231, R5 ;  /* 0x0000000500e77308 */ /* 0x0009e20000000800 */
[--C-:B------:R-:W-:Y:S02]  /*aec0*/  FFMA.FTZ R29, R29, c[0x0][0x2d0], -R156.reuse ;  /* 0x0000b4001d1d7a23 */ /* 0x100fe4000001089c */
[--C-:B------:R-:W-:Y:S02]  /*aed0*/  FFMA.FTZ R32, R32, c[0x0][0x2d0], -R156.reuse ;  /* 0x0000b40020207a23 */ /* 0x100fe4000001089c */
[----:B-1----:R-:W-:Y:S02]  /*aee0*/  @P1 IMAD R4, R229, c[0x0][0x1e4], R3 ;  /* 0x00007900e5041a24 */ /* 0x002fe400078e0203 */
[--C-:B------:R-:W-:Y:S02]  /*aef0*/  FFMA.FTZ R33, R33, c[0x0][0x2d0], -R156.reuse ;  /* 0x0000b40021217a23 */ /* 0x100fe4000001089c */
[--C-:B------:R-:W-:Y:S01]  /*af00*/  FFMA.FTZ R36, R36, c[0x0][0x2d0], -R156.reuse ;  /* 0x0000b40024247a23 */ /* 0x100fe2000001089c */
[----:B------:R-:W-:Y:S01]  /*af10*/  MUFU.EX2 R198, R12 ;  /* 0x0000000c00c67308 */ /* 0x000fe20000000800 */
[--C-:B------:R-:W-:Y:S02]  /*af20*/  FFMA.FTZ R37, R37, c[0x0][0x2d0], -R156.reuse ;  /* 0x0000b40025257a23 */ /* 0x100fe4000001089c */
[----:B------:R-:W-:Y:S02]  /*af30*/  FFMA.FTZ R40, R40, c[0x0][0x2d0], -R156 ;  /* 0x0000b40028287a23 */ /* 0x000fe4000001089c */
[----:B--2---:R-:W-:Y:S02]  /*af40*/  FADD.FTZ R0, -R116, R119 ;  /* 0x0000007774007221 */ /* 0x004fe40000010100 */
[----:B------:R-:W-:Y:S03]  /*af50*/  @P1 IMAD.WIDE.U32 R118, R229, c[0x0][0x1e0], RZ ;  /* 0x00007800e5761a25 */ /* 0x000fe600078e00ff */
[----:B------:R-:W-:Y:S01]  /*af60*/  MUFU.EX2 R197, R13 ;  /* 0x0000000d00c57308 */ /* 0x000fe20000000800 */
[----:B------:R-:W-:Y:S01]  /*af70*/  FMUL.FTZ R0, R0, c[0x0][0x2d0] ;  /* 0x0000b40000007a20 */ /* 0x000fe20000410000 */
[----:B------:R-:W-:Y:S01]  /*af80*/  @P1 IADD3 R4, R119, R4, RZ ;  /* 0x0000000477041210 */ /* 0x000fe20007ffe0ff */
[----:B---3--:R-:W-:Y:S01]  /*af90*/  FMUL.FTZ R68, R2, R68 ;  /* 0x0000004402447220 */ /* 0x008fe20000410000 */
[----:B------:R-:W-:Y:S01]  /*afa0*/  @P1 SHF.L.U32 R3, R118, 0x7, RZ ;  /* 0x0000000776031819 */ /* 0x000fe200000006ff */
[----:B------:R-:W-:Y:S01]  /*afb0*/  FMUL.FTZ R69, R2, R69 ;  /* 0x0000004502457220 */ /* 0x000fe20000410000 */
[----:B------:R-:W-:Y:S01]  /*afc0*/  @P1 SHF.L.U64.HI R119, R118, 0x7, R4 ;  /* 0x0000000776771819 */ /* 0x000fe20000010204 */
[----:B------:R-:W-:Y:S01]  /*afd0*/  FFMA.FTZ R118, R8, c[0x0][0x2d0], -R156 ;  /* 0x0000b40008767a23 */ /* 0x000fe2000001089c */
[----:B----4-:R-:W-:Y:S01]  /*afe0*/  @P1 IADD3 R5, P3, R3, R234, RZ ;  /* 0x000000ea03051210 */ /* 0x010fe20007f7e0ff */
[C---:B------:R-:W-:Y:S01]  /*aff0*/  FMUL.FTZ R72, R2.reuse, R72 ;  /* 0x0000004802487220 */ /* 0x040fe20000410000 */
[----:B------:R-:W1:Y:S01]  /*b000*/  MUFU.EX2 R0, R0 ;  /* 0x0000000000007308 */ /* 0x000e620000000800 */
[C---:B------:R-:W-:Y:S01]  /*b010*/  FMUL.FTZ R73, R2.reuse, R73 ;  /* 0x0000004902497220 */ /* 0x040fe20000410000 */
[----:B------:R-:W-:Y:S01]  /*b020*/  @P1 LEA R4, P2, R5, c[0x0][0x1c8], 0x1 ;  /* 0x0000720005041a11 */ /* 0x000fe200078408ff */
[C---:B------:R-:W-:Y:S01]  /*b030*/  FMUL.FTZ R76, R2.reuse, R76 ;  /* 0x0000004c024c7220 */ /* 0x040fe20000410000 */
[----:B------:R-:W-:Y:S01]  /*b040*/  @P1 IADD3.X R8, R119, R233, RZ, P3, !PT ;  /* 0x000000e977081210 */ /* 0x000fe20001ffe4ff */
[C---:B------:R-:W-:Y:S01]  /*b050*/  FMUL.FTZ R77, R2.reuse, R77 ;  /* 0x0000004d024d7220 */ /* 0x040fe20000410000 */
[----:B------:R-:W-:Y:S01]  /*b060*/  @P1 IADD3 R3, P4, P3, R3, 0x40, R234 ;  /* 0x0000004003031810 */ /* 0x000fe20007b9e0ea */
[C---:B------:R-:W-:Y:S01]  /*b070*/  FMUL.FTZ R80, R2.reuse, R80 ;  /* 0x0000005002507220 */ /* 0x040fe20000410000 */
[----:B------:R-:W-:Y:S01]  /*b080*/  @P1 LEA.HI.X R5, R5, c[0x0][0x1cc], R8, 0x1, P2 ;  /* 0x0000730005051a11 */ /* 0x000fe200010f0c08 */
[C---:B------:R-:W-:Y:S01]  /*b090*/  FMUL.FTZ R81, R2.reuse, R81 ;  /* 0x0000005102517220 */ /* 0x040fe20000410000 */
[----:B------:R2:W-:Y:S01]  /*b0a0*/  MUFU.EX2 R199, R118 ;  /* 0x0000007600c77308 */ /* 0x0005e20000000800 */
[----:B------:R-:W-:Y:S01]  /*b0b0*/  @P1 IADD3.X R8, R119, RZ, R233, P4, P3 ;  /* 0x000000ff77081210 */ /* 0x000fe200027e64e9 */
[C---:B------:R-:W-:Y:S01]  /*b0c0*/  FMUL.FTZ R84, R2.reuse, R84 ;  /* 0x0000005402547220 */ /* 0x040fe20000410000 */
[----:B------:R3:W-:Y:S01]  /*b0d0*/  @P1 LDGSTS.E.BYPASS.LTC128B.128 [R228+0x8100], [R4.64], !P0 ;  /* 0x0810000004e41fae */ /* 0x0007e2000c101d46 */
[C---:B------:R-:W-:Y:S01]  /*b0e0*/  @P1 LEA R144, P2, R3.reuse, c[0x0][0x1c8], 0x1 ;  /* 0x0000720003901a11 */ /* 0x040fe200078408ff */
[C---:B------:R-:W-:Y:S02]  /*b0f0*/  FMUL.FTZ R85, R2.reuse, R85 ;  /* 0x0000005502557220 */ /* 0x040fe40000410000 */
[----:B------:R-:W-:Y:S01]  /*b100*/  FMUL.FTZ R88, R2, R88 ;  /* 0x0000005802587220 */ /* 0x000fe20000410000 */
[----:B------:R-:W-:Y:S01]  /*b110*/  @P1 LEA.HI.X R145, R3, c[0x0][0x1cc], R8, 0x1, P2 ;  /* 0x0000730003911a11 */ /* 0x000fe200010f0c08 */
[----:B------:R-:W-:Y:S01]  /*b120*/  FMUL.FTZ R3, R116, c[0x0][0x2d0] ;  /* 0x0000b40074037a20 */ /* 0x000fe20000410000 */
[----:B------:R-:W-:Y:S01]  /*b130*/  MUFU.EX2 R194, R20 ;  /* 0x0000001400c27308 */ /* 0x000fe20000000800 */
[----:B------:R-:W-:Y:S01]  /*b140*/  FMUL.FTZ R89, R2, R89 ;  /* 0x0000005902597220 */ /* 0x000fe20000410000 */
[----:B------:R-:W4:Y:S01]  /*b150*/  LDL.LU R234, [R1] ;  /* 0x0000000001ea7983 */ /* 0x000f220000300800 */
[--C-:B------:R-:W-:Y:S02]  /*b160*/  FFMA.FTZ R6, R6, c[0x0][0x2d0], -R3.reuse ;  /* 0x0000b40006067a23 */ /* 0x100fe40000010803 */
[--C-:B------:R-:W-:Y:S01]  /*b170*/  FFMA.FTZ R7, R7, c[0x0][0x2d0], -R3.reuse ;  /* 0x0000b40007077a23 */ /* 0x100fe20000010803 */
[----:B------:R5:W-:Y:S01]  /*b180*/  @P1 LDGSTS.E.BYPASS.LTC128B.128 [R228+0xc100], [R144.64], !P6 ;  /* 0x0c10000090e41fae */ /* 0x000be2000f101d46 */
[--C-:B------:R-:W-:Y:S02]  /*b190*/  FFMA.FTZ R10, R10, c[0x0][0x2d0], -R3.reuse ;  /* 0x0000b4000a0a7a23 */ /* 0x100fe40000010803 */
[--C-:B------:R-:W-:Y:S01]  /*b1a0*/  FFMA.FTZ R11, R11, c[0x0][0x2d0], -R3.reuse ;  /* 0x0000b4000b0b7a23 */ /* 0x100fe20000010803 */
[----:B------:R-:W-:Y:S01]  /*b1b0*/  MUFU.EX2 R163, R6 ;  /* 0x0000000600a37308 */ /* 0x000fe20000000800 */
[C---:B-1----:R-:W-:Y:S02]  /*b1c0*/  FMUL.FTZ R70, R0.reuse, R70 ;  /* 0x0000004600467220 */ /* 0x042fe40000410000 */
[C---:B------:R-:W-:Y:S01]  /*b1d0*/  FMUL.FTZ R71, R0.reuse, R71 ;  /* 0x0000004700477220 */ /* 0x040fe20000410000 */
[----:B--2---:R-:W-:Y:S01]  /*b1e0*/  @P1 MOV R118, c[0x0][0x1e0] ;  /* 0x0000780000761a02 */ /* 0x004fe20000000f00 */
[C---:B------:R-:W-:Y:S01]  /*b1f0*/  FMUL.FTZ R74, R0.reuse, R74 ;  /* 0x0000004a004a7220 */ /* 0x040fe20000410000 */
[----:B------:R-:W2:Y:S01]  /*b200*/  LDL.LU R233, [R1+0x10] ;  /* 0x0000100001e97983 */ /* 0x000ea20000300800 */
[----:B------:R-:W-:Y:S01]  /*b210*/  FMUL.FTZ R75, R0, R75 ;  /* 0x0000004b004b7220 */ /* 0x000fe20000410000 */
[----:B------:R-:W-:Y:S01]  /*b220*/  @P1 SHF.L.U64.HI R119, R118, R232, c[0x0][0x1e4] ;  /* 0x0000790076771619 */ /* 0x000fe200000102e8 */
[----:B------:R-:W-:Y:S01]  /*b230*/  FMUL.FTZ R78, R0, R78 ;  /* 0x0000004e004e7220 */ /* 0x000fe20000410000 */
[----:B------:R1:W-:Y:S01]  /*b240*/  MUFU.EX2 R232, R9 ;  /* 0x0000000900e87308 */ /* 0x0003e20000000800 */
[----:B------:R-:W-:Y:S01]  /*b250*/  @P1 SHF.L.U32 R118, R118, 0x6, RZ ;  /* 0x0000000676761819 */ /* 0x000fe200000006ff */
[C---:B------:R-:W-:Y:S02]  /*b260*/  FMUL.FTZ R79, R0.reuse, R79 ;  /* 0x0000004f004f7220 */ /* 0x040fe40000410000 */
[----:B------:R-:W-:Y:S01]  /*b270*/  FMUL.FTZ R82, R0, R82 ;  /* 0x0000005200527220 */ /* 0x000fe20000410000 */
[----:B------:R-:W-:Y:S01]  /*b280*/  @P1 IADD3 R8, P2, R4, R118, RZ ;  /* 0x0000007604081210 */ /* 0x000fe20007f5e0ff */
[C---:B------:R-:W-:Y:S02]  /*b290*/  FMUL.FTZ R83, R0.reuse, R83 ;  /* 0x0000005300537220 */ /* 0x040fe40000410000 */
[----:B------:R-:W-:Y:S01]  /*b2a0*/  FMUL.FTZ R86, R0, R86 ;  /* 0x0000005600567220 */ /* 0x000fe20000410000 */
[----:B---3--:R-:W-:Y:S01]  /*b2b0*/  @P1 IADD3 R4, P3, R8, R118, RZ ;  /* 0x0000007608041210 */ /* 0x008fe20007f7e0ff */
[----:B------:R3:W3:Y:S01]  /*b2c0*/  MUFU.EX2 R162, R7 ;  /* 0x0000000700a27308 */ /* 0x0006e20000000800 */
[----:B------:R-:W-:Y:S02]  /*b2d0*/  FMUL.FTZ R87, R0, R87 ;  /* 0x0000005700577220 */ /* 0x000fe40000410000 */
[--C-:B------:R-:W-:Y:S02]  /*b2e0*/  FFMA.FTZ R14, R14, c[0x0][0x2d0], -R3.reuse ;  /* 0x0000b4000e0e7a23 */ /* 0x100fe40000010803 */
[--C-:B------:R-:W-:Y:S02]  /*b2f0*/  FFMA.FTZ R15, R15, c[0x0][0x2d0], -R3.reuse ;  /* 0x0000b4000f0f7a23 */ /* 0x100fe40000010803 */
[C---:B------:R-:W-:Y:S02]  /*b300*/  FMUL.FTZ R90, R0.reuse, R90 ;  /* 0x0000005a005a7220 */ /* 0x040fe40000410000 */
[----:B------:R-:W-:Y:S01]  /*b310*/  FMUL.FTZ R91, R0, R91 ;  /* 0x0000005b005b7220 */ /* 0x000fe20000410000 */
[----:B------:R5:W-:Y:S01]  /*b320*/  MUFU.EX2 R161, R10 ;  /* 0x0000000a00a17308 */ /* 0x000be20000000800 */
[C---:B------:R-:W-:Y:S02]  /*b330*/  FMUL.FTZ R12, R2.reuse, R128 ;  /* 0x00000080020c7220 */ /* 0x040fe40000410000 */
[----:B------:R-:W-:Y:S01]  /*b340*/  FMUL.FTZ R13, R2, R129 ;  /* 0x00000081020d7220 */ /* 0x000fe20000410000 */
[-C--:B-1----:R-:W-:Y:S01]  /*b350*/  @P1 IADD3.X R9, R5, R119.reuse, RZ, P2, !PT ;  /* 0x0000007705091210 */ /* 0x082fe200017fe4ff */
[--C-:B------:R-:W-:Y:S01]  /*b360*/  FFMA.FTZ R22, R22, c[0x0][0x2d0], -R3.reuse ;  /* 0x0000b40016167a23 */ /* 0x100fe20000010803 */
[----:B------:R-:W-:Y:S01]  /*b370*/  @P1 IADD3 R6, P2, R4, R118, RZ ;  /* 0x0000007604061210 */ /* 0x000fe20007f5e0ff */
[--C-:B------:R-:W-:Y:S01]  /*b380*/  FFMA.FTZ R23, R23, c[0x0][0x2d0], -R3.reuse ;  /* 0x0000b40017177a23 */ /* 0x100fe20000010803 */
[-C--:B------:R-:W-:Y:S01]  /*b390*/  @P1 IADD3.X R5, R9, R119.reuse, RZ, P3, !PT ;  /* 0x0000007709051210 */ /* 0x080fe20001ffe4ff */
[----:B------:R1:W-:Y:S01]  /*b3a0*/  @P1 LDGSTS.E.BYPASS.LTC128B.128 [R228+0x9100], [R8.64], !P0 ;  /* 0x0910000008e41fae */ /* 0x0003e2000c101d46 */
[----:B------:R1:W1:Y:S01]  /*b3b0*/  MUFU.EX2 R168, R11 ;  /* 0x0000000b00a87308 */ /* 0x0002620000000800 */
[--C-:B------:R-:W-:Y:S02]  /*b3c0*/  FFMA.FTZ R26, R26, c[0x0][0x2d0], -R3.reuse ;  /* 0x0000b4001a1a7a23 */ /* 0x100fe40000010803 */
[--C-:B------:R-:W-:Y:S01]  /*b3d0*/  FFMA.FTZ R27, R27, c[0x0][0x2d0], -R3.reuse ;  /* 0x0000b4001b1b7a23 */ /* 0x100fe20000010803 */
[----:B---3--:R-:W-:Y:S01]  /*b3e0*/  @P1 IADD3.X R7, R5, R119, RZ, P2, !PT ;  /* 0x0000007705071210 */ /* 0x008fe200017fe4ff */
[--C-:B------:R-:W-:Y:S02]  /*b3f0*/  FFMA.FTZ R30, R30, c[0x0][0x2d0], -R3.reuse ;  /* 0x0000b4001e1e7a23 */ /* 0x100fe40000010803 */
[----:B------:R3:W-:Y:S01]  /*b400*/  @P1 LDGSTS.E.BYPASS.LTC128B.128 [R228+0xd100], [R8.64+0x80], !P6 ;  /* 0x0d10008008e41fae */ /* 0x0007e2000f101d46 */
[--C-:B------:R-:W-:Y:S02]  /*b410*/  FFMA.FTZ R31, R31, c[0x0][0x2d0], -R3.reuse ;  /* 0x0000b4001f1f7a23 */ /* 0x100fe40000010803 */
[----:B------:R3:W-:Y:S01]  /*b420*/  MUFU.EX2 R160, R14 ;  /* 0x0000000e00a07308 */ /* 0x0007e20000000800 */
[--C-:B------:R-:W-:Y:S02]  /*b430*/  FFMA.FTZ R34, R34, c[0x0][0x2d0], -R3.reuse ;  /* 0x0000b40022227a23 */ /* 0x100fe40000010803 */
[--C-:B------:R-:W-:Y:S02]  /*b440*/  FFMA.FTZ R35, R35, c[0x0][0x2d0], -R3.reuse ;  /* 0x0000b40023237a23 */ /* 0x100fe40000010803 */
[----:B------:R3:W-:Y:S01]  /*b450*/  @P1 LDGSTS.E.BYPASS.LTC128B.128 [R228+0xa100], [R4.64], !P0 ;  /* 0x0a10000004e41fae */ /* 0x0007e2000c101d46 */
[----:B-----5:R-:W-:Y:S02]  /*b460*/  FMUL.FTZ R10, R0, R126 ;  /* 0x0000007e000a7220 */ /* 0x020fe40000410000 */
[--C-:B------:R-:W-:Y:S02]  /*b470*/  FFMA.FTZ R38, R38, c[0x0][0x2d0], -R3.reuse ;  /* 0x0000b40026267a23 */ /* 0x100fe40000010803 */
[----:B------:R5:W5:Y:S01]  /*b480*/  MUFU.EX2 R159, R15 ;  /* 0x0000000f009f7308 */ /* 0x000b620000000800 */
[--C-:B------:R-:W-:Y:S02]  /*b490*/  FFMA.FTZ R39, R39, c[0x0][0x2d0], -R3.reuse ;  /* 0x0000b40027277a23 */ /* 0x100fe40000010803 */
[----:B------:R5:W-:Y:S01]  /*b4a0*/  @P1 LDGSTS.E.BYPASS.LTC128B.128 [R228+0xe100], [R4.64+0x80], !P6 ;  /* 0x0e10008004e41fae */ /* 0x000be2000f101d46 */
[----:B-1----:R-:W-:Y:S02]  /*b4b0*/  FMUL.FTZ R11, R0, R127 ;  /* 0x0000007f000b7220 */ /* 0x002fe40000410000 */
[--C-:B------:R-:W-:Y:S02]  /*b4c0*/  FFMA.FTZ R41, R41, c[0x0][0x2d0], -R156.reuse ;  /* 0x0000b40029297a23 */ /* 0x100fe4000001089c */
[--C-:B------:R-:W-:Y:S02]  /*b4d0*/  FFMA.FTZ R42, R42, c[0x0][0x2d0], -R3.reuse ;  /* 0x0000b4002a2a7a23 */ /* 0x100fe40000010803 */
[----:B------:R-:W-:Y:S01]  /*b4e0*/  MUFU.EX2 R193, R21 ;  /* 0x0000001500c17308 */ /* 0x000fe20000000800 */
[----:B------:R1:W-:Y:S01]  /*b4f0*/  @P1 LDGSTS.E.BYPASS.LTC128B.128 [R228+0xb100], [R6.64], !P0 ;  /* 0x0b10000006e41fae */ /* 0x0003e2000c101d46 */
[--C-:B------:R-:W-:Y:S02]  /*b500*/  FFMA.FTZ R43, R43, c[0x0][0x2d0], -R3.reuse ;  /* 0x0000b4002b2b7a23 */ /* 0x100fe40000010803 */
[C---:B---3--:R-:W-:Y:S02]  /*b510*/  FMUL.FTZ R8, R2.reuse, R124 ;  /* 0x0000007c02087220 */ /* 0x048fe40000410000 */
[----:B------:R-:W-:Y:S02]  /*b520*/  FMUL.FTZ R9, R2, R125 ;  /* 0x0000007d02097220 */ /* 0x000fe40000410000 */
[----:B------:R-:W-:Y:S01]  /*b530*/  FMUL.FTZ R14, R0, R130 ;  /* 0x00000082000e7220 */ /* 0x000fe20000410000 */
[----:B------:R1:W-:Y:S01]  /*b540*/  @P1 LDGSTS.E.BYPASS.LTC128B.128 [R228+0xf100], [R6.64+0x80], !P6 ;  /* 0x0f10008006e41fae */ /* 0x0003e2000f101d46 */
[----:B------:R-:W-:Y:S01]  /*b550*/  MUFU.EX2 R192, R24 ;  /* 0x0000001800c07308 */ /* 0x000fe20000000800 */
[--C-:B------:R-:W-:Y:S02]  /*b560*/  FFMA.FTZ R44, R44, c[0x0][0x2d0], -R156.reuse ;  /* 0x0000b4002c2c7a23 */ /* 0x100fe4000001089c */
[--C-:B------:R-:W-:Y:S02]  /*b570*/  FFMA.FTZ R45, R45, c[0x0][0x2d0], -R156.reuse ;  /* 0x0000b4002d2d7a23 */ /* 0x100fe4000001089c */
[----:B-----5:R-:W-:Y:S02]  /*b580*/  FMUL.FTZ R15, R0, R131 ;  /* 0x00000083000f7220 */ /* 0x020fe40000410000 */
[----:B------:R-:W3:Y:S01]  /*b590*/  LDSM.16.MT88.4 R144, [R200] ;  /* 0x00000000c890783b */ /* 0x000ee20000004200 */
[--C-:B------:R-:W-:Y:S02]  /*b5a0*/  FFMA.FTZ R46, R46, c[0x0][0x2d0], -R3.reuse ;  /* 0x0000b4002e2e7a23 */ /* 0x100fe40000010803 */
[C---:B------:R-:W-:Y:S01]  /*b5b0*/  FMUL.FTZ R4, R2.reuse, R120 ;  /* 0x0000007802047220 */ /* 0x040fe20000410000 */
[----:B------:R-:W-:Y:S01]  /*b5c0*/  F2FP.PACK_AB R120, R231, R230 ;  /* 0x000000e6e778723e */ /* 0x000fe200000000ff */
[----:B------:R-:W-:Y:S01]  /*b5d0*/  FMUL.FTZ R5, R2, R121 ;  /* 0x0000007902057220 */ /* 0x000fe20000410000 */
[----:B------:R-:W-:Y:S01]  /*b5e0*/  F2FP.PACK_AB R121, R162, R163 ;  /* 0x000000a3a279723e */ /* 0x000fe200000000ff */
[----:B------:R-:W-:Y:S01]  /*b5f0*/  MUFU.EX2 R171, R25 ;  /* 0x0000001900ab7308 */ /* 0x000fe20000000800 */
[----:B------:R-:W5:Y:S01]  /*b600*/  LDSM.16.MT88.4 R148, [R204] ;  /* 0x00000000cc94783b */ /* 0x000f620000004200 */
[--C-:B------:R-:W-:Y:S02]  /*b610*/  FFMA.FTZ R47, R47, c[0x0][0x2d0], -R3.reuse ;  /* 0x0000b4002f2f7a23 */ /* 0x100fe40000010803 */
[C---:B------:R-:W-:Y:S02]  /*b620*/  FMUL.FTZ R92, R2.reuse, R92 ;  /* 0x0000005c025c7220 */ /* 0x040fe40000410000 */
[----:B------:R-:W-:Y:S02]  /*b630*/  FMUL.FTZ R93, R2, R93 ;  /* 0x0000005d025d7220 */ /* 0x000fe40000410000 */
[C---:B------:R-:W-:Y:S01]  /*b640*/  FMUL.FTZ R94, R0.reuse, R94 ;  /* 0x0000005e005e7220 */ /* 0x040fe20000410000 */
[----:B------:R-:W5:Y:S01]  /*b650*/  LDSM.16.MT88.4 R152, [R203] ;  /* 0x00000000cb98783b */ /* 0x000f620000004200 */
[----:B------:R-:W-:Y:S01]  /*b660*/  MUFU.EX2 R170, R28 ;  /* 0x0000001c00aa7308 */ /* 0x000fe20000000800 */
[C---:B------:R-:W-:Y:S02]  /*b670*/  FMUL.FTZ R95, R0.reuse, R95 ;  /* 0x0000005f005f7220 */ /* 0x040fe40000410000 */
[----:B-1----:R-:W-:Y:S01]  /*b680*/  FMUL.FTZ R6, R0, R122 ;  /* 0x0000007a00067220 */ /* 0x002fe20000410000 */
[----:B------:R-:W-:Y:S01]  /*b690*/  F2FP.PACK_AB R122, R232, R199 ;  /* 0x000000c7e87a723e */ /* 0x000fe200000000ff */
[----:B------:R-:W-:Y:S01]  /*b6a0*/  FMUL.FTZ R7, R0, R123 ;  /* 0x0000007b00077220 */ /* 0x000fe20000410000 */
[----:B------:R-:W-:Y:S01]  /*b6b0*/  F2FP.PACK_AB R123, R168, R161 ;  /* 0x000000a1a87b723e */ /* 0x000fe200000000ff */
[----:B------:R-:W1:Y:S01]  /*b6c0*/  LDSM.16.MT88.4 R124, [R223] ;  /* 0x00000000df7c783b */ /* 0x000e620000004200 */
[C---:B------:R-:W-:Y:S02]  /*b6d0*/  FMUL.FTZ R96, R2.reuse, R96 ;  /* 0x0000006002607220 */ /* 0x040fe40000410000 */
[----:B------:R-:W-:Y:S01]  /*b6e0*/  MUFU.EX2 R169, R29 ;  /* 0x0000001d00a97308 */ /* 0x000fe20000000800 */
[----:B------:R-:W-:Y:S02]  /*b6f0*/  FMUL.FTZ R97, R2, R97 ;  /* 0x0000006102617220 */ /* 0x000fe40000410000 */
[C---:B------:R-:W-:Y:S02]  /*b700*/  FMUL.FTZ R98, R0.reuse, R98 ;  /* 0x0000006200627220 */ /* 0x040fe40000410000 */
[----:B------:R-:W-:Y:S01]  /*b710*/  LDSM.16.MT88.4 R128, [R206+0x4000] ;  /* 0x00400000ce80783b */ /* 0x000fe20000004200 */
[----:B------:R-:W-:Y:S02]  /*b720*/  FMUL.FTZ R99, R0, R99 ;  /* 0x0000006300637220 */ /* 0x000fe40000410000 */
[--C-:B------:R-:W-:Y:S02]  /*b730*/  FFMA.FTZ R16, R16, c[0x0][0x2d0], -R156.reuse ;  /* 0x0000b40010107a23 */ /* 0x100fe4000001089c */
[----:B------:R-:W-:Y:S01]  /*b740*/  MUFU.EX2 R119, R46 ;  /* 0x0000002e00777308 */ /* 0x000fe20000000800 */
[--C-:B------:R-:W-:Y:S01]  /*b750*/  FFMA.FTZ R17, R17, c[0x0][0x2d0], -R156.reuse ;  /* 0x0000b40011117a23 */ /* 0x100fe2000001089c */
[C---:B---3--:R-:W-:Y:S01]  /*b760*/  HMMA.16816.F32 R4, R120.reuse, R144, R4 ;  /* 0x000000907804723c */ /* 0x048fe20000001804 */
[----:B------:R-:W0:Y:S04]  /*b770*/  LDGDEPBAR ;  /* 0x00000000000079af */ /* 0x000e280000000000 */
[--C-:B------:R-:W-:Y:S03]  /*b780*/  FFMA.FTZ R18, R18, c[0x0][0x2d0], -R3.reuse ;  /* 0x0000b40012127a23 */ /* 0x100fe60000010803 */
[----:B------:R-:W-:Y:S01]  /*b790*/  MUFU.EX2 R118, R47 ;  /* 0x0000002f00767308 */ /* 0x000fe20000000800 */
[C---:B------:R-:W-:Y:S01]  /*b7a0*/  HMMA.16816.F32 R8, R120.reuse, R146, R8 ;  /* 0x000000927808723c */ /* 0x040fe20000001808 */
[----:B------:R-:W3:Y:S02]  /*b7b0*/  LDSM.16.MT88.4 R144, [R200+0x4000] ;  /* 0x00400000c890783b */ /* 0x000ee40000004200 */
[--C-:B------:R-:W-:Y:S02]  /*b7c0*/  FFMA.FTZ R19, R19, c[0x0][0x2d0], -R3.reuse ;  /* 0x0000b40013137a23 */ /* 0x100fe40000010803 */
[C---:B------:R-:W-:Y:S03]  /*b7d0*/  FMUL.FTZ R100, R2.reuse, R100 ;  /* 0x0000006402647220 */ /* 0x040fe60000410000 */
[C---:B-----5:R-:W-:Y:S01]  /*b7e0*/  HMMA.16816.F32 R68, R120.reuse, R148, R68 ;  /* 0x000000947844723c */ /* 0x060fe20000001844 */
[----:B------:R5:W-:Y:S03]  /*b7f0*/  MUFU.EX2 R196, R16 ;  /* 0x0000001000c47308 */ /* 0x000be60000000800 */
[----:B------:R-:W-:Y:S02]  /*b800*/  FMUL.FTZ R101, R2, R101 ;  /* 0x0000006502657220 */ /* 0x000fe40000410000 */
[C---:B------:R-:W-:Y:S02]  /*b810*/  FMUL.FTZ R102, R0.reuse, R102 ;  /* 0x0000006600667220 */ /* 0x040fe40000410000 */
[C---:B------:R-:W-:Y:S01]  /*b820*/  HMMA.16816.F32 R72, R120.reuse, R150, R72 ;  /* 0x000000967848723c */ /* 0x040fe20000001848 */
[----:B------:R-:W3:Y:S02]  /*b830*/  LDSM.16.MT88.4 R148, [R204+0x4000] ;  /* 0x00400000cc94783b */ /* 0x000ee40000004200 */
[----:B------:R1:W1:Y:S01]  /*b840*/  MUFU.EX2 R195, R17 ;  /* 0x0000001100c37308 */ /* 0x0002620000000800 */
[----:B------:R-:W-:Y:S02]  /*b850*/  FMUL.FTZ R103, R0, R103 ;  /* 0x0000006700677220 */ /* 0x000fe40000410000 */
[C---:B------:R-:W-:Y:S02]  /*b860*/  FMUL.FTZ R104, R2.reuse, R104 ;  /* 0x0000006802687220 */ /* 0x040fe40000410000 */
[C---:B------:R-:W-:Y:S04]  /*b870*/  HMMA.16816.F32 R76, R120.reuse, R152, R76 ;  /* 0x00000098784c723c */ /* 0x040fe8000000184c */
[----:B------:R-:W-:Y:S01]  /*b880*/  FMUL.FTZ R105, R2, R105 ;  /* 0x0000006902697220 */ /* 0x000fe20000410000 */
[----:B------:R-:W-:Y:S01]  /*b890*/  MUFU.EX2 R153, R26 ;  /* 0x0000001a00997308 */ /* 0x000fe20000000800 */
[----:B------:R-:W-:Y:S02]  /*b8a0*/  FMUL.FTZ R106, R0, R106 ;  /* 0x0000006a006a7220 */ /* 0x000fe40000410000 */
[C---:B------:R-:W-:Y:S04]  /*b8b0*/  HMMA.16816.F32 R80, R120.reuse, R154, R80 ;  /* 0x0000009a7850723c */ /* 0x040fe80000001850 */
[----:B-----5:R-:W-:Y:S02]  /*b8c0*/  FMUL.FTZ R16, R2, R132 ;  /* 0x0000008402107220 */ /* 0x020fe40000410000 */
[----:B------:R-:W-:Y:S01]  /*b8d0*/  FMUL.FTZ R107, R0, R107 ;  /* 0x0000006b006b7220 */ /* 0x000fe20000410000 */
[----:B------:R-:W-:Y:S01]  /*b8e0*/  MUFU.EX2 R155, R22 ;  /* 0x00000016009b7308 */ /* 0x000fe20000000800 */
[C---:B-1----:R-:W-:Y:S04]  /*b8f0*/  HMMA.16816.F32 R84, R120.reuse, R124, R84 ;  /* 0x0000007c7854723c */ /* 0x042fe80000001854 */
[C---:B------:R-:W-:Y:S02]  /*b900*/  FMUL.FTZ R17, R2.reuse, R133 ;  /* 0x0000008502117220 */ /* 0x040fe40000410000 */
[C---:B------:R-:W-:Y:S02]  /*b910*/  FMUL.FTZ R108, R2.reuse, R108 ;  /* 0x0000006c026c7220 */ /* 0x040fe40000410000 */
[C---:B------:R-:W-:Y:S01]  /*b920*/  HMMA.16816.F32 R88, R120.reuse, R126, R88 ;  /* 0x0000007e7858723c */ /* 0x040fe20000001858 */
[----:B------:R-:W1:Y:S01]  /*b930*/  LDSM.16.MT88.4 R124, [R203+0x4000] ;  /* 0x00400000cb7c783b */ /* 0x000e620000004200 */
[----:B------:R5:W-:Y:S02]  /*b940*/  MUFU.EX2 R154, R23 ;  /* 0x00000017009a7308 */ /* 0x000be40000000800 */
[----:B------:R-:W-:Y:S02]  /*b950*/  FMUL.FTZ R109, R2, R109 ;  /* 0x0000006d026d7220 */ /* 0x000fe40000410000 */
[C---:B------:R-:W-:Y:S02]  /*b960*/  FMUL.FTZ R110, R0.reuse, R110 ;  /* 0x0000006e006e7220 */ /* 0x040fe40000410000 */
[C---:B---3--:R-:W-:Y:S04]  /*b970*/  HMMA.16816.F32 R92, R120.reuse, R144, R92 ;  /* 0x00000090785c723c */ /* 0x048fe8000000185c */
[----:B------:R3:W-:Y:S01]  /*b980*/  MUFU.EX2 R152, R27 ;  /* 0x0000001b00987308 */ /* 0x0007e20000000800 */
[----:B------:R-:W-:Y:S02]  /*b990*/  FMUL.FTZ R111, R0, R111 ;  /* 0x0000006f006f7220 */ /* 0x000fe40000410000 */
[C---:B------:R-:W-:Y:S01]  /*b9a0*/  FMUL.FTZ R112, R2.reuse, R112 ;  /* 0x0000007002707220 */ /* 0x040fe20000410000 */
[C---:B------:R-:W-:Y:S01]  /*b9b0*/  HMMA.16816.F32 R96, R120.reuse, R146, R96 ;  /* 0x000000927860723c */ /* 0x040fe20000001860 */
[----:B------:R-:W3:Y:S03]  /*b9c0*/  LDSM.16.MT88.4 R144, [R200+0x800] ;  /* 0x00080000c890783b */ /* 0x000ee60000004200 */
[----:B------:R-:W-:Y:S02]  /*b9d0*/  FMUL.FTZ R113, R2, R113 ;  /* 0x0000007102717220 */ /* 0x000fe40000410000 */
[----:B------:R3:W-:Y:S01]  /*b9e0*/  MUFU.EX2 R158, R18 ;  /* 0x00000012009e7308 */ /* 0x0007e20000000800 */
[C---:B------:R-:W-:Y:S01]  /*b9f0*/  FMUL.FTZ R114, R0.reuse, R114 ;  /* 0x0000007200727220 */ /* 0x040fe20000410000 */
[C---:B------:R-:W-:Y:S01]  /*ba00*/  HMMA.16816.F32 R12, R120.reuse, R148, R12 ;  /* 0x00000094780c723c */ /* 0x040fe2000000180c */
[----:B-----5:R-:W-:Y:S03]  /*ba10*/  LDSM.16.MT88.4 R20, [R204+0x4800] ;  /* 0x00480000cc14783b */ /* 0x020fe60000004200 */
[----:B------:R-:W-:Y:S02]  /*ba20*/  FMUL.FTZ R115, R0, R115 ;  /* 0x0000007300737220 */ /* 0x000fe40000410000 */
[--C-:B------:R-:W-:Y:S02]  /*ba30*/  FFMA.FTZ R48, R48, c[0x0][0x2d0], -R156.reuse ;  /* 0x0000b40030307a23 */ /* 0x100fe4000001089c */
[C---:B------:R-:W-:Y:S01]  /*ba40*/  HMMA.16816.F32 R100, R120.reuse, R150, R100 ;  /* 0x000000967864723c */ /* 0x040fe20000001864 */
[----:B------:R5:W3:Y:S01]  /*ba50*/  MUFU.EX2 R157, R19 ;  /* 0x00000013009d7308 */ /* 0x000ae20000000800 */
[----:B------:R-:W-:Y:S02]  /*ba60*/  LDSM.16.MT88.4 R148, [R206+0x4800] ;  /* 0x00480000ce94783b */ /* 0x000fe40000004200 */
[--C-:B------:R-:W-:Y:S02]  /*ba70*/  FFMA.FTZ R49, R49, c[0x0][0x2d0], -R156.reuse ;  /* 0x0000b40031317a23 */ /* 0x100fe4000001089c */
[--C-:B------:R-:W-:Y:S02]  /*ba80*/  FFMA.FTZ R50, R50, c[0x0][0x2d0], -R3.reuse ;  /* 0x0000b40032327a23 */ /* 0x100fe40000010803 */
[--C-:B------:R-:W-:Y:S01]  /*ba90*/  FFMA.FTZ R51, R51, c[0x0][0x2d0], -R3.reuse ;  /* 0x0000b40033337a23 */ /* 0x100fe20000010803 */
[C---:B-1----:R-:W-:Y:S01]  /*baa0*/  HMMA.16816.F32 R104, R120.reuse, R124, R104 ;  /* 0x0000007c7868723c */ /* 0x042fe20000001868 */
[----:B---3--:R-:W-:Y:S01]  /*bab0*/  LDSM.16.MT88.4 R24, [R204+0x1000] ;  /* 0x00100000cc18783b */ /* 0x008fe20000004200 */
[----:B------:R-:W-:Y:S01]  /*bac0*/  MUFU.EX2 R48, R48 ;  /* 0x0000003000307308 */ /* 0x000fe20000000800 */
[--C-:B------:R-:W-:Y:S02]  /*bad0*/  FFMA.FTZ R52, R52, c[0x0][0x2d0], -R156.reuse ;  /* 0x0000b40034347a23 */ /* 0x100fe4000001089c */
[----:B------:R-:W-:Y:S02]  /*bae0*/  FMUL.FTZ R18, R0, R134 ;  /* 0x0000008600127220 */ /* 0x000fe40000410000 */
[--C-:B------:R-:W-:Y:S01]  /*baf0*/  FFMA.FTZ R53, R53, c[0x0][0x2d0], -R156.reuse ;  /* 0x0000b40035357a23 */ /* 0x100fe2000001089c */
[C---:B------:R-:W-:Y:S01]  /*bb00*/  HMMA.16816.F32 R108, R120.reuse, R126, R108 ;  /* 0x0000007e786c723c */ /* 0x040fe2000000186c */
[----:B------:R-:W1:Y:S03]  /*bb10*/  LDSM.16.MT88.4 R124, [R204+0x800] ;  /* 0x00080000cc7c783b */ /* 0x000e660000004200 */
[----:B------:R-:W-:Y:S01]  /*bb20*/  MUFU.EX2 R49, R49 ;  /* 0x0000003100317308 */ /* 0x000fe20000000800 */
[--C-:B------:R-:W-:Y:S02]  /*bb30*/  FFMA.FTZ R54, R54, c[0x0][0x2d0], -R3.reuse ;  /* 0x0000b40036367a23 */ /* 0x100fe40000010803 */
[--C-:B------:R-:W-:Y:S02]  /*bb40*/  FFMA.FTZ R55, R55, c[0x0][0x2d0], -R3.reuse ;  /* 0x0000b40037377a23 */ /* 0x100fe40000010803 */
[----:B-----5:R-:W-:Y:S02]  /*bb50*/  FMUL.FTZ R19, R0, R135 ;  /* 0x0000008700137220 */ /* 0x020fe40000410000 */
[----:B------:R-:W3:Y:S01]  /*bb60*/  LDSM.16.MT88.4 R132, [R203+0x800] ;  /* 0x00080000cb84783b */ /* 0x000ee20000004200 */
[--C-:B------:R-:W-:Y:S02]  /*bb70*/  FFMA.FTZ R56, R56, c[0x0][0x2d0], -R156.reuse ;  /* 0x0000b40038387a23 */ /* 0x100fe4000001089c */
[----:B------:R-:W-:Y:S01]  /*bb80*/  MUFU.EX2 R50, R50 ;  /* 0x0000003200327308 */ /* 0x000fe20000000800 */
[--C-:B------:R-:W-:Y:S01]  /*bb90*/  FFMA.FTZ R57, R57, c[0x0][0x2d0], -R156.reuse ;  /* 0x0000b40039397a23 */ /* 0x100fe2000001089c */
[C---:B------:R-:W-:Y:S03]  /*bba0*/  HMMA.16816.F32 R16, R120.reuse, R128, R16 ;  /* 0x000000807810723c */ /* 0x040fe60000001810 */
[--C-:B------:R-:W-:Y:S02]  /*bbb0*/  FFMA.FTZ R58, R58, c[0x0][0x2d0], -R3.reuse ;  /* 0x0000b4003a3a7a23 */ /* 0x100fe40000010803 */
[--C-:B------:R-:W-:Y:S02]  /*bbc0*/  FFMA.FTZ R59, R59, c[0x0][0x2d0], -R3.reuse ;  /* 0x0000b4003b3b7a23 */ /* 0x100fe40000010803 */
[--C-:B------:R-:W-:Y:S01]  /*bbd0*/  FFMA.FTZ R60, R60, c[0x0][0x2d0], -R156.reuse ;  /* 0x0000b4003c3c7a23 */ /* 0x100fe2000001089c */
[----:B------:R-:W-:Y:S01]  /*bbe0*/  HMMA.16816.F32 R112, R120, R130, R112 ;  /* 0x000000827870723c */ /* 0x000fe20000001870 */
[----:B------:R-:W5:Y:S01]  /*bbf0*/  LDSM.16.MT88.4 R128, [R206+0x800] ;  /* 0x00080000ce80783b */ /* 0x000f620000004200 */
[----:B------:R-:W-:Y:S02]  /*bc00*/  MUFU.EX2 R51, R51 ;  /* 0x0000003300337308 */ /* 0x000fe40000000800 */
[--C-:B------:R-:W-:Y:S02]  /*bc10*/  FFMA.FTZ R61, R61, c[0x0][0x2d0], -R156.reuse ;  /* 0x0000b4003d3d7a23 */ /* 0x100fe4000001089c */
[--C-:B------:R-:W-:Y:S01]  /*bc20*/  FFMA.FTZ R64, R64, c[0x0][0x2d0], -R156.reuse ;  /* 0x0000b40040407a23 */ /* 0x100fe2000001089c */
[----:B------:R-:W-:Y:S01]  /*bc30*/  F2FP.PACK_AB R120, R197, R198 ;  /* 0x000000c6c578723e */ /* 0x000fe200000000ff */
[----:B------:R-:W-:Y:S01]  /*bc40*/  FFMA.FTZ R156, R65, c[0x0][0x2d0], -R156 ;  /* 0x0000b400419c7a23 */ /* 0x000fe2000001089c */
[----:B------:R-:W-:Y:S03]  /*bc50*/  F2FP.PACK_AB R121, R159, R160 ;  /* 0x000000a09f79723e */ /* 0x000fe600000000ff */
[----:B------:R-:W-:Y:S01]  /*bc60*/  F2FP.PACK_AB R122, R195, R196 ;  /* 0x000000c4c37a723e */ /* 0x000fe200000000ff */
[----:B------:R-:W-:Y:S01]  /*bc70*/  MUFU.EX2 R52, R52 ;  /* 0x0000003400347308 */ /* 0x000fe20000000800 */
[----:B------:R-:W-:Y:S01]  /*bc80*/  F2FP.PACK_AB R123, R157, R158 ;  /* 0x0000009e9d7b723e */ /* 0x000fe200000000ff */
[--C-:B------:R-:W-:Y:S02]  /*bc90*/  FFMA.FTZ R62, R62, c[0x0][0x2d0], -R3.reuse ;  /* 0x0000b4003e3e7a23 */ /* 0x100fe40000010803 */
[--C-:B------:R-:W-:Y:S02]  /*bca0*/  FFMA.FTZ R63, R63, c[0x0][0x2d0], -R3.reuse ;  /* 0x0000b4003f3f7a23 */ /* 0x100fe40000010803 */
[--C-:B------:R-:W-:Y:S02]  /*bcb0*/  FFMA.FTZ R66, R66, c[0x0][0x2d0], -R3.reuse ;  /* 0x0000b40042427a23 */ /* 0x100fe40000010803 */
[C---:B------:R-:W-:Y:S02]  /*bcc0*/  HMMA.16816.F32 R4, R120.reuse, R144, R4 ;  /* 0x000000907804723c */ /* 0x040fe40000001804 */
[----:B------:R-:W-:Y:S01]  /*bcd0*/  MUFU.EX2 R156, R156 ;  /* 0x0000009c009c7308 */ /* 0x000fe20000000800 */
[----:B------:R-:W-:Y:S05]  /*bce0*/  FFMA.FTZ R3, R67, c[0x0][0x2d0], -R3 ;  /* 0x0000b40043037a23 */ /* 0x000fea0000010803 */
[C---:B------:R-:W-:Y:S01]  /*bcf0*/  HMMA.16816.F32 R8, R120.reuse, R146, R8 ;  /* 0x000000927808723c */ /* 0x040fe20000001808 */
[----:B------:R-:W5:Y:S03]  /*bd00*/  LDSM.16.MT88.4 R144, [R200+0x4800] ;  /* 0x00480000c890783b */ /* 0x000f660000004200 */
[----:B------:R-:W-:Y:S01]  /*bd10*/  MUFU.EX2 R53, R53 ;  /* 0x0000003500357308 */ /* 0x000fe20000000800 */
[----:B----4-:R-:W-:Y:S03]  /*bd20*/  FFMA.FTZ R2, R2, R234, R230 ;  /* 0x000000ea02027223 */ /* 0x010fe600000100e6 */
[C---:B-1----:R-:W-:Y:S04]  /*bd30*/  HMMA.16816.F32 R68, R120.reuse, R124, R68 ;  /* 0x0000007c7844723c */ /* 0x042fe80000001844 */
[----:B------:R-:W-:Y:S02]  /*bd40*/  FADD.FTZ R2, R231, R2 ;  /* 0x00000002e7027221 */ /* 0x000fe40000010000 */
[----:B------:R-:W-:Y:S02]  /*bd50*/  MUFU.EX2 R54, R54 ;  /* 0x0000003600367308 */ /* 0x000fe40000000800 */
[C---:B------:R-:W-:Y:S01]  /*bd60*/  HMMA.16816.F32 R72, R120.reuse, R126, R72 ;  /* 0x0000007e7848723c */ /* 0x040fe20000001848 */
[----:B------:R-:W1:Y:S03]  /*bd70*/  LDSM.16.MT88.4 R124, [R203+0x4800] ;  /* 0x00480000cb7c783b */ /* 0x000e660000004200 */
[----:B------:R-:W-:Y:S02]  /*bd80*/  FADD.FTZ R2, R199, R2 ;  /* 0x00000002c7027221 */ /* 0x000fe40000010000 */
[----:B--2---:R-:W-:Y:S02]  /*bd90*/  FFMA.FTZ R0, R0, R233, R163 ;  /* 0x000000e900007223 */ /* 0x004fe400000100a3 */
[C---:B---3--:R-:W-:Y:S01]  /*bda0*/  HMMA.16816.F32 R76, R120.reuse, R132, R76 ;  /* 0x00000084784c723c */ /* 0x048fe2000000184c */
        /* <DEDUP_REMOVED lines=8> */
[C---:B-----5:R-:W-:Y:S04]  /*be30*/  HMMA.16816.F32 R84, R120.reuse, R128, R84 ;  /* 0x000000807854723c */ /* 0x060fe80000001854 */
        /* <DEDUP_REMOVED lines=12> */
[----:B------:R-:W3:Y:S03]  /*bf00*/  MUFU.EX2 R146, R30 ;  /* 0x0000001e00927308 */ /* 0x000ee60000000800 */
[----:B------:R-:W-:Y:S02]  /*bf10*/  FADD.FTZ R2, R194, R2 ;  /* 0x00000002c2027221 */ /* 0x000fe40000010000 */
[----:B------:R-:W-:Y:S02]  /*bf20*/  FADD.FTZ R0, R158, R0 ;  /* 0x000000009e007221 */ /* 0x000fe40000010000 */
[C---:B------:R-:W-:Y:S03]  /*bf30*/  HMMA.16816.F32 R12, R120.reuse, R20, R12 ;  /* 0x00000014780c723c */ /* 0x040fe6000000180c */
[----:B------:R4:W-:Y:S01]  /*bf40*/  MUFU.EX2 R145, R31 ;  /* 0x0000001f00917308 */ /* 0x0009e20000000800 */
[----:B------:R-:W-:Y:S02]  /*bf50*/  FADD.FTZ R2, R193, R2 ;  /* 0x00000002c1027221 */ /* 0x000fe40000010000 */
[----:B------:R-:W-:Y:S01]  /*bf60*/  FADD.FTZ R0, R157, R0 ;  /* 0x000000009d007221 */ /* 0x000fe20000010000 */
[----:B------:R-:W-:Y:S01]  /*bf70*/  F2FP.PACK_AB R20, R193, R194 ;  /* 0x000000c2c114723e */ /* 0x000fe200000000ff */
[C---:B------:R-:W-:Y:S04]  /*bf80*/  HMMA.16816.F32 R100, R120.reuse, R22, R100 ;  /* 0x000000167864723c */ /* 0x040fe80000001864 */
[----:B------:R-:W-:Y:S01]  /*bf90*/  F2FP.PACK_AB R21, R154, R155 ;  /* 0x0000009b9a15723e */ /* 0x000fe200000000ff */
[----:B------:R-:W-:Y:S01]  /*bfa0*/  MUFU.EX2 R144, R34 ;  /* 0x0000002200907308 */ /* 0x000fe20000000800 */
[----:B------:R-:W-:Y:S01]  /*bfb0*/  FADD.FTZ R2, R192, R2 ;  /* 0x00000002c0027221 */ /* 0x000fe20000010000 */
[C---:B------:R-:W-:Y:S01]  /*bfc0*/  F2FP.PACK_AB R22, R171.reuse, R192 ;  /* 0x000000c0ab16723e */ /* 0x040fe200000000ff */
[C---:B-1----:R-:W-:Y:S04]  /*bfd0*/  HMMA.16816.F32 R104, R120.reuse, R124, R104 ;  /* 0x0000007c7868723c */ /* 0x042fe80000001868 */
[----:B------:R-:W-:Y:S01]  /*bfe0*/  F2FP.PACK_AB R23, R152, R153 ;  /* 0x000000999817723e */ /* 0x000fe200000000ff */
[----:B------:R-:W-:Y:S02]  /*bff0*/  FADD.FTZ R2, R171, R2 ;  /* 0x00000002ab027221 */ /* 0x000fe40000010000 */
[----:B------:R-:W-:Y:S01]  /*c000*/  MUFU.EX2 R147, R41 ;  /* 0x0000002900937308 */ /* 0x000fe20000000800 */
[C---:B------:R-:W-:Y:S01]  /*c010*/  HMMA.16816.F32 R108, R120.reuse, R126, R108 ;  /* 0x0000007e786c723c */ /* 0x040fe2000000186c */
[----:B------:R-:W1:Y:S03]  /*c020*/  LDSM.16.MT88.4 R124, [R203+0x1000] ;  /* 0x00100000cb7c783b */ /* 0x000e660000004200 */
[----:B------:R-:W-:Y:S02]  /*c030*/  FADD.FTZ R2, R170, R2 ;  /* 0x00000002aa027221 */ /* 0x000fe40000010000 */
[----:B------:R-:W-:Y:S02]  /*c040*/  FADD.FTZ R0, R155, R0 ;  /* 0x000000009b007221 */ /* 0x000fe40000010000 */
[C---:B------:R-:W-:Y:S01]  /*c050*/  HMMA.16816.F32 R16, R120.reuse, R148, R16 ;  /* 0x000000947810723c */ /* 0x040fe20000001810 */
[----:B----4-:R-:W-:Y:S01]  /*c060*/  LDSM.16.MT88.4 R28, [R203+0x5000] ;  /* 0x00500000cb1c783b */ /* 0x010fe20000004200 */
[----:B------:R-:W-:Y:S02]  /*c070*/  MUFU.EX2 R149, R36 ;  /* 0x0000002400957308 */ /* 0x000fe40000000800 */
[----:B------:R-:W-:Y:S02]  /*c080*/  FADD.FTZ R2, R169, R2 ;  /* 0x00000002a9027221 */ /* 0x000fe40000010000 */
[----:B------:R-:W-:Y:S02]  /*c090*/  FADD.FTZ R0, R154, R0 ;  /* 0x000000009a007221 */ /* 0x000fe40000010000 */
[----:B------:R-:W-:Y:S01]  /*c0a0*/  HMMA.16816.F32 R112, R120, R150, R112 ;  /* 0x000000967870723c */ /* 0x000fe20000001870 */
[----:B------:R-:W4:Y:S03]  /*c0b0*/  LDSM.16.MT88.4 R120, [R206+0x1000] ;  /* 0x00100000ce78783b */ /* 0x000f260000004200 */
[----:B------:R-:W5:Y:S01]  /*c0c0*/  MUFU.EX2 R151, R32 ;  /* 0x0000002000977308 */ /* 0x000f620000000800 */
[----:B------:R-:W-:Y:S03]  /*c0d0*/  FADD.FTZ R0, R153, R0 ;  /* 0x0000000099007221 */ /* 0x000fe60000010000 */
[C---:B--2---:R-:W-:Y:S05]  /*c0e0*/  HMMA.16816.F32 R4, R20.reuse, R132, R4 ;  /* 0x000000841404723c */ /* 0x044fea0000001804 */
[----:B------:R-:W-:Y:S01]  /*c0f0*/  FADD.FTZ R0, R152, R0 ;  /* 0x0000000098007221 */ /* 0x000fe20000010000 */
[----:B------:R-:W2:Y:S02]  /*c100*/  MUFU.EX2 R150, R33 ;  /* 0x0000002100967308 */ /* 0x000ea40000000800 */
[C---:B------:R-:W-:Y:S01]  /*c110*/  HMMA.16816.F32 R8, R20.reuse, R134, R8 ;  /* 0x000000861408723c */ /* 0x040fe20000001808 */
[----:B------:R-:W-:Y:S03]  /*c120*/  LDSM.16.MT88.4 R132, [R204+0x1800] ;  /* 0x00180000cc84783b */ /* 0x000fe60000004200 */
[----:B---3--:R-:W-:Y:S04]  /*c130*/  FADD.FTZ R0, R146, R0 ;  /* 0x0000000092007221 */ /* 0x008fe80000010000 */
[C---:B------:R-:W-:Y:S01]  /*c140*/  HMMA.16816.F32 R68, R20.reuse, R24, R68 ;  /* 0x000000181444723c */ /* 0x040fe20000001844 */
[----:B------:R-:W-:Y:S03]  /*c150*/  MUFU.EX2 R148, R40 ;  /* 0x0000002800947308 */ /* 0x000fe60000000800 */
[----:B-----5:R-:W-:Y:S02]  /*c160*/  FADD.FTZ R2, R151, R2 ;  /* 0x0000000297027221 */ /* 0x020fe40000010000 */
[----:B------:R-:W-:Y:S02]  /*c170*/  FADD.FTZ R0, R145, R0 ;  /* 0x0000000091007221 */ /* 0x000fe40000010000 */
[C---:B------:R-:W-:Y:S01]  /*c180*/  HMMA.16816.F32 R72, R20.reuse, R26, R72 ;  /* 0x0000001a1448723c */ /* 0x040fe20000001848 */
[----:B------:R-:W3:Y:S02]  /*c190*/  LDSM.16.MT88.4 R24, [R204+0x5000] ;  /* 0x00500000cc18783b */ /* 0x000ee40000004200 */
[----:B------:R-:W-:Y:S01]  /*c1a0*/  MUFU.EX2 R59, R59 ;  /* 0x0000003b003b7308 */ /* 0x000fe20000000800 */
[----:B------:R-:W-:Y:S02]  /*c1b0*/  FADD.FTZ R0, R144, R0 ;  /* 0x0000000090007221 */ /* 0x000fe40000010000 */
[----:B--2---:R-:W-:Y:S02]  /*c1c0*/  FADD.FTZ R2, R150, R2 ;  /* 0x0000000296027221 */ /* 0x004fe40000010000 */
[C---:B-1----:R-:W-:Y:S04]  /*c1d0*/  HMMA.16816.F32 R76, R20.reuse, R124, R76 ;  /* 0x0000007c144c723c */ /* 0x042fe8000000184c */
[----:B------:R-:W-:Y:S01]  /*c1e0*/  FADD.FTZ R2, R149, R2 ;  /* 0x0000000295027221 */ /* 0x000fe20000010000 */
[----:B------:R-:W-:Y:S03]  /*c1f0*/  MUFU.EX2 R60, R60 ;  /* 0x0000003c003c7308 */ /* 0x000fe60000000800 */
[C---:B------:R-:W-:Y:S01]  /*c200*/  HMMA.16816.F32 R80, R20.reuse, R126, R80 ;  /* 0x0000007e1450723c */ /* 0x040fe20000001850 */
[----:B------:R-:W1:Y:S06]  /*c210*/  LDSM.16.MT88.4 R124, [R206+0x5000] ;  /* 0x00500000ce7c783b */ /* 0x000e6c0000004200 */
[----:B------:R-:W-:Y:S01]  /*c220*/  MUFU.EX2 R61, R61 ;  /* 0x0000003d003d7308 */ /* 0x000fe20000000800 */
[C---:B----4-:R-:W-:Y:S08]  /*c230*/  HMMA.16816.F32 R84, R20.reuse, R120, R84 ;  /* 0x000000781454723c */ /* 0x050ff00000001854 */
[C---:B------:R-:W-:Y:S01]  /*c240*/  HMMA.16816.F32 R88, R20.reuse, R122, R88 ;  /* 0x0000007a1458723c */ /* 0x040fe20000001858 */
[----:B------:R-:W2:Y:S01]  /*c250*/  LDSM.16.MT88.4 R120, [R200+0x1800] ;  /* 0x00180000c878783b */ /* 0x000ea20000004200 */
[----:B------:R-:W-:Y:S06]  /*c260*/  MUFU.EX2 R62, R62 ;  /* 0x0000003e003e7308 */ /* 0x000fec0000000800 */
[C---:B------:R-:W-:Y:S04]  /*c270*/  HMMA.16816.F32 R92, R20.reuse, R128, R92 ;  /* 0x00000080145c723c */ /* 0x040fe8000000185c */
[----:B------:R-:W-:Y:S04]  /*c280*/  MUFU.EX2 R129, R38 ;  /* 0x0000002600817308 */ /* 0x000fe80000000800 */
[C---:B------:R-:W-:Y:S06]  /*c290*/  HMMA.16816.F32 R96, R20.reuse, R130, R96 ;  /* 0x000000821460723c */ /* 0x040fec0000001860 */
[----:B------:R4:W5:Y:S02]  /*c2a0*/  MUFU.EX2 R130, R35 ;  /* 0x0000002300827308 */ /* 0x0009640000000800 */
[C---:B---3--:R-:W-:Y:S08]  /*c2b0*/  HMMA.16816.F32 R12, R20.reuse, R24, R12 ;  /* 0x00000018140c723c */ /* 0x048ff0000000180c */
[C---:B------:R-:W-:Y:S01]  /*c2c0*/  HMMA.16816.F32 R100, R20.reuse, R26, R100 ;  /* 0x0000001a1464723c */ /* 0x040fe20000001864 */
[----:B------:R-:W-:Y:S01]  /*c2d0*/  LDSM.16.MT88.4 R24, [R206+0x1800] ;  /* 0x00180000ce18783b */ /* 0x000fe20000004200 */
[----:B------:R-:W3:Y:S06]  /*c2e0*/  MUFU.EX2 R131, R37 ;  /* 0x0000002500837308 */ /* 0x000eec0000000800 */
[C---:B------:R-:W-:Y:S04]  /*c2f0*/  HMMA.16816.F32 R104, R20.reuse, R28, R104 ;  /* 0x0000001c1468723c */ /* 0x040fe80000001868 */
[----:B------:R-:W2:Y:S01]  /*c300*/  MUFU.EX2 R128, R39 ;  /* 0x0000002700807308 */ /* 0x000ea20000000800 */
[----:B----4-:R-:W4:Y:S01]  /*c310*/  LDSM.16.MT88.4 R32, [R203+0x1800] ;  /* 0x00180000cb20783b */ /* 0x010f220000004200 */
[----:B-----5:R-:W-:Y:S02]  /*c320*/  FADD.FTZ R0, R130, R0 ;  /* 0x0000000082007221 */ /* 0x020fe40000010000 */
[C---:B------:R-:W-:Y:S04]  /*c330*/  HMMA.16816.F32 R108, R20.reuse, R30, R108 ;  /* 0x0000001e146c723c */ /* 0x040fe8000000186c */
[----:B------:R-:W-:Y:S01]  /*c340*/  FADD.FTZ R0, R129, R0 ;  /* 0x0000000081007221 */ /* 0x000fe20000010000 */
[----:B------:R-:W5:Y:S01]  /*c350*/  LDSM.16.MT88.4 R28, [R200+0x5800] ;  /* 0x00580000c81c783b */ /* 0x000f620000004200 */
[----:B------:R-:W-:Y:S02]  /*c360*/  MUFU.EX2 R63, R63 ;  /* 0x0000003f003f7308 */ /* 0x000fe40000000800 */
[C---:B-1----:R-:W-:Y:S04]  /*c370*/  HMMA.16816.F32 R16, R20.reuse, R124, R16 ;  /* 0x0000007c1410723c */ /* 0x042fe80000001810 */
[----:B---3--:R-:W-:Y:S04]  /*c380*/  FADD.FTZ R2, R131, R2 ;  /* 0x0000000283027221 */ /* 0x008fe80000010000 */
[----:B------:R-:W-:Y:S01]  /*c390*/  HMMA.16816.F32 R112, R20, R126, R112 ;  /* 0x0000007e1470723c */ /* 0x000fe20000001870 */
[----:B------:R-:W-:Y:S01]  /*c3a0*/  LDSM.16.MT88.4 R124, [R200+0x3800] ;  /* 0x00380000c87c783b */ /* 0x000fe20000004200 */
[----:B------:R-:W-:Y:S02]  /*c3b0*/  MUFU.EX2 R64, R64 ;  /* 0x0000004000407308 */ /* 0x000fe40000000800 */
[----:B------:R-:W-:Y:S02]  /*c3c0*/  FADD.FTZ R2, R148, R2 ;  /* 0x0000000294027221 */ /* 0x000fe40000010000 */
[----:B--2---:R-:W-:Y:S01]  /*c3d0*/  FADD.FTZ R0, R128, R0 ;  /* 0x0000000080007221 */ /* 0x004fe20000010000 */
[----:B------:R-:W-:Y:S01]  /*c3e0*/  F2FP.PACK_AB R20, R169, R170 ;  /* 0x000000aaa914723e */ /* 0x000fe200000000ff */
[----:B------:R-:W-:Y:S01]  /*c3f0*/  FADD.FTZ R2, R147, R2 ;  /* 0x0000000293027221 */ /* 0x000fe20000010000 */
[----:B------:R-:W-:Y:S01]  /*c400*/  F2FP.PACK_AB R21, R145, R146 ;  /* 0x000000929115723e */ /* 0x000fe200000000ff */
[----:B------:R-:W-:Y:S02]  /*c410*/  LDSM.16.MT88.4 R36, [R204+0x2000] ;  /* 0x00200000cc24783b */ /* 0x000fe40000004200 */
[----:B------:R-:W-:Y:S02]  /*c420*/  F2FP.PACK_AB R22, R150, R151 ;  /* 0x000000979616723e */ /* 0x000fe400000000ff */
[----:B------:R-:W-:Y:S07]  /*c430*/  F2FP.PACK_AB R23, R130, R144 ;  /* 0x000000908217723e */ /* 0x000fee00000000ff */
[C---:B------:R-:W-:Y:S08]  /*c440*/  HMMA.16816.F32 R4, R20.reuse, R120, R4 ;  /* 0x000000781404723c */ /* 0x040ff00000001804 */
[C---:B------:R-:W-:Y:S01]  /*c450*/  HMMA.16816.F32 R8, R20.reuse, R122, R8 ;  /* 0x0000007a1408723c */ /* 0x040fe20000001808 */
[----:B------:R-:W1:Y:S07]  /*c460*/  LDSM.16.MT88.4 R120, [R204+0x5800] ;  /* 0x00580000cc78783b */ /* 0x000e6e0000004200 */
[C---:B------:R-:W-:Y:S01]  /*c470*/  HMMA.16816.F32 R68, R20.reuse, R132, R68 ;  /* 0x000000841444723c */ /* 0x040fe20000001844 */
[----:B------:R-:W2:Y:S07]  /*c480*/  MUFU.EX2 R133, R42 ;  /* 0x0000002a00857308 */ /* 0x000eae0000000800 */
[C---:B------:R-:W-:Y:S03]  /*c490*/  HMMA.16816.F32 R72, R20.reuse, R134, R72 ;  /* 0x000000861448723c */ /* 0x040fe60000001848 */
[----:B------:R3:W1:Y:S05]  /*c4a0*/  MUFU.EX2 R132, R43 ;  /* 0x0000002b00847308 */ /* 0x00066a0000000800 */
[C---:B----4-:R-:W-:Y:S05]  /*c4b0*/  HMMA.16816.F32 R76, R20.reuse, R32, R76 ;  /* 0x00000020144c723c */ /* 0x050fea000000184c */
[----:B------:R-:W4:Y:S03]  /*c4c0*/  MUFU.EX2 R135, R44 ;  /* 0x0000002c00877308 */ /* 0x000f260000000800 */
[C---:B------:R-:W-:Y:S01]  /*c4d0*/  HMMA.16816.F32 R80, R20.reuse, R34, R80 ;  /* 0x000000221450723c */ /* 0x040fe20000001850 */
[----:B------:R-:W5:Y:S03]  /*c4e0*/  LDSM.16.MT88.4 R32, [R203+0x5800] ;  /* 0x00580000cb20783b */ /* 0x000f660000004200 */
[----:B--2---:R-:W-:Y:S03]  /*c4f0*/  FADD.FTZ R0, R133, R0 ;  /* 0x0000000085007221 */ /* 0x004fe60000010000 */
[----:B------:R2:W2:Y:S01]  /*c500*/  MUFU.EX2 R134, R45 ;  /* 0x0000002d00867308 */ /* 0x0004a20000000800 */
[C---:B------:R-:W-:Y:S01]  /*c510*/  HMMA.16816.F32 R84, R20.reuse, R24, R84 ;  /* 0x000000181454723c */ /* 0x040fe20000001854 */
[----:B---3--:R-:W-:Y:S03]  /*c520*/  LDSM.16.MT88.4 R40, [R203+0x2000] ;  /* 0x00200000cb28783b */ /* 0x008fe60000004200 */
[----:B-1----:R-:W-:Y:S04]  /*c530*/  FADD.FTZ R0, R132, R0 ;  /* 0x0000000084007221 */ /* 0x002fe80000010000 */
[C---:B------:R-:W-:Y:S01]  /*c540*/  HMMA.16816.F32 R88, R20.reuse, R26, R88 ;  /* 0x0000001a1458723c */ /* 0x040fe20000001858 */
[----:B------:R-:W1:Y:S03]  /*c550*/  LDSM.16.MT88.4 R24, [R206+0x5800] ;  /* 0x00580000ce18783b */ /* 0x000e660000004200 */
[----:B------:R-:W-:Y:S02]  /*c560*/  FADD.FTZ R0, R119, R0 ;  /* 0x0000000077007221 */ /* 0x000fe40000010000 */
[----:B----4-:R-:W-:Y:S02]  /*c570*/  FADD.FTZ R2, R135, R2 ;  /* 0x0000000287027221 */ /* 0x010fe40000010000 */
[C---:B-----5:R-:W-:Y:S04]  /*c580*/  HMMA.16816.F32 R92, R20.reuse, R28, R92 ;  /* 0x0000001c145c723c */ /* 0x060fe8000000185c */
[----:B------:R-:W-:Y:S01]  /*c590*/  FADD.FTZ R0, R118, R0 ;  /* 0x0000000076007221 */ /* 0x000fe20000010000 */
[----:B--2---:R-:W-:Y:S03]  /*c5a0*/  LDSM.16.MT88.4 R44, [R203+0x2800] ;  /* 0x00280000cb2c783b */ /* 0x004fe60000004200 */
[C---:B------:R-:W-:Y:S04]  /*c5b0*/  HMMA.16816.F32 R96, R20.reuse, R30, R96 ;  /* 0x0000001e1460723c */ /* 0x040fe80000001860 */
[----:B------:R-:W-:Y:S02]  /*c5c0*/  FADD.FTZ R0, R50, R0 ;  /* 0x0000000032007221 */ /* 0x000fe40000010000 */
[----:B------:R-:W-:Y:S01]  /*c5d0*/  FADD.FTZ R2, R134, R2 ;  /* 0x0000000286027221 */ /* 0x000fe20000010000 */
[----:B------:R-:W2:Y:S01]  /*c5e0*/  LDSM.16.MT88.4 R28, [R200+0x2000] ;  /* 0x00200000c81c783b */ /* 0x000ea20000004200 */
        /* <DEDUP_REMOVED lines=10> */
[----:B------:R-:W-:Y:S03]  /*c690*/  LDSM.16.MT88.4 R32, [R204+0x6000] ;  /* 0x00600000cc20783b */ /* 0x000fe60000004200 */
[----:B------:R-:W-:Y:S02]  /*c6a0*/  FADD.FTZ R0, R58, R0 ;  /* 0x000000003a007221 */ /* 0x000fe40000010000 */
[----:B------:R-:W-:Y:S02]  /*c6b0*/  FADD.FTZ R2, R53, R2 ;  /* 0x0000000235027221 */ /* 0x000fe40000010000 */
[C---:B-1----:R-:W-:Y:S04]  /*c6c0*/  HMMA.16816.F32 R16, R20.reuse, R24, R16 ;  /* 0x000000181410723c */ /* 0x042fe80000001810 */
[----:B------:R-:W-:Y:S04]  /*c6d0*/  FADD.FTZ R2, R56, R2 ;  /* 0x0000000238027221 */ /* 0x000fe80000010000 */
[----:B------:R-:W-:Y:S01]  /*c6e0*/  HMMA.16816.F32 R112, R20, R26, R112 ;  /* 0x0000001a1470723c */ /* 0x000fe20000001870 */
[----:B------:R-:W1:Y:S03]  /*c6f0*/  LDSM.16.MT88.4 R24, [R206+0x2000] ;  /* 0x00200000ce18783b */ /* 0x000e660000004200 */
[----:B------:R-:W-:Y:S03]  /*c700*/  FADD.FTZ R2, R57, R2 ;  /* 0x0000000239027221 */ /* 0x000fe60000010000 */
[----:B------:R-:W-:Y:S02]  /*c710*/  F2FP.PACK_AB R20, R131, R149 ;  /* 0x000000958314723e */ /* 0x000fe400000000ff */
[----:B------:R-:W-:Y:S03]  /*c720*/  F2FP.PACK_AB R21, R128, R129 ;  /* 0x000000818015723e */ /* 0x000fe600000000ff */
[----:B------:R-:W-:Y:S02]  /*c730*/  F2FP.PACK_AB R22, R147, R148 ;  /* 0x000000949316723e */ /* 0x000fe400000000ff */
[----:B------:R-:W-:Y:S07]  /*c740*/  F2FP.PACK_AB R23, R132, R133 ;  /* 0x000000858417723e */ /* 0x000fee00000000ff */
[C---:B--2---:R-:W-:Y:S08]  /*c750*/  HMMA.16816.F32 R4, R20.reuse, R28, R4 ;  /* 0x0000001c1404723c */ /* 0x044ff00000001804 */
[C---:B------:R-:W-:Y:S01]  /*c760*/  HMMA.16816.F32 R8, R20.reuse, R30, R8 ;  /* 0x0000001e1408723c */ /* 0x040fe20000001808 */
[----:B------:R-:W2:Y:S07]  /*c770*/  LDSM.16.MT88.4 R28, [R200+0x6000] ;  /* 0x00600000c81c783b */ /* 0x000eae0000004200 */
[C---:B------:R-:W-:Y:S08]  /*c780*/  HMMA.16816.F32 R68, R20.reuse, R36, R68 ;  /* 0x000000241444723c */ /* 0x040ff00000001844 */
[C---:B------:R-:W-:Y:S01]  /*c790*/  HMMA.16816.F32 R72, R20.reuse, R38, R72 ;  /* 0x000000261448723c */ /* 0x040fe20000001848 */
[----:B------:R-:W3:Y:S07]  /*c7a0*/  LDSM.16.MT88.4 R36, [R203+0x6000] ;  /* 0x00600000cb24783b */ /* 0x000eee0000004200 */
[C---:B------:R-:W-:Y:S08]  /*c7b0*/  HMMA.16816.F32 R76, R20.reuse, R40, R76 ;  /* 0x00000028144c723c */ /* 0x040ff0000000184c */
        /* <DEDUP_REMOVED lines=10> */
[----:B------:R-:W5:Y:S07]  /*c860*/  LDSM.16.MT88.4 R32, [R206+0x2800] ;  /* 0x00280000ce20783b */ /* 0x000f6e0000004200 */
[C---:B---3--:R-:W-:Y:S08]  /*c870*/  HMMA.16816.F32 R104, R20.reuse, R36, R104 ;  /* 0x000000241468723c */ /* 0x048ff00000001868 */
[C---:B------:R-:W-:Y:S01]  /*c880*/  HMMA.16816.F32 R108, R20.reuse, R38, R108 ;  /* 0x00000026146c723c */ /* 0x040fe2000000186c */
[----:B------:R-:W3:Y:S07]  /*c890*/  LDSM.16.MT88.4 R36, [R200+0x6800] ;  /* 0x00680000c824783b */ /* 0x000eee0000004200 */
[C---:B----4-:R-:W-:Y:S08]  /*c8a0*/  HMMA.16816.F32 R16, R20.reuse, R40, R16 ;  /* 0x000000281410723c */ /* 0x050ff00000001810 */
[----:B------:R-:W-:Y:S01]  /*c8b0*/  HMMA.16816.F32 R112, R20, R42, R112 ;  /* 0x0000002a1470723c */ /* 0x000fe20000001870 */
[----:B------:R-:W-:Y:S06]  /*c8c0*/  LDSM.16.MT88.4 R40, [R206+0x3000] ;  /* 0x00300000ce28783b */ /* 0x000fec0000004200 */
[----:B------:R-:W-:Y:S02]  /*c8d0*/  F2FP.PACK_AB R20, R134, R135 ;  /* 0x000000878614723e */ /* 0x000fe400000000ff */
[----:B------:R-:W-:Y:S03]  /*c8e0*/  F2FP.PACK_AB R21, R118, R119 ;  /* 0x000000777615723e */ /* 0x000fe600000000ff */
[----:B------:R-:W-:Y:S02]  /*c8f0*/  F2FP.PACK_AB R22, R49, R48 ;  /* 0x000000303116723e */ /* 0x000fe400000000ff */
[----:B------:R-:W-:Y:S02]  /*c900*/  F2FP.PACK_AB R23, R51, R50 ;  /* 0x000000323317723e */ /* 0x000fe400000000ff */
[----:B------:R-:W-:Y:S02]  /*c910*/  MOV R119, R116 ;  /* 0x0000007400777202 */ /* 0x000fe40000000f00 */
[----:B------:R-:W-:Y:S03]  /*c920*/  MOV R118, R117 ;  /* 0x0000007500767202 */ /* 0x000fe60000000f00 */
        /* <DEDUP_REMOVED lines=9> */
[C---:B-----5:R-:W-:Y:S08]  /*c9c0*/  HMMA.16816.F32 R84, R20.reuse, R32, R84 ;  /* 0x000000201454723c */ /* 0x060ff00000001854 */
[C---:B------:R-:W-:Y:S01]  /*c9d0*/  HMMA.16816.F32 R88, R20.reuse, R34, R88 ;  /* 0x000000221458723c */ /* 0x040fe20000001858 */
[----:B------:R-:W4:Y:S07]  /*c9e0*/  LDSM.16.MT88.4 R32, [R206+0x6800] ;  /* 0x00680000ce20783b */ /* 0x000f2e0000004200 */
[C---:B---3--:R-:W-:Y:S08]  /*c9f0*/  HMMA.16816.F32 R92, R20.reuse, R36, R92 ;  /* 0x00000024145c723c */ /* 0x048ff0000000185c */
[C---:B------:R-:W-:Y:S01]  /*ca00*/  HMMA.16816.F32 R96, R20.reuse, R38, R96 ;  /* 0x000000261460723c */ /* 0x040fe20000001860 */
[----:B------:R-:W-:Y:S07]  /*ca10*/  LDSM.16.MT88.4 R36, [R203+0x3000] ;  /* 0x00300000cb24783b */ /* 0x000fee0000004200 */
[C---:B-1----:R-:W-:Y:S08]  /*ca20*/  HMMA.16816.F32 R12, R20.reuse, R24, R12 ;  /* 0x00000018140c723c */ /* 0x042ff0000000180c */
[C---:B------:R-:W-:Y:S01]  /*ca30*/  HMMA.16816.F32 R100, R20.reuse, R26, R100 ;  /* 0x0000001a1464723c */ /* 0x040fe20000001864 */
[----:B------:R-:W1:Y:S07]  /*ca40*/  LDSM.16.MT88.4 R24, [R200+0x3000] ;  /* 0x00300000c818783b */ /* 0x000e6e0000004200 */
[C---:B--2---:R-:W-:Y:S08]  /*ca50*/  HMMA.16816.F32 R104, R20.reuse, R28, R104 ;  /* 0x0000001c1468723c */ /* 0x044ff00000001868 */
[C---:B------:R-:W-:Y:S01]  /*ca60*/  HMMA.16816.F32 R108, R20.reuse, R30, R108 ;  /* 0x0000001e146c723c */ /* 0x040fe2000000186c */
[----:B------:R-:W2:Y:S07]  /*ca70*/  LDSM.16.MT88.4 R28, [R204+0x3000] ;  /* 0x00300000cc1c783b */ /* 0x000eae0000004200 */
[C---:B----4-:R-:W-:Y:S08]  /*ca80*/  HMMA.16816.F32 R16, R20.reuse, R32, R16 ;  /* 0x000000201410723c */ /* 0x050ff00000001810 */
[----:B------:R-:W-:Y:S01]  /*ca90*/  HMMA.16816.F32 R112, R20, R34, R112 ;  /* 0x000000221470723c */ /* 0x000fe20000001870 */
[----:B------:R-:W3:Y:S06]  /*caa0*/  LDSM.16.MT88.4 R32, [R200+0x7000] ;  /* 0x00700000c820783b */ /* 0x000eec0000004200 */
[----:B------:R-:W-:Y:S02]  /*cab0*/  F2FP.PACK_AB R20, R53, R52 ;  /* 0x000000343514723e */ /* 0x000fe400000000ff */
[----:B------:R-:W-:Y:S03]  /*cac0*/  F2FP.PACK_AB R21, R55, R54 ;  /* 0x000000363715723e */ /* 0x000fe600000000ff */
[----:B------:R-:W-:Y:S02]  /*cad0*/  F2FP.PACK_AB R22, R57, R56 ;  /* 0x000000383916723e */ /* 0x000fe400000000ff */
[C---:B------:R-:W-:Y:S07]  /*cae0*/  F2FP.PACK_AB R23, R59.reuse, R58 ;  /* 0x0000003a3b17723e */ /* 0x040fee00000000ff */
[C---:B-1----:R-:W-:Y:S08]  /*caf0*/  HMMA.16816.F32 R4, R20.reuse, R24, R4 ;  /* 0x000000181404723c */ /* 0x042ff00000001804 */
[C---:B------:R-:W-:Y:S01]  /*cb00*/  HMMA.16816.F32 R8, R20.reuse, R26, R8 ;  /* 0x0000001a1408723c */ /* 0x040fe20000001808 */
[----:B------:R-:W1:Y:S07]  /*cb10*/  LDSM.16.MT88.4 R24, [R203+0x7000] ;  /* 0x00700000cb18783b */ /* 0x000e6e0000004200 */
[C---:B--2---:R-:W-:Y:S08]  /*cb20*/  HMMA.16816.F32 R68, R20.reuse, R28, R68 ;  /* 0x0000001c1444723c */ /* 0x044ff00000001844 */
[C---:B------:R-:W-:Y:S01]  /*cb30*/  HMMA.16816.F32 R72, R20.reuse, R30, R72 ;  /* 0x0000001e1448723c */ /* 0x040fe20000001848 */
[----:B------:R-:W2:Y:S07]  /*cb40*/  LDSM.16.MT88.4 R28, [R206+0x7000] ;  /* 0x00700000ce1c783b */ /* 0x000eae0000004200 */
[C---:B------:R-:W-:Y:S01]  /*cb50*/  HMMA.16816.F32 R76, R20.reuse, R36, R76 ;  /* 0x00000024144c723c */ /* 0x040fe2000000184c */
[----:B------:R4:W-:Y:S07]  /*cb60*/  MUFU.EX2 R36, R3 ;  /* 0x0000000300247308 */ /* 0x0009ee0000000800 */
[C---:B------:R-:W-:Y:S03]  /*cb70*/  HMMA.16816.F32 R80, R20.reuse, R38, R80 ;  /* 0x000000261450723c */ /* 0x040fe60000001850 */
[----:B------:R-:W5:Y:S05]  /*cb80*/  MUFU.EX2 R37, R66 ;  /* 0x0000004200257308 */ /* 0x000f6a0000000800 */
[C---:B------:R-:W-:Y:S08]  /*cb90*/  HMMA.16816.F32 R84, R20.reuse, R40, R84 ;  /* 0x000000281454723c */ /* 0x040ff00000001854 */
[C---:B------:R-:W-:Y:S04]  /*cba0*/  HMMA.16816.F32 R88, R20.reuse, R42, R88 ;  /* 0x0000002a1458723c */ /* 0x040fe80000001858 */
[----:B----4-:R-:W-:Y:S02]  /*cbb0*/  FADD.FTZ R3, R59, R0 ;  /* 0x000000003b037221 */ /* 0x010fe40000010000 */
[----:B------:R-:W-:Y:S02]  /*cbc0*/  FADD.FTZ R0, R60, R2 ;  /* 0x000000023c007221 */ /* 0x000fe40000010000 */
[C---:B---3--:R-:W-:Y:S04]  /*cbd0*/  HMMA.16816.F32 R92, R20.reuse, R32, R92 ;  /* 0x00000020145c723c */ /* 0x048fe8000000185c */
        /* <DEDUP_REMOVED lines=8> */
[----:B-----5:R-:W-:Y:S02]  /*cc60*/  FADD.FTZ R0, R37, R3 ;  /* 0x0000000325007221 */ /* 0x020fe40000010000 */
[C---:B------:R-:W-:Y:S01]  /*cc70*/  HMMA.16816.F32 R100, R20.reuse, R46, R100 ;  /* 0x0000002e1464723c */ /* 0x040fe20000001864 */
[----:B------:R-:W-:Y:S03]  /*cc80*/  STL [R1], R2 ;  /* 0x0000000201007387 */ /* 0x000fe60000100800 */
[----:B------:R-:W-:Y:S04]  /*cc90*/  FADD.FTZ R0, R36, R0 ;  /* 0x0000000024007221 */ /* 0x000fe80000010000 */
[C---:B-1----:R-:W-:Y:S01]  /*cca0*/  HMMA.16816.F32 R104, R20.reuse, R24, R104 ;  /* 0x000000181468723c */ /* 0x042fe20000001868 */
[----:B------:R-:W-:Y:S07]  /*ccb0*/  STL [R1+0x10], R0 ;  /* 0x0000100001007387 */ /* 0x000fee0000100800 */
[C---:B------:R-:W-:Y:S01]  /*ccc0*/  HMMA.16816.F32 R108, R20.reuse, R26, R108 ;  /* 0x0000001a146c723c */ /* 0x040fe2000000186c */
[----:B------:R-:W1:Y:S07]  /*ccd0*/  LDSM.16.MT88.4 R24, [R203+0x3800] ;  /* 0x00380000cb18783b */ /* 0x000e6e0000004200 */
[C---:B--2---:R-:W-:Y:S08]  /*cce0*/  HMMA.16816.F32 R16, R20.reuse, R28, R16 ;  /* 0x0000001c1410723c */ /* 0x044ff00000001810 */
[----:B------:R-:W-:Y:S01]  /*ccf0*/  HMMA.16816.F32 R112, R20, R30, R112 ;  /* 0x0000001e1470723c */ /* 0x000fe20000001870 */
[----:B------:R-:W2:Y:S06]  /*cd00*/  LDSM.16.MT88.4 R28, [R206+0x3800] ;  /* 0x00380000ce1c783b */ /* 0x000eac0000004200 */
[----:B------:R-:W-:Y:S02]  /*cd10*/  F2FP.PACK_AB R20, R61, R60 ;  /* 0x0000003c3d14723e */ /* 0x000fe400000000ff */
[----:B------:R-:W-:Y:S03]  /*cd20*/  F2FP.PACK_AB R21, R63, R62 ;  /* 0x0000003e3f15723e */ /* 0x000fe600000000ff */
[----:B------:R-:W-:Y:S02]  /*cd30*/  F2FP.PACK_AB R22, R156, R64 ;  /* 0x000000409c16723e */ /* 0x000fe400000000ff */
[----:B------:R-:W-:Y:S07]  /*cd40*/  F2FP.PACK_AB R23, R36, R37 ;  /* 0x000000252417723e */ /* 0x000fee00000000ff */
[C---:B------:R-:W-:Y:S01]  /*cd50*/  HMMA.16816.F32 R120, R20.reuse, R124, R4 ;  /* 0x0000007c1478723c */ /* 0x040fe20000001804 */
[----:B------:R-:W4:Y:S07]  /*cd60*/  LDSM.16.MT88.4 R4, [R200+0x7800] ;  /* 0x00780000c804783b */ /* 0x000f2e0000004200 */
[C---:B------:R-:W-:Y:S01]  /*cd70*/  HMMA.16816.F32 R124, R20.reuse, R126, R8 ;  /* 0x0000007e147c723c */ /* 0x040fe20000001808 */
[----:B------:R-:W5:Y:S07]  /*cd80*/  LDSM.16.MT88.4 R8, [R204+0x7800] ;  /* 0x00780000cc08783b */ /* 0x000f6e0000004200 */
        /* <DEDUP_REMOVED lines=8> */
[C---:B------:R-:W-:Y:S01]  /*ce10*/  HMMA.16816.F32 R96, R20.reuse, R6, R96 ;  /* 0x000000061460723c */ /* 0x040fe20000001860 */
[----:B------:R-:W2:Y:S07]  /*ce20*/  LDSM.16.MT88.4 R4, [R206+0x7800] ;  /* 0x00780000ce04783b */ /* 0x000eae0000004200 */
[C---:B-----5:R-:W-:Y:S08]  /*ce30*/  HMMA.16816.F32 R128, R20.reuse, R8, R12 ;  /* 0x000000081480723c */ /* 0x060ff0000000180c */
[C---:B------:R-:W-:Y:S08]  /*ce40*/  HMMA.16816.F32 R100, R20.reuse, R10, R100 ;  /* 0x0000000a1464723c */ /* 0x040ff00000001864 */
[C---:B-1----:R-:W-:Y:S08]  /*ce50*/  HMMA.16816.F32 R104, R20.reuse, R24, R104 ;  /* 0x000000181468723c */ /* 0x042ff00000001868 */
[C---:B------:R-:W-:Y:S08]  /*ce60*/  HMMA.16816.F32 R108, R20.reuse, R26, R108 ;  /* 0x0000001a146c723c */ /* 0x040ff0000000186c */
[C---:B--2---:R-:W-:Y:S08]  /*ce70*/  HMMA.16816.F32 R132, R20.reuse, R4, R16 ;  /* 0x000000041484723c */ /* 0x044ff00000001810 */
[----:B------:R-:W-:Y:S01]  /*ce80*/  HMMA.16816.F32 R112, R20, R6, R112 ;  /* 0x000000061470723c */ /* 0x000fe20000001870 */
[----:B------:R-:W-:-:S07]  /*ce90*/  @P1 BRA `(.L_x_446) ;  /* 0xffffcb6000001947 */ /* 0x000fce000383ffff */
.L_x_445:
[----:B------:R-:W-:Y:S07]  /*cea0*/  @!UPT UIADD3 URZ, URZ, URZ, URZ ;  /* 0x0000003f3f3ff290 */ /* 0x000fee000fffe03f */
[----:B------:R-:W-:Y:S02]  /*ceb0*/  MOV R7, 0x1f ;  /* 0x0000001f00077802 */ /* 0x000fe40000000f00 */
[----:B------:R-:W-:Y:S01]  /*cec0*/  MOV R6, 0xffffffff ;  /* 0xffffffff00067802 */ /* 0x000fe20000000f00 */
[----:B------:R-:W-:Y:S06]  /*ced0*/  BRA.DIV ~URZ, `(.L_x_447) ;  /* 0x000021327f007947 */ /* 0x000fec000b800000 */
[----:B------:R-:W2:Y:S04]  /*cee0*/  LDL R0, [R1] ;  /* 0x0000000001007983 */ /* 0x000ea80000100800 */
[----:B--2---:R1:W2:Y:S02]  /*cef0*/  SHFL.BFLY PT, R4, R0, 0x2, 0x1f ;  /* 0x0c401f0000047f89 */ /* 0x0042a400000e0000 */
.L_x_479:
[----:B-1----:R-:W3:Y:S02]  /*cf00*/  LDL.LU R0, [R1] ;  /* 0x0000000001007983 */ /* 0x002ee40000300800 */
[----:B--23--:R-:W-:Y:S01]  /*cf10*/  FADD.FTZ R4, R4, R0 ;  /* 0x0000000004047221 */ /* 0x00cfe20000010000 */
[----:B------:R-:W-:Y:S05]  /*cf20*/  BRA.DIV ~URZ, `(.L_x_448) ;  /* 0x000021427f007947 */ /* 0x000fea000b800000 */
[----:B------:R-:W2:Y:S04]  /*cf30*/  LDL.LU R5, [R1+0x10] ;  /* 0x0000100001057983 */ /* 0x000ea80000300800 */
[----:B------:R-:W1:Y:S02]  /*cf40*/  SHFL.BFLY PT, R2, R4, 0x1, 0x1f ;  /* 0x0c201f0004027f89 */ /* 0x000e6400000e0000 */
[----:B-1----:R-:W-:-:S02]  /*cf50*/  FADD.FTZ R4, R4, R2 ;  /* 0x0000000204047221 */ /* 0x002fc40000010000 */
[----:B--2---:R-:W1:Y:S02]  /*cf60*/  SHFL.BFLY PT, R0, R5, 0x2, 0x1f ;  /* 0x0c401f0005007f89 */ /* 0x004e6400000e0000 */
[----:B-1----:R-:W-:-:S05]  /*cf70*/  FADD.FTZ R0, R0, R5 ;  /* 0x0000000500007221 */ /* 0x002fca0000010000 */
[----:B------:R1:W2:Y:S02]  /*cf80*/  SHFL.BFLY PT, R3, R0, 0x1, 0x1f ;  /* 0x0c201f0000037f89 */ /* 0x0002a400000e0000 */
.L_x_480:
[----:B------:R-:W-:Y:S01]  /*cf90*/  FSETP.NE.FTZ.AND P1, PT, R4, RZ, PT ;  /* 0x000000ff0400720b */ /* 0x000fe20003f35000 */
[----:B--2---:R-:W-:Y:S01]  /*cfa0*/  FADD.FTZ R3, R3, R0 ;  /* 0x0000000003037221 */ /* 0x004fe20000010000 */
[----:B------:R-:W-:Y:S02]  /*cfb0*/  MOV R2, RZ ;  /* 0x000000ff00027202 */ /* 0x000fe40000000f00 */
[----:B-1----:R-:W-:Y:S02]  /*cfc0*/  MOV R0, RZ ;  /* 0x000000ff00007202 */ /* 0x002fe40000000f00 */
[----:B------:R-:W-:Y:S02]  /*cfd0*/  FSETP.NE.FTZ.AND P0, PT, R3, RZ, PT ;  /* 0x000000ff0300720b */ /* 0x000fe40003f15000 */
[----:B------:R-:W-:Y:S02]  /*cfe0*/  MOV R35, 0x1 ;  /* 0x0000000100237802 */ /* 0x000fe40000000f00 */
[----:B------:R-:W-:-:S02]  /*cff0*/  MOV R34, 0xff800000 ;  /* 0xff80000000227802 */ /* 0x000fc40000000f00 */
[----:B------:R-:W-:Y:S01]  /*d000*/  MOV R33, 0xff800000 ;  /* 0xff80000000217802 */ /* 0x000fe20000000f00 */
[----:B------:R-:W1:Y:S01]  /*d010*/  @P1 MUFU.RCP R2, R4 ;  /* 0x0000000400021308 */ /* 0x000e620000001000 */
[----:B------:R-:W-:-:S05]  /*d020*/  @P1 MOV R5, 0x3f317218 ;  /* 0x3f31721800051802 */ /* 0x000fca0000000f00 */
[----:B------:R-:W-:Y:S02]  /*d030*/  @P1 FMUL.FTZ R5, R5, c[0x0][0x2d0] ;  /* 0x0000b40005051a20 */ /* 0x000fe40000410000 */
[----:B------:R-:W2:Y:S01]  /*d040*/  @P1 MUFU.LG2 R4, R4 ;  /* 0x0000000400041308 */ /* 0x000ea20000000c00 */
[----:B-1----:R-:W-:-:S07]  /*d050*/  FMUL.FTZ R120, R2, R120 ;  /* 0x0000007802787220 */ /* 0x002fce0000410000 */
[----:B------:R-:W1:Y:S01]  /*d060*/  @P0 MUFU.RCP R0, R3 ;  /* 0x0000000300000308 */ /* 0x000e620000001000 */
[C---:B------:R-:W-:Y:S02]  /*d070*/  FMUL.FTZ R32, R2.reuse, R121 ;  /* 0x0000007902207220 */ /* 0x040fe40000410000 */
[C---:B------:R-:W-:Y:S02]  /*d080*/  FMUL.FTZ R124, R2.reuse, R124 ;  /* 0x0000007c027c7220 */ /* 0x040fe40000410000 */
[----:B------:R-:W-:Y:S02]  /*d090*/  FMUL.FTZ R30, R2, R125 ;  /* 0x0000007d021e7220 */ /* 0x000fe40000410000 */
[----:B--2---:R-:W-:Y:S02]  /*d0a0*/  @P1 FMUL.FTZ R7, R4, 0.69314718246459960938 ;  /* 0x3f31721804071820 */ /* 0x004fe40000410000 */
        /* <DEDUP_REMOVED lines=27> */
[----:B------:R-:W-:Y:S02]  /*d260*/  FMUL.FTZ R113, R2, R113 ;  /* 0x0000007102717220 */ /* 0x000fe40000410000 */
[----:B------:R2:W3:Y:S01]  /*d270*/  @P0 MUFU.LG2 R2, R3 ;  /* 0x0000000300020308 */ /* 0x0004e20000000c00 */
[----:B------:R-:W-:Y:S02]  /*d280*/  @P1 FFMA.FTZ R34, R5, R117, R7 ;  /* 0x0000007505221223 */ /* 0x000fe40000010007 */
[C---:B-1----:R-:W-:Y:S02]  /*d290*/  FMUL.FTZ R122, R0.reuse, R122 ;  /* 0x0000007a007a7220 */ /* 0x042fe40000410000 */
[C---:B------:R-:W-:Y:S02]  /*d2a0*/  FMUL.FTZ R31, R0.reuse, R123 ;  /* 0x0000007b001f7220 */ /* 0x040fe40000410000 */
[----:B------:R-:W-:-:S02]  /*d2b0*/  FMUL.FTZ R126, R0, R126 ;  /* 0x0000007e007e7220 */ /* 0x000fc40000410000 */
[C---:B------:R-:W-:Y:S02]  /*d2c0*/  FMUL.FTZ R29, R0.reuse, R127 ;  /* 0x0000007f001d7220 */ /* 0x040fe40000410000 */
[C---:B------:R-:W-:Y:S02]  /*d2d0*/  FMUL.FTZ R70, R0.reuse, R70 ;  /* 0x0000004600467220 */ /* 0x040fe40000410000 */
[C---:B------:R-:W-:Y:S02]  /*d2e0*/  FMUL.FTZ R27, R0.reuse, R71 ;  /* 0x00000047001b7220 */ /* 0x040fe40000410000 */
[----:B------:R-:W-:Y:S01]  /*d2f0*/  FMUL.FTZ R74, R0, R74 ;  /* 0x0000004a004a7220 */ /* 0x000fe20000410000 */
[----:B--2---:R-:W-:Y:S01]  /*d300*/  @P0 MOV R3, 0x3f317218 ;  /* 0x3f31721800030802 */ /* 0x004fe20000000f00 */
[----:B---3--:R-:W-:Y:S02]  /*d310*/  @P0 FMUL.FTZ R2, R2, 0.69314718246459960938 ;  /* 0x3f31721802020820 */ /* 0x008fe40000410000 */
[----:B------:R-:W-:-:S02]  /*d320*/  FMUL.FTZ R25, R0, R75 ;  /* 0x0000004b00197220 */ /* 0x000fc40000410000 */
[----:B------:R-:W-:Y:S02]  /*d330*/  @P0 FMUL.FTZ R3, R3, c[0x0][0x2d0] ;  /* 0x0000b40003030a20 */ /* 0x000fe40000410000 */
        /* <DEDUP_REMOVED lines=24> */
[----:B------:R-:W-:Y:S01]  /*d4c0*/  PRMT R0, R35, 0x7610, R0 ;  /* 0x0000761023007816 */ /* 0x000fe20000000000 */
[----:B------:R-:W-:Y:S02]  /*d4d0*/  @P0 FFMA.FTZ R33, R3, R116, R2 ;  /* 0x0000007403210223 */ /* 0x000fe40000010002 */
.L_x_440:
[----:B-1----:R1:W5:Y:S01]  /*d4e0*/  LDL R39, [R1+0x4c] ;  /* 0x00004c0001277983 */ /* 0x0023620000100800 */
[----:B------:R-:W-:Y:S03]  /*d4f0*/  BSSY B0, `(.L_x_449) ;  /* 0x0000012000007945 */ /* 0x000fe60003800000 */
[----:B------:R-:W2:Y:S02]  /*d500*/  S2R R38, SR_TID.X ;  /* 0x0000000000267919 */ /* 0x000ea40000002100 */
[----:B--2---:R-:W-:-:S13]  /*d510*/  LOP3.LUT P4, RZ, R38, 0xff, RZ, 0xc0, !PT ;  /* 0x000000ff26ff7812 */ /* 0x004fda000788c0ff */
[----:B------:R-:W-:Y:S05]  /*d520*/  @P4 BRA `(.L_x_450) ;  /* 0x000000e000004947 */ /* 0x000fea0003800000 */
[----:B-1----:R-:W1:Y:S01]  /*d530*/  S2R R35, SR_LANEID ;  /* 0x0000000000237919 */ /* 0x002e620000000000 */
[----:B------:R-:W-:Y:S01]  /*d540*/  VOTEU.ANY UR4, UPT, PT ;  /* 0x0000000000047886 */ /* 0x000fe200038e0100 */
[----:B------:R-:W-:Y:S01]  /*d550*/  IMAD.MOV.U32 R36, RZ, RZ, c[0x0][0x580] ;  /* 0x00016000ff247624 */ /* 0x000fe200078e00ff */
[----:B------:R-:W1:Y:S01]  /*d560*/  FLO.U32 R3, UR4 ;  /* 0x0000000400037d00 */ /* 0x000e6200080e0000 */
[----:B------:R-:W-:-:S07]  /*d570*/  IMAD.MOV.U32 R37, RZ, RZ, c[0x0][0x584] ;  /* 0x00016100ff257624 */ /* 0x000fce00078e00ff */
[----:B------:R-:W2:Y:S01]  /*d580*/  POPC R2, UR4 ;  /* 0x0000000400027d09 */ /* 0x000ea20008000000 */
[----:B-1----:R-:W-:-:S13]  /*d590*/  ISETP.EQ.U32.AND P0, PT, R3, R35, PT ;  /* 0x000000230300720c */ /* 0x002fda0003f02070 */
[----:B--2---:R-:W2:Y:S04]  /*d5a0*/  @P0 ATOMG.E.ADD.STRONG.GPU PT, R2, [R36.64], R2 ;  /* 0x00000002240209a8 */ /* 0x004ea800081ee1c6 */
[----:B------:R-:W1:Y:S04]  /*d5b0*/  S2R R35, SR_LTMASK ;  /* 0x0000000000237919 */ /* 0x000e680000003900 */
[----:B--2---:R1:W2:Y:S02]  /*d5c0*/  SHFL.IDX PT, R3, R2, R3, 0x1f ;  /* 0x00001f0302037589 */ /* 0x0042a400000e0000 */
[----:B-1----:R-:W-:-:S06]  /*d5d0*/  LOP3.LUT R2, R35, UR4, RZ, 0xc0, !PT ;  /* 0x0000000423027c12 */ /* 0x002fcc000f8ec0ff */
[----:B------:R-:W2:Y:S02]  /*d5e0*/  POPC R2, R2 ;  /* 0x0000000200027309 */ /* 0x000ea40000000000 */
[----:B--2--5:R-:W-:-:S05]  /*d5f0*/  IADD3 R39, R3, c[0x0][0xc], R2 ;  /* 0x0000030003277a10 */ /* 0x024fca0007ffe002 */
[----:B------:R1:W-:Y:S02]  /*d600*/  STL [R1+0x4c], R39 ;  /* 0x00004c2701007387 */ /* 0x0003e40000100800 */
.L_x_450:
[----:B-1----:R-:W-:Y:S05]  /*d610*/  BSYNC B0 ;  /* 0x0000000000007941 */ /* 0x002fea0003800000 */
.L_x_449:
[----:B------:R-:W-:Y:S01]  /*d620*/  PRMT R0, R0, 0x9910, RZ ;  /* 0x0000991000007816 */ /* 0x000fe200000000ff */
[----:B------:R-:W-:Y:S01]  /*d630*/  BSSY B1, `(.L_x_451) ;  /* 0x0000189000017945 */ /* 0x000fe20003800000 */
[----:B-----5:R-:W-:Y:S02]  /*d640*/  IMAD.MOV.U32 R40, RZ, RZ, R39 ;  /* 0x000000ffff287224 */ /* 0x020fe400078e0027 */
[----:B------:R-:W-:Y:S01]  /*d650*/  ISETP.NE.AND P0, PT, R0, RZ, PT ;  /* 0x000000ff0000720c */ /* 0x000fe20003f05270 */
[----:B------:R-:W-:-:S12]  /*d660*/  IMAD.MOV.U32 R41, RZ, RZ, -0x1 ;  /* 0xffffffffff297424 */ /* 0x000fd800078e00ff */
[----:B------:R-:W-:Y:S05]  /*d670*/  @!P0 BRA `(.L_x_452) ;  /* 0x00000ed000008947 */ /* 0x000fea0003800000 */
[----:B------:R-:W2:Y:S04]  /*d680*/  LDL R45, [R1+0x50] ;  /* 0x00005000012d7983 */ /* 0x000ea80000100800 */
[----:B------:R-:W3:Y:S04]  /*d690*/  LDL R44, [R1+0x54] ;  /* 0x00005400012c7983 */ /* 0x000ee80000100800 */
[----:B------:R-:W4:Y:S04]  /*d6a0*/  LDL R43, [R1+0x5c] ;  /* 0x00005c00012b7983 */ /* 0x000f280000100800 */
[----:B------:R-:W5:Y:S04]  /*d6b0*/  LDL R42, [R1+0x58] ;  /* 0x00005800012a7983 */ /* 0x000f680000100800 */
[----:B------:R-:W4:Y:S04]  /*d6c0*/  LDL R39, [R1+0x6c] ;  /* 0x00006c0001277983 */ /* 0x000f280000100800 */
[----:B------:R-:W5:Y:S04]  /*d6d0*/  LDL R37, [R1+0x64] ;  /* 0x0000640001257983 */ /* 0x000f680000100800 */
[----:B------:R-:W5:Y:S04]  /*d6e0*/  LDL R36, [R1+0x68] ;  /* 0x0000680001247983 */ /* 0x000f680000100800 */
[----:B------:R-:W5:Y:S01]  /*d6f0*/  LDL R35, [R1+0x60] ;  /* 0x0000600001237983 */ /* 0x000f620000100800 */
[----:B------:R-:W-:Y:S01]  /*d700*/  WARPSYNC 0xffffffff ;  /* 0xffffffff00007948 */ /* 0x000fe20003800000 */
[----:B------:R-:W-:-:S02]  /*d710*/  F2FP.PACK_AB R32, R32, R120 ;  /* 0x000000782020723e */ /* 0x000fc400000000ff */
[----:B------:R-:W-:Y:S01]  /*d720*/  BAR.SYNC.DEFER_BLOCKING 0x1, 0x100 ;  /* 0x0044000000007b1d */ /* 0x000fe20000010000 */
        /* <DEDUP_REMOVED lines=30> */
[----:B------:R-:W-:Y:S01]  /*d910*/  F2FP.PACK_AB R0, R115, R114 ;  /* 0x000000727300723e */ /* 0x000fe200000000ff */
[----:B--2---:R1:W-:Y:S04]  /*d920*/  STS [R45], R32 ;  /* 0x000000202d007388 */ /* 0x0043e80000000800 */
[----:B------:R1:W-:Y:S04]  /*d930*/  STS [R45+0x400], R31 ;  /* 0x0004001f2d007388 */ /* 0x0003e80000000800 */
[----:B---3--:R1:W-:Y:S04]  /*d940*/  STS [R44], R30 ;  /* 0x0000001e2c007388 */ /* 0x0083e80000000800 */
[----:B------:R1:W-:Y:S04]  /*d950*/  STS [R44+0x400], R29 ;  /* 0x0004001d2c007388 */ /* 0x0003e80000000800 */
[----:B----4-:R1:W-:Y:S04]  /*d960*/  STS [R43], R28 ;  /* 0x0000001c2b007388 */ /* 0x0103e80000000800 */
[----:B------:R1:W-:Y:S04]  /*d970*/  STS [R43+0x400], R27 ;  /* 0x0004001b2b007388 */ /* 0x0003e80000000800 */
[----:B-----5:R1:W-:Y:S04]  /*d980*/  STS [R42], R26 ;  /* 0x0000001a2a007388 */ /* 0x0203e80000000800 */
[----:B------:R1:W-:Y:S04]  /*d990*/  STS [R42+0x400], R25 ;  /* 0x000400192a007388 */ /* 0x0003e80000000800 */
[----:B------:R1:W-:Y:S04]  /*d9a0*/  STS [R39], R24 ;  /* 0x0000001827007388 */ /* 0x0003e80000000800 */
[----:B------:R1:W-:Y:S04]  /*d9b0*/  STS [R39+0x400], R23 ;  /* 0x0004001727007388 */ /* 0x0003e80000000800 */
[----:B------:R1:W-:Y:S04]  /*d9c0*/  STS [R37], R22 ;  /* 0x0000001625007388 */ /* 0x0003e80000000800 */
[----:B------:R1:W-:Y:S04]  /*d9d0*/  STS [R37+0x400], R21 ;  /* 0x0004001525007388 */ /* 0x0003e80000000800 */
[----:B------:R1:W-:Y:S04]  /*d9e0*/  STS [R36], R20 ;  /* 0x0000001424007388 */ /* 0x0003e80000000800 */
[----:B------:R1:W-:Y:S04]  /*d9f0*/  STS [R36+0x400], R19 ;  /* 0x0004001324007388 */ /* 0x0003e80000000800 */
[----:B------:R1:W-:Y:S04]  /*da00*/  STS [R35], R18 ;  /* 0x0000001223007388 */ /* 0x0003e80000000800 */
[----:B------:R1:W-:Y:S04]  /*da10*/  STS [R35+0x400], R17 ;  /* 0x0004001123007388 */ /* 0x0003e80000000800 */
        /* <DEDUP_REMOVED lines=16> */
[----:B------:R-:W-:Y:S06]  /*db20*/  BAR.SYNC.DEFER_BLOCKING 0x1, 0x100 ;  /* 0x0044000000007b1d */ /* 0x000fec0000010000 */
[----:B------:R-:W-:Y:S05]  /*db30*/  BRA.CONV ~URZ, `(.L_x_453) ;  /* 0x000000737f007947 */ /* 0x000fea000b800000 */
[----:B-1----:R-:W-:Y:S01]  /*db40*/  SHF.R.S32.HI R8, RZ, 0x1f, R38 ;  /* 0x0000001fff087819 */ /* 0x002fe20000011426 */
[----:B------:R-:W-:Y:S01]  /*db50*/  IMAD.MOV.U32 R7, RZ, RZ, RZ ;  /* 0x000000ffff077224 */ /* 0x000fe200078e00ff */
[----:B------:R-:W-:Y:S01]  /*db60*/  MOV R9, 0xdbb0 ;  /* 0x0000dbb000097802 */ /* 0x000fe20000000f00 */
[----:B------:R-:W-:Y:S01]  /*db70*/  IMAD.MOV.U32 R4, RZ, RZ, 0x1f ;  /* 0x0000001fff047424 */ /* 0x000fe200078e00ff */
[----:B------:R-:W-:-:S04]  /*db80*/  LEA.HI R8, R8, R38, RZ, 0x7 ;  /* 0x0000002608087211 */ /* 0x000fc800078f38ff */
[----:B------:R-:W-:Y:S02]  /*db90*/  SHF.R.S32.HI R8, RZ, 0x7, R8 ;  /* 0x00000007ff087819 */ /* 0x000fe40000011408 */
[----:B------:R-:W-:Y:S05]  /*dba0*/  CALL.REL.NOINC `($__internal_1_$__cuda_sm70_shflsync_idx_p) ;  /* 0x000019a000007944 */ /* 0x000fea0003c00000 */
.L_x_453:
[----:B-1----:R-:W2:Y:S04]  /*dbb0*/  LDL R2, [R1+0x40] ;  /* 0x0000400001027983 */ /* 0x002ea80000100800 */
[----:B------:R-:W3:Y:S04]  /*dbc0*/  LDL R15, [R1+0x70] ;  /* 0x00007000010f7983 */ /* 0x000ee80000100800 */
[----:B------:R-:W4:Y:S04]  /*dbd0*/  LDL.LU R11, [R1+0x38] ;  /* 0x00003800010b7983 */ /* 0x000f280000300800 */
[----:B------:R-:W2:Y:S04]  /*dbe0*/  LDL.LU R12, [R1+0x3c] ;  /* 0x00003c00010c7983 */ /* 0x000ea80000300800 */
[----:B------:R-:W2:Y:S01]  /*dbf0*/  LDL.LU R14, [R1+0x34] ;  /* 0x00003400010e7983 */ /* 0x000ea20000300800 */
[----:B------:R-:W-:-:S03]  /*dc00*/  IMAD.MOV.U32 R0, RZ, RZ, 0x1 ;  /* 0x00000001ff007424 */ /* 0x000fc600078e00ff */
[----:B------:R-:W3:Y:S02]  /*dc10*/  LDL R13, [R1+0x78] ;  /* 0x00007800010d7983 */ /* 0x000ee40000100800 */
[----:B------:R-:W-:Y:S02]  /*dc20*/  ISETP.NE.AND P1, PT, R0, c[0x0][0x4e8], PT ;  /* 0x00013a0000007a0c */ /* 0x000fe40003f25270 */
[----:B------:R1:W5:Y:S04]  /*dc30*/  LDL.64 R44, [R1+0x8] ;  /* 0x00000800012c7983 */ /* 0x0003680000100a00 */
[----:B------:R1:W5:Y:S04]  /*dc40*/  LDL R43, [R1+0x48] ;  /* 0x00004800012b7983 */ /* 0x0003680000100800 */
[----:B------:R1:W5:Y:S04]  /*dc50*/  LDL R42, [R1+0x30] ;  /* 0x00003000012a7983 */ /* 0x0003680000100800 */
[----:B------:R-:W1:Y:S01]  /*dc60*/  S2R R16, SR_TID.X ;  /* 0x0000000000107919 */ /* 0x000e620000002100 */
[----:B------:R-:W-:-:S02]  /*dc70*/  ULDC UR5, c[0x0][0x4e8] ;  /* 0x00013a0000057ab9 */ /* 0x000fc40000000800 */
[----:B------:R-:W-:Y:S02]  /*dc80*/  ULDC UR4, c[0x0][0x388] ;  /* 0x0000e20000047ab9 */ /* 0x000fe40000000800 */
[----:B------:R-:W-:Y:S01]  /*dc90*/  UIMAD UR4, UR5, UR4, URZ ;  /* 0x00000004050472a4 */ /* 0x000fe2000f8e023f */
[----:B------:R-:W-:Y:S01]  /*dca0*/  BSSY B0, `(.L_x_454) ;  /* 0x000005d000007945 */ /* 0x000fe20003800000 */
[----:B----4-:R-:W-:Y:S02]  /*dcb0*/  SHF.R.S32.HI R5, RZ, 0x1f, R11 ;  /* 0x0000001fff057819 */ /* 0x010fe4000001140b */
[----:B--2---:R-:W-:-:S03]  /*dcc0*/  IADD3 R4, R2, R14, RZ ;  /* 0x0000000e02047210 */ /* 0x004fc60007ffe0ff */
[----:B------:R-:W-:Y:S02]  /*dcd0*/  IMAD R6, R5, c[0x0][0x490], RZ ;  /* 0x0001240005067a24 */ /* 0x000fe400078e02ff */
[----:B------:R-:W-:-:S04]  /*dce0*/  @P1 IMAD.HI.U32 R7, R4, c[0x0][0x4ec], RZ ;  /* 0x00013b0004071a27 */ /* 0x000fc800078e00ff */
[----:B------:R-:W-:-:S04]  /*dcf0*/  IMAD.WIDE.U32 R2, R11, c[0x0][0x490], RZ ;  /* 0x000124000b027a25 */ /* 0x000fc800078e00ff */
[----:B------:R-:W-:Y:S02]  /*dd00*/  IMAD R6, R11, c[0x0][0x494], R6 ;  /* 0x000125000b067a24 */ /* 0x000fe400078e0206 */
[----:B------:R-:W-:Y:S01]  /*dd10*/  IMAD.MOV.U32 R0, RZ, RZ, R4 ;  /* 0x000000ffff007224 */ /* 0x000fe200078e0004 */
[----:B------:R-:W-:Y:S02]  /*dd20*/  @P1 SHF.R.U32.HI R0, RZ, c[0x0][0x4f0], R7 ;  /* 0x00013c00ff001a19 */ /* 0x000fe40000011607 */
[----:B------:R-:W-:Y:S02]  /*dd30*/  IADD3 R3, R3, R6, RZ ;  /* 0x0000000603037210 */ /* 0x000fe40007ffe0ff */
[----:B------:R-:W-:Y:S01]  /*dd40*/  SHF.R.S32.HI R10, RZ, 0x1f, R12 ;  /* 0x0000001fff0a7819 */ /* 0x000fe2000001140c */
[----:B------:R-:W-:Y:S02]  /*dd50*/  IMAD.MOV R8, RZ, RZ, -R0 ;  /* 0x000000ffff087224 */ /* 0x000fe400078e0a00 */
[----:B------:R-:W-:-:S04]  /*dd60*/  IMAD.WIDE.U32 R6, R12, c[0x0][0x498], R2 ;  /* 0x000126000c067a25 */ /* 0x000fc800078e0002 */
[----:B------:R-:W-:Y:S02]  /*dd70*/  IMAD R9, R10, c[0x0][0x498], RZ ;  /* 0x000126000a097a24 */ /* 0x000fe400078e02ff */
[----:B------:R-:W-:Y:S01]  /*dd80*/  IMAD R2, R8, c[0x0][0x4e8], R4 ;  /* 0x00013a0008027a24 */ /* 0x000fe200078e0204 */
[----:B------:R-:W-:Y:S01]  /*dd90*/  SHF.R.S32.HI R8, RZ, 0x1f, R0 ;  /* 0x0000001fff087819 */ /* 0x000fe20000011400 */
[----:B------:R-:W-:Y:S01]  /*dda0*/  IMAD R3, R12, c[0x0][0x49c], R9 ;  /* 0x000127000c037a24 */ /* 0x000fe200078e0209 */
[----:B------:R-:W-:Y:S02]  /*ddb0*/  IADD3 R4, P0, R0, R6, RZ ;  /* 0x0000000600047210 */ /* 0x000fe40007f1e0ff */
[----:B------:R-:W-:Y:S01]  /*ddc0*/  SHF.R.S32.HI R9, RZ, 0x1f, R2 ;  /* 0x0000001fff097819 */ /* 0x000fe20000011402 */
[----:B------:R-:W-:Y:S01]  /*ddd0*/  IMAD R0, R5, c[0x0][0x3e8], RZ ;  /* 0x0000fa0005007a24 */ /* 0x000fe200078e02ff */
[----:B------:R-:W-:Y:S02]  /*dde0*/  IADD3.X R5, R8, R7, R3, P0, !PT ;  /* 0x0000000708057210 */ /* 0x000fe400007fe403 */
[----:B---3--:R-:W-:Y:S01]  /*ddf0*/  IADD3 R6, R15, R14, RZ ;  /* 0x0000000e0f067210 */ /* 0x008fe20007ffe0ff */
[----:B------:R-:W-:-:S02]  /*de00*/  IMAD R3, R9, c[0x0][0x488], RZ ;  /* 0x0001220009037a24 */ /* 0x000fc400078e02ff */
[C---:B------:R-:W-:Y:S02]  /*de10*/  IMAD R7, R11.reuse, c[0x0][0x3ec], R0 ;  /* 0x0000fb000b077a24 */ /* 0x040fe400078e0200 */
[----:B------:R-:W-:Y:S01]  /*de20*/  IMAD.WIDE.U32 R8, R11, c[0x0][0x3e8], RZ ;  /* 0x0000fa000b087a25 */ /* 0x000fe200078e00ff */
[----:B-1----:R-:W-:-:S03]  /*de30*/  SHF.R.S32.HI R15, RZ, 0x1f, R16 ;  /* 0x0000001fff0f7819 */ /* 0x002fc60000011410 */
[C---:B------:R-:W-:Y:S02]  /*de40*/  IMAD R11, R2.reuse, c[0x0][0x48c], R3 ;  /* 0x00012300020b7a24 */ /* 0x040fe400078e0203 */
[----:B------:R-:W-:Y:S01]  /*de50*/  IMAD.WIDE.U32 R4, R2, c[0x0][0x488], R4 ;  /* 0x0001220002047a25 */ /* 0x000fe200078e0004 */
[----:B------:R-:W-:-:S03]  /*de60*/  IADD3 R3, R9, R7, RZ ;  /* 0x0000000709037210 */ /* 0x000fc60007ffe0ff */
[----:B------:R-:W-:Y:S01]  /*de70*/  @P1 IMAD.HI.U32 R2, R6, c[0x0][0x4ec], RZ ;  /* 0x00013b0006021a27 */ /* 0x000fe200078e00ff */
[----:B------:R-:W-:Y:S02]  /*de80*/  LEA R9, P0, R4, c[0x0][0x450], 0x2 ;  /* 0x0001140004097a11 */ /* 0x000fe400078010ff */
[----:B------:R-:W-:Y:S01]  /*de90*/  LEA.HI R15, R15, R16, RZ, 0x5 ;  /* 0x000000100f0f7211 */ /* 0x000fe200078f28ff */
[----:B------:R-:W-:Y:S02]  /*dea0*/  IMAD.IADD R5, R5, 0x1, R11 ;  /* 0x0000000105057824 */ /* 0x000fe400078e020b */
[----:B------:R-:W-:Y:S01]  /*deb0*/  IMAD.MOV.U32 R0, RZ, RZ, R6 ;  /* 0x000000ffff007224 */ /* 0x000fe200078e0006 */
[----:B------:R-:W-:Y:S01]  /*dec0*/  @P1 SHF.R.U32.HI R0, RZ, c[0x0][0x4f0], R2 ;  /* 0x00013c00ff001a19 */ /* 0x000fe20000011602 */
[----:B------:R-:W-:Y:S01]  /*ded0*/  IMAD R10, R10, c[0x0][0x3f0], RZ ;  /* 0x0000fc000a0a7a24 */ /* 0x000fe200078e02ff */
[----:B------:R-:W-:Y:S02]  /*dee0*/  MOV R2, R8 ;  /* 0x0000000800027202 */ /* 0x000fe40000000f00 */
[----:B------:R-:W-:-:S02]  /*def0*/  LEA.HI.X R4, R4, c[0x0][0x454], R5, 0x2, P0 ;  /* 0x0001150004047a11 */ /* 0x000fc400000f1405 */
[----:B------:R-:W-:Y:S01]  /*df00*/  LOP3.LUT R15, R15, 0xffffffe0, RZ, 0xc0, !PT ;  /* 0xffffffe00f0f7812 */ /* 0x000fe200078ec0ff */
[C---:B------:R-:W-:Y:S01]  /*df10*/  IMAD R5, R12.reuse, c[0x0][0x3f4], R10 ;  /* 0x0000fd000c057a24 */ /* 0x040fe200078e020a */
[----:B------:R-:W-:Y:S01]  /*df20*/  SHFL.IDX PT, R8, R9, 0x1, 0x1c1f ;  /* 0x003c1f0009087f89 */ /* 0x000fe200000e0000 */
[----:B------:R-:W-:Y:S01]  /*df30*/  IMAD.WIDE.U32 R2, R12, c[0x0][0x3f0], R2 ;  /* 0x0000fc000c027a25 */ /* 0x000fe200078e0002 */
[----:B------:R-:W-:Y:S02]  /*df40*/  IADD3 R15, -R15, R16, RZ ;  /* 0x000000100f0f7210 */ /* 0x000fe40007ffe1ff */
[----:B------:R-:W-:Y:S01]  /*df50*/  SHFL.IDX PT, R10, R9, RZ, 0x1c1f ;  /* 0x001c1fff090a7589 */ /* 0x000fe200000e0000 */
[----:B------:R-:W-:-:S03]  /*df60*/  IMAD.MOV R7, RZ, RZ, -R0 ;  /* 0x000000ffff077224 */ /* 0x000fc600078e0a00 */
[----:B------:R-:W1:Y:S01]  /*df70*/  SHFL.IDX PT, R11, R4, RZ, 0x1c1f ;  /* 0x001c1fff040b7589 */ /* 0x000e6200000e0000 */
[----:B------:R-:W-:-:S03]  /*df80*/  IMAD.IADD R3, R3, 0x1, R5 ;  /* 0x0000000103037824 */ /* 0x000fc600078e0205 */
[----:B------:R2:W3:Y:S01]  /*df90*/  SHFL.IDX PT, R9, R4, 0x1, 0x1c1f ;  /* 0x003c1f0004097f89 */ /* 0x0004e200000e0000 */
[----:B------:R-:W-:Y:S02]  /*dfa0*/  LOP3.LUT P0, RZ, R15, 0x3, RZ, 0xc0, !PT ;  /* 0x000000030fff7812 */ /* 0x000fe4000780c0ff */
[----:B------:R-:W-:Y:S01]  /*dfb0*/  IADD3 R5, R13, R14, RZ ;  /* 0x0000000e0d057210 */ /* 0x000fe20007ffe0ff */
[----:B------:R-:W4:Y:S01]  /*dfc0*/  S2R R15, SR_TID.X ;  /* 0x00000000000f7919 */ /* 0x000f220000002100 */
[----:B------:R-:W-:Y:S02]  /*dfd0*/  SHF.R.S32.HI R12, RZ, 0x1f, R0 ;  /* 0x0000001fff0c7819 */ /* 0x000fe40000011400 */
[----:B------:R-:W-:Y:S01]  /*dfe0*/  ISETP.GE.OR P1, PT, R5, UR4, P0 ;  /* 0x0000000405007c0c */ /* 0x000fe20008726670 */
[----:B------:R-:W-:-:S04]  /*dff0*/  IMAD.WIDE.U32 R2, R0, c[0x0][0x3e0], R2 ;  /* 0x0000f80000027a25 */ /* 0x000fc800078e0002 */
[----:B--2---:R-:W-:Y:S01]  /*e000*/  IMAD R4, R7, c[0x0][0x4e8], R6 ;  /* 0x00013a0007047a24 */ /* 0x004fe200078e0206 */
[----:B------:R-:W-:-:S04]  /*e010*/  IADD3 R7, R5, 0x8, RZ ;  /* 0x0000000805077810 */ /* 0x000fc80007ffe0ff */
[----:B------:R-:W-:Y:S01]  /*e020*/  ISETP.GE.OR P0, PT, R7, UR4, P0 ;  /* 0x0000000407007c0c */ /* 0x000fe20008706670 */
[----:B------:R-:W-:Y:S02]  /*e030*/  IMAD R6, R12, c[0x0][0x3e0], RZ ;  /* 0x0000f8000c067a24 */ /* 0x000fe400078e02ff */
[----:B-1----:R1:W-:Y:S02]  /*e040*/  @!P1 ST.E [R10.64], R34 ;  /* 0x000000220a009985 */ /* 0x0023e4000c101906 */
[----:B------:R-:W-:Y:S01]  /*e050*/  IMAD R5, R0, c[0x0][0x3e4], R6 ;  /* 0x0000f90000057a24 */ /* 0x000fe200078e0206 */
[----:B------:R-:W-:-:S03]  /*e060*/  SHF.R.S32.HI R0, RZ, 0x1f, R4 ;  /* 0x0000001fff007819 */ /* 0x000fc60000011404 */
[----:B------:R-:W-:Y:S02]  /*e070*/  IMAD.IADD R3, R3, 0x1, R5 ;  /* 0x0000000103037824 */ /* 0x000fe400078e0205 */
[----:B------:R-:W-:Y:S02]  /*e080*/  IMAD R0, R0, c[0x0][0x3d8], RZ ;  /* 0x0000f60000007a24 */ /* 0x000fe400078e02ff */
[----:B---3--:R1:W-:Y:S01]  /*e090*/  @!P0 ST.E [R8.64], R33 ;  /* 0x0000002108008985 */ /* 0x0083e2000c101906 */
[----:B----4-:R-:W-:-:S03]  /*e0a0*/  SHF.R.S32.HI R13, RZ, 0x1f, R15 ;  /* 0x0000001fff0d7819 */ /* 0x010fc6000001140f */
[----:B------:R1:W2:Y:S04]  /*e0b0*/  LDS.128 R20, [R228+0x1080] ;  /* 0x00108000e4147984 */ /* 0x0002a80000000c00 */
[----:B------:R1:W3:Y:S04]  /*e0c0*/  LDS.128 R28, [R228+0x2080] ;  /* 0x00208000e41c7984 */ /* 0x0002e80000000c00 */
[----:B------:R1:W4:Y:S04]  /*e0d0*/  LDS.128 R32, [R228+0x3080] ;  /* 0x00308000e4207984 */ /* 0x0003280000000c00 */
[----:B------:R1:W1:Y:S04]  /*e0e0*/  LDS.128 R16, [R228+0x5080] ;  /* 0x00508000e4107984 */ /* 0x0002680000000c00 */
[----:B------:R1:W1:Y:S04]  /*e0f0*/  LDS.128 R24, [R228+0x6080] ;  /* 0x00608000e4187984 */ /* 0x0002680000000c00 */
[----:B------:R1:W1:Y:S01]  /*e100*/  LDS.128 R36, [R228+0x7080] ;  /* 0x00708000e4247984 */ /* 0x0002620000000c00 */
[----:B------:R-:W-:-:S02]  /*e110*/  IMAD R0, R4, c[0x0][0x3dc], R0 ;  /* 0x0000f70004007a24 */ /* 0x000fc400078e0200 */
[----:B------:R-:W-:Y:S01]  /*e120*/  IMAD.WIDE.U32 R2, R4, c[0x0][0x3d8], R2 ;  /* 0x0000f60004027a25 */ /* 0x000fe200078e0002 */
[----:B------:R-:W-:-:S04]  /*e130*/  LEA.HI R13, R13, R15, RZ, 0x3 ;  /* 0x0000000f0d0d7211 */ /* 0x000fc800078f18ff */
[----:B------:R-:W-:Y:S02]  /*e140*/  IADD3 R0, R3, R0, RZ ;  /* 0x0000000003007210 */ /* 0x000fe40007ffe0ff */
[C---:B------:R-:W-:Y:S02]  /*e150*/  LEA R3, P0, R2.reuse, c[0x0][0x380], 0x1 ;  /* 0x0000e00002037a11 */ /* 0x040fe400078008ff */
[----:B------:R-:W-:Y:S02]  /*e160*/  SHF.R.S32.HI R13, RZ, 0x3, R13 ;  /* 0x00000003ff0d7819 */ /* 0x000fe4000001140d */
[----:B------:R-:W-:-:S03]  /*e170*/  LEA.HI.X R2, R2, c[0x0][0x384], R0, 0x1, P0 ;  /* 0x0000e10002027a11 */ /* 0x000fc600000f0c00 */
[----:B------:R-:W-:-:S05]  /*e180*/  IMAD.IADD R0, R13, 0x1, R14 ;  /* 0x000000010d007824 */ /* 0x000fca00078e020e */
[----:B------:R-:W-:Y:S01]  /*e190*/  ISETP.GE.AND P0, PT, R0, UR4, PT ;  /* 0x0000000400007c0c */ /* 0x000fe2000bf06270 */
[----:B------:R1:W1:Y:S04]  /*e1a0*/  SHFL.IDX PT, R4, R3, RZ, 0x181f ;  /* 0x00181fff03047589 */ /* 0x00026800000e0000 */
[----:B------:R1:W1:Y:S08]  /*e1b0*/  SHFL.IDX PT, R5, R2, RZ, 0x181f ;  /* 0x00181fff02057589 */ /* 0x00027000000e0000 */
[----:B------:R-:W-:Y:S05]  /*e1c0*/  @P0 BRA `(.L_x_455) ;  /* 0x000000a000000947 */ /* 0x000fea0003800000 */
[----:B--234-:R-:W2:Y:S01]  /*e1d0*/  LDS.128 R12, [R228+0x80] ;  /* 0x00008000e40c7984 */ /* 0x01cea20000000c00 */
[----:B-----5:R-:W-:-:S02]  /*e1e0*/  ISETP.GE.AND P3, PT, R44, c[0x0][0x3c8], PT ;  /* 0x0000f2002c007a0c */ /* 0x020fc40003f66270 */
[----:B------:R-:W-:Y:S01]  /*e1f0*/  ISETP.GE.AND P2, PT, R42, c[0x0][0x3c8], PT ;  /* 0x0000f2002a007a0c */ /* 0x000fe20003f46270 */
[----:B-1----:R-:W1:Y:S10]  /*e200*/  LDS.128 R8, [R228+0x4080] ;  /* 0x00408000e4087984 */ /* 0x002e740000000c00 */
[----:B------:R-:W-:-:S02]  /*e210*/  @!P3 LEA R6, P1, R44, R4, 0x1 ;  /* 0x000000042c06b211 */ /* 0x000fc400078208ff */
[----:B------:R-:W-:Y:S02]  /*e220*/  @!P2 LEA R4, P0, R42, R4, 0x1 ;  /* 0x000000042a04a211 */ /* 0x000fe400078008ff */
[-C--:B------:R-:W-:Y:S02]  /*e230*/  @!P3 LEA.HI.X R7, R44, R5.reuse, R45, 0x1, P1 ;  /* 0x000000052c07b211 */ /* 0x080fe400008f0c2d */
[----:B------:R-:W-:-:S03]  /*e240*/  @!P2 LEA.HI.X R5, R42, R5, R43, 0x1, P0 ;  /* 0x000000052a05a211 */ /* 0x000fc600000f0c2b */
[----:B--2---:R2:W-:Y:S04]  /*e250*/  @!P3 ST.E.128 [R6.64], R12 ;  /* 0x0000000c0600b985 */ /* 0x0045e8000c101d06 */
[----:B-1----:R2:W-:Y:S02]  /*e260*/  @!P2 ST.E.128 [R4.64], R8 ;  /* 0x000000080400a985 */ /* 0x0025e4000c101d06 */
.L_x_455:
[----:B--234-:R-:W-:Y:S05]  /*e270*/  BSYNC B0 ;  /* 0x0000000000007941 */ /* 0x01cfea0003800000 */
.L_x_454:
[----:B------:R-:W-:Y:S01]  /*e280*/  IADD3 R6, R0, 0x20, RZ ;  /* 0x0000002000067810 */ /* 0x000fe20007ffe0ff */
[----:B-1----:R1:W2:Y:S01]  /*e290*/  SHFL.IDX PT, R5, R2, 0x1, 0x181f ;  /* 0x00381f0002057f89 */ /* 0x0022a200000e0000 */
[----:B------:R-:W-:Y:S02]  /*e2a0*/  BSSY B0, `(.L_x_456) ;  /* 0x000000c000007945 */ /* 0x000fe40003800000 */
[----:B------:R-:W-:Y:S01]  /*e2b0*/  ISETP.GE.AND P0, PT, R6, UR4, PT ;  /* 0x0000000406007c0c */ /* 0x000fe2000bf06270 */
[----:B------:R1:W3:-:S12]  /*e2c0*/  SHFL.IDX PT, R4, R3, 0x1, 0x181f ;  /* 0x00381f0003047f89 */ /* 0x0002d800000e0000 */
[----:B------:R-:W-:Y:S05]  /*e2d0*/  @P0 BRA `(.L_x_457) ;  /* 0x0000008000000947 */ /* 0x000fea0003800000 */
[----:B-----5:R-:W-:Y:S02]  /*e2e0*/  ISETP.GE.AND P1, PT, R44, c[0x0][0x3c8], PT ;  /* 0x0000f2002c007a0c */ /* 0x020fe40003f26270 */
[----:B------:R-:W-:-:S11]  /*e2f0*/  ISETP.GE.AND P0, PT, R42, c[0x0][0x3c8], PT ;  /* 0x0000f2002a007a0c */ /* 0x000fd60003f06270 */
[-C--:B---3--:R-:W-:Y:S02]  /*e300*/  @!P1 LEA R6, P3, R44, R4.reuse, 0x1 ;  /* 0x000000042c069211 */ /* 0x088fe400078608ff */
[----:B------:R-:W-:Y:S02]  /*e310*/  @!P0 LEA R4, P2, R42, R4, 0x1 ;  /* 0x000000042a048211 */ /* 0x000fe400078408ff */
[-C--:B--2---:R-:W-:Y:S02]  /*e320*/  @!P1 LEA.HI.X R7, R44, R5.reuse, R45, 0x1, P3 ;  /* 0x000000052c079211 */ /* 0x084fe400018f0c2d */
[----:B------:R-:W-:-:S03]  /*e330*/  @!P0 LEA.HI.X R5, R42, R5, R43, 0x1, P2 ;  /* 0x000000052a058211 */ /* 0x000fc600010f0c2b */
[----:B------:R2:W-:Y:S04]  /*e340*/  @!P1 ST.E.128 [R6.64], R20 ;  /* 0x0000001406009985 */ /* 0x0005e8000c101d06 */
[----:B------:R2:W-:Y:S02]  /*e350*/  @!P0 ST.E.128 [R4.64], R16 ;  /* 0x0000001004008985 */ /* 0x0005e4000c101d06 */
.L_x_457:
[----:B------:R-:W-:Y:S05]  /*e360*/  BSYNC B0 ;  /* 0x0000000000007941 */ /* 0x000fea0003800000 */
.L_x_456:
[----:B--2---:R-:W-:Y:S01]  /*e370*/  IADD3 R6, R0, 0x40, RZ ;  /* 0x0000004000067810 */ /* 0x004fe20007ffe0ff */
[----:B------:R2:W4:Y:S01]  /*e380*/  SHFL.IDX PT, R5, R2, 0x2, 0x181f ;  /* 0x00581f0002057f89 */ /* 0x00052200000e0000 */
[----:B------:R-:W-:Y:S02]  /*e390*/  BSSY B0, `(.L_x_458) ;  /* 0x000000c000007945 */ /* 0x000fe40003800000 */
[----:B------:R-:W-:Y:S01]  /*e3a0*/  ISETP.GE.AND P0, PT, R6, UR4, PT ;  /* 0x0000000406007c0c */ /* 0x000fe2000bf06270 */
[----:B---3--:R2:W3:-:S12]  /*e3b0*/  SHFL.IDX PT, R4, R3, 0x2, 0x181f ;  /* 0x00581f0003047f89 */ /* 0x0084d800000e0000 */
[----:B------:R-:W-:Y:S05]  /*e3c0*/  @P0 BRA `(.L_x_459) ;  /* 0x0000008000000947 */ /* 0x000fea0003800000 */
[----:B-----5:R-:W-:Y:S02]  /*e3d0*/  ISETP.GE.AND P1, PT, R44, c[0x0][0x3c8], PT ;  /* 0x0000f2002c007a0c */ /* 0x020fe40003f26270 */
[----:B------:R-:W-:-:S11]  /*e3e0*/  ISETP.GE.AND P0, PT, R42, c[0x0][0x3c8], PT ;  /* 0x0000f2002a007a0c */ /* 0x000fd60003f06270 */
[-C--:B---3--:R-:W-:Y:S02]  /*e3f0*/  @!P1 LEA R6, P3, R44, R4.reuse, 0x1 ;  /* 0x000000042c069211 */ /* 0x088fe400078608ff */
[----:B------:R-:W-:Y:S02]  /*e400*/  @!P0 LEA R4, P2, R42, R4, 0x1 ;  /* 0x000000042a048211 */ /* 0x000fe400078408ff */
[-C--:B----4-:R-:W-:Y:S02]  /*e410*/  @!P1 LEA.HI.X R7, R44, R5.reuse, R45, 0x1, P3 ;  /* 0x000000052c079211 */ /* 0x090fe400018f0c2d */
[----:B------:R-:W-:-:S03]  /*e420*/  @!P0 LEA.HI.X R5, R42, R5, R43, 0x1, P2 ;  /* 0x000000052a058211 */ /* 0x000fc600010f0c2b */
[----:B------:R3:W-:Y:S04]  /*e430*/  @!P1 ST.E.128 [R6.64], R28 ;  /* 0x0000001c06009985 */ /* 0x0007e8000c101d06 */
[----:B------:R3:W-:Y:S02]  /*e440*/  @!P0 ST.E.128 [R4.64], R24 ;  /* 0x0000001804008985 */ /* 0x0007e4000c101d06 */
.L_x_459:
[----:B------:R-:W-:Y:S05]  /*e450*/  BSYNC B0 ;  /* 0x0000000000007941 */ /* 0x000fea0003800000 */
.L_x_458:
[----:B------:R-:W-:Y:S01]  /*e460*/  IADD3 R0, R0, 0x60, RZ ;  /* 0x0000006000007810 */ /* 0x000fe20007ffe0ff */
[----:B---34-:R3:W4:Y:S03]  /*e470*/  SHFL.IDX PT, R5, R2, 0x3, 0x181f ;  /* 0x00781f0002057f89 */ /* 0x01872600000e0000 */
[----:B------:R-:W-:Y:S01]  /*e480*/  ISETP.GE.AND P0, PT, R0, UR4, PT ;  /* 0x0000000400007c0c */ /* 0x000fe2000bf06270 */
[----:B------:R3:W1:-:S12]  /*e490*/  SHFL.IDX PT, R4, R3, 0x3, 0x181f ;  /* 0x00781f0003047f89 */ /* 0x00065800000e0000 */
[----:B------:R-:W-:Y:S05]  /*e4a0*/  @P0 BRA `(.L_x_460) ;  /* 0x00000a1000000947 */ /* 0x000fea0003800000 */
[----:B-----5:R-:W-:-:S13]  /*e4b0*/  ISETP.GE.AND P0, PT, R44, c[0x0][0x3c8], PT ;  /* 0x0000f2002c007a0c */ /* 0x020fda0003f06270 */
[----:B-123--:R-:W-:-:S04]  /*e4c0*/  @!P0 LEA R2, P1, R44, R4, 0x1 ;  /* 0x000000042c028211 */ /* 0x00efc800078208ff */
[----:B----4-:R-:W-:-:S05]  /*e4d0*/  @!P0 LEA.HI.X R3, R44, R5, R45, 0x1, P1 ;  /* 0x000000052c038211 */ /* 0x010fca00008f0c2d */
[----:B------:R1:W-:Y:S01]  /*e4e0*/  @!P0 ST.E.128 [R2.64], R32 ;  /* 0x0000002002008985 */ /* 0x0003e2000c101d06 */
[----:B------:R-:W-:-:S13]  /*e4f0*/  ISETP.GE.AND P0, PT, R42, c[0x0][0x3c8], PT ;  /* 0x0000f2002a007a0c */ /* 0x000fda0003f06270 */
[----:B------:R-:W-:Y:S05]  /*e500*/  @P0 BRA `(.L_x_460) ;  /* 0x000009b000000947 */ /* 0x000fea0003800000 */
[----:B-1----:R-:W-:-:S04]  /*e510*/  LEA R2, P0, R42, R4, 0x1 ;  /* 0x000000042a027211 */ /* 0x002fc800078008ff */
[----:B------:R-:W-:-:S05]  /*e520*/  LEA.HI.X R3, R42, R5, R43, 0x1, P0 ;  /* 0x000000052a037211 */ /* 0x000fca00000f0c2b */
[----:B------:R1:W-:Y:S01]  /*e530*/  ST.E.128 [R2.64], R36 ;  /* 0x0000002402007985 */ /* 0x0003e2000c101d06 */
[----:B------:R-:W-:Y:S05]  /*e540*/  BRA `(.L_x_460) ;  /* 0x0000097000007947 */ /* 0x000fea0003800000 */
.L_x_452:
[----:B------:R-:W2:Y:S04]  /*e550*/  LDL R0, [R1+0x34] ;  /* 0x0000340001007983 */ /* 0x000ea80000100800 */
[----:B------:R-:W3:Y:S04]  /*e560*/  LDL R14, [R1+0x38] ;  /* 0x00003800010e7983 */ /* 0x000ee80000100800 */
[----:B------:R-:W4:Y:S01]  /*e570*/  LDL R13, [R1+0x3c] ;  /* 0x00003c00010d7983 */ /* 0x000f220000100800 */
[----:B------:R-:W-:Y:S03]  /*e580*/  BSSY B0, `(.L_x_461) ;  /* 0x0000025000007945 */ /* 0x000fe60003800000 */
[----:B------:R-:W1:Y:S02]  /*e590*/  S2R R12, SR_TID.X ;  /* 0x00000000000c7919 */ /* 0x000e640000002100 */
[----:B-1----:R-:W-:Y:S01]  /*e5a0*/  ISETP.GE.AND P0, PT, R12, 0x80, PT ;  /* 0x000000800c00780c */ /* 0x002fe20003f06270 */
[----:B--2---:R-:W-:Y:S01]  /*e5b0*/  IMAD.MOV.U32 R11, RZ, RZ, R0 ;  /* 0x000000ffff0b7224 */ /* 0x004fe200078e0000 */
[----:B---3--:R-:W-:-:S02]  /*e5c0*/  SHF.R.S32.HI R7, RZ, 0x1f, R14 ;  /* 0x0000001fff077819 */ /* 0x008fc4000001140e */
[----:B----4-:R-:W-:-:S09]  /*e5d0*/  SHF.R.S32.HI R8, RZ, 0x1f, R13 ;  /* 0x0000001fff087819 */ /* 0x010fd2000001140d */
[----:B------:R-:W-:Y:S05]  /*e5e0*/  @P0 BRA `(.L_x_462) ;  /* 0x000001e000000947 */ /* 0x000fea0003800000 */
[----:B------:R-:W-:Y:S02]  /*e5f0*/  MOV R2, c[0x0][0x4e8] ;  /* 0x00013a0000027a02 */ /* 0x000fe40000000f00 */
[----:B------:R-:W-:-:S03]  /*e600*/  IADD3 R6, R11, R12, RZ ;  /* 0x0000000c0b067210 */ /* 0x000fc60007ffe0ff */
[----:B------:R-:W-:-:S05]  /*e610*/  IMAD R0, R2, c[0x0][0x388], RZ ;  /* 0x0000e20002007a24 */ /* 0x000fca00078e02ff */
[----:B------:R-:W-:-:S13]  /*e620*/  ISETP.GE.AND P0, PT, R6, R0, PT ;  /* 0x000000000600720c */ /* 0x000fda0003f06270 */
[----:B------:R-:W-:Y:S05]  /*e630*/  @P0 BRA `(.L_x_462) ;  /* 0x0000019000000947 */ /* 0x000fea0003800000 */
[----:B------:R-:W-:Y:S01]  /*e640*/  ISETP.NE.AND P0, PT, R2, 0x1, PT ;  /* 0x000000010200780c */ /* 0x000fe20003f05270 */
[----:B------:R-:W-:Y:S01]  /*e650*/  IMAD R4, R7, c[0x0][0x490], RZ ;  /* 0x0001240007047a24 */ /* 0x000fe200078e02ff */
[----:B------:R-:W-:Y:S01]  /*e660*/  MOV R0, R6 ;  /* 0x0000000600007202 */ /* 0x000fe20000000f00 */
[----:B------:R-:W-:-:S04]  /*e670*/  IMAD.WIDE.U32 R2, R14, c[0x0][0x490], RZ ;  /* 0x000124000e027a25 */ /* 0x000fc800078e00ff */
[----:B------:R-:W-:Y:S02]  /*e680*/  IMAD R4, R14, c[0x0][0x494], R4 ;  /* 0x000125000e047a24 */ /* 0x000fe400078e0204 */
[----:B------:R-:W-:-:S03]  /*e690*/  IMAD R10, R8, c[0x0][0x498], RZ ;  /* 0x00012600080a7a24 */ /* 0x000fc600078e02ff */
[----:B------:R-:W-:Y:S01]  /*e6a0*/  IADD3 R3, R3, R4, RZ ;  /* 0x0000000403037210 */ /* 0x000fe20007ffe0ff */
[----:B------:R-:W-:-:S05]  /*e6b0*/  @P0 IMAD.HI.U32 R5, R6, c[0x0][0x4ec], RZ ;  /* 0x00013b0006050a27 */ /* 0x000fca00078e00ff */
[----:B------:R-:W-:Y:S01]  /*e6c0*/  @P0 SHF.R.U32.HI R0, RZ, c[0x0][0x4f0], R5 ;  /* 0x00013c00ff000a19 */ /* 0x000fe20000011605 */
[----:B------:R-:W-:-:S03]  /*e6d0*/  IMAD.WIDE.U32 R4, R13, c[0x0][0x498], R2 ;  /* 0x000126000d047a25 */ /* 0x000fc600078e0002 */
[C---:B------:R-:W-:Y:S01]  /*e6e0*/  IADD3 R9, -R0.reuse, RZ, RZ ;  /* 0x000000ff00097210 */ /* 0x040fe20007ffe1ff */
[----:B------:R-:W-:Y:S01]  /*e6f0*/  IMAD R3, R13, c[0x0][0x49c], R10 ;  /* 0x000127000d037a24 */ /* 0x000fe200078e020a */
[----:B------:R-:W-:-:S03]  /*e700*/  IADD3 R4, P0, R0, R4, RZ ;  /* 0x0000000400047210 */ /* 0x000fc60007f1e0ff */
[----:B------:R-:W-:Y:S01]  /*e710*/  IMAD R2, R9, c[0x0][0x4e8], R6 ;  /* 0x00013a0009027a24 */ /* 0x000fe200078e0206 */
[----:B------:R-:W-:-:S04]  /*e720*/  SHF.R.S32.HI R6, RZ, 0x1f, R0 ;  /* 0x0000001fff067819 */ /* 0x000fc80000011400 */
[----:B------:R-:W-:Y:S02]  /*e730*/  SHF.R.S32.HI R0, RZ, 0x1f, R2 ;  /* 0x0000001fff007819 */ /* 0x000fe40000011402 */
[----:B------:R-:W-:-:S03]  /*e740*/  IADD3.X R5, R6, R5, R3, P0, !PT ;  /* 0x0000000506057210 */ /* 0x000fc600007fe403 */
[----:B------:R-:W-:-:S04]  /*e750*/  IMAD R0, R0, c[0x0][0x488], RZ ;  /* 0x0001220000007a24 */ /* 0x000fc800078e02ff */
[C---:B------:R-:W-:Y:S02]  /*e760*/  IMAD R0, R2.reuse, c[0x0][0x48c], R0 ;  /* 0x0001230002007a24 */ /* 0x040fe400078e0200 */
[----:B------:R-:W-:-:S05]  /*e770*/  IMAD.WIDE.U32 R2, R2, c[0x0][0x488], R4 ;  /* 0x0001220002027a25 */ /* 0x000fca00078e0004 */
[----:B------:R-:W-:Y:S02]  /*e780*/  IADD3 R0, R3, R0, RZ ;  /* 0x0000000003007210 */ /* 0x000fe40007ffe0ff */
[----:B------:R-:W-:-:S04]  /*e790*/  LEA R4, P0, R2, c[0x0][0x450], 0x2 ;  /* 0x0001140002047a11 */ /* 0x000fc800078010ff */
[----:B------:R-:W-:Y:S02]  /*e7a0*/  LEA.HI.X R5, R2, c[0x0][0x454], R0, 0x2, P0 ;  /* 0x0001150002057a11 */ /* 0x000fe400000f1400 */
[----:B------:R-:W-:-:S05]  /*e7b0*/  MOV R0, 0xff800000 ;  /* 0xff80000000007802 */ /* 0x000fca0000000f00 */
[----:B------:R1:W-:Y:S02]  /*e7c0*/  STG.E [R4.64], R0 ;  /* 0x0000000004007986 */ /* 0x0003e4000c101906 */
.L_x_462:
[----:B------:R-:W-:Y:S05]  /*e7d0*/  BSYNC B0 ;  /* 0x0000000000007941 */ /* 0x000fea0003800000 */
.L_x_461:
[----:B------:R-:W2:Y:S01]  /*e7e0*/  LDL R2, [R1+0x70] ;  /* 0x0000700001027983 */ /* 0x000ea20000100800 */
[----:B-1----:R-:W-:Y:S01]  /*e7f0*/  MOV R0, c[0x0][0x4e8] ;  /* 0x00013a0000007a02 */ /* 0x002fe20000000f00 */
[----:B------:R-:W-:Y:S01]  /*e800*/  IMAD R7, R7, c[0x0][0x3e8], RZ ;  /* 0x0000fa0007077a24 */ /* 0x000fe200078e02ff */
[----:B------:R-:W-:Y:S01]  /*e810*/  SHF.R.S32.HI R9, RZ, 0x1f, R12 ;  /* 0x0000001fff097819 */ /* 0x000fe2000001140c */
[----:B------:R-:W-:Y:S01]  /*e820*/  IMAD R5, R8, c[0x0][0x3f0], RZ ;  /* 0x0000fc0008057a24 */ /* 0x000fe200078e02ff */
[----:B------:R-:W-:Y:S01]  /*e830*/  ISETP.NE.AND P0, PT, R0, 0x1, PT ;  /* 0x000000010000780c */ /* 0x000fe20003f05270 */
[----:B------:R-:W-:Y:S01]  /*e840*/  IMAD R7, R14, c[0x0][0x3ec], R7 ;  /* 0x0000fb000e077a24 */ /* 0x000fe200078e0207 */
[----:B------:R-:W-:-:S04]  /*e850*/  LEA.HI R9, R9, R12, RZ, 0x3 ;  /* 0x0000000c09097211 */ /* 0x000fc800078f18ff */
[----:B------:R-:W-:Y:S02]  /*e860*/  SHF.R.S32.HI R9, RZ, 0x3, R9 ;  /* 0x00000003ff097819 */ /* 0x000fe40000011409 */
[----:B--2---:R-:W-:Y:S01]  /*e870*/  IADD3 R4, R2, R11, RZ ;  /* 0x0000000b02047210 */ /* 0x004fe20007ffe0ff */
[----:B------:R-:W-:-:S03]  /*e880*/  IMAD.WIDE.U32 R2, R14, c[0x0][0x3e8], RZ ;  /* 0x0000fa000e027a25 */ /* 0x000fc600078e00ff */
[----:B------:R-:W-:Y:S01]  /*e890*/  MOV R0, R4 ;  /* 0x0000000400007202 */ /* 0x000fe20000000f00 */
[----:B------:R-:W-:-:S04]  /*e8a0*/  @P0 IMAD.HI.U32 R6, R4, c[0x0][0x4ec], RZ ;  /* 0x00013b0004060a27 */ /* 0x000fc800078e00ff */
[----:B------:R-:W-:Y:S01]  /*e8b0*/  IMAD.IADD R3, R3, 0x1, R7 ;  /* 0x0000000103037824 */ /* 0x000fe200078e0207 */
[----:B------:R-:W-:Y:S01]  /*e8c0*/  @P0 SHF.R.U32.HI R0, RZ, c[0x0][0x4f0], R6 ;  /* 0x00013c00ff000a19 */ /* 0x000fe20000011606 */
[C---:B------:R-:W-:Y:S02]  /*e8d0*/  IMAD R7, R13.reuse, c[0x0][0x3f4], R5 ;  /* 0x0000fd000d077a24 */ /* 0x040fe400078e0205 */
[----:B------:R-:W-:Y:S01]  /*e8e0*/  IMAD.WIDE.U32 R2, R13, c[0x0][0x3f0], R2 ;  /* 0x0000fc000d027a25 */ /* 0x000fe200078e0002 */
[----:B------:R-:W-:Y:S02]  /*e8f0*/  SHF.R.S32.HI R5, RZ, 0x1f, R0 ;  /* 0x0000001fff057819 */ /* 0x000fe40000011400 */
[----:B------:R-:W-:Y:S02]  /*e900*/  IADD3 R6, -R0, RZ, RZ ;  /* 0x000000ff00067210 */ /* 0x000fe40007ffe1ff */
[----:B------:R-:W-:Y:S01]  /*e910*/  IADD3 R3, R3, R7, RZ ;  /* 0x0000000703037210 */ /* 0x000fe20007ffe0ff */
[----:B------:R-:W-:-:S02]  /*e920*/  IMAD R5, R5, c[0x0][0x3e0], RZ ;  /* 0x0000f80005057a24 */ /* 0x000fc400078e02ff */
[----:B------:R-:W-:Y:S02]  /*e930*/  IMAD R6, R6, c[0x0][0x4e8], R4 ;  /* 0x00013a0006067a24 */ /* 0x000fe400078e0204 */
[C---:B------:R-:W-:Y:S02]  /*e940*/  IMAD R4, R0.reuse, c[0x0][0x3e4], R5 ;  /* 0x0000f90000047a24 */ /* 0x040fe400078e0205 */
[----:B------:R-:W-:Y:S01]  /*e950*/  IMAD.WIDE.U32 R2, R0, c[0x0][0x3e0], R2 ;  /* 0x0000f80000027a25 */ /* 0x000fe200078e0002 */
[----:B------:R-:W-:-:S03]  /*e960*/  SHF.R.S32.HI R0, RZ, 0x1f, R6 ;  /* 0x0000001fff007819 */ /* 0x000fc60000011406 */
[----:B------:R-:W-:Y:S02]  /*e970*/  IMAD.IADD R3, R3, 0x1, R4 ;  /* 0x0000000103037824 */ /* 0x000fe400078e0204 */
[----:B------:R-:W-:Y:S02]  /*e980*/  IMAD R0, R0, c[0x0][0x3d8], RZ ;  /* 0x0000f60000007a24 */ /* 0x000fe400078e02ff */
[----:B------:R-:W-:-:S04]  /*e990*/  IMAD.WIDE.U32 R4, R6, c[0x0][0x3d8], R2 ;  /* 0x0000f60006047a25 */ /* 0x000fc800078e0002 */
[----:B------:R-:W-:Y:S01]  /*e9a0*/  IMAD R6, R6, c[0x0][0x3dc], R0 ;  /* 0x0000f70006067a24 */ /* 0x000fe200078e0200 */
[----:B------:R-:W-:Y:S02]  /*e9b0*/  LEA R3, P0, R4, c[0x0][0x380], 0x1 ;  /* 0x0000e00004037a11 */ /* 0x000fe400078008ff */
[----:B------:R-:W-:Y:S02]  /*e9c0*/  IADD3 R0, R9, R11, RZ ;  /* 0x0000000b09007210 */ /* 0x000fe40007ffe0ff */
[----:B------:R-:W-:-:S04]  /*e9d0*/  IADD3 R2, R5, R6, RZ ;  /* 0x0000000605027210 */ /* 0x000fc80007ffe0ff */
[----:B------:R-:W-:Y:S01]  /*e9e0*/  LEA.HI.X R2, R4, c[0x0][0x384], R2, 0x1, P0 ;  /* 0x0000e10004027a11 */ /* 0x000fe200000f0c02 */
[----:B------:R-:W-:Y:S05]  /*e9f0*/  BRA.DIV ~URZ, `(.L_x_463) ;  /* 0x000007727f007947 */ /* 0x000fea000b800000 */
[----:B------:R1:W2:Y:S02]  /*ea00*/  SHFL.IDX PT, R5, R2, RZ, 0x181f ;  /* 0x00181fff02057589 */ /* 0x0002a400000e0000 */
.L_x_481:
[----:B------:R-:W-:Y:S05]  /*ea10*/  BRA.DIV ~URZ, `(.L_x_464) ;  /* 0x000007c27f007947 */ /* 0x000fea000b800000 */
[----:B------:R3:W4:Y:S02]  /*ea20*/  SHFL.IDX PT, R4, R3, RZ, 0x181f ;  /* 0x00181fff03047589 */ /* 0x00072400000e0000 */
.L_x_482:
[----:B------:R-:W-:Y:S01]  /*ea30*/  MOV R10, c[0x0][0x4e8] ;  /* 0x00013a00000a7a02 */ /* 0x000fe20000000f00 */
[----:B------:R-:W-:Y:S04]  /*ea40*/  BSSY B0, `(.L_x_465) ;  /* 0x000000f000007945 */ /* 0x000fe80003800000 */
[----:B------:R-:W-:-:S05]  /*ea50*/  IMAD R10, R10, c[0x0][0x388], RZ ;  /* 0x0000e2000a0a7a24 */ /* 0x000fca00078e02ff */
[----:B------:R-:W-:-:S13]  /*ea60*/  ISETP.GE.AND P0, PT, R0, R10, PT ;  /* 0x0000000a0000720c */ /* 0x000fda0003f06270 */
[----:B------:R-:W-:Y:S05]  /*ea70*/  @P0 BRA `(.L_x_466) ;  /* 0x000000b000000947 */ /* 0x000fea0003800000 */
[----:B------:R-:W5:Y:S04]  /*ea80*/  LDL.64 R12, [R1+0x8] ;  /* 0x00000800010c7983 */ /* 0x000f680000100a00 */
[----:B---3--:R-:W3:Y:S04]  /*ea90*/  LDL R8, [R1+0x30] ;  /* 0x0000300001087983 */ /* 0x008ee80000100800 */
[----:B----4-:R-:W4:Y:S01]  /*eaa0*/  LDL R9, [R1+0x48] ;  /* 0x0000480001097983 */ /* 0x010f220000100800 */
[----:B-----5:R-:W-:Y:S02]  /*eab0*/  ISETP.GE.AND P1, PT, R12, c[0x0][0x3c8], PT ;  /* 0x0000f2000c007a0c */ /* 0x020fe40003f26270 */
[----:B---3--:R-:W-:-:S11]  /*eac0*/  ISETP.GE.AND P0, PT, R8, c[0x0][0x3c8], PT ;  /* 0x0000f20008007a0c */ /* 0x008fd60003f06270 */
[-C--:B------:R-:W-:Y:S02]  /*ead0*/  @!P1 LEA R6, P3, R12, R4.reuse, 0x1 ;  /* 0x000000040c069211 */ /* 0x080fe400078608ff */
[----:B------:R-:W-:Y:S02]  /*eae0*/  @!P0 LEA R4, P2, R8, R4, 0x1 ;  /* 0x0000000408048211 */ /* 0x000fe400078408ff */
[-C--:B--2---:R-:W-:Y:S02]  /*eaf0*/  @!P1 LEA.HI.X R7, R12, R5.reuse, R13, 0x1, P3 ;  /* 0x000000050c079211 */ /* 0x084fe400018f0c0d */
[----:B----4-:R-:W-:-:S03]  /*eb00*/  @!P0 LEA.HI.X R5, R8, R5, R9, 0x1, P2 ;  /* 0x0000000508058211 */ /* 0x010fc600010f0c09 */
[----:B------:R2:W-:Y:S04]  /*eb10*/  @!P1 ST.E.128 [R6.64], RZ ;  /* 0x000000ff06009985 */ /* 0x0005e8000c101d06 */
[----:B------:R2:W-:Y:S02]  /*eb20*/  @!P0 ST.E.128 [R4.64], RZ ;  /* 0x000000ff04008985 */ /* 0x0005e4000c101d06 */
.L_x_466:
[----:B------:R-:W-:Y:S05]  /*eb30*/  BSYNC B0 ;  /* 0x0000000000007941 */ /* 0x000fea0003800000 */
.L_x_465:
[----:B------:R-:W-:Y:S05]  /*eb40*/  BRA.DIV ~URZ, `(.L_x_467) ;  /* 0x000006f27f007947 */ /* 0x000fea000b800000 */
[----:B--2---:R2:W1:Y:S04]  /*eb50*/  SHFL.IDX PT, R5, R2, 0x1, 0x181f ;  /* 0x00381f0002057f89 */ /* 0x00446800000e0000 */
[----:B----4-:R2:W4:Y:S02]  /*eb60*/  SHFL.IDX PT, R4, R3, 0x1, 0x181f ;  /* 0x00381f0003047f89 */ /* 0x01052400000e0000 */
.L_x_483:
[----:B------:R-:W-:Y:S01]  /*eb70*/  IADD3 R6, R0, 0x20, RZ ;  /* 0x0000002000067810 */ /* 0x000fe20007ffe0ff */
[----:B------:R-:W-:Y:S03]  /*eb80*/  BSSY B0, `(.L_x_468) ;  /* 0x000000e000007945 */ /* 0x000fe60003800000 */
[----:B------:R-:W-:-:S13]  /*eb90*/  ISETP.GE.AND P0, PT, R6, R10, PT ;  /* 0x0000000a0600720c */ /* 0x000fda0003f06270 */
[----:B------:R-:W-:Y:S05]  /*eba0*/  @P0 BRA `(.L_x_469) ;  /* 0x000000b000000947 */ /* 0x000fea0003800000 */
[----:B------:R-:W5:Y:S04]  /*ebb0*/  LDL.64 R12, [R1+0x8] ;  /* 0x00000800010c7983 */ /* 0x000f680000100a00 */
[----:B--2---:R-:W2:Y:S04]  /*ebc0*/  LDL R8, [R1+0x30] ;  /* 0x0000300001087983 */ /* 0x004ea80000100800 */
[----:B---3--:R-:W3:Y:S01]  /*ebd0*/  LDL R9, [R1+0x48] ;  /* 0x0000480001097983 */ /* 0x008ee20000100800 */
[----:B-----5:R-:W-:Y:S02]  /*ebe0*/  ISETP.GE.AND P1, PT, R12, c[0x0][0x3c8], PT ;  /* 0x0000f2000c007a0c */ /* 0x020fe40003f26270 */
[----:B--2---:R-:W-:-:S11]  /*ebf0*/  ISETP.GE.AND P0, PT, R8, c[0x0][0x3c8], PT ;  /* 0x0000f20008007a0c */ /* 0x004fd60003f06270 */
[-C--:B----4-:R-:W-:Y:S02]  /*ec00*/  @!P1 LEA R6, P3, R12, R4.reuse, 0x1 ;  /* 0x000000040c069211 */ /* 0x090fe400078608ff */
[----:B------:R-:W-:Y:S02]  /*ec10*/  @!P0 LEA R4, P2, R8, R4, 0x1 ;  /* 0x0000000408048211 */ /* 0x000fe400078408ff */
[-C--:B-1----:R-:W-:Y:S02]  /*ec20*/  @!P1 LEA.HI.X R7, R12, R5.reuse, R13, 0x1, P3 ;  /* 0x000000050c079211 */ /* 0x082fe400018f0c0d */
[----:B---3--:R-:W-:-:S03]  /*ec30*/  @!P0 LEA.HI.X R5, R8, R5, R9, 0x1, P2 ;  /* 0x0000000508058211 */ /* 0x008fc600010f0c09 */
[----:B------:R1:W-:Y:S04]  /*ec40*/  @!P1 ST.E.128 [R6.64], RZ ;  /* 0x000000ff06009985 */ /* 0x0003e8000c101d06 */
[----:B------:R1:W-:Y:S02]  /*ec50*/  @!P0 ST.E.128 [R4.64], RZ ;  /* 0x000000ff04008985 */ /* 0x0003e4000c101d06 */
.L_x_469:
[----:B------:R-:W-:Y:S05]  /*ec60*/  BSYNC B0 ;  /* 0x0000000000007941 */ /* 0x000fea0003800000 */
.L_x_468:
[----:B------:R-:W-:Y:S05]  /*ec70*/  BRA.DIV ~URZ, `(.L_x_470) ;  /* 0x000006827f007947 */ /* 0x000fea000b800000 */
[----:B-1----:R1:W2:Y:S02]  /*ec80*/  SHFL.IDX PT, R5, R2, 0x2, 0x181f ;  /* 0x00581f0002057f89 */ /* 0x0022a400000e0000 */
.L_x_484:
[----:B------:R-:W-:Y:S05]  /*ec90*/  BRA.DIV ~URZ, `(.L_x_471) ;  /* 0x000006d27f007947 */ /* 0x000fea000b800000 */
[----:B----4-:R4:W1:Y:S02]  /*eca0*/  SHFL.IDX PT, R4, R3, 0x2, 0x181f ;  /* 0x00581f0003047f89 */ /* 0x01086400000e0000 */
.L_x_485:
[----:B------:R-:W-:Y:S01]  /*ecb0*/  IADD3 R6, R0, 0x40, RZ ;  /* 0x0000004000067810 */ /* 0x000fe20007ffe0ff */
[----:B------:R-:W-:Y:S03]  /*ecc0*/  BSSY B0, `(.L_x_472) ;  /* 0x000000e000007945 */ /* 0x000fe60003800000 */
[----:B------:R-:W-:-:S13]  /*ecd0*/  ISETP.GE.AND P0, PT, R6, R10, PT ;  /* 0x0000000a0600720c */ /* 0x000fda0003f06270 */
[----:B------:R-:W-:Y:S05]  /*ece0*/  @P0 BRA `(.L_x_473) ;  /* 0x000000b000000947 */ /* 0x000fea0003800000 */
[----:B------:R-:W5:Y:S04]  /*ecf0*/  LDL.64 R12, [R1+0x8] ;  /* 0x00000800010c7983 */ /* 0x000f680000100a00 */
[----:B---3--:R-:W3:Y:S04]  /*ed00*/  LDL R8, [R1+0x30] ;  /* 0x0000300001087983 */ /* 0x008ee80000100800 */
[----:B----4-:R-:W4:Y:S01]  /*ed10*/  LDL R9, [R1+0x48] ;  /* 0x0000480001097983 */ /* 0x010f220000100800 */
[----:B-----5:R-:W-:Y:S02]  /*ed20*/  ISETP.GE.AND P1, PT, R12, c[0x0][0x3c8], PT ;  /* 0x0000f2000c007a0c */ /* 0x020fe40003f26270 */
[----:B---3--:R-:W-:-:S11]  /*ed30*/  ISETP.GE.AND P0, PT, R8, c[0x0][0x3c8], PT ;  /* 0x0000f20008007a0c */ /* 0x008fd60003f06270 */
[-C--:B-1----:R-:W-:Y:S02]  /*ed40*/  @!P1 LEA R6, P3, R12, R4.reuse, 0x1 ;  /* 0x000000040c069211 */ /* 0x082fe400078608ff */
[----:B------:R-:W-:Y:S02]  /*ed50*/  @!P0 LEA R4, P2, R8, R4, 0x1 ;  /* 0x0000000408048211 */ /* 0x000fe400078408ff */
[-C--:B--2---:R-:W-:Y:S02]  /*ed60*/  @!P1 LEA.HI.X R7, R12, R5.reuse, R13, 0x1, P3 ;  /* 0x000000050c079211 */ /* 0x084fe400018f0c0d */
[----:B----4-:R-:W-:-:S03]  /*ed70*/  @!P0 LEA.HI.X R5, R8, R5, R9, 0x1, P2 ;  /* 0x0000000508058211 */ /* 0x010fc600010f0c09 */
[----:B------:R1:W-:Y:S04]  /*ed80*/  @!P1 ST.E.128 [R6.64], RZ ;  /* 0x000000ff06009985 */ /* 0x0003e8000c101d06 */
[----:B------:R1:W-:Y:S02]  /*ed90*/  @!P0 ST.E.128 [R4.64], RZ ;  /* 0x000000ff04008985 */ /* 0x0003e4000c101d06 */
.L_x_473:
[----:B------:R-:W-:Y:S05]  /*eda0*/  BSYNC B0 ;  /* 0x0000000000007941 */ /* 0x000fea0003800000 */
.L_x_472:
[----:B------:R-:W-:Y:S05]  /*edb0*/  BRA.DIV ~URZ, `(.L_x_474) ;  /* 0x000006127f007947 */ /* 0x000fea000b800000 */
[----:B-1----:R1:W3:Y:S04]  /*edc0*/  SHFL.IDX PT, R6, R2, 0x3, 0x181f ;  /* 0x00781f0002067f89 */ /* 0x0022e800000e0000 */
[----:B--234-:R-:W2:Y:S02]  /*edd0*/  SHFL.IDX PT, R3, R3, 0x3, 0x181f ;  /* 0x00781f0003037f89 */ /* 0x01cea400000e0000 */
.L_x_486:
[----:B------:R-:W-:-:S04]  /*ede0*/  IADD3 R0, R0, 0x60, RZ ;  /* 0x0000006000007810 */ /* 0x000fc80007ffe0ff */
[----:B------:R-:W-:-:S13]  /*edf0*/  ISETP.GE.AND P0, PT, R0, R10, PT ;  /* 0x0000000a0000720c */ /* 0x000fda0003f06270 */
[----:B------:R-:W-:Y:S05]  /*ee00*/  @P0 BRA `(.L_x_460) ;  /* 0x000000b000000947 */ /* 0x000fea0003800000 */
[----:B------:R-:W3:Y:S04]  /*ee10*/  LDL.64 R12, [R1+0x8] ;  /* 0x00000800010c7983 */ /* 0x000ee80000100a00 */
[----:B------:R-:W4:Y:S04]  /*ee20*/  LDL R7, [R1+0x30] ;  /* 0x0000300001077983 */ /* 0x000f280000100800 */
[----:B------:R-:W5:Y:S01]  /*ee30*/  LDL R8, [R1+0x48] ;  /* 0x0000480001087983 */ /* 0x000f620000100800 */
[----:B---3--:R-:W-:Y:S02]  /*ee40*/  ISETP.GE.AND P1, PT, R12, c[0x0][0x3c8], PT ;  /* 0x0000f2000c007a0c */ /* 0x008fe40003f26270 */
[----:B----4-:R-:W-:-:S11]  /*ee50*/  ISETP.GE.AND P0, PT, R7, c[0x0][0x3c8], PT ;  /* 0x0000f20007007a0c */ /* 0x010fd60003f06270 */
[CC--:B--2---:R-:W-:Y:S02]  /*ee60*/  @!P1 LEA R4, P3, R12.reuse, R3.reuse, 0x1 ;  /* 0x000000030c049211 */ /* 0x0c4fe400078608ff */
[C---:B-1----:R-:W-:Y:S02]  /*ee70*/  @!P0 LEA R2, P2, R7.reuse, R3, 0x1 ;  /* 0x0000000307028211 */ /* 0x042fe400078408ff */
[-C--:B------:R-:W-:Y:S02]  /*ee80*/  @!P1 LEA.HI.X R5, R12, R6.reuse, R13, 0x1, P3 ;  /* 0x000000060c059211 */ /* 0x080fe400018f0c0d */
[----:B-----5:R-:W-:-:S03]  /*ee90*/  @!P0 LEA.HI.X R3, R7, R6, R8, 0x1, P2 ;  /* 0x0000000607038211 */ /* 0x020fc600010f0c08 */
[----:B------:R1:W-:Y:S04]  /*eea0*/  @!P1 ST.E.128 [R4.64], RZ ;  /* 0x000000ff04009985 */ /* 0x0003e8000c101d06 */
[----:B------:R1:W-:Y:S02]  /*eeb0*/  @!P0 ST.E.128 [R2.64], RZ ;  /* 0x000000ff02008985 */ /* 0x0003e4000c101d06 */
.L_x_460:
[----:B------:R-:W-:Y:S05]  /*eec0*/  BSYNC B1 ;  /* 0x0000000000017941 */ /* 0x000fea0003800000 */
.L_x_451:
[----:B---3--:R-:W3:Y:S02]  /*eed0*/  LDL R0, [R1+0x74] ;  /* 0x0000740001007983 */ /* 0x008ee40000100800 */
[----:B---3--:R-:W-:-:S13]  /*eee0*/  ISETP.NE.AND P0, PT, R0, RZ, PT ;  /* 0x000000ff0000720c */ /* 0x008fda0003f05270 */
[----:B------:R-:W-:Y:S01]  /*eef0*/  @P0 WARPSYNC 0xffffffff ;  /* 0xffffffff00000948 */ /* 0x000fe20003800000 */
[----:B------:R-:W-:Y:S06]  /*ef00*/  @P0 BAR.SYNC.DEFER_BLOCKING 0x5, 0x100 ;  /* 0x0144000000000b1d */ /* 0x000fec0000010000 */
[----:B------:R-:W3:Y:S04]  /*ef10*/  @P0 LDS R0, [0x10100] ;  /* 0x01010000ff000984 */ /* 0x000ee80000000800 */
[----:B---3--:R3:W-:Y:S04]  /*ef20*/  @P0 STL [R1+0x4c], R0 ;  /* 0x00004c0001000387 */ /* 0x0087e80000100800 */
[----:B------:R-:W-:Y:S06]  /*ef30*/  @P0 BAR.ARV 0x4, 0x100 ;  /* 0x0104000000000b1d */ /* 0x000fec0000002000 */
[----:B------:R-:W-:Y:S05]  /*ef40*/  @P0 BRA `(.L_x_475) ;  /* 0x0000007000000947 */ /* 0x000fea0003800000 */
[----:B------:R-:W-:Y:S05]  /*ef50*/  BRA.DIV ~URZ, `(.L_x_476) ;  /* 0x000005427f007947 */ /* 0x000fea000b800000 */
[----:B---3--:R3:W4:Y:S02]  /*ef60*/  SHFL.IDX PT, R0, R40, RZ, 0x1f ;  /* 0x00001fff28007589 */ /* 0x00872400000e0000 */
.L_x_487:
[----:B------:R-:W-:Y:S01]  /*ef70*/  WARPSYNC 0xffffffff ;  /* 0xffffffff00007948 */ /* 0x000fe20003800000 */
[----:B------:R-:W-:Y:S06]  /*ef80*/  BAR.SYNC.DEFER_BLOCKING 0x4, 0x100 ;  /* 0x0104000000007b1d */ /* 0x000fec0000010000 */
[----:B----4-:R4:W-:Y:S04]  /*ef90*/  STL [R1+0x4c], R0 ;  /* 0x00004c0001007387 */ /* 0x0109e80000100800 */
[----:B------:R4:W-:Y:S04]  /*efa0*/  @!P4 STS [0x10100], R40 ;  /* 0x01010028ff00c388 */ /* 0x0009e80000000800 */
[----:B------:R-:W-:Y:S06]  /*efb0*/  BAR.ARV 0x5, 0x100 ;  /* 0x0144000000007b1d */ /* 0x000fec0000002000 */
.L_x_475:
[----:B---34-:R-:W3:Y:S02]  /*efc0*/  LDL R0, [R1+0x4c] ;  /* 0x00004c0001007983 */ /* 0x018ee40000100800 */
[----:B---3--:R-:W-:-:S13]  /*efd0*/  ISETP.GE.AND P0, PT, R0, c[0x0][0x538], PT ;  /* 0x00014e0000007a0c */ /* 0x008fda0003f06270 */
[----:B-12--5:R-:W-:Y:S01]  /*efe0*/  @P0 CALL.REL.NOINC `(.L_x_477) ;  /* 0x0000001000000944 */ /* 0x026fe20003c00000 */
[----:B------:R-:W-:Y:S05]  /*eff0*/  BRA `(.L_x_478) ;  /* 0xffff1a0000007947 */ /* 0x000fea000383ffff */
.L_x_477:
[----:B------:R-:W-:Y:S05]  /*f000*/  EXIT ;  /* 0x000000000000794d */ /* 0x000fea0003800000 */
.L_x_447:
[----:B------:R1:W5:Y:S01]  /*f010*/  LDL R0, [R1] ;  /* 0x0000000001007983 */ /* 0x0003620000100800 */
[----:B------:R-:W-:Y:S02]  /*f020*/  MOV R3, 0x2 ;  /* 0x0000000200037802 */ /* 0x000fe40000000f00 */
[----:B------:R-:W-:Y:S02]  /*f030*/  MOV R2, 0xf050 ;  /* 0x0000f05000027802 */ /* 0x000fe40000000f00 */
[----:B-1---5:R-:W-:Y:S05]  /*f040*/  CALL.REL.NOINC `($__internal_0_$__cuda_sm70_shflsync_bfly_p) ;  /* 0x000004c000007944 */ /* 0x022fea0003c00000 */
[----:B------:R-:W-:Y:S01]  /*f050*/  MOV R4, R5 ;  /* 0x0000000500047202 */ /* 0x000fe20000000f00 */
[----:B------:R-:W-:Y:S05]  /*f060*/  BRA `(.L_x_479) ;  /* 0xffffde9000007947 */ /* 0x000fea000383ffff */
.L_x_448:
[----:B------:R-:W-:Y:S01]  /*f070*/  IMAD.MOV.U32 R0, RZ, RZ, R4 ;  /* 0x000000ffff007224 */ /* 0x000fe200078e0004 */
[----:B------:R-:W-:Y:S02]  /*f080*/  MOV R3, 0x1 ;  /* 0x0000000100037802 */ /* 0x000fe40000000f00 */
[----:B------:R-:W-:Y:S02]  /*f090*/  MOV R2, 0xf0b0 ;  /* 0x0000f0b000027802 */ /* 0x000fe40000000f00 */
[----:B------:R-:W-:Y:S05]  /*f0a0*/  CALL.REL.NOINC `($__internal_0_$__cuda_sm70_shflsync_bfly_p) ;  /* 0x0000046000007944 */ /* 0x000fea0003c00000 */
[----:B------:R1:W5:Y:S01]  /*f0b0*/  LDL R0, [R1+0x10] ;  /* 0x0000100001007983 */ /* 0x0003620000100800 */
[----:B------:R-:W-:Y:S01]  /*f0c0*/  FADD.FTZ R4, R4, R5 ;  /* 0x0000000504047221 */ /* 0x000fe20000010000 */
[----:B------:R-:W-:Y:S02]  /*f0d0*/  MOV R3, 0x2 ;  /* 0x0000000200037802 */ /* 0x000fe40000000f00 */
[----:B------:R-:W-:-:S02]  /*f0e0*/  MOV R2, 0xf100 ;  /* 0x0000f10000027802 */ /* 0x000fc40000000f00 */
[----:B-1---5:R-:W-:Y:S05]  /*f0f0*/  CALL.REL.NOINC `($__internal_0_$__cuda_sm70_shflsync_bfly_p) ;  /* 0x0000041000007944 */ /* 0x022fea0003c00000 */
[----:B------:R-:W2:Y:S01]  /*f100*/  LDL.LU R0, [R1+0x10] ;  /* 0x0000100001007983 */ /* 0x000ea20000300800 */
[----:B------:R-:W-:-:S02]  /*f110*/  MOV R3, 0x1 ;  /* 0x0000000100037802 */ /* 0x000fc40000000f00 */
[----:B------:R-:W-:Y:S01]  /*f120*/  MOV R2, 0xf150 ;  /* 0x0000f15000027802 */ /* 0x000fe20000000f00 */
[----:B--2---:R-:W-:Y:S02]  /*f130*/  FADD.FTZ R0, R0, R5 ;  /* 0x0000000500007221 */ /* 0x004fe40000010000 */
[----:B------:R-:W-:Y:S05]  /*f140*/  CALL.REL.NOINC `($__internal_0_$__cuda_sm70_shflsync_bfly_p) ;  /* 0x000003c000007944 */ /* 0x000fea0003c00000 */
[----:B------:R-:W-:Y:S01]  /*f150*/  MOV R3, R5 ;  /* 0x0000000500037202 */ /* 0x000fe20000000f00 */
[----:B------:R-:W-:Y:S05]  /*f160*/  BRA `(.L_x_480) ;  /* 0xffffde2000007947 */ /* 0x000fea000383ffff */
.L_x_463:
[----:B------:R-:W-:Y:S01]  /*f170*/  IMAD.MOV.U32 R8, RZ, RZ, R2 ;  /* 0x000000ffff087224 */ /* 0x000fe200078e0002 */
[----:B------:R-:W-:Y:S01]  /*f180*/  MOV R7, RZ ;  /* 0x000000ff00077202 */ /* 0x000fe20000000f00 */
[----:B------:R-:W-:Y:S01]  /*f190*/  IMAD.MOV.U32 R4, RZ, RZ, 0x181f ;  /* 0x0000181fff047424 */ /* 0x000fe200078e00ff */
[----:B------:R-:W-:Y:S02]  /*f1a0*/  MOV R9, 0xf1c0 ;  /* 0x0000f1c000097802 */ /* 0x000fe40000000f00 */
[----:B------:R-:W-:Y:S05]  /*f1b0*/  CALL.REL.NOINC `($__internal_1_$__cuda_sm70_shflsync_idx_p) ;  /* 0x0000039000007944 */ /* 0x000fea0003c00000 */
[----:B------:R-:W-:Y:S01]  /*f1c0*/  MOV R5, R4 ;  /* 0x0000000400057202 */ /* 0x000fe20000000f00 */
[----:B------:R-:W-:Y:S05]  /*f1d0*/  BRA `(.L_x_481) ;  /* 0xfffff83000007947 */ /* 0x000fea000383ffff */
.L_x_464:
[----:B------:R-:W-:Y:S01]  /*f1e0*/  IMAD.MOV.U32 R8, RZ, RZ, R3 ;  /* 0x000000ffff087224 */ /* 0x000fe200078e0003 */
[----:B------:R-:W-:Y:S01]  /*f1f0*/  MOV R7, RZ ;  /* 0x000000ff00077202 */ /* 0x000fe20000000f00 */
[----:B------:R-:W-:Y:S01]  /*f200*/  IMAD.MOV.U32 R4, RZ, RZ, 0x181f ;  /* 0x0000181fff047424 */ /* 0x000fe200078e00ff */
[----:B------:R-:W-:Y:S02]  /*f210*/  MOV R9, 0xf230 ;  /* 0x0000f23000097802 */ /* 0x000fe40000000f00 */
[----:B-12---:R-:W-:Y:S05]  /*f220*/  CALL.REL.NOINC `($__internal_1_$__cuda_sm70_shflsync_idx_p) ;  /* 0x0000032000007944 */ /* 0x006fea0003c00000 */
[----:B------:R-:W-:Y:S05]  /*f230*/  BRA `(.L_x_482) ;  /* 0xfffff7f000007947 */ /* 0x000fea000383ffff */
.L_x_467:
[----:B------:R-:W-:Y:S01]  /*f240*/  IMAD.MOV.U32 R8, RZ, RZ, R2 ;  /* 0x000000ffff087224 */ /* 0x000fe200078e0002 */
[----:B--2---:R-:W-:Y:S01]  /*f250*/  MOV R7, 0x1 ;  /* 0x0000000100077802 */ /* 0x004fe20000000f00 */
[----:B----4-:R-:W-:Y:S01]  /*f260*/  IMAD.MOV.U32 R4, RZ, RZ, 0x181f ;  /* 0x0000181fff047424 */ /* 0x010fe200078e00ff */
[----:B------:R-:W-:-:S02]  /*f270*/  MOV R9, 0xf290 ;  /* 0x0000f29000097802 */ /* 0x000fc40000000f00 */
[----:B-1-3--:R-:W-:Y:S05]  /*f280*/  CALL.REL.NOINC `($__internal_1_$__cuda_sm70_shflsync_idx_p) ;  /* 0x000002c000007944 */ /* 0x00afea0003c00000 */
[----:B------:R-:W-:Y:S01]  /*f290*/  IMAD.MOV.U32 R5, RZ, RZ, R4 ;  /* 0x000000ffff057224 */ /* 0x000fe200078e0004 */
[----:B------:R-:W-:Y:S01]  /*f2a0*/  MOV R7, 0x1 ;  /* 0x0000000100077802 */ /* 0x000fe20000000f00 */
[----:B------:R-:W-:Y:S01]  /*f2b0*/  IMAD.MOV.U32 R8, RZ, RZ, R3 ;  /* 0x000000ffff087224 */ /* 0x000fe200078e0003 */
[----:B------:R-:W-:-:S02]  /*f2c0*/  MOV R4, 0x181f ;  /* 0x0000181f00047802 */ /* 0x000fc40000000f00 */
[----:B------:R-:W-:Y:S02]  /*f2d0*/  MOV R9, 0xf2f0 ;  /* 0x0000f2f000097802 */ /* 0x000fe40000000f00 */
[----:B------:R-:W-:Y:S05]  /*f2e0*/  CALL.REL.NOINC `($__internal_1_$__cuda_sm70_shflsync_idx_p) ;  /* 0x0000026000007944 */ /* 0x000fea0003c00000 */
[----:B------:R-:W-:Y:S05]  /*f2f0*/  BRA `(.L_x_483) ;  /* 0xfffff87000007947 */ /* 0x000fea000383ffff */
.L_x_470:
[----:B------:R-:W-:Y:S01]  /*f300*/  IMAD.MOV.U32 R8, RZ, RZ, R2 ;  /* 0x000000ffff087224 */ /* 0x000fe200078e0002 */
[----:B-1----:R-:W-:Y:S01]  /*f310*/  MOV R7, 0x2 ;  /* 0x0000000200077802 */ /* 0x002fe20000000f00 */
[----:B----4-:R-:W-:Y:S01]  /*f320*/  IMAD.MOV.U32 R4, RZ, RZ, 0x181f ;  /* 0x0000181fff047424 */ /* 0x010fe200078e00ff */
[----:B------:R-:W-:Y:S02]  /*f330*/  MOV R9, 0xf350 ;  /* 0x0000f35000097802 */ /* 0x000fe40000000f00 */
[----:B--23--:R-:W-:Y:S05]  /*f340*/  CALL.REL.NOINC `($__internal_1_$__cuda_sm70_shflsync_idx_p) ;  /* 0x0000020000007944 */ /* 0x00cfea0003c00000 */
[----:B------:R-:W-:Y:S01]  /*f350*/  MOV R5, R4 ;  /* 0x0000000400057202 */ /* 0x000fe20000000f00 */
[----:B------:R-:W-:Y:S05]  /*f360*/  BRA `(.L_x_484) ;  /* 0xfffff92000007947 */ /* 0x000fea000383ffff */
.L_x_471:
[----:B------:R-:W-:Y:S01]  /*f370*/  IMAD.MOV.U32 R8, RZ, RZ, R3 ;  /* 0x000000ffff087224 */ /* 0x000fe200078e0003 */
[----:B------:R-:W-:Y:S01]  /*f380*/  MOV R7, 0x2 ;  /* 0x0000000200077802 */ /* 0x000fe20000000f00 */
[----:B----4-:R-:W-:Y:S01]  /*f390*/  IMAD.MOV.U32 R4, RZ, RZ, 0x181f ;  /* 0x0000181fff047424 */ /* 0x010fe200078e00ff */
[----:B------:R-:W-:Y:S02]  /*f3a0*/  MOV R9, 0xf3c0 ;  /* 0x0000f3c000097802 */ /* 0x000fe40000000f00 */
[----:B-123--:R-:W-:Y:S05]  /*f3b0*/  CALL.REL.NOINC `($__internal_1_$__cuda_sm70_shflsync_idx_p) ;  /* 0x0000019000007944 */ /* 0x00efea0003c00000 */
[----:B------:R-:W-:Y:S05]  /*f3c0*/  BRA `(.L_x_485) ;  /* 0xfffff8e000007947 */ /* 0x000fea000383ffff */
.L_x_474:
[----:B------:R-:W-:Y:S01]  /*f3d0*/  IMAD.MOV.U32 R8, RZ, RZ, R2 ;  /* 0x000000ffff087224 */ /* 0x000fe200078e0002 */
[----:B-1----:R-:W-:Y:S01]  /*f3e0*/  MOV R7, 0x3 ;  /* 0x0000000300077802 */ /* 0x002fe20000000f00 */
[----:B------:R-:W-:Y:S01]  /*f3f0*/  IMAD.MOV.U32 R4, RZ, RZ, 0x181f ;  /* 0x0000181fff047424 */ /* 0x000fe200078e00ff */
[----:B------:R-:W-:-:S02]  /*f400*/  MOV R9, 0xf420 ;  /* 0x0000f42000097802 */ /* 0x000fc40000000f00 */
[----:B--234-:R-:W-:Y:S05]  /*f410*/  CALL.REL.NOINC `($__internal_1_$__cuda_sm70_shflsync_idx_p) ;  /* 0x0000013000007944 */ /* 0x01cfea0003c00000 */
[----:B------:R-:W-:Y:S01]  /*f420*/  IMAD.MOV.U32 R6, RZ, RZ, R4 ;  /* 0x000000ffff067224 */ /* 0x000fe200078e0004 */
[----:B------:R-:W-:Y:S01]  /*f430*/  MOV R7, 0x3 ;  /* 0x0000000300077802 */ /* 0x000fe20000000f00 */
[----:B------:R-:W-:Y:S01]  /*f440*/  IMAD.MOV.U32 R8, RZ, RZ, R3 ;  /* 0x000000ffff087224 */ /* 0x000fe200078e0003 */
[----:B------:R-:W-:-:S02]  /*f450*/  MOV R4, 0x181f ;  /* 0x0000181f00047802 */ /* 0x000fc40000000f00 */
[----:B------:R-:W-:Y:S02]  /*f460*/  MOV R9, 0xf480 ;  /* 0x0000f48000097802 */ /* 0x000fe40000000f00 */
[----:B------:R-:W-:Y:S05]  /*f470*/  CALL.REL.NOINC `($__internal_1_$__cuda_sm70_shflsync_idx_p) ;  /* 0x000000d000007944 */ /* 0x000fea0003c00000 */
[----:B------:R-:W-:Y:S01]  /*f480*/  MOV R3, R4 ;  /* 0x0000000400037202 */ /* 0x000fe20000000f00 */
[----:B------:R-:W-:Y:S05]  /*f490*/  BRA `(.L_x_486) ;  /* 0xfffff94000007947 */ /* 0x000fea000383ffff */
.L_x_476:
[----:B------:R-:W-:Y:S01]  /*f4a0*/  IMAD.MOV.U32 R8, RZ, RZ, R40 ;  /* 0x000000ffff087224 */ /* 0x000fe200078e0028 */
[----:B------:R-:W-:Y:S01]  /*f4b0*/  MOV R7, RZ ;  /* 0x000000ff00077202 */ /* 0x000fe20000000f00 */
[----:B-1----:R-:W-:Y:S01]  /*f4c0*/  IMAD.MOV.U32 R4, RZ, RZ, 0x1f ;  /* 0x0000001fff047424 */ /* 0x002fe200078e00ff */
[----:B------:R-:W-:Y:S02]  /*f4d0*/  MOV R9, 0xf4f0 ;  /* 0x0000f4f000097802 */ /* 0x000fe40000000f00 */
[----:B--2345:R-:W-:Y:S05]  /*f4e0*/  CALL.REL.NOINC `($__internal_1_$__cuda_sm70_shflsync_idx_p) ;  /* 0x0000006000007944 */ /* 0x03cfea0003c00000 */
[----:B------:R-:W-:Y:S01]  /*f4f0*/  MOV R0, R4 ;  /* 0x0000000400007202 */ /* 0x000fe20000000f00 */
[----:B------:R-:W-:Y:S05]  /*f500*/  BRA `(.L_x_487) ;  /* 0xfffffa6000007947 */ /* 0x000fea000383ffff */
        .weak           $__internal_0_$__cuda_sm70_shflsync_bfly_p
        .type           $__internal_0_$__cuda_sm70_shflsync_bfly_p,@function
        .size           $__internal_0_$__cuda_sm70_shflsync_bfly_p,($__internal_1_$__cuda_sm70_shflsync_idx_p - $__internal_0_$__cuda_sm70_shflsync_bfly_p)
$__internal_0_$__cuda_sm70_shflsync_bfly_p:
[----:B------:R-:W-:Y:S04]  /*f510*/  WARPSYNC R6 ;  /* 0x0000000600007348 */ /* 0x000fe80003800000 */
[----:B------:R1:W2:Y:S02]  /*f520*/  SHFL.BFLY PT, R5, R0, R3, R7 ;  /* 0x0c00000300057389 */ /* 0x0002a400000e0007 */
[----:B-1----:R-:W-:-:S04]  /*f530*/  MOV R3, 0x0 ;  /* 0x0000000000037802 */ /* 0x002fc80000000f00 */
[----:B--2---:R-:W-:Y:S05]  /*f540*/  RET.REL.NODEC R2 `(_ZN7cutlass13device_kernelIN5flash19enable_sm80_to_sm89INS1_16FlashAttnFwdSm80INS1_25CollectiveMainloopFwdSm80ILi8ELi1ELb1EN4cute5tupleIJNS5_1CILi128EEES8_S8_EEELi128ENS_6half_tEfNS_4arch4Sm80ELb1ELb0ELb0ELb0ELb0ELb0ELb1ELb0EEENS1_21CollectiveEpilogueFwdIS9_NS6_IJNS7_ILi1EEESF_SF_EEESA_SC_Li256ELb0ELb1ELb0ELb0EEENS1_30DynamicPersistentTileSchedulerILi256ELi256ELb0ELb1ELb0EEEEEEEEEvNT_6ParamsE) ;  /* 0xffff0ab002007950 */ /* 0x004fea0003c3ffff */
        .weak           $__internal_1_$__cuda_sm70_shflsync_idx_p
        .type           $__internal_1_$__cuda_sm70_shflsync_idx_p,@function
        .size           $__internal_1_$__cuda_sm70_shflsync_idx_p,(.L_x_1718 - $__internal_1_$__cuda_sm70_shflsync_idx_p)
$__internal_1_$__cuda_sm70_shflsync_idx_p:
[----:B------:R-:W-:Y:S04]  /*f550*/  WARPSYNC R41 ;  /* 0x0000002900007348 */ /* 0x000fe80003800000 */
[----:B------:R1:W2:Y:S02]  /*f560*/  SHFL.IDX PT, R4, R8, R7, R4 ;  /* 0x0000000708047389 */ /* 0x0002a400000e0004 */
[----:B-1----:R-:W-:Y:S02]  /*f570*/  MOV R8, R9 ;  /* 0x0000000900087202 */ /* 0x002fe40000000f00 */
[----:B------:R-:W-:-:S04]  /*f580*/  MOV R9, 0x0 ;  /* 0x0000000000097802 */ /* 0x000fc80000000f00 */
[----:B--2---:R-:W-:Y:S05]  /*f590*/  RET.REL.NODEC R8 `(_ZN7cutlass13device_kernelIN5flash19enable_sm80_to_sm89INS1_16FlashAttnFwdSm80INS1_25CollectiveMainloopFwdSm80ILi8ELi1ELb1EN4cute5tupleIJNS5_1CILi128EEES8_S8_EEELi128ENS_6half_tEfNS_4arch4Sm80ELb1ELb0ELb0ELb0ELb0ELb0ELb1ELb0EEENS1_21CollectiveEpilogueFwdIS9_NS6_IJNS7_ILi1EEESF_SF_EEESA_SC_Li256ELb0ELb1ELb0ELb0EEENS1_30DynamicPersistentTileSchedulerILi256ELi256ELb0ELb1ELb0EEEEEEEEEvNT_6ParamsE) ;  /* 0xffff0a6008007950 */ /* 0x004fea0003c3ffff */
.L_x_488:
        /* <DEDUP_REMOVED lines=14> */
.L_x_1718:


//--------------------- .text._ZN7cutlass13device_kernelIN5flash19enable_sm80_to_sm89INS1_16FlashAttnFwdSm80INS1_25CollectiveMainloopFwdSm80ILi8ELi1ELb1EN4cute5tupleIJNS5_1CILi128EEES8_S8_EEELi128ENS_6half_tEfNS_4arch4Sm80ELb1ELb0ELb0ELb1ELb0ELb0ELb1ELb0EEENS1_21CollectiveEpilogueFwdIS9_NS6_IJNS7_ILi1EEESF_SF_EEESA_SC_Li256ELb1ELb1ELb0ELb0EEENS1_19SingleTileSchedulerILb1ELb0ELb1ELi128EEEEEEEEEvNT_6ParamsE --------------------------
	.section	.text._ZN7cutlass13device_kernelIN5flash19enable_sm80_to_sm89INS1_16FlashAttnFwdSm80INS1_25CollectiveMainloopFwdSm80ILi8ELi1ELb1EN4cute5tupleIJNS5_1CILi128EEES8_S8_EEELi128ENS_6half_tEfNS_4arch4Sm80ELb1ELb0ELb0ELb1ELb0ELb0ELb1ELb0EEENS1_21CollectiveEpilogueFwdIS9_NS6_IJNS7_ILi1EEESF_SF_EEESA_SC_Li256ELb1ELb1ELb0ELb0EEENS1_19SingleTileSchedulerILb1ELb0ELb1ELi128EEEEEEEEEvNT_6ParamsE,"ax",@progbits
	.sectioninfo	@"SHI_REGISTERS=255"
	.align	128
.text._ZN7cutlass13device_kernelIN5flash19enable_sm80_to_sm89INS1_16FlashAttnFwdSm80INS1_25CollectiveMainloopFwdSm80ILi8ELi1ELb1EN4cute5tupleIJNS5_1CILi128EEES8_S8_EEELi128ENS_6half_tEfNS_4arch4Sm80ELb1ELb0ELb0ELb1ELb0ELb0ELb1ELb0EEENS1_21CollectiveEpilogueFwdIS9_NS6_IJNS7_ILi1EEESF_SF_EEESA_SC_Li256ELb1ELb1ELb0ELb0EEENS1_19SingleTileSchedulerILb1ELb0ELb1ELi128EEEEEEEEEvNT_6ParamsE:
        .type           _ZN7cutlass13device_kernelIN5flash19enable_sm80_to_sm89INS1_16FlashAttnFwdSm80INS1_25CollectiveMainloopFwdSm80ILi8ELi1ELb1EN4cute5tupleIJNS5_1CILi128EEES8_S8_EEELi128ENS_6half_tEfNS_4arch4Sm80ELb1ELb0ELb0ELb1ELb0ELb0ELb1ELb0EEENS1_21CollectiveEpilogueFwdIS9_NS6_IJNS7_ILi1EEESF_SF_EEESA_SC_Li256ELb1ELb1ELb0ELb0EEENS1_19SingleTileSchedulerILb1ELb0ELb1ELi128EEEEEEEEEvNT_6ParamsE,@function
        .size           _ZN7cutlass13device_kernelIN5flash19enable_sm80_to_sm89INS1_16FlashAttnFwdSm80INS1_25CollectiveMainloopFwdSm80ILi8ELi1ELb1EN4cute5tupleIJNS5_1CILi128EEES8_S8_EEELi128ENS_6half_tEfNS_4arch4Sm80ELb1ELb0ELb0ELb1ELb0ELb0ELb1ELb0EEENS1_21CollectiveEpilogueFwdIS9_NS6_IJNS7_ILi1EEESF_SF_EEESA_SC_Li256ELb1ELb1ELb0ELb0EEENS1_19SingleTileSchedulerILb1ELb0ELb1ELi128EEEEEEEEEvNT_6ParamsE,(.L_x_1721 - _ZN7cutlass13device_kernelIN5flash19enable_sm80_to_sm89INS1_16FlashAttnFwdSm80INS1_25CollectiveMainloopFwdSm80ILi8ELi1ELb1EN4cute5tupleIJNS5_1CILi128EEES8_S8_EEELi128ENS_6half_tEfNS_4arch4Sm80ELb1ELb0ELb0ELb1ELb0ELb0ELb1ELb0EEENS1_21CollectiveEpilogueFwdIS9_NS6_IJNS7_ILi1EEESF_SF_EEESA_SC_Li256ELb1ELb1ELb0ELb0EEENS1_19SingleTileSchedulerILb1ELb0ELb1ELi128EEEEEEEEEvNT_6ParamsE)
        .other          _ZN7cutlass13device_kernelIN5flash19enable_sm80_to_sm89INS1_16FlashAttnFwdSm80INS1_25CollectiveMainloopFwdSm80ILi8ELi1ELb1EN4cute5tupleIJNS5_1CILi128EEES8_S8_EEELi128ENS_6half_tEfNS_4arch4Sm80ELb1ELb0ELb0ELb1ELb0ELb0ELb1ELb0EEENS1_21CollectiveEpilogueFwdIS9_NS6_IJNS7_ILi1EEESF_SF_EEESA_SC_Li256ELb1ELb1ELb0ELb0EEENS1_19SingleTileSchedulerILb1ELb0ELb1ELi128EEEEEEEEEvNT_6ParamsE,@"STO_CUDA_ENTRY STV_DEFAULT"
_ZN7cutlass13device_kernelIN5flash19enable_sm80_to_sm89INS1_16FlashAttnFwdSm80INS1_25CollectiveMainloopFwdSm80ILi8ELi1ELb1EN4cute5tupleIJNS5_1CILi128EEES8_S8_EEELi128ENS_6half_tEfNS_4arch4Sm80ELb1ELb0ELb0ELb1ELb0ELb0ELb1ELb0EEENS1_21CollectiveEpilogueFwdIS9_NS6_IJNS7_ILi1EEESF_SF_EEESA_SC_Li256ELb1ELb1ELb0ELb0EEENS1_19SingleTileSchedulerILb1ELb0ELb1ELi128EEEEEEEEEvNT_6ParamsE:
        /* <DEDUP_REMOVED lines=16> */
.L_x_490:
        /* <DEDUP_REMOVED lines=8> */
.L_x_492:
[----:B------:R-:W-:-:S04]  /*0180*/  MOV R3, c[0x0][0x54c] ;  /* 0x0001530000037a02 */ /* 0x000fc80000000f00 */
.L_x_491:
[----:B------:R-:W-:Y:S01]  /*0190*/  USHF.L.U32 UR4, UR4, 0x7, URZ ;  /* 0x0000000704047899 */ /* 0x000fe2000800063f */
[----:B-----5:R-:W-:-:S05]  /*01a0*/  IMAD R3, R3, c[0x0][0x548], RZ ;  /* 0x0001520003037a24 */ /* 0x020fca00078e02ff */
[----:B------:R-:W-:-:S04]  /*01b0*/  MOV R36, UR4 ;  /* 0x0000000400247c02 */ /* 0x000fc80008000f00 */
[----:B------:R-:W-:-:S04]  /*01c0*/  ISETP.GE.AND P0, PT, R36, R3, PT ;  /* 0x000000032400720c */ /* 0x000fc80003f06270 */
[----:B------:R-:W-:Y:S01]  /*01d0*/  SEL R228, R228, 0xffffffff, !P0 ;  /* 0xffffffffe4e47807 */ /* 0x000fe20004000000 */
[----:B------:R-:W-:Y:S05]  /*01e0*/  BRA `(.L_x_493) ;  /* 0x0000013000007947 */ /* 0x000fea0003800000 */
.L_x_489:
[----:B------:R-:W-:-:S04]  /*01f0*/  ISETP.NE.U32.AND P0, PT, RZ, c[0x0][0x568], PT ;  /* 0x00015a00ff007a0c */ /* 0x000fc80003f05070 */
[----:B------:R-:W-:-:S13]  /*0200*/  ISETP.NE.AND.EX P0, PT, RZ, c[0x0][0x56c], PT, P0 ;  /* 0x00015b00ff007a0c */ /* 0x000fda0003f05300 */
[----:B------:R-:W-:Y:S05]  /*0210*/  @!P0 BRA `(.L_x_494) ;  /* 0x0000002000008947 */ /* 0x000fea0003800000 */
[----:B------:R1:W5:Y:S01]  /*0220*/  LDG.E R3, [R2.64] ;  /* 0x0000001202037981 */ /* 0x000362000c1e1900 */
[----:B------:R-:W-:Y:S05]  /*0230*/  BRA `(.L_x_495) ;  /* 0x0000009000007947 */ /* 0x000fea0003800000 */
.L_x_494:
        /* <DEDUP_REMOVED lines=8> */
.L_x_496:
[----:B------:R-:W-:-:S04]  /*02c0*/  MOV R3, c[0x0][0x54c] ;  /* 0x0001530000037a02 */ /* 0x000fc80000000f00 */
.L_x_495:
[----:B------:R-:W-:Y:S01]  /*02d0*/  USHF.L.U32 UR4, UR4, 0x7, URZ ;  /* 0x0000000704047899 */ /* 0x000fe2000800063f */
[----:B-----5:R-:W-:-:S05]  /*02e0*/  IMAD R3, R3, c[0x0][0x548], RZ ;  /* 0x0001520003037a24 */ /* 0x020fca00078e02ff */
[----:B------:R-:W-:-:S04]  /*02f0*/  MOV R36, UR4 ;  /* 0x0000000400247c02 */ /* 0x000fc80008000f00 */
[----:B------:R-:W-:-:S04]  /*0300*/  ISETP.GE.AND P0, PT, R36, R3, PT ;  /* 0x000000032400720c */ /* 0x000fc80003f06270 */
[----:B------:R-:W-:-:S04]  /*0310*/  SEL R228, R228, 0xffffffff, !P0 ;  /* 0xffffffffe4e47807 */ /* 0x000fc80004000000 */
.L_x_493:
        /* <DEDUP_REMOVED lines=10> */
[----:B------:R-:W-:-:S04]  /*03c0*/  @P2 IMAD.WIDE R12, R228, R5, c[0x0][0x370] ;  /* 0x0000dc00e40c2625 */ /* 0x000fc800078e0205 */
[----:B------:R-:W-:Y:S01]  /*03d0*/  @P1 IMAD.WIDE R10, R228, R5, c[0x0][0x360] ;  /* 0x0000d800e40a1625 */ /* 0x000fe200078e0205 */
[----:B------:R-:W2:Y:S01]  /*03e0*/  @P2 LDG.E R4, [R12.64] ;  /* 0x000000120c042981 */ /* 0x000ea2000c1e1900 */
[----:B-1----:R-:W-:-:S03]  /*03f0*/  CS2R R2, SRZ ;  /* 0x0000000000027805 */ /* 0x002fc6000001ff00 */
[----:B------:R-:W3:Y:S01]  /*0400*/  @P1 LDG.E R0, [R10.64] ;  /* 0x000000120a001981 */ /* 0x000ee2000c1e1900 */
[----:B------:R-:W-:-:S04]  /*0410*/  IMAD.WIDE R8, R228, R5, c[0x0][0x348] ;  /* 0x0000d200e4087625 */ /* 0x000fc800078e0205 */
[----:B------:R-:W-:Y:S01]  /*0420*/  IMAD.WIDE R6, R228, R5, c[0x0][0x350] ;  /* 0x0000d400e4067625 */ /* 0x000fe200078e0205 */
[----:B------:R1:W5:Y:S04]  /*0430*/  @P0 LDG.E R2, [R8.64] ;  /* 0x0000001208020981 */ /* 0x000368000c1e1900 */
[----:B------:R1:W5:Y:S01]  /*0440*/  @P6 LDG.E R3, [R6.64] ;  /* 0x0000001206036981 */ /* 0x000362000c1e1900 */
[----:B------:R-:W-:Y:S02]  /*0450*/  UMOV UR4, URZ ;  /* 0x0000003f00047c82 */ /* 0x000fe40008000000 */
[----:B------:R-:W-:Y:S02]  /*0460*/  ULDC UR11, c[0x0][0x168] ;  /* 0x00005a00000b7ab9 */ /* 0x000fe40000000800 */
[----:B------:R-:W-:Y:S01]  /*0470*/  ULDC UR8, c[0x0][0x1d0] ;  /* 0x0000740000087ab9 */ /* 0x000fe20000000800 */
[----:B--2---:R1:W2:Y:S08]  /*0480*/  @P2 R2UR UR4, R4 ;  /* 0x00000000040423c2 */ /* 0x0042b000000e0000 */
[----:B---3--:R1:W3:Y:S02]  /*0490*/  @P1 R2UR UR11, R0 ;  /* 0x00000000000b13c2 */ /* 0x0082e400000e0000 */
[----:B-123--:R-:W-:Y:S05]  /*04a0*/  @P1 BRA `(.L_x_497) ;  /* 0x0000006000001947 */ /* 0x00efea0003800000 */
[----:B------:R-:W-:Y:S05]  /*04b0*/  @!P0 BRA `(.L_x_497) ;  /* 0x0000005000008947 */ /* 0x000fea0003800000 */
[----:B------:R-:W2:Y:S04]  /*04c0*/  LDG.E R0, [R8.64] ;  /* 0x0000001208007981 */ /* 0x000ea8000c1e1900 */
[----:B------:R-:W3:Y:S01]  /*04d0*/  LDG.E R4, [R8.64+0x4] ;  /* 0x0000041208047981 */ /* 0x000ee2000c1e1900 */
[----:B--2---:R-:W1:Y:S08]  /*04e0*/  R2UR UR11, R0 ;  /* 0x00000000000b73c2 */ /* 0x004e7000000e0000 */
[----:B---3--:R-:W1:Y:S02]  /*04f0*/  R2UR UR5, R4 ;  /* 0x00000000040573c2 */ /* 0x008e6400000e0000 */
[----:B-1----:R-:W-:-:S06]  /*0500*/  UIADD3 UR11, -UR11, UR5, URZ ;  /* 0x000000050b0b7290 */ /* 0x002fcc000fffe13f */
.L_x_497:
[----:B------:R-:W-:-:S04]  /*0510*/  ISETP.NE.U32.AND P1, PT, RZ, c[0x0][0x368], PT ;  /* 0x0000da00ff007a0c */ /* 0x000fc80003f25070 */
[----:B------:R-:W-:-:S13]  /*0520*/  ISETP.NE.AND.EX P1, PT, RZ, c[0x0][0x36c], PT, P1 ;  /* 0x0000db00ff007a0c */ /* 0x000fda0003f25310 */
[----:B------:R-:W-:Y:S05]  /*0530*/  @!P1 BRA `(.L_x_498) ;  /* 0x0000004000009947 */ /* 0x000fea0003800000 */
[----:B------:R-:W-:-:S05]  /*0540*/  IMAD.WIDE R6, R228, R5, c[0x0][0x368] ;  /* 0x0000da00e4067625 */ /* 0x000fca00078e0205 */
[----:B------:R-:W2:Y:S02]  /*0550*/  LDG.E R0, [R6.64] ;  /* 0x0000001206007981 */ /* 0x000ea4000c1e1900 */
[----:B--2---:R1:W2:Y:S02]  /*0560*/  R2UR UR8, R0 ;  /* 0x00000000000873c2 */ /* 0x0042a400000e0000 */
[----:B-12---:R-:W-:Y:S05]  /*0570*/  BRA `(.L_x_499) ;  /* 0x0000006000007947 */ /* 0x006fea0003800000 */
.L_x_498:
[----:B------:R-:W-:Y:S05]  /*0580*/  @!P6 BRA `(.L_x_499) ;  /* 0x000000500000e947 */ /* 0x000fea0003800000 */
[----:B------:R-:W2:Y:S04]  /*0590*/  LDG.E R0, [R6.64] ;  /* 0x0000001206007981 */ /* 0x000ea8000c1e1900 */
[----:B------:R-:W3:Y:S01]  /*05a0*/  LDG.E R4, [R6.64+0x4] ;  /* 0x0000041206047981 */ /* 0x000ee2000c1e1900 */
[----:B--2---:R-:W1:Y:S08]  /*05b0*/  R2UR UR8, R0 ;  /* 0x00000000000873c2 */ /* 0x004e7000000e0000 */
[----:B---3--:R-:W1:Y:S02]  /*05c0*/  R2UR UR5, R4 ;  /* 0x00000000040573c2 */ /* 0x008e6400000e0000 */
[----:B-1----:R-:W-:-:S06]  /*05d0*/  UIADD3 UR8, -UR8, UR5, URZ ;  /* 0x0000000508087290 */ /* 0x002fcc000fffe13f */
.L_x_499:
[----:B------:R-:W1:Y:S01]  /*05e0*/  R2UR UR23, R36 ;  /* 0x00000000241773c2 */ /* 0x000e6200000e0000 */
[----:B------:R-:W-:Y:S01]  /*05f0*/  ULDC UR5, c[0x0][0x2c4] ;  /* 0x0000b10000057ab9 */ /* 0x000fe20000000800 */
[----:B------:R-:W-:Y:S01]  /*0600*/  PLOP3.LUT P2, PT, PT, PT, PT, 0x80, 0x0 ;  /* 0x000000000000781c */ /* 0x000fe20003f4f070 */
[----:B------:R-:W-:Y:S01]  /*0610*/  UISETP.NE.AND UP0, UPT, UR5, 0x1, UPT ;  /* 0x000000010500788c */ /* 0x000fe2000bf05270 */
[----:B------:R-:W-:Y:S01]  /*0620*/  IMAD.MOV.U32 R114, RZ, RZ, RZ ;  /* 0x000000ffff727224 */ /* 0x000fe200078e00ff */
[----:B------:R-:W-:Y:S01]  /*0630*/  ULDC UR12, c[0x0][0x2c8] ;  /* 0x0000b200000c7ab9 */ /* 0x000fe20000000800 */
[----:B------:R-:W-:Y:S01]  /*0640*/  CS2R R112, SRZ ;  /* 0x0000000000707805 */ /* 0x000fe2000001ff00 */
[----:B------:R-:W-:Y:S01]  /*0650*/  UIADD3 UR8, -UR4, UR8, URZ ;  /* 0x0000000804087290 */ /* 0x000fe2000fffe13f */
[----:B------:R-:W2:Y:S01]  /*0660*/  R2UR UR6, R36 ;  /* 0x00000000240673c2 */ /* 0x000ea200000e0000 */
[----:B------:R-:W-:Y:S01]  /*0670*/  PLOP3.LUT P3, PT, PT, PT, UP0, 0x80, 0x0 ;  /* 0x000000000000781c */ /* 0x000fe20003f6f008 */
[----:B------:R-:W-:Y:S01]  /*0680*/  CS2R R118, SRZ ;  /* 0x0000000000767805 */ /* 0x000fe2000001ff00 */
[----:B------:R-:W-:Y:S01]  /*0690*/  PLOP3.LUT P1, PT, PT, PT, UP0, 0x80, 0x0 ;  /* 0x000000000000781c */ /* 0x000fe20003f2f008 */
[----:B------:R-:W-:Y:S01]  /*06a0*/  UIADD3 UR5, UR8, 0x80, -UR11 ;  /* 0x0000008008057890 */ /* 0x000fe2000fffe80b */
        /* <DEDUP_REMOVED lines=11> */
[----:B-1----:R-:W-:Y:S01]  /*0760*/  IMAD.U32 R0, RZ, RZ, UR23 ;  /* 0x00000017ff007e24 */ /* 0x002fe2000f8e00ff */
[----:B------:R-:W-:Y:S01]  /*0770*/  CS2R R94, SRZ ;  /* 0x00000000005e7805 */ /* 0x000fe2000001ff00 */
[----:B------:R-:W-:Y:S01]  /*0780*/  CS2R R92, SRZ ;  /* 0x00000000005c7805 */ /* 0x000fe2000001ff00 */
[----:B------:R-:W-:Y:S01]  /*0790*/  CS2R R90, SRZ ;  /* 0x00000000005a7805 */ /* 0x000fe2000001ff00 */
[----:B------:R-:W-:Y:S01]  /*07a0*/  CS2R R88, SRZ ;  /* 0x0000000000587805 */ /* 0x000fe2000001ff00 */
[----:B------:R-:W-:Y:S01]  /*07b0*/  @P3 IADD3 R4, R0, 0x7f, RZ ;  /* 0x0000007f00043810 */ /* 0x000fe20007ffe0ff */
[----:B------:R-:W-:Y:S01]  /*07c0*/  CS2R R86, SRZ ;  /* 0x0000000000567805 */ /* 0x000fe2000001ff00 */
[----:B-----5:R-:W-:Y:S01]  /*07d0*/  IADD3 R0, R3, UR4, RZ ;  /* 0x0000000403007c10 */ /* 0x020fe2000fffe0ff */
[----:B------:R-:W-:Y:S01]  /*07e0*/  ULDC UR4, c[0x0][0x2cc] ;  /* 0x0000b30000047ab9 */ /* 0x000fe20000000800 */
[----:B------:R1:W3:Y:S01]  /*07f0*/  @P1 R2UR UR13, R4 ;  /* 0x00000000040d13c2 */ /* 0x0002e200000e0000 */
[----:B--2---:R-:W-:Y:S01]  /*0800*/  UIADD3 UR6, UR6, 0x7f, URZ ;  /* 0x0000007f06067890 */ /* 0x004fe2000fffe03f */
        /* <DEDUP_REMOVED lines=14> */
[----:B------:R-:W-:-:S02]  /*08f0*/  IMAD.MOV.U32 R6, RZ, RZ, RZ ;  /* 0x000000ffff067224 */ /* 0x000fc400078e00ff */
[----:B-1----:R-:W-:Y:S01]  /*0900*/  IMAD.MOV.U32 R4, RZ, RZ, RZ ;  /* 0x000000ffff047224 */ /* 0x002fe200078e00ff */
[----:B---3--:R-:W-:-:S04]  /*0910*/  UIMAD.WIDE.U32 UR12, UR13, UR12, URZ ;  /* 0x0000000c0d0c72a5 */ /* 0x008fc8000f8e003f */
[----:B------:R-:W-:Y:S02]  /*0920*/  @UP0 USHF.R.U32.HI UR6, URZ, UR4, UR13 ;  /* 0x000000043f060299 */ /* 0x000fe4000801160d */
[----:B------:R-:W-:Y:S02]  /*0930*/  UIADD3 UR4, UR8, 0x7f, URZ ;  /* 0x0000007f08047890 */ /* 0x000fe4000fffe03f */
[----:B------:R-:W-:Y:S02]  /*0940*/  UIADD3 UR6, UR5, UR6, URZ ;  /* 0x0000000605067290 */ /* 0x000fe4000fffe03f */
[----:B------:R-:W-:Y:S02]  /*0950*/  USHF.R.S32.HI UR7, URZ, 0x1f, UR4 ;  /* 0x0000001f3f077899 */ /* 0x000fe40008011404 */
[----:B------:R-:W-:Y:S02]  /*0960*/  USHF.R.S32.HI UR5, URZ, 0x1f, UR6 ;  /* 0x0000001f3f057899 */ /* 0x000fe40008011406 */
[----:B------:R-:W-:-:S02]  /*0970*/  ULEA.HI UR7, UR7, UR4, URZ, 0x7 ;  /* 0x0000000407077291 */ /* 0x000fc4000f8f383f */
[----:B------:R-:W-:Y:S02]  /*0980*/  ULEA.HI UR5, UR5, UR6, URZ, 0x7 ;  /* 0x0000000605057291 */ /* 0x000fe4000f8f383f */
[----:B------:R-:W-:Y:S02]  /*0990*/  USHF.R.S32.HI UR7, URZ, 0x7, UR7 ;  /* 0x000000073f077899 */ /* 0x000fe40008011407 */
[----:B------:R-:W-:-:S04]  /*09a0*/  USHF.R.S32.HI UR5, URZ, 0x7, UR5 ;  /* 0x000000073f057899 */ /* 0x000fc80008011405 */
[----:B------:R-:W-:-:S04]  /*09b0*/  UISETP.LT.AND UP0, UPT, UR7, UR5, UPT ;  /* 0x000000050700728c */ /* 0x000fc8000bf01270 */
[----:B------:R-:W-:-:S04]  /*09c0*/  USEL UR25, UR7, UR5, UP0 ;  /* 0x0000000507197287 */ /* 0x000fc80008000000 */
[----:B------:R-:W-:-:S06]  /*09d0*/  UISETP.GE.AND UP0, UPT, UR25, 0x1, UPT ;  /* 0x000000011900788c */ /* 0x000fcc000bf06270 */
[----:B------:R-:W-:-:S13]  /*09e0*/  PLOP3.LUT P1, PT, PT, PT, UP0, 0x80, 0x0 ;  /* 0x000000000000781c */ /* 0x000fda0003f2f008 */
[----:B------:R-:W-:Y:S05]  /*09f0*/  @!P1 BRA `(.L_x_500) ;  /* 0x0000cae000009947 */ /* 0x000fea0003800000 */
[----:B------:R-:W-:Y:S01]  /*0a00*/  ISETP.NE.U32.AND P1, PT, RZ, c[0x0][0x340], PT ;  /* 0x0000d000ff007a0c */ /* 0x000fe20003f25070 */
[----:B------:R-:W1:Y:S01]  /*0a10*/  S2R R54, SR_CTAID.Y ;  /* 0x0000000000367919 */ /* 0x000e620000002600 */
[----:B------:R-:W-:Y:S02]  /*0a20*/  SHF.R.S32.HI R128, RZ, 0x1f, R37 ;  /* 0x0000001fff807819 */ /* 0x000fe40000011425 */
[----:B------:R-:W-:Y:S01]  /*0a30*/  SHF.R.S32.HI R3, RZ, 0x1f, R2 ;  /* 0x0000001fff037819 */ /* 0x000fe20000011402 */
[----:B------:R-:W-:Y:S01]  /*0a40*/  IMAD.WIDE.U32 R12, R2, c[0x0][0x178], RZ ;  /* 0x00005e00020c7a25 */ /* 0x000fe200078e00ff */
[----:B------:R-:W-:Y:S01]  /*0a50*/  ISETP.NE.AND.EX P1, PT, RZ, c[0x0][0x344], PT, P1 ;  /* 0x0000d100ff007a0c */ /* 0x000fe20003f25310 */
[----:B------:R-:W-:Y:S01]  /*0a60*/  ULDC UR4, c[0x0][0x2c4] ;  /* 0x0000b10000047ab9 */ /* 0x000fe20000000800 */
[----:B------:R-:W-:Y:S01]  /*0a70*/  SHF.R.S32.HI R60, RZ, 0x1f, R0 ;  /* 0x0000001fff3c7819 */ /* 0x000fe20000011400 */
[----:B------:R-:W-:Y:S02]  /*0a80*/  UIADD3 UR20, UR25, -0x1, URZ ;  /* 0xffffffff19147890 */ /* 0x000fe4000fffe03f */
[----:B------:R-:W-:-:S02]  /*0a90*/  UMOV UR21, 0x7 ;  /* 0x0000000700157882 */ /* 0x000fc40000000000 */
[----:B------:R-:W-:-:S06]  /*0aa0*/  ULDC.64 UR6, c[0x0][0x1e0] ;  /* 0x0000780000067ab9 */ /* 0x000fcc0000000a00 */
[----:B------:R-:W-:-:S06]  /*0ab0*/  @P1 IMAD.WIDE R8, R228, R5, c[0x0][0x340] ;  /* 0x0000d000e4081625 */ /* 0x000fcc00078e0205 */
[----:B------:R2:W3:Y:S01]  /*0ac0*/  @P1 LDG.E R8, [R8.64] ;  /* 0x0000001208081981 */ /* 0x0004e2000c1e1900 */
[----:B------:R-:W-:Y:S01]  /*0ad0*/  LEA.HI R57, R128, R37, RZ, 0x3 ;  /* 0x0000002580397211 */ /* 0x000fe200078f18ff */
[----:B------:R-:W-:Y:S01]  /*0ae0*/  IMAD R3, R3, c[0x0][0x178], RZ ;  /* 0x00005e0003037a24 */ /* 0x000fe200078e02ff */
[----:B-1----:R-:W-:Y:S01]  /*0af0*/  SHF.R.S32.HI R53, RZ, 0x1f, R54 ;  /* 0x0000001fff357819 */ /* 0x002fe20000011436 */
[----:B------:R-:W-:Y:S01]  /*0b00*/  UIMAD UR4, UR11, UR4, URZ ;  /* 0x000000040b0472a4 */ /* 0x000fe2000f8e023f */
[----:B------:R-:W-:Y:S01]  /*0b10*/  LOP3.LUT R56, R57, 0xfffffff8, RZ, 0xc0, !PT ;  /* 0xfffffff839387812 */ /* 0x000fe200078ec0ff */
[----:B------:R-:W-:Y:S01]  /*0b20*/  IMAD R3, R2, c[0x0][0x17c], R3 ;  /* 0x00005f0002037a24 */ /* 0x000fe200078e0203 */
[----:B------:R-:W-:Y:S01]  /*0b30*/  SHF.R.S32.HI R57, RZ, 0x3, R57 ;  /* 0x00000003ff397819 */ /* 0x000fe20000011439 */
[----:B------:R-:W-:Y:S01]  /*0b40*/  IMAD R7, R53, c[0x0][0x1b8], RZ ;  /* 0x00006e0035077a24 */ /* 0x000fe200078e02ff */
[----:B------:R-:W-:Y:S01]  /*0b50*/  SEL R5, R228, RZ, !P0 ;  /* 0x000000ffe4057207 */ /* 0x000fe20004000000 */
[----:B------:R-:W-:Y:S01]  /*0b60*/  IMAD.IADD R56, R37, 0x1, -R56 ;  /* 0x0000000125387824 */ /* 0x000fe200078e0a38 */
[----:B------:R-:W-:Y:S01]  /*0b70*/  USHF.L.U64.HI UR21, UR6, UR21, UR7 ;  /* 0x0000001506157299 */ /* 0x000fe20008010207 */
[----:B------:R-:W-:Y:S01]  /*0b80*/  IMAD.IADD R13, R13, 0x1, R3 ;  /* 0x000000010d0d7824 */ /* 0x000fe200078e0203 */
[----:B------:R-:W-:Y:S01]  /*0b90*/  SHF.R.S32.HI R3, RZ, 0x1f, R228 ;  /* 0x0000001fff037819 */ /* 0x000fe200000114e4 */
[----:B------:R-:W-:Y:S01]  /*0ba0*/  IMAD R10, R56, 0x20, R57 ;  /* 0x00000020380a7824 */ /* 0x000fe200078e0239 */
[----:B------:R-:W-:Y:S01]  /*0bb0*/  USHF.L.U32 UR22, UR6, 0x7, URZ ;  /* 0x0000000706167899 */ /* 0x000fe2000800063f */
[C---:B------:R-:W-:Y:S01]  /*0bc0*/  IMAD R7, R54.reuse, c[0x0][0x1bc], R7 ;  /* 0x00006f0036077a24 */ /* 0x040fe200078e0207 */
[----:B------:R-:W-:Y:S01]  /*0bd0*/  SEL R4, R3, RZ, !P0 ;  /* 0x000000ff03047207 */ /* 0x000fe20004000000 */
[----:B------:R-:W-:Y:S01]  /*0be0*/  IMAD.WIDE.U32 R12, R54, c[0x0][0x1b8], R12 ;  /* 0x00006e00360c7a25 */ /* 0x000fe200078e000c */
[----:B------:R-:W-:Y:S01]  /*0bf0*/  IADD3 R10, R10, UR23, RZ ;  /* 0x000000170a0a7c10 */ /* 0x000fe2000fffe0ff */
[----:B------:R-:W-:Y:S01]  /*0c00*/  USHF.R.S32.HI UR10, URZ, 0x1f, UR20 ;  /* 0x0000001f3f0a7899 */ /* 0x000fe20008011414 */
[----:B------:R-:W-:Y:S01]  /*0c10*/  IADD3 R55, P0, R0, R57, RZ ;  /* 0x0000003900377210 */ /* 0x000fe20007f1e0ff */
[----:B------:R-:W-:Y:S01]  /*0c20*/  IMAD.IADD R13, R13, 0x1, R7 ;  /* 0x000000010d0d7824 */ /* 0x000fe200078e0207 */
[-C--:B------:R-:W-:Y:S01]  /*0c30*/  LEA.HI R226, R128, R37.reuse, RZ, 0x4 ;  /* 0x0000002580e27211 */ /* 0x080fe200078f20ff */
[----:B------:R-:W-:Y:S01]  /*0c40*/  @P3 IMAD.HI.U32 R6, R10, c[0x0][0x2c8], RZ ;  /* 0x0000b2000a063a27 */ /* 0x000fe200078e00ff */
[C---:B------:R-:W-:Y:S01]  /*0c50*/  LEA.HI.X.SX32 R60, R57.reuse, R60, 0x1, P0 ;  /* 0x0000003c393c7211 */ /* 0x040fe200000f0eff */
[----:B------:R-:W-:Y:S01]  /*0c60*/  UIMAD.WIDE.U32 UR12, UR6, 0x40, URZ ;  /* 0x00000040060c78a5 */ /* 0x000fe2000f8e003f */
[----:B--2---:R-:W-:Y:S01]  /*0c70*/  IADD3 R9, -R57, UR8, RZ ;  /* 0x0000000839097c10 */ /* 0x004fe2000fffe1ff */
[----:B------:R-:W-:Y:S01]  /*0c80*/  IMAD.MOV.U32 R2, RZ, RZ, R10 ;  /* 0x000000ffff027224 */ /* 0x000fe200078e000a */
[----:B------:R-:W-:Y:S01]  /*0c90*/  @P3 SHF.R.U32.HI R2, RZ, c[0x0][0x2cc], R6 ;  /* 0x0000b300ff023a19 */ /* 0x000fe20000011606 */
[----:B------:R-:W-:Y:S01]  /*0ca0*/  IMAD R4, R4, c[0x0][0x1c0], RZ ;  /* 0x0000700004047a24 */ /* 0x000fe200078e02ff */
[----:B------:R-:W-:Y:S01]  /*0cb0*/  USHF.L.U32 UR9, UR7, 0x6, URZ ;  /* 0x0000000607097899 */ /* 0x000fe2000800063f */
[----:B------:R-:W-:Y:S01]  /*0cc0*/  IMAD.WIDE.U32 R6, R5, c[0x0][0x1c0], R12 ;  /* 0x0000700005067a25 */ /* 0x000fe200078e000c */
[----:B------:R-:W-:Y:S01]  /*0cd0*/  LEA.HI R38, R128, R37, RZ, 0x5 ;  /* 0x0000002580267211 */ /* 0x000fe200078f28ff */
[----:B------:R-:W-:-:S02]  /*0ce0*/  UIMAD UR17, UR20, -0x80, UR8 ;  /* 0xffffff80141178a4 */ /* 0x000fc4000f8e0208 */
[----:B------:R-:W-:Y:S01]  /*0cf0*/  IMAD R4, R5, c[0x0][0x1c4], R4 ;  /* 0x0000710005047a24 */ /* 0x000fe200078e0204 */
[----:B------:R-:W-:Y:S01]  /*0d00*/  SHF.R.S32.HI R5, RZ, 0x1f, R2 ;  /* 0x0000001fff057819 */ /* 0x000fe20000011402 */
[----:B------:R-:W-:Y:S01]  /*0d10*/  IMAD.SHL.U32 R227, R57, 0x40, RZ ;  /* 0x0000004039e37824 */ /* 0x000fe200078e00ff */
[----:B------:R-:W-:Y:S01]  /*0d20*/  UIADD3 UR9, UR13, UR9, URZ ;  /* 0x000000090d097290 */ /* 0x000fe2000fffe03f */
[----:B------:R-:W-:Y:S01]  /*0d30*/  IMAD.IADD R7, R7, 0x1, R4 ;  /* 0x0000000107077824 */ /* 0x000fe200078e0204 */
[----:B------:R-:W-:Y:S01]  /*0d40*/  SHF.R.S32.HI R39, RZ, 0x5, R38 ;  /* 0x00000005ff277819 */ /* 0x000fe20000011426 */
[----:B------:R-:W-:Y:S01]  /*0d50*/  IMAD R5, R5, c[0x0][0x1b0], RZ ;  /* 0x00006c0005057a24 */ /* 0x000fe200078e02ff */
[----:B------:R-:W-:Y:S01]  /*0d60*/  LOP3.LUT R227, R227, 0x1c0, RZ, 0xc0, !PT ;  /* 0x000001c0e3e37812 */ /* 0x000fe200078ec0ff */
[----:B------:R-:W-:-:S04]  /*0d70*/  IMAD.WIDE.U32 R6, R2, c[0x0][0x1b0], R6 ;  /* 0x00006c0002067a25 */ /* 0x000fc800078e0006 */
[----:B------:R-:W-:Y:S02]  /*0d80*/  IMAD R11, R2, c[0x0][0x1b4], R5 ;  /* 0x00006d00020b7a24 */ /* 0x000fe400078e0205 */
[----:B------:R-:W-:Y:S01]  /*0d90*/  IMAD.MOV R5, RZ, RZ, -R2 ;  /* 0x000000ffff057224 */ /* 0x000fe200078e0a02 */
[----:B------:R-:W-:Y:S01]  /*0da0*/  IADD3 R2, R57, UR23, RZ ;  /* 0x0000001739027c10 */ /* 0x000fe2000fffe0ff */
[----:B------:R-:W-:Y:S02]  /*0db0*/  IMAD.IADD R7, R7, 0x1, R11 ;  /* 0x0000000107077824 */ /* 0x000fe400078e020b */
[----:B------:R-:W-:Y:S01]  /*0dc0*/  IMAD R10, R5, c[0x0][0x2c4], R10 ;  /* 0x0000b100050a7a24 */ /* 0x000fe200078e020a */
[----:B------:R-:W-:Y:S01]  /*0dd0*/  IADD3 R5, R2, 0x20, RZ ;  /* 0x0000002002057810 */ /* 0x000fe20007ffe0ff */
[----:B------:R-:W-:Y:S01]  /*0de0*/  IMAD.SHL.U32 R58, R56, 0x8, RZ ;  /* 0x00000008383a7824 */ /* 0x000fe200078e00ff */
[----:B------:R-:W-:Y:S01]  /*0df0*/  IADD3 R0, R2, 0x40, RZ ;  /* 0x0000004002007810 */ /* 0x000fe20007ffe0ff */
[----:B------:R-:W-:Y:S01]  /*0e00*/  IMAD R16, R60, c[0x0][0x1e0], RZ ;  /* 0x000078003c107a24 */ /* 0x000fe200078e02ff */
[----:B------:R-:W-:Y:S01]  /*0e10*/  BAR.SYNC.DEFER_BLOCKING 0x0 ;  /* 0x0000000000007b1d */ /* 0x000fe20000010000 */
[----:B------:R-:W-:Y:S01]  /*0e20*/  ISETP.GE.AND P5, PT, R5, UR4, PT ;  /* 0x0000000405007c0c */ /* 0x000fe2000bfa6270 */
[----:B------:R-:W-:Y:S01]  /*0e30*/  IMAD.U32 R4, RZ, RZ, UR20 ;  /* 0x00000014ff047e24 */ /* 0x000fe2000f8e00ff */
[----:B------:R-:W-:Y:S01]  /*0e40*/  SHF.R.S32.HI R5, RZ, 0x1f, R10 ;  /* 0x0000001fff057819 */ /* 0x000fe2000001140a */
[----:B------:R-:W-:Y:S01]  /*0e50*/  IMAD R16, R55, c[0x0][0x1e4], R16 ;  /* 0x0000790037107a24 */ /* 0x000fe200078e0210 */
[----:B------:R-:W-:Y:S01]  /*0e60*/  ISETP.GE.AND P4, PT, R0, UR4, PT ;  /* 0x0000000400007c0c */ /* 0x000fe2000bf86270 */
[----:B------:R-:W-:Y:S01]  /*0e70*/  IMAD R4, R4, -0x80, R9 ;  /* 0xffffff8004047824 */ /* 0x000fe200078e0209 */
[--C-:B------:R-:W-:Y:S01]  /*0e80*/  LOP3.LUT R0, R227, 0x38, R58.reuse, 0xf8, !PT ;  /* 0x00000038e3007812 */ /* 0x100fe200078ef83a */
[----:B------:R-:W-:Y:S01]  /*0e90*/  IMAD R5, R5, c[0x0][0x1a8], RZ ;  /* 0x00006a0005057a24 */ /* 0x000fe200078e02ff */
[----:B------:R-:W-:Y:S01]  /*0ea0*/  SHF.R.U32.HI R227, RZ, 0x3, R227 ;  /* 0x00000003ffe37819 */ /* 0x000fe200000116e3 */
[----:B------:R-:W-:Y:S01]  /*0eb0*/  IMAD R60, R60, c[0x0][0x208], RZ ;  /* 0x000082003c3c7a24 */ /* 0x000fe200078e02ff */
[----:B------:R-:W-:Y:S01]  /*0ec0*/  SHF.R.S32.HI R59, RZ, 0x1f, R58 ;  /* 0x0000001fff3b7819 */ /* 0x000fe2000001143a */
[----:B------:R-:W-:Y:S01]  /*0ed0*/  IMAD R5, R10, c[0x0][0x1ac], R5 ;  /* 0x00006b000a057a24 */ /* 0x000fe200078e0205 */
[----:B------:R-:W-:Y:S01]  /*0ee0*/  LOP3.LUT R227, R0, R227, RZ, 0x3c, !PT ;  /* 0x000000e300e37212 */ /* 0x000fe200078e3cff */
[----:B------:R-:W-:Y:S01]  /*0ef0*/  IMAD.WIDE.U32 R10, R10, c[0x0][0x1a8], R6 ;  /* 0x00006a000a0a7a25 */ /* 0x000fe200078e0006 */
[----:B------:R-:W-:-:S03]  /*0f00*/  LEA.HI R0, R128, R37, RZ, 0x6 ;  /* 0x0000002580007211 */ /* 0x000fc600078f30ff */
[----:B------:R-:W-:Y:S01]  /*0f10*/  IMAD.IADD R5, R11, 0x1, R5 ;  /* 0x000000010b057824 */ /* 0x000fe200078e0205 */
[----:B------:R-:W-:Y:S01]  /*0f20*/  LEA R6, P0, R10, c[0x0][0x160], 0x1 ;  /* 0x000058000a067a11 */ /* 0x000fe200078008ff */
[----:B------:R-:W-:Y:S02]  /*0f30*/  IMAD.SHL.U32 R0, R0, 0x8, RZ ;  /* 0x0000000800007824 */ /* 0x000fe400078e00ff */
[----:B------:R-:W-:Y:S01]  /*0f40*/  IMAD R7, R53, c[0x0][0x1e8], RZ ;  /* 0x00007a0035077a24 */ /* 0x000fe200078e02ff */
[----:B------:R-:W-:Y:S01]  /*0f50*/  LEA.HI.X R5, R10, c[0x0][0x164], R5, 0x1, P0 ;  /* 0x000059000a057a11 */ /* 0x000fe200000f0c05 */
[----:B------:R-:W-:Y:S01]  /*0f60*/  SHFL.IDX PT, R14, R6, RZ, 0x181f ;  /* 0x00181fff060e7589 */ /* 0x000fe200000e0000 */
[----:B------:R-:W-:Y:S01]  /*0f70*/  ISETP.GE.AND P0, PT, R2, UR4, PT ;  /* 0x0000000402007c0c */ /* 0x000fe2000bf06270 */
[----:B------:R-:W-:Y:S01]  /*0f80*/  IMAD.WIDE.U32 R10, R55, c[0x0][0x1e0], R58 ;  /* 0x00007800370a7a25 */ /* 0x000fe200078e003a */
[----:B------:R-:W-:Y:S01]  /*0f90*/  LOP3.LUT R227, R227, 0xfffffe00, R0, 0xf8, !PT ;  /* 0xfffffe00e3e37812 */ /* 0x000fe200078ef800 */
[----:B------:R-:W-:Y:S01]  /*0fa0*/  SHFL.IDX PT, R15, R5, RZ, 0x181f ;  /* 0x00181fff050f7589 */ /* 0x000fe200000e0000 */
[----:B------:R-:W-:Y:S01]  /*0fb0*/  IADD3 R0, R58, 0x40, RZ ;  /* 0x000000403a007810 */ /* 0x000fe20007ffe0ff */
[----:B------:R-:W-:Y:S01]  /*0fc0*/  IMAD.IADD R17, R11, 0x1, R16 ;  /* 0x000000010b117824 */ /* 0x000fe200078e0210 */
[----:B------:R-:W-:Y:S01]  /*0fd0*/  IADD3 R2, R2, 0x60, RZ ;  /* 0x0000006002027810 */ /* 0x000fe20007ffe0ff */
[----:B------:R-:W-:Y:S01]  /*0fe0*/  IMAD.MOV.U32 R16, RZ, RZ, R10 ;  /* 0x000000ffff107224 */ /* 0x000fe200078e000a */
[----:B------:R-:W-:Y:S01]  /*0ff0*/  SHFL.IDX PT, R11, R5, 0x1, 0x181f ;  /* 0x00381f00050b7f89 */ /* 0x000fe200000e0000 */
[C---:B------:R-:W-:Y:S01]  /*1000*/  IMAD R230, R54.reuse, c[0x0][0x1ec], R7 ;  /* 0x00007b0036e67a24 */ /* 0x040fe200078e0207 */
[----:B------:R-:W-:Y:S01]  /*1010*/  @!P5 SHF.R.S32.HI R7, RZ, 0x1f, R0 ;  /* 0x0000001fff07d819 */ /* 0x000fe20000011400 */
[----:B------:R-:W-:Y:S01]  /*1020*/  IMAD.WIDE.U32 R16, R54, c[0x0][0x1e8], R16 ;  /* 0x00007a0036107a25 */ /* 0x000fe200078e0010 */
[----:B------:R-:W1:Y:S01]  /*1030*/  SHFL.IDX PT, R10, R6, 0x1, 0x181f ;  /* 0x00381f00060a7f89 */ /* 0x000e6200000e0000 */
[----:B------:R-:W-:Y:S01]  /*1040*/  ISETP.GE.AND P2, PT, R2, UR4, PT ;  /* 0x0000000402007c0c */ /* 0x000fe2000bf46270 */
[----:B------:R-:W-:Y:S01]  /*1050*/  UIMAD UR4, UR21, UR20, URZ ;  /* 0x00000014150472a4 */ /* 0x000fe2000f8e023f */
[----:B------:R-:W-:Y:S01]  /*1060*/  @!P5 LEA.HI R2, R7, R0, RZ, 0x3 ;  /* 0x000000000702d211 */ /* 0x000fe200078f18ff */
[----:B------:R-:W-:Y:S01]  /*1070*/  IMAD.SHL.U32 R227, R227, 0x2, RZ ;  /* 0x00000002e3e37824 */ /* 0x000fe200078e00ff */
[----:B------:R-:W-:Y:S01]  /*1080*/  SHFL.IDX PT, R18, R6, 0x3, 0x181f ;  /* 0x00781f0006127f89 */ /* 0x000fe200000e0000 */
[----:B------:R-:W-:Y:S01]  /*1090*/  IMAD.IADD R231, R17, 0x1, R230 ;  /* 0x0000000111e77824 */ /* 0x000fe200078e02e6 */
[----:B------:R-:W-:Y:S01]  /*10a0*/  @!P5 LOP3.LUT R2, R2, 0xfffffff8, RZ, 0xc0, !PT ;  /* 0xfffffff80202d812 */ /* 0x000fe200078ec0ff */
[----:B------:R-:W-:Y:S01]  /*10b0*/  IMAD.MOV.U32 R230, RZ, RZ, R16 ;  /* 0x000000ffffe67224 */ /* 0x000fe200078e0010 */
[----:B------:R-:W-:Y:S01]  /*10c0*/  SHFL.IDX PT, R19, R5, 0x3, 0x181f ;  /* 0x00781f0005137f89 */ /* 0x000fe200000e0000 */
[----:B------:R-:W-:Y:S01]  /*10d0*/  UIMAD UR4, UR10, UR22, UR4 ;  /* 0x000000160a0472a4 */ /* 0x000fe2000f8e0204 */
[----:B------:R-:W-:Y:S01]  /*10e0*/  SHF.R.S32.HI R7, RZ, 0x4, R226 ;  /* 0x00000004ff077819 */ /* 0x000fe200000114e2 */
[----:B------:R-:W-:-:S02]  /*10f0*/  IMAD R60, R55, c[0x0][0x20c], R60 ;  /* 0x00008300373c7a24 */ /* 0x000fc400078e023c */
[----:B------:R-:W-:Y:S02]  /*1100*/  IMAD R53, R53, c[0x0][0x210], RZ ;  /* 0x0000840035357a24 */ /* 0x000fe400078e02ff */
[----:B-1----:R-:W-:Y:S01]  /*1110*/  @!P5 IMAD.WIDE R16, R2, 0x2, R10 ;  /* 0x000000020210d825 */ /* 0x002fe200078e020a */
[----:B---3--:R-:W-:-:S03]  /*1120*/  @P1 SHF.R.S32.HI R9, RZ, 0x1f, R8 ;  /* 0x0000001fff091819 */ /* 0x008fc60000011408 */
[----:B------:R-:W-:Y:S02]  /*1130*/  @!P1 IMAD.MOV.U32 R8, RZ, RZ, R228 ;  /* 0x000000ffff089224 */ /* 0x000fe400078e00e4 */
[----:B------:R-:W-:Y:S01]  /*1140*/  @!P1 IMAD.MOV.U32 R9, RZ, RZ, R3 ;  /* 0x000000ffff099224 */ /* 0x000fe200078e0003 */
[----:B------:R-:W-:Y:S02]  /*1150*/  @!P0 SHF.R.S32.HI R3, RZ, 0x1f, R0 ;  /* 0x0000001fff038819 */ /* 0x000fe40000011400 */
[----:B------:R-:W-:Y:S02]  /*1160*/  SEL R240, R8, RZ, !P6 ;  /* 0x000000ff08f07207 */ /* 0x000fe40007000000 */
[----:B------:R-:W-:Y:S01]  /*1170*/  SEL R52, R9, RZ, !P6 ;  /* 0x000000ff09347207 */ /* 0x000fe20007000000 */
[----:B------:R-:W1:Y:S01]  /*1180*/  SHFL.IDX PT, R8, R6, 0x2, 0x181f ;  /* 0x00581f0006087f89 */ /* 0x000e6200000e0000 */
[----:B------:R-:W-:Y:S01]  /*1190*/  @!P0 LEA R12, P6, R58, R14, 0x1 ;  /* 0x0000000e3a0c8211 */ /* 0x000fe200078c08ff */
[----:B------:R-:W-:Y:S01]  /*11a0*/  IMAD.WIDE.U32 R230, R240, c[0x0][0x1f0], R230 ;  /* 0x00007c00f0e67a25 */ /* 0x000fe200078e00e6 */
[----:B------:R-:W-:Y:S01]  /*11b0*/  ISETP.GE.AND P1, PT, R58, c[0x0][0x198], PT ;  /* 0x000066003a007a0c */ /* 0x000fe20003f26270 */
[----:B------:R2:W3:Y:S01]  /*11c0*/  SHFL.IDX PT, R9, R5, 0x2, 0x181f ;  /* 0x00581f0005097f89 */ /* 0x0004e200000e0000 */
[----:B------:R-:W-:Y:S01]  /*11d0*/  @!P0 LEA.HI R3, R3, R0, RZ, 0x3 ;  /* 0x0000000003038211 */ /* 0x000fe200078f18ff */
[----:B------:R-:W-:Y:S01]  /*11e0*/  IMAD R233, R52, c[0x0][0x1f0], RZ ;  /* 0x00007c0034e97a24 */ /* 0x000fe200078e02ff */
[----:B------:R-:W-:Y:S01]  /*11f0*/  @!P0 LEA.HI.X R13, R58, R15, R59, 0x1, P6 ;  /* 0x0000000f3a0d8211 */ /* 0x000fe200030f0c3b */
[----:B------:R-:W-:Y:S01]  /*1200*/  IMAD.MOV.U32 R232, RZ, RZ, R230 ;  /* 0x000000ffffe87224 */ /* 0x000fe200078e00e6 */
[----:B------:R-:W-:Y:S01]  /*1210*/  ISETP.GE.AND P6, PT, R0, c[0x0][0x198], PT ;  /* 0x0000660000007a0c */ /* 0x000fe20003fc6270 */
[----:B------:R-:W-:Y:S01]  /*1220*/  IMAD R233, R240, c[0x0][0x1f4], R233 ;  /* 0x00007d00f0e97a24 */ /* 0x000fe200078e02e9 */
[----:B------:R-:W-:Y:S01]  /*1230*/  @!P0 LOP3.LUT R3, R3, 0xfffffff8, RZ, 0xc0, !PT ;  /* 0xfffffff803038812 */ /* 0x000fe200078ec0ff */
[----:B------:R-:W-:-:S02]  /*1240*/  IMAD R235, R52, c[0x0][0x218], RZ ;  /* 0x0000860034eb7a24 */ /* 0x000fc400078e02ff */
[----:B------:R-:W-:Y:S02]  /*1250*/  IMAD.IADD R233, R231, 0x1, R233 ;  /* 0x00000001e7e97824 */ /* 0x000fe400078e02e9 */
[----:B------:R-:W-:Y:S01]  /*1260*/  @!P0 IMAD.WIDE R14, R3, 0x2, R14 ;  /* 0x00000002030e8825 */ /* 0x000fe200078e020e */
[----:B------:R-:W-:Y:S01]  /*1270*/  @!P4 SHF.R.S32.HI R3, RZ, 0x1f, R0 ;  /* 0x0000001fff03c819 */ /* 0x000fe20000011400 */
[----:B------:R4:W-:Y:S02]  /*1280*/  @!P0 LDGSTS.E.BYPASS.LTC128B.128 [R227+0x100], [R12.64], !P1 ;  /* 0x001000000ce38fae */ /* 0x0009e4000c901d52 */
[----:B------:R-:W-:Y:S01]  /*1290*/  IMAD R235, R240, c[0x0][0x21c], R235 ;  /* 0x00008700f0eb7a24 */ /* 0x000fe200078e02eb */
[----:B------:R-:W-:Y:S01]  /*12a0*/  @!P4 LEA.HI R3, R3, R0, RZ, 0x3 ;  /* 0x000000000303c211 */ /* 0x000fe200078f18ff */
[----:B------:R5:W-:Y:S01]  /*12b0*/  @!P0 LDGSTS.E.BYPASS.LTC128B.128 [R227+0x4100], [R14.64], !P6 ;  /* 0x041000000ee38fae */ /* 0x000be2000f101d52 */
[----:B------:R-:W-:Y:S02]  /*12c0*/  @!P5 LEA R10, P0, R58, R10, 0x1 ;  /* 0x0000000a3a0ad211 */ /* 0x000fe400078008ff */
[----:B------:R-:W-:-:S02]  /*12d0*/  @!P4 LOP3.LUT R3, R3, 0xfffffff8, RZ, 0xc0, !PT ;  /* 0xfffffff80303c812 */ /* 0x000fc400078ec0ff */
[C---:B------:R-:W-:Y:S01]  /*12e0*/  @!P5 LEA.HI.X R11, R58.reuse, R11, R59, 0x1, P0 ;  /* 0x0000000b3a0bd211 */ /* 0x040fe200000f0c3b */
[----:B--2---:R-:W-:Y:S01]  /*12f0*/  IMAD.U32 R5, RZ, RZ, UR6 ;  /* 0x00000006ff057e24 */ /* 0x004fe2000f8e00ff */
[----:B-1----:R-:W-:Y:S01]  /*1300*/  @!P4 LEA R2, P0, R58, R8, 0x1 ;  /* 0x000000083a02c211 */ /* 0x002fe200078008ff */
[----:B---3--:R-:W-:Y:S01]  /*1310*/  @!P4 IMAD.WIDE R20, R3, 0x2, R8 ;  /* 0x000000020314c825 */ /* 0x008fe200078e0208 */
[----:B------:R-:W-:Y:S01]  /*1320*/  LOP3.LUT R6, R226, 0xfffffff0, RZ, 0xc0, !PT ;  /* 0xfffffff0e2067812 */ /* 0x000fe200078ec0ff */
[----:B------:R1:W-:Y:S01]  /*1330*/  @!P5 LDGSTS.E.BYPASS.LTC128B.128 [R227+0x1100], [R10.64], !P1 ;  /* 0x011000000ae3dfae */ /* 0x0003e2000c901d52 */
[----:B------:R-:W-:Y:S01]  /*1340*/  @!P4 LEA.HI.X R3, R58, R9, R59, 0x1, P0 ;  /* 0x000000093a03c211 */ /* 0x000fe200000f0c3b */
[----:B------:R-:W-:Y:S01]  /*1350*/  IMAD.U32 R9, RZ, RZ, UR20 ;  /* 0x00000014ff097e24 */ /* 0x000fe2000f8e00ff */
[----:B------:R-:W-:Y:S01]  /*1360*/  ISETP.GE.AND P0, PT, R4, 0x1, PT ;  /* 0x000000010400780c */ /* 0x000fe20003f06270 */
[----:B------:R2:W-:Y:S01]  /*1370*/  @!P5 LDGSTS.E.BYPASS.LTC128B.128 [R227+0x5100], [R16.64], !P6 ;  /* 0x0510000010e3dfae */ /* 0x0005e2000f101d52 */
[----:B------:R-:W-:Y:S01]  /*1380*/  ISETP.GE.AND P5, PT, R58, c[0x0][0x1d4], PT ;  /* 0x000075003a007a0c */ /* 0x000fe20003fa6270 */
[----:B------:R-:W-:Y:S01]  /*1390*/  IMAD.WIDE.U32 R8, R9, UR22, R232 ;  /* 0x0000001609087c25 */ /* 0x000fe2000f8e00e8 */
[----:B------:R-:W-:Y:S01]  /*13a0*/  LEA.HI R226, R226, R7, RZ, 0x1 ;  /* 0x00000007e2e27211 */ /* 0x000fe200078f08ff */
[----:B------:R3:W-:Y:S02]  /*13b0*/  @!P4 LDGSTS.E.BYPASS.LTC128B.128 [R227+0x2100], [R2.64], !P1 ;  /* 0x0210000002e3cfae */ /* 0x0007e4000c901d52 */
[----:B------:R-:W-:Y:S01]  /*13c0*/  IMAD.IADD R6, R37, 0x1, -R6 ;  /* 0x0000000125067824 */ /* 0x000fe200078e0a06 */
[----:B------:R-:W-:Y:S01]  /*13d0*/  IADD3 R9, R9, UR4, RZ ;  /* 0x0000000409097c10 */ /* 0x000fe2000fffe0ff */
[----:B------:R2:W-:Y:S01]  /*13e0*/  @!P4 LDGSTS.E.BYPASS.LTC128B.128 [R227+0x6100], [R20.64], !P6 ;  /* 0x0610000014e3cfae */ /* 0x0005e2000f101d52 */
[----:B------:R-:W-:-:S05]  /*13f0*/  LOP3.LUT R226, R226, 0xfffffffe, RZ, 0xc0, !PT ;  /* 0xfffffffee2e27812 */ /* 0x000fca00078ec0ff */
[----:B------:R-:W-:Y:S01]  /*1400*/  IMAD.IADD R226, R7, 0x1, -R226 ;  /* 0x0000000107e27824 */ /* 0x000fe200078e0ae2 */
[----:B-1----:R-:W-:-:S04]  /*1410*/  @!P2 LEA R10, P4, R58, R18, 0x1 ;  /* 0x000000123a0aa211 */ /* 0x002fc800078808ff */
[----:B------:R-:W-:Y:S02]  /*1420*/  @!P2 LEA.HI.X R11, R58, R19, R59, 0x1, P4 ;  /* 0x000000133a0ba211 */ /* 0x000fe400020f0c3b */
[----:B------:R-:W-:Y:S02]  /*1430*/  ISETP.GE.AND P4, PT, R0, c[0x0][0x1d4], PT ;  /* 0x0000750000007a0c */ /* 0x000fe40003f86270 */
[----:B---3--:R-:W-:Y:S01]  /*1440*/  @!P2 SHF.R.S32.HI R3, RZ, 0x1f, R0 ;  /* 0x0000001fff03a819 */ /* 0x008fe20000011400 */
[----:B------:R1:W-:Y:S01]  /*1450*/  @!P2 LDGSTS.E.BYPASS.LTC128B.128 [R227+0x3100], [R10.64], !P1 ;  /* 0x031000000ae3afae */ /* 0x0003e2000c901d52 */
[C---:B----4-:R-:W-:Y:S01]  /*1460*/  @P0 LEA R12, P1, R8.reuse, c[0x0][0x1c8], 0x1 ;  /* 0x00007200080c0a11 */ /* 0x050fe200078208ff */
[----:B------:R-:W-:Y:S01]  /*1470*/  IMAD.U32 R2, RZ, RZ, UR7 ;  /* 0x00000007ff027e24 */ /* 0x000fe2000f8e00ff */
[----:B------:R-:W-:Y:S02]  /*1480*/  @!P2 LEA.HI R3, R3, R0, RZ, 0x3 ;  /* 0x000000000303a211 */ /* 0x000fe400078f18ff */
[----:B------:R-:W-:-:S02]  /*1490*/  @P0 LEA.HI.X R13, R8, c[0x0][0x1cc], R9, 0x1, P1 ;  /* 0x00007300080d0a11 */ /* 0x000fc400008f0c09 */
[----:B------:R-:W-:Y:S02]  /*14a0*/  @!P2 LOP3.LUT R3, R3, 0xfffffff8, RZ, 0xc0, !PT ;  /* 0xfffffff80303a812 */ /* 0x000fe400078ec0ff */
[----:B------:R-:W-:-:S03]  /*14b0*/  ISETP.GE.AND P1, PT, R4, 0x61, PT ;  /* 0x000000610400780c */ /* 0x000fc60003f26270 */
[----:B------:R-:W-:-:S04]  /*14c0*/  @!P2 IMAD.WIDE R18, R3, 0x2, R18 ;  /* 0x000000020312a825 */ /* 0x000fc800078e0212 */
[----:B------:R-:W-:Y:S01]  /*14d0*/  IMAD.U32 R3, RZ, RZ, UR6 ;  /* 0x00000006ff037e24 */ /* 0x000fe2000f8e00ff */
[----:B------:R2:W-:Y:S01]  /*14e0*/  @!P2 LDGSTS.E.BYPASS.LTC128B.128 [R227+0x7100], [R18.64], !P6 ;  /* 0x0710000012e3afae */ /* 0x0005e2000f101d52 */
[C---:B------:R-:W-:Y:S02]  /*14f0*/  ISETP.GE.AND P6, PT, R4.reuse, 0x21, PT ;  /* 0x000000210400780c */ /* 0x040fe40003fc6270 */
[----:B------:R-:W-:Y:S01]  /*1500*/  ISETP.GE.AND P2, PT, R4, 0x41, PT ;  /* 0x000000410400780c */ /* 0x000fe20003f46270 */
[----:B------:R-:W0:Y:S01]  /*1510*/  LDGDEPBAR ;  /* 0x00000000000079af */ /* 0x000e220000000000 */
[----:B------:R-:W-:Y:S01]  /*1520*/  VOTEU.ANY UP0, P1 ;  /* 0x00000000003f7886 */ /* 0x000fe20000800100 */
[----:B------:R-:W-:Y:S02]  /*1530*/  IMAD.SHL.U32 R4, R226, 0x8, RZ ;  /* 0x00000008e2047824 */ /* 0x000fe400078e00ff */
[----:B------:R3:W-:Y:S01]  /*1540*/  @P0 LDGSTS.E.BYPASS.LTC128B.128 [R227+0x8100], [R12.64], !P5 ;  /* 0x081000000ce30fae */ /* 0x0007e2000e901d52 */
[----:B-1----:R-:W-:Y:S01]  /*1550*/  SHF.R.S32.HI R11, RZ, 0x1f, R6 ;  /* 0x0000001fff0b7819 */ /* 0x002fe20000011406 */
[----:B------:R-:W-:-:S02]  /*1560*/  @UP0 UIMAD UR4, UR7, 0x60, URZ ;  /* 0x00000060070408a4 */ /* 0x000fc4000f8e023f */
[----:B------:R3:W-:Y:S01]  /*1570*/  @P0 LDGSTS.E.BYPASS.LTC128B.128 [R227+0xc100], [R12.64+0x80], !P4 ;  /* 0x0c1000800ce30fae */ /* 0x0007e2000e101d52 */
[----:B------:R-:W-:Y:S02]  /*1580*/  LEA.HI R0, R11, R6, RZ, 0x3 ;  /* 0x000000060b007211 */ /* 0x000fe400078f18ff */
[----:B------:R-:W-:Y:S02]  /*1590*/  @P6 LEA R5, P0, R5, R8, 0x5 ;  /* 0x0000000805056211 */ /* 0x000fe400078028ff */
[----:B------:R-:W-:Y:S02]  /*15a0*/  LOP3.LUT R7, R0, 0xfffffff8, RZ, 0xc0, !PT ;  /* 0xfffffff800077812 */ /* 0x000fe400078ec0ff */
[----:B------:R-:W-:Y:S02]  /*15b0*/  @P6 LEA.HI.X R2, R3, R9, R2, 0x5, P0 ;  /* 0x0000000903026211 */ /* 0x000fe400000f2c02 */
[----:B------:R-:W-:Y:S01]  /*15c0*/  @P6 LEA R10, P0, R5, c[0x0][0x1c8], 0x1 ;  /* 0x00007200050a6a11 */ /* 0x000fe200078008ff */
[----:B------:R-:W-:-:S03]  /*15d0*/  IMAD.IADD R6, R6, 0x1, -R7 ;  /* 0x0000000106067824 */ /* 0x000fc600078e0a07 */
[----:B------:R-:W-:Y:S01]  /*15e0*/  @P6 LEA.HI.X R11, R5, c[0x0][0x1cc], R2, 0x1, P0 ;  /* 0x00007300050b6a11 */ /* 0x000fe200000f0c02 */
[----:B------:R-:W-:Y:S01]  /*15f0*/  IMAD.SHL.U32 R5, R6, 0x40, RZ ;  /* 0x0000004006057824 */ /* 0x000fe200078e00ff */
[----:B------:R-:W-:-:S03]  /*1600*/  @P2 IADD3 R2, P0, R8, UR12, RZ ;  /* 0x0000000c08022c10 */ /* 0x000fc6000ff1e0ff */
[----:B------:R1:W-:Y:S01]  /*1610*/  @P6 LDGSTS.E.BYPASS.LTC128B.128 [R227+0x9100], [R10.64], !P5 ;  /* 0x091000000ae36fae */ /* 0x0003e2000e901d52 */
[----:B------:R-:W-:Y:S01]  /*1620*/  @P2 IADD3.X R7, R9, UR9, RZ, P0, !PT ;  /* 0x0000000909072c10 */ /* 0x000fe200087fe4ff */
[----:B------:R-:W-:Y:S01]  /*1630*/  @P1 IMAD.WIDE.U32 R8, R3, 0x60, R8 ;  /* 0x0000006003081825 */ /* 0x000fe200078e0008 */
[----:B------:R-:W-:Y:S01]  /*1640*/  LOP3.LUT R5, R5, 0x1c0, RZ, 0xc0, !PT ;  /* 0x000001c005057812 */ /* 0x000fe200078ec0ff */
[----:B------:R1:W-:Y:S03]  /*1650*/  @P6 LDGSTS.E.BYPASS.LTC128B.128 [R227+0xd100], [R10.64+0x80], !P4 ;  /* 0x0d1000800ae36fae */ /* 0x0003e6000e101d52 */
[----:B------:R-:W-:Y:S01]  /*1660*/  @P1 IADD3 R3, R9, UR4, RZ ;  /* 0x0000000409031c10 */ /* 0x000fe2000fffe0ff */
[C---:B------:R-:W-:Y:S01]  /*1670*/  IMAD.SHL.U32 R9, R57.reuse, 0x8, RZ ;  /* 0x0000000839097824 */ /* 0x040fe200078e00ff */
[C---:B---3--:R-:W-:Y:S01]  /*1680*/  @P2 LEA R12, P0, R2.reuse, c[0x0][0x1c8], 0x1 ;  /* 0x00007200020c2a11 */ /* 0x048fe200078008ff */
[----:B------:R-:W-:Y:S01]  /*1690*/  ULDC.64 UR4, c[0x0][0x208] ;  /* 0x0000820000047ab9 */ /* 0x000fe20000000a00 */
[----:B------:R-:W-:Y:S01]  /*16a0*/  IADD3 R57, -R57, UR17, RZ ;  /* 0x0000001139397c10 */ /* 0x000fe2000fffe1ff */
[----:B------:R-:W-:Y:S01]  /*16b0*/  UIMAD UR10, UR10, UR4, URZ ;  /* 0x000000040a0a72a4 */ /* 0x000fe2000f8e023f */
[----:B------:R-:W-:Y:S01]  /*16c0*/  @P2 LEA.HI.X R13, R2, c[0x0][0x1cc], R7, 0x1, P0 ;  /* 0x00007300020d2a11 */ /* 0x000fe200000f0c07 */
[----:B------:R-:W-:Y:S01]  /*16d0*/  IMAD.SHL.U32 R7, R0, 0x40, RZ ;  /* 0x0000004000077824 */ /* 0x000fe200078e00ff */
[----:B------:R-:W-:Y:S01]  /*16e0*/  LOP3.LUT R2, R5, 0x8, R4, 0xf8, !PT ;  /* 0x0000000805027812 */ /* 0x000fe200078ef804 */
[----:B------:R-:W-:Y:S01]  /*16f0*/  UIMAD.WIDE.U32 UR14, UR20, UR4, URZ ;  /* 0x00000004140e72a5 */ /* 0x000fe2000f8e003f */
[----:B------:R-:W-:Y:S01]  /*1700*/  SHF.R.U32.HI R5, RZ, 0x3, R5 ;  /* 0x00000003ff057819 */ /* 0x000fe20000011605 */
[----:B------:R5:W-:Y:S01]  /*1710*/  @P2 LDGSTS.E.BYPASS.LTC128B.128 [R227+0xa100], [R12.64], !P5 ;  /* 0x0a1000000ce32fae */ /* 0x000be2000e901d52 */
[----:B------:R-:W-:Y:S01]  /*1720*/  @P1 LEA R4, P0, R8, c[0x0][0x1c8], 0x1 ;  /* 0x0000720008041a11 */ /* 0x000fe200078008ff */
[----:B------:R-:W-:Y:S01]  /*1730*/  UIMAD UR10, UR20, UR5, UR10 ;  /* 0x00000005140a72a4 */ /* 0x000fe2000f8e020a */
[----:B------:R-:W-:Y:S01]  /*1740*/  LOP3.LUT R2, R2, R5, RZ, 0x3c, !PT ;  /* 0x0000000502027212 */ /* 0x000fe200078e3cff */
[----:B------:R5:W-:Y:S01]  /*1750*/  @P2 LDGSTS.E.BYPASS.LTC128B.128 [R227+0xe100], [R12.64+0x80], !P4 ;  /* 0x0e1000800ce32fae */ /* 0x000be2000e101d52 */
[----:B------:R-:W-:Y:S01]  /*1760*/  @P1 LEA.HI.X R5, R8, c[0x0][0x1cc], R3, 0x1, P0 ;  /* 0x0000730008051a11 */ /* 0x000fe200000f0c03 */
[----:B------:R-:W-:Y:S01]  /*1770*/  IMAD.SHL.U32 R3, R56, 0x40, RZ ;  /* 0x0000004038037824 */ /* 0x000fe200078e00ff */
[----:B------:R-:W-:Y:S01]  /*1780*/  LOP3.LUT R2, R2, 0xfffffe00, R7, 0xf8, !PT ;  /* 0xfffffe0002027812 */ /* 0x000fe200078ef807 */
[----:B------:R-:W-:-:S02]  /*1790*/  UIADD3 UR10, UR15, UR10, URZ ;  /* 0x0000000a0f0a7290 */ /* 0x000fc4000fffe03f */
[----:B------:R3:W-:Y:S01]  /*17a0*/  @P1 LDGSTS.E.BYPASS.LTC128B.128 [R227+0xb100], [R4.64], !P5 ;  /* 0x0b10000004e31fae */ /* 0x0007e2000e901d52 */
[----:B------:R-:W-:Y:S01]  /*17b0*/  LOP3.LUT R0, R3, 0x1c0, RZ, 0xc0, !PT ;  /* 0x000001c003007812 */ /* 0x000fe200078ec0ff */
[----:B------:R-:W-:Y:S02]  /*17c0*/  IMAD R7, R39, 0x400, R2 ;  /* 0x0000040027077824 */ /* 0x000fe400078e0202 */
[----:B------:R3:W-:Y:S01]  /*17d0*/  @P1 LDGSTS.E.BYPASS.LTC128B.128 [R227+0xf100], [R4.64+0x80], !P4 ;  /* 0x0f10008004e31fae */ /* 0x0007e2000e101d52 */
[----:B------:R-:W-:Y:S01]  /*17e0*/  R2P PR, R6, 0x6 ;  /* 0x0000000606007804 */ /* 0x000fe20000000000 */
[----:B------:R-:W-:Y:S01]  /*17f0*/  IMAD.MOV.U32 R3, RZ, RZ, 0x20 ;  /* 0x00000020ff037424 */ /* 0x000fe200078e00ff */
[----:B------:R-:W-:Y:S01]  /*1800*/  LOP3.LUT R9, R0, 0x8, R9, 0xf8, !PT ;  /* 0x0000000800097812 */ /* 0x000fe200078ef809 */
[----:B------:R-:W0:Y:S01]  /*1810*/  LDGDEPBAR ;  /* 0x00000000000079af */ /* 0x000e220000000000 */
[----:B------:R-:W-:Y:S02]  /*1820*/  SHF.R.U32.HI R0, RZ, 0x3, R0 ;  /* 0x00000003ff007819 */ /* 0x000fe40000011600 */
[----:B------:R-:W-:-:S02]  /*1830*/  SEL R3, R3, 0xffffffe0, !P2 ;  /* 0xffffffe003037807 */ /* 0x000fc40005000000 */
[----:B------:R-:W-:Y:S02]  /*1840*/  LOP3.LUT R9, R9, R0, RZ, 0x3c, !PT ;  /* 0x0000000009097212 */ /* 0x000fe400078e3cff */
[----:B------:R-:W-:Y:S02]  /*1850*/  LOP3.LUT P0, RZ, R56, 0x2, RZ, 0xc0, !PT ;  /* 0x0000000238ff7812 */ /* 0x000fe4000780c0ff */
[----:B------:R-:W-:Y:S01]  /*1860*/  ISETP.LT.OR P6, PT, R57, 0x1, P5 ;  /* 0x000000013900780c */ /* 0x000fe20002fc1670 */
[----:B------:R-:W-:-:S04]  /*1870*/  IMAD R226, R226, 0x200, R9 ;  /* 0x00000200e2e27824 */ /* 0x000fc800078e0209 */
[----:B------:R-:W-:-:S05]  /*1880*/  IMAD.SHL.U32 R226, R226, 0x2, RZ ;  /* 0x00000002e2e27824 */ /* 0x000fca00078e00ff */
[----:B------:R-:W-:Y:S01]  /*1890*/  IADD3 R225, R226, 0x8120, RZ ;  /* 0x00008120e2e17810 */ /* 0x000fe20007ffe0ff */
[----:B---3--:R-:W-:Y:S01]  /*18a0*/  IMAD.MOV.U32 R5, RZ, RZ, 0x10 ;  /* 0x00000010ff057424 */ /* 0x008fe200078e00ff */
[----:B------:R-:W-:-:S04]  /*18b0*/  DEPBAR.LE SB0, 0x1 ;  /* 0x000080400000791a */ /* 0x000fc80000000000 */
[----:B------:R-:W-:Y:S02]  /*18c0*/  SEL R5, R5, 0xfffffff0, !P1 ;  /* 0xfffffff005057807 */ /* 0x000fe40004800000 */
[C---:B------:R-:W-:Y:S01]  /*18d0*/  LEA R4, R7.reuse, 0x100, 0x1 ;  /* 0x0000010007047811 */ /* 0x040fe200078e08ff */
[----:B------:R-:W-:Y:S01]  /*18e0*/  IMAD.SHL.U32 R7, R7, 0x2, RZ ;  /* 0x0000000207077824 */ /* 0x000fe200078e00ff */
[----:B------:R-:W-:Y:S03]  /*18f0*/  BAR.SYNC.DEFER_BLOCKING 0x0 ;  /* 0x0000000000007b1d */ /* 0x000fe60000010000 */
[--C-:B------:R-:W-:Y:S02]  /*1900*/  IMAD R6, R5, 0x2, R4.reuse ;  /* 0x0000000205067824 */ /* 0x100fe400078e0204 */
        /* <DEDUP_REMOVED lines=11> */
[----:B---3--:R-:W-:-:S04]  /*19c0*/  IADD3 R6, R226, 0x8100, RZ ;  /* 0x00008100e2067810 */ /* 0x008fc80007ffe0ff */
[----:B------:R-:W-:Y:S01]  /*19d0*/  @P0 IADD3 R225, R6, -0x20, RZ ;  /* 0xffffffe006e10810 */ /* 0x000fe20007ffe0ff */
[----:B------:R-:W-:-:S03]  /*19e0*/  IMAD.WIDE.U32 R6, R55, c[0x0][0x208], R58 ;  /* 0x0000820037067a25 */ /* 0x000fc600078e003a */
[----:B------:R-:W-:Y:S01]  /*19f0*/  IADD3 R219, R225, 0x800, RZ ;  /* 0x00000800e1db7810 */ /* 0x000fe20007ffe0ff */
[----:B------:R-:W-:Y:S01]  /*1a00*/  IMAD.IADD R7, R7, 0x1, R60 ;  /* 0x0000000107077824 */ /* 0x000fe200078e023c */
[C---:B------:R-:W-:Y:S02]  /*1a10*/  IADD3 R218, R225.reuse, 0x1000, RZ ;  /* 0x00001000e1da7810 */ /* 0x040fe40007ffe0ff */
[C---:B------:R-:W-:Y:S02]  /*1a20*/  IADD3 R217, R225.reuse, 0x1800, RZ ;  /* 0x00001800e1d97810 */ /* 0x040fe40007ffe0ff */
[C---:B------:R-:W-:Y:S01]  /*1a30*/  IADD3 R216, R225.reuse, 0x2000, RZ ;  /* 0x00002000e1d87810 */ /* 0x040fe20007ffe0ff */
[C---:B----4-:R-:W-:Y:S01]  /*1a40*/  IMAD R0, R54.reuse, c[0x0][0x214], R53 ;  /* 0x0000850036007a24 */ /* 0x050fe200078e0235 */
[C---:B------:R-:W-:Y:S01]  /*1a50*/  IADD3 R215, R225.reuse, 0x2800, RZ ;  /* 0x00002800e1d77810 */ /* 0x040fe20007ffe0ff */
[----:B------:R-:W-:Y:S01]  /*1a60*/  IMAD.WIDE.U32 R54, R54, c[0x0][0x210], R6 ;  /* 0x0000840036367a25 */ /* 0x000fe200078e0006 */
[----:B------:R-:W-:Y:S01]  /*1a70*/  IADD3 R214, R225, 0x3000, RZ ;  /* 0x00003000e1d67810 */ /* 0x000fe20007ffe0ff */
[----:B------:R-:W-:-:S04]  /*1a80*/  DEPBAR.LE SB0, 0x0 ;  /* 0x000080000000791a */ /* 0x000fc80000000000 */
[----:B------:R-:W-:Y:S01]  /*1a90*/  BAR.SYNC.DEFER_BLOCKING 0x0 ;  /* 0x0000000000007b1d */ /* 0x000fe20000010000 */
[----:B------:R-:W-:Y:S01]  /*1aa0*/  IMAD.IADD R55, R55, 0x1, R0 ;  /* 0x0000000137377824 */ /* 0x000fe200078e0200 */
[C---:B------:R-:W-:Y:S01]  /*1ab0*/  IADD3 R213, R225.reuse, 0x3800, RZ ;  /* 0x00003800e1d57810 */ /* 0x040fe20007ffe0ff */
[----:B------:R-:W-:Y:S01]  /*1ac0*/  IMAD.U32 R6, RZ, RZ, UR14 ;  /* 0x0000000eff067e24 */ /* 0x000fe2000f8e00ff */
[C---:B------:R-:W-:Y:S01]  /*1ad0*/  IADD3 R211, R225.reuse, 0x4000, RZ ;  /* 0x00004000e1d37810 */ /* 0x040fe20007ffe0ff */
[----:B------:R-:W-:Y:S01]  /*1ae0*/  IMAD.WIDE.U32 R240, R240, c[0x0][0x218], R54 ;  /* 0x00008600f0f07a25 */ /* 0x000fe200078e0036 */
[----:B------:R-:W-:Y:S01]  /*1af0*/  UMOV UR14, 0x6 ;  /* 0x00000006000e7882 */ /* 0x000fe20000000000 */
[----:B------:R-:W-:Y:S01]  /*1b00*/  IADD3 R210, R225, 0x4800, RZ ;  /* 0x00004800e1d27810 */ /* 0x000fe20007ffe0ff */
[----:B------:R-:W-:Y:S01]  /*1b10*/  USHF.L.U64.HI UR14, UR4, UR14, UR5 ;  /* 0x0000000e040e7299 */ /* 0x000fe20008010205 */
[----:B------:R-:W-:Y:S01]  /*1b20*/  IMAD.U32 R7, RZ, RZ, UR15 ;  /* 0x0000000fff077e24 */ /* 0x000fe2000f8e00ff */
[----:B------:R-:W-:Y:S01]  /*1b30*/  LEA R7, P0, R6, R240, 0x7 ;  /* 0x000000f006077211 */ /* 0x000fe200078038ff */
[----:B------:R-:W-:Y:S01]  /*1b40*/  IMAD.IADD R235, R241, 0x1, R235 ;  /* 0x00000001f1eb7824 */ /* 0x000fe200078e02eb */
[----:B------:R-:W-:-:S02]  /*1b50*/  IADD3 R209, R225, 0x5000, RZ ;  /* 0x00005000e1d17810 */ /* 0x000fc40007ffe0ff */
[C---:B------:R-:W-:Y:S02]  /*1b60*/  IADD3 R208, R225.reuse, 0x5800, RZ ;  /* 0x00005800e1d07810 */ /* 0x040fe40007ffe0ff */
[C---:B------:R-:W-:Y:S02]  /*1b70*/  IADD3 R207, R225.reuse, 0x6000, RZ ;  /* 0x00006000e1cf7810 */ /* 0x040fe40007ffe0ff */
[C---:B------:R-:W-:Y:S02]  /*1b80*/  IADD3 R206, R225.reuse, 0x6800, RZ ;  /* 0x00006800e1ce7810 */ /* 0x040fe40007ffe0ff */
[C---:B------:R-:W-:Y:S02]  /*1b90*/  IADD3 R205, R225.reuse, 0x7000, RZ ;  /* 0x00007000e1cd7810 */ /* 0x040fe40007ffe0ff */
[----:B------:R-:W-:Y:S01]  /*1ba0*/  IADD3 R204, R225, 0x7800, RZ ;  /* 0x00007800e1cc7810 */ /* 0x000fe20007ffe0ff */
[----:B-1----:R-:W5:Y:S04]  /*1bb0*/  LDSM.16.M88.4 R8, [R226+0x9100] ;  /* 0x00910000e208783b */ /* 0x002f680000000200 */
[----:B------:R-:W-:Y:S04]  /*1bc0*/  LDSM.16.M88.4 R32, [R225+0x1000] ;  /* 0x00100000e120783b */ /* 0x000fe80000000200 */
[----:B------:R-:W1:Y:S04]  /*1bd0*/  LDSM.16.M88.4 R92, [R226+0xa100] ;  /* 0x00a10000e25c783b */ /* 0x000e680000000200 */
[----:B------:R-:W3:Y:S04]  /*1be0*/  LDSM.16.M88.4 R24, [R226+0x8100] ;  /* 0x00810000e218783b */ /* 0x000ee80000000200 */
[----:B--2---:R-:W2:Y:S04]  /*1bf0*/  LDSM.16.M88.4 R16, [R226+0x8900] ;  /* 0x00890000e210783b */ /* 0x004ea80000000200 */
[----:B------:R-:W4:Y:S04]  /*1c00*/  LDSM.16.M88.4 R100, [R226+0x9900] ;  /* 0x00990000e264783b */ /* 0x000f280000000200 */
[----:B------:R-:W-:Y:S04]  /*1c10*/  LDSM.16.M88.4 R48, [R225] ;  /* 0x00000000e130783b */ /* 0x000fe80000000200 */
[----:B------:R-:W-:Y:S04]  /*1c20*/  LDSM.16.M88.4 R44, [R225+0x800] ;  /* 0x00080000e12c783b */ /* 0x000fe80000000200 */
[----:B------:R-:W-:Y:S04]  /*1c30*/  LDSM.16.M88.4 R40, [R225+0x1800] ;  /* 0x00180000e128783b */ /* 0x000fe80000000200 */
[----:B------:R-:W-:Y:S01]  /*1c40*/  LDSM.16.M88.4 R76, [R226+0xb100] ;  /* 0x00b10000e24c783b */ /* 0x000fe20000000200 */
[C---:B-----5:R-:W-:Y:S03]  /*1c50*/  HMMA.16816.F32 R12, R140.reuse, R8, RZ ;  /* 0x000000088c0c723c */ /* 0x060fe600000018ff */
[----:B------:R-:W-:Y:S04]  /*1c60*/  LDSM.16.M88.4 R68, [R226+0xb900] ;  /* 0x00b90000e244783b */ /* 0x000fe80000000200 */
[----:B------:R-:W-:Y:S01]  /*1c70*/  LDSM.16.M88.4 R84, [R226+0xa900] ;  /* 0x00a90000e254783b */ /* 0x000fe20000000200 */
[C---:B------:R-:W-:Y:S03]  /*1c80*/  HMMA.16816.F32 R8, R140.reuse, R10, RZ ;  /* 0x0000000a8c08723c */ /* 0x040fe600000018ff */
[----:B------:R-:W-:Y:S05]  /*1c90*/  LDSM.16.M88.4 R52, [R225+0x2800] ;  /* 0x00280000e134783b */ /* 0x000fea0000000200 */
[----:B-1----:R-:W-:Y:S08]  /*1ca0*/  HMMA.16816.F32 R96, R140, R92, RZ ;  /* 0x0000005c8c60723c */ /* 0x002ff000000018ff */
[C---:B------:R-:W-:Y:S08]  /*1cb0*/  HMMA.16816.F32 R12, R168.reuse, R32, R12 ;  /* 0x00000020a80c723c */ /* 0x040ff0000000180c */
[----:B------:R-:W-:Y:S01]  /*1cc0*/  HMMA.16816.F32 R8, R168, R34, R8 ;  /* 0x00000022a808723c */ /* 0x000fe20000001808 */
[----:B------:R-:W1:Y:S07]  /*1cd0*/  LDSM.16.M88.4 R32, [R225+0x2000] ;  /* 0x00200000e120783b */ /* 0x000e6e0000000200 */
[C---:B---3--:R-:W-:Y:S08]  /*1ce0*/  HMMA.16816.F32 R28, R140.reuse, R24, RZ ;  /* 0x000000188c1c723c */ /* 0x048ff000000018ff */
[C---:B------:R-:W-:Y:S08]  /*1cf0*/  HMMA.16816.F32 R24, R140.reuse, R26, RZ ;  /* 0x0000001a8c18723c */ /* 0x040ff000000018ff */
[C---:B--2---:R-:W-:Y:S08]  /*1d00*/  HMMA.16816.F32 R20, R140.reuse, R16, RZ ;  /* 0x000000108c14723c */ /* 0x044ff000000018ff */
[C---:B------:R-:W-:Y:S08]  /*1d10*/  HMMA.16816.F32 R16, R140.reuse, R18, RZ ;  /* 0x000000128c10723c */ /* 0x040ff000000018ff */
[C---:B----4-:R-:W-:Y:S08]  /*1d20*/  HMMA.16816.F32 R104, R140.reuse, R100, RZ ;  /* 0x000000648c68723c */ /* 0x050ff000000018ff */
[C---:B------:R-:W-:Y:S08]  /*1d30*/  HMMA.16816.F32 R100, R140.reuse, R102, RZ ;  /* 0x000000668c64723c */ /* 0x040ff000000018ff */
[----:B------:R-:W-:Y:S08]  /*1d40*/  HMMA.16816.F32 R92, R140, R94, RZ ;  /* 0x0000005e8c5c723c */ /* 0x000ff000000018ff */
[C---:B-1----:R-:W-:Y:S07]  /*1d50*/  HMMA.16816.F32 R96, R168.reuse, R32, R96 ;  /* 0x00000020a860723c */ /* 0x042fee0000001860 */
[----:B------:R-:W-:Y:S01]  /*1d60*/  IMAD.U32 R33, RZ, RZ, UR10 ;  /* 0x0000000aff217e24 */ /* 0x000fe2000f8e00ff */
[----:B------:R-:W-:Y:S01]  /*1d70*/  USHF.L.U32 UR10, UR4, 0x6, URZ ;  /* 0x00000006040a7899 */ /* 0x000fe2000800063f */
[----:B------:R-:W-:Y:S03]  /*1d80*/  HMMA.16816.F32 R28, R168, R48, R28 ;  /* 0x00000030a81c723c */ /* 0x000fe6000000181c */
[----:B------:R-:W-:Y:S01]  /*1d90*/  LEA.HI.X R0, R6, R235, R33, 0x7, P0 ;  /* 0x000000eb06007211 */ /* 0x000fe200000f3c21 */
[----:B------:R-:W-:-:S03]  /*1da0*/  UIADD3 UR16, UP0, UR10, 0x80, URZ ;  /* 0x000000800a107890 */ /* 0x000fc6000ff1e03f */
[C---:B------:R-:W-:Y:S01]  /*1db0*/  LEA R48, P0, R7.reuse, c[0x0][0x1f8], 0x1 ;  /* 0x00007e0007307a11 */ /* 0x040fe200078008ff */
[C---:B------:R-:W-:Y:S01]  /*1dc0*/  HMMA.16816.F32 R24, R168.reuse, R50, R24 ;  /* 0x00000032a818723c */ /* 0x040fe20000001818 */
[----:B------:R-:W-:Y:S02]  /*1dd0*/  UIADD3.X UR15, URZ, UR14, URZ, UP0, !UPT ;  /* 0x0000000e3f0f7290 */ /* 0x000fe400087fe43f */
[----:B------:R-:W-:Y:S01]  /*1de0*/  LEA.HI.X R49, R7, c[0x0][0x1fc], R0, 0x1, P0 ;  /* 0x00007f0007317a11 */ /* 0x000fe200000f0c00 */
[----:B------:R-:W-:Y:S01]  /*1df0*/  IMAD.MOV.U32 R0, RZ, RZ, 0x40 ;  /* 0x00000040ff007424 */ /* 0x000fe200078e00ff */
[----:B------:R-:W-:Y:S02]  /*1e00*/  UISETP.GE.AND UP0, UPT, UR25, 0x2, UPT ;  /* 0x000000021900788c */ /* 0x000fe4000bf06270 */
[----:B------:R-:W-:Y:S01]  /*1e10*/  IADD3 R50, P2, R48, UR10, RZ ;  /* 0x0000000a30327c10 */ /* 0x000fe2000ff5e0ff */
[----:B------:R-:W-:Y:S03]  /*1e20*/  HMMA.16816.F32 R16, R168, R46, R16 ;  /* 0x0000002ea810723c */ /* 0x000fe60000001810 */
[----:B------:R-:W-:-:S02]  /*1e30*/  IADD3.X R51, R49, UR14, RZ, P2, !PT ;  /* 0x0000000e31337c10 */ /* 0x000fc400097fe4ff */
[----:B------:R-:W-:Y:S02]  /*1e40*/  ISETP.LT.OR P2, PT, R57, 0x1, P4 ;  /* 0x000000013900780c */ /* 0x000fe40002741670 */
[----:B------:R-:W-:Y:S01]  /*1e50*/  IMAD.U32 R47, RZ, RZ, UR10 ;  /* 0x0000000aff2f7e24 */ /* 0x000fe2000f8e00ff */
[----:B------:R-:W-:Y:S04]  /*1e60*/  HMMA.16816.F32 R20, R168, R44, R20 ;  /* 0x0000002ca814723c */ /* 0x000fe80000001814 */
[----:B------:R-:W-:-:S04]  /*1e70*/  IADD3 R46, P1, P0, R47, 0x80, R48 ;  /* 0x000000802f2e7810 */ /* 0x000fc8000783e030 */
[----:B------:R-:W-:Y:S01]  /*1e80*/  IADD3.X R47, RZ, UR14, R49, P1, P0 ;  /* 0x0000000eff2f7c10 */ /* 0x000fe20008fe0431 */
[C---:B------:R-:W-:Y:S01]  /*1e90*/  HMMA.16816.F32 R104, R168.reuse, R40, R104 ;  /* 0x00000028a868723c */ /* 0x040fe20000001868 */
[C---:B------:R-:W-:Y:S02]  /*1ea0*/  IADD3 R44, P0, R50.reuse, UR10, RZ ;  /* 0x0000000a322c7c10 */ /* 0x040fe4000ff1e0ff */
[----:B------:R-:W-:Y:S02]  /*1eb0*/  ISETP.LT.OR P1, PT, R57, 0x21, P5 ;  /* 0x000000213900780c */ /* 0x000fe40002f21670 */
[C---:B------:R-:W-:Y:S02]  /*1ec0*/  IADD3.X R45, R51.reuse, UR14, RZ, P0, !PT ;  /* 0x0000000e332d7c10 */ /* 0x040fe400087fe4ff */
[----:B------:R-:W-:Y:S01]  /*1ed0*/  IADD3 R6, P0, R50, UR16, RZ ;  /* 0x0000001032067c10 */ /* 0x000fe2000ff1e0ff */
[----:B------:R-:W-:Y:S01]  /*1ee0*/  HMMA.16816.F32 R100, R168, R42, R100 ;  /* 0x0000002aa864723c */ /* 0x000fe20000001864 */
[----:B------:R-:W1:Y:S02]  /*1ef0*/  LDSM.16.M88.4 R40, [R225+0x3000] ;  /* 0x00300000e128783b */ /* 0x000e640000000200 */
[----:B------:R-:W-:-:S02]  /*1f00*/  IADD3.X R7, R51, UR15, RZ, P0, !PT ;  /* 0x0000000f33077c10 */ /* 0x000fc400087fe4ff */
[----:B------:R-:W-:-:S03]  /*1f10*/  IADD3 R60, P0, R44, UR10, RZ ;  /* 0x0000000a2c3c7c10 */ /* 0x000fc6000ff1e0ff */
[----:B------:R-:W-:Y:S01]  /*1f20*/  HMMA.16816.F32 R92, R168, R34, R92 ;  /* 0x00000022a85c723c */ /* 0x000fe2000000185c */
[----:B------:R-:W2:Y:S01]  /*1f30*/  LDSM.16.M88.4 R32, [R225+0x3800] ;  /* 0x00380000e120783b */ /* 0x000ea20000000200 */
[----:B------:R-:W-:Y:S02]  /*1f40*/  IADD3.X R61, R45, UR14, RZ, P0, !PT ;  /* 0x0000000e2d3d7c10 */ /* 0x000fe400087fe4ff */
[----:B------:R-:W-:Y:S01]  /*1f50*/  IADD3 R58, P0, R44, UR16, RZ ;  /* 0x000000102c3a7c10 */ /* 0x000fe2000ff1e0ff */
[----:B------:R-:W-:Y:S01]  /*1f60*/  @!PT LDS RZ, [RZ] ;  /* 0x00000000fffff984 */ /* 0x000fe20000000800 */
[----:B------:R-:W-:Y:S01]  /*1f70*/  @!PT LDS RZ, [RZ] ;  /* 0x00000000fffff984 */ /* 0x000fe20000000800 */
[----:B------:R-:W-:Y:S01]  /*1f80*/  @!PT LDS RZ, [RZ] ;  /* 0x00000000fffff984 */ /* 0x000fe20000000800 */
[----:B------:R3:W-:Y:S01]  /*1f90*/  LDGSTS.E.BYPASS.LTC128B.128 [R227+0x100], [R48.64], !P6 ;  /* 0x0010000030e37fae */ /* 0x0007e2000f101d52 */
[C---:B------:R-:W-:Y:S02]  /*1fa0*/  ISETP.LT.OR P6, PT, R57.reuse, 0x21, P4 ;  /* 0x000000213900780c */ /* 0x040fe400027c1670 */
[----:B------:R-:W-:Y:S01]  /*1fb0*/  HMMA.16816.F32 R80, R140, R76, RZ ;  /* 0x0000004c8c50723c */ /* 0x000fe200000018ff */
[----:B------:R3:W-:Y:S01]  /*1fc0*/  LDGSTS.E.BYPASS.LTC128B.128 [R227+0x4100], [R48.64+0x80], !P2 ;  /* 0x0410008030e37fae */ /* 0x0007e2000d101d52 */
[----:B------:R-:W-:-:S02]  /*1fd0*/  ISETP.LT.OR P2, PT, R57, 0x41, P5 ;  /* 0x000000413900780c */ /* 0x000fc40002f41670 */
[----:B------:R-:W-:Y:S01]  /*1fe0*/  IADD3.X R59, R45, UR15, RZ, P0, !PT ;  /* 0x0000000f2d3b7c10 */ /* 0x000fe200087fe4ff */
[----:B------:R3:W-:Y:S01]  /*1ff0*/  LDGSTS.E.BYPASS.LTC128B.128 [R227+0x1100], [R50.64], !P1 ;  /* 0x0110000032e37fae */ /* 0x0007e2000c901d52 */
[C---:B------:R-:W-:Y:S02]  /*2000*/  ISETP.LT.OR P0, PT, R57.reuse, 0x61, P5 ;  /* 0x000000613900780c */ /* 0x040fe40002f01670 */
[C---:B------:R-:W-:Y:S01]  /*2010*/  HMMA.16816.F32 R72, R140.reuse, R68, RZ ;  /* 0x000000448c48723c */ /* 0x040fe200000018ff */
[----:B------:R-:W-:Y:S02]  /*2020*/  LOP3.LUT P1, RZ, R56, 0x4, RZ, 0xc0, !PT ;  /* 0x0000000438ff7812 */ /* 0x000fe4000782c0ff */
[----:B------:R4:W-:Y:S01]  /*2030*/  LDGSTS.E.BYPASS.LTC128B.128 [R227+0x5100], [R46.64], !P6 ;  /* 0x051000002ee37fae */ /* 0x0009e2000f101d52 */
[C---:B------:R-:W-:Y:S02]  /*2040*/  ISETP.LT.OR P6, PT, R57.reuse, 0x41, P4 ;  /* 0x000000413900780c */ /* 0x040fe400027c1670 */
[----:B------:R-:W-:Y:S01]  /*2050*/  SEL R0, R0, 0xffffffc0, !P1 ;  /* 0xffffffc000007807 */ /* 0x000fe20004800000 */
[----:B------:R4:W-:Y:S01]  /*2060*/  LDGSTS.E.BYPASS.LTC128B.128 [R227+0x2100], [R44.64], !P2 ;  /* 0x021000002ce37fae */ /* 0x0009e2000d101d52 */
[----:B------:R-:W-:Y:S01]  /*2070*/  HMMA.16816.F32 R76, R140, R78, RZ ;  /* 0x0000004e8c4c723c */ /* 0x000fe200000018ff */
[----:B------:R-:W-:-:S02]  /*2080*/  ISETP.LT.OR P2, PT, R57, 0x61, P4 ;  /* 0x000000613900780c */ /* 0x000fc40002741670 */
[----:B------:R-:W-:Y:S02]  /*2090*/  IMAD.IADD R223, R226, 0x1, R0 ;  /* 0x00000001e2df7824 */ /* 0x000fe400078e0200 */
[----:B------:R-:W-:-:S03]  /*20a0*/  IMAD.IADD R212, R0, 0x1, R225 ;  /* 0x0000000100d47824 */ /* 0x000fc600078e02e1 */
[C---:B------:R-:W-:Y:S01]  /*20b0*/  HMMA.16816.F32 R68, R140.reuse, R70, RZ ;  /* 0x000000468c44723c */ /* 0x040fe200000018ff */
[----:B------:R2:W-:Y:S04]  /*20c0*/  LDGSTS.E.BYPASS.LTC128B.128 [R227+0x6100], [R6.64], !P6 ;  /* 0x0610000006e37fae */ /* 0x0005e8000f101d52 */
[----:B------:R5:W-:Y:S01]  /*20d0*/  LDGSTS.E.BYPASS.LTC128B.128 [R227+0x3100], [R60.64], !P0 ;  /* 0x031000003ce37fae */ /* 0x000be2000c101d52 */
[----:B------:R-:W-:Y:S02]  /*20e0*/  PLOP3.LUT P0, PT, PT, PT, UP0, 0x80, 0x0 ;  /* 0x000000000000781c */ /* 0x000fe40003f0f008 */
[C---:B------:R-:W-:Y:S01]  /*20f0*/  HMMA.16816.F32 R88, R140.reuse, R84, RZ ;  /* 0x000000548c58723c */ /* 0x040fe200000018ff */
[----:B------:R2:W-:Y:S04]  /*2100*/  LDGSTS.E.BYPASS.LTC128B.128 [R227+0x7100], [R58.64], !P2 ;  /* 0x071000003ae37fae */ /* 0x0005e8000d101d52 */
[----:B---3--:R-:W3:Y:S03]  /*2110*/  LDSM.16.M88.4 R48, [R223+0x8100] ;  /* 0x00810000df30783b */ /* 0x008ee60000000200 */
[----:B------:R-:W-:Y:S01]  /*2120*/  HMMA.16816.F32 R84, R140, R86, RZ ;  /* 0x000000568c54723c */ /* 0x000fe200000018ff */
[----:B------:R-:W-:Y:S04]  /*2130*/  LDSM.16.M88.4 R116, [R226+0xf100] ;  /* 0x00f10000e274783b */ /* 0x000fe80000000200 */
[----:B----4-:R-:W4:Y:S03]  /*2140*/  LDSM.16.M88.4 R44, [R223+0x8900] ;  /* 0x00890000df2c783b */ /* 0x010f260000000200 */
[C---:B-1----:R-:W-:Y:S01]  /*2150*/  HMMA.16816.F32 R80, R168.reuse, R40, R80 ;  /* 0x00000028a850723c */ /* 0x042fe20000001850 */
[----:B------:R-:W-:Y:S04]  /*2160*/  LDSM.16.M88.4 R112, [R226+0xf900] ;  /* 0x00f90000e270783b */ /* 0x000fe80000000200 */
[----:B------:R-:W-:Y:S03]  /*2170*/  LDSM.16.M88.4 R108, [R225+0x4000] ;  /* 0x00400000e16c783b */ /* 0x000fe60000000200 */
[C---:B------:R-:W-:Y:S01]  /*2180*/  HMMA.16816.F32 R76, R168.reuse, R42, R76 ;  /* 0x0000002aa84c723c */ /* 0x040fe2000000184c */
[----:B------:R-:W1:Y:S04]  /*2190*/  LDSM.16.M88.4 R40, [R223+0x9900] ;  /* 0x00990000df28783b */ /* 0x000e680000000200 */
[----:B------:R-:W-:Y:S03]  /*21a0*/  LDSM.16.M88.4 R64, [R225+0x5800] ;  /* 0x00580000e140783b */ /* 0x000fe60000000200 */
[C---:B--2---:R-:W-:Y:S01]  /*21b0*/  HMMA.16816.F32 R72, R168.reuse, R32, R72 ;  /* 0x00000020a848723c */ /* 0x044fe20000001848 */
[----:B-----5:R-:W-:Y:S04]  /*21c0*/  LDSM.16.M88.4 R60, [R225+0x6000] ;  /* 0x00600000e13c783b */ /* 0x020fe80000000200 */
[----:B------:R-:W-:Y:S03]  /*21d0*/  LDSM.16.M88.4 R56, [R225+0x6800] ;  /* 0x00680000e138783b */ /* 0x000fe60000000200 */
[C---:B------:R-:W-:Y:S01]  /*21e0*/  HMMA.16816.F32 R68, R168.reuse, R34, R68 ;  /* 0x00000022a844723c */ /* 0x040fe20000001844 */
[----:B------:R-:W2:Y:S04]  /*21f0*/  LDSM.16.M88.4 R32, [R223+0xa100] ;  /* 0x00a10000df20783b */ /* 0x000ea80000000200 */
[----:B------:R-:W-:Y:S03]  /*2200*/  LDSM.16.M88.4 R124, [R223+0xd900] ;  /* 0x00d90000df7c783b */ /* 0x000fe60000000200 */
[C---:B------:R-:W-:Y:S01]  /*2210*/  HMMA.16816.F32 R88, R168.reuse, R52, R88 ;  /* 0x00000034a858723c */ /* 0x040fe20000001858 */
[----:B------:R-:W-:Y:S04]  /*2220*/  LDSM.16.M88.4 R120, [R223+0xe100] ;  /* 0x00e10000df78783b */ /* 0x000fe80000000200 */
[----:B------:R-:W0:Y:S03]  /*2230*/  LDGDEPBAR ;  /* 0x00000000000079af */ /* 0x000e260000000000 */
[----:B------:R-:W-:Y:S01]  /*2240*/  HMMA.16816.F32 R84, R168, R54, R84 ;  /* 0x00000036a854723c */ /* 0x000fe20000001854 */
[----:B------:R-:W5:Y:S07]  /*2250*/  LDSM.16.M88.4 R52, [R223+0x9100] ;  /* 0x00910000df34783b */ /* 0x000f6e0000000200 */
        /* <DEDUP_REMOVED lines=8> */
[----:B------:R-:W1:Y:S07]  /*22e0*/  LDSM.16.M88.4 R40, [R212] ;  /* 0x00000000d428783b */ /* 0x000e6e0000000200 */
[C---:B--2---:R-:W-:Y:S08]  /*22f0*/  HMMA.16816.F32 R96, R172.reuse, R32, R96 ;  /* 0x00000020ac60723c */ /* 0x044ff00000001860 */
        /* <DEDUP_REMOVED lines=8> */
[C---:B----4-:R-:W-:Y:S08]  /*2380*/  HMMA.16816.F32 R80, R172.reuse, R44, R80 ;  /* 0x0000002cac50723c */ /* 0x050ff00000001850 */
[----:B------:R-:W-:Y:S01]  /*2390*/  HMMA.16816.F32 R76, R172, R46, R76 ;  /* 0x0000002eac4c723c */ /* 0x000fe2000000184c */
[----:B------:R-:W4:Y:S07]  /*23a0*/  LDSM.16.M88.4 R44, [R212+0x1800] ;  /* 0x00180000d42c783b */ /* 0x000f2e0000000200 */
[C---:B-1----:R-:W-:Y:S08]  /*23b0*/  HMMA.16816.F32 R28, R184.reuse, R40, R28 ;  /* 0x00000028b81c723c */ /* 0x042ff0000000181c */
[C---:B------:R-:W-:Y:S01]  /*23c0*/  HMMA.16816.F32 R24, R184.reuse, R42, R24 ;  /* 0x0000002ab818723c */ /* 0x040fe20000001818 */
[----:B------:R-:W1:Y:S07]  /*23d0*/  LDSM.16.M88.4 R40, [R212+0x2800] ;  /* 0x00280000d428783b */ /* 0x000e6e0000000200 */
[C---:B--2---:R-:W-:Y:S08]  /*23e0*/  HMMA.16816.F32 R20, R184.reuse, R32, R20 ;  /* 0x00000020b814723c */ /* 0x044ff00000001814 */
[----:B------:R-:W-:Y:S01]  /*23f0*/  HMMA.16816.F32 R16, R184, R34, R16 ;  /* 0x00000022b810723c */ /* 0x000fe20000001810 */
[----:B------:R-:W2:Y:S07]  /*2400*/  LDSM.16.M88.4 R32, [R212+0x3000] ;  /* 0x00300000d420783b */ /* 0x000eae0000000200 */
[C---:B-----5:R-:W-:Y:S08]  /*2410*/  HMMA.16816.F32 R72, R172.reuse, R52, R72 ;  /* 0x00000034ac48723c */ /* 0x060ff00000001848 */
        /* <DEDUP_REMOVED lines=16> */
[----:B------:R-:W5:Y:S07]  /*2520*/  LDSM.16.M88.4 R52, [R226+0xc900] ;  /* 0x00c90000e234783b */ /* 0x000f6e0000000200 */
[C---:B---3--:R-:W-:Y:S08]  /*2530*/  HMMA.16816.F32 R72, R184.reuse, R48, R72 ;  /* 0x00000030b848723c */ /* 0x048ff00000001848 */
[----:B------:R-:W-:Y:S01]  /*2540*/  HMMA.16816.F32 R68, R184, R50, R68 ;  /* 0x00000032b844723c */ /* 0x000fe20000001844 */
        /* <DEDUP_REMOVED lines=75> */
[C---:B-----5:R-:W-:Y:S08]  /*2a00*/  HMMA.16816.F32 R104, R200.reuse, R52, R104 ;  /* 0x00000034c868723c */ /* 0x060ff00000001868 */
[C---:B------:R-:W-:Y:S08]  /*2a10*/  HMMA.16816.F32 R100, R200.reuse, R54, R100 ;  /* 0x00000036c864723c */ /* 0x040ff00000001864 */
[C---:B---3--:R-:W-:Y:S08]  /*2a20*/  HMMA.16816.F32 R96, R200.reuse, R48, R96 ;  /* 0x00000030c860723c */ /* 0x048ff00000001860 */
[C---:B------:R-:W-:Y:S08]  /*2a30*/  HMMA.16816.F32 R92, R200.reuse, R50, R92 ;  /* 0x00000032c85c723c */ /* 0x040ff0000000185c */
[C---:B----4-:R-:W-:Y:S08]  /*2a40*/  HMMA.16816.F32 R88, R200.reuse, R44, R88 ;  /* 0x0000002cc858723c */ /* 0x050ff00000001858 */
[C---:B------:R-:W-:Y:S08]  /*2a50*/  HMMA.16816.F32 R84, R200.reuse, R46, R84 ;  /* 0x0000002ec854723c */ /* 0x040ff00000001854 */
[C---:B-1----:R-:W-:Y:S08]  /*2a60*/  HMMA.16816.F32 R80, R200.reuse, R40, R80 ;  /* 0x00000028c850723c */ /* 0x042ff00000001850 */
[C---:B------:R-:W-:Y:S08]  /*2a70*/  HMMA.16816.F32 R76, R200.reuse, R42, R76 ;  /* 0x0000002ac84c723c */ /* 0x040ff0000000184c */
[C---:B--2---:R-:W-:Y:S08]  /*2a80*/  HMMA.16816.F32 R72, R200.reuse, R32, R72 ;  /* 0x00000020c848723c */ /* 0x044ff00000001848 */
[----:B------:R-:W-:Y:S01]  /*2a90*/  HMMA.16816.F32 R68, R200, R34, R68 ;  /* 0x00000022c844723c */ /* 0x000fe20000001844 */
[----:B------:R-:W-:Y:S06]  /*2aa0*/  BAR.SYNC.DEFER_BLOCKING 0x0 ;  /* 0x0000000000007b1d */ /* 0x000fec0000010000 */
[----:B------:R-:W-:Y:S05]  /*2ab0*/  @!P0 BRA `(.L_x_501) ;  /* 0x0000025000008947 */ /* 0x000fea0003800000 */
[----:B------:R-:W-:-:S04]  /*2ac0*/  UIADD3 UR5, UR25, -0x2, URZ ;  /* 0xfffffffe19057890 */ /* 0x000fc8000fffe03f */
        /* <DEDUP_REMOVED lines=36> */
.L_x_501:
[----:B-1----:R-:W-:Y:S01]  /*2d10*/  LOP3.LUT R6, R38, 0xffffffe0, RZ, 0xc0, !PT ;  /* 0xffffffe026067812 */ /* 0x002fe200078ec0ff */
[----:B------:R-:W-:Y:S01]  /*2d20*/  UMOV UR4, 0xffffff80 ;  /* 0xffffff8000047882 */ /* 0x000fe20000000000 */
[----:B------:R-:W-:Y:S01]  /*2d30*/  LEA.HI R0, R128, R37, RZ, 0x2 ;  /* 0x0000002580007211 */ /* 0x000fe200078f10ff */
[----:B------:R-:W-:Y:S01]  /*2d40*/  UIMAD UR4, UR20, UR4, 0x1 ;  /* 0x00000001140474a4 */ /* 0x000fe2000f8e0204 */
[----:B------:R-:W-:Y:S01]  /*2d50*/  SHF.R.S32.HI R4, RZ, 0x1f, R39 ;  /* 0x0000001fff047819 */ /* 0x000fe20000011427 */
[C---:B------:R-:W-:Y:S01]  /*2d60*/  IMAD.IADD R6, R37.reuse, 0x1, -R6 ;  /* 0x0000000125067824 */ /* 0x040fe200078e0a06 */
[----:B------:R-:W-:Y:S01]  /*2d70*/  LOP3.LUT R0, R0, 0xfffffffc, RZ, 0xc0, !PT ;  /* 0xfffffffc00007812 */ /* 0x000fe200078ec0ff */
[----:B------:R-:W-:Y:S01]  /*2d80*/  IMAD.SHL.U32 R224, R2, 0x2, RZ ;  /* 0x0000000202e07824 */ /* 0x000fe200078e00ff */
[----:B------:R-:W-:Y:S01]  /*2d90*/  LEA.HI R4, R4, R39, RZ, 0x3 ;  /* 0x0000002704047211 */ /* 0x000fe200078f18ff */
[----:B------:R-:W-:Y:S01]  /*2da0*/  UIADD3 UR25, UR25, -0x2, URZ ;  /* 0xfffffffe19197890 */ /* 0x000fe2000fffe03f */
[----:B------:R-:W-:Y:S01]  /*2db0*/  SHF.R.S32.HI R7, RZ, 0x1f, R6 ;  /* 0x0000001fff077819 */ /* 0x000fe20000011406 */
[----:B------:R-:W-:Y:S01]  /*2dc0*/  IMAD.IADD R37, R37, 0x1, -R0 ;  /* 0x0000000125257824 */ /* 0x000fe200078e0a00 */
[----:B------:R-:W-:Y:S01]  /*2dd0*/  LOP3.LUT R4, R4, 0xffffff8, RZ, 0xc0, !PT ;  /* 0x0ffffff804047812 */ /* 0x000fe200078ec0ff */
[--C-:B------:R-:W-:Y:S01]  /*2de0*/  IMAD R222, R5, 0x2, R224.reuse ;  /* 0x0000000205de7824 */ /* 0x100fe200078e02e0 */
[----:B------:R-:W-:Y:S01]  /*2df0*/  LEA.HI R7, R7, R6, RZ, 0x2 ;  /* 0x0000000607077211 */ /* 0x000fe200078f10ff */
[----:B------:R-:W-:Y:S01]  /*2e00*/  IMAD R221, R3, 0x2, R224 ;  /* 0x0000000203dd7824 */ /* 0x000fe200078e02e0 */
[----:B------:R-:W-:Y:S01]  /*2e10*/  LEA.HI R0, R37, R37, RZ, 0x1 ;  /* 0x0000002525007211 */ /* 0x000fe200078f08ff */
[----:B------:R-:W-:Y:S01]  /*2e20*/  IMAD.IADD R39, R39, 0x1, -R4 ;  /* 0x0000000127277824 */ /* 0x000fe200078e0a04 */
[----:B------:R-:W-:Y:S01]  /*2e30*/  LEA.HI.SX32 R4, R7, UR23, 0x1e ;  /* 0x0000001707047c11 */ /* 0x000fe2000f8ff2ff */
[----:B------:R-:W-:Y:S01]  /*2e40*/  IMAD R220, R3, 0x2, R222 ;  /* 0x0000000203dc7824 */ /* 0x000fe200078e02de */
[----:B------:R-:W-:Y:S01]  /*2e50*/  LOP3.LUT R0, R0, 0x1ffffffe, RZ, 0xc0, !PT ;  /* 0x1ffffffe00007812 */ /* 0x000fe200078ec0ff */
[----:B------:R-:W-:Y:S01]  /*2e60*/  LDSM.16.MT88.4 R124, [R224+0x100] ;  /* 0x00010000e07c783b */ /* 0x000fe20000004200 */
[----:B------:R-:W-:Y:S01]  /*2e70*/  LOP3.LUT R7, R7, 0x7ffffffc, RZ, 0xc0, !PT ;  /* 0x7ffffffc07077812 */ /* 0x000fe200078ec0ff */
[----:B------:R-:W-:-:S02]  /*2e80*/  IMAD R4, R39, 0x10, R4 ;  /* 0x0000001027047824 */ /* 0x000fc400078e0204 */
[----:B------:R-:W-:Y:S01]  /*2e90*/  IMAD.IADD R237, R37, 0x1, -R0 ;  /* 0x0000000125ed7824 */ /* 0x000fe200078e0a00 */
[----:B------:R-:W-:Y:S01]  /*2ea0*/  LDSM.16.MT88.4 R108, [R221+0x4100] ;  /* 0x00410000dd6c783b */ /* 0x000fe20000004200 */
[----:B------:R-:W-:Y:S02]  /*2eb0*/  IMAD.IADD R238, R6, 0x1, -R7 ;  /* 0x0000000106ee7824 */ /* 0x000fe400078e0a07 */
[----:B------:R-:W-:Y:S01]  /*2ec0*/  IMAD R237, R237, 0x8, R4 ;  /* 0x00000008eded7824 */ /* 0x000fe200078e0204 */
[----:B------:R-:W0:Y:S01]  /*2ed0*/  LDGDEPBAR ;  /* 0x00000000000079af */ /* 0x000e220000000000 */
[----:B------:R-:W-:Y:S02]  /*2ee0*/  IMAD.U32 R7, RZ, RZ, UR4 ;  /* 0x00000004ff077e24 */ /* 0x000fe4000f8e00ff */
[----:B------:R-:W-:-:S04]  /*2ef0*/  @P3 IMAD.HI.U32 R0, R237, c[0x0][0x2c8], RZ ;  /* 0x0000b200ed003a27 */ /* 0x000fc800078e00ff */
[----:B------:R-:W-:Y:S01]  /*2f00*/  IMAD.MOV.U32 R32, RZ, RZ, R237 ;  /* 0x000000ffff207224 */ /* 0x000fe200078e00ed */
[----:B------:R-:W-:Y:S01]  /*2f10*/  @P3 SHF.R.U32.HI R32, RZ, c[0x0][0x2cc], R0 ;  /* 0x0000b300ff203a19 */ /* 0x000fe20000011600 */
[----:B------:R-:W-:-:S04]  /*2f20*/  IMAD.SHL.U32 R238, R238, 0x2, RZ ;  /* 0x00000002eeee7824 */ /* 0x000fc800078e00ff */
[----:B------:R-:W1:Y:S01]  /*2f30*/  SHFL.IDX PT, R4, R32, RZ, 0x1c1f ;  /* 0x001c1fff20047589 */ /* 0x000e6200000e0000 */
[----:B------:R-:W-:-:S03]  /*2f40*/  IADD3 R7, -R238, UR8, R7 ;  /* 0x00000008ee077c10 */ /* 0x000fc6000fffe107 */
[----:B------:R-:W2:Y:S01]  /*2f50*/  SHFL.IDX PT, R0, R32, 0x1, 0x1c1f ;  /* 0x003c1f0020007f89 */ /* 0x000ea200000e0000 */
[----:B------:R-:W-:Y:S02]  /*2f60*/  IADD3 R33, R7, -UR11, RZ ;  /* 0x8000000b07217c10 */ /* 0x000fe4000fffe0ff */
[----:B------:R-:W-:-:S03]  /*2f70*/  IADD3 R7, -R238, UR17, RZ ;  /* 0x00000011ee077c10 */ /* 0x000fc6000fffe1ff */
[C---:B-1----:R-:W-:Y:S02]  /*2f80*/  IMAD.IADD R4, R33.reuse, 0x1, R4 ;  /* 0x0000000121047824 */ /* 0x042fe400078e0204 */
[----:B--2---:R-:W-:-:S03]  /*2f90*/  IMAD.IADD R0, R33, 0x1, R0 ;  /* 0x0000000121007824 */ /* 0x004fc600078e0200 */
[C---:B------:R-:W-:Y:S02]  /*2fa0*/  IMNMX R35, R7.reuse, R4, PT ;  /* 0x0000000407237217 */ /* 0x040fe40003800200 */
[----:B------:R-:W-:Y:S02]  /*2fb0*/  IMNMX R0, R7, R0, PT ;  /* 0x0000000007007217 */ /* 0x000fe40003800200 */
[----:B------:R-:W-:Y:S02]  /*2fc0*/  ISETP.GT.AND P2, PT, R35, RZ, PT ;  /* 0x000000ff2300720c */ /* 0x000fe40003f44270 */
[C---:B------:R-:W-:Y:S02]  /*2fd0*/  ISETP.GT.AND P1, PT, R0.reuse, RZ, PT ;  /* 0x000000ff0000720c */ /* 0x040fe40003f24270 */
[----:B------:R-:W-:Y:S02]  /*2fe0*/  ISETP.GT.AND P0, PT, R0, 0x1, PT ;  /* 0x000000010000780c */ /* 0x000fe40003f04270 */
[----:B------:R-:W-:-:S02]  /*2ff0*/  FSEL R33, R28, -INF , P2 ;  /* 0xff8000001c217808 */ /* 0x000fc40001000000 */
[C---:B------:R-:W-:Y:S02]  /*3000*/  ISETP.GT.AND P2, PT, R35.reuse, 0x8, PT ;  /* 0x000000082300780c */ /* 0x040fe40003f44270 */
[----:B------:R-:W-:Y:S02]  /*3010*/  FSEL R7, R30, -INF , P1 ;  /* 0xff8000001e077808 */ /* 0x000fe40000800000 */
[----:B------:R-:W-:Y:S02]  /*3020*/  ISETP.GT.AND P1, PT, R35, 0x9, PT ;  /* 0x000000092300780c */ /* 0x000fe40003f24270 */
[----:B------:R-:W-:Y:S02]  /*3030*/  FSEL R44, R31, -INF , P0 ;  /* 0xff8000001f2c7808 */ /* 0x000fe40000000000 */
[----:B------:R-:W-:Y:S02]  /*3040*/  ISETP.GT.AND P0, PT, R0, 0x8, PT ;  /* 0x000000080000780c */ /* 0x000fe40003f04270 */
[----:B------:R-:W-:-:S02]  /*3050*/  FSEL R50, R24, -INF , P2 ;  /* 0xff80000018327808 */ /* 0x000fc40001000000 */
[----:B------:R-:W-:Y:S02]  /*3060*/  ISETP.GT.AND P2, PT, R0, 0x9, PT ;  /* 0x000000090000780c */ /* 0x000fe40003f44270 */
[----:B------:R-:W-:Y:S02]  /*3070*/  FSEL R48, R25, -INF , P1 ;  /* 0xff80000019307808 */ /* 0x000fe40000800000 */
[----:B------:R-:W-:Y:S02]  /*3080*/  ISETP.GT.AND P1, PT, R35, 0x10, PT ;  /* 0x000000102300780c */ /* 0x000fe40003f24270 */
[----:B------:R-:W-:Y:S02]  /*3090*/  FSEL R42, R26, -INF , P0 ;  /* 0xff8000001a2a7808 */ /* 0x000fe40000000000 */
[----:B------:R-:W-:Y:S02]  /*30a0*/  FSEL R26, R27, -INF , P2 ;  /* 0xff8000001b1a7808 */ /* 0x000fe40001000000 */
[----:B------:R-:W-:-:S02]  /*30b0*/  ISETP.GT.AND P2, PT, R35, 0x11, PT ;  /* 0x000000112300780c */ /* 0x000fc40003f44270 */
[----:B------:R-:W-:Y:S02]  /*30c0*/  FSEL R24, R20, -INF , P1 ;  /* 0xff80000014187808 */ /* 0x000fe40000800000 */
[----:B------:R-:W-:Y:S02]  /*30d0*/  ISETP.GT.AND P1, PT, R0, 0x11, PT ;  /* 0x000000110000780c */ /* 0x000fe40003f24270 */
[----:B------:R-:W-:Y:S02]  /*30e0*/  FSEL R4, R21, -INF , P2 ;  /* 0xff80000015047808 */ /* 0x000fe40001000000 */
[----:B------:R-:W-:Y:S02]  /*30f0*/  ISETP.GT.AND P2, PT, R35, 0x18, PT ;  /* 0x000000182300780c */ /* 0x000fe40003f44270 */
[----:B------:R-:W-:Y:S02]  /*3100*/  FSEL R20, R23, -INF , P1 ;  /* 0xff80000017147808 */ /* 0x000fe40000800000 */
[----:B------:R-:W-:-:S02]  /*3110*/  ISETP.GT.AND P1, PT, R35, 0x19, PT ;  /* 0x000000192300780c */ /* 0x000fc40003f24270 */
[----:B------:R-:W-:Y:S02]  /*3120*/  FSEL R6, R16, -INF , P2 ;  /* 0xff80000010067808 */ /* 0x000fe40001000000 */
[----:B------:R-:W-:Y:S02]  /*3130*/  FSEL R16, R17, -INF , P1 ;  /* 0xff80000011107808 */ /* 0x000fe40000800000 */
[C---:B------:R-:W-:Y:S02]  /*3140*/  ISETP.GT.AND P1, PT, R35.reuse, 0x20, PT ;  /* 0x000000202300780c */ /* 0x040fe40003f24270 */
[----:B------:R-:W-:Y:S02]  /*3150*/  ISETP.GT.AND P6, PT, R35, 0x1, PT ;  /* 0x000000012300780c */ /* 0x000fe40003fc4270 */
[----:B------:R-:W-:Y:S02]  /*3160*/  FSEL R40, R12, -INF , P1 ;  /* 0xff8000000c287808 */ /* 0x000fe40000800000 */
[----:B------:R-:W-:-:S02]  /*3170*/  ISETP.GT.AND P1, PT, R0, 0x21, PT ;  /* 0x000000210000780c */ /* 0x000fc40003f24270 */
[----:B------:R-:W-:Y:S02]  /*3180*/  FSEL R46, R29, -INF , P6 ;  /* 0xff8000001d2e7808 */ /* 0x000fe40003000000 */
[----:B------:R-:W-:Y:S02]  /*3190*/  FSEL R38, R15, -INF , P1 ;  /* 0xff8000000f267808 */ /* 0x000fe40000800000 */
[----:B------:R-:W-:Y:S02]  /*31a0*/  ISETP.GT.AND P1, PT, R35, 0x29, PT ;  /* 0x000000292300780c */ /* 0x000fe40003f24270 */
[----:B------:R-:W-:Y:S02]  /*31b0*/  ISETP.GT.AND P2, PT, R0, 0x19, PT ;  /* 0x000000190000780c */ /* 0x000fe40003f44270 */
[----:B------:R-:W-:Y:S02]  /*31c0*/  FSEL R37, R9, -INF , P1 ;  /* 0xff80000009257808 */ /* 0x000fe40000800000 */
[----:B------:R-:W-:-:S02]  /*31d0*/  FMNMX.FTZ R9, R33, R46, !PT ;  /* 0x0000002e21097209 */ /* 0x000fc40007810000 */
[----:B------:R-:W-:Y:S02]  /*31e0*/  FSEL R32, R19, -INF , P2 ;  /* 0xff80000013207808 */ /* 0x000fe40001000000 */
[----:B------:R-:W-:Y:S02]  /*31f0*/  FMNMX.FTZ R9, R50, R9, !PT ;  /* 0x0000000932097209 */ /* 0x000fe40007810000 */
[----:B------:R-:W-:Y:S02]  /*3200*/  ISETP.GT.AND P2, PT, R35, 0x21, PT ;  /* 0x000000212300780c */ /* 0x000fe40003f44270 */
[----:B------:R-:W-:Y:S02]  /*3210*/  FMNMX.FTZ R9, R48, R9, !PT ;  /* 0x0000000930097209 */ /* 0x000fe40007810000 */
[----:B------:R-:W-:Y:S02]  /*3220*/  ISETP.GT.AND P0, PT, R0, 0x10, PT ;  /* 0x000000100000780c */ /* 0x000fe40003f04270 */
[----:B------:R-:W-:-:S02]  /*3230*/  FSEL R28, R13, -INF , P2 ;  /* 0xff8000000d1c7808 */ /* 0x000fc40001000000 */
[----:B------:R-:W-:Y:S02]  /*3240*/  FMNMX.FTZ R9, R24, R9, !PT ;  /* 0x0000000918097209 */ /* 0x000fe40007810000 */
[----:B------:R-:W-:Y:S02]  /*3250*/  ISETP.GT.AND P2, PT, R35, 0x28, PT ;  /* 0x000000282300780c */ /* 0x000fe40003f44270 */
[----:B------:R-:W-:Y:S02]  /*3260*/  FSEL R22, R22, -INF , P0 ;  /* 0xff80000016167808 */ /* 0x000fe40000000000 */
[----:B------:R-:W-:Y:S02]  /*3270*/  ISETP.GT.AND P0, PT, R0, 0x18, PT ;  /* 0x000000180000780c */ /* 0x000fe40003f04270 */
[----:B------:R-:W-:Y:S02]  /*3280*/  FMNMX.FTZ R9, R4, R9, !PT ;  /* 0x0000000904097209 */ /* 0x000fe40007810000 */
[----:B------:R-:W-:-:S02]  /*3290*/  FSEL R30, R8, -INF , P2 ;  /* 0xff800000081e7808 */ /* 0x000fc40001000000 */
[----:B------:R-:W-:Y:S02]  /*32a0*/  ISETP.GT.AND P2, PT, R0, 0x29, PT ;  /* 0x000000290000780c */ /* 0x000fe40003f44270 */
[----:B------:R-:W-:Y:S02]  /*32b0*/  FSEL R34, R18, -INF , P0 ;  /* 0xff80000012227808 */ /* 0x000fe40000000000 */
[----:B------:R-:W-:Y:S02]  /*32c0*/  FMNMX.FTZ R9, R6, R9, !PT ;  /* 0x0000000906097209 */ /* 0x000fe40007810000 */
[----:B------:R-:W-:Y:S02]  /*32d0*/  ISETP.GT.AND P0, PT, R0, 0x20, PT ;  /* 0x000000200000780c */ /* 0x000fe40003f04270 */
[----:B------:R-:W-:Y:S02]  /*32e0*/  FSEL R151, R11, -INF , P2 ;  /* 0xff8000000b977808 */ /* 0x000fe40001000000 */
[----:B------:R-:W-:-:S02]  /*32f0*/  FMNMX.FTZ R11, R7, R44, !PT ;  /* 0x0000002c070b7209 */ /* 0x000fc40007810000 */
[----:B------:R-:W-:Y:S02]  /*3300*/  FMNMX.FTZ R9, R16, R9, !PT ;  /* 0x0000000910097209 */ /* 0x000fe40007810000 */
[----:B------:R-:W-:Y:S02]  /*3310*/  FSEL R39, R14, -INF , P0 ;  /* 0xff8000000e277808 */ /* 0x000fe40000000000 */
[----:B------:R-:W-:Y:S02]  /*3320*/  ISETP.GT.AND P0, PT, R0, 0x28, PT ;  /* 0x000000280000780c */ /* 0x000fe40003f04270 */
[----:B------:R-:W-:Y:S02]  /*3330*/  FMNMX.FTZ R13, R42, R11, !PT ;  /* 0x0000000b2a0d7209 */ /* 0x000fe40007810000 */
[----:B------:R-:W-:Y:S02]  /*3340*/  FMNMX.FTZ R11, R40, R9, !PT ;  /* 0x00000009280b7209 */ /* 0x000fe40007810000 */
[----:B------:R-:W-:-:S02]  /*3350*/  FSEL R153, R10, -INF , P0 ;  /* 0xff8000000a997808 */ /* 0x000fc40000000000 */
[----:B------:R-:W-:Y:S02]  /*3360*/  ISETP.GT.AND P0, PT, R0, 0x30, PT ;  /* 0x000000300000780c */ /* 0x000fe40003f04270 */
[----:B------:R-:W-:Y:S02]  /*3370*/  FMNMX.FTZ R9, R26, R13, !PT ;  /* 0x0000000d1a097209 */ /* 0x000fe40007810000 */
[----:B------:R-:W-:Y:S01]  /*3380*/  FMNMX.FTZ R11, R28, R11, !PT ;  /* 0x0000000b1c0b7209 */ /* 0x000fe20007810000 */
[----:B------:R-:W-:Y:S01]  /*3390*/  LDSM.16.MT88.4 R12, [R220+0x900] ;  /* 0x00090000dc0c783b */ /* 0x000fe20000004200 */
[----:B------:R-:W-:Y:S02]  /*33a0*/  FSEL R67, R106, -INF , P0 ;  /* 0xff8000006a437808 */ /* 0x000fe40000000000 */
[----:B------:R-:W-:Y:S02]  /*33b0*/  FMNMX.FTZ R9, R22, R9, !PT ;  /* 0x0000000916097209 */ /* 0x000fe40007810000 */
[----:B------:R-:W-:-:S02]  /*33c0*/  ISETP.GT.AND P1, PT, R35, 0x30, PT ;  /* 0x000000302300780c */ /* 0x000fc40003f24270 */
[C---:B------:R-:W-:Y:S02]  /*33d0*/  ISETP.GT.AND P0, PT, R35.reuse, 0x38, PT ;  /* 0x000000382300780c */ /* 0x040fe40003f04270 */
[----:B------:R-:W-:Y:S02]  /*33e0*/  FMNMX.FTZ R8, R30, R11, !PT ;  /* 0x0000000b1e087209 */ /* 0x000fe40007810000 */
[----:B------:R-:W-:Y:S02]  /*33f0*/  FMNMX.FTZ R9, R20, R9, !PT ;  /* 0x0000000914097209 */ /* 0x000fe40007810000 */
[----:B------:R-:W-:Y:S02]  /*3400*/  ISETP.GT.AND P2, PT, R35, 0x31, PT ;  /* 0x000000312300780c */ /* 0x000fe40003f44270 */
[----:B------:R-:W-:Y:S02]  /*3410*/  FSEL R63, R104, -INF , P1 ;  /* 0xff800000683f7808 */ /* 0x000fe40000800000 */
[----:B------:R-:W-:-:S02]  /*3420*/  FSEL R148, R100, -INF , P0 ;  /* 0xff80000064947808 */ /* 0x000fc40000000000 */
[----:B------:R-:W-:Y:S02]  /*3430*/  FMNMX.FTZ R8, R37, R8, !PT ;  /* 0x0000000825087209 */ /* 0x000fe40007810000 */
[----:B------:R-:W-:Y:S02]  /*3440*/  ISETP.GT.AND P0, PT, R0, 0x39, PT ;  /* 0x000000390000780c */ /* 0x000fe40003f04270 */
[----:B------:R-:W-:Y:S02]  /*3450*/  FMNMX.FTZ R9, R34, R9, !PT ;  /* 0x0000000922097209 */ /* 0x000fe40007810000 */
[----:B------:R-:W-:Y:S02]  /*3460*/  FSEL R146, R105, -INF , P2 ;  /* 0xff80000069927808 */ /* 0x000fe40001000000 */
[----:B------:R-:W-:Y:S02]  /*3470*/  FMNMX.FTZ R11, R63, R8, !PT ;  /* 0x000000083f0b7209 */ /* 0x000fe40007810000 */
[----:B------:R-:W-:-:S02]  /*3480*/  FSEL R147, R103, -INF , P0 ;  /* 0xff80000067937808 */ /* 0x000fc40000000000 */
[C---:B------:R-:W-:Y:S02]  /*3490*/  ISETP.GT.AND P0, PT, R35.reuse, 0x40, PT ;  /* 0x000000402300780c */ /* 0x040fe40003f04270 */
[----:B------:R-:W-:Y:S02]  /*34a0*/  FMNMX.FTZ R8, R32, R9, !PT ;  /* 0x0000000920087209 */ /* 0x000fe40007810000 */
[----:B------:R-:W-:Y:S02]  /*34b0*/  ISETP.GT.AND P2, PT, R35, 0x39, PT ;  /* 0x000000392300780c */ /* 0x000fe40003f44270 */
[----:B------:R-:W-:Y:S02]  /*34c0*/  FMNMX.FTZ R11, R146, R11, !PT ;  /* 0x0000000b920b7209 */ /* 0x000fe40007810000 */
[----:B------:R-:W-:Y:S02]  /*34d0*/  FSEL R145, R96, -INF , P0 ;  /* 0xff80000060917808 */ /* 0x000fe40000000000 */
[----:B------:R-:W-:-:S02]  /*34e0*/  ISETP.GT.AND P0, PT, R0, 0x41, PT ;  /* 0x000000410000780c */ /* 0x000fc40003f04270 */
[----:B------:R-:W-:Y:S02]  /*34f0*/  FMNMX.FTZ R9, R39, R8, !PT ;  /* 0x0000000827097209 */ /* 0x000fe40007810000 */
[----:B------:R-:W-:Y:S02]  /*3500*/  FSEL R65, R101, -INF , P2 ;  /* 0xff80000065417808 */ /* 0x000fe40001000000 */
[----:B------:R-:W-:Y:S02]  /*3510*/  FMNMX.FTZ R8, R148, R11, !PT ;  /* 0x0000000b94087209 */ /* 0x000fe40007810000 */
[----:B------:R-:W-:Y:S02]  /*3520*/  ISETP.GT.AND P1, PT, R0, 0x31, PT ;  /* 0x000000310000780c */ /* 0x000fe40003f24270 */
[----:B------:R-:W-:Y:S02]  /*3530*/  FSEL R178, R99, -INF , P0 ;  /* 0xff80000063b27808 */ /* 0x000fe40000000000 */
[----:B------:R-:W-:-:S02]  /*3540*/  FMNMX.FTZ R10, R38, R9, !PT ;  /* 0x00000009260a7209 */ /* 0x000fc40007810000 */
[C---:B------:R-:W-:Y:S02]  /*3550*/  ISETP.GT.AND P2, PT, R35.reuse, 0x41, PT ;  /* 0x000000412300780c */ /* 0x040fe40003f44270 */
[----:B------:R-:W-:Y:S02]  /*3560*/  ISETP.GT.AND P0, PT, R35, 0x48, PT ;  /* 0x000000482300780c */ /* 0x000fe40003f04270 */
[----:B------:R-:W-:Y:S02]  /*3570*/  FMNMX.FTZ R8, R65, R8, !PT ;  /* 0x0000000841087209 */ /* 0x000fe40007810000 */
[----:B------:R-:W-:Y:S02]  /*3580*/  FSEL R154, R107, -INF , P1 ;  /* 0xff8000006b9a7808 */ /* 0x000fe40000800000 */
[----:B------:R-:W-:Y:S01]  /*3590*/  FMNMX.FTZ R10, R153, R10, !PT ;  /* 0x0000000a990a7209 */ /* 0x000fe20007810000 */
[----:B------:R-:W-:Y:S01]  /*35a0*/  LDSM.16.MT88.4 R104, [R222+0x4100] ;  /* 0x00410000de68783b */ /* 0x000fe20000004200 */
[----:B------:R-:W-:-:S02]  /*35b0*/  ISETP.GT.AND P1, PT, R0, 0x38, PT ;  /* 0x000000380000780c */ /* 0x000fc40003f24270 */
[----:B------:R-:W-:Y:S02]  /*35c0*/  FSEL R176, R97, -INF , P2 ;  /* 0xff80000061b07808 */ /* 0x000fe40001000000 */
[----:B------:R-:W-:Y:S02]  /*35d0*/  FSEL R139, R92, -INF , P0 ;  /* 0xff8000005c8b7808 */ /* 0x000fe40000000000 */
[----:B------:R-:W-:Y:S02]  /*35e0*/  FMNMX.FTZ R9, R145, R8, !PT ;  /* 0x0000000891097209 */ /* 0x000fe40007810000 */
[----:B------:R-:W-:Y:S02]  /*35f0*/  ISETP.GT.AND P0, PT, R0, 0x49, PT ;  /* 0x000000490000780c */ /* 0x000fe40003f04270 */
[----:B------:R-:W-:Y:S02]  /*3600*/  FMNMX.FTZ R8, R151, R10, !PT ;  /* 0x0000000a97087209 */ /* 0x000fe40007810000 */
[----:B------:R-:W-:-:S02]  /*3610*/  FSEL R149, R102, -INF , P1 ;  /* 0xff80000066957808 */ /* 0x000fc40000800000 */
[----:B------:R-:W-:Y:S02]  /*3620*/  ISETP.GT.AND P2, PT, R35, 0x49, PT ;  /* 0x000000492300780c */ /* 0x000fe40003f44270 */
[----:B------:R-:W-:Y:S02]  /*3630*/  FMNMX.FTZ R10, R176, R9, !PT ;  /* 0x00000009b00a7209 */ /* 0x000fe40007810000 */
[----:B------:R-:W-:Y:S02]  /*3640*/  ISETP.GT.AND P1, PT, R0, 0x40, PT ;  /* 0x000000400000780c */ /* 0x000fe40003f24270 */
[----:B------:R-:W-:Y:S02]  /*3650*/  FSEL R182, R95, -INF , P0 ;  /* 0xff8000005fb67808 */ /* 0x000fe40000000000 */
[----:B------:R-:W-:Y:S02]  /*3660*/  ISETP.GT.AND P0, PT, R35, 0x50, PT ;  /* 0x000000502300780c */ /* 0x000fe40003f04270 */
[----:B------:R-:W-:-:S02]  /*3670*/  FMNMX.FTZ R9, R67, R8, !PT ;  /* 0x0000000843097209 */ /* 0x000fc40007810000 */
[----:B------:R-:W-:Y:S02]  /*3680*/  FSEL R133, R93, -INF , P2 ;  /* 0xff8000005d857808 */ /* 0x000fe40001000000 */
[----:B------:R-:W-:Y:S02]  /*3690*/  FMNMX.FTZ R10, R139, R10, !PT ;  /* 0x0000000a8b0a7209 */ /* 0x000fe40007810000 */
[----:B------:R-:W-:Y:S02]  /*36a0*/  FSEL R135, R98, -INF , P1 ;  /* 0xff80000062877808 */ /* 0x000fe40000800000 */
[----:B------:R-:W-:Y:S01]  /*36b0*/  ISETP.GT.AND P1, PT, R0, 0x48, PT ;  /* 0x000000480000780c */ /* 0x000fe20003f24270 */
[----:B------:R-:W-:Y:S01]  /*36c0*/  LDSM.16.MT88.4 R96, [R224+0x4100] ;  /* 0x00410000e060783b */ /* 0x000fe20000004200 */
[----:B------:R-:W-:Y:S02]  /*36d0*/  FSEL R252, R88, -INF , P0 ;  /* 0xff80000058fc7808 */ /* 0x000fe40000000000 */
[----:B------:R-:W-:-:S02]  /*36e0*/  ISETP.GT.AND P0, PT, R0, 0x51, PT ;  /* 0x000000510000780c */ /* 0x000fc40003f04270 */
[----:B------:R-:W-:Y:S02]  /*36f0*/  FMNMX.FTZ R8, R154, R9, !PT ;  /* 0x000000099a087209 */ /* 0x000fe40007810000 */
[----:B------:R-:W-:Y:S02]  /*3700*/  ISETP.GT.AND P2, PT, R35, 0x51, PT ;  /* 0x000000512300780c */ /* 0x000fe40003f44270 */
[----:B------:R-:W-:Y:S02]  /*3710*/  FMNMX.FTZ R9, R133, R10, !PT ;  /* 0x0000000a85097209 */ /* 0x000fe40007810000 */
[----:B------:R-:W-:Y:S02]  /*3720*/  FSEL R137, R94, -INF , P1 ;  /* 0xff8000005e897808 */ /* 0x000fe40000800000 */
[----:B------:R-:W-:Y:S02]  /*3730*/  ISETP.GT.AND P1, PT, R0, 0x50, PT ;  /* 0x000000500000780c */ /* 0x000fe40003f24270 */
        /* <DEDUP_REMOVED lines=11> */
[----:B------:R-:W-:Y:S02]  /*37f0*/  ISETP.GT.AND P2, PT, R35, 0x60, PT ;  /* 0x000000602300780c */ /* 0x000fe40003f44270 */
[----:B------:R-:W-:Y:S02]  /*3800*/  FSEL R246, R85, -INF , P1 ;  /* 0xff80000055f67808 */ /* 0x000fe40000800000 */
[----:B------:R-:W-:Y:S02]  /*3810*/  FMNMX.FTZ R9, R248, R9, !PT ;  /* 0x00000009f8097209 */ /* 0x000fe40007810000 */
[----:B------:R-:W-:-:S02]  /*3820*/  FMNMX.FTZ R11, R135, R8, !PT ;  /* 0x00000008870b7209 */ /* 0x000fc40007810000 */
[C---:B------:R-:W-:Y:S02]  /*3830*/  ISETP.GT.AND P0, PT, R35.reuse, 0x61, PT ;  /* 0x000000612300780c */ /* 0x040fe40003f04270 */
[----:B------:R-:W-:Y:S02]  /*3840*/  FSEL R166, R80, -INF , P2 ;  /* 0xff80000050a67808 */ /* 0x000fe40001000000 */
[----:B------:R-:W-:Y:S02]  /*3850*/  FMNMX.FTZ R9, R246, R9, !PT ;  /* 0x00000009f6097209 */ /* 0x000fe40007810000 */
[----:B------:R-:W-:Y:S02]  /*3860*/  FMNMX.FTZ R8, R178, R11, !PT ;  /* 0x0000000bb2087209 */ /* 0x000fe40007810000 */
[----:B------:R-:W-:Y:S02]  /*3870*/  ISETP.GT.AND P1, PT, R35, 0x68, PT ;  /* 0x000000682300780c */ /* 0x000fe40003f24270 */
[----:B------:R-:W-:-:S02]  /*3880*/  FSEL R164, R81, -INF , P0 ;  /* 0xff80000051a47808 */ /* 0x000fc40000000000 */
[----:B------:R-:W-:Y:S02]  /*3890*/  FMNMX.FTZ R9, R166, R9, !PT ;  /* 0x00000009a6097209 */ /* 0x000fe40007810000 */
[----:B------:R-:W-:Y:S02]  /*38a0*/  FMNMX.FTZ R11, R137, R8, !PT ;  /* 0x00000008890b7209 */ /* 0x000fe40007810000 */
[----:B------:R-:W-:Y:S02]  /*38b0*/  ISETP.GT.AND P2, PT, R35, 0x69, PT ;  /* 0x000000692300780c */ /* 0x000fe40003f44270 */
[----:B------:R-:W-:Y:S02]  /*38c0*/  FSEL R162, R76, -INF , P1 ;  /* 0xff8000004ca27808 */ /* 0x000fe40000800000 */
[----:B------:R-:W-:Y:S02]  /*38d0*/  FMNMX.FTZ R9, R164, R9, !PT ;  /* 0x00000009a4097209 */ /* 0x000fe40007810000 */
[----:B------:R-:W-:-:S02]  /*38e0*/  FMNMX.FTZ R11, R182, R11, !PT ;  /* 0x0000000bb60b7209 */ /* 0x000fc40007810000 */
[----:B------:R-:W-:Y:S02]  /*38f0*/  ISETP.GT.AND P0, PT, R35, 0x70, PT ;  /* 0x000000702300780c */ /* 0x000fe40003f04270 */
[----:B------:R-:W-:Y:S02]  /*3900*/  FSEL R160, R77, -INF , P2 ;  /* 0xff8000004da07808 */ /* 0x000fe40001000000 */
[----:B------:R-:W-:Y:S02]  /*3910*/  FMNMX.FTZ R9, R162, R9, !PT ;  /* 0x00000009a2097209 */ /* 0x000fe40007810000 */
[----:B------:R-:W-:Y:S02]  /*3920*/  ISETP.GT.AND P2, PT, R0, 0x58, PT ;  /* 0x000000580000780c */ /* 0x000fe40003f44270 */
[----:B------:R-:W-:Y:S02]  /*3930*/  FMNMX.FTZ R11, R244, R11, !PT ;  /* 0x0000000bf40b7209 */ /* 0x000fe40007810000 */
[----:B------:R-:W-:-:S02]  /*3940*/  ISETP.GT.AND P1, PT, R35, 0x71, PT ;  /* 0x000000712300780c */ /* 0x000fc40003f24270 */
[----:B------:R-:W-:Y:S02]  /*3950*/  FSEL R144, R72, -INF , P0 ;  /* 0xff80000048907808 */ /* 0x000fe40000000000 */
[----:B------:R-:W-:Y:S02]  /*3960*/  FMNMX.FTZ R9, R160, R9, !PT ;  /* 0x00000009a0097209 */ /* 0x000fe40007810000 */
        /* <DEDUP_REMOVED lines=8> */
[----:B------:R-:W-:Y:S02]  /*39f0*/  FMNMX.FTZ R11, R236, R11, !PT ;  /* 0x0000000bec0b7209 */ /* 0x000fe40007810000 */
[----:B------:R-:W-:-:S02]  /*3a00*/  ISETP.GT.AND P2, PT, R35, 0x79, PT ;  /* 0x000000792300780c */ /* 0x000fc40003f44270 */
[----:B------:R-:W-:Y:S02]  /*3a10*/  ISETP.GT.AND P0, PT, R0, 0x61, PT ;  /* 0x000000610000780c */ /* 0x000fe40003f04270 */
[----:B------:R-:W-:Y:S02]  /*3a20*/  FSEL R136, R68, -INF , P6 ;  /* 0xff80000044887808 */ /* 0x000fe40003000000 */
[----:B------:R-:W-:Y:S02]  /*3a30*/  FMNMX.FTZ R9, R138, R9, !PT ;  /* 0x000000098a097209 */ /* 0x000fe40007810000 */
[----:B------:R-:W-:Y:S02]  /*3a40*/  FSEL R158, R82, -INF , P1 ;  /* 0xff800000529e7808 */ /* 0x000fe40000800000 */
[----:B------:R-:W-:Y:S02]  /*3a50*/  FMNMX.FTZ R11, R180, R11, !PT ;  /* 0x0000000bb40b7209 */ /* 0x000fe40007810000 */
[----:B------:R-:W-:-:S02]  /*3a60*/  FSEL R156, R83, -INF , P0 ;  /* 0xff800000539c7808 */ /* 0x000fc40000000000 */
[----:B------:R-:W-:Y:S01]  /*3a70*/  FSEL R134, R69, -INF , P2 ;  /* 0xff80000045867808 */ /* 0x000fe20001000000 */
[----:B------:R-:W-:Y:S01]  /*3a80*/  LDSM.16.MT88.4 R80, [R221+0x100] ;  /* 0x00010000dd50783b */ /* 0x000fe20000004200 */
[----:B------:R-:W-:Y:S02]  /*3a90*/  FMNMX.FTZ R9, R136, R9, !PT ;  /* 0x0000000988097209 */ /* 0x000fe40007810000 */
[----:B------:R-:W-:Y:S02]  /*3aa0*/  ISETP.GT.AND P0, PT, R0, 0x68, PT ;  /* 0x000000680000780c */ /* 0x000fe40003f04270 */
[----:B------:R-:W-:Y:S02]  /*3ab0*/  FMNMX.FTZ R11, R158, R11, !PT ;  /* 0x0000000b9e0b7209 */ /* 0x000fe40007810000 */
[----:B------:R-:W-:Y:S02]  /*3ac0*/  ISETP.GT.AND P1, PT, R0, 0x69, PT ;  /* 0x000000690000780c */ /* 0x000fe40003f24270 */
[----:B------:R-:W-:-:S02]  /*3ad0*/  FMNMX.FTZ R8, R134, R9, !PT ;  /* 0x0000000986087209 */ /* 0x000fc40007810000 */
[----:B------:R-:W-:Y:S02]  /*3ae0*/  FSEL R152, R78, -INF , P0 ;  /* 0xff8000004e987808 */ /* 0x000fe40000000000 */
[----:B------:R-:W-:Y:S01]  /*3af0*/  FMNMX.FTZ R11, R156, R11, !PT ;  /* 0x0000000b9c0b7209 */ /* 0x000fe20007810000 */
[----:B------:R-:W1:Y:S01]  /*3b00*/  SHFL.BFLY PT, R9, R8, 0x2, 0x1f ;  /* 0x0c401f0008097f89 */ /* 0x000e6200000e0000 */
[----:B------:R-:W-:Y:S02]  /*3b10*/  FSEL R150, R79, -INF , P1 ;  /* 0xff8000004f967808 */ /* 0x000fe40000800000 */
[----:B------:R-:W-:Y:S02]  /*3b20*/  ISETP.GT.AND P1, PT, R0, 0x70, PT ;  /* 0x000000700000780c */ /* 0x000fe40003f24270 */
[----:B------:R-:W-:Y:S02]  /*3b30*/  FMNMX.FTZ R11, R152, R11, !PT ;  /* 0x0000000b980b7209 */ /* 0x000fe40007810000 */
[----:B------:R-:W-:-:S02]  /*3b40*/  ISETP.GT.AND P0, PT, R0, 0x71, PT ;  /* 0x000000710000780c */ /* 0x000fc40003f04270 */
[----:B------:R-:W-:Y:S02]  /*3b50*/  FSEL R66, R74, -INF , P1 ;  /* 0xff8000004a427808 */ /* 0x000fe40000800000 */
[----:B------:R-:W-:Y:S02]  /*3b60*/  FMNMX.FTZ R11, R150, R11, !PT ;  /* 0x0000000b960b7209 */ /* 0x000fe40007810000 */
[----:B------:R-:W-:Y:S02]  /*3b70*/  FSEL R64, R75, -INF , P0 ;  /* 0xff8000004b407808 */ /* 0x000fe40000000000 */
[----:B------:R-:W-:Y:S01]  /*3b80*/  ISETP.GT.AND P1, PT, R0, 0x78, PT ;  /* 0x000000780000780c */ /* 0x000fe20003f24270 */
[----:B------:R-:W-:Y:S01]  /*3b90*/  LDSM.16.MT88.4 R72, [R222+0x100] ;  /* 0x00010000de48783b */ /* 0x000fe20000004200 */
[----:B------:R-:W-:Y:S02]  /*3ba0*/  FMNMX.FTZ R11, R66, R11, !PT ;  /* 0x0000000b420b7209 */ /* 0x000fe40007810000 */
[----:B------:R-:W-:-:S02]  /*3bb0*/  ISETP.GT.AND P0, PT, R0, 0x79, PT ;  /* 0x000000790000780c */ /* 0x000fc40003f04270 */
[----:B------:R-:W-:Y:S02]  /*3bc0*/  FSEL R62, R70, -INF , P1 ;  /* 0xff800000463e7808 */ /* 0x000fe40000800000 */
[----:B------:R-:W-:Y:S02]  /*3bd0*/  FMNMX.FTZ R11, R64, R11, !PT ;  /* 0x0000000b400b7209 */ /* 0x000fe40007810000 */
[----:B------:R-:W-:Y:S02]  /*3be0*/  FSEL R60, R71, -INF , P0 ;  /* 0xff800000473c7808 */ /* 0x000fe40000000000 */
        /* <DEDUP_REMOVED lines=19> */
[----:B------:R-:W-:Y:S01]  /*3d20*/  LDSM.16.MT88.4 R8, [R224+0x4900] ;  /* 0x00490000e008783b */ /* 0x000fe20000004200 */
[--C-:B------:R-:W-:Y:S01]  /*3d30*/  FFMA.FTZ R54, R24, c[0x0][0x2d0], -R61.reuse ;  /* 0x0000b40018367a23 */ /* 0x100fe2000001083d */
[C---:B------:R-:W-:Y:S01]  /*3d40*/  FSETP.NEU.FTZ.AND P0, PT, R132.reuse, -INF , PT ;  /* 0xff8000008400780b */ /* 0x040fe20003f1d000 */
[----:B------:R-:W-:Y:S01]  /*3d50*/  FMUL.FTZ R59, R132, c[0x0][0x2d0] ;  /* 0x0000b400843b7a20 */ /* 0x000fe20000410000 */
[----:B------:R-:W-:Y:S01]  /*3d60*/  MUFU.EX2 R56, R56 ;  /* 0x0000003800387308 */ /* 0x000fe20000000800 */
[----:B------:R-:W-:-:S02]  /*3d70*/  FFMA.FTZ R45, R16, c[0x0][0x2d0], -R61 ;  /* 0x0000b400102d7a23 */ /* 0x000fc4000001083d */
[----:B------:R-:W-:Y:S01]  /*3d80*/  LDSM.16.MT88.4 R16, [R221+0x900] ;  /* 0x00090000dd10783b */ /* 0x000fe20000004200 */
[----:B------:R-:W-:Y:S01]  /*3d90*/  FSEL R59, R59, RZ, P0 ;  /* 0x000000ff3b3b7208 */ /* 0x000fe20000000000 */
[--C-:B------:R-:W-:Y:S02]  /*3da0*/  FFMA.FTZ R41, R28, c[0x0][0x2d0], -R61.reuse ;  /* 0x0000b4001c297a23 */ /* 0x100fe4000001083d */
[----:B------:R-:W-:Y:S01]  /*3db0*/  FFMA.FTZ R37, R37, c[0x0][0x2d0], -R61 ;  /* 0x0000b40025257a23 */ /* 0x000fe2000001083d */
[----:B------:R-:W1:Y:S01]  /*3dc0*/  MUFU.EX2 R55, R55 ;  /* 0x0000003700377308 */ /* 0x000e620000000800 */
[--C-:B------:R-:W-:Y:S02]  /*3dd0*/  FFMA.FTZ R58, R7, c[0x0][0x2d0], -R59.reuse ;  /* 0x0000b400073a7a23 */ /* 0x100fe4000001083b */
[--C-:B------:R-:W-:Y:S01]  /*3de0*/  FFMA.FTZ R57, R44, c[0x0][0x2d0], -R59.reuse ;  /* 0x0000b4002c397a23 */ /* 0x100fe2000001083b */
[----:B------:R-:W2:Y:S01]  /*3df0*/  LDSM.16.MT88.4 R4, [R220+0x4100] ;  /* 0x00410000dc04783b */ /* 0x000ea20000004200 */
[----:B------:R-:W-:-:S02]  /*3e00*/  FFMA.FTZ R52, R42, c[0x0][0x2d0], -R59 ;  /* 0x0000b4002a347a23 */ /* 0x000fc4000001083b */
[--C-:B------:R-:W-:Y:S01]  /*3e10*/  FFMA.FTZ R51, R26, c[0x0][0x2d0], -R59.reuse ;  /* 0x0000b4001a337a23 */ /* 0x100fe2000001083b */
[----:B------:R-:W3:Y:S01]  /*3e20*/  MUFU.EX2 R50, R50 ;  /* 0x0000003200327308 */ /* 0x000ee20000000800 */
[--C-:B------:R-:W-:Y:S01]  /*3e30*/  FFMA.FTZ R47, R22, c[0x0][0x2d0], -R59.reuse ;  /* 0x0000b400162f7a23 */ /* 0x100fe2000001083b */
[----:B------:R-:W-:Y:S01]  /*3e40*/  LDSM.16.MT88.4 R24, [R224+0x900] ;  /* 0x00090000e018783b */ /* 0x000fe20000004200 */
[--C-:B------:R-:W-:Y:S02]  /*3e50*/  FFMA.FTZ R46, R20, c[0x0][0x2d0], -R59.reuse ;  /* 0x0000b400142e7a23 */ /* 0x100fe4000001083b */
[--C-:B------:R-:W-:Y:S01]  /*3e60*/  FFMA.FTZ R43, R34, c[0x0][0x2d0], -R59.reuse ;  /* 0x0000b400222b7a23 */ /* 0x100fe2000001083b */
[----:B------:R-:W-:Y:S01]  /*3e70*/  LDSM.16.MT88.4 R20, [R222+0x900] ;  /* 0x00090000de14783b */ /* 0x000fe20000004200 */
[----:B------:R-:W-:Y:S01]  /*3e80*/  FFMA.FTZ R42, R32, c[0x0][0x2d0], -R59 ;  /* 0x0000b400202a7a23 */ /* 0x000fe2000001083b */
[----:B------:R-:W-:Y:S01]  /*3e90*/  MUFU.EX2 R58, R58 ;  /* 0x0000003a003a7308 */ /* 0x000fe20000000800 */
[----:B-1----:R-:W-:Y:S01]  /*3ea0*/  F2FP.PACK_AB R112, R55, R56 ;  /* 0x000000383770723e */ /* 0x002fe200000000ff */
[----:B------:R-:W1:Y:S01]  /*3eb0*/  LDSM.16.MT88.4 R32, [R222+0x4900] ;  /* 0x00490000de20783b */ /* 0x000e620000004200 */
[----:B------:R-:W-:-:S02]  /*3ec0*/  FFMA.FTZ R44, R40, c[0x0][0x2d0], -R61 ;  /* 0x0000b400282c7a23 */ /* 0x000fc4000001083d */
[----:B------:R-:W-:Y:S02]  /*3ed0*/  FFMA.FTZ R40, R30, c[0x0][0x2d0], -R61 ;  /* 0x0000b4001e287a23 */ /* 0x000fe4000001083d */
[----:B------:R-:W-:Y:S01]  /*3ee0*/  LDSM.16.MT88.4 R28, [R221+0x4900] ;  /* 0x00490000dd1c783b */ /* 0x000fe20000004200 */
[----:B------:R-:W4:Y:S01]  /*3ef0*/  MUFU.EX2 R57, R57 ;  /* 0x0000003900397308 */ /* 0x000f220000000800 */
[----:B---3--:R-:W-:Y:S01]  /*3f00*/  F2FP.PACK_AB R114, R50, R53 ;  /* 0x000000353272723e */ /* 0x008fe200000000ff */
[--C-:B------:R-:W-:Y:S02]  /*3f10*/  FFMA.FTZ R39, R39, c[0x0][0x2d0], -R59.reuse ;  /* 0x0000b40027277a23 */ /* 0x100fe4000001083b */
[--C-:B------:R-:W-:Y:S02]  /*3f20*/  FFMA.FTZ R38, R38, c[0x0][0x2d0], -R59.reuse ;  /* 0x0000b40026267a23 */ /* 0x100fe4000001083b */
[--C-:B------:R-:W-:Y:S02]  /*3f30*/  FFMA.FTZ R3, R153, c[0x0][0x2d0], -R59.reuse ;  /* 0x0000b40099037a23 */ /* 0x100fe4000001083b */
[----:B------:R-:W-:Y:S01]  /*3f40*/  MUFU.EX2 R52, R52 ;  /* 0x0000003400347308 */ /* 0x000fe20000000800 */
[----:B------:R-:W-:-:S02]  /*3f50*/  FFMA.FTZ R2, R151, c[0x0][0x2d0], -R59 ;  /* 0x0000b40097027a23 */ /* 0x000fc4000001083b */
[--C-:B------:R-:W-:Y:S02]  /*3f60*/  FFMA.FTZ R63, R63, c[0x0][0x2d0], -R61.reuse ;  /* 0x0000b4003f3f7a23 */ /* 0x100fe4000001083d */
[--C-:B------:R-:W-:Y:S02]  /*3f70*/  FFMA.FTZ R146, R146, c[0x0][0x2d0], -R61.reuse ;  /* 0x0000b40092927a23 */ /* 0x100fe4000001083d */
[--C-:B------:R-:W-:Y:S01]  /*3f80*/  FFMA.FTZ R148, R148, c[0x0][0x2d0], -R61.reuse ;  /* 0x0000b40094947a23 */ /* 0x100fe2000001083d */
[----:B------:R-:W3:Y:S01]  /*3f90*/  MUFU.EX2 R51, R51 ;  /* 0x0000003300337308 */ /* 0x000ee20000000800 */
[----:B----4-:R-:W-:Y:S01]  /*3fa0*/  F2FP.PACK_AB R113, R57, R58 ;  /* 0x0000003a3971723e */ /* 0x010fe200000000ff */
[----:B------:R-:W-:Y:S02]  /*3fb0*/  FFMA.FTZ R65, R65, c[0x0][0x2d0], -R61 ;  /* 0x0000b40041417a23 */ /* 0x000fe4000001083d */
[--C-:B------:R-:W-:Y:S02]  /*3fc0*/  FFMA.FTZ R67, R67, c[0x0][0x2d0], -R59.reuse ;  /* 0x0000b40043437a23 */ /* 0x100fe4000001083b */
[----:B------:R-:W-:-:S02]  /*3fd0*/  FFMA.FTZ R154, R154, c[0x0][0x2d0], -R59 ;  /* 0x0000b4009a9a7a23 */ /* 0x000fc4000001083b */
[----:B------:R-:W-:Y:S01]  /*3fe0*/  MUFU.EX2 R54, R54 ;  /* 0x0000003600367308 */ /* 0x000fe20000000800 */
[----:B------:R-:W-:Y:S02]  /*3ff0*/  FFMA.FTZ R149, R149, c[0x0][0x2d0], -R59 ;  /* 0x0000b40095957a23 */ /* 0x000fe4000001083b */
[----:B------:R-:W-:Y:S02]  /*4000*/  FFMA.FTZ R133, R133, c[0x0][0x2d0], -R61 ;  /* 0x0000b40085857a23 */ /* 0x000fe4000001083d */
[--C-:B------:R-:W-:Y:S02]  /*4010*/  FFMA.FTZ R135, R135, c[0x0][0x2d0], -R59.reuse ;  /* 0x0000b40087877a23 */ /* 0x100fe4000001083b */
[--C-:B------:R-:W-:Y:S01]  /*4020*/  FFMA.FTZ R178, R178, c[0x0][0x2d0], -R59.reuse ;  /* 0x0000b400b2b27a23 */ /* 0x100fe2000001083b */
[----:B---3--:R-:W-:Y:S01]  /*4030*/  F2FP.PACK_AB R115, R51, R52 ;  /* 0x000000343373723e */ /* 0x008fe200000000ff */
[----:B------:R-:W3:Y:S01]  /*4040*/  MUFU.EX2 R49, R49 ;  /* 0x0000003100317308 */ /* 0x000ee20000000800 */
[----:B------:R-:W-:-:S02]  /*4050*/  FFMA.FTZ R137, R137, c[0x0][0x2d0], -R59 ;  /* 0x0000b40089897a23 */ /* 0x000fc4000001083b */
[----:B------:R-:W-:Y:S02]  /*4060*/  FFMA.FTZ R182, R182, c[0x0][0x2d0], -R59 ;  /* 0x0000b400b6b67a23 */ /* 0x000fe4000001083b */
[--C-:B------:R-:W-:Y:S01]  /*4070*/  FFMA.FTZ R250, R250, c[0x0][0x2d0], -R61.reuse ;  /* 0x0000b400fafa7a23 */ /* 0x100fe2000001083d */
[C---:B------:R-:W-:Y:S01]  /*4080*/  HMMA.16816.F32 R84, R112.reuse, R88, RZ ;  /* 0x000000587054723c */ /* 0x040fe200000018ff */
[----:B------:R-:W-:Y:S01]  /*4090*/  FFMA.FTZ R246, R246, c[0x0][0x2d0], -R61 ;  /* 0x0000b400f6f67a23 */ /* 0x000fe2000001083d */
[----:B------:R-:W-:Y:S01]  /*40a0*/  MUFU.EX2 R48, R48 ;  /* 0x0000003000307308 */ /* 0x000fe20000000800 */
[--C-:B------:R-:W-:Y:S02]  /*40b0*/  FFMA.FTZ R242, R242, c[0x0][0x2d0], -R59.reuse ;  /* 0x0000b400f2f27a23 */ /* 0x100fe4000001083b */
[----:B------:R-:W-:Y:S02]  /*40c0*/  FFMA.FTZ R180, R180, c[0x0][0x2d0], -R59 ;  /* 0x0000b400b4b47a23 */ /* 0x000fe4000001083b */
[--C-:B------:R-:W-:Y:S01]  /*40d0*/  FFMA.FTZ R151, R166, c[0x0][0x2d0], -R61.reuse ;  /* 0x0000b400a6977a23 */ /* 0x100fe2000001083d */
[----:B------:R-:W-:Y:S01]  /*40e0*/  HMMA.16816.F32 R88, R112, R90, RZ ;  /* 0x0000005a7058723c */ /* 0x000fe200000018ff */
[--C-:B------:R-:W-:Y:S01]  /*40f0*/  FFMA.FTZ R164, R164, c[0x0][0x2d0], -R61.reuse ;  /* 0x0000b400a4a47a23 */ /* 0x100fe2000001083d */
[----:B------:R-:W-:Y:S01]  /*4100*/  MUFU.EX2 R45, R45 ;  /* 0x0000002d002d7308 */ /* 0x000fe20000000800 */
[----:B------:R-:W-:-:S02]  /*4110*/  FFMA.FTZ R153, R162, c[0x0][0x2d0], -R61 ;  /* 0x0000b400a2997a23 */ /* 0x000fc4000001083d */
[----:B------:R-:W-:Y:S02]  /*4120*/  FFMA.FTZ R160, R160, c[0x0][0x2d0], -R61 ;  /* 0x0000b400a0a07a23 */ /* 0x000fe4000001083d */
[--C-:B------:R-:W-:Y:S01]  /*4130*/  FFMA.FTZ R155, R158, c[0x0][0x2d0], -R59.reuse ;  /* 0x0000b4009e9b7a23 */ /* 0x100fe2000001083b */
[C---:B------:R-:W-:Y:S01]  /*4140*/  HMMA.16816.F32 R128, R112.reuse, R124, RZ ;  /* 0x0000007c7080723c */ /* 0x040fe200000018ff */
[--C-:B------:R-:W-:Y:S01]  /*4150*/  FFMA.FTZ R156, R156, c[0x0][0x2d0], -R59.reuse ;  /* 0x0000b4009c9c7a23 */ /* 0x100fe2000001083b */
[----:B------:R-:W-:Y:S01]  /*4160*/  MUFU.EX2 R47, R47 ;  /* 0x0000002f002f7308 */ /* 0x000fe20000000800 */
[--C-:B------:R-:W-:Y:S02]  /*4170*/  FFMA.FTZ R152, R152, c[0x0][0x2d0], -R59.reuse ;  /* 0x0000b40098987a23 */ /* 0x100fe4000001083b */
[--C-:B------:R-:W-:Y:S02]  /*4180*/  FFMA.FTZ R157, R150, c[0x0][0x2d0], -R59.reuse ;  /* 0x0000b400969d7a23 */ /* 0x100fe4000001083b */
[----:B------:R-:W-:Y:S01]  /*4190*/  FFMA.FTZ R229, R60, c[0x0][0x2d0], -R59 ;  /* 0x0000b4003ce57a23 */ /* 0x000fe2000001083b */
[----:B------:R-:W-:Y:S01]  /*41a0*/  HMMA.16816.F32 R68, R112, R72, RZ ;  /* 0x000000487044723c */ /* 0x000fe200000018ff */
[----:B------:R-:W-:Y:S01]  /*41b0*/  FADD.FTZ R57, R58, R57 ;  /* 0x000000393a397221 */ /* 0x000fe20000010000 */
[----:B------:R-:W4:Y:S01]  /*41c0*/  MUFU.EX2 R46, R46 ;  /* 0x0000002e002e7308 */ /* 0x000f220000000800 */
[----:B------:R-:W-:-:S04]  /*41d0*/  FADD.FTZ R56, R56, R55 ;  /* 0x0000003738387221 */ /* 0x000fc80000010000 */
[----:B------:R-:W-:Y:S01]  /*41e0*/  FADD.FTZ R53, R53, R56 ;  /* 0x0000003835357221 */ /* 0x000fe20000010000 */
[----:B------:R-:W-:Y:S02]  /*41f0*/  HMMA.16816.F32 R76, R112, R80, RZ ;  /* 0x00000050704c723c */ /* 0x000fe400000018ff */
[----:B------:R-:W-:Y:S01]  /*4200*/  MUFU.EX2 R43, R43 ;  /* 0x0000002b002b7308 */ /* 0x000fe20000000800 */
[----:B------:R-:W-:-:S05]  /*4210*/  FADD.FTZ R53, R50, R53 ;  /* 0x0000003532357221 */ /* 0x000fca0000010000 */
[C---:B------:R-:W-:Y:S02]  /*4220*/  HMMA.16816.F32 R92, R112.reuse, R96, RZ ;  /* 0x00000060705c723c */ /* 0x040fe400000018ff */
[----:B------:R-:W5:Y:S06]  /*4230*/  MUFU.EX2 R42, R42 ;  /* 0x0000002a002a7308 */ /* 0x000f6c0000000800 */
[C---:B------:R-:W-:Y:S02]  /*4240*/  HMMA.16816.F32 R100, R112.reuse, R104, RZ ;  /* 0x000000687064723c */ /* 0x040fe400000018ff */
[----:B------:R-:W-:Y:S06]  /*4250*/  MUFU.EX2 R44, R44 ;  /* 0x0000002c002c7308 */ /* 0x000fec0000000800 */
[C---:B------:R-:W-:Y:S02]  /*4260*/  HMMA.16816.F32 R120, R112.reuse, R108, RZ ;  /* 0x0000006c7078723c */ /* 0x040fe400000018ff */
[----:B------:R-:W1:Y:S06]  /*4270*/  MUFU.EX2 R41, R41 ;  /* 0x0000002900297308 */ /* 0x000e6c0000000800 */
[C---:B------:R-:W-:Y:S02]  /*4280*/  HMMA.16816.F32 R124, R112.reuse, R126, RZ ;  /* 0x0000007e707c723c */ /* 0x040fe400000018ff */
[----:B------:R-:W-:Y:S06]  /*4290*/  MUFU.EX2 R40, R40 ;  /* 0x0000002800287308 */ /* 0x000fec0000000800 */
[C---:B------:R-:W-:Y:S02]  /*42a0*/  HMMA.16816.F32 R72, R112.reuse, R74, RZ ;  /* 0x0000004a7048723c */ /* 0x040fe400000018ff */
[----:B------:R-:W-:Y:S06]  /*42b0*/  MUFU.EX2 R37, R37 ;  /* 0x0000002500257308 */ /* 0x000fec0000000800 */
        /* <DEDUP_REMOVED lines=8> */
[C---:B--2---:R-:W-:Y:S02]  /*4340*/  HMMA.16816.F32 R116, R112.reuse, R4, RZ ;  /* 0x000000047074723c */ /* 0x044fe400000018ff */
[----:B------:R-:W-:Y:S05]  /*4350*/  MUFU.EX2 R63, R63 ;  /* 0x0000003f003f7308 */ /* 0x000fea0000000800 */
[----:B---3--:R-:W-:Y:S01]  /*4360*/  F2FP.PACK_AB R4, R49, R54 ;  /* 0x000000363104723e */ /* 0x008fe200000000ff */
[----:B------:R-:W-:Y:S01]  /*4370*/  HMMA.16816.F32 R112, R112, R6, RZ ;  /* 0x000000067070723c */ /* 0x000fe200000018ff */
[----:B----4-:R-:W-:Y:S01]  /*4380*/  F2FP.PACK_AB R5, R46, R47 ;  /* 0x0000002f2e05723e */ /* 0x010fe200000000ff */
[----:B------:R-:W2:Y:S01]  /*4390*/  MUFU.EX2 R146, R146 ;  /* 0x0000009200927308 */ /* 0x000ea20000000800 */
[----:B------:R-:W-:-:S04]  /*43a0*/  FADD.FTZ R54, R54, R53 ;  /* 0x0000003536367221 */ /* 0x000fc80000010000 */
[----:B------:R-:W-:Y:S01]  /*43b0*/  F2FP.PACK_AB R6, R45, R48 ;  /* 0x000000302d06723e */ /* 0x000fe200000000ff */
[----:B------:R-:W-:Y:S01]  /*43c0*/  FADD.FTZ R49, R49, R54 ;  /* 0x0000003631317221 */ /* 0x000fe20000010000 */
[----:B-----5:R-:W-:Y:S01]  /*43d0*/  F2FP.PACK_AB R7, R42, R43 ;  /* 0x0000002b2a07723e */ /* 0x020fe200000000ff */
[----:B------:R-:W-:Y:S02]  /*43e0*/  MUFU.EX2 R148, R148 ;  /* 0x0000009400947308 */ /* 0x000fe40000000800 */
[----:B------:R-:W-:-:S04]  /*43f0*/  FADD.FTZ R48, R48, R49 ;  /* 0x0000003130307221 */ /* 0x000fc80000010000 */
[C---:B------:R-:W-:Y:S01]  /*4400*/  HMMA.16816.F32 R84, R4.reuse, R12, R84 ;  /* 0x0000000c0454723c */ /* 0x040fe20000001854 */
[----:B------:R-:W-:Y:S01]  /*4410*/  FADD.FTZ R45, R45, R48 ;  /* 0x000000302d2d7221 */ /* 0x000fe20000010000 */
[----:B------:R-:W-:Y:S06]  /*4420*/  MUFU.EX2 R65, R65 ;  /* 0x0000004100417308 */ /* 0x000fec0000000800 */
[C---:B------:R-:W-:Y:S01]  /*4430*/  HMMA.16816.F32 R88, R4.reuse, R14, R88 ;  /* 0x0000000e0458723c */ /* 0x040fe20000001858 */
[----:B------:R-:W3:Y:S01]  /*4440*/  LDSM.16.MT88.4 R12, [R220+0x4900] ;  /* 0x00490000dc0c783b */ /* 0x000ee20000004200 */
[----:B------:R-:W-:Y:S06]  /*4450*/  MUFU.EX2 R67, R67 ;  /* 0x0000004300437308 */ /* 0x000fec0000000800 */
[C---:B------:R-:W-:Y:S02]  /*4460*/  HMMA.16816.F32 R92, R4.reuse, R8, R92 ;  /* 0x00000008045c723c */ /* 0x040fe4000000185c */
[----:B------:R-:W4:Y:S06]  /*4470*/  MUFU.EX2 R154, R154 ;  /* 0x0000009a009a7308 */ /* 0x000f2c0000000800 */
[C---:B------:R-:W-:Y:S01]  /*4480*/  HMMA.16816.F32 R96, R4.reuse, R10, R96 ;  /* 0x0000000a0460723c */ /* 0x040fe20000001860 */
[----:B------:R-:W5:Y:S01]  /*4490*/  LDSM.16.MT88.4 R8, [R220+0x1100] ;  /* 0x00110000dc08783b */ /* 0x000f620000004200 */
[----:B------:R-:W-:Y:S06]  /*44a0*/  MUFU.EX2 R133, R133 ;  /* 0x0000008500857308 */ /* 0x000fec0000000800 */
[C---:B------:R-:W-:Y:S02]  /*44b0*/  HMMA.16816.F32 R76, R4.reuse, R16, R76 ;  /* 0x00000010044c723c */ /* 0x040fe4000000184c */
[----:B------:R-:W-:Y:S06]  /*44c0*/  MUFU.EX2 R135, R135 ;  /* 0x0000008700877308 */ /* 0x000fec0000000800 */
[C---:B------:R-:W-:Y:S01]  /*44d0*/  HMMA.16816.F32 R80, R4.reuse, R18, R80 ;  /* 0x000000120450723c */ /* 0x040fe20000001850 */
[----:B------:R-:W2:Y:S01]  /*44e0*/  LDSM.16.MT88.4 R16, [R221+0x1100] ;  /* 0x00110000dd10783b */ /* 0x000ea20000004200 */
[----:B------:R-:W-:Y:S06]  /*44f0*/  MUFU.EX2 R178, R178 ;  /* 0x000000b200b27308 */ /* 0x000fec0000000800 */
[C---:B-1----:R-:W-:Y:S02]  /*4500*/  HMMA.16816.F32 R100, R4.reuse, R32, R100 ;  /* 0x000000200464723c */ /* 0x042fe40000001864 */
[----:B------:R-:W-:Y:S06]  /*4510*/  MUFU.EX2 R137, R137 ;  /* 0x0000008900897308 */ /* 0x000fec0000000800 */
[C---:B---3--:R-:W-:Y:S02]  /*4520*/  HMMA.16816.F32 R116, R4.reuse, R12, R116 ;  /* 0x0000000c0474723c */ /* 0x048fe40000001874 */
[----:B------:R-:W-:Y:S06]  /*4530*/  MUFU.EX2 R182, R182 ;  /* 0x000000b600b67308 */ /* 0x000fec0000000800 */
[C---:B------:R-:W-:Y:S01]  /*4540*/  HMMA.16816.F32 R112, R4.reuse, R14, R112 ;  /* 0x0000000e0470723c */ /* 0x040fe20000001870 */
[----:B------:R-:W1:Y:S01]  /*4550*/  LDSM.16.MT88.4 R12, [R224+0x5100] ;  /* 0x00510000e00c783b */ /* 0x000e620000004200 */
[----:B------:R-:W-:Y:S06]  /*4560*/  MUFU.EX2 R250, R250 ;  /* 0x000000fa00fa7308 */ /* 0x000fec0000000800 */
[C---:B------:R-:W-:Y:S01]  /*4570*/  HMMA.16816.F32 R104, R4.reuse, R34, R104 ;  /* 0x000000220468723c */ /* 0x040fe20000001868 */
[----:B------:R-:W3:Y:S01]  /*4580*/  LDSM.16.MT88.4 R32, [R222+0x5100] ;  /* 0x00510000de20783b */ /* 0x000ee20000004200 */
[----:B------:R-:W-:Y:S06]  /*4590*/  MUFU.EX2 R246, R246 ;  /* 0x000000f600f67308 */ /* 0x000fec0000000800 */
[C---:B------:R-:W-:Y:S02]  /*45a0*/  HMMA.16816.F32 R128, R4.reuse, R24, R128 ;  /* 0x000000180480723c */ /* 0x040fe40000001880 */
[----:B------:R-:W-:Y:S06]  /*45b0*/  MUFU.EX2 R242, R242 ;  /* 0x000000f200f27308 */ /* 0x000fec0000000800 */
[C---:B------:R-:W-:Y:S01]  /*45c0*/  HMMA.16816.F32 R124, R4.reuse, R26, R124 ;  /* 0x0000001a047c723c */ /* 0x040fe2000000187c */
[----:B------:R-:W1:Y:S01]  /*45d0*/  LDSM.16.MT88.4 R24, [R224+0x1100] ;  /* 0x00110000e018783b */ /* 0x000e620000004200 */
        /* <DEDUP_REMOVED lines=17> */
[----:B------:R-:W-:-:S03]  /*46f0*/  F2FP.PACK_AB R7, R2, R3 ;  /* 0x000000030207723e */ /* 0x000fc600000000ff */
[----:B------:R-:W-:Y:S02]  /*4700*/  FADD.FTZ R40, R40, R41 ;  /* 0x0000002928287221 */ /* 0x000fe40000010000 */
[----:B------:R-:W-:Y:S02]  /*4710*/  MUFU.EX2 R156, R156 ;  /* 0x0000009c009c7308 */ /* 0x000fe40000000800 */
[----:B-----5:R-:W-:Y:S01]  /*4720*/  HMMA.16816.F32 R84, R4, R8, R84 ;  /* 0x000000080454723c */ /* 0x020fe20000001854 */
[----:B------:R-:W-:-:S05]  /*4730*/  FADD.FTZ R40, R37, R40 ;  /* 0x0000002825287221 */ /* 0x000fca0000010000 */
[----:B------:R-:W-:Y:S02]  /*4740*/  MUFU.EX2 R152, R152 ;  /* 0x0000009800987308 */ /* 0x000fe40000000800 */
[C---:B------:R-:W-:Y:S01]  /*4750*/  HMMA.16816.F32 R88, R4.reuse, R10, R88 ;  /* 0x0000000a0458723c */ /* 0x040fe20000001858 */
[----:B------:R-:W5:Y:S05]  /*4760*/  LDSM.16.MT88.4 R8, [R220+0x5100] ;  /* 0x00510000dc08783b */ /* 0x000f6a0000004200 */
[----:B------:R-:W-:Y:S02]  /*4770*/  MUFU.EX2 R157, R157 ;  /* 0x0000009d009d7308 */ /* 0x000fe40000000800 */
[C---:B--2---:R-:W-:Y:S06]  /*4780*/  HMMA.16816.F32 R76, R4.reuse, R16, R76 ;  /* 0x00000010044c723c */ /* 0x044fec000000184c */
[----:B------:R-:W-:Y:S02]  /*4790*/  MUFU.EX2 R229, R229 ;  /* 0x000000e500e57308 */ /* 0x000fe40000000800 */
[C---:B------:R-:W-:Y:S01]  /*47a0*/  HMMA.16816.F32 R80, R4.reuse, R18, R80 ;  /* 0x000000120450723c */ /* 0x040fe20000001850 */
[----:B------:R-:W2:Y:S07]  /*47b0*/  LDSM.16.MT88.4 R16, [R221+0x1900] ;  /* 0x00190000dd10783b */ /* 0x000eae0000004200 */
[C---:B-1----:R-:W-:Y:S08]  /*47c0*/  HMMA.16816.F32 R92, R4.reuse, R12, R92 ;  /* 0x0000000c045c723c */ /* 0x042ff0000000185c */
[C---:B------:R-:W-:Y:S01]  /*47d0*/  HMMA.16816.F32 R96, R4.reuse, R14, R96 ;  /* 0x0000000e0460723c */ /* 0x040fe20000001860 */
[----:B------:R-:W1:Y:S07]  /*47e0*/  LDSM.16.MT88.4 R12, [R220+0x1900] ;  /* 0x00190000dc0c783b */ /* 0x000e6e0000004200 */
[C---:B---3--:R-:W-:Y:S01]  /*47f0*/  HMMA.16816.F32 R100, R4.reuse, R32, R100 ;  /* 0x000000200464723c */ /* 0x048fe20000001864 */
[----:B------:R3:W-:Y:S06]  /*4800*/  MUFU.EX2 R32, R149 ;  /* 0x0000009500207308 */ /* 0x0007ec0000000800 */
[--C-:B------:R-:W-:Y:S01]  /*4810*/  FFMA.FTZ R33, R147, c[0x0][0x2d0], -R59.reuse ;  /* 0x0000b40093217a23 */ /* 0x100fe2000001083b */
[----:B------:R-:W-:Y:S01]  /*4820*/  HMMA.16816.F32 R128, R4, R24, R128 ;  /* 0x000000180480723c */ /* 0x000fe20000001880 */
[----:B------:R-:W-:-:S04]  /*4830*/  FFMA.FTZ R147, R244, c[0x0][0x2d0], -R59 ;  /* 0x0000b400f4937a23 */ /* 0x000fc8000001083b */
[----:B------:R-:W1:Y:S03]  /*4840*/  MUFU.EX2 R33, R33 ;  /* 0x0000002100217308 */ /* 0x000e660000000800 */
[----:B------:R-:W-:Y:S01]  /*4850*/  HMMA.16816.F32 R124, R4, R26, R124 ;  /* 0x0000001a047c723c */ /* 0x000fe2000000187c */
[----:B------:R-:W-:Y:S01]  /*4860*/  LDSM.16.MT88.4 R24, [R224+0x1900] ;  /* 0x00190000e018783b */ /* 0x000fe20000004200 */
[----:B---3--:R-:W-:-:S03]  /*4870*/  FFMA.FTZ R149, R236, c[0x0][0x2d0], -R59 ;  /* 0x0000b400ec957a23 */ /* 0x008fc6000001083b */
[----:B------:R-:W-:Y:S03]  /*4880*/  MUFU.EX2 R147, R147 ;  /* 0x0000009300937308 */ /* 0x000fe60000000800 */
[C---:B------:R-:W-:Y:S05]  /*4890*/  HMMA.16816.F32 R68, R4.reuse, R20, R68 ;  /* 0x000000140444723c */ /* 0x040fea0000001844 */
[----:B------:R-:W-:Y:S03]  /*48a0*/  MUFU.EX2 R149, R149 ;  /* 0x0000009500957308 */ /* 0x000fe60000000800 */
[C---:B------:R-:W-:Y:S01]  /*48b0*/  HMMA.16816.F32 R72, R4.reuse, R22, R72 ;  /* 0x000000160448723c */ /* 0x040fe20000001848 */
[----:B------:R-:W3:Y:S07]  /*48c0*/  LDSM.16.MT88.4 R20, [R222+0x1900] ;  /* 0x00190000de14783b */ /* 0x000eee0000004200 */
[C---:B------:R-:W-:Y:S07]  /*48d0*/  HMMA.16816.F32 R104, R4.reuse, R34, R104 ;  /* 0x000000220468723c */ /* 0x040fee0000001868 */
[--C-:B------:R-:W-:Y:S01]  /*48e0*/  FFMA.FTZ R35, R176, c[0x0][0x2d0], -R61.reuse ;  /* 0x0000b400b0237a23 */ /* 0x100fe2000001083d */
[----:B------:R-:W-:Y:S01]  /*48f0*/  HMMA.16816.F32 R120, R4, R28, R120 ;  /* 0x0000001c0478723c */ /* 0x000fe20000001878 */
[----:B------:R-:W-:-:S02]  /*4900*/  FFMA.FTZ R34, R145, c[0x0][0x2d0], -R61 ;  /* 0x0000b40091227a23 */ /* 0x000fc4000001083d */
[--C-:B------:R-:W-:Y:S02]  /*4910*/  FFMA.FTZ R176, R139, c[0x0][0x2d0], -R61.reuse ;  /* 0x0000b4008bb07a23 */ /* 0x100fe4000001083d */
[----:B------:R-:W-:Y:S01]  /*4920*/  MUFU.EX2 R35, R35 ;  /* 0x0000002300237308 */ /* 0x000fe20000000800 */
[--C-:B------:R-:W-:Y:S02]  /*4930*/  FFMA.FTZ R139, R252, c[0x0][0x2d0], -R61.reuse ;  /* 0x0000b400fc8b7a23 */ /* 0x100fe4000001083d */
[----:B------:R-:W-:Y:S01]  /*4940*/  HMMA.16816.F32 R108, R4, R30, R108 ;  /* 0x0000001e046c723c */ /* 0x000fe2000000186c */
[----:B------:R-:W-:Y:S01]  /*4950*/  LDSM.16.MT88.4 R28, [R221+0x5900] ;  /* 0x00590000dd1c783b */ /* 0x000fe20000004200 */
[----:B------:R-:W-:-:S03]  /*4960*/  FFMA.FTZ R145, R248, c[0x0][0x2d0], -R61 ;  /* 0x0000b400f8917a23 */ /* 0x000fc6000001083d */
[----:B------:R-:W1:Y:S03]  /*4970*/  MUFU.EX2 R34, R34 ;  /* 0x0000002200227308 */ /* 0x000e660000000800 */
[C---:B-----5:R-:W-:Y:S05]  /*4980*/  HMMA.16816.F32 R116, R4.reuse, R8, R116 ;  /* 0x000000080474723c */ /* 0x060fea0000001874 */
[----:B------:R-:W5:Y:S03]  /*4990*/  MUFU.EX2 R176, R176 ;  /* 0x000000b000b07308 */ /* 0x000f660000000800 */
[----:B------:R-:W-:Y:S01]  /*49a0*/  HMMA.16816.F32 R112, R4, R10, R112 ;  /* 0x0000000a0470723c */ /* 0x000fe20000001870 */
[----:B------:R-:W3:Y:S04]  /*49b0*/  LDSM.16.MT88.4 R8, [R224+0x5900] ;  /* 0x00590000e008783b */ /* 0x000ee80000004200 */
[----:B------:R-:W3:Y:S02]  /*49c0*/  MUFU.EX2 R139, R139 ;  /* 0x0000008b008b7308 */ /* 0x000ee40000000800 */
[----:B------:R-:W-:Y:S01]  /*49d0*/  F2FP.PACK_AB R4, R146, R63 ;  /* 0x0000003f9204723e */ /* 0x000fe200000000ff */
[----:B------:R-:W-:Y:S01]  /*49e0*/  FADD.FTZ R63, R63, R40 ;  /* 0x000000283f3f7221 */ /* 0x000fe20000010000 */
[----:B----4-:R-:W-:-:S02]  /*49f0*/  F2FP.PACK_AB R5, R154, R67 ;  /* 0x000000439a05723e */ /* 0x010fc400000000ff */
[----:B------:R-:W-:Y:S01]  /*4a00*/  F2FP.PACK_AB R6, R65, R148 ;  /* 0x000000944106723e */ /* 0x000fe200000000ff */
[----:B------:R-:W-:Y:S01]  /*4a10*/  FADD.FTZ R63, R146, R63 ;  /* 0x0000003f923f7221 */ /* 0x000fe20000010000 */
[----:B-1----:R-:W-:Y:S01]  /*4a20*/  F2FP.PACK_AB R7, R33, R32 ;  /* 0x000000202107723e */ /* 0x002fe200000000ff */
[----:B------:R-:W1:Y:S02]  /*4a30*/  MUFU.EX2 R145, R145 ;  /* 0x0000009100917308 */ /* 0x000e640000000800 */
[----:B------:R-:W-:-:S04]  /*4a40*/  FADD.FTZ R148, R148, R63 ;  /* 0x0000003f94947221 */ /* 0x000fc80000010000 */
[----:B--2---:R-:W-:Y:S01]  /*4a50*/  HMMA.16816.F32 R76, R4, R16, R76 ;  /* 0x00000010044c723c */ /* 0x004fe2000000184c */
[----:B------:R-:W-:-:S07]  /*4a60*/  FADD.FTZ R65, R65, R148 ;  /* 0x0000009441417221 */ /* 0x000fce0000010000 */
[C---:B------:R-:W-:Y:S01]  /*4a70*/  HMMA.16816.F32 R80, R4.reuse, R18, R80 ;  /* 0x000000120450723c */ /* 0x040fe20000001850 */
[----:B------:R-:W2:Y:S07]  /*4a80*/  LDSM.16.MT88.4 R16, [R222+0x5900] ;  /* 0x00590000de10783b */ /* 0x000eae0000004200 */
[C---:B------:R-:W-:Y:S08]  /*4a90*/  HMMA.16816.F32 R84, R4.reuse, R12, R84 ;  /* 0x0000000c0454723c */ /* 0x040ff00000001854 */
[C---:B------:R-:W-:Y:S01]  /*4aa0*/  HMMA.16816.F32 R88, R4.reuse, R14, R88 ;  /* 0x0000000e0458723c */ /* 0x040fe20000001858 */
[----:B------:R-:W4:Y:S07]  /*4ab0*/  LDSM.16.MT88.4 R12, [R220+0x5900] ;  /* 0x00590000dc0c783b */ /* 0x000f2e0000004200 */
[C---:B---3--:R-:W-:Y:S08]  /*4ac0*/  HMMA.16816.F32 R68, R4.reuse, R20, R68 ;  /* 0x000000140444723c */ /* 0x048ff00000001844 */
[C---:B------:R-:W-:Y:S01]  /*4ad0*/  HMMA.16816.F32 R72, R4.reuse, R22, R72 ;  /* 0x000000160448723c */ /* 0x040fe20000001848 */
[----:B------:R-:W-:Y:S07]  /*4ae0*/  LDSM.16.MT88.4 R20, [R221+0x2100] ;  /* 0x00210000dd14783b */ /* 0x000fee0000004200 */
[C---:B------:R-:W-:Y:S08]  /*4af0*/  HMMA.16816.F32 R92, R4.reuse, R8, R92 ;  /* 0x00000008045c723c */ /* 0x040ff0000000185c */
        /* <DEDUP_REMOVED lines=8> */
[C---:B------:R-:W-:Y:S08]  /*4b80*/  HMMA.16816.F32 R128, R4.reuse, R24, R128 ;  /* 0x000000180480723c */ /* 0x040ff00000001880 */
[C---:B------:R-:W-:Y:S01]  /*4b90*/  HMMA.16816.F32 R124, R4.reuse, R26, R124 ;  /* 0x0000001a047c723c */ /* 0x040fe2000000187c */
[----:B------:R-:W1:Y:S07]  /*4ba0*/  LDSM.16.MT88.4 R24, [R224+0x2100] ;  /* 0x00210000e018783b */ /* 0x000e6e0000004200 */
[C---:B------:R-:W-:Y:S08]  /*4bb0*/  HMMA.16816.F32 R120, R4.reuse, R28, R120 ;  /* 0x0000001c0478723c */ /* 0x040ff00000001878 */
[----:B------:R-:W-:Y:S01]  /*4bc0*/  HMMA.16816.F32 R108, R4, R30, R108 ;  /* 0x0000001e046c723c */ /* 0x000fe2000000186c */
[----:B------:R-:W-:Y:S06]  /*4bd0*/  LDSM.16.MT88.4 R28, [R221+0x6100] ;  /* 0x00610000dd1c783b */ /* 0x000fec0000004200 */
[----:B------:R-:W-:Y:S01]  /*4be0*/  F2FP.PACK_AB R4, R35, R34 ;  /* 0x000000222304723e */ /* 0x000fe200000000ff */
[----:B------:R-:W-:Y:S01]  /*4bf0*/  FADD.FTZ R34, R34, R65 ;  /* 0x0000004122227221 */ /* 0x000fe20000010000 */
[----:B------:R-:W-:-:S02]  /*4c00*/  F2FP.PACK_AB R5, R178, R135 ;  /* 0x00000087b205723e */ /* 0x000fc400000000ff */
[----:B-----5:R-:W-:Y:S01]  /*4c10*/  F2FP.PACK_AB R6, R133, R176 ;  /* 0x000000b08506723e */ /* 0x020fe200000000ff */
[----:B------:R-:W-:Y:S01]  /*4c20*/  FADD.FTZ R35, R35, R34 ;  /* 0x0000002223237221 */ /* 0x000fe20000010000 */
[----:B------:R-:W-:-:S03]  /*4c30*/  F2FP.PACK_AB R7, R182, R137 ;  /* 0x00000089b607723e */ /* 0x000fc600000000ff */
[----:B------:R-:W-:-:S04]  /*4c40*/  FADD.FTZ R176, R176, R35 ;  /* 0x00000023b0b07221 */ /* 0x000fc80000010000 */
[----:B---3--:R-:W-:Y:S01]  /*4c50*/  HMMA.16816.F32 R68, R4, R8, R68 ;  /* 0x000000080444723c */ /* 0x008fe20000001844 */
[----:B------:R-:W-:-:S07]  /*4c60*/  FADD.FTZ R176, R133, R176 ;  /* 0x000000b085b07221 */ /* 0x000fce0000010000 */
[C---:B------:R-:W-:Y:S01]  /*4c70*/  HMMA.16816.F32 R72, R4.reuse, R10, R72 ;  /* 0x0000000a0448723c */ /* 0x040fe20000001848 */
[----:B------:R-:W3:Y:S07]  /*4c80*/  LDSM.16.MT88.4 R8, [R222+0x6100] ;  /* 0x00610000de08783b */ /* 0x000eee0000004200 */
[C---:B------:R-:W-:Y:S08]  /*4c90*/  HMMA.16816.F32 R76, R4.reuse, R20, R76 ;  /* 0x00000014044c723c */ /* 0x040ff0000000184c */
[C---:B------:R-:W-:Y:S01]  /*4ca0*/  HMMA.16816.F32 R80, R4.reuse, R22, R80 ;  /* 0x000000160450723c */ /* 0x040fe20000001850 */
[----:B------:R-:W5:Y:S07]  /*4cb0*/  LDSM.16.MT88.4 R20, [R220+0x6100] ;  /* 0x00610000dc14783b */ /* 0x000f6e0000004200 */
        /* <DEDUP_REMOVED lines=8> */
[----:B------:R-:W-:Y:S07]  /*4d40*/  LDSM.16.MT88.4 R24, [R222+0x2900] ;  /* 0x00290000de18783b */ /* 0x000fee0000004200 */
[C---:B---3--:R-:W-:Y:S08]  /*4d50*/  HMMA.16816.F32 R100, R4.reuse, R8, R100 ;  /* 0x000000080464723c */ /* 0x048ff00000001864 */
[C---:B------:R-:W-:Y:S01]  /*4d60*/  HMMA.16816.F32 R104, R4.reuse, R10, R104 ;  /* 0x0000000a0468723c */ /* 0x040fe20000001868 */
[----:B------:R-:W1:Y:S07]  /*4d70*/  LDSM.16.MT88.4 R8, [R220+0x2900] ;  /* 0x00290000dc08783b */ /* 0x000e6e0000004200 */
[C---:B------:R-:W-:Y:S08]  /*4d80*/  HMMA.16816.F32 R120, R4.reuse, R28, R120 ;  /* 0x0000001c0478723c */ /* 0x040ff00000001878 */
[C---:B------:R-:W-:Y:S01]  /*4d90*/  HMMA.16816.F32 R108, R4.reuse, R30, R108 ;  /* 0x0000001e046c723c */ /* 0x040fe2000000186c */
[----:B------:R-:W-:Y:S07]  /*4da0*/  LDSM.16.MT88.4 R28, [R224+0x3100] ;  /* 0x00310000e01c783b */ /* 0x000fee0000004200 */
[C---:B-----5:R-:W-:Y:S08]  /*4db0*/  HMMA.16816.F32 R116, R4.reuse, R20, R116 ;  /* 0x000000140474723c */ /* 0x060ff00000001874 */
        /* <DEDUP_REMOVED lines=9> */
[----:B--2---:R-:W-:Y:S01]  /*4e50*/  HMMA.16816.F32 R128, R4, R16, R128 ;  /* 0x000000100480723c */ /* 0x004fe20000001880 */
[----:B------:R-:W-:-:S07]  /*4e60*/  FADD.FTZ R246, R246, R145 ;  /* 0x00000091f6f67221 */ /* 0x000fce0000010000 */
        /* <DEDUP_REMOVED lines=9> */
[C---:B--2---:R-:W-:Y:S08]  /*4f00*/  HMMA.16816.F32 R100, R4.reuse, R16, R100 ;  /* 0x000000100464723c */ /* 0x044ff00000001864 */
[C---:B------:R-:W-:Y:S01]  /*4f10*/  HMMA.16816.F32 R104, R4.reuse, R18, R104 ;  /* 0x000000120468723c */ /* 0x040fe20000001868 */
[----:B------:R-:W2:Y:S07]  /*4f20*/  LDSM.16.MT88.4 R16, [R220+0x3100] ;  /* 0x00310000dc10783b */ /* 0x000eae0000004200 */
[C---:B----4-:R-:W-:Y:S08]  /*4f30*/  HMMA.16816.F32 R120, R4.reuse, R12, R120 ;  /* 0x0000000c0478723c */ /* 0x050ff00000001878 */
[C---:B------:R-:W-:Y:S01]  /*4f40*/  HMMA.16816.F32 R108, R4.reuse, R14, R108 ;  /* 0x0000000e046c723c */ /* 0x040fe2000000186c */
[----:B------:R-:W3:Y:S07]  /*4f50*/  LDSM.16.MT88.4 R12, [R224+0x7100] ;  /* 0x00710000e00c783b */ /* 0x000eee0000004200 */
[C---:B------:R-:W-:Y:S01]  /*4f60*/  HMMA.16816.F32 R96, R4.reuse, R22, R96 ;  /* 0x000000160460723c */ /* 0x040fe20000001860 */
[----:B------:R-:W4:Y:S07]  /*4f70*/  LDSM.16.MT88.4 R20, [R221+0x3100] ;  /* 0x00310000dd14783b */ /* 0x000f2e0000004200 */
[C---:B------:R-:W-:Y:S08]  /*4f80*/  HMMA.16816.F32 R68, R4.reuse, R24, R68 ;  /* 0x000000180444723c */ /* 0x040ff00000001844 */
[C---:B------:R-:W-:Y:S01]  /*4f90*/  HMMA.16816.F32 R72, R4.reuse, R26, R72 ;  /* 0x0000001a0448723c */ /* 0x040fe20000001848 */
[----:B------:R-:W5:Y:S07]  /*4fa0*/  LDSM.16.MT88.4 R24, [R222+0x3100] ;  /* 0x00310000de18783b */ /* 0x000f6e0000004200 */
[C---:B-1----:R-:W-:Y:S08]  /*4fb0*/  HMMA.16816.F32 R116, R4.reuse, R8, R116 ;  /* 0x000000080474723c */ /* 0x042ff00000001874 */
[----:B------:R-:W-:Y:S01]  /*4fc0*/  HMMA.16816.F32 R112, R4, R10, R112 ;  /* 0x0000000a0470723c */ /* 0x000fe20000001870 */
[----:B------:R-:W1:Y:S06]  /*4fd0*/  LDSM.16.MT88.4 R8, [R222+0x7100] ;  /* 0x00710000de08783b */ /* 0x000e6c0000004200 */
        /* <DEDUP_REMOVED lines=11> */
[C---:B---3--:R-:W-:Y:S08]  /*5090*/  HMMA.16816.F32 R92, R4.reuse, R12, R92 ;  /* 0x0000000c045c723c */ /* 0x048ff0000000185c */
[C---:B------:R-:W-:Y:S01]  /*50a0*/  HMMA.16816.F32 R96, R4.reuse, R14, R96 ;  /* 0x0000000e0460723c */ /* 0x040fe20000001860 */
[----:B------:R-:W3:Y:S07]  /*50b0*/  LDSM.16.MT88.4 R12, [R220+0x7100] ;  /* 0x00710000dc0c783b */ /* 0x000eee0000004200 */
[C---:B----4-:R-:W-:Y:S08]  /*50c0*/  HMMA.16816.F32 R76, R4.reuse, R20, R76 ;  /* 0x00000014044c723c */ /* 0x050ff0000000184c */
[C---:B------:R-:W-:Y:S01]  /*50d0*/  HMMA.16816.F32 R80, R4.reuse, R22, R80 ;  /* 0x000000160450723c */ /* 0x040fe20000001850 */
[----:B------:R-:W4:Y:S07]  /*50e0*/  LDSM.16.MT88.4 R20, [R224+0x3900] ;  /* 0x00390000e014783b */ /* 0x000f2e0000004200 */
        /* <DEDUP_REMOVED lines=12> */
[--C-:B------:R-:W-:Y:S01]  /*51b0*/  FFMA.FTZ R26, R136, c[0x0][0x2d0], -R61.reuse ;  /* 0x0000b400881a7a23 */ /* 0x100fe2000001083d */
[----:B-1----:R-:W-:Y:S01]  /*51c0*/  HMMA.16816.F32 R100, R4, R8, R100 ;  /* 0x000000080464723c */ /* 0x002fe20000001864 */
[----:B------:R-:W-:-:S04]  /*51d0*/  FFMA.FTZ R27, R134, c[0x0][0x2d0], -R61 ;  /* 0x0000b400861b7a23 */ /* 0x000fc8000001083d */
[----:B------:R-:W1:Y:S03]  /*51e0*/  MUFU.EX2 R25, R25 ;  /* 0x0000001900197308 */ /* 0x000e660000000800 */
[C---:B------:R-:W-:Y:S01]  /*51f0*/  HMMA.16816.F32 R104, R4.reuse, R10, R104 ;  /* 0x0000000a0468723c */ /* 0x040fe20000001868 */
[----:B------:R-:W5:Y:S04]  /*5200*/  LDSM.16.MT88.4 R8, [R222+0x3900] ;  /* 0x00390000de08783b */ /* 0x000f680000004200 */
[----:B------:R-:W-:Y:S03]  /*5210*/  MUFU.EX2 R26, R26 ;  /* 0x0000001a001a7308 */ /* 0x000fe60000000800 */
[C---:B--2---:R-:W-:Y:S05]  /*5220*/  HMMA.16816.F32 R120, R4.reuse, R16, R120 ;  /* 0x000000100478723c */ /* 0x044fea0000001878 */
[----:B------:R-:W2:Y:S03]  /*5230*/  MUFU.EX2 R27, R27 ;  /* 0x0000001b001b7308 */ /* 0x000ea60000000800 */
[C---:B------:R-:W-:Y:S01]  /*5240*/  HMMA.16816.F32 R108, R4.reuse, R18, R108 ;  /* 0x00000012046c723c */ /* 0x040fe2000000186c */
[----:B------:R-:W5:Y:S04]  /*5250*/  LDSM.16.MT88.4 R16, [R221+0x3900] ;  /* 0x00390000dd10783b */ /* 0x000f680000004200 */
[----:B------:R-:W1:Y:S03]  /*5260*/  MUFU.EX2 R30, R30 ;  /* 0x0000001e001e7308 */ /* 0x000e660000000800 */
[C---:B---3--:R-:W-:Y:S08]  /*5270*/  HMMA.16816.F32 R116, R4.reuse, R12, R116 ;  /* 0x0000000c0474723c */ /* 0x048ff00000001874 */
[----:B------:R-:W-:Y:S01]  /*5280*/  HMMA.16816.F32 R112, R4, R14, R112 ;  /* 0x0000000e0470723c */ /* 0x000fe20000001870 */
[----:B------:R-:W3:Y:S06]  /*5290*/  LDSM.16.MT88.4 R12, [R220+0x3900] ;  /* 0x00390000dc0c783b */ /* 0x000eec0000004200 */
[----:B-1----:R-:W-:Y:S01]  /*52a0*/  F2FP.PACK_AB R4, R25, R24 ;  /* 0x000000181904723e */ /* 0x002fe200000000ff */
[----:B------:R-:W-:Y:S01]  /*52b0*/  FADD.FTZ R24, R24, R153 ;  /* 0x0000009918187221 */ /* 0x000fe20000010000 */
[----:B------:R-:W-:-:S02]  /*52c0*/  F2FP.PACK_AB R5, R29, R28 ;  /* 0x0000001c1d05723e */ /* 0x000fc400000000ff */
[----:B--2---:R-:W-:Y:S01]  /*52d0*/  F2FP.PACK_AB R6, R27, R26 ;  /* 0x0000001a1b06723e */ /* 0x004fe200000000ff */
[----:B------:R-:W-:Y:S01]  /*52e0*/  FADD.FTZ R25, R25, R24 ;  /* 0x0000001819197221 */ /* 0x000fe20000010000 */
[----:B------:R-:W-:-:S03]  /*52f0*/  F2FP.PACK_AB R7, R229, R30 ;  /* 0x0000001ee507723e */ /* 0x000fc600000000ff */
[----:B------:R-:W-:-:S04]  /*5300*/  FADD.FTZ R26, R26, R25 ;  /* 0x000000191a1a7221 */ /* 0x000fc80000010000 */
[----:B----4-:R-:W-:Y:S01]  /*5310*/  HMMA.16816.F32 R128, R4, R20, R128 ;  /* 0x000000140480723c */ /* 0x010fe20000001880 */
[----:B------:R-:W-:-:S06]  /*5320*/  FADD.FTZ R236, R27, R26 ;  /* 0x0000001a1bec7221 */ /* 0x000fcc0000010000 */
[----:B------:R-:W-:Y:S01]  /*5330*/  FADD.FTZ R20, R52, R57 ;  /* 0x0000003934147221 */ /* 0x000fe20000010000 */
[----:B-----5:R-:W-:Y:S03]  /*5340*/  HMMA.16816.F32 R68, R4, R8, R68 ;  /* 0x000000080444723c */ /* 0x020fe60000001844 */
[----:B------:R-:W-:-:S04]  /*5350*/  FADD.FTZ R20, R51, R20 ;  /* 0x0000001433147221 */ /* 0x000fc80000010000 */
[----:B------:R-:W-:Y:S01]  /*5360*/  FADD.FTZ R47, R47, R20 ;  /* 0x000000142f2f7221 */ /* 0x000fe20000010000 */
[----:B------:R-:W-:Y:S01]  /*5370*/  HMMA.16816.F32 R72, R4, R10, R72 ;  /* 0x0000000a0448723c */ /* 0x000fe20000001848 */
[----:B------:R-:W1:Y:S02]  /*5380*/  LDSM.16.MT88.4 R8, [R224+0x7900] ;  /* 0x00790000e008783b */ /* 0x000e640000004200 */
[----:B------:R-:W-:-:S04]  /*5390*/  FADD.FTZ R46, R46, R47 ;  /* 0x0000002f2e2e7221 */ /* 0x000fc80000010000 */
[----:B------:R-:W-:Y:S01]  /*53a0*/  FADD.FTZ R43, R43, R46 ;  /* 0x0000002e2b2b7221 */ /* 0x000fe20000010000 */
[----:B------:R-:W-:Y:S03]  /*53b0*/  HMMA.16816.F32 R76, R4, R16, R76 ;  /* 0x00000010044c723c */ /* 0x000fe6000000184c */
[----:B------:R-:W-:-:S04]  /*53c0*/  FADD.FTZ R42, R42, R43 ;  /* 0x0000002b2a2a7221 */ /* 0x000fc80000010000 */
[----:B------:R-:W-:Y:S01]  /*53d0*/  FADD.FTZ R39, R39, R42 ;  /* 0x0000002a27277221 */ /* 0x000fe20000010000 */
[----:B------:R-:W-:Y:S01]  /*53e0*/  HMMA.16816.F32 R80, R4, R18, R80 ;  /* 0x000000120450723c */ /* 0x000fe20000001850 */
[----:B------:R-:W2:Y:S02]  /*53f0*/  LDSM.16.MT88.4 R16, [R222+0x7900] ;  /* 0x00790000de10783b */ /* 0x000ea40000004200 */
[----:B------:R-:W-:-:S04]  /*5400*/  FADD.FTZ R38, R38, R39 ;  /* 0x0000002726267221 */ /* 0x000fc80000010000 */
[----:B------:R-:W-:Y:S01]  /*5410*/  FADD.FTZ R3, R3, R38 ;  /* 0x0000002603037221 */ /* 0x000fe20000010000 */
[----:B---3--:R-:W-:Y:S03]  /*5420*/  HMMA.16816.F32 R84, R4, R12, R84 ;  /* 0x0000000c0454723c */ /* 0x008fe60000001854 */
[----:B------:R-:W-:-:S04]  /*5430*/  FADD.FTZ R2, R2, R3 ;  /* 0x0000000302027221 */ /* 0x000fc80000010000 */
[----:B------:R-:W-:Y:S01]  /*5440*/  FADD.FTZ R3, R67, R2 ;  /* 0x0000000243037221 */ /* 0x000fe20000010000 */
[C---:B------:R-:W-:Y:S01]  /*5450*/  HMMA.16816.F32 R88, R4.reuse, R14, R88 ;  /* 0x0000000e0458723c */ /* 0x040fe20000001858 */
[----:B------:R-:W-:Y:S01]  /*5460*/  @P3 IMAD.HI.U32 R2, R36, c[0x0][0x2c8], RZ ;  /* 0x0000b20024023a27 */ /* 0x000fe200078e00ff */
[----:B------:R-:W3:Y:S03]  /*5470*/  LDSM.16.MT88.4 R12, [R221+0x7900] ;  /* 0x00790000dd0c783b */ /* 0x000ee60000004200 */
[----:B------:R-:W-:Y:S01]  /*5480*/  FADD.FTZ R3, R154, R3 ;  /* 0x000000039a037221 */ /* 0x000fe20000010000 */
[----:B------:R-:W-:Y:S02]  /*5490*/  @P3 SHF.R.U32.HI R2, RZ, c[0x0][0x2cc], R2 ;  /* 0x0000b300ff023a19 */ /* 0x000fe40000011602 */
[----:B------:R-:W-:Y:S01]  /*54a0*/  HMMA.16816.F32 R124, R4, R22, R124 ;  /* 0x00000016047c723c */ /* 0x000fe2000000187c */
[----:B------:R-:W-:Y:S01]  /*54b0*/  FADD.FTZ R32, R32, R3 ;  /* 0x0000000320207221 */ /* 0x000fe20000010000 */
[----:B------:R-:W4:Y:S03]  /*54c0*/  @P3 R2UR UR23, R2 ;  /* 0x00000000021733c2 */ /* 0x000f2600000e0000 */
[----:B------:R-:W-:-:S03]  /*54d0*/  FADD.FTZ R32, R33, R32 ;  /* 0x0000002021207221 */ /* 0x000fc60000010000 */
[----:B-1----:R-:W-:Y:S01]  /*54e0*/  HMMA.16816.F32 R92, R4, R8, R92 ;  /* 0x00000008045c723c */ /* 0x002fe2000000185c */
[----:B------:R-:W-:-:S04]  /*54f0*/  FADD.FTZ R135, R135, R32 ;  /* 0x0000002087877221 */ /* 0x000fc80000010000 */
[----:B------:R-:W-:-:S03]  /*5500*/  FADD.FTZ R178, R178, R135 ;  /* 0x00000087b2b27221 */ /* 0x000fc60000010000 */
[----:B------:R-:W-:Y:S01]  /*5510*/  HMMA.16816.F32 R96, R4, R10, R96 ;  /* 0x0000000a0460723c */ /* 0x000fe20000001860 */
[----:B------:R-:W-:Y:S01]  /*5520*/  FADD.FTZ R137, R137, R178 ;  /* 0x000000b289897221 */ /* 0x000fe20000010000 */
[----:B------:R-:W1:Y:S03]  /*5530*/  LDSM.16.MT88.4 R8, [R220+0x7900] ;  /* 0x00790000dc08783b */ /* 0x000e660000004200 */
[----:B------:R-:W-:-:S03]  /*5540*/  FADD.FTZ R182, R182, R137 ;  /* 0x00000089b6b67221 */ /* 0x000fc60000010000 */
[----:B--2---:R-:W-:Y:S01]  /*5550*/  HMMA.16816.F32 R100, R4, R16, R100 ;  /* 0x000000100464723c */ /* 0x004fe20000001864 */
[----:B------:R-:W-:Y:S01]  /*5560*/  FADD.FTZ R147, R147, R182 ;  /* 0x000000b693937221 */ /* 0x000fe20000010000 */
[----:B----4-:R-:W-:-:S03]  /*5570*/  UIADD3 UR23, UR23, UR8, -UR11 ;  /* 0x0000000817177290 */ /* 0x010fc6000fffe80b */
[----:B------:R-:W-:Y:S01]  /*5580*/  FADD.FTZ R242, R242, R147 ;  /* 0x00000093f2f27221 */ /* 0x000fe20000010000 */
[----:B------:R-:W-:Y:S02]  /*5590*/  USHF.R.S32.HI UR4, URZ, 0x1f, UR23 ;  /* 0x0000001f3f047899 */ /* 0x000fe40008011417 */
[----:B------:R-:W-:Y:S01]  /*55a0*/  HMMA.16816.F32 R104, R4, R18, R104 ;  /* 0x000000120468723c */ /* 0x000fe20000001868 */
[----:B------:R-:W-:Y:S01]  /*55b0*/  FADD.FTZ R149, R149, R242 ;  /* 0x000000f295957221 */ /* 0x000fe20000010000 */
[----:B------:R-:W-:-:S03]  /*55c0*/  ULEA.HI UR4, UR4, UR23, URZ, 0x7 ;  /* 0x0000001704047291 */ /* 0x000fc6000f8f383f */
[----:B------:R-:W-:Y:S01]  /*55d0*/  FADD.FTZ R180, R180, R149 ;  /* 0x00000095b4b47221 */ /* 0x000fe20000010000 */
[----:B------:R-:W-:Y:S02]  /*55e0*/  USHF.R.S32.HI UR24, URZ, 0x7, UR4 ;  /* 0x000000073f187899 */ /* 0x000fe40008011404 */
[----:B---3--:R-:W-:Y:S01]  /*55f0*/  HMMA.16816.F32 R120, R4, R12, R120 ;  /* 0x0000000c0478723c */ /* 0x008fe20000001878 */
[----:B------:R-:W-:Y:S01]  /*5600*/  FADD.FTZ R155, R155, R180 ;  /* 0x000000b49b9b7221 */ /* 0x000fe20000010000 */
[----:B------:R-:W-:-:S03]  /*5610*/  UISETP.LT.AND UP0, UPT, URZ, UR24, UPT ;  /* 0x000000183f00728c */ /* 0x000fc6000bf01270 */
[----:B------:R-:W-:Y:S01]  /*5620*/  FADD.FTZ R155, R156, R155 ;  /* 0x0000009b9c9b7221 */ /* 0x000fe20000010000 */
[----:B------:R-:W-:Y:S02]  /*5630*/  USEL UR24, URZ, UR24, !UP0 ;  /* 0x000000183f187287 */ /* 0x000fe4000c000000 */
[----:B------:R-:W-:Y:S01]  /*5640*/  HMMA.16816.F32 R108, R4, R14, R108 ;  /* 0x0000000e046c723c */ /* 0x000fe2000000186c */
[----:B------:R-:W-:Y:S01]  /*5650*/  FADD.FTZ R152, R152, R155 ;  /* 0x0000009b98987221 */ /* 0x000fe20000010000 */
[----:B------:R-:W-:-:S03]  /*5660*/  UISETP.GE.AND UP0, UPT, UR25, UR24, UPT ;  /* 0x000000181900728c */ /* 0x000fc6000bf06270 */
[----:B------:R-:W-:-:S03]  /*5670*/  FADD.FTZ R157, R157, R152 ;  /* 0x000000989d9d7221 */ /* 0x000fc60000010000 */
[----:B------:R-:W-:Y:S01]  /*5680*/  PLOP3.LUT P0, PT, PT, PT, UP0, 0x80, 0x0 ;  /* 0x000000000000781c */ /* 0x000fe20003f0f008 */
[----:B------:R-:W-:Y:S01]  /*5690*/  FADD.FTZ R28, R28, R157 ;  /* 0x0000009d1c1c7221 */ /* 0x000fe20000010000 */
[----:B-1----:R-:W-:Y:S03]  /*56a0*/  HMMA.16816.F32 R116, R4, R8, R116 ;  /* 0x000000080474723c */ /* 0x002fe60000001874 */
[----:B------:R-:W-:-:S04]  /*56b0*/  FADD.FTZ R29, R29, R28 ;  /* 0x0000001c1d1d7221 */ /* 0x000fc80000010000 */
[----:B------:R-:W-:Y:S01]  /*56c0*/  FADD.FTZ R30, R30, R29 ;  /* 0x0000001d1e1e7221 */ /* 0x000fe20000010000 */
[----:B------:R-:W-:Y:S03]  /*56d0*/  HMMA.16816.F32 R112, R4, R10, R112 ;  /* 0x0000000a0470723c */ /* 0x000fe60000001870 */
[----:B------:R-:W-:Y:S01]  /*56e0*/  FADD.FTZ R229, R229, R30 ;  /* 0x0000001ee5e57221 */ /* 0x000fe20000010000 */
[----:B------:R-:W-:Y:S05]  /*56f0*/  @!P0 BRA `(.L_x_502) ;  /* 0x0000432000008947 */ /* 0x000fea0003800000 */
[----:B------:R-:W-:Y:S01]  /*5700*/  @P3 IMAD.HI.U32 R239, R237, c[0x0][0x2c8], RZ ;  /* 0x0000b200edef3a27 */ /* 0x000fe200078e00ff */
[----:B------:R-:W-:Y:S01]  /*5710*/  IADD3 R243, P0, R230, 0x40, RZ ;  /* 0x00000040e6f37810 */ /* 0x000fe20007f1e0ff */
[----:B------:R-:W-:Y:S01]  /*5720*/  UMOV UR26, UR25 ;  /* 0x00000019001a7c82 */ /* 0x000fe20008000000 */
[----:B------:R-:W-:Y:S01]  /*5730*/  IADD3 R245, P1, R240, 0x40, RZ ;  /* 0x00000040f0f57810 */ /* 0x000fe20007f3e0ff */
[----:B------:R-:W-:Y:S01]  /*5740*/  IMAD.MOV.U32 R2, RZ, RZ, R132 ;  /* 0x000000ffff027224 */ /* 0x000fe200078e0084 */
[----:B------:R-:W-:Y:S01]  /*5750*/  @P3 SHF.R.U32.HI R239, RZ, c[0x0][0x2cc], R239 ;  /* 0x0000b300ffef3a19 */ /* 0x000fe200000116ef */
[----:B------:R-:W-:Y:S01]  /*5760*/  IMAD.MOV.U32 R3, RZ, RZ, R0 ;  /* 0x000000ffff037224 */ /* 0x000fe200078e0000 */
[----:B------:R-:W-:Y:S01]  /*5770*/  IADD3.X R244, RZ, R235, RZ, P1, !PT ;  /* 0x000000ebfff47210 */ /* 0x000fe20000ffe4ff */
[----:B------:R-:W-:Y:S01]  /*5780*/  IMAD.X R242, RZ, RZ, R233, P0 ;  /* 0x000000fffff27224 */ /* 0x000fe200000e06e9 */
[----:B------:R-:W-:-:S02]  /*5790*/  UMOV UR17, 0xffffff80 ;  /* 0xffffff8000117882 */ /* 0x000fc40000000000 */
[----:B------:R-:W-:Y:S02]  /*57a0*/  ULDC.64 UR6, c[0x0][0x208] ;  /* 0x0000820000067ab9 */ /* 0x000fe40000000a00 */
[----:B------:R-:W-:Y:S02]  /*57b0*/  ULDC.64 UR4, c[0x0][0x1e0] ;  /* 0x0000780000047ab9 */ /* 0x000fe40000000a00 */
.L_x_503:
[----:B------:R-:W-:Y:S04]  /*57c0*/  DEPBAR.LE SB0, 0x0 ;  /* 0x000080000000791a */ /* 0x000fe80000000000 */
[----:B------:R-:W-:Y:S01]  /*57d0*/  BAR.SYNC.DEFER_BLOCKING 0x0 ;  /* 0x0000000000007b1d */ /* 0x000fe20000010000 */
[----:B------:R-:W-:Y:S02]  /*57e0*/  UISETP.GE.AND UP0, UPT, UR26, URZ, UPT ;  /* 0x0000003f1a00728c */ /* 0x000fe4000bf06270 */
[----:B------:R-:W-:Y:S02]  /*57f0*/  UISETP.GE.AND UP1, UPT, UR26, 0x1, UPT ;  /* 0x000000011a00788c */ /* 0x000fe4000bf26270 */
[----:B------:R-:W-:Y:S02]  /*5800*/  UIADD3 UR25, UR26, -0x1, URZ ;  /* 0xffffffff1a197890 */ /* 0x000fe4000fffe03f */
[----:B------:R-:W-:Y:S05]  /*5810*/  PLOP3.LUT P0, PT, PT, PT, UP0, 0x80, 0x0 ;  /* 0x000000000000781c */ /* 0x000fea0003f0f008 */
[----:B------:R-:W-:Y:S02]  /*5820*/  @UP0 USHF.R.S32.HI UR20, URZ, 0x1f, UR26 ;  /* 0x0000001f3f140899 */ /* 0x000fe4000801141a */
[----:B------:R-:W-:Y:S02]  /*5830*/  @UP0 UIMAD.WIDE.U32 UR22, UR26, UR6, URZ ;  /* 0x000000061a1602a5 */ /* 0x000fe4000f8e003f */
[----:B------:R-:W-:Y:S02]  /*5840*/  @UP0 UIMAD UR20, UR20, UR6, URZ ;  /* 0x00000006141402a4 */ /* 0x000fe4000f8e023f */
[----:B------:R-:W-:Y:S02]  /*5850*/  @UP0 USHF.L.U32 UR21, UR22, 0x7, URZ ;  /* 0x0000000716150899 */ /* 0x000fe4000800063f */
[----:B------:R-:W-:Y:S01]  /*5860*/  @UP0 UIMAD UR20, UR26, UR7, UR20 ;  /* 0x000000071a1402a4 */ /* 0x000fe2000f8e0214 */
[----:B------:R-:W1:Y:S03]  /*5870*/  LDSM.16.M88.4 R136, [R226+0x8100] ;  /* 0x00810000e288783b */ /* 0x000e660000000200 */
[----:B------:R-:W-:Y:S01]  /*5880*/  @P0 IADD3 R0, P1, R240, UR21, RZ ;  /* 0x00000015f0000c10 */ /* 0x000fe2000ff3e0ff */
[----:B------:R-:W-:Y:S01]  /*5890*/  @UP0 UIADD3 UR20, UR23, UR20, URZ ;  /* 0x0000001417140290 */ /* 0x000fe2000fffe03f */
[----:B------:R-:W-:Y:S02]  /*58a0*/  @P0 IADD3 R177, P2, R245, UR21, RZ ;  /* 0x00000015f5b10c10 */ /* 0x000fe4000ff5e0ff */
[C---:B------:R-:W-:Y:S01]  /*58b0*/  @P0 LEA R178, P6, R0.reuse, c[0x0][0x1f8], 0x1 ;  /* 0x00007e0000b20a11 */ /* 0x040fe200078c08ff */
[----:B------:R-:W-:Y:S01]  /*58c0*/  @UP0 USHF.L.U64.HI UR20, UR22, 0x7, UR20 ;  /* 0x0000000716140899 */ /* 0x000fe20008010214 */
[----:B------:R-:W2:Y:S01]  /*58d0*/  LDSM.16.M88.4 R144, [R226+0x8900] ;  /* 0x00890000e290783b */ /* 0x000ea20000000200 */
[----:B------:R-:W-:Y:S04]  /*58e0*/  @UP1 UIMAD.WIDE.U32 UR22, UR25, UR4, URZ ;  /* 0x00000004191612a5 */ /* 0x000fe8000f8e003f */
[----:B------:R-:W-:Y:S01]  /*58f0*/  @P0 IADD3.X R179, R235, UR20, RZ, P1, !PT ;  /* 0x00000014ebb30c10 */ /* 0x000fe20008ffe4ff */
[----:B------:R-:W-:Y:S01]  /*5900*/  @UP1 USHF.L.U32 UR21, UR22, 0x7, URZ ;  /* 0x0000000716151899 */ /* 0x000fe2000800063f */
[C---:B------:R-:W-:Y:S01]  /*5910*/  @P0 LEA R176, P1, R177.reuse, c[0x0][0x1f8], 0x1 ;  /* 0x00007e00b1b00a11 */ /* 0x040fe200078208ff */
[----:B------:R-:W3:Y:S01]  /*5920*/  LDSM.16.M88.4 R148, [R226+0x9100] ;  /* 0x00910000e294783b */ /* 0x000ee20000000200 */
[----:B------:R-:W-:Y:S02]  /*5930*/  @P0 LEA.HI.X R179, R0, c[0x0][0x1fc], R179, 0x1, P6 ;  /* 0x00007f0000b30a11 */ /* 0x000fe400030f0cb3 */
[----:B------:R-:W-:Y:S01]  /*5940*/  @P0 IADD3.X R180, R244, UR20, RZ, P2, !PT ;  /* 0x00000014f4b40c10 */ /* 0x000fe200097fe4ff */
[----:B------:R-:W-:Y:S03]  /*5950*/  UIMAD UR20, UR26, UR17, 0x1 ;  /* 0x000000011a1474a4 */ /* 0x000fe6000f8e0211 */
[----:B------:R-:W-:Y:S01]  /*5960*/  @P0 LEA.HI.X R177, R177, c[0x0][0x1fc], R180, 0x1, P1 ;  /* 0x00007f00b1b10a11 */ /* 0x000fe200008f0cb4 */
        /* <DEDUP_REMOVED lines=18> */
[C---:B-----5:R-:W-:Y:S08]  /*5a90*/  HMMA.16816.F32 R36, R140.reuse, R156, RZ ;  /* 0x0000009c8c24723c */ /* 0x060ff000000018ff */
[C---:B------:R-:W-:Y:S01]  /*5aa0*/  HMMA.16816.F32 R40, R140.reuse, R158, RZ ;  /* 0x0000009e8c28723c */ /* 0x040fe200000018ff */
[----:B------:R-:W5:Y:S07]  /*5ab0*/  LDSM.16.M88.4 R156, [R215] ;  /* 0x00000000d79c783b */ /* 0x000f6e0000000200 */
[C---:B-1----:R-:W-:Y:S08]  /*5ac0*/  HMMA.16816.F32 R44, R140.reuse, R160, RZ ;  /* 0x000000a08c2c723c */ /* 0x042ff000000018ff */
[C---:B------:R-:W-:Y:S01]  /*5ad0*/  HMMA.16816.F32 R48, R140.reuse, R162, RZ ;  /* 0x000000a28c30723c */ /* 0x040fe200000018ff */
[----:B------:R-:W1:Y:S07]  /*5ae0*/  LDSM.16.M88.4 R160, [R214] ;  /* 0x00000000d6a0783b */ /* 0x000e6e0000000200 */
[C---:B------:R-:W-:Y:S08]  /*5af0*/  HMMA.16816.F32 R52, R140.reuse, R164, RZ ;  /* 0x000000a48c34723c */ /* 0x040ff000000018ff */
[C---:B------:R-:W-:Y:S01]  /*5b00*/  HMMA.16816.F32 R56, R140.reuse, R166, RZ ;  /* 0x000000a68c38723c */ /* 0x040fe200000018ff */
[----:B------:R-:W1:Y:S07]  /*5b10*/  LDSM.16.M88.4 R164, [R213] ;  /* 0x00000000d5a4783b */ /* 0x000e6e0000000200 */
[C---:B--2---:R-:W-:Y:S01]  /*5b20*/  HMMA.16816.F32 R60, R140.reuse, R64, RZ ;  /* 0x000000408c3c723c */ /* 0x044fe200000018ff */
[----:B------:R-:W-:Y:S01]  /*5b30*/  @!PT LDS RZ, [RZ] ;  /* 0x00000000fffff984 */ /* 0x000fe20000000800 */
[----:B------:R-:W-:Y:S01]  /*5b40*/  @!PT LDS RZ, [RZ] ;  /* 0x00000000fffff984 */ /* 0x000fe20000000800 */
[----:B------:R-:W-:Y:S01]  /*5b50*/  @!PT LDS RZ, [RZ] ;  /* 0x00000000fffff984 */ /* 0x000fe20000000800 */
[----:B------:R2:W-:Y:S07]  /*5b60*/  @P0 LDGSTS.E.BYPASS.LTC128B.128 [R227+0x100], [R178.64], !P5 ;  /* 0x00100000b2e30fae */ /* 0x0005ee000e901d52 */
[----:B------:R-:W-:Y:S01]  /*5b70*/  HMMA.16816.F32 R64, R140, R66, RZ ;  /* 0x000000428c40723c */ /* 0x000fe200000018ff */
[----:B------:R2:W-:Y:S07]  /*5b80*/  @P0 LDGSTS.E.BYPASS.LTC128B.128 [R227+0x4100], [R176.64], !P4 ;  /* 0x04100000b0e30fae */ /* 0x0005ee000e101d52 */
[C---:B------:R-:W-:Y:S07]  /*5b90*/  HMMA.16816.F32 R4, R168.reuse, R132, R4 ;  /* 0x00000084a804723c */ /* 0x040fee0000001804 */
[----:B------:R-:W-:Y:S01]  /*5ba0*/  @P0 IADD3 R132, P1, R178, UR10, RZ ;  /* 0x0000000ab2840c10 */ /* 0x000fe2000ff3e0ff */
[C---:B------:R-:W-:Y:S04]  /*5bb0*/  HMMA.16816.F32 R8, R168.reuse, R134, R8 ;  /* 0x00000086a808723c */ /* 0x040fe80000001808 */
[----:B------:R-:W-:Y:S02]  /*5bc0*/  @P0 IADD3.X R133, R179, UR14, RZ, P1, !PT ;  /* 0x0000000eb3850c10 */ /* 0x000fe40008ffe4ff */
[C---:B------:R-:W-:Y:S02]  /*5bd0*/  @P0 IADD3 R180, P1, R132.reuse, UR10, RZ ;  /* 0x0000000a84b40c10 */ /* 0x040fe4000ff3e0ff */
[C---:B---3--:R-:W-:Y:S01]  /*5be0*/  HMMA.16816.F32 R12, R168.reuse, R136, R12 ;  /* 0x00000088a80c723c */ /* 0x048fe2000000180c */
[----:B------:R3:W-:Y:S03]  /*5bf0*/  @P0 LDGSTS.E.BYPASS.LTC128B.128 [R227+0x1100], [R132.64], !P5 ;  /* 0x0110000084e30fae */ /* 0x0007e6000e901d52 */
[C---:B------:R-:W-:Y:S02]  /*5c00*/  @P0 IADD3.X R181, R133.reuse, UR14, RZ, P1, !PT ;  /* 0x0000000e85b50c10 */ /* 0x040fe40008ffe4ff */
[----:B------:R-:W-:Y:S02]  /*5c10*/  @P0 IADD3 R182, P6, R132, UR16, RZ ;  /* 0x0000001084b60c10 */ /* 0x000fe4000ffde0ff */
[C---:B------:R-:W-:Y:S01]  /*5c20*/  HMMA.16816.F32 R16, R168.reuse, R138, R16 ;  /* 0x0000008aa810723c */ /* 0x040fe20000001810 */
[----:B------:R3:W-:Y:S03]  /*5c30*/  @P0 LDGSTS.E.BYPASS.LTC128B.128 [R227+0x5100], [R132.64+0x80], !P4 ;  /* 0x0510008084e30fae */ /* 0x0007e6000e101d52 */
[----:B------:R-:W-:Y:S02]  /*5c40*/  @P0 IADD3.X R183, R133, UR15, RZ, P6, !PT ;  /* 0x0000000f85b70c10 */ /* 0x000fe4000b7fe4ff */
[C---:B------:R-:W-:Y:S02]  /*5c50*/  @P0 IADD3 R248, P2, R180.reuse, UR10, RZ ;  /* 0x0000000ab4f80c10 */ /* 0x040fe4000ff5e0ff */
[C---:B------:R-:W-:Y:S01]  /*5c60*/  HMMA.16816.F32 R20, R168.reuse, R144, R20 ;  /* 0x00000090a814723c */ /* 0x040fe20000001814 */
[----:B------:R1:W-:Y:S03]  /*5c70*/  @P0 LDGSTS.E.BYPASS.LTC128B.128 [R227+0x2100], [R180.64], !P5 ;  /* 0x02100000b4e30fae */ /* 0x0003e6000e901d52 */
[C---:B------:R-:W-:Y:S02]  /*5c80*/  @P0 IADD3.X R249, R181.reuse, UR14, RZ, P2, !PT ;  /* 0x0000000eb5f90c10 */ /* 0x040fe400097fe4ff */
[----:B------:R-:W-:Y:S02]  /*5c90*/  @P0 IADD3 R246, P1, R180, UR16, RZ ;  /* 0x00000010b4f60c10 */ /* 0x000fe4000ff3e0ff */
[C---:B------:R-:W-:Y:S01]  /*5ca0*/  HMMA.16816.F32 R24, R168.reuse, R146, R24 ;  /* 0x00000092a818723c */ /* 0x040fe20000001818 */
[----:B------:R1:W-:Y:S03]  /*5cb0*/  @P0 LDGSTS.E.BYPASS.LTC128B.128 [R227+0x6100], [R182.64], !P4 ;  /* 0x06100000b6e30fae */ /* 0x0003e6000e101d52 */
[----:B------:R-:W-:Y:S04]  /*5cc0*/  @P0 IADD3.X R247, R181, UR15, RZ, P1, !PT ;  /* 0x0000000fb5f70c10 */ /* 0x000fe80008ffe4ff */
[C---:B----4-:R-:W-:Y:S01]  /*5cd0*/  HMMA.16816.F32 R28, R168.reuse, R148, R28 ;  /* 0x00000094a81c723c */ /* 0x050fe2000000181c */
[----:B------:R4:W-:Y:S07]  /*5ce0*/  @P0 LDGSTS.E.BYPASS.LTC128B.128 [R227+0x3100], [R248.64], !P5 ;  /* 0x03100000f8e30fae */ /* 0x0009ee000e901d52 */
[C---:B------:R-:W-:Y:S01]  /*5cf0*/  HMMA.16816.F32 R32, R168.reuse, R150, R32 ;  /* 0x00000096a820723c */ /* 0x040fe20000001820 */
[----:B------:R1:W-:Y:S07]  /*5d00*/  @P0 LDGSTS.E.BYPASS.LTC128B.128 [R227+0x7100], [R246.64], !P4 ;  /* 0x07100000f6e30fae */ /* 0x0003ee000e101d52 */
[C---:B------:R-:W-:Y:S01]  /*5d10*/  HMMA.16816.F32 R36, R168.reuse, R152, R36 ;  /* 0x00000098a824723c */ /* 0x040fe20000001824 */
[----:B---3--:R-:W3:Y:S07]  /*5d20*/  LDSM.16.M88.4 R132, [R223+0x8100] ;  /* 0x00810000df84783b */ /* 0x008eee0000000200 */
[C---:B------:R-:W-:Y:S01]  /*5d30*/  HMMA.16816.F32 R40, R168.reuse, R154, R40 ;  /* 0x0000009aa828723c */ /* 0x040fe20000001828 */
[----:B------:R-:W0:Y:S07]  /*5d40*/  LDGDEPBAR ;  /* 0x00000000000079af */ /* 0x000e2e0000000000 */
[C---:B-----5:R-:W-:Y:S01]  /*5d50*/  HMMA.16816.F32 R44, R168.reuse, R156, R44 ;  /* 0x0000009ca82c723c */ /* 0x060fe2000000182c */
[----:B------:R-:W5:Y:S07]  /*5d60*/  LDSM.16.M88.4 R136, [R223+0x8900] ;  /* 0x00890000df88783b */ /* 0x000f6e0000000200 */
[C---:B------:R-:W-:Y:S01]  /*5d70*/  HMMA.16816.F32 R48, R168.reuse, R158, R48 ;  /* 0x0000009ea830723c */ /* 0x040fe20000001830 */
[----:B------:R-:W4:Y:S07]  /*5d80*/  LDSM.16.M88.4 R144, [R223+0x9100] ;  /* 0x00910000df90783b */ /* 0x000f2e0000000200 */
[C---:B-1----:R-:W-:Y:S01]  /*5d90*/  HMMA.16816.F32 R52, R168.reuse, R160, R52 ;  /* 0x000000a0a834723c */ /* 0x042fe20000001834 */
[----:B--2---:R-:W1:Y:S07]  /*5da0*/  LDSM.16.M88.4 R176, [R223+0x9900] ;  /* 0x00990000dfb0783b */ /* 0x004e6e0000000200 */
[C---:B------:R-:W-:Y:S01]  /*5db0*/  HMMA.16816.F32 R56, R168.reuse, R162, R56 ;  /* 0x000000a2a838723c */ /* 0x040fe20000001838 */
[----:B------:R-:W2:Y:S07]  /*5dc0*/  LDSM.16.M88.4 R180, [R223+0xa100] ;  /* 0x00a10000dfb4783b */ /* 0x000eae0000000200 */
[C---:B------:R-:W-:Y:S01]  /*5dd0*/  HMMA.16816.F32 R60, R168.reuse, R164, R60 ;  /* 0x000000a4a83c723c */ /* 0x040fe2000000183c */
[----:B------:R-:W1:Y:S07]  /*5de0*/  LDSM.16.M88.4 R148, [R223+0xa900] ;  /* 0x00a90000df94783b */ /* 0x000e6e0000000200 */
[----:B------:R-:W-:Y:S01]  /*5df0*/  HMMA.16816.F32 R64, R168, R166, R64 ;  /* 0x000000a6a840723c */ /* 0x000fe20000001840 */
[----:B------:R-:W1:Y:S07]  /*5e00*/  LDSM.16.M88.4 R152, [R223+0xb100] ;  /* 0x00b10000df98783b */ /* 0x000e6e0000000200 */
[C---:B---3--:R-:W-:Y:S01]  /*5e10*/  HMMA.16816.F32 R4, R172.reuse, R132, R4 ;  /* 0x00000084ac04723c */ /* 0x048fe20000001804 */
[----:B------:R-:W3:Y:S07]  /*5e20*/  LDSM.16.M88.4 R156, [R223+0xb900] ;  /* 0x00b90000df9c783b */ /* 0x000eee0000000200 */
[C---:B------:R-:W-:Y:S01]  /*5e30*/  HMMA.16816.F32 R8, R172.reuse, R134, R8 ;  /* 0x00000086ac08723c */ /* 0x040fe20000001808 */
[----:B------:R-:W2:Y:S07]  /*5e40*/  LDSM.16.M88.4 R132, [R212] ;  /* 0x00000000d484783b */ /* 0x000eae0000000200 */
[C---:B-----5:R-:W-:Y:S01]  /*5e50*/  HMMA.16816.F32 R12, R172.reuse, R136, R12 ;  /* 0x00000088ac0c723c */ /* 0x060fe2000000180c */
[----:B------:R-:W-:Y:S07]  /*5e60*/  LDSM.16.M88.4 R160, [R212+0x2800] ;  /* 0x00280000d4a0783b */ /* 0x000fee0000000200 */
[C---:B------:R-:W-:Y:S01]  /*5e70*/  HMMA.16816.F32 R16, R172.reuse, R138, R16 ;  /* 0x0000008aac10723c */ /* 0x040fe20000001810 */
[----:B------:R-:W5:Y:S07]  /*5e80*/  LDSM.16.M88.4 R136, [R212+0x800] ;  /* 0x00080000d488783b */ /* 0x000f6e0000000200 */
[C---:B----4-:R-:W-:Y:S01]  /*5e90*/  HMMA.16816.F32 R20, R172.reuse, R144, R20 ;  /* 0x00000090ac14723c */ /* 0x050fe20000001814 */
[----:B------:R-:W-:Y:S07]  /*5ea0*/  LDSM.16.M88.4 R164, [R226+0xc100] ;  /* 0x00c10000e2a4783b */ /* 0x000fee0000000200 */
[C---:B------:R-:W-:Y:S01]  /*5eb0*/  HMMA.16816.F32 R24, R172.reuse, R146, R24 ;  /* 0x00000092ac18723c */ /* 0x040fe20000001818 */
[----:B------:R-:W4:Y:S07]  /*5ec0*/  LDSM.16.M88.4 R144, [R212+0x1000] ;  /* 0x00100000d490783b */ /* 0x000f2e0000000200 */
[C---:B-1----:R-:W-:Y:S08]  /*5ed0*/  HMMA.16816.F32 R28, R172.reuse, R176, R28 ;  /* 0x000000b0ac1c723c */ /* 0x042ff0000000181c */
[C---:B------:R-:W-:Y:S01]  /*5ee0*/  HMMA.16816.F32 R32, R172.reuse, R178, R32 ;  /* 0x000000b2ac20723c */ /* 0x040fe20000001820 */
[----:B------:R-:W-:Y:S07]  /*5ef0*/  LDSM.16.M88.4 R176, [R226+0xc900] ;  /* 0x00c90000e2b0783b */ /* 0x000fee0000000200 */
[C---:B--2---:R-:W-:Y:S08]  /*5f00*/  HMMA.16816.F32 R36, R172.reuse, R180, R36 ;  /* 0x000000b4ac24723c */ /* 0x044ff00000001824 */
[C---:B------:R-:W-:Y:S01]  /*5f10*/  HMMA.16816.F32 R40, R172.reuse, R182, R40 ;  /* 0x000000b6ac28723c */ /* 0x040fe20000001828 */
[----:B------:R-:W-:Y:S07]  /*5f20*/  LDSM.16.M88.4 R180, [R226+0xd100] ;  /* 0x00d10000e2b4783b */ /* 0x000fee0000000200 */
[C---:B------:R-:W-:Y:S08]  /*5f30*/  HMMA.16816.F32 R44, R172.reuse, R148, R44 ;  /* 0x00000094ac2c723c */ /* 0x040ff0000000182c */
[C---:B------:R-:W-:Y:S01]  /*5f40*/  HMMA.16816.F32 R48, R172.reuse, R150, R48 ;  /* 0x00000096ac30723c */ /* 0x040fe20000001830 */
[----:B------:R-:W1:Y:S07]  /*5f50*/  LDSM.16.M88.4 R148, [R212+0x1800] ;  /* 0x00180000d494783b */ /* 0x000e6e0000000200 */
[C---:B------:R-:W-:Y:S08]  /*5f60*/  HMMA.16816.F32 R52, R172.reuse, R152, R52 ;  /* 0x00000098ac34723c */ /* 0x040ff00000001834 */
[C---:B------:R-:W-:Y:S01]  /*5f70*/  HMMA.16816.F32 R56, R172.reuse, R154, R56 ;  /* 0x0000009aac38723c */ /* 0x040fe20000001838 */
[----:B------:R-:W2:Y:S07]  /*5f80*/  LDSM.16.M88.4 R152, [R212+0x2000] ;  /* 0x00200000d498783b */ /* 0x000eae0000000200 */
[C---:B---3--:R-:W-:Y:S08]  /*5f90*/  HMMA.16816.F32 R60, R172.reuse, R156, R60 ;  /* 0x0000009cac3c723c */ /* 0x048ff0000000183c */
[----:B------:R-:W-:Y:S01]  /*5fa0*/  HMMA.16816.F32 R64, R172, R158, R64 ;  /* 0x0000009eac40723c */ /* 0x000fe20000001840 */
[----:B------:R-:W3:Y:S07]  /*5fb0*/  LDSM.16.M88.4 R156, [R212+0x3000] ;  /* 0x00300000d49c783b */ /* 0x000eee0000000200 */
[C---:B------:R-:W-:Y:S08]  /*5fc0*/  HMMA.16816.F32 R4, R184.reuse, R132, R4 ;  /* 0x00000084b804723c */ /* 0x040ff00000001804 */
[C---:B------:R-:W-:Y:S01]  /*5fd0*/  HMMA.16816.F32 R8, R184.reuse, R134, R8 ;  /* 0x00000086b808723c */ /* 0x040fe20000001808 */
[----:B------:R-:W2:Y:S07]  /*5fe0*/  LDSM.16.M88.4 R132, [R212+0x3800] ;  /* 0x00380000d484783b */ /* 0x000eae0000000200 */
[C---:B-----5:R-:W-:Y:S08]  /*5ff0*/  HMMA.16816.F32 R12, R184.reuse, R136, R12 ;  /* 0x00000088b80c723c */ /* 0x060ff0000000180c */
[C---:B------:R-:W-:Y:S01]  /*6000*/  HMMA.16816.F32 R16, R184.reuse, R138, R16 ;  /* 0x0000008ab810723c */ /* 0x040fe20000001810 */
[----:B------:R-:W5:Y:S07]  /*6010*/  LDSM.16.M88.4 R136, [R226+0xd900] ;  /* 0x00d90000e288783b */ /* 0x000f6e0000000200 */
        /* <DEDUP_REMOVED lines=12> */
[C---:B---3--:R-:W-:Y:S08]  /*60e0*/  HMMA.16816.F32 R52, R184.reuse, R156, R52 ;  /* 0x0000009cb834723c */ /* 0x048ff00000001834 */
[C---:B------:R-:W-:Y:S01]  /*60f0*/  HMMA.16816.F32 R56, R184.reuse, R158, R56 ;  /* 0x0000009eb838723c */ /* 0x040fe20000001838 */
[----:B------:R-:W-:Y:S07]  /*6100*/  LDSM.16.M88.4 R156, [R210] ;  /* 0x00000000d29c783b */ /* 0x000fee0000000200 */
[C---:B------:R-:W-:Y:S08]  /*6110*/  HMMA.16816.F32 R60, R184.reuse, R132, R60 ;  /* 0x00000084b83c723c */ /* 0x040ff0000000183c */
[----:B------:R-:W-:Y:S01]  /*6120*/  HMMA.16816.F32 R64, R184, R134, R64 ;  /* 0x00000086b840723c */ /* 0x000fe20000001840 */
[----:B------:R-:W3:Y:S07]  /*6130*/  LDSM.16.M88.4 R132, [R211] ;  /* 0x00000000d384783b */ /* 0x000eee0000000200 */
[C---:B------:R-:W-:Y:S08]  /*6140*/  HMMA.16816.F32 R4, R188.reuse, R164, R4 ;  /* 0x000000a4bc04723c */ /* 0x040ff00000001804 */
[C---:B------:R-:W-:Y:S01]  /*6150*/  HMMA.16816.F32 R8, R188.reuse, R166, R8 ;  /* 0x000000a6bc08723c */ /* 0x040fe20000001808 */
[----:B------:R-:W1:Y:S07]  /*6160*/  LDSM.16.M88.4 R164, [R209] ;  /* 0x00000000d1a4783b */ /* 0x000e6e0000000200 */
[C---:B------:R-:W-:Y:S08]  /*6170*/  HMMA.16816.F32 R12, R188.reuse, R176, R12 ;  /* 0x000000b0bc0c723c */ /* 0x040ff0000000180c */
[C---:B------:R-:W-:Y:S01]  /*6180*/  HMMA.16816.F32 R16, R188.reuse, R178, R16 ;  /* 0x000000b2bc10723c */ /* 0x040fe20000001810 */
[----:B------:R-:W1:Y:S07]  /*6190*/  LDSM.16.M88.4 R176, [R208] ;  /* 0x00000000d0b0783b */ /* 0x000e6e0000000200 */
[C---:B------:R-:W-:Y:S08]  /*61a0*/  HMMA.16816.F32 R20, R188.reuse, R180, R20 ;  /* 0x000000b4bc14723c */ /* 0x040ff00000001814 */
[C---:B------:R-:W-:Y:S01]  /*61b0*/  HMMA.16816.F32 R24, R188.reuse, R182, R24 ;  /* 0x000000b6bc18723c */ /* 0x040fe20000001818 */
[----:B------:R-:W2:Y:S07]  /*61c0*/  LDSM.16.M88.4 R180, [R207] ;  /* 0x00000000cfb4783b */ /* 0x000eae0000000200 */
[C---:B-----5:R-:W-:Y:S08]  /*61d0*/  HMMA.16816.F32 R28, R188.reuse, R136, R28 ;  /* 0x00000088bc1c723c */ /* 0x060ff0000000181c */
[C---:B------:R-:W-:Y:S01]  /*61e0*/  HMMA.16816.F32 R32, R188.reuse, R138, R32 ;  /* 0x0000008abc20723c */ /* 0x040fe20000001820 */
[----:B------:R-:W5:Y:S07]  /*61f0*/  LDSM.16.M88.4 R136, [R206] ;  /* 0x00000000ce88783b */ /* 0x000f6e0000000200 */
[C---:B----4-:R-:W-:Y:S08]  /*6200*/  HMMA.16816.F32 R36, R188.reuse, R144, R36 ;  /* 0x00000090bc24723c */ /* 0x050ff00000001824 */
[C---:B------:R-:W-:Y:S01]  /*6210*/  HMMA.16816.F32 R40, R188.reuse, R146, R40 ;  /* 0x00000092bc28723c */ /* 0x040fe20000001828 */
[----:B------:R-:W4:Y:S07]  /*6220*/  LDSM.16.M88.4 R144, [R205] ;  /* 0x00000000cd90783b */ /* 0x000f2e0000000200 */
[C---:B-1----:R-:W-:Y:S08]  /*6230*/  HMMA.16816.F32 R44, R188.reuse, R148, R44 ;  /* 0x00000094bc2c723c */ /* 0x042ff0000000182c */
[C---:B------:R-:W-:Y:S01]  /*6240*/  HMMA.16816.F32 R48, R188.reuse, R150, R48 ;  /* 0x00000096bc30723c */ /* 0x040fe20000001830 */
[----:B------:R-:W-:Y:S07]  /*6250*/  LDSM.16.M88.4 R148, [R223+0xc100] ;  /* 0x00c10000df94783b */ /* 0x000fee0000000200 */
[C---:B--2---:R-:W-:Y:S08]  /*6260*/  HMMA.16816.F32 R52, R188.reuse, R152, R52 ;  /* 0x00000098bc34723c */ /* 0x044ff00000001834 */
[C---:B------:R-:W-:Y:S01]  /*6270*/  HMMA.16816.F32 R56, R188.reuse, R154, R56 ;  /* 0x0000009abc38723c */ /* 0x040fe20000001838 */
[----:B------:R-:W-:Y:S07]  /*6280*/  LDSM.16.M88.4 R152, [R223+0xc900] ;  /* 0x00c90000df98783b */ /* 0x000fee0000000200 */
[C---:B------:R-:W-:Y:S08]  /*6290*/  HMMA.16816.F32 R60, R188.reuse, R160, R60 ;  /* 0x000000a0bc3c723c */ /* 0x040ff0000000183c */
[----:B------:R-:W-:Y:S01]  /*62a0*/  HMMA.16816.F32 R64, R188, R162, R64 ;  /* 0x000000a2bc40723c */ /* 0x000fe20000001840 */
[----:B------:R-:W-:Y:S07]  /*62b0*/  LDSM.16.M88.4 R160, [R223+0xd900] ;  /* 0x00d90000dfa0783b */ /* 0x000fee0000000200 */
[C---:B---3--:R-:W-:Y:S08]  /*62c0*/  HMMA.16816.F32 R4, R192.reuse, R132, R4 ;  /* 0x00000084c004723c */ /* 0x048ff00000001804 */
[C---:B------:R-:W-:Y:S01]  /*62d0*/  HMMA.16816.F32 R8, R192.reuse, R134, R8 ;  /* 0x00000086c008723c */ /* 0x040fe20000001808 */
[----:B------:R-:W1:Y:S07]  /*62e0*/  LDSM.16.M88.4 R132, [R204] ;  /* 0x00000000cc84783b */ /* 0x000e6e0000000200 */
[C---:B------:R-:W-:Y:S08]  /*62f0*/  HMMA.16816.F32 R12, R192.reuse, R156, R12 ;  /* 0x0000009cc00c723c */ /* 0x040ff0000000180c */
        /* <DEDUP_REMOVED lines=28> */
[C---:B---3--:R-:W-:Y:S08]  /*64c0*/  HMMA.16816.F32 R36, R196.reuse, R136, R36 ;  /* 0x00000088c424723c */ /* 0x048ff00000001824 */
[C---:B------:R-:W-:Y:S01]  /*64d0*/  HMMA.16816.F32 R40, R196.reuse, R138, R40 ;  /* 0x0000008ac428723c */ /* 0x040fe20000001828 */
[----:B------:R-:W2:Y:S07]  /*64e0*/  LDSM.16.M88.4 R136, [R212+0x5000] ;  /* 0x00500000d488783b */ /* 0x000eae0000000200 */
[C---:B------:R-:W-:Y:S08]  /*64f0*/  HMMA.16816.F32 R44, R196.reuse, R164, R44 ;  /* 0x000000a4c42c723c */ /* 0x040ff0000000182c */
[C---:B------:R-:W-:Y:S08]  /*6500*/  HMMA.16816.F32 R48, R196.reuse, R166, R48 ;  /* 0x000000a6c430723c */ /* 0x040ff00000001830 */
[C---:B------:R-:W-:Y:S07]  /*6510*/  HMMA.16816.F32 R52, R196.reuse, R176, R52 ;  /* 0x000000b0c434723c */ /* 0x040fee0000001834 */
[----:B------:R-:W-:Y:S01]  /*6520*/  IMAD.MOV.U32 R176, RZ, RZ, R237 ;  /* 0x000000ffffb07224 */ /* 0x000fe200078e00ed */
[C---:B------:R-:W-:Y:S04]  /*6530*/  HMMA.16816.F32 R56, R196.reuse, R178, R56 ;  /* 0x000000b2c438723c */ /* 0x040fe80000001838 */
[----:B------:R-:W-:Y:S04]  /*6540*/  @P3 IMAD.MOV.U32 R176, RZ, RZ, R239 ;  /* 0x000000ffffb03224 */ /* 0x000fe800078e00ef */
[C---:B------:R-:W-:Y:S01]  /*6550*/  HMMA.16816.F32 R60, R196.reuse, R180, R60 ;  /* 0x000000b4c43c723c */ /* 0x040fe2000000183c */
[----:B------:R-:W3:Y:S07]  /*6560*/  SHFL.IDX PT, R181, R176, RZ, 0x1c1f ;  /* 0x001c1fffb0b57589 */ /* 0x000eee00000e0000 */
[----:B------:R-:W-:Y:S01]  /*6570*/  HMMA.16816.F32 R64, R196, R182, R64 ;  /* 0x000000b6c440723c */ /* 0x000fe20000001840 */
[----:B------:R-:W5:Y:S07]  /*6580*/  SHFL.IDX PT, R0, R176, 0x1, 0x1c1f ;  /* 0x003c1f00b0007f89 */ /* 0x000f6e00000e0000 */
[C---:B----4-:R-:W-:Y:S08]  /*6590*/  HMMA.16816.F32 R4, R200.reuse, R144, R4 ;  /* 0x00000090c804723c */ /* 0x050ff00000001804 */
[C---:B------:R-:W-:Y:S01]  /*65a0*/  HMMA.16816.F32 R8, R200.reuse, R146, R8 ;  /* 0x00000092c808723c */ /* 0x040fe20000001808 */
[----:B------:R-:W4:Y:S07]  /*65b0*/  LDSM.16.M88.4 R144, [R212+0x5800] ;  /* 0x00580000d490783b */ /* 0x000f2e0000000200 */
[C---:B-1----:R-:W-:Y:S07]  /*65c0*/  HMMA.16816.F32 R12, R200.reuse, R132, R12 ;  /* 0x00000084c80c723c */ /* 0x042fee000000180c */
[----:B------:R-:W-:Y:S01]  /*65d0*/  IMAD.U32 R133, RZ, RZ, UR8 ;  /* 0x00000008ff857e24 */ /* 0x000fe2000f8e00ff */
[C---:B------:R-:W-:Y:S04]  /*65e0*/  HMMA.16816.F32 R16, R200.reuse, R134, R16 ;  /* 0x00000086c810723c */ /* 0x040fe80000001810 */
[----:B------:R-:W-:Y:S01]  /*65f0*/  IADD3 R132, R133, UR20, -R238 ;  /* 0x0000001485847c10 */ /* 0x000fe2000fffe8ee */
[----:B------:R-:W-:Y:S03]  /*6600*/  @UP1 USHF.R.S32.HI UR20, URZ, 0x1f, UR25 ;  /* 0x0000001f3f141899 */ /* 0x000fe60008011419 */
[C---:B--2---:R-:W-:Y:S01]  /*6610*/  HMMA.16816.F32 R20, R200.reuse, R136, R20 ;  /* 0x00000088c814723c */ /* 0x044fe20000001814 */
[----:B------:R-:W-:Y:S03]  /*6620*/  @UP1 UIMAD UR20, UR20, UR4, URZ ;  /* 0x00000004141412a4 */ /* 0x000fe6000f8e023f */
[----:B------:R-:W-:Y:S01]  /*6630*/  IADD3 R177, R132, -UR11, RZ ;  /* 0x8000000b84b17c10 */ /* 0x000fe2000fffe0ff */
[----:B------:R-:W-:Y:S01]  /*6640*/  @UP1 UIMAD UR20, UR25, UR5, UR20 ;  /* 0x00000005191412a4 */ /* 0x000fe2000f8e0214 */
[----:B------:R-:W1:Y:S02]  /*6650*/  LDSM.16.M88.4 R132, [R212+0x6000] ;  /* 0x00600000d484783b */ /* 0x000e640000000200 */
[C---:B------:R-:W-:Y:S01]  /*6660*/  HMMA.16816.F32 R24, R200.reuse, R138, R24 ;  /* 0x0000008ac818723c */ /* 0x040fe20000001818 */
[----:B------:R-:W-:Y:S02]  /*6670*/  @UP1 UIADD3 UR20, UR23, UR20, URZ ;  /* 0x0000001417141290 */ /* 0x000fe4000fffe03f */
[----:B------:R-:W-:Y:S01]  /*6680*/  @UP1 USHF.L.U64.HI UR23, UR4, 0x6, UR5 ;  /* 0x0000000604171899 */ /* 0x000fe20008010205 */
[C---:B---3--:R-:W-:Y:S01]  /*6690*/  IMAD.IADD R181, R177.reuse, 0x1, R181 ;  /* 0x00000001b1b57824 */ /* 0x048fe200078e02b5 */
[----:B------:R-:W-:Y:S01]  /*66a0*/  @UP1 USHF.L.U64.HI UR20, UR22, 0x7, UR20 ;  /* 0x0000000716141899 */ /* 0x000fe20008010214 */
[----:B------:R-:W2:Y:S01]  /*66b0*/  LDSM.16.M88.4 R136, [R212+0x6800] ;  /* 0x00680000d488783b */ /* 0x000ea20000000200 */
[----:B-----5:R-:W-:Y:S01]  /*66c0*/  IMAD.IADD R0, R177, 0x1, R0 ;  /* 0x00000001b1007824 */ /* 0x020fe200078e0200 */
[----:B------:R-:W-:Y:S01]  /*66d0*/  @UP1 USHF.L.U32 UR22, UR4, 0x6, URZ ;  /* 0x0000000604161899 */ /* 0x000fe2000800063f */
[C---:B----4-:R-:W-:Y:S03]  /*66e0*/  HMMA.16816.F32 R28, R200.reuse, R144, R28 ;  /* 0x00000090c81c723c */ /* 0x050fe6000000181c */
[C---:B------:R-:W-:Y:S02]  /*66f0*/  ISETP.GT.AND P1, PT, R0.reuse, RZ, PT ;  /* 0x000000ff0000720c */ /* 0x040fe40003f24270 */
[C---:B------:R-:W-:Y:S02]  /*6700*/  ISETP.GT.AND P6, PT, R181.reuse, RZ, PT ;  /* 0x000000ffb500720c */ /* 0x040fe40003fc4270 */
[----:B------:R-:W-:Y:S01]  /*6710*/  ISETP.GT.AND P0, PT, R0, 0x1, PT ;  /* 0x000000010000780c */ /* 0x000fe20003f04270 */
[C---:B------:R-:W-:Y:S03]  /*6720*/  HMMA.16816.F32 R32, R200.reuse, R146, R32 ;  /* 0x00000092c820723c */ /* 0x040fe60000001820 */
[----:B------:R-:W-:Y:S02]  /*6730*/  ISETP.GT.AND P2, PT, R181, 0x1, PT ;  /* 0x00000001b500780c */ /* 0x000fe40003f44270 */
[----:B------:R-:W-:Y:S02]  /*6740*/  FSEL R178, R4, -INF , P6 ;  /* 0xff80000004b27808 */ /* 0x000fe40003000000 */
[----:B------:R-:W-:Y:S02]  /*6750*/  FSEL R179, R5, -INF , P2 ;  /* 0xff80000005b37808 */ /* 0x000fe40001000000 */
[----:B------:R-:W-:Y:S02]  /*6760*/  FSEL R176, R6, -INF , P1 ;  /* 0xff80000006b07808 */ /* 0x000fe40000800000 */
[C---:B------:R-:W-:Y:S02]  /*6770*/  ISETP.GT.AND P6, PT, R181.reuse, 0x8, PT ;  /* 0x00000008b500780c */ /* 0x040fe40003fc4270 */
[----:B------:R-:W-:Y:S02]  /*6780*/  ISETP.GT.AND P2, PT, R181, 0x9, PT ;  /* 0x00000009b500780c */ /* 0x000fe40003f44270 */
[C---:B------:R-:W-:Y:S02]  /*6790*/  ISETP.GT.AND P1, PT, R0.reuse, 0x8, PT ;  /* 0x000000080000780c */ /* 0x040fe40003f24270 */
[----:B------:R-:W-:Y:S02]  /*67a0*/  FSEL R177, R7, -INF , P0 ;  /* 0xff80000007b17808 */ /* 0x000fe40000000000 */
[----:B------:R-:W-:Y:S01]  /*67b0*/  ISETP.GT.AND P0, PT, R0, 0x9, PT ;  /* 0x000000090000780c */ /* 0x000fe20003f04270 */
[C---:B-1----:R-:W-:Y:S03]  /*67c0*/  HMMA.16816.F32 R36, R200.reuse, R132, R36 ;  /* 0x00000084c824723c */ /* 0x042fe60000001824 */
[----:B------:R-:W-:Y:S02]  /*67d0*/  FSEL R182, R8, -INF , P6 ;  /* 0xff80000008b67808 */ /* 0x000fe40003000000 */
[----:B------:R-:W-:Y:S02]  /*67e0*/  FSEL R180, R9, -INF , P2 ;  /* 0xff80000009b47808 */ /* 0x000fe40001000000 */
[----:B------:R-:W-:Y:S01]  /*67f0*/  FSEL R149, R10, -INF , P1 ;  /* 0xff8000000a957808 */ /* 0x000fe20000800000 */
[C---:B------:R-:W-:Y:S03]  /*6800*/  HMMA.16816.F32 R40, R200.reuse, R134, R40 ;  /* 0x00000086c828723c */ /* 0x040fe60000001828 */
[----:B------:R-:W-:Y:S02]  /*6810*/  ISETP.GT.AND P6, PT, R181, 0x10, PT ;  /* 0x00000010b500780c */ /* 0x000fe40003fc4270 */
[----:B------:R-:W-:Y:S02]  /*6820*/  FSEL R6, R11, -INF , P0 ;  /* 0xff8000000b067808 */ /* 0x000fe40000000000 */
[----:B------:R-:W1:Y:S01]  /*6830*/  LDSM.16.M88.4 R8, [R212+0x7000] ;  /* 0x00700000d408783b */ /* 0x000e620000000200 */
[C---:B--2---:R-:W-:Y:S03]  /*6840*/  HMMA.16816.F32 R44, R200.reuse, R136, R44 ;  /* 0x00000088c82c723c */ /* 0x044fe6000000182c */
[----:B------:R-:W-:Y:S02]  /*6850*/  ISETP.GT.AND P2, PT, R181, 0x11, PT ;  /* 0x00000011b500780c */ /* 0x000fe40003f44270 */
[----:B------:R-:W-:Y:S02]  /*6860*/  FSEL R246, R12, -INF , P6 ;  /* 0xff8000000cf67808 */ /* 0x000fe40003000000 */
[----:B------:R-:W-:Y:S01]  /*6870*/  FMNMX.FTZ R12, R178, R3, !PT ;  /* 0x00000003b20c7209 */ /* 0x000fe20007810000 */
[C---:B------:R-:W-:Y:S03]  /*6880*/  HMMA.16816.F32 R48, R200.reuse, R138, R48 ;  /* 0x0000008ac830723c */ /* 0x040fe60000001830 */
[----:B------:R-:W-:Y:S02]  /*6890*/  ISETP.GT.AND P1, PT, R0, 0x10, PT ;  /* 0x000000100000780c */ /* 0x000fe40003f24270 */
[----:B------:R-:W-:Y:S02]  /*68a0*/  FSEL R249, R13, -INF , P2 ;  /* 0xff8000000df97808 */ /* 0x000fe40001000000 */
[----:B------:R-:W-:Y:S02]  /*68b0*/  FMNMX.FTZ R13, R179, R12, !PT ;  /* 0x0000000cb30d7209 */ /* 0x000fe40007810000 */
[----:B------:R-:W-:Y:S02]  /*68c0*/  FSEL R250, R14, -INF , P1 ;  /* 0xff8000000efa7808 */ /* 0x000fe40000800000 */
[----:B------:R-:W-:Y:S02]  /*68d0*/  ISETP.GT.AND P1, PT, R0, 0x18, PT ;  /* 0x000000180000780c */ /* 0x000fe40003f24270 */
[C---:B------:R-:W-:Y:S02]  /*68e0*/  ISETP.GT.AND P6, PT, R181.reuse, 0x18, PT ;  /* 0x00000018b500780c */ /* 0x040fe40003fc4270 */
[----:B------:R-:W-:Y:S02]  /*68f0*/  ISETP.GT.AND P2, PT, R181, 0x19, PT ;  /* 0x00000019b500780c */ /* 0x000fe40003f44270 */
[----:B------:R-:W-:Y:S02]  /*6900*/  FMNMX.FTZ R13, R182, R13, !PT ;  /* 0x0000000db60d7209 */ /* 0x000fe40007810000 */
[----:B------:R-:W-:Y:S02]  /*6910*/  FSEL R151, R17, -INF , P2 ;  /* 0xff80000011977808 */ /* 0x000fe40001000000 */
[----:B------:R-:W-:Y:S02]  /*6920*/  FSEL R150, R18, -INF , P1 ;  /* 0xff80000012967808 */ /* 0x000fe40000800000 */
[----:B------:R-:W-:Y:S02]  /*6930*/  FSEL R153, R16, -INF , P6 ;  /* 0xff80000010997808 */ /* 0x000fe40003000000 */
[C---:B------:R-:W-:Y:S02]  /*6940*/  ISETP.GT.AND P6, PT, R181.reuse, 0x20, PT ;  /* 0x00000020b500780c */ /* 0x040fe40003fc4270 */
[----:B------:R-:W-:Y:S02]  /*6950*/  ISETP.GT.AND P1, PT, R0, 0x20, PT ;  /* 0x000000200000780c */ /* 0x000fe40003f24270 */
[----:B------:R-:W-:Y:S01]  /*6960*/  ISETP.GT.AND P2, PT, R181, 0x21, PT ;  /* 0x00000021b500780c */ /* 0x000fe20003f44270 */
[C---:B-1----:R-:W-:Y:S03]  /*6970*/  HMMA.16816.F32 R52, R200.reuse, R8, R52 ;  /* 0x00000008c834723c */ /* 0x042fe60000001834 */
[----:B------:R-:W-:Y:S02]  /*6980*/  FMNMX.FTZ R17, R180, R13, !PT ;  /* 0x0000000db4117209 */ /* 0x000fe40007810000 */
[----:B------:R-:W-:Y:S02]  /*6990*/  FSEL R20, R20, -INF , P6 ;  /* 0xff80000014147808 */ /* 0x000fe40003000000 */
[----:B------:R-:W-:Y:S01]  /*69a0*/  FSEL R248, R21, -INF , P2 ;  /* 0xff80000015f87808 */ /* 0x000fe20001000000 */
[C---:B------:R-:W-:Y:S03]  /*69b0*/  HMMA.16816.F32 R56, R200.reuse, R10, R56 ;  /* 0x0000000ac838723c */ /* 0x040fe60000001838 */
[C---:B------:R-:W-:Y:S02]  /*69c0*/  ISETP.GT.AND P2, PT, R181.reuse, 0x29, PT ;  /* 0x00000029b500780c */ /* 0x040fe40003f44270 */
[----:B------:R-:W-:Y:S02]  /*69d0*/  FSEL R148, R22, -INF , P1 ;  /* 0xff80000016947808 */ /* 0x000fe40000800000 */
[----:B------:R-:W-:Y:S02]  /*69e0*/  ISETP.GT.AND P6, PT, R181, 0x28, PT ;  /* 0x00000028b500780c */ /* 0x000fe40003fc4270 */
[C---:B------:R-:W-:Y:S02]  /*69f0*/  ISETP.GT.AND P1, PT, R0.reuse, 0x28, PT ;  /* 0x000000280000780c */ /* 0x040fe40003f24270 */
[----:B------:R-:W-:Y:S02]  /*6a00*/  ISETP.GT.AND P0, PT, R0, 0x11, PT ;  /* 0x000000110000780c */ /* 0x000fe40003f04270 */
[----:B------:R-:W-:Y:S02]  /*6a10*/  FMNMX.FTZ R16, R246, R17, !PT ;  /* 0x00000011f6107209 */ /* 0x000fe40007810000 */
[----:B------:R-:W-:Y:S01]  /*6a20*/  FSEL R22, R25, -INF , P2 ;  /* 0xff80000019167808 */ /* 0x000fe20001000000 */
[----:B------:R-:W-:Y:S01]  /*6a30*/  IMAD.MOV.U32 R25, RZ, RZ, R150 ;  /* 0x000000ffff197224 */ /* 0x000fe200078e0096 */
[----:B------:R-:W-:Y:S01]  /*6a40*/  FSEL R18, R24, -INF , P6 ;  /* 0xff80000018127808 */ /* 0x000fe20003000000 */
[----:B------:R-:W-:Y:S01]  /*6a50*/  IMAD.MOV.U32 R24, RZ, RZ, R153 ;  /* 0x000000ffff187224 */ /* 0x000fe200078e0099 */
[----:B------:R-:W-:Y:S02]  /*6a60*/  ISETP.GT.AND P2, PT, R181, 0x31, PT ;  /* 0x00000031b500780c */ /* 0x000fe40003f44270 */
[----:B------:R-:W-:Y:S01]  /*6a70*/  FSEL R4, R26, -INF , P1 ;  /* 0xff8000001a047808 */ /* 0x000fe20000800000 */
[----:B------:R-:W-:Y:S01]  /*6a80*/  IMAD.MOV.U32 R26, RZ, RZ, R151 ;  /* 0x000000ffff1a7224 */ /* 0x000fe200078e0097 */
[----:B------:R-:W-:Y:S02]  /*6a90*/  ISETP.GT.AND P1, PT, R0, 0x30, PT ;  /* 0x000000300000780c */ /* 0x000fe40003f24270 */
[----:B------:R-:W-:Y:S02]  /*6aa0*/  FMNMX.FTZ R8, R249, R16, !PT ;  /* 0x00000010f9087209 */ /* 0x000fe40007810000 */
[----:B------:R-:W-:Y:S02]  /*6ab0*/  ISETP.GT.AND P6, PT, R181, 0x30, PT ;  /* 0x00000030b500780c */ /* 0x000fe40003fc4270 */
[----:B------:R-:W-:Y:S02]  /*6ac0*/  FSEL R252, R15, -INF , P0 ;  /* 0xff8000000ffc7808 */ /* 0x000fe40000000000 */
[----:B------:R-:W-:Y:S01]  /*6ad0*/  FSEL R21, R29, -INF , P2 ;  /* 0xff8000001d157808 */ /* 0x000fe20001000000 */
[----:B------:R-:W1:Y:S01]  /*6ae0*/  LDSM.16.M88.4 R12, [R212+0x7800] ;  /* 0x00780000d40c783b */ /* 0x000e620000000200 */
[----:B------:R-:W-:Y:S01]  /*6af0*/  FSEL R5, R30, -INF , P1 ;  /* 0xff8000001e057808 */ /* 0x000fe20000800000 */
[----:B------:R-:W-:Y:S06]  /*6b00*/  DEPBAR.LE SB0, 0x0 ;  /* 0x000080000000791a */ /* 0x000fec0000000000 */
[----:B------:R-:W-:Y:S01]  /*6b10*/  BAR.SYNC.DEFER_BLOCKING 0x0 ;  /* 0x0000000000007b1d */ /* 0x000fe20000010000 */
[C---:B------:R-:W-:Y:S02]  /*6b20*/  ISETP.GT.AND P0, PT, R0.reuse, 0x19, PT ;  /* 0x000000190000780c */ /* 0x040fe40003f04270 */
[----:B------:R-:W-:Y:S02]  /*6b30*/  ISETP.GT.AND P2, PT, R181, 0x39, PT ;  /* 0x00000039b500780c */ /* 0x000fe40003f44270 */
[----:B------:R-:W-:Y:S02]  /*6b40*/  ISETP.GT.AND P1, PT, R0, 0x38, PT ;  /* 0x000000380000780c */ /* 0x000fe40003f24270 */
[----:B------:R-:W-:Y:S02]  /*6b50*/  FMNMX.FTZ R8, R24, R8, !PT ;  /* 0x0000000818087209 */ /* 0x000fe40007810000 */
[----:B------:R-:W-:Y:S02]  /*6b60*/  FSEL R7, R28, -INF , P6 ;  /* 0xff8000001c077808 */ /* 0x000fe40003000000 */
[----:B------:R-:W-:Y:S02]  /*6b70*/  FSEL R247, R19, -INF , P0 ;  /* 0xff80000013f77808 */ /* 0x000fe40000000000 */
[----:B------:R-:W-:Y:S01]  /*6b80*/  FSEL R19, R33, -INF , P2 ;  /* 0xff80000021137808 */ /* 0x000fe20001000000 */
[----:B------:R-:W-:Y:S01]  /*6b90*/  IMAD.MOV.U32 R33, RZ, RZ, R4 ;  /* 0x000000ffff217224 */ /* 0x000fe200078e0004 */
[----:B------:R-:W-:Y:S01]  /*6ba0*/  FSEL R4, R34, -INF , P1 ;  /* 0xff80000022047808 */ /* 0x000fe20000800000 */
[----:B------:R-:W-:Y:S01]  /*6bb0*/  IMAD.MOV.U32 R34, RZ, RZ, R7 ;  /* 0x000000ffff227224 */ /* 0x000fe200078e0007 */
[C---:B------:R-:W-:Y:S02]  /*6bc0*/  ISETP.GT.AND P0, PT, R0.reuse, 0x21, PT ;  /* 0x000000210000780c */ /* 0x040fe40003f04270 */
[----:B------:R-:W-:Y:S02]  /*6bd0*/  ISETP.GT.AND P1, PT, R0, 0x40, PT ;  /* 0x000000400000780c */ /* 0x000fe40003f24270 */
[----:B------:R-:W-:Y:S02]  /*6be0*/  FMNMX.FTZ R8, R26, R8, !PT ;  /* 0x000000081a087209 */ /* 0x000fe40007810000 */
[----:B------:R-:W-:Y:S02]  /*6bf0*/  FMNMX.FTZ R16, R176, R2, !PT ;  /* 0x00000002b0107209 */ /* 0x000fe40007810000 */
[----:B------:R-:W-:Y:S01]  /*6c00*/  FSEL R251, R23, -INF , P0 ;  /* 0xff80000017fb7808 */ /* 0x000fe20000000000 */
[----:B------:R-:W-:Y:S01]  /*6c10*/  IMAD.MOV.U32 R23, RZ, RZ, R149 ;  /* 0x000000ffff177224 */ /* 0x000fe200078e0095 */
[----:B------:R-:W-:Y:S01]  /*6c20*/  FSEL R7, R38, -INF , P1 ;  /* 0xff80000026077808 */ /* 0x000fe20000800000 */
[----:B------:R-:W-:Y:S01]  /*6c30*/  IMAD.MOV.U32 R38, RZ, RZ, R248 ;  /* 0x000000ffff267224 */ /* 0x000fe200078e00f8 */
[----:B------:R-:W-:Y:S02]  /*6c40*/  FMNMX.FTZ R8, R20, R8, !PT ;  /* 0x0000000814087209 */ /* 0x000fe40007810000 */
[----:B------:R-:W-:Y:S01]  /*6c50*/  FMNMX.FTZ R9, R177, R16, !PT ;  /* 0x00000010b1097209 */ /* 0x000fe20007810000 */
[C---:B-1----:R-:W-:Y:S05]  /*6c60*/  HMMA.16816.F32 R60, R200.reuse, R12, R60 ;  /* 0x0000000cc83c723c */ /* 0x042fea000000183c */
[----:B------:R-:W-:Y:S02]  /*6c70*/  FMNMX.FTZ R9, R23, R9, !PT ;  /* 0x0000000917097209 */ /* 0x000fe40007810000 */
[----:B------:R-:W-:Y:S01]  /*6c80*/  FMNMX.FTZ R8, R38, R8, !PT ;  /* 0x0000000826087209 */ /* 0x000fe20007810000 */
[----:B------:R-:W-:Y:S03]  /*6c90*/  HMMA.16816.F32 R64, R200, R14, R64 ;  /* 0x0000000ec840723c */ /* 0x000fe60000001840 */
[----:B------:R-:W-:Y:S02]  /*6ca0*/  ISETP.GT.AND P0, PT, R0, 0x29, PT ;  /* 0x000000290000780c */ /* 0x000fe40003f04270 */
[----:B------:R-:W-:Y:S02]  /*6cb0*/  FMNMX.FTZ R11, R6, R9, !PT ;  /* 0x00000009060b7209 */ /* 0x000fe40007810000 */
[----:B------:R-:W-:Y:S02]  /*6cc0*/  FMNMX.FTZ R9, R18, R8, !PT ;  /* 0x0000000812097209 */ /* 0x000fe40007810000 */
[C---:B------:R-:W-:Y:S02]  /*6cd0*/  ISETP.GT.AND P6, PT, R181.reuse, 0x38, PT ;  /* 0x00000038b500780c */ /* 0x040fe40003fc4270 */
[----:B------:R-:W-:Y:S02]  /*6ce0*/  ISETP.GT.AND P2, PT, R181, 0x41, PT ;  /* 0x00000041b500780c */ /* 0x000fe40003f44270 */
[----:B------:R-:W-:Y:S02]  /*6cf0*/  FMNMX.FTZ R9, R22, R9, !PT ;  /* 0x0000000916097209 */ /* 0x000fe40007810000 */
[----:B------:R-:W-:Y:S01]  /*6d00*/  FSEL R132, R27, -INF , P0 ;  /* 0xff8000001b847808 */ /* 0x000fe20000000000 */
[----:B------:R-:W-:Y:S01]  /*6d10*/  IMAD.MOV.U32 R27, RZ, RZ, R148 ;  /* 0x000000ffff1b7224 */ /* 0x000fe200078e0094 */
[----:B------:R-:W-:Y:S02]  /*6d20*/  ISETP.GT.AND P0, PT, R0, 0x31, PT ;  /* 0x000000310000780c */ /* 0x000fe40003f04270 */
[----:B------:R-:W-:Y:S02]  /*6d30*/  FMNMX.FTZ R11, R250, R11, !PT ;  /* 0x0000000bfa0b7209 */ /* 0x000fe40007810000 */
[----:B------:R-:W-:Y:S02]  /*6d40*/  FMNMX.FTZ R9, R34, R9, !PT ;  /* 0x0000000922097209 */ /* 0x000fe40007810000 */
[----:B------:R-:W-:Y:S02]  /*6d50*/  FSEL R32, R32, -INF , P6 ;  /* 0xff80000020207808 */ /* 0x000fe40003000000 */
[----:B------:R-:W-:Y:S02]  /*6d60*/  ISETP.GT.AND P6, PT, R181, 0x40, PT ;  /* 0x00000040b500780c */ /* 0x000fe40003fc4270 */
[----:B------:R-:W-:Y:S02]  /*6d70*/  FSEL R31, R31, -INF , P0 ;  /* 0xff8000001f1f7808 */ /* 0x000fe40000000000 */
[----:B------:R-:W-:Y:S02]  /*6d80*/  ISETP.GT.AND P0, PT, R0, 0x39, PT ;  /* 0x000000390000780c */ /* 0x000fe40003f04270 */
[----:B------:R-:W-:Y:S02]  /*6d90*/  FMNMX.FTZ R9, R21, R9, !PT ;  /* 0x0000000915097209 */ /* 0x000fe40007810000 */
[----:B------:R-:W-:Y:S02]  /*6da0*/  FMNMX.FTZ R8, R252, R11, !PT ;  /* 0x0000000bfc087209 */ /* 0x000fe40007810000 */
[----:B------:R-:W-:Y:S02]  /*6db0*/  FSEL R28, R36, -INF , P6 ;  /* 0xff800000241c7808 */ /* 0x000fe40003000000 */
[----:B------:R-:W-:Y:S01]  /*6dc0*/  FSEL R17, R35, -INF , P0 ;  /* 0xff80000023117808 */ /* 0x000fe20000000000 */
[----:B------:R-:W-:Y:S01]  /*6dd0*/  IMAD.MOV.U32 R35, RZ, RZ, R247 ;  /* 0x000000ffff237224 */ /* 0x000fe200078e00f7 */
[----:B------:R-:W-:Y:S02]  /*6de0*/  ISETP.GT.AND P1, PT, R0, 0x48, PT ;  /* 0x000000480000780c */ /* 0x000fe40003f24270 */
[----:B------:R-:W-:Y:S02]  /*6df0*/  FMNMX.FTZ R10, R25, R8, !PT ;  /* 0x00000008190a7209 */ /* 0x000fe40007810000 */
[----:B------:R-:W-:Y:S02]  /*6e00*/  FMNMX.FTZ R8, R32, R9, !PT ;  /* 0x0000000920087209 */ /* 0x000fe40007810000 */
[----:B------:R-:W-:Y:S01]  /*6e10*/  FSEL R29, R37, -INF , P2 ;  /* 0xff800000251d7808 */ /* 0x000fe20001000000 */
[----:B------:R-:W-:Y:S01]  /*6e20*/  IMAD.MOV.U32 R37, RZ, RZ, R132 ;  /* 0x000000ffff257224 */ /* 0x000fe200078e0084 */
[C---:B------:R-:W-:Y:S02]  /*6e30*/  ISETP.GT.AND P6, PT, R181.reuse, 0x48, PT ;  /* 0x00000048b500780c */ /* 0x040fe40003fc4270 */
[----:B------:R-:W-:Y:S01]  /*6e40*/  FSEL R156, R42, -INF , P1 ;  /* 0xff8000002a9c7808 */ /* 0x000fe20000800000 */
[----:B------:R-:W-:Y:S01]  /*6e50*/  IMAD.MOV.U32 R42, RZ, RZ, R28 ;  /* 0x000000ffff2a7224 */ /* 0x000fe200078e001c */
        /* <DEDUP_REMOVED lines=8> */
[----:B------:R-:W-:Y:S02]  /*6ee0*/  FMNMX.FTZ R8, R42, R8, !PT ;  /* 0x000000082a087209 */ /* 0x000fe40007810000 */
[----:B------:R-:W-:Y:S02]  /*6ef0*/  FMNMX.FTZ R9, R40, R9, !PT ;  /* 0x0000000928097209 */ /* 0x000fe40007810000 */
[----:B------:R-:W-:Y:S02]  /*6f00*/  FMNMX.FTZ R8, R41, R8, !PT ;  /* 0x0000000829087209 */ /* 0x000fe40007810000 */
[----:B------:R-:W-:Y:S02]  /*6f10*/  ISETP.GT.AND P0, PT, R0, 0x41, PT ;  /* 0x000000410000780c */ /* 0x000fe40003f04270 */
[----:B------:R-:W-:Y:S02]  /*6f20*/  FMNMX.FTZ R11, R36, R8, !PT ;  /* 0x00000008240b7209 */ /* 0x000fe40007810000 */
[----:B------:R-:W-:Y:S02]  /*6f30*/  FMNMX.FTZ R9, R33, R9, !PT ;  /* 0x0000000921097209 */ /* 0x000fe40007810000 */
[C---:B------:R-:W-:Y:S02]  /*6f40*/  ISETP.GT.AND P1, PT, R0.reuse, 0x50, PT ;  /* 0x000000500000780c */ /* 0x040fe40003f24270 */
[----:B------:R-:W-:Y:S02]  /*6f50*/  ISETP.GT.AND P6, PT, R181, 0x50, PT ;  /* 0x00000050b500780c */ /* 0x000fe40003fc4270 */
[----:B------:R-:W-:Y:S02]  /*6f60*/  FSEL R164, R39, -INF , P0 ;  /* 0xff80000027a47808 */ /* 0x000fe40000000000 */
[----:B------:R-:W-:Y:S02]  /*6f70*/  ISETP.GT.AND P0, PT, R0, 0x49, PT ;  /* 0x000000490000780c */ /* 0x000fe40003f04270 */
[----:B------:R-:W-:Y:S02]  /*6f80*/  FMNMX.FTZ R9, R37, R9, !PT ;  /* 0x0000000925097209 */ /* 0x000fe40007810000 */
[----:B------:R-:W-:Y:S01]  /*6f90*/  FSEL R148, R44, -INF , P6 ;  /* 0xff8000002c947808 */ /* 0x000fe20003000000 */
[----:B------:R-:W-:Y:S01]  /*6fa0*/  IMAD.MOV.U32 R44, RZ, RZ, R19 ;  /* 0x000000ffff2c7224 */ /* 0x000fe200078e0013 */
[----:B------:R-:W-:Y:S02]  /*6fb0*/  FSEL R162, R46, -INF , P1 ;  /* 0xff8000002ea27808 */ /* 0x000fe40000800000 */
[----:B------:R-:W-:Y:S02]  /*6fc0*/  MOV R46, R5 ;  /* 0x00000005002e7202 */ /* 0x000fe40000000f00 */
[----:B------:R-:W-:Y:S02]  /*6fd0*/  FMNMX.FTZ R11, R160, R11, !PT ;  /* 0x0000000ba00b7209 */ /* 0x000fe40007810000 */
[----:B------:R-:W-:Y:S02]  /*6fe0*/  ISETP.GT.AND P2, PT, R181, 0x51, PT ;  /* 0x00000051b500780c */ /* 0x000fe40003f44270 */
[----:B------:R-:W-:Y:S01]  /*6ff0*/  FSEL R152, R43, -INF , P0 ;  /* 0xff8000002b987808 */ /* 0x000fe20000000000 */
[----:B------:R-:W-:Y:S01]  /*7000*/  IMAD.MOV.U32 R43, RZ, RZ, R31 ;  /* 0x000000ffff2b7224 */ /* 0x000fe200078e001f */
[----:B------:R-:W-:Y:S02]  /*7010*/  ISETP.GT.AND P0, PT, R0, 0x51, PT ;  /* 0x000000510000780c */ /* 0x000fe40003f04270 */
[----:B------:R-:W-:Y:S02]  /*7020*/  FMNMX.FTZ R9, R46, R9, !PT ;  /* 0x000000092e097209 */ /* 0x000fe40007810000 */
[----:B------:R-:W-:Y:S01]  /*7030*/  FSEL R144, R45, -INF , P2 ;  /* 0xff8000002d907808 */ /* 0x000fe20001000000 */
[----:B------:R-:W-:Y:S01]  /*7040*/  IMAD.MOV.U32 R45, RZ, RZ, R7 ;  /* 0x000000ffff2d7224 */ /* 0x000fe200078e0007 */
[----:B------:R-:W-:Y:S02]  /*7050*/  FMNMX.FTZ R11, R148, R11, !PT ;  /* 0x0000000b940b7209 */ /* 0x000fe40007810000 */
[----:B------:R-:W-:Y:S02]  /*7060*/  ISETP.GT.AND P6, PT, R181, 0x58, PT ;  /* 0x00000058b500780c */ /* 0x000fe40003fc4270 */
[----:B------:R-:W-:Y:S01]  /*7070*/  FSEL R158, R47, -INF , P0 ;  /* 0xff8000002f9e7808 */ /* 0x000fe20000000000 */
[----:B------:R-:W-:Y:S01]  /*7080*/  IMAD.MOV.U32 R47, RZ, RZ, R4 ;  /* 0x000000ffff2f7224 */ /* 0x000fe200078e0004 */
[----:B------:R-:W-:Y:S01]  /*7090*/  FSEL R166, R48, -INF , P6 ;  /* 0xff80000030a67808 */ /* 0x000fe20003000000 */
[----:B------:R-:W-:Y:S01]  /*70a0*/  IMAD.MOV.U32 R48, RZ, RZ, R20 ;  /* 0x000000ffff307224 */ /* 0x000fe200078e0014 */
[----:B------:R-:W-:Y:S02]  /*70b0*/  FMNMX.FTZ R9, R43, R9, !PT ;  /* 0x000000092b097209 */ /* 0x000fe40007810000 */
[----:B------:R-:W-:Y:S02]  /*70c0*/  FMNMX.FTZ R11, R144, R11, !PT ;  /* 0x0000000b900b7209 */ /* 0x000fe40007810000 */
[----:B------:R-:W-:Y:S02]  /*70d0*/  ISETP.GT.AND P2, PT, R181, 0x59, PT ;  /* 0x00000059b500780c */ /* 0x000fe40003f44270 */
[----:B------:R-:W-:Y:S02]  /*70e0*/  FMNMX.FTZ R9, R47, R9, !PT ;  /* 0x000000092f097209 */ /* 0x000fe40007810000 */
[----:B------:R-:W-:Y:S02]  /*70f0*/  FMNMX.FTZ R11, R166, R11, !PT ;  /* 0x0000000ba60b7209 */ /* 0x000fe40007810000 */
[----:B------:R-:W-:Y:S02]  /*7100*/  ISETP.GT.AND P0, PT, R181, 0x60, PT ;  /* 0x00000060b500780c */ /* 0x000fe40003f04270 */
[----:B------:R-:W-:Y:S01]  /*7110*/  FSEL R154, R49, -INF , P2 ;  /* 0xff800000319a7808 */ /* 0x000fe20001000000 */
[----:B------:R-:W-:Y:S01]  /*7120*/  IMAD.MOV.U32 R49, RZ, RZ, R18 ;  /* 0x000000ffff317224 */ /* 0x000fe200078e0012 */
[----:B------:R-:W-:Y:S02]  /*7130*/  FSEL R167, R52, -INF , P0 ;  /* 0xff80000034a77808 */ /* 0x000fe40000000000 */
[----:B------:R-:W-:Y:S02]  /*7140*/  FMNMX.FTZ R9, R17, R9, !PT ;  /* 0x0000000911097209 */ /* 0x000fe40007810000 */
[----:B------:R-:W-:Y:S02]  /*7150*/  ISETP.GT.AND P6, PT, R181, 0x61, PT ;  /* 0x00000061b500780c */ /* 0x000fe40003fc4270 */
[----:B------:R-:W-:Y:S02]  /*7160*/  FMNMX.FTZ R8, R154, R11, !PT ;  /* 0x0000000b9a087209 */ /* 0x000fe40007810000 */
[----:B------:R-:W-:Y:S02]  /*7170*/  FSEL R165, R53, -INF , P6 ;  /* 0xff80000035a57808 */ /* 0x000fe40003000000 */
[----:B------:R-:W-:Y:S02]  /*7180*/  FMNMX.FTZ R9, R45, R9, !PT ;  /* 0x000000092d097209 */ /* 0x000fe40007810000 */
[----:B------:R-:W-:Y:S02]  /*7190*/  ISETP.GT.AND P1, PT, R0, 0x58, PT ;  /* 0x000000580000780c */ /* 0x000fe40003f24270 */
[----:B------:R-:W-:Y:S02]  /*71a0*/  FMNMX.FTZ R8, R167, R8, !PT ;  /* 0x00000008a7087209 */ /* 0x000fe40007810000 */
[----:B------:R-:W-:Y:S02]  /*71b0*/  ISETP.GT.AND P2, PT, R181, 0x68, PT ;  /* 0x00000068b500780c */ /* 0x000fe40003f44270 */
[----:B------:R-:W-:Y:S02]  /*71c0*/  FMNMX.FTZ R8, R165, R8, !PT ;  /* 0x00000008a5087209 */ /* 0x000fe40007810000 */
[----:B------:R-:W-:Y:S02]  /*71d0*/  FSEL R157, R56, -INF , P2 ;  /* 0xff800000389d7808 */ /* 0x000fe40001000000 */
[----:B------:R-:W-:Y:S02]  /*71e0*/  FSEL R150, R50, -INF , P1 ;  /* 0xff80000032967808 */ /* 0x000fe40000800000 */
[----:B------:R-:W-:Y:S02]  /*71f0*/  FMNMX.FTZ R9, R164, R9, !PT ;  /* 0x00000009a4097209 */ /* 0x000fe40007810000 */
[C---:B------:R-:W-:Y:S02]  /*7200*/  ISETP.GT.AND P1, PT, R181.reuse, 0x69, PT ;  /* 0x00000069b500780c */ /* 0x040fe40003f24270 */
[----:B------:R-:W-:Y:S02]  /*7210*/  ISETP.GT.AND P0, PT, R181, 0x70, PT ;  /* 0x00000070b500780c */ /* 0x000fe40003f04270 */
[----:B------:R-:W-:Y:S02]  /*7220*/  FMNMX.FTZ R9, R156, R9, !PT ;  /* 0x000000099c097209 */ /* 0x000fe40007810000 */
[----:B------:R-:W-:Y:S01]  /*7230*/  FSEL R155, R57, -INF , P1 ;  /* 0xff800000399b7808 */ /* 0x000fe20000800000 */
[----:B------:R-:W-:Y:S01]  /*7240*/  IMAD.MOV.U32 R57, RZ, RZ, R17 ;  /* 0x000000ffff397224 */ /* 0x000fe200078e0011 */
[----:B------:R-:W-:Y:S02]  /*7250*/  FMNMX.FTZ R8, R157, R8, !PT ;  /* 0x000000089d087209 */ /* 0x000fe40007810000 */
[----:B------:R-:W-:Y:S02]  /*7260*/  FSEL R149, R60, -INF , P0 ;  /* 0xff8000003c957808 */ /* 0x000fe40000000000 */
[----:B------:R-:W-:Y:S02]  /*7270*/  ISETP.GT.AND P6, PT, R181, 0x71, PT ;  /* 0x00000071b500780c */ /* 0x000fe40003fc4270 */
[----:B------:R-:W-:Y:S02]  /*7280*/  FMNMX.FTZ R9, R152, R9, !PT ;  /* 0x0000000998097209 */ /* 0x000fe40007810000 */
[----:B------:R-:W-:Y:S02]  /*7290*/  FMNMX.FTZ R8, R155, R8, !PT ;  /* 0x000000089b087209 */ /* 0x000fe40007810000 */
[----:B------:R-:W-:Y:S02]  /*72a0*/  FSEL R151, R61, -INF , P6 ;  /* 0xff8000003d977808 */ /* 0x000fe40003000000 */
[----:B------:R-:W-:Y:S02]  /*72b0*/  ISETP.GT.AND P2, PT, R181, 0x78, PT ;  /* 0x00000078b500780c */ /* 0x000fe40003f44270 */
[----:B------:R-:W-:Y:S02]  /*72c0*/  FMNMX.FTZ R12, R149, R8, !PT ;  /* 0x00000008950c7209 */ /* 0x000fe40007810000 */
[----:B------:R-:W-:Y:S02]  /*72d0*/  FMNMX.FTZ R9, R162, R9, !PT ;  /* 0x00000009a2097209 */ /* 0x000fe40007810000 */
[----:B------:R-:W-:Y:S01]  /*72e0*/  FSEL R251, R64, -INF , P2 ;  /* 0xff80000040fb7808 */ /* 0x000fe20001000000 */
[----:B------:R-:W-:Y:S01]  /*72f0*/  IMAD.MOV.U32 R64, RZ, RZ, R27 ;  /* 0x000000ffff407224 */ /* 0x000fe200078e001b */
[----:B------:R-:W-:Y:S02]  /*7300*/  FMNMX.FTZ R9, R158, R9, !PT ;  /* 0x000000099e097209 */ /* 0x000fe40007810000 */
[----:B------:R-:W-:Y:S02]  /*7310*/  FMNMX.FTZ R12, R151, R12, !PT ;  /* 0x0000000c970c7209 */ /* 0x000fe40007810000 */
[C---:B------:R-:W-:Y:S02]  /*7320*/  ISETP.GT.AND P0, PT, R0.reuse, 0x59, PT ;  /* 0x000000590000780c */ /* 0x040fe40003f04270 */
[----:B------:R-:W-:Y:S02]  /*7330*/  ISETP.GT.AND P1, PT, R181, 0x79, PT ;  /* 0x00000079b500780c */ /* 0x000fe40003f24270 */
[----:B------:R-:W-:Y:S02]  /*7340*/  FMNMX.FTZ R12, R251, R12, !PT ;  /* 0x0000000cfb0c7209 */ /* 0x000fe40007810000 */
[----:B------:R-:W-:Y:S02]  /*7350*/  FSEL R146, R51, -INF , P0 ;  /* 0xff80000033927808 */ /* 0x000fe40000000000 */
[----:B------:R-:W-:Y:S02]  /*7360*/  ISETP.GT.AND P0, PT, R0, 0x60, PT ;  /* 0x000000600000780c */ /* 0x000fe40003f04270 */
[----:B------:R-:W-:Y:S01]  /*7370*/  FSEL R183, R65, -INF , P1 ;  /* 0xff80000041b77808 */ /* 0x000fe20000800000 */
[----:B------:R-:W-:Y:S01]  /*7380*/  IMAD.MOV.U32 R65, RZ, RZ, R32 ;  /* 0x000000ffff417224 */ /* 0x000fe200078e0020 */
[----:B------:R-:W-:Y:S02]  /*7390*/  FMNMX.FTZ R9, R150, R9, !PT ;  /* 0x0000000996097209 */ /* 0x000fe40007810000 */
[----:B------:R-:W-:Y:S02]  /*73a0*/  FSEL R163, R54, -INF , P0 ;  /* 0xff80000036a37808 */ /* 0x000fe40000000000 */
[----:B------:R-:W-:Y:S02]  /*73b0*/  FMNMX.FTZ R8, R183, R12, !PT ;  /* 0x0000000cb7087209 */ /* 0x000fe40007810000 */
[----:B------:R-:W-:Y:S02]  /*73c0*/  ISETP.GT.AND P1, PT, R0, 0x61, PT ;  /* 0x000000610000780c */ /* 0x000fe40003f24270 */
[----:B------:R-:W-:Y:S02]  /*73d0*/  FMNMX.FTZ R10, R146, R9, !PT ;  /* 0x00000009920a7209 */ /* 0x000fe40007810000 */
[----:B------:R-:W-:Y:S01]  /*73e0*/  FSEL R161, R55, -INF , P1 ;  /* 0xff80000037a17808 */ /* 0x000fe20000800000 */
[----:B------:R-:W1:Y:S01]  /*73f0*/  SHFL.BFLY PT, R9, R8, 0x2, 0x1f ;  /* 0x0c401f0008097f89 */ /* 0x000e6200000e0000 */
[----:B------:R-:W-:Y:S02]  /*7400*/  ISETP.GT.AND P1, PT, R0, 0x68, PT ;  /* 0x000000680000780c */ /* 0x000fe40003f24270 */
[----:B------:R-:W-:Y:S02]  /*7410*/  FMNMX.FTZ R10, R163, R10, !PT ;  /* 0x0000000aa30a7209 */ /* 0x000fe40007810000 */
[----:B------:R-:W-:Y:S01]  /*7420*/  FSEL R159, R58, -INF , P1 ;  /* 0xff8000003a9f7808 */ /* 0x000fe20000800000 */
[----:B------:R-:W-:Y:S01]  /*7430*/  IMAD.MOV.U32 R58, RZ, RZ, R22 ;  /* 0x000000ffff3a7224 */ /* 0x000fe200078e0016 */
[----:B------:R-:W-:Y:S02]  /*7440*/  FMNMX.FTZ R10, R161, R10, !PT ;  /* 0x0000000aa10a7209 */ /* 0x000fe40007810000 */
[C---:B------:R-:W-:Y:S02]  /*7450*/  ISETP.GT.AND P0, PT, R0.reuse, 0x69, PT ;  /* 0x000000690000780c */ /* 0x040fe40003f04270 */
[----:B------:R-:W-:Y:S02]  /*7460*/  ISETP.GT.AND P1, PT, R0, 0x70, PT ;  /* 0x000000700000780c */ /* 0x000fe40003f24270 */
[----:B------:R-:W-:Y:S01]  /*7470*/  FSEL R153, R59, -INF , P0 ;  /* 0xff8000003b997808 */ /* 0x000fe20000000000 */
[----:B------:R-:W-:Y:S01]  /*7480*/  IMAD.MOV.U32 R59, RZ, RZ, R21 ;  /* 0x000000ffff3b7224 */ /* 0x000fe200078e0015 */
[----:B------:R-:W-:Y:S02]  /*7490*/  FMNMX.FTZ R10, R159, R10, !PT ;  /* 0x0000000a9f0a7209 */ /* 0x000fe40007810000 */
[----:B------:R-:W-:Y:S02]  /*74a0*/  FSEL R147, R62, -INF , P1 ;  /* 0xff8000003e937808 */ /* 0x000fe40000800000 */
[C---:B------:R-:W-:Y:S02]  /*74b0*/  ISETP.GT.AND P0, PT, R0.reuse, 0x71, PT ;  /* 0x000000710000780c */ /* 0x040fe40003f04270 */
[----:B------:R-:W-:Y:S02]  /*74c0*/  FMNMX.FTZ R10, R153, R10, !PT ;  /* 0x0000000a990a7209 */ /* 0x000fe40007810000 */
[----:B------:R-:W-:Y:S02]  /*74d0*/  FSEL R145, R63, -INF , P0 ;  /* 0xff8000003f917808 */ /* 0x000fe40000000000 */
[----:B------:R-:W-:Y:S02]  /*74e0*/  FMNMX.FTZ R10, R147, R10, !PT ;  /* 0x0000000a930a7209 */ /* 0x000fe40007810000 */
[C---:B------:R-:W-:Y:S02]  /*74f0*/  ISETP.GT.AND P1, PT, R0.reuse, 0x78, PT ;  /* 0x000000780000780c */ /* 0x040fe40003f24270 */
[----:B------:R-:W-:Y:S02]  /*7500*/  ISETP.GT.AND P0, PT, R0, 0x79, PT ;  /* 0x000000790000780c */ /* 0x000fe40003f04270 */
[----:B------:R-:W-:Y:S02]  /*7510*/  FMNMX.FTZ R0, R145, R10, !PT ;  /* 0x0000000a91007209 */ /* 0x000fe40007810000 */
[----:B------:R-:W-:Y:S01]  /*7520*/  FSEL R247, R66, -INF , P1 ;  /* 0xff80000042f77808 */ /* 0x000fe20000800000 */
[----:B------:R-:W-:Y:S01]  /*7530*/  IMAD.MOV.U32 R66, RZ, RZ, R33 ;  /* 0x000000ffff427224 */ /* 0x000fe200078e0021 */
[----:B------:R-:W-:Y:S01]  /*7540*/  FSEL R133, R67, -INF , P0 ;  /* 0xff80000043857808 */ /* 0x000fe20000000000 */
[----:B------:R-:W-:Y:S01]  /*7550*/  IMAD.MOV.U32 R67, RZ, RZ, R34 ;  /* 0x000000ffff437224 */ /* 0x000fe200078e0022 */
[----:B------:R-:W-:Y:S02]  /*7560*/  FMNMX.FTZ R0, R247, R0, !PT ;  /* 0x00000000f7007209 */ /* 0x000fe40007810000 */
[----:B-1----:R-:W-:Y:S02]  /*7570*/  FMNMX.FTZ R9, R8, R9, !PT ;  /* 0x0000000908097209 */ /* 0x002fe40007810000 */
[----:B------:R-:W-:Y:S02]  /*7580*/  FMNMX.FTZ R7, R133, R0, !PT ;  /* 0x0000000085077209 */ /* 0x000fe40007810000 */
[----:B------:R-:W-:Y:S01]  /*7590*/  PLOP3.LUT P2, PT, PT, PT, UP1, 0x80, 0x0 ;  /* 0x000000000000781c */ /* 0x000fe20003f4f018 */
[----:B------:R-:W1:Y:S08]  /*75a0*/  SHFL.BFLY PT, R0, R9, 0x1, 0x1f ;  /* 0x0c201f0009007f89 */ /* 0x000e7000000e0000 */
[----:B------:R-:W2:Y:S04]  /*75b0*/  SHFL.BFLY PT, R4, R7, 0x2, 0x1f ;  /* 0x0c401f0007047f89 */ /* 0x000ea800000e0000 */
[----:B------:R-:W-:Y:S04]  /*75c0*/  @P2 IADD3 R8, P6, R230, UR21, RZ ;  /* 0x00000015e6082c10 */ /* 0x000fe8000ffde0ff */
[----:B------:R-:W-:Y:S02]  /*75d0*/  @P2 LEA R10, P0, R8, c[0x0][0x1c8], 0x1 ;  /* 0x00007200080a2a11 */ /* 0x000fe400078008ff */
[----:B-1----:R-:W-:Y:S02]  /*75e0*/  FMNMX.FTZ R0, R9, R0, !PT ;  /* 0x0000000009007209 */ /* 0x002fe40007810000 */
[----:B------:R-:W-:Y:S02]  /*75f0*/  @P2 IADD3.X R9, R233, UR20, RZ, P6, !PT ;  /* 0x00000014e9092c10 */ /* 0x000fe4000b7fe4ff */
[C---:B------:R-:W-:Y:S01]  /*7600*/  FSETP.NEU.FTZ.AND P1, PT, R0.reuse, -INF , PT ;  /* 0xff8000000000780b */ /* 0x040fe20003f3d000 */
[----:B------:R-:W-:Y:S01]  /*7610*/  FMUL.FTZ R248, R0, c[0x0][0x2d0] ;  /* 0x0000b40000f87a20 */ /* 0x000fe20000410000 */
[----:B------:R-:W-:Y:S02]  /*7620*/  @P2 LEA.HI.X R11, R8, c[0x0][0x1cc], R9, 0x1, P0 ;  /* 0x00007300080b2a11 */ /* 0x000fe400000f0c09 */
[----:B------:R-:W-:Y:S01]  /*7630*/  @P2 IADD3 R8, P6, R243, UR21, RZ ;  /* 0x00000015f3082c10 */ /* 0x000fe2000ffde0ff */
[----:B------:R-:W-:Y:S01]  /*7640*/  @UP1 UIADD3 UR21, UP0, UR12, 0x80, URZ ;  /* 0x000000800c151890 */ /* 0x000fe2000ff1e03f */
[----:B--2---:R-:W-:Y:S01]  /*7650*/  FMNMX.FTZ R5, R7, R4, !PT ;  /* 0x0000000407057209 */ /* 0x004fe20007810000 */
[----:B------:R1:W-:Y:S01]  /*7660*/  @P2 LDGSTS.E.BYPASS.LTC128B.128 [R227+0x8100], [R10.64], !P5 ;  /* 0x081000000ae32fae */ /* 0x0003e2000e901d52 */
[----:B------:R-:W-:Y:S01]  /*7670*/  @P2 IADD3.X R9, R242, UR20, RZ, P6, !PT ;  /* 0x00000014f2092c10 */ /* 0x000fe2000b7fe4ff */
[----:B------:R-:W-:Y:S01]  /*7680*/  @UP1 UIADD3.X UR20, URZ, UR9, URZ, UP0, !UPT ;  /* 0x000000093f141290 */ /* 0x000fe200087fe43f */
[----:B------:R-:W-:Y:S01]  /*7690*/  @P2 LEA R12, P6, R8, c[0x0][0x1c8], 0x1 ;  /* 0x00007200080c2a11 */ /* 0x000fe200078c08ff */
[----:B------:R-:W-:Y:S01]  /*76a0*/  UISETP.GT.AND UP0, UPT, UR26, UR24, UPT ;  /* 0x000000181a00728c */ /* 0x000fe2000bf04270 */
[----:B------:R-:W-:Y:S02]  /*76b0*/  FSEL R248, R248, RZ, P1 ;  /* 0x000000fff8f87208 */ /* 0x000fe40000800000 */
[----:B------:R-:W-:Y:S01]  /*76c0*/  @P2 LEA.HI.X R13, R8, c[0x0][0x1cc], R9, 0x1, P6 ;  /* 0x00007300080d2a11 */ /* 0x000fe200030f0c09 */
[----:B------:R-:W2:Y:S01]  /*76d0*/  SHFL.BFLY PT, R4, R5, 0x1, 0x1f ;  /* 0x0c201f0005047f89 */ /* 0x000ea200000e0000 */
[----:B------:R-:W-:Y:S01]  /*76e0*/  @P2 IADD3 R14, P6, R10, UR22, RZ ;  /* 0x000000160a0e2c10 */ /* 0x000fe2000ffde0ff */
[--C-:B------:R-:W-:Y:S01]  /*76f0*/  FFMA.FTZ R134, R179, c[0x0][0x2d0], -R248.reuse ;  /* 0x0000b400b3867a23 */ /* 0x100fe200000108f8 */
[----:B------:R-:W-:Y:S01]  /*7700*/  UMOV UR26, UR25 ;  /* 0x00000019001a7c82 */ /* 0x000fe20008000000 */
[--C-:B------:R-:W-:Y:S01]  /*7710*/  FFMA.FTZ R179, R182, c[0x0][0x2d0], -R248.reuse ;  /* 0x0000b400b6b37a23 */ /* 0x100fe200000108f8 */
[----:B------:R-:W-:Y:S01]  /*7720*/  @P2 IADD3.X R15, R11, UR23, RZ, P6, !PT ;  /* 0x000000170b0f2c10 */ /* 0x000fe2000b7fe4ff */
[--C-:B------:R-:W-:Y:S01]  /*7730*/  FFMA.FTZ R181, R178, c[0x0][0x2d0], -R248.reuse ;  /* 0x0000b400b2b57a23 */ /* 0x100fe200000108f8 */
[----:B------:R-:W-:Y:S01]  /*7740*/  @P2 IADD3 R8, P6, R14, UR22, RZ ;  /* 0x000000160e082c10 */ /* 0x000fe2000ffde0ff */
[----:B------:R3:W-:Y:S01]  /*7750*/  @P2 LDGSTS.E.BYPASS.LTC128B.128 [R227+0xc100], [R12.64], !P4 ;  /* 0x0c1000000ce32fae */ /* 0x0007e2000e101d52 */
[--C-:B------:R-:W-:Y:S01]  /*7760*/  FFMA.FTZ R178, R180, c[0x0][0x2d0], -R248.reuse ;  /* 0x0000b400b4b27a23 */ /* 0x100fe200000108f8 */
[----:B------:R-:W-:Y:S01]  /*7770*/  MUFU.EX2 R134, R134 ;  /* 0x0000008600867308 */ /* 0x000fe20000000800 */
[----:B------:R-:W-:Y:S01]  /*7780*/  @P2 IADD3.X R9, R15, UR23, RZ, P6, !PT ;  /* 0x000000170f092c10 */ /* 0x000fe2000b7fe4ff */
[--C-:B------:R-:W-:Y:S01]  /*7790*/  FFMA.FTZ R246, R246, c[0x0][0x2d0], -R248.reuse ;  /* 0x0000b400f6f67a23 */ /* 0x100fe200000108f8 */
[----:B------:R-:W-:Y:S01]  /*77a0*/  @P2 IADD3 R18, P6, R14, UR21, RZ ;  /* 0x000000150e122c10 */ /* 0x000fe2000ffde0ff */
[--C-:B------:R-:W-:Y:S02]  /*77b0*/  FFMA.FTZ R249, R249, c[0x0][0x2d0], -R248.reuse ;  /* 0x0000b400f9f97a23 */ /* 0x100fe400000108f8 */
[----:B------:R3:W-:Y:S01]  /*77c0*/  @P2 LDGSTS.E.BYPASS.LTC128B.128 [R227+0x9100], [R14.64], !P5 ;  /* 0x091000000ee32fae */ /* 0x0007e2000e901d52 */
[----:B------:R-:W-:Y:S01]  /*77d0*/  @P2 IADD3.X R19, R15, UR20, RZ, P6, !PT ;  /* 0x000000140f132c10 */ /* 0x000fe2000b7fe4ff */
[----:B------:R-:W-:Y:S01]  /*77e0*/  FFMA.FTZ R251, R251, c[0x0][0x2d0], -R248 ;  /* 0x0000b400fbfb7a23 */ /* 0x000fe200000108f8 */
[----:B-1----:R-:W-:Y:S01]  /*77f0*/  @P2 IADD3 R10, P6, R8, UR22, RZ ;  /* 0x00000016080a2c10 */ /* 0x002fe2000ffde0ff */
[----:B------:R-:W1:Y:S03]  /*7800*/  MUFU.EX2 R181, R181 ;  /* 0x000000b500b57308 */ /* 0x000e660000000800 */
[----:B------:R-:W-:Y:S01]  /*7810*/  @P2 IADD3.X R11, R9, UR23, RZ, P6, !PT ;  /* 0x00000017090b2c10 */ /* 0x000fe2000b7fe4ff */
[----:B------:R3:W-:Y:S01]  /*7820*/  @P2 LDGSTS.E.BYPASS.LTC128B.128 [R227+0xd100], [R14.64+0x80], !P4 ;  /* 0x0d1000800ee32fae */ /* 0x0007e2000e101d52 */
[----:B--2---:R-:W-:Y:S02]  /*7830*/  FMNMX.FTZ R132, R5, R4, !PT ;  /* 0x0000000405847209 */ /* 0x004fe40007810000 */
[----:B------:R-:W-:Y:S02]  /*7840*/  FSEL R4, R0, RZ, P1 ;  /* 0x000000ff00047208 */ /* 0x000fe40000800000 */
[----:B------:R-:W-:Y:S01]  /*7850*/  @P2 IADD3 R16, P1, R8, UR21, RZ ;  /* 0x0000001508102c10 */ /* 0x000fe2000ff3e0ff */
[C---:B------:R-:W-:Y:S01]  /*7860*/  FMUL.FTZ R182, R132.reuse, c[0x0][0x2d0] ;  /* 0x0000b40084b67a20 */ /* 0x040fe20000410000 */
[----:B------:R-:W-:Y:S01]  /*7870*/  FSETP.NEU.FTZ.AND P0, PT, R132, -INF , PT ;  /* 0xff8000008400780b */ /* 0x000fe20003f1d000 */
[----:B------:R2:W-:Y:S01]  /*7880*/  @P2 LDGSTS.E.BYPASS.LTC128B.128 [R227+0xa100], [R8.64], !P5 ;  /* 0x0a10000008e32fae */ /* 0x0005e2000e901d52 */
[----:B------:R-:W-:Y:S01]  /*7890*/  @P2 IADD3.X R17, R9, UR20, RZ, P1, !PT ;  /* 0x0000001409112c10 */ /* 0x000fe20008ffe4ff */
[----:B------:R-:W-:Y:S01]  /*78a0*/  FADD.FTZ R4, -R4, R3 ;  /* 0x0000000304047221 */ /* 0x000fe20000010100 */
[----:B------:R-:W-:Y:S01]  /*78b0*/  FSEL R5, R132, RZ, P0 ;  /* 0x000000ff84057208 */ /* 0x000fe20000000000 */
[----:B------:R-:W-:Y:S01]  /*78c0*/  MUFU.EX2 R179, R179 ;  /* 0x000000b300b37308 */ /* 0x000fe20000000800 */
[----:B------:R-:W-:Y:S01]  /*78d0*/  FSEL R182, R182, RZ, P0 ;  /* 0x000000ffb6b67208 */ /* 0x000fe20000000000 */
[----:B------:R-:W-:Y:S01]  /*78e0*/  FMUL.FTZ R3, R4, c[0x0][0x2d0] ;  /* 0x0000b40004037a20 */ /* 0x000fe20000410000 */
[----:B------:R-:W-:Y:S01]  /*78f0*/  PLOP3.LUT P0, PT, PT, PT, UP0, 0x80, 0x0 ;  /* 0x000000000000781c */ /* 0x000fe20003f0f008 */
[----:B------:R4:W-:Y:S01]  /*7900*/  @P2 LDGSTS.E.BYPASS.LTC128B.128 [R227+0xe100], [R18.64], !P4 ;  /* 0x0e10000012e32fae */ /* 0x0009e2000e101d52 */
[----:B------:R-:W-:Y:S02]  /*7910*/  FADD.FTZ R5, -R5, R2 ;  /* 0x0000000205057221 */ /* 0x000fe40000010100 */
[--C-:B------:R-:W-:Y:S01]  /*7920*/  FFMA.FTZ R180, R176, c[0x0][0x2d0], -R182.reuse ;  /* 0x0000b400b0b47a23 */ /* 0x100fe200000108b6 */
[----:B-1----:R-:W-:Y:S01]  /*7930*/  F2FP.PACK_AB R136, R134, R181 ;  /* 0x000000b58688723e */ /* 0x002fe200000000ff */
[--C-:B------:R-:W-:Y:S01]  /*7940*/  FFMA.FTZ R176, R23, c[0x0][0x2d0], -R182.reuse ;  /* 0x0000b40017b07a23 */ /* 0x100fe200000108b6 */
[----:B------:R-:W1:Y:S01]  /*7950*/  MUFU.EX2 R3, R3 ;  /* 0x0000000300037308 */ /* 0x000e620000000800 */
[--C-:B------:R-:W-:Y:S01]  /*7960*/  FFMA.FTZ R177, R177, c[0x0][0x2d0], -R182.reuse ;  /* 0x0000b400b1b17a23 */ /* 0x100fe200000108b6 */
[----:B------:R5:W-:Y:S01]  /*7970*/  @P2 LDGSTS.E.BYPASS.LTC128B.128 [R227+0xb100], [R10.64], !P5 ;  /* 0x0b1000000ae32fae */ /* 0x000be2000e901d52 */
[--C-:B------:R-:W-:Y:S02]  /*7980*/  FFMA.FTZ R135, R6, c[0x0][0x2d0], -R182.reuse ;  /* 0x0000b40006877a23 */ /* 0x100fe400000108b6 */
[----:B------:R-:W-:Y:S02]  /*7990*/  FMUL.FTZ R2, R5, c[0x0][0x2d0] ;  /* 0x0000b40005027a20 */ /* 0x000fe40000410000 */
[--C-:B------:R-:W-:Y:S02]  /*79a0*/  FFMA.FTZ R250, R250, c[0x0][0x2d0], -R182.reuse ;  /* 0x0000b400fafa7a23 */ /* 0x100fe400000108b6 */
[----:B------:R-:W-:Y:S01]  /*79b0*/  FFMA.FTZ R252, R252, c[0x0][0x2d0], -R182 ;  /* 0x0000b400fcfc7a23 */ /* 0x000fe200000108b6 */
[----:B------:R4:W-:Y:S01]  /*79c0*/  @P2 LDGSTS.E.BYPASS.LTC128B.128 [R227+0xf100], [R16.64], !P4 ;  /* 0x0f10000010e32fae */ /* 0x0009e2000e101d52 */
[----:B------:R-:W5:Y:S07]  /*79d0*/  MUFU.EX2 R2, R2 ;  /* 0x0000000200027308 */ /* 0x000f6e0000000800 */
[----:B---3--:R-:W3:Y:S03]  /*79e0*/  LDSM.16.MT88.4 R12, [R224+0x100] ;  /* 0x00010000e00c783b */ /* 0x008ee60000004200 */
[----:B------:R-:W-:Y:S01]  /*79f0*/  MUFU.EX2 R180, R180 ;  /* 0x000000b400b47308 */ /* 0x000fe20000000800 */
[C---:B-1----:R-:W-:Y:S04]  /*7a00*/  FMUL.FTZ R4, R3.reuse, R128 ;  /* 0x0000008003047220 */ /* 0x042fe80000410000 */
[----:B------:R-:W1:Y:S01]  /*7a10*/  LDSM.16.MT88.4 R20, [R222+0x100] ;  /* 0x00010000de14783b */ /* 0x000e620000004200 */
[C---:B------:R-:W-:Y:S02]  /*7a20*/  FMUL.FTZ R5, R3.reuse, R129 ;  /* 0x0000008103057220 */ /* 0x040fe40000410000 */
[C---:B--2---:R-:W-:Y:S02]  /*7a30*/  FMUL.FTZ R8, R3.reuse, R124 ;  /* 0x0000007c03087220 */ /* 0x044fe40000410000 */
[----:B------:R-:W2:Y:S01]  /*7a40*/  MUFU.EX2 R177, R177 ;  /* 0x000000b100b17308 */ /* 0x000ea20000000800 */
[C---:B------:R-:W-:Y:S02]  /*7a50*/  FMUL.FTZ R9, R3.reuse, R125 ;  /* 0x0000007d03097220 */ /* 0x040fe40000410000 */
[----:B------:R-:W1:Y:S01]  /*7a60*/  LDSM.16.MT88.4 R28, [R221+0x100] ;  /* 0x00010000dd1c783b */ /* 0x000e620000004200 */
[C---:B-----5:R-:W-:Y:S02]  /*7a70*/  FMUL.FTZ R6, R2.reuse, R130 ;  /* 0x0000008202067220 */ /* 0x060fe40000410000 */
[C---:B------:R-:W-:Y:S02]  /*7a80*/  FMUL.FTZ R7, R2.reuse, R131 ;  /* 0x0000008302077220 */ /* 0x040fe40000410000 */
[C---:B------:R-:W-:Y:S01]  /*7a90*/  FMUL.FTZ R10, R2.reuse, R126 ;  /* 0x0000007e020a7220 */ /* 0x040fe20000410000 */
[----:B------:R-:W-:Y:S01]  /*7aa0*/  MOV R126, R44 ;  /* 0x0000002c007e7202 */ /* 0x000fe20000000f00 */
[----:B------:R-:W-:Y:S01]  /*7ab0*/  MUFU.EX2 R176, R176 ;  /* 0x000000b000b07308 */ /* 0x000fe20000000800 */
[C---:B------:R-:W-:Y:S01]  /*7ac0*/  FMUL.FTZ R11, R2.reuse, R127 ;  /* 0x0000007f020b7220 */ /* 0x040fe20000410000 */
[----:B------:R-:W-:Y:S01]  /*7ad0*/  LDSM.16.MT88.4 R52, [R222+0x4100] ;  /* 0x00410000de34783b */ /* 0x000fe20000004200 */
[C---:B----4-:R-:W-:Y:S02]  /*7ae0*/  FMUL.FTZ R16, R3.reuse, R72 ;  /* 0x0000004803107220 */ /* 0x050fe40000410000 */
[----:B------:R-:W-:Y:S02]  /*7af0*/  FMUL.FTZ R17, R3, R73 ;  /* 0x0000004903117220 */ /* 0x000fe40000410000 */
[C---:B------:R-:W-:Y:S02]  /*7b00*/  FMUL.FTZ R18, R2.reuse, R74 ;  /* 0x0000004a02127220 */ /* 0x040fe40000410000 */
[C---:B------:R-:W-:Y:S01]  /*7b10*/  FMUL.FTZ R19, R2.reuse, R75 ;  /* 0x0000004b02137220 */ /* 0x040fe20000410000 */
[----:B------:R-:W4:Y:S01]  /*7b20*/  MUFU.EX2 R135, R135 ;  /* 0x0000008700877308 */ /* 0x000f220000000800 */
[----:B------:R-:W-:Y:S01]  /*7b30*/  IMAD.MOV.U32 R124, RZ, RZ, R38 ;  /* 0x000000ffff7c7224 */ /* 0x000fe200078e0026 */
[----:B------:R-:W-:Y:S01]  /*7b40*/  LDSM.16.MT88.4 R60, [R221+0x4100] ;  /* 0x00410000dd3c783b */ /* 0x000fe20000004200 */
[----:B------:R-:W-:Y:S01]  /*7b50*/  IMAD.MOV.U32 R127, RZ, RZ, R37 ;  /* 0x000000ffff7f7224 */ /* 0x000fe200078e0025 */
[----:B--2---:R-:W-:Y:S01]  /*7b60*/  F2FP.PACK_AB R137, R177, R180 ;  /* 0x000000b4b189723e */ /* 0x004fe200000000ff */
[----:B------:R-:W-:Y:S02]  /*7b70*/  IMAD.MOV.U32 R128, RZ, RZ, R36 ;  /* 0x000000ffff807224 */ /* 0x000fe400078e0024 */
[----:B------:R-:W-:Y:S02]  /*7b80*/  IMAD.MOV.U32 R72, RZ, RZ, R49 ;  /* 0x000000ffff487224 */ /* 0x000fe400078e0031 */
[----:B------:R-:W-:Y:S01]  /*7b90*/  IMAD.MOV.U32 R73, RZ, RZ, R48 ;  /* 0x000000ffff497224 */ /* 0x000fe200078e0030 */
[----:B------:R-:W2:Y:S01]  /*7ba0*/  MUFU.EX2 R178, R178 ;  /* 0x000000b200b27308 */ /* 0x000ea20000000800 */
[----:B------:R-:W5:Y:S01]  /*7bb0*/  LDSM.16.MT88.4 R36, [R220+0x100] ;  /* 0x00010000dc24783b */ /* 0x000f620000004200 */
[----:B------:R-:W-:Y:S02]  /*7bc0*/  FMUL.FTZ R27, R2, R83 ;  /* 0x00000053021b7220 */ /* 0x000fe40000410000 */
[----:B------:R-:W-:Y:S02]  /*7bd0*/  IMAD.MOV.U32 R48, RZ, RZ, R25 ;  /* 0x000000ffff307224 */ /* 0x000fe400078e0019 */
[C---:B------:R-:W-:Y:S02]  /*7be0*/  FMUL.FTZ R25, R3.reuse, R81 ;  /* 0x0000005103197220 */ /* 0x040fe40000410000 */
[----:B------:R-:W-:Y:S01]  /*7bf0*/  IMAD.MOV.U32 R49, RZ, RZ, R24 ;  /* 0x000000ffff317224 */ /* 0x000fe200078e0018 */
[----:B------:R-:W0:Y:S01]  /*7c00*/  LDGDEPBAR ;  /* 0x00000000000079af */ /* 0x000e220000000000 */
[----:B------:R-:W-:Y:S01]  /*7c10*/  FMUL.FTZ R24, R3, R80 ;  /* 0x0000005003187220 */ /* 0x000fe20000410000 */
[----:B------:R-:W-:Y:S01]  /*7c20*/  MUFU.EX2 R246, R246 ;  /* 0x000000f600f67308 */ /* 0x000fe20000000800 */
[----:B------:R-:W-:Y:S01]  /*7c30*/  IMAD.MOV.U32 R125, RZ, RZ, R47 ;  /* 0x000000ffff7d7224 */ /* 0x000fe200078e002f */
[----:B----4-:R-:W-:Y:S01]  /*7c40*/  F2FP.PACK_AB R139, R135, R176 ;  /* 0x000000b0878b723e */ /* 0x010fe200000000ff */
[----:B------:R-:W-:Y:S02]  /*7c50*/  IMAD.MOV.U32 R74, RZ, RZ, R46 ;  /* 0x000000ffff4a7224 */ /* 0x000fe400078e002e */
[----:B------:R-:W-:Y:S02]  /*7c60*/  IMAD.MOV.U32 R129, RZ, RZ, R45 ;  /* 0x000000ffff817224 */ /* 0x000fe400078e002d */
[----:B------:R-:W4:Y:S01]  /*7c70*/  LDSM.16.MT88.4 R44, [R224+0x4100] ;  /* 0x00410000e02c783b */ /* 0x000f220000004200 */
[C---:B------:R-:W-:Y:S02]  /*7c80*/  FMUL.FTZ R32, R3.reuse, R88 ;  /* 0x0000005803207220 */ /* 0x040fe40000410000 */
[----:B------:R-:W1:Y:S01]  /*7c90*/  MUFU.EX2 R249, R249 ;  /* 0x000000f900f97308 */ /* 0x000e620000000800 */
[C---:B------:R-:W-:Y:S01]  /*7ca0*/  FMUL.FTZ R33, R3.reuse, R89 ;  /* 0x0000005903217220 */ /* 0x040fe20000410000 */
[----:B--2---:R-:W-:Y:S01]  /*7cb0*/  F2FP.PACK_AB R138, R178, R179 ;  /* 0x000000b3b28a723e */ /* 0x004fe200000000ff */
[----:B------:R-:W-:Y:S02]  /*7cc0*/  IMAD.MOV.U32 R75, RZ, RZ, R43 ;  /* 0x000000ffff4b7224 */ /* 0x000fe400078e002b */
[----:B------:R-:W-:Y:S02]  /*7cd0*/  IMAD.MOV.U32 R81, RZ, RZ, R74 ;  /* 0x000000ffff517224 */ /* 0x000fe400078e004a */
[----:B------:R-:W-:Y:S02]  /*7ce0*/  IMAD.MOV.U32 R80, RZ, RZ, R73 ;  /* 0x000000ffff507224 */ /* 0x000fe400078e0049 */
[C---:B---3--:R-:W-:Y:S01]  /*7cf0*/  HMMA.16816.F32 R4, R136.reuse, R12, R4 ;  /* 0x0000000c8804723c */ /* 0x048fe20000001804 */
[----:B------:R-:W-:Y:S04]  /*7d00*/  MUFU.EX2 R250, R250 ;  /* 0x000000fa00fa7308 */ /* 0x000fe80000000800 */
[C---:B------:R-:W-:Y:S02]  /*7d10*/  FMUL.FTZ R34, R2.reuse, R90 ;  /* 0x0000005a02227220 */ /* 0x040fe40000410000 */
[C---:B------:R-:W-:Y:S01]  /*7d20*/  FMUL.FTZ R12, R3.reuse, R68 ;  /* 0x00000044030c7220 */ /* 0x040fe20000410000 */
[C---:B------:R-:W-:Y:S03]  /*7d30*/  HMMA.16816.F32 R8, R136.reuse, R14, R8 ;  /* 0x0000000e8808723c */ /* 0x040fe60000001808 */
[----:B------:R-:W2:Y:S01]  /*7d40*/  MUFU.EX2 R252, R252 ;  /* 0x000000fc00fc7308 */ /* 0x000ea20000000800 */
[C---:B------:R-:W-:Y:S02]  /*7d50*/  FMUL.FTZ R13, R3.reuse, R69 ;  /* 0x00000045030d7220 */ /* 0x040fe40000410000 */
[----:B------:R-:W-:Y:S02]  /*7d60*/  IMAD.MOV.U32 R131, RZ, RZ, R42 ;  /* 0x000000ffff837224 */ /* 0x000fe400078e002a */
[C---:B------:R-:W-:Y:S04]  /*7d70*/  FMUL.FTZ R14, R2.reuse, R70 ;  /* 0x00000046020e7220 */ /* 0x040fe80000410000 */
[C---:B------:R-:W-:Y:S01]  /*7d80*/  FMUL.FTZ R15, R2.reuse, R71 ;  /* 0x00000047020f7220 */ /* 0x040fe20000410000 */
[----:B------:R-:W-:Y:S01]  /*7d90*/  MUFU.EX2 R251, R251 ;  /* 0x000000fb00fb7308 */ /* 0x000fe20000000800 */
[----:B------:R-:W3:Y:S01]  /*7da0*/  LDSM.16.MT88.4 R68, [R220+0x4100] ;  /* 0x00410000dc44783b */ /* 0x000ee20000004200 */
[----:B------:R-:W-:Y:S02]  /*7db0*/  IMAD.MOV.U32 R130, RZ, RZ, R41 ;  /* 0x000000ffff827224 */ /* 0x000fe400078e0029 */
[C---:B------:R-:W-:Y:S02]  /*7dc0*/  FMUL.FTZ R42, R2.reuse, R98 ;  /* 0x00000062022a7220 */ /* 0x040fe40000410000 */
[C---:B-1----:R-:W-:Y:S03]  /*7dd0*/  HMMA.16816.F32 R12, R136.reuse, R20, R12 ;  /* 0x00000014880c723c */ /* 0x042fe6000000180c */
[C---:B------:R-:W-:Y:S02]  /*7de0*/  FMUL.FTZ R43, R2.reuse, R99 ;  /* 0x00000063022b7220 */ /* 0x040fe40000410000 */
[----:B------:R-:W-:Y:S02]  /*7df0*/  IMAD.MOV.U32 R99, RZ, RZ, R80 ;  /* 0x000000ffff637224 */ /* 0x000fe400078e0050 */
[C---:B------:R-:W-:Y:S01]  /*7e00*/  FMUL.FTZ R50, R2.reuse, R106 ;  /* 0x0000006a02327220 */ /* 0x040fe20000410000 */
[C---:B------:R-:W-:Y:S04]  /*7e10*/  HMMA.16816.F32 R16, R136.reuse, R22, R16 ;  /* 0x000000168810723c */ /* 0x040fe80000001810 */
[C---:B------:R-:W-:Y:S02]  /*7e20*/  FMUL.FTZ R20, R3.reuse, R76 ;  /* 0x0000004c03147220 */ /* 0x040fe40000410000 */
[----:B------:R-:W-:Y:S02]  /*7e30*/  FMUL.FTZ R21, R3, R77 ;  /* 0x0000004d03157220 */ /* 0x000fe40000410000 */
[C---:B------:R-:W-:Y:S04]  /*7e40*/  FMUL.FTZ R22, R2.reuse, R78 ;  /* 0x0000004e02167220 */ /* 0x040fe80000410000 */
[C---:B------:R-:W-:Y:S02]  /*7e50*/  FMUL.FTZ R23, R2.reuse, R79 ;  /* 0x0000004f02177220 */ /* 0x040fe40000410000 */
[----:B------:R-:W-:Y:S02]  /*7e60*/  IMAD.MOV.U32 R79, RZ, RZ, R72 ;  /* 0x000000ffff4f7224 */ /* 0x000fe400078e0048 */
[----:B------:R-:W-:Y:S02]  /*7e70*/  FFMA.FTZ R106, R145, c[0x0][0x2d0], -R182 ;  /* 0x0000b400916a7a23 */ /* 0x000fe400000108b6 */
[----:B------:R-:W-:Y:S01]  /*7e80*/  IMAD.MOV.U32 R88, RZ, RZ, R79 ;  /* 0x000000ffff587224 */ /* 0x000fe200078e004f */
[C---:B------:R-:W-:Y:S01]  /*7e90*/  HMMA.16816.F32 R20, R136.reuse, R28, R20 ;  /* 0x0000001c8814723c */ /* 0x040fe20000001814 */
[----:B------:R-:W-:Y:S02]  /*7ea0*/  MUFU.EX2 R145, R106 ;  /* 0x0000006a00917308 */ /* 0x000fe40000000800 */
[----:B------:R-:W-:Y:S02]  /*7eb0*/  IMAD.MOV.U32 R78, RZ, RZ, R26 ;  /* 0x000000ffff4e7224 */ /* 0x000fe400078e001a */
[C---:B------:R-:W-:Y:S01]  /*7ec0*/  FMUL.FTZ R26, R2.reuse, R82 ;  /* 0x00000052021a7220 */ /* 0x040fe20000410000 */
[----:B------:R-:W-:Y:S01]  /*7ed0*/  MOV R82, R75 ;  /* 0x0000004b00527202 */ /* 0x000fe20000000f00 */
[C---:B------:R-:W-:Y:S01]  /*7ee0*/  FMUL.FTZ R29, R3.reuse, R85 ;  /* 0x00000055031d7220 */ /* 0x040fe20000410000 */
[----:B------:R-:W1:Y:S01]  /*7ef0*/  LDSM.16.MT88.4 R72, [R224+0x900] ;  /* 0x00090000e048783b */ /* 0x000e620000004200 */
[C---:B------:R-:W-:Y:S03]  /*7f00*/  FMUL.FTZ R28, R3.reuse, R84 ;  /* 0x00000054031c7220 */ /* 0x040fe60000410000 */
[C---:B------:R-:W-:Y:S03]  /*7f10*/  HMMA.16816.F32 R24, R136.reuse, R30, R24 ;  /* 0x0000001e8818723c */ /* 0x040fe60000001818 */
[----:B------:R-:W-:Y:S02]  /*7f20*/  IMAD.MOV.U32 R77, RZ, RZ, R35 ;  /* 0x000000ffff4d7224 */ /* 0x000fe400078e0023 */
[C---:B------:R-:W-:Y:S02]  /*7f30*/  FMUL.FTZ R35, R2.reuse, R91 ;  /* 0x0000005b02237220 */ /* 0x040fe40000410000 */
[C---:B------:R-:W-:Y:S02]  /*7f40*/  FMUL.FTZ R30, R2.reuse, R86 ;  /* 0x00000056021e7220 */ /* 0x040fe40000410000 */
[C---:B------:R-:W-:Y:S03]  /*7f50*/  FMUL.FTZ R31, R2.reuse, R87 ;  /* 0x00000057021f7220 */ /* 0x040fe60000410000 */
[----:B------:R-:W-:Y:S02]  /*7f60*/  IMAD.MOV.U32 R84, RZ, RZ, R77 ;  /* 0x000000ffff547224 */ /* 0x000fe400078e004d */
[----:B------:R-:W-:Y:S02]  /*7f70*/  IMAD.MOV.U32 R77, RZ, RZ, R124 ;  /* 0x000000ffff4d7224 */ /* 0x000fe400078e007c */
[C---:B-----5:R-:W-:Y:S03]  /*7f80*/  HMMA.16816.F32 R28, R136.reuse, R36, R28 ;  /* 0x00000024881c723c */ /* 0x060fe6000000181c */
[----:B------:R-:W-:Y:S02]  /*7f90*/  IMAD.MOV.U32 R124, RZ, RZ, R57 ;  /* 0x000000ffff7c7224 */ /* 0x000fe400078e0039 */
[----:B------:R-:W-:Y:S02]  /*7fa0*/  IMAD.MOV.U32 R98, RZ, RZ, R77 ;  /* 0x000000ffff627224 */ /* 0x000fe400078e004d */
[----:B------:R-:W-:Y:S01]  /*7fb0*/  IMAD.MOV.U32 R90, RZ, RZ, R82 ;  /* 0x000000ffff5a7224 */ /* 0x000fe200078e0052 */
[C---:B------:R-:W-:Y:S04]  /*7fc0*/  HMMA.16816.F32 R32, R136.reuse, R38, R32 ;  /* 0x000000268820723c */ /* 0x040fe80000001820 */
[C---:B------:R-:W-:Y:S02]  /*7fd0*/  FMUL.FTZ R36, R3.reuse, R92 ;  /* 0x0000005c03247220 */ /* 0x040fe40000410000 */
[C---:B------:R-:W-:Y:S02]  /*7fe0*/  FMUL.FTZ R37, R3.reuse, R93 ;  /* 0x0000005d03257220 */ /* 0x040fe40000410000 */
[C---:B------:R-:W-:Y:S04]  /*7ff0*/  FMUL.FTZ R38, R2.reuse, R94 ;  /* 0x0000005e02267220 */ /* 0x040fe80000410000 */
[C---:B------:R-:W-:Y:S02]  /*8000*/  FMUL.FTZ R39, R2.reuse, R95 ;  /* 0x0000005f02277220 */ /* 0x040fe40000410000 */
[----:B------:R-:W-:Y:S02]  /*8010*/  IMAD.MOV.U32 R95, RZ, RZ, R67 ;  /* 0x000000ffff5f7224 */ /* 0x000fe400078e0043 */
[----:B------:R-:W-:Y:S02]  /*8020*/  IMAD.MOV.U32 R91, RZ, RZ, R81 ;  /* 0x000000ffff5b7224 */ /* 0x000fe400078e0051 */
[----:B------:R-:W-:Y:S01]  /*8030*/  IMAD.MOV.U32 R76, RZ, RZ, R40 ;  /* 0x000000ffff4c7224 */ /* 0x000fe200078e0028 */
[C---:B----4-:R-:W-:Y:S03]  /*8040*/  HMMA.16816.F32 R36, R136.reuse, R44, R36 ;  /* 0x0000002c8824723c */ /* 0x050fe60000001824 */
[C---:B------:R-:W-:Y:S02]  /*8050*/  FMUL.FTZ R40, R3.reuse, R96 ;  /* 0x0000006003287220 */ /* 0x040fe40000410000 */
[C---:B------:R-:W-:Y:S02]  /*8060*/  FMUL.FTZ R41, R3.reuse, R97 ;  /* 0x0000006103297220 */ /* 0x040fe40000410000 */
[----:B------:R-:W-:Y:S02]  /*8070*/  IMAD.MOV.U32 R83, RZ, RZ, R76 ;  /* 0x000000ffff537224 */ /* 0x000fe400078e004c */
[----:B------:R-:W-:Y:S03]  /*8080*/  IMAD.MOV.U32 R76, RZ, RZ, R59 ;  /* 0x000000ffff4c7224 */ /* 0x000fe600078e003b */
[C---:B------:R-:W-:Y:S03]  /*8090*/  HMMA.16816.F32 R40, R136.reuse, R46, R40 ;  /* 0x0000002e8828723c */ /* 0x040fe60000001828 */
[C---:B------:R-:W-:Y:S01]  /*80a0*/  FMUL.FTZ R44, R3.reuse, R100 ;  /* 0x00000064032c7220 */ /* 0x040fe20000410000 */
[----:B------:R-:W-:Y:S01]  /*80b0*/  MOV R94, R76 ;  /* 0x0000004c005e7202 */ /* 0x000fe20000000f00 */
[C---:B------:R-:W-:Y:S02]  /*80c0*/  FMUL.FTZ R45, R3.reuse, R101 ;  /* 0x00000065032d7220 */ /* 0x040fe40000410000 */
[C---:B------:R-:W-:Y:S02]  /*80d0*/  FMUL.FTZ R46, R2.reuse, R102 ;  /* 0x00000066022e7220 */ /* 0x040fe40000410000 */
[----:B------:R-:W-:Y:S03]  /*80e0*/  FMUL.FTZ R47, R2, R103 ;  /* 0x00000067022f7220 */ /* 0x000fe60000410000 */
[----:B------:R-:W-:Y:S02]  /*80f0*/  FFMA.FTZ R103, R84, c[0x0][0x2d0], -R182 ;  /* 0x0000b40054677a23 */ /* 0x000fe400000108b6 */
[----:B------:R-:W-:Y:S01]  /*8100*/  LDSM.16.MT88.4 R84, [R220+0x900] ;  /* 0x00090000dc54783b */ /* 0x000fe20000004200 */
[----:B------:R-:W-:Y:S01]  /*8110*/  IMAD.MOV.U32 R89, RZ, RZ, R83 ;  /* 0x000000ffff597224 */ /* 0x000fe200078e0053 */
[C---:B------:R-:W-:Y:S02]  /*8120*/  HMMA.16816.F32 R44, R136.reuse, R52, R44 ;  /* 0x00000034882c723c */ /* 0x040fe4000000182c */
[----:B------:R-:W-:Y:S01]  /*8130*/  MUFU.EX2 R103, R103 ;  /* 0x0000006700677308 */ /* 0x000fe20000000800 */
[----:B------:R-:W-:Y:S02]  /*8140*/  FMUL.FTZ R51, R2, R107 ;  /* 0x0000006b02337220 */ /* 0x000fe40000410000 */
[----:B------:R-:W-:Y:S01]  /*8150*/  IMAD.MOV.U32 R56, RZ, RZ, R48 ;  /* 0x000000ffff387224 */ /* 0x000fe200078e0030 */
[----:B------:R-:W-:Y:S01]  /*8160*/  LDSM.16.MT88.4 R80, [R221+0x900] ;  /* 0x00090000dd50783b */ /* 0x000fe20000004200 */
[----:B------:R-:W-:Y:S02]  /*8170*/  FMUL.FTZ R48, R3, R104 ;  /* 0x0000006803307220 */ /* 0x000fe40000410000 */
[--C-:B------:R-:W-:Y:S03]  /*8180*/  FFMA.FTZ R100, R49, c[0x0][0x2d0], -R248.reuse ;  /* 0x0000b40031647a23 */ /* 0x100fe600000108f8 */
[C---:B------:R-:W-:Y:S02]  /*8190*/  FMUL.FTZ R49, R3.reuse, R105 ;  /* 0x0000006903317220 */ /* 0x040fe40000410000 */
[C---:B------:R-:W-:Y:S01]  /*81a0*/  FMUL.FTZ R52, R3.reuse, R120 ;  /* 0x0000007803347220 */ /* 0x040fe20000410000 */
[----:B------:R-:W-:Y:S01]  /*81b0*/  MUFU.EX2 R100, R100 ;  /* 0x0000006400647308 */ /* 0x000fe20000000800 */
[C---:B------:R-:W-:Y:S02]  /*81c0*/  FMUL.FTZ R53, R3.reuse, R121 ;  /* 0x0000007903357220 */ /* 0x040fe40000410000 */
[----:B------:R-:W-:Y:S01]  /*81d0*/  FFMA.FTZ R101, R78, c[0x0][0x2d0], -R248 ;  /* 0x0000b4004e657a23 */ /* 0x000fe200000108f8 */
[C---:B------:R-:W-:Y:S03]  /*81e0*/  HMMA.16816.F32 R48, R136.reuse, R54, R48 ;  /* 0x000000368830723c */ /* 0x040fe60000001830 */
[----:B------:R-:W-:Y:S02]  /*81f0*/  IMAD.MOV.U32 R78, RZ, RZ, R127 ;  /* 0x000000ffff4e7224 */ /* 0x000fe400078e007f */
[----:B------:R-:W-:Y:S01]  /*8200*/  IMAD.MOV.U32 R127, RZ, RZ, R58 ;  /* 0x000000ffff7f7224 */ /* 0x000fe200078e003a */
[----:B------:R-:W4:Y:S01]  /*8210*/  MUFU.EX2 R101, R101 ;  /* 0x0000006500657308 */ /* 0x000f220000000800 */
[C---:B------:R-:W-:Y:S02]  /*8220*/  FMUL.FTZ R54, R2.reuse, R122 ;  /* 0x0000007a02367220 */ /* 0x040fe40000410000 */
[----:B------:R-:W-:Y:S03]  /*8230*/  FMUL.FTZ R55, R2, R123 ;  /* 0x0000007b02377220 */ /* 0x000fe60000410000 */
[----:B------:R-:W-:Y:S02]  /*8240*/  IMAD.MOV.U32 R92, RZ, RZ, R78 ;  /* 0x000000ffff5c7224 */ /* 0x000fe400078e004e */
[----:B------:R-:W5:Y:S01]  /*8250*/  LDSM.16.MT88.4 R76, [R222+0x900] ;  /* 0x00090000de4c783b */ /* 0x000f620000004200 */
[----:B------:R-:W-:Y:S01]  /*8260*/  FFMA.FTZ R123, R126, c[0x0][0x2d0], -R248 ;  /* 0x0000b4007e7b7a23 */ /* 0x000fe200000108f8 */
[C---:B------:R-:W-:Y:S03]  /*8270*/  HMMA.16816.F32 R52, R136.reuse, R60, R52 ;  /* 0x0000003c8834723c */ /* 0x040fe60000001834 */
[C---:B------:R-:W-:Y:S02]  /*8280*/  FMUL.FTZ R58, R2.reuse, R110 ;  /* 0x0000006e023a7220 */ /* 0x040fe40000410000 */
[----:B------:R-:W-:Y:S01]  /*8290*/  FMUL.FTZ R59, R2, R111 ;  /* 0x0000006f023b7220 */ /* 0x000fe20000410000 */
[----:B------:R-:W-:Y:S01]  /*82a0*/  MUFU.EX2 R123, R123 ;  /* 0x0000007b007b7308 */ /* 0x000fe20000000800 */
[--C-:B------:R-:W-:Y:S02]  /*82b0*/  FFMA.FTZ R102, R56, c[0x0][0x2d0], -R182.reuse ;  /* 0x0000b40038667a23 */ /* 0x100fe400000108b6 */
[C---:B------:R-:W-:Y:S03]  /*82c0*/  FMUL.FTZ R56, R3.reuse, R108 ;  /* 0x0000006c03387220 */ /* 0x040fe60000410000 */
[----:B------:R-:W-:Y:S02]  /*82d0*/  FMUL.FTZ R57, R3, R109 ;  /* 0x0000006d03397220 */ /* 0x000fe40000410000 */
[----:B------:R-:W-:Y:S02]  /*82e0*/  FFMA.FTZ R108, R89, c[0x0][0x2d0], -R182 ;  /* 0x0000b400596c7a23 */ /* 0x000fe400000108b6 */
[--C-:B------:R-:W-:Y:S01]  /*82f0*/  FFMA.FTZ R110, R88, c[0x0][0x2d0], -R248.reuse ;  /* 0x0000b400586e7a23 */ /* 0x100fe200000108f8 */
[----:B------:R-:W1:Y:S01]  /*8300*/  MUFU.EX2 R102, R102 ;  /* 0x0000006600667308 */ /* 0x000e620000000800 */
[----:B------:R-:W-:Y:S01]  /*8310*/  IMAD.MOV.U32 R97, RZ, RZ, R127 ;  /* 0x000000ffff617224 */ /* 0x000fe200078e007f */
[C---:B------:R-:W-:Y:S03]  /*8320*/  HMMA.16816.F32 R56, R136.reuse, R62, R56 ;  /* 0x0000003e8838723c */ /* 0x040fe60000001838 */
[C---:B------:R-:W-:Y:S02]  /*8330*/  FMUL.FTZ R60, R3.reuse, R116 ;  /* 0x00000074033c7220 */ /* 0x040fe40000410000 */
[----:B------:R-:W-:Y:S02]  /*8340*/  FMUL.FTZ R61, R3, R117 ;  /* 0x00000075033d7220 */ /* 0x000fe40000410000 */
[C---:B------:R-:W-:Y:S01]  /*8350*/  FMUL.FTZ R62, R2.reuse, R118 ;  /* 0x00000076023e7220 */ /* 0x040fe20000410000 */
[----:B------:R-:W-:Y:S01]  /*8360*/  MUFU.EX2 R108, R108 ;  /* 0x0000006c006c7308 */ /* 0x000fe20000000800 */
[C---:B------:R-:W-:Y:S03]  /*8370*/  FMUL.FTZ R63, R2.reuse, R119 ;  /* 0x00000077023f7220 */ /* 0x040fe60000410000 */
[----:B------:R-:W-:Y:S02]  /*8380*/  IMAD.MOV.U32 R127, RZ, RZ, R65 ;  /* 0x000000ffff7f7224 */ /* 0x000fe400078e0041 */
[----:B------:R-:W-:Y:S02]  /*8390*/  FFMA.FTZ R119, R95, c[0x0][0x2d0], -R248 ;  /* 0x0000b4005f777a23 */ /* 0x000fe400000108f8 */
[C---:B---3--:R-:W-:Y:S02]  /*83a0*/  HMMA.16816.F32 R60, R136.reuse, R68, R60 ;  /* 0x00000044883c723c */ /* 0x048fe4000000183c */
[----:B------:R-:W-:Y:S01]  /*83b0*/  MUFU.EX2 R110, R110 ;  /* 0x0000006e006e7308 */ /* 0x000fe20000000800 */
[----:B------:R-:W-:Y:S02]  /*83c0*/  IMAD.MOV.U32 R93, RZ, RZ, R64 ;  /* 0x000000ffff5d7224 */ /* 0x000fe400078e0040 */
[----:B------:R-:W-:Y:S02]  /*83d0*/  FMUL.FTZ R64, R3, R112 ;  /* 0x0000007003407220 */ /* 0x000fe40000410000 */
[C---:B------:R-:W-:Y:S01]  /*83e0*/  FMUL.FTZ R67, R2.reuse, R115 ;  /* 0x0000007302437220 */ /* 0x040fe20000410000 */
[----:B------:R-:W-:Y:S01]  /*83f0*/  F2FP.PACK_AB R68, R249, R246 ;  /* 0x000000f6f944723e */ /* 0x000fe200000000ff */
[----:B------:R-:W-:Y:S03]  /*8400*/  IMAD.MOV.U32 R96, RZ, RZ, R66 ;  /* 0x000000ffff607224 */ /* 0x000fe600078e0042 */
[----:B------:R-:W-:Y:S01]  /*8410*/  FMUL.FTZ R66, R2, R114 ;  /* 0x0000007202427220 */ /* 0x000fe20000410000 */
[----:B--2---:R-:W-:Y:S01]  /*8420*/  F2FP.PACK_AB R69, R252, R250 ;  /* 0x000000fafc45723e */ /* 0x004fe200000000ff */
[----:B------:R-:W-:Y:S01]  /*8430*/  FMUL.FTZ R65, R3, R113 ;  /* 0x0000007103417220 */ /* 0x000fe20000410000 */
[----:B------:R-:W-:Y:S01]  /*8440*/  MUFU.EX2 R119, R119 ;  /* 0x0000007700777308 */ /* 0x000fe20000000800 */
[--C-:B------:R-:W-:Y:S02]  /*8450*/  FFMA.FTZ R118, R94, c[0x0][0x2d0], -R248.reuse ;  /* 0x0000b4005e767a23 */ /* 0x100fe400000108f8 */
[----:B------:R-:W-:Y:S02]  /*8460*/  FFMA.FTZ R122, R127, c[0x0][0x2d0], -R248 ;  /* 0x0000b4007f7a7a23 */ /* 0x000fe400000108f8 */
[----:B------:R-:W-:Y:S01]  /*8470*/  FFMA.FTZ R105, R93, c[0x0][0x2d0], -R182 ;  /* 0x0000b4005d697a23 */ /* 0x000fe200000108b6 */
[----:B------:R-:W-:Y:S03]  /*8480*/  HMMA.16816.F32 R64, R136, R70, R64 ;  /* 0x000000468840723c */ /* 0x000fe60000001840 */
[----:B------:R-:W-:Y:S01]  /*8490*/  IMAD.MOV.U32 R93, RZ, RZ, R91 ;  /* 0x000000ffff5d7224 */ /* 0x000fe200078e005b */
[----:B------:R-:W-:Y:S01]  /*84a0*/  MUFU.EX2 R118, R118 ;  /* 0x0000007600767308 */ /* 0x000fe20000000800 */
[----:B------:R-:W-:Y:S02]  /*84b0*/  FFMA.FTZ R104, R99, c[0x0][0x2d0], -R248 ;  /* 0x0000b40063687a23 */ /* 0x000fe400000108f8 */
[----:B----4-:R-:W-:Y:S01]  /*84c0*/  F2FP.PACK_AB R70, R101, R100 ;  /* 0x000000646546723e */ /* 0x010fe200000000ff */
[--C-:B------:R-:W-:Y:S01]  /*84d0*/  FFMA.FTZ R121, R93, c[0x0][0x2d0], -R182.reuse ;  /* 0x0000b4005d797a23 */ /* 0x100fe200000108b6 */
[----:B-1----:R-:W-:Y:S03]  /*84e0*/  F2FP.PACK_AB R71, R103, R102 ;  /* 0x000000666747723e */ /* 0x002fe600000000ff */
[----:B------:R-:W-:Y:S02]  /*84f0*/  FFMA.FTZ R99, R158, c[0x0][0x2d0], -R182 ;  /* 0x0000b4009e637a23 */ /* 0x000fe400000108b6 */
[----:B------:R-:W-:Y:S01]  /*8500*/  MUFU.EX2 R104, R104 ;  /* 0x0000006800687308 */ /* 0x000fe20000000800 */
[----:B------:R-:W-:Y:S01]  /*8510*/  FFMA.FTZ R180, R2, R229, R180 ;  /* 0x000000e502b47223 */ /* 0x000fe200000100b4 */
[C---:B------:R-:W-:Y:S05]  /*8520*/  HMMA.16816.F32 R4, R68.reuse, R72, R4 ;  /* 0x000000484404723c */ /* 0x040fea0000001804 */
[----:B------:R-:W-:Y:S02]  /*8530*/  FFMA.FTZ R109, R98, c[0x0][0x2d0], -R248 ;  /* 0x0000b400626d7a23 */ /* 0x000fe400000108f8 */
[----:B------:R-:W-:Y:S01]  /*8540*/  IMAD.MOV.U32 R98, RZ, RZ, R97 ;  /* 0x000000ffff627224 */ /* 0x000fe200078e0061 */
[C---:B------:R-:W-:Y:S01]  /*8550*/  HMMA.16816.F32 R8, R68.reuse, R74, R8 ;  /* 0x0000004a4408723c */ /* 0x040fe20000001808 */
[----:B------:R-:W1:Y:S01]  /*8560*/  LDSM.16.MT88.4 R72, [R224+0x4900] ;  /* 0x00490000e048783b */ /* 0x000e620000004200 */
[----:B------:R-:W2:Y:S02]  /*8570*/  MUFU.EX2 R105, R105 ;  /* 0x0000006900697308 */ /* 0x000ea40000000800 */
[----:B------:R-:W-:Y:S02]  /*8580*/  IMAD.MOV.U32 R97, RZ, RZ, R96 ;  /* 0x000000ffff617224 */ /* 0x000fe400078e0060 */
[----:B------:R-:W-:Y:S02]  /*8590*/  IMAD.MOV.U32 R96, RZ, RZ, R92 ;  /* 0x000000ffff607224 */ /* 0x000fe400078e005c */
[C---:B-----5:R-:W-:Y:S04]  /*85a0*/  HMMA.16816.F32 R12, R68.reuse, R76, R12 ;  /* 0x0000004c440c723c */ /* 0x060fe8000000180c */
[----:B------:R-:W-:Y:S01]  /*85b0*/  IMAD.MOV.U32 R92, RZ, RZ, R90 ;  /* 0x000000ffff5c7224 */ /* 0x000fe200078e005a */
[----:B------:R-:W-:Y:S01]  /*85c0*/  MUFU.EX2 R158, R99 ;  /* 0x00000063009e7308 */ /* 0x000fe20000000800 */
[----:B------:R-:W-:Y:S01]  /*85d0*/  LDSM.16.MT88.4 R88, [R220+0x4900] ;  /* 0x00490000dc58783b */ /* 0x000fe20000004200 */
[----:B------:R-:W-:Y:S01]  /*85e0*/  FFMA.FTZ R111, R98, c[0x0][0x2d0], -R248 ;  /* 0x0000b400626f7a23 */ /* 0x000fe200000108f8 */
[C---:B------:R-:W-:Y:S04]  /*85f0*/  HMMA.16816.F32 R16, R68.reuse, R78, R16 ;  /* 0x0000004e4410723c */ /* 0x040fe80000001810 */
[--C-:B------:R-:W-:Y:S02]  /*8600*/  FFMA.FTZ R120, R92, c[0x0][0x2d0], -R182.reuse ;  /* 0x0000b4005c787a23 */ /* 0x100fe400000108b6 */
[----:B------:R-:W3:Y:S01]  /*8610*/  LDSM.16.MT88.4 R76, [R222+0x4900] ;  /* 0x00490000de4c783b */ /* 0x000ee20000004200 */
[----:B------:R-:W-:Y:S01]  /*8620*/  MUFU.EX2 R111, R111 ;  /* 0x0000006f006f7308 */ /* 0x000fe20000000800 */
[C---:B------:R-:W-:Y:S04]  /*8630*/  HMMA.16816.F32 R20, R68.reuse, R80, R20 ;  /* 0x000000504414723c */ /* 0x040fe80000001814 */
[----:B------:R-:W-:Y:S02]  /*8640*/  FFMA.FTZ R116, R97, c[0x0][0x2d0], -R182 ;  /* 0x0000b40061747a23 */ /* 0x000fe400000108b6 */
[----:B------:R-:W-:Y:S01]  /*8650*/  LDSM.16.MT88.4 R92, [R220+0x5100] ;  /* 0x00510000dc5c783b */ /* 0x000fe20000004200 */
[----:B------:R-:W-:Y:S01]  /*8660*/  FFMA.FTZ R97, R154, c[0x0][0x2d0], -R248 ;  /* 0x0000b4009a617a23 */ /* 0x000fe200000108f8 */
[C---:B------:R-:W-:Y:S01]  /*8670*/  HMMA.16816.F32 R24, R68.reuse, R82, R24 ;  /* 0x000000524418723c */ /* 0x040fe20000001818 */
[----:B------:R-:W4:Y:S03]  /*8680*/  MUFU.EX2 R109, R109 ;  /* 0x0000006d006d7308 */ /* 0x000f260000000800 */
[--C-:B------:R-:W-:Y:S02]  /*8690*/  FFMA.FTZ R117, R96, c[0x0][0x2d0], -R182.reuse ;  /* 0x0000b40060757a23 */ /* 0x100fe400000108b6 */
[----:B------:R-:W5:Y:S01]  /*86a0*/  LDSM.16.MT88.4 R80, [R221+0x4900] ;  /* 0x00490000dd50783b */ /* 0x000f620000004200 */
[----:B------:R-:W-:Y:S01]  /*86b0*/  FFMA.FTZ R96, R125, c[0x0][0x2d0], -R182 ;  /* 0x0000b4007d607a23 */ /* 0x000fe200000108b6 */
[C---:B------:R-:W-:Y:S03]  /*86c0*/  HMMA.16816.F32 R28, R68.reuse, R84, R28 ;  /* 0x00000054441c723c */ /* 0x040fe6000000181c */
[----:B------:R-:W-:Y:S01]  /*86d0*/  MUFU.EX2 R154, R97 ;  /* 0x00000061009a7308 */ /* 0x000fe20000000800 */
[----:B------:R-:W-:Y:S02]  /*86e0*/  FFMA.FTZ R98, R166, c[0x0][0x2d0], -R248 ;  /* 0x0000b400a6627a23 */ /* 0x000fe400000108f8 */
[----:B------:R-:W-:Y:S02]  /*86f0*/  FFMA.FTZ R181, R3, R236, R181 ;  /* 0x000000ec03b57223 */ /* 0x000fe400000100b5 */
[C---:B------:R-:W-:Y:S01]  /*8700*/  HMMA.16816.F32 R32, R68.reuse, R86, R32 ;  /* 0x000000564420723c */ /* 0x040fe20000001820 */
[----:B------:R-:W2:Y:S03]  /*8710*/  LDSM.16.MT88.4 R84, [R224+0x1100] ;  /* 0x00110000e054783b */ /* 0x000ea60000004200 */
[----:B------:R-:W-:Y:S01]  /*8720*/  FADD.FTZ R177, R177, R180 ;  /* 0x000000b4b1b17221 */ /* 0x000fe20000010000 */
[----:B------:R4:W-:Y:S01]  /*8730*/  MUFU.EX2 R166, R98 ;  /* 0x0000006200a67308 */ /* 0x0009e20000000800 */
[----:B------:R-:W-:Y:S02]  /*8740*/  FADD.FTZ R134, R134, R181 ;  /* 0x000000b586867221 */ /* 0x000fe40000010000 */
[C---:B-1----:R-:W-:Y:S04]  /*8750*/  HMMA.16816.F32 R36, R68.reuse, R72, R36 ;  /* 0x000000484424723c */ /* 0x042fe80000001824 */
[----:B------:R-:W-:Y:S02]  /*8760*/  FADD.FTZ R176, R176, R177 ;  /* 0x000000b1b0b07221 */ /* 0x000fe40000010000 */
[----:B------:R-:W-:Y:S01]  /*8770*/  FADD.FTZ R179, R179, R134 ;  /* 0x00000086b3b37221 */ /* 0x000fe20000010000 */
[----:B------:R-:W-:Y:S01]  /*8780*/  MUFU.EX2 R116, R116 ;  /* 0x0000007400747308 */ /* 0x000fe20000000800 */
[C---:B------:R-:W-:Y:S01]  /*8790*/  HMMA.16816.F32 R40, R68.reuse, R74, R40 ;  /* 0x0000004a4428723c */ /* 0x040fe20000001828 */
[----:B------:R-:W1:Y:S03]  /*87a0*/  LDSM.16.MT88.4 R72, [R222+0x1100] ;  /* 0x00110000de48783b */ /* 0x000e660000004200 */
[----:B------:R-:W-:Y:S02]  /*87b0*/  FADD.FTZ R3, R135, R176 ;  /* 0x000000b087037221 */ /* 0x000fe40000010000 */
[----:B------:R-:W-:Y:S02]  /*87c0*/  FADD.FTZ R179, R178, R179 ;  /* 0x000000b3b2b37221 */ /* 0x000fe40000010000 */
[C---:B---3--:R-:W-:Y:S01]  /*87d0*/  HMMA.16816.F32 R44, R68.reuse, R76, R44 ;  /* 0x0000004c442c723c */ /* 0x048fe2000000182c */
[----:B------:R-:W3:Y:S03]  /*87e0*/  MUFU.EX2 R117, R117 ;  /* 0x0000007500757308 */ /* 0x000ee60000000800 */
[----:B------:R-:W-:Y:S02]  /*87f0*/  FADD.FTZ R3, R250, R3 ;  /* 0x00000003fa037221 */ /* 0x000fe40000010000 */
[----:B----4-:R-:W-:Y:S02]  /*8800*/  FFMA.FTZ R98, R146, c[0x0][0x2d0], -R182 ;  /* 0x0000b40092627a23 */ /* 0x010fe400000108b6 */
[C---:B------:R-:W-:Y:S01]  /*8810*/  HMMA.16816.F32 R48, R68.reuse, R78, R48 ;  /* 0x0000004e4430723c */ /* 0x040fe20000001830 */
[----:B------:R-:W4:Y:S02]  /*8820*/  LDSM.16.MT88.4 R76, [R221+0x1100] ;  /* 0x00110000dd4c783b */ /* 0x000f240000004200 */
        /* <DEDUP_REMOVED lines=8> */
[----:B------:R-:W5:Y:S03]  /*88b0*/  LDSM.16.MT88.4 R80, [R220+0x1100] ;  /* 0x00110000dc50783b */ /* 0x000f660000004200 */
[----:B------:R-:W-:Y:S02]  /*88c0*/  FADD.FTZ R102, R103, R102 ;  /* 0x0000006667667221 */ /* 0x000fe40000010000 */
[----:B------:R-:W-:Y:S01]  /*88d0*/  FADD.FTZ R100, R100, R249 ;  /* 0x000000f964647221 */ /* 0x000fe20000010000 */
[----:B------:R-:W-:Y:S01]  /*88e0*/  MUFU.EX2 R120, R120 ;  /* 0x0000007800787308 */ /* 0x000fe20000000800 */
[C---:B------:R-:W-:Y:S04]  /*88f0*/  HMMA.16816.F32 R60, R68.reuse, R88, R60 ;  /* 0x00000058443c723c */ /* 0x040fe8000000183c */
[----:B--2---:R-:W-:Y:S02]  /*8900*/  FADD.FTZ R3, R105, R102 ;  /* 0x0000006669037221 */ /* 0x004fe40000010000 */
[----:B------:R-:W-:Y:S02]  /*8910*/  FADD.FTZ R101, R101, R100 ;  /* 0x0000006465657221 */ /* 0x000fe40000010000 */
[----:B------:R-:W-:Y:S01]  /*8920*/  HMMA.16816.F32 R64, R68, R90, R64 ;  /* 0x0000005a4440723c */ /* 0x000fe20000001840 */
[----:B------:R-:W-:Y:S01]  /*8930*/  LDSM.16.MT88.4 R88, [R221+0x5100] ;  /* 0x00510000dd58783b */ /* 0x000fe20000004200 */
[----:B------:R-:W-:Y:S02]  /*8940*/  MUFU.EX2 R122, R122 ;  /* 0x0000007a007a7308 */ /* 0x000fe40000000800 */
[----:B------:R-:W-:Y:S02]  /*8950*/  FADD.FTZ R2, R104, R101 ;  /* 0x0000006568027221 */ /* 0x000fe40000010000 */
[C---:B------:R-:W-:Y:S01]  /*8960*/  FADD.FTZ R3, R108.reuse, R3 ;  /* 0x000000036c037221 */ /* 0x040fe20000010000 */
[C---:B------:R-:W-:Y:S01]  /*8970*/  F2FP.PACK_AB R68, R109.reuse, R104 ;  /* 0x000000686d44723e */ /* 0x040fe200000000ff */
[----:B------:R-:W-:Y:S01]  /*8980*/  FADD.FTZ R109, R109, R2 ;  /* 0x000000026d6d7221 */ /* 0x000fe20000010000 */
[----:B------:R-:W-:Y:S03]  /*8990*/  F2FP.PACK_AB R69, R108, R105 ;  /* 0x000000696c45723e */ /* 0x000fe600000000ff */
[----:B------:R-:W-:Y:S01]  /*89a0*/  F2FP.PACK_AB R70, R111, R110 ;  /* 0x0000006e6f46723e */ /* 0x000fe200000000ff */
[----:B------:R-:W-:Y:S01]  /*89b0*/  FADD.FTZ R110, R110, R109 ;  /* 0x0000006d6e6e7221 */ /* 0x000fe20000010000 */
[----:B---3--:R-:W-:Y:S01]  /*89c0*/  F2FP.PACK_AB R71, R117, R116 ;  /* 0x000000747547723e */ /* 0x008fe200000000ff */
[----:B------:R2:W-:Y:S01]  /*89d0*/  MUFU.EX2 R138, R96 ;  /* 0x00000060008a7308 */ /* 0x0005e20000000800 */
[----:B------:R-:W-:Y:S02]  /*89e0*/  FADD.FTZ R116, R116, R3 ;  /* 0x0000000374747221 */ /* 0x000fe40000010000 */
[----:B------:R-:W-:Y:S02]  /*89f0*/  FADD.FTZ R110, R111, R110 ;  /* 0x0000006e6f6e7221 */ /* 0x000fe40000010000 */
[----:B------:R-:W-:Y:S01]  /*8a00*/  FADD.FTZ R116, R117, R116 ;  /* 0x0000007475747221 */ /* 0x000fe20000010000 */
[C---:B------:R-:W-:Y:S08]  /*8a10*/  HMMA.16816.F32 R4, R68.reuse, R84, R4 ;  /* 0x000000544404723c */ /* 0x040ff00000001804 */
[C---:B------:R-:W-:Y:S01]  /*8a20*/  HMMA.16816.F32 R8, R68.reuse, R86, R8 ;  /* 0x000000564408723c */ /* 0x040fe20000001808 */
[----:B------:R-:W3:Y:S07]  /*8a30*/  LDSM.16.MT88.4 R84, [R224+0x5100] ;  /* 0x00510000e054783b */ /* 0x000eee0000004200 */
[C---:B-1----:R-:W-:Y:S04]  /*8a40*/  HMMA.16816.F32 R12, R68.reuse, R72, R12 ;  /* 0x00000048440c723c */ /* 0x042fe8000000180c */
[--C-:B--2---:R-:W-:Y:S04]  /*8a50*/  FFMA.FTZ R96, R162, c[0x0][0x2d0], -R182.reuse ;  /* 0x0000b400a2607a23 */ /* 0x104fe800000108b6 */
[C---:B------:R-:W-:Y:S01]  /*8a60*/  HMMA.16816.F32 R16, R68.reuse, R74, R16 ;  /* 0x0000004a4410723c */ /* 0x040fe20000001810 */
[----:B------:R-:W1:Y:S01]  /*8a70*/  LDSM.16.MT88.4 R72, [R222+0x5100] ;  /* 0x00510000de48783b */ /* 0x000e620000004200 */
[----:B------:R2:W-:Y:S06]  /*8a80*/  MUFU.EX2 R162, R96 ;  /* 0x0000006000a27308 */ /* 0x0005ec0000000800 */
[C---:B----4-:R-:W-:Y:S08]  /*8a90*/  HMMA.16816.F32 R20, R68.reuse, R76, R20 ;  /* 0x0000004c4414723c */ /* 0x050ff00000001814 */
[C---:B------:R-:W-:Y:S01]  /*8aa0*/  HMMA.16816.F32 R24, R68.reuse, R78, R24 ;  /* 0x0000004e4418723c */ /* 0x040fe20000001818 */
[----:B------:R-:W4:Y:S07]  /*8ab0*/  LDSM.16.MT88.4 R76, [R224+0x1900] ;  /* 0x00190000e04c783b */ /* 0x000f2e0000004200 */
[C---:B-----5:R-:W-:Y:S04]  /*8ac0*/  HMMA.16816.F32 R28, R68.reuse, R80, R28 ;  /* 0x00000050441c723c */ /* 0x060fe8000000181c */
[--C-:B--2---:R-:W-:Y:S04]  /*8ad0*/  FFMA.FTZ R96, R150, c[0x0][0x2d0], -R182.reuse ;  /* 0x0000b40096607a23 */ /* 0x104fe800000108b6 */
[C---:B------:R-:W-:Y:S01]  /*8ae0*/  HMMA.16816.F32 R32, R68.reuse, R82, R32 ;  /* 0x000000524420723c */ /* 0x040fe20000001820 */
[----:B------:R-:W2:Y:S01]  /*8af0*/  LDSM.16.MT88.4 R80, [R222+0x1900] ;  /* 0x00190000de50783b */ /* 0x000ea20000004200 */
[----:B------:R5:W-:Y:S06]  /*8b00*/  MUFU.EX2 R150, R96 ;  /* 0x0000006000967308 */ /* 0x000bec0000000800 */
[C---:B---3--:R-:W-:Y:S07]  /*8b10*/  HMMA.16816.F32 R36, R68.reuse, R84, R36 ;  /* 0x000000544424723c */ /* 0x048fee0000001824 */
[--C-:B------:R-:W-:Y:S01]  /*8b20*/  FFMA.FTZ R84, R124, c[0x0][0x2d0], -R182.reuse ;  /* 0x0000b4007c547a23 */ /* 0x100fe200000108b6 */
[C---:B------:R-:W-:Y:S01]  /*8b30*/  HMMA.16816.F32 R40, R68.reuse, R86, R40 ;  /* 0x000000564428723c */ /* 0x040fe20000001828 */
[----:B------:R-:W-:Y:S02]  /*8b40*/  LDSM.16.MT88.4 R124, [R224+0x3900] ;  /* 0x00390000e07c783b */ /* 0x000fe40000004200 */
[----:B------:R3:W-:Y:S05]  /*8b50*/  MUFU.EX2 R139, R84 ;  /* 0x00000054008b7308 */ /* 0x0007ea0000000800 */
[C---:B-1----:R-:W-:Y:S04]  /*8b60*/  HMMA.16816.F32 R44, R68.reuse, R72, R44 ;  /* 0x00000048442c723c */ /* 0x042fe8000000182c */
[----:B-----5:R-:W-:Y:S04]  /*8b70*/  FFMA.FTZ R96, R147, c[0x0][0x2d0], -R182 ;  /* 0x0000b40093607a23 */ /* 0x020fe800000108b6 */
[C---:B------:R-:W-:Y:S01]  /*8b80*/  HMMA.16816.F32 R48, R68.reuse, R74, R48 ;  /* 0x0000004a4430723c */ /* 0x040fe20000001830 */
[----:B------:R-:W1:Y:S01]  /*8b90*/  LDSM.16.MT88.4 R72, [R221+0x1900] ;  /* 0x00190000dd48783b */ /* 0x000e620000004200 */
[----:B------:R5:W2:Y:S06]  /*8ba0*/  MUFU.EX2 R147, R96 ;  /* 0x0000006000937308 */ /* 0x000aac0000000800 */
[C---:B------:R-:W-:Y:S01]  /*8bb0*/  HMMA.16816.F32 R52, R68.reuse, R88, R52 ;  /* 0x000000584434723c */ /* 0x040fe20000001834 */
[----:B---3--:R-:W3:Y:S06]  /*8bc0*/  LDSM.16.MT88.4 R84, [R220+0x1900] ;  /* 0x00190000dc54783b */ /* 0x008eec0000004200 */
[--C-:B------:R-:W-:Y:S01]  /*8bd0*/  FFMA.FTZ R88, R131, c[0x0][0x2d0], -R248.reuse ;  /* 0x0000b40083587a23 */ /* 0x100fe200000108f8 */
[C---:B------:R-:W-:Y:S03]  /*8be0*/  HMMA.16816.F32 R56, R68.reuse, R90, R56 ;  /* 0x0000005a4438723c */ /* 0x040fe60000001838 */
[----:B------:R-:W1:Y:S01]  /*8bf0*/  MUFU.EX2 R136, R88 ;  /* 0x0000005800887308 */ /* 0x000e620000000800 */
[----:B------:R-:W-:Y:S04]  /*8c00*/  FFMA.FTZ R89, R130, c[0x0][0x2d0], -R248 ;  /* 0x0000b40082597a23 */ /* 0x000fe800000108f8 */
[C---:B------:R-:W-:Y:S01]  /*8c10*/  HMMA.16816.F32 R60, R68.reuse, R92, R60 ;  /* 0x0000005c443c723c */ /* 0x040fe2000000183c */
[----:B-----5:R-:W-:Y:S03]  /*8c20*/  LDSM.16.MT88.4 R96, [R220+0x7100] ;  /* 0x00710000dc60783b */ /* 0x020fe60000004200 */
[----:B--2---:R-:W-:Y:S01]  /*8c30*/  F2FP.PACK_AB R113, R145, R147 ;  /* 0x000000939171723e */ /* 0x004fe200000000ff */
[----:B------:R2:W5:Y:S02]  /*8c40*/  MUFU.EX2 R137, R89 ;  /* 0x0000005900897308 */ /* 0x0005640000000800 */
[--C-:B------:R-:W-:Y:S01]  /*8c50*/  FFMA.FTZ R92, R129, c[0x0][0x2d0], -R182.reuse ;  /* 0x0000b400815c7a23 */ /* 0x100fe200000108b6 */
[----:B------:R-:W-:Y:S04]  /*8c60*/  HMMA.16816.F32 R64, R68, R94, R64 ;  /* 0x0000005e4440723c */ /* 0x000fe80000001840 */
[----:B------:R-:W-:Y:S03]  /*8c70*/  FFMA.FTZ R93, R164, c[0x0][0x2d0], -R182 ;  /* 0x0000b400a45d7a23 */ /* 0x000fe600000108b6 */
[----:B------:R-:W-:Y:S01]  /*8c80*/  F2FP.PACK_AB R68, R118, R119 ;  /* 0x000000777644723e */ /* 0x000fe200000000ff */
[----:B------:R1:W-:Y:S01]  /*8c90*/  MUFU.EX2 R107, R92 ;  /* 0x0000005c006b7308 */ /* 0x0003e20000000800 */
[----:B------:R-:W-:Y:S03]  /*8ca0*/  F2FP.PACK_AB R69, R120, R121 ;  /* 0x000000797845723e */ /* 0x000fe600000000ff */
[----:B------:R-:W-:Y:S01]  /*8cb0*/  F2FP.PACK_AB R70, R123, R122 ;  /* 0x0000007a7b46723e */ /* 0x000fe200000000ff */
[--C-:B------:R-:W-:Y:S01]  /*8cc0*/  FFMA.FTZ R95, R128, c[0x0][0x2d0], -R248.reuse ;  /* 0x0000b400805f7a23 */ /* 0x100fe200000108f8 */
[----:B------:R-:W-:Y:S01]  /*8cd0*/  F2FP.PACK_AB R71, R139, R138 ;  /* 0x0000008a8b47723e */ /* 0x000fe200000000ff */
[----:B------:R-:W-:Y:S02]  /*8ce0*/  FFMA.FTZ R94, R160, c[0x0][0x2d0], -R248 ;  /* 0x0000b400a05e7a23 */ /* 0x000fe400000108f8 */
[----:B------:R-:W-:Y:S01]  /*8cf0*/  FADD.FTZ R119, R119, R110 ;  /* 0x0000006e77777221 */ /* 0x000fe20000010000 */
[----:B------:R-:W-:Y:S01]  /*8d00*/  MUFU.EX2 R112, R95 ;  /* 0x0000005f00707308 */ /* 0x000fe20000000800 */
[----:B------:R-:W-:Y:S01]  /*8d10*/  LDSM.16.MT88.4 R108, [R221+0x7900] ;  /* 0x00790000dd6c783b */ /* 0x000fe20000004200 */
[----:B------:R-:W-:Y:S01]  /*8d20*/  FADD.FTZ R121, R121, R116 ;  /* 0x0000007479797221 */ /* 0x000fe20000010000 */
[C---:B----4-:R-:W-:Y:S03]  /*8d30*/  HMMA.16816.F32 R4, R68.reuse, R76, R4 ;  /* 0x0000004c4404723c */ /* 0x050fe60000001804 */
[----:B------:R-:W-:Y:S02]  /*8d40*/  FADD.FTZ R119, R118, R119 ;  /* 0x0000007776777221 */ /* 0x000fe40000010000 */
[----:B------:R-:W-:Y:S01]  /*8d50*/  FADD.FTZ R121, R120, R121 ;  /* 0x0000007978797221 */ /* 0x000fe20000010000 */
[----:B--2---:R-:W-:Y:S01]  /*8d60*/  LDSM.16.MT88.4 R88, [R221+0x5900] ;  /* 0x00590000dd58783b */ /* 0x004fe20000004200 */
[----:B------:R-:W-:Y:S01]  /*8d70*/  MUFU.EX2 R160, R94 ;  /* 0x0000005e00a07308 */ /* 0x000fe20000000800 */
[C---:B------:R-:W-:Y:S04]  /*8d80*/  HMMA.16816.F32 R8, R68.reuse, R78, R8 ;  /* 0x0000004e4408723c */ /* 0x040fe80000001808 */
[----:B-1----:R-:W-:Y:S02]  /*8d90*/  FFMA.FTZ R92, R152, c[0x0][0x2d0], -R182 ;  /* 0x0000b400985c7a23 */ /* 0x002fe400000108b6 */
[----:B------:R-:W1:Y:S01]  /*8da0*/  LDSM.16.MT88.4 R76, [R224+0x5900] ;  /* 0x00590000e04c783b */ /* 0x000e620000004200 */
[----:B------:R-:W-:Y:S01]  /*8db0*/  FADD.FTZ R122, R122, R119 ;  /* 0x000000777a7a7221 */ /* 0x000fe20000010000 */
[C---:B------:R-:W-:Y:S01]  /*8dc0*/  HMMA.16816.F32 R12, R68.reuse, R80, R12 ;  /* 0x00000050440c723c */ /* 0x040fe2000000180c */
[----:B------:R-:W-:Y:S03]  /*8dd0*/  MUFU.EX2 R152, R92 ;  /* 0x0000005c00987308 */ /* 0x000fe60000000800 */
[----:B------:R-:W-:Y:S02]  /*8de0*/  FADD.FTZ R2, R138, R121 ;  /* 0x000000798a027221 */ /* 0x000fe40000010000 */
[----:B------:R-:W-:Y:S02]  /*8df0*/  FADD.FTZ R123, R123, R122 ;  /* 0x0000007a7b7b7221 */ /* 0x000fe40000010000 */
[C---:B------:R-:W-:Y:S01]  /*8e00*/  HMMA.16816.F32 R16, R68.reuse, R82, R16 ;  /* 0x000000524410723c */ /* 0x040fe20000001810 */
[----:B------:R-:W2:Y:S02]  /*8e10*/  LDSM.16.MT88.4 R80, [R222+0x5900] ;  /* 0x00590000de50783b */ /* 0x000ea40000004200 */
[----:B------:R4:W1:Y:S01]  /*8e20*/  MUFU.EX2 R164, R93 ;  /* 0x0000005d00a47308 */ /* 0x0008620000000800 */
[----:B------:R-:W-:Y:S02]  /*8e30*/  FADD.FTZ R3, R139, R2 ;  /* 0x000000028b037221 */ /* 0x000fe40000010000 */
[----:B------:R-:W-:Y:S02]  /*8e40*/  FADD.FTZ R2, R136, R123 ;  /* 0x0000007b88027221 */ /* 0x000fe40000010000 */
[C---:B------:R-:W-:Y:S04]  /*8e50*/  HMMA.16816.F32 R20, R68.reuse, R72, R20 ;  /* 0x000000484414723c */ /* 0x040fe80000001814 */
[C---:B-----5:R-:W-:Y:S04]  /*8e60*/  FADD.FTZ R2, R137.reuse, R2 ;  /* 0x0000000289027221 */ /* 0x060fe80000010000 */
[C---:B------:R-:W-:Y:S01]  /*8e70*/  HMMA.16816.F32 R24, R68.reuse, R74, R24 ;  /* 0x0000004a4418723c */ /* 0x040fe20000001818 */
[----:B------:R-:W5:Y:S07]  /*8e80*/  LDSM.16.MT88.4 R72, [R220+0x5900] ;  /* 0x00590000dc48783b */ /* 0x000f6e0000004200 */
[C---:B---3--:R-:W-:Y:S04]  /*8e90*/  HMMA.16816.F32 R28, R68.reuse, R84, R28 ;  /* 0x00000054441c723c */ /* 0x048fe8000000181c */
[----:B----4-:R-:W-:Y:S04]  /*8ea0*/  FFMA.FTZ R93, R156, c[0x0][0x2d0], -R182 ;  /* 0x0000b4009c5d7a23 */ /* 0x010fe800000108b6 */
[C---:B------:R-:W-:Y:S01]  /*8eb0*/  HMMA.16816.F32 R32, R68.reuse, R86, R32 ;  /* 0x000000564420723c */ /* 0x040fe20000001820 */
[----:B------:R-:W3:Y:S01]  /*8ec0*/  LDSM.16.MT88.4 R84, [R224+0x2100] ;  /* 0x00210000e054783b */ /* 0x000ee20000004200 */
[----:B------:R4:W3:Y:S06]  /*8ed0*/  MUFU.EX2 R156, R93 ;  /* 0x0000005d009c7308 */ /* 0x0008ec0000000800 */
[C---:B-1----:R-:W-:Y:S08]  /*8ee0*/  HMMA.16816.F32 R36, R68.reuse, R76, R36 ;  /* 0x0000004c4424723c */ /* 0x042ff00000001824 */
[C---:B------:R-:W-:Y:S01]  /*8ef0*/  HMMA.16816.F32 R40, R68.reuse, R78, R40 ;  /* 0x0000004e4428723c */ /* 0x040fe20000001828 */
[----:B------:R-:W1:Y:S07]  /*8f00*/  LDSM.16.MT88.4 R76, [R222+0x2100] ;  /* 0x00210000de4c783b */ /* 0x000e6e0000004200 */
[C---:B--2---:R-:W-:Y:S01]  /*8f10*/  HMMA.16816.F32 R44, R68.reuse, R80, R44 ;  /* 0x00000050442c723c */ /* 0x044fe2000000182c */
[----:B----4-:R-:W-:Y:S07]  /*8f20*/  LDSM.16.MT88.4 R92, [R220+0x6100] ;  /* 0x00610000dc5c783b */ /* 0x010fee0000004200 */
[C---:B------:R-:W-:Y:S01]  /*8f30*/  HMMA.16816.F32 R48, R68.reuse, R82, R48 ;  /* 0x000000524430723c */ /* 0x040fe20000001830 */
[----:B------:R-:W-:Y:S07]  /*8f40*/  LDSM.16.MT88.4 R80, [R220+0x2100] ;  /* 0x00210000dc50783b */ /* 0x000fee0000004200 */
[C---:B------:R-:W-:Y:S07]  /*8f50*/  HMMA.16816.F32 R52, R68.reuse, R88, R52 ;  /* 0x000000584434723c */ /* 0x040fee0000001834 */
[--C-:B------:R-:W-:Y:S01]  /*8f60*/  FFMA.FTZ R89, R148, c[0x0][0x2d0], -R248.reuse ;  /* 0x0000b40094597a23 */ /* 0x100fe200000108f8 */
[C---:B------:R-:W-:Y:S03]  /*8f70*/  HMMA.16816.F32 R56, R68.reuse, R90, R56 ;  /* 0x0000005a4438723c */ /* 0x040fe60000001838 */
[----:B------:R-:W-:Y:S01]  /*8f80*/  MUFU.EX2 R148, R89 ;  /* 0x0000005900947308 */ /* 0x000fe20000000800 */
[--C-:B------:R-:W-:Y:S04]  /*8f90*/  FFMA.FTZ R88, R144, c[0x0][0x2d0], -R248.reuse ;  /* 0x0000b40090587a23 */ /* 0x100fe800000108f8 */
[C---:B-----5:R-:W-:Y:S05]  /*8fa0*/  HMMA.16816.F32 R60, R68.reuse, R72, R60 ;  /* 0x00000048443c723c */ /* 0x060fea000000183c */
[----:B------:R2:W4:Y:S03]  /*8fb0*/  MUFU.EX2 R144, R88 ;  /* 0x0000005800907308 */ /* 0x0005260000000800 */
[----:B------:R-:W-:Y:S01]  /*8fc0*/  HMMA.16816.F32 R64, R68, R74, R64 ;  /* 0x0000004a4440723c */ /* 0x000fe20000001840 */
[----:B------:R-:W5:Y:S06]  /*8fd0*/  LDSM.16.MT88.4 R72, [R221+0x2100] ;  /* 0x00210000dd48783b */ /* 0x000f6c0000004200 */
[----:B------:R-:W-:Y:S02]  /*8fe0*/  F2FP.PACK_AB R69, R164, R107 ;  /* 0x0000006ba445723e */ /* 0x000fe400000000ff */
[----:B------:R-:W-:Y:S03]  /*8ff0*/  F2FP.PACK_AB R68, R137, R136 ;  /* 0x000000888944723e */ /* 0x000fe600000000ff */
[----:B------:R-:W-:Y:S02]  /*9000*/  F2FP.PACK_AB R70, R160, R112 ;  /* 0x00000070a046723e */ /* 0x000fe400000000ff */
[----:B---3--:R-:W-:Y:S07]  /*9010*/  F2FP.PACK_AB R71, R152, R156 ;  /* 0x0000009c9847723e */ /* 0x008fee00000000ff */
[C---:B------:R-:W-:Y:S01]  /*9020*/  HMMA.16816.F32 R4, R68.reuse, R84, R4 ;  /* 0x000000544404723c */ /* 0x040fe20000001804 */
[----:B--2---:R-:W-:Y:S07]  /*9030*/  LDSM.16.MT88.4 R88, [R221+0x6100] ;  /* 0x00610000dd58783b */ /* 0x004fee0000004200 */
[C---:B------:R-:W-:Y:S01]  /*9040*/  HMMA.16816.F32 R8, R68.reuse, R86, R8 ;  /* 0x000000564408723c */ /* 0x040fe20000001808 */
[----:B------:R-:W2:Y:S07]  /*9050*/  LDSM.16.MT88.4 R84, [R224+0x6100] ;  /* 0x00610000e054783b */ /* 0x000eae0000004200 */
[C---:B-1----:R-:W-:Y:S08]  /*9060*/  HMMA.16816.F32 R12, R68.reuse, R76, R12 ;  /* 0x0000004c440c723c */ /* 0x042ff0000000180c */
[C---:B------:R-:W-:Y:S01]  /*9070*/  HMMA.16816.F32 R16, R68.reuse, R78, R16 ;  /* 0x0000004e4410723c */ /* 0x040fe20000001810 */
[----:B------:R-:W1:Y:S07]  /*9080*/  LDSM.16.MT88.4 R76, [R222+0x6100] ;  /* 0x00610000de4c783b */ /* 0x000e6e0000004200 */
[C---:B-----5:R-:W-:Y:S08]  /*9090*/  HMMA.16816.F32 R20, R68.reuse, R72, R20 ;  /* 0x000000484414723c */ /* 0x060ff00000001814 */
        /* <DEDUP_REMOVED lines=13> */
[----:B------:R-:W1:Y:S07]  /*9170*/  LDSM.16.MT88.4 R88, [R224+0x6900] ;  /* 0x00690000e058783b */ /* 0x000e6e0000004200 */
[C---:B------:R-:W-:Y:S07]  /*9180*/  HMMA.16816.F32 R60, R68.reuse, R92, R60 ;  /* 0x0000005c443c723c */ /* 0x040fee000000183c */
[--C-:B------:R-:W-:Y:S01]  /*9190*/  FFMA.FTZ R92, R165, c[0x0][0x2d0], -R248.reuse ;  /* 0x0000b400a55c7a23 */ /* 0x100fe200000108f8 */
[----:B------:R-:W-:Y:S03]  /*91a0*/  HMMA.16816.F32 R64, R68, R94, R64 ;  /* 0x0000005e4440723c */ /* 0x000fe60000001840 */
[----:B------:R1:W-:Y:S04]  /*91b0*/  MUFU.EX2 R165, R92 ;  /* 0x0000005c00a57308 */ /* 0x0003e80000000800 */
[----:B----4-:R-:W-:Y:S02]  /*91c0*/  F2FP.PACK_AB R68, R144, R148 ;  /* 0x000000949044723e */ /* 0x010fe400000000ff */
[----:B------:R-:W-:Y:S03]  /*91d0*/  F2FP.PACK_AB R69, R158, R162 ;  /* 0x000000a29e45723e */ /* 0x000fe600000000ff */
[----:B------:R-:W-:Y:S02]  /*91e0*/  F2FP.PACK_AB R70, R154, R166 ;  /* 0x000000a69a46723e */ /* 0x000fe400000000ff */
[----:B------:R-:W-:Y:S07]  /*91f0*/  F2FP.PACK_AB R71, R146, R150 ;  /* 0x000000969247723e */ /* 0x000fee00000000ff */
[C---:B---3--:R-:W-:Y:S01]  /*9200*/  HMMA.16816.F32 R4, R68.reuse, R72, R4 ;  /* 0x000000484404723c */ /* 0x048fe20000001804 */
[----:B-1----:R-:W-:Y:S07]  /*9210*/  LDSM.16.MT88.4 R92, [R221+0x7100] ;  /* 0x00710000dd5c783b */ /* 0x002fee0000004200 */
[C---:B------:R-:W-:Y:S01]  /*9220*/  HMMA.16816.F32 R8, R68.reuse, R74, R8 ;  /* 0x0000004a4408723c */ /* 0x040fe20000001808 */
[----:B------:R-:W1:Y:S07]  /*9230*/  LDSM.16.MT88.4 R72, [R222+0x6900] ;  /* 0x00690000de48783b */ /* 0x000e6e0000004200 */
[C---:B-----5:R-:W-:Y:S08]  /*9240*/  HMMA.16816.F32 R12, R68.reuse, R80, R12 ;  /* 0x00000050440c723c */ /* 0x060ff0000000180c */
[C---:B------:R-:W-:Y:S01]  /*9250*/  HMMA.16816.F32 R16, R68.reuse, R82, R16 ;  /* 0x000000524410723c */ /* 0x040fe20000001810 */
[----:B------:R-:W3:Y:S07]  /*9260*/  LDSM.16.MT88.4 R80, [R221+0x6900] ;  /* 0x00690000dd50783b */ /* 0x000eee0000004200 */
[C---:B--2---:R-:W-:Y:S07]  /*9270*/  HMMA.16816.F32 R20, R68.reuse, R84, R20 ;  /* 0x000000544414723c */ /* 0x044fee0000001814 */
[----:B------:R-:W-:Y:S01]  /*9280*/  FFMA.FTZ R85, R167, c[0x0][0x2d0], -R248 ;  /* 0x0000b400a7557a23 */ /* 0x000fe200000108f8 */
[C---:B------:R-:W-:Y:S03]  /*9290*/  HMMA.16816.F32 R24, R68.reuse, R86, R24 ;  /* 0x000000564418723c */ /* 0x040fe60000001818 */
[----:B------:R2:W4:Y:S01]  /*92a0*/  MUFU.EX2 R167, R85 ;  /* 0x0000005500a77308 */ /* 0x0005220000000800 */
[--C-:B------:R-:W-:Y:S03]  /*92b0*/  FFMA.FTZ R84, R163, c[0x0][0x2d0], -R182.reuse ;  /* 0x0000b400a3547a23 */ /* 0x100fe600000108b6 */
[----:B------:R-:W-:Y:S01]  /*92c0*/  FFMA.FTZ R87, R161, c[0x0][0x2d0], -R182 ;  /* 0x0000b400a1577a23 */ /* 0x000fe200000108b6 */
[C---:B------:R-:W-:Y:S04]  /*92d0*/  HMMA.16816.F32 R28, R68.reuse, R76, R28 ;  /* 0x0000004c441c723c */ /* 0x040fe8000000181c */
[----:B------:R-:W-:Y:S01]  /*92e0*/  FFMA.FTZ R86, R157, c[0x0][0x2d0], -R248 ;  /* 0x0000b4009d567a23 */ /* 0x000fe200000108f8 */
[----:B------:R-:W-:Y:S03]  /*92f0*/  MUFU.EX2 R161, R87 ;  /* 0x0000005700a17308 */ /* 0x000fe60000000800 */
[C---:B------:R-:W-:Y:S01]  /*9300*/  HMMA.16816.F32 R32, R68.reuse, R78, R32 ;  /* 0x0000004e4420723c */ /* 0x040fe20000001820 */
[----:B------:R-:W5:Y:S06]  /*9310*/  LDSM.16.MT88.4 R76, [R220+0x6900] ;  /* 0x00690000dc4c783b */ /* 0x000f6c0000004200 */
[----:B------:R3:W3:Y:S01]  /*9320*/  MUFU.EX2 R163, R84 ;  /* 0x0000005400a37308 */ /* 0x0006e20000000800 */
[C---:B------:R-:W-:Y:S04]  /*9330*/  HMMA.16816.F32 R36, R68.reuse, R88, R36 ;  /* 0x000000584424723c */ /* 0x040fe80000001824 */
[----:B--2---:R-:W-:Y:S03]  /*9340*/  FFMA.FTZ R85, R159, c[0x0][0x2d0], -R182 ;  /* 0x0000b4009f557a23 */ /* 0x004fe600000108b6 */
[----:B------:R-:W-:Y:S01]  /*9350*/  FFMA.FTZ R88, R155, c[0x0][0x2d0], -R248 ;  /* 0x0000b4009b587a23 */ /* 0x000fe200000108f8 */
[C---:B------:R-:W-:Y:S01]  /*9360*/  HMMA.16816.F32 R40, R68.reuse, R90, R40 ;  /* 0x0000005a4428723c */ /* 0x040fe20000001828 */
[----:B------:R-:W-:Y:S07]  /*9370*/  MUFU.EX2 R159, R85 ;  /* 0x00000055009f7308 */ /* 0x000fee0000000800 */
[C---:B-1----:R-:W-:Y:S03]  /*9380*/  HMMA.16816.F32 R44, R68.reuse, R72, R44 ;  /* 0x00000048442c723c */ /* 0x042fe6000000182c */
[----:B------:R1:W-:Y:S01]  /*9390*/  MUFU.EX2 R157, R86 ;  /* 0x00000056009d7308 */ /* 0x0003e20000000800 */
[----:B---3--:R-:W-:Y:S04]  /*93a0*/  FFMA.FTZ R84, R153, c[0x0][0x2d0], -R182 ;  /* 0x0000b40099547a23 */ /* 0x008fe800000108b6 */
[C---:B------:R-:W-:Y:S01]  /*93b0*/  HMMA.16816.F32 R48, R68.reuse, R74, R48 ;  /* 0x0000004a4430723c */ /* 0x040fe20000001830 */
[----:B------:R-:W2:Y:S04]  /*93c0*/  LDSM.16.MT88.4 R72, [R224+0x3100] ;  /* 0x00310000e048783b */ /* 0x000ea80000004200 */
[----:B------:R-:W-:Y:S03]  /*93d0*/  MUFU.EX2 R153, R84 ;  /* 0x0000005400997308 */ /* 0x000fe60000000800 */
[C---:B------:R-:W-:Y:S07]  /*93e0*/  HMMA.16816.F32 R52, R68.reuse, R80, R52 ;  /* 0x000000504434723c */ /* 0x040fee0000001834 */
[----:B------:R3:W2:Y:S01]  /*93f0*/  MUFU.EX2 R155, R88 ;  /* 0x00000058009b7308 */ /* 0x0006a20000000800 */
[C---:B------:R-:W-:Y:S01]  /*9400*/  HMMA.16816.F32 R56, R68.reuse, R82, R56 ;  /* 0x000000524438723c */ /* 0x040fe20000001838 */
[----:B------:R-:W2:Y:S03]  /*9410*/  LDSM.16.MT88.4 R80, [R222+0x3100] ;  /* 0x00310000de50783b */ /* 0x000ea60000004200 */
[--C-:B-1----:R-:W-:Y:S04]  /*9420*/  FFMA.FTZ R86, R149, c[0x0][0x2d0], -R248.reuse ;  /* 0x0000b40095567a23 */ /* 0x102fe800000108f8 */
[C---:B-----5:R-:W-:Y:S01]  /*9430*/  HMMA.16816.F32 R60, R68.reuse, R76, R60 ;  /* 0x0000004c443c723c */ /* 0x060fe2000000183c */
[----:B------:R1:W-:Y:S07]  /*9440*/  MUFU.EX2 R149, R86 ;  /* 0x0000005600957308 */ /* 0x0003ee0000000800 */
[----:B------:R-:W-:Y:S01]  /*9450*/  HMMA.16816.F32 R64, R68, R78, R64 ;  /* 0x0000004e4440723c */ /* 0x000fe20000001840 */
[----:B------:R-:W5:Y:S06]  /*9460*/  LDSM.16.MT88.4 R76, [R221+0x3100] ;  /* 0x00310000dd4c783b */ /* 0x000f6c0000004200 */
[----:B----4-:R-:W-:Y:S01]  /*9470*/  F2FP.PACK_AB R68, R165, R167 ;  /* 0x000000a7a544723e */ /* 0x010fe200000000ff */
[--C-:B---3--:R-:W-:Y:S01]  /*9480*/  FFMA.FTZ R88, R151, c[0x0][0x2d0], -R248.reuse ;  /* 0x0000b40097587a23 */ /* 0x108fe200000108f8 */
[----:B------:R-:W-:Y:S03]  /*9490*/  F2FP.PACK_AB R69, R161, R163 ;  /* 0x000000a3a145723e */ /* 0x000fe600000000ff */
[----:B--2---:R-:W-:Y:S01]  /*94a0*/  F2FP.PACK_AB R70, R155, R157 ;  /* 0x0000009d9b46723e */ /* 0x004fe200000000ff */
[----:B------:R-:W2:Y:S01]  /*94b0*/  MUFU.EX2 R151, R88 ;  /* 0x0000005800977308 */ /* 0x000ea20000000800 */
[----:B------:R-:W-:Y:S01]  /*94c0*/  F2FP.PACK_AB R71, R153, R159 ;  /* 0x0000009f9947723e */ /* 0x000fe200000000ff */
[----:B------:R-:W-:Y:S01]  /*94d0*/  FFMA.FTZ R248, R183, c[0x0][0x2d0], -R248 ;  /* 0x0000b400b7f87a23 */ /* 0x000fe200000108f8 */
[----:B-1----:R-:W1:Y:S01]  /*94e0*/  LDSM.16.MT88.4 R84, [R220+0x3100] ;  /* 0x00310000dc54783b */ /* 0x002e620000004200 */
[--C-:B------:R-:W-:Y:S02]  /*94f0*/  FFMA.FTZ R183, R247, c[0x0][0x2d0], -R182.reuse ;  /* 0x0000b400f7b77a23 */ /* 0x100fe400000108b6 */
[----:B------:R-:W-:Y:S02]  /*9500*/  FFMA.FTZ R182, R133, c[0x0][0x2d0], -R182 ;  /* 0x0000b40085b67a23 */ /* 0x000fe400000108b6 */
[C---:B------:R-:W-:Y:S02]  /*9510*/  HMMA.16816.F32 R4, R68.reuse, R72, R4 ;  /* 0x000000484404723c */ /* 0x040fe40000001804 */
[----:B------:R-:W3:Y:S01]  /*9520*/  MUFU.EX2 R248, R248 ;  /* 0x000000f800f87308 */ /* 0x000ee20000000800 */
[----:B------:R-:W-:Y:S02]  /*9530*/  IMAD.MOV.U32 R133, RZ, RZ, R107 ;  /* 0x000000ffff857224 */ /* 0x000fe400078e006b */
[----:B------:R-:W-:Y:S01]  /*9540*/  LDSM.16.MT88.4 R104, [R222+0x7900] ;  /* 0x00790000de68783b */ /* 0x000fe20000004200 */
[----:B------:R-:W-:Y:S02]  /*9550*/  IMAD.MOV.U32 R247, RZ, RZ, R112 ;  /* 0x000000fffff77224 */ /* 0x000fe400078e0070 */
[C---:B------:R-:W-:Y:S04]  /*9560*/  HMMA.16816.F32 R8, R68.reuse, R74, R8 ;  /* 0x0000004a4408723c */ /* 0x040fe80000001808 */
[----:B------:R-:W-:Y:S01]  /*9570*/  MUFU.EX2 R183, R183 ;  /* 0x000000b700b77308 */ /* 0x000fe20000000800 */
[----:B------:R-:W4:Y:S01]  /*9580*/  LDSM.16.MT88.4 R72, [R224+0x7100] ;  /* 0x00710000e048783b */ /* 0x000f220000004200 */
[----:B------:R-:W-:Y:S02]  /*9590*/  FADD.FTZ R3, R133, R3 ;  /* 0x0000000385037221 */ /* 0x000fe40000010000 */
[C---:B------:R-:W-:Y:S04]  /*95a0*/  HMMA.16816.F32 R12, R68.reuse, R80, R12 ;  /* 0x00000050440c723c */ /* 0x040fe8000000180c */
[----:B--2---:R-:W-:Y:S01]  /*95b0*/  F2FP.PACK_AB R112, R151, R149 ;  /* 0x000000959770723e */ /* 0x004fe200000000ff */
[----:B------:R-:W2:Y:S01]  /*95c0*/  LDSM.16.MT88.4 R88, [R222+0x7100] ;  /* 0x00710000de58783b */ /* 0x000ea20000004200 */
[----:B------:R-:W1:Y:S02]  /*95d0*/  MUFU.EX2 R182, R182 ;  /* 0x000000b600b67308 */ /* 0x000e640000000800 */
[C---:B------:R-:W-:Y:S04]  /*95e0*/  HMMA.16816.F32 R16, R68.reuse, R82, R16 ;  /* 0x000000524410723c */ /* 0x040fe80000001810 */
[----:B---3--:R-:W-:Y:S01]  /*95f0*/  F2FP.PACK_AB R114, R248, R251 ;  /* 0x000000fbf872723e */ /* 0x008fe200000000ff */
[----:B------:R-:W-:Y:S03]  /*9600*/  LDSM.16.MT88.4 R80, [R221+0x3900] ;  /* 0x00390000dd50783b */ /* 0x000fe60000004200 */
[C---:B-----5:R-:W-:Y:S08]  /*9610*/  HMMA.16816.F32 R20, R68.reuse, R76, R20 ;  /* 0x0000004c4414723c */ /* 0x060ff00000001814 */
[C---:B------:R-:W-:Y:S01]  /*9620*/  HMMA.16816.F32 R24, R68.reuse, R78, R24 ;  /* 0x0000004e4418723c */ /* 0x040fe20000001818 */
[----:B------:R-:W3:Y:S03]  /*9630*/  LDSM.16.MT88.4 R76, [R222+0x3900] ;  /* 0x00390000de4c783b */ /* 0x000ee60000004200 */
[----:B-1----:R-:W-:Y:S04]  /*9640*/  F2FP.PACK_AB R115, R182, R183 ;  /* 0x000000b7b673723e */ /* 0x002fe800000000ff */
[C---:B------:R-:W-:Y:S08]  /*9650*/  HMMA.16816.F32 R28, R68.reuse, R84, R28 ;  /* 0x00000054441c723c */ /* 0x040ff0000000181c */
[C---:B------:R-:W-:Y:S08]  /*9660*/  HMMA.16816.F32 R32, R68.reuse, R86, R32 ;  /* 0x000000564420723c */ /* 0x040ff00000001820 */
[C---:B----4-:R-:W-:Y:S08]  /*9670*/  HMMA.16816.F32 R36, R68.reuse, R72, R36 ;  /* 0x000000484424723c */ /* 0x050ff00000001824 */
[C---:B------:R-:W-:Y:S08]  /*9680*/  HMMA.16816.F32 R40, R68.reuse, R74, R40 ;  /* 0x0000004a4428723c */ /* 0x040ff00000001828 */
[C---:B--2---:R-:W-:Y:S08]  /*9690*/  HMMA.16816.F32 R44, R68.reuse, R88, R44 ;  /* 0x00000058442c723c */ /* 0x044ff0000000182c */
[C---:B------:R-:W-:Y:S01]  /*96a0*/  HMMA.16816.F32 R48, R68.reuse, R90, R48 ;  /* 0x0000005a4430723c */ /* 0x040fe20000001830 */
[----:B------:R-:W1:Y:S07]  /*96b0*/  LDSM.16.MT88.4 R88, [R220+0x3900] ;  /* 0x00390000dc58783b */ /* 0x000e6e0000004200 */
[C---:B------:R-:W-:Y:S08]  /*96c0*/  HMMA.16816.F32 R52, R68.reuse, R92, R52 ;  /* 0x0000005c4434723c */ /* 0x040ff00000001834 */
[C---:B------:R-:W-:Y:S08]  /*96d0*/  HMMA.16816.F32 R56, R68.reuse, R94, R56 ;  /* 0x0000005e4438723c */ /* 0x040ff00000001838 */
[C---:B------:R-:W-:Y:S08]  /*96e0*/  HMMA.16816.F32 R60, R68.reuse, R96, R60 ;  /* 0x00000060443c723c */ /* 0x040ff0000000183c */
[----:B------:R-:W-:Y:S01]  /*96f0*/  HMMA.16816.F32 R64, R68, R98, R64 ;  /* 0x000000624440723c */ /* 0x000fe20000001840 */
[----:B------:R-:W2:Y:S07]  /*9700*/  LDSM.16.MT88.4 R96, [R224+0x7900] ;  /* 0x00790000e060783b */ /* 0x000eae0000004200 */
[C---:B------:R-:W-:Y:S08]  /*9710*/  HMMA.16816.F32 R128, R112.reuse, R124, R4 ;  /* 0x0000007c7080723c */ /* 0x040ff00000001804 */
[C---:B------:R-:W-:Y:S01]  /*9720*/  HMMA.16816.F32 R124, R112.reuse, R126, R8 ;  /* 0x0000007e707c723c */ /* 0x040fe20000001808 */
[----:B------:R-:W4:Y:S07]  /*9730*/  LDSM.16.MT88.4 R8, [R220+0x7900] ;  /* 0x00790000dc08783b */ /* 0x000f2e0000004200 */
[C---:B---3--:R-:W-:Y:S07]  /*9740*/  HMMA.16816.F32 R68, R112.reuse, R76, R12 ;  /* 0x0000004c7044723c */ /* 0x048fee000000180c */
[----:B------:R-:W-:Y:S01]  /*9750*/  FADD.FTZ R13, R164, R3 ;  /* 0x00000003a40d7221 */ /* 0x000fe20000010000 */
        /* <DEDUP_REMOVED lines=29> */
[----:B------:R-:W-:Y:S02]  /*9930*/  IMAD.MOV.U32 R3, RZ, RZ, R0 ;  /* 0x000000ffff037224 */ /* 0x000fe400078e0000 */
[C---:B------:R-:W-:Y:S04]  /*9940*/  HMMA.16816.F32 R108, R112.reuse, R110, R56 ;  /* 0x0000006e706c723c */ /* 0x040fe80000001838 */
[----:B------:R-:W-:Y:S04]  /*9950*/  FADD.FTZ R2, R149, R2 ;  /* 0x0000000295027221 */ /* 0x000fe80000010000 */
[----:B------:R-:W-:Y:S01]  /*9960*/  FADD.FTZ R2, R151, R2 ;  /* 0x0000000297027221 */ /* 0x000fe20000010000 */
[C---:B----4-:R-:W-:Y:S03]  /*9970*/  HMMA.16816.F32 R116, R112.reuse, R8, R60 ;  /* 0x000000087074723c */ /* 0x050fe6000000183c */
[----:B------:R-:W-:Y:S02]  /*9980*/  FADD.FTZ R251, R251, R2 ;  /* 0x00000002fbfb7221 */ /* 0x000fe40000010000 */
[----:B------:R-:W-:Y:S02]  /*9990*/  IMAD.MOV.U32 R2, RZ, RZ, R132 ;  /* 0x000000ffff027224 */ /* 0x000fe400078e0084 */
[----:B------:R-:W-:Y:S01]  /*99a0*/  FADD.FTZ R8, R153, R12 ;  /* 0x0000000c99087221 */ /* 0x000fe20000010000 */
[----:B------:R-:W-:Y:S04]  /*99b0*/  HMMA.16816.F32 R112, R112, R10, R64 ;  /* 0x0000000a7070723c */ /* 0x000fe80000001840 */
[----:B------:R-:W-:Y:S02]  /*99c0*/  FADD.FTZ R8, R147, R8 ;  /* 0x0000000893087221 */ /* 0x000fe40000010000 */
[----:B------:R-:W-:Y:S02]  /*99d0*/  FADD.FTZ R236, R248, R251 ;  /* 0x000000fbf8ec7221 */ /* 0x000fe40000010000 */
[----:B------:R-:W-:Y:S04]  /*99e0*/  FADD.FTZ R8, R145, R8 ;  /* 0x0000000891087221 */ /* 0x000fe80000010000 */
[----:B------:R-:W-:Y:S04]  /*99f0*/  FADD.FTZ R183, R183, R8 ;  /* 0x00000008b7b77221 */ /* 0x000fe80000010000 */
[----:B------:R-:W-:Y:S01]  /*9a00*/  FADD.FTZ R229, R182, R183 ;  /* 0x000000b7b6e57221 */ /* 0x000fe20000010000 */
[----:B------:R-:W-:-:S05]  /*9a10*/  @P0 BRA `(.L_x_503) ;  /* 0xffffbda000000947 */ /* 0x000fca000383ffff */
.L_x_502:
[----:B------:R-:W-:-:S13]  /*9a20*/  ISETP.LE.AND P0, PT, RZ, UR25, PT ;  /* 0x00000019ff007c0c */ /* 0x000fda000bf03270 */
[----:B------:R-:W-:Y:S05]  /*9a30*/  @!P0 BRA `(.L_x_504) ;  /* 0x000034f000008947 */ /* 0x000fea0003800000 */
[----:B------:R-:W-:Y:S01]  /*9a40*/  IADD3 R238, P1, R240, 0x40, RZ ;  /* 0x00000040f0ee7810 */ /* 0x000fe20007f3e0ff */
[----:B------:R-:W-:Y:S01]  /*9a50*/  ULDC.64 UR4, c[0x0][0x1e0] ;  /* 0x0000780000047ab9 */ /* 0x000fe20000000a00 */
[----:B------:R-:W-:Y:S01]  /*9a60*/  IADD3 R237, P0, R230, 0x40, RZ ;  /* 0x00000040e6ed7810 */ /* 0x000fe20007f1e0ff */
[----:B------:R-:W-:Y:S01]  /*9a70*/  UIADD3 UR12, UP0, UR12, 0x80, URZ ;  /* 0x000000800c0c7890 */ /* 0x000fe2000ff1e03f */
[----:B------:R-:W-:Y:S01]  /*9a80*/  IMAD.MOV.U32 R133, RZ, RZ, R132 ;  /* 0x000000ffff857224 */ /* 0x000fe200078e0084 */
[----:B------:R-:W-:Y:S01]  /*9a90*/  USHF.L.U64.HI UR6, UR4, 0x6, UR5 ;  /* 0x0000000604067899 */ /* 0x000fe20008010205 */
[----:B------:R-:W-:Y:S01]  /*9aa0*/  MOV R3, R0 ;  /* 0x0000000000037202 */ /* 0x000fe20000000f00 */
[----:B------:R-:W-:Y:S01]  /*9ab0*/  USHF.L.U32 UR7, UR4, 0x6, URZ ;  /* 0x0000000604077899 */ /* 0x000fe2000800063f */
[----:B------:R-:W-:Y:S01]  /*9ac0*/  IMAD.X R239, RZ, RZ, R235, P1 ;  /* 0x000000ffffef7224 */ /* 0x000fe200008e06eb */
[----:B------:R-:W-:Y:S01]  /*9ad0*/  IADD3.X R134, RZ, R233, RZ, P0, !PT ;  /* 0x000000e9ff867210 */ /* 0x000fe200007fe4ff */
[----:B------:R-:W-:Y:S01]  /*9ae0*/  IMAD.MOV.U32 R234, RZ, RZ, R240 ;  /* 0x000000ffffea7224 */ /* 0x000fe200078e00f0 */
[----:B------:R-:W-:-:S02]  /*9af0*/  UMOV UR8, 0x7 ;  /* 0x0000000700087882 */ /* 0x000fc40000000000 */
[----:B------:R-:W-:Y:S02]  /*9b00*/  ULDC.64 UR4, c[0x0][0x208] ;  /* 0x0000820000047ab9 */ /* 0x000fe40000000a00 */
[----:B------:R-:W-:Y:S02]  /*9b10*/  USHF.L.U64.HI UR8, UR4, UR8, UR5 ;  /* 0x0000000804087299 */ /* 0x000fe40008010205 */
[----:B------:R-:W-:Y:S02]  /*9b20*/  USHF.L.U32 UR11, UR4, 0x7, URZ ;  /* 0x00000007040b7899 */ /* 0x000fe4000800063f */
[----:B------:R-:W-:Y:S02]  /*9b30*/  UIADD3.X UR9, URZ, UR9, URZ, UP0, !UPT ;  /* 0x000000093f097290 */ /* 0x000fe400087fe43f */
.L_x_505:
[----:B------:R-:W-:Y:S04]  /*9b40*/  DEPBAR.LE SB0, 0x0 ;  /* 0x000080000000791a */ /* 0x000fe80000000000 */
[----:B------:R-:W-:Y:S01]  /*9b50*/  BAR.SYNC.DEFER_BLOCKING 0x0 ;  /* 0x0000000000007b1d */ /* 0x000fe20000010000 */
[----:B------:R-:W-:Y:S01]  /*9b60*/  USHF.R.S32.HI UR5, URZ, 0x1f, UR25 ;  /* 0x0000001f3f057899 */ /* 0x000fe20008011419 */
[----:B------:R-:W-:Y:S01]  /*9b70*/  MOV R135, UR11 ;  /* 0x0000000b00877c02 */ /* 0x000fe20008000f00 */
[----:B------:R-:W-:Y:S02]  /*9b80*/  UIMAD UR4, UR8, UR25, URZ ;  /* 0x00000019080472a4 */ /* 0x000fe4000f8e023f */
[----:B------:R-:W-:Y:S02]  /*9b90*/  UISETP.GT.AND UP0, UPT, UR25, URZ, UPT ;  /* 0x0000003f1900728c */ /* 0x000fe4000bf04270 */
[----:B------:R-:W-:Y:S01]  /*9ba0*/  UIMAD UR4, UR5, UR11, UR4 ;  /* 0x0000000b050472a4 */ /* 0x000fe2000f8e0204 */
[----:B------:R-:W-:Y:S05]  /*9bb0*/  IMAD.WIDE.U32 R152, R135, UR25, R238 ;  /* 0x0000001987987c25 */ /* 0x000fea000f8e00ee */
[C---:B------:R-:W-:Y:S02]  /*9bc0*/  LEA R164, P0, R152.reuse, c[0x0][0x1f8], 0x1 ;  /* 0x00007e0098a47a11 */ /* 0x040fe400078008ff */
[----:B------:R-:W-:Y:S04]  /*9bd0*/  IADD3 R0, R153, UR4, RZ ;  /* 0x0000000499007c10 */ /* 0x000fe8000fffe0ff */
[----:B------:R-:W-:Y:S01]  /*9be0*/  LEA.HI.X R165, R152, c[0x0][0x1fc], R0, 0x1, P0 ;  /* 0x00007f0098a57a11 */ /* 0x000fe200000f0c00 */
[----:B------:R-:W1:Y:S08]  /*9bf0*/  LDSM.16.M88.4 R8, [R226+0x8100] ;  /* 0x00810000e208783b */ /* 0x000e700000000200 */
[----:B------:R-:W2:Y:S08]  /*9c00*/  LDSM.16.M88.4 R16, [R226+0x8900] ;  /* 0x00890000e210783b */ /* 0x000eb00000000200 */
        /* <DEDUP_REMOVED lines=31> */
[C---:B---3--:R-:W-:Y:S07]  /*9e00*/  HMMA.16816.F32 R12, R168.reuse, R144, R12 ;  /* 0x00000090a80c723c */ /* 0x048fee000000180c */
[----:B------:R-:W-:Y:S01]  /*9e10*/  IMAD.WIDE.U32 R144, R135, UR25, R234 ;  /* 0x0000001987907c25 */ /* 0x000fe2000f8e00ea */
[C---:B------:R-:W-:Y:S01]  /*9e20*/  HMMA.16816.F32 R16, R168.reuse, R146, R16 ;  /* 0x00000092a810723c */ /* 0x040fe20000001810 */
[----:B------:R-:W-:Y:S03]  /*9e30*/  UIADD3 UR25, UR25, -0x1, URZ ;  /* 0xffffffff19197890 */ /* 0x000fe6000fffe03f */
[----:B------:R-:W-:Y:S01]  /*9e40*/  IADD3 R135, R145, UR4, RZ ;  /* 0x0000000491877c10 */ /* 0x000fe2000fffe0ff */
[----:B------:R-:W-:Y:S01]  /*9e50*/  ULDC.64 UR4, c[0x0][0x1e0] ;  /* 0x0000780000047ab9 */ /* 0x000fe20000000a00 */
[C---:B------:R-:W-:Y:S02]  /*9e60*/  LEA R166, P1, R144.reuse, c[0x0][0x1f8], 0x1 ;  /* 0x00007e0090a67a11 */ /* 0x040fe400078208ff */
[C---:B------:R-:W-:Y:S03]  /*9e70*/  HMMA.16816.F32 R20, R168.reuse, R148, R20 ;  /* 0x00000094a814723c */ /* 0x040fe60000001814 */
[----:B------:R-:W-:Y:S01]  /*9e80*/  @UP0 UIMAD.WIDE.U32 UR20, UR25, UR4, URZ ;  /* 0x00000004191402a5 */ /* 0x000fe2000f8e003f */
[----:B------:R-:W-:Y:S01]  /*9e90*/  LEA.HI.X R167, R144, c[0x0][0x1fc], R135, 0x1, P1 ;  /* 0x00007f0090a77a11 */ /* 0x000fe200008f0c87 */
[----:B------:R-:W-:Y:S01]  /*9ea0*/  @UP0 USHF.R.S32.HI UR13, URZ, 0x1f, UR25 ;  /* 0x0000001f3f0d0899 */ /* 0x000fe20008011419 */
[----:B------:R-:W2:Y:S01]  /*9eb0*/  LDSM.16.M88.4 R144, [R216] ;  /* 0x00000000d890783b */ /* 0x000ea20000000200 */
[----:B------:R-:W-:Y:S01]  /*9ec0*/  IADD3 R148, P0, R166, UR10, RZ ;  /* 0x0000000aa6947c10 */ /* 0x000fe2000ff1e0ff */
[C---:B------:R-:W-:Y:S01]  /*9ed0*/  HMMA.16816.F32 R24, R168.reuse, R150, R24 ;  /* 0x00000096a818723c */ /* 0x040fe20000001818 */
[----:B------:R-:W-:Y:S02]  /*9ee0*/  @UP0 UIMAD UR13, UR13, UR4, URZ ;  /* 0x000000040d0d02a4 */ /* 0x000fe4000f8e023f */
[----:B------:R-:W-:Y:S01]  /*9ef0*/  @UP0 USHF.L.U32 UR4, UR20, 0x7, URZ ;  /* 0x0000000714040899 */ /* 0x000fe2000800063f */
[----:B------:R-:W-:Y:S01]  /*9f00*/  IADD3.X R149, R167, UR14, RZ, P0, !PT ;  /* 0x0000000ea7957c10 */ /* 0x000fe200087fe4ff */
[----:B------:R-:W-:Y:S01]  /*9f10*/  @UP0 UIMAD UR13, UR25, UR5, UR13 ;  /* 0x00000005190d02a4 */ /* 0x000fe2000f8e020d */
[----:B------:R-:W-:Y:S01]  /*9f20*/  @!PT LDS RZ, [RZ] ;  /* 0x00000000fffff984 */ /* 0x000fe20000000800 */
[----:B------:R-:W-:Y:S01]  /*9f30*/  @!PT LDS RZ, [RZ] ;  /* 0x00000000fffff984 */ /* 0x000fe20000000800 */
[----:B------:R-:W-:Y:S01]  /*9f40*/  @!PT LDS RZ, [RZ] ;  /* 0x00000000fffff984 */ /* 0x000fe20000000800 */
[----:B------:R3:W-:Y:S01]  /*9f50*/  LDGSTS.E.BYPASS.LTC128B.128 [R227+0x100], [R166.64], !P5 ;  /* 0x00100000a6e37fae */ /* 0x0007e2000e901d52 */
[C---:B------:R-:W-:Y:S01]  /*9f60*/  IADD3 R150, P0, R148.reuse, UR10, RZ ;  /* 0x0000000a94967c10 */ /* 0x040fe2000ff1e0ff */
[C---:B-1----:R-:W-:Y:S01]  /*9f70*/  HMMA.16816.F32 R28, R168.reuse, R136, R28 ;  /* 0x00000088a81c723c */ /* 0x042fe2000000181c */
[----:B------:R-:W-:Y:S03]  /*9f80*/  @UP0 UIADD3 UR13, UR21, UR13, URZ ;  /* 0x0000000d150d0290 */ /* 0x000fe6000fffe03f */
[C---:B------:R-:W-:Y:S02]  /*9f90*/  IADD3.X R151, R149.reuse, UR14, RZ, P0, !PT ;  /* 0x0000000e95977c10 */ /* 0x040fe400087fe4ff */
[----:B------:R1:W-:Y:S01]  /*9fa0*/  LDGSTS.E.BYPASS.LTC128B.128 [R227+0x4100], [R164.64], !P4 ;  /* 0x04100000a4e37fae */ /* 0x0003e2000e101d52 */
[----:B------:R-:W-:Y:S01]  /*9fb0*/  IADD3 R176, P2, R148, UR16, RZ ;  /* 0x0000001094b07c10 */ /* 0x000fe2000ff5e0ff */
[----:B------:R-:W-:Y:S01]  /*9fc0*/  @UP0 USHF.L.U64.HI UR13, UR20, 0x7, UR13 ;  /* 0x00000007140d0899 */ /* 0x000fe2000801020d */
[C---:B------:R-:W-:Y:S03]  /*9fd0*/  HMMA.16816.F32 R32, R168.reuse, R138, R32 ;  /* 0x0000008aa820723c */ /* 0x040fe60000001820 */
[----:B------:R-:W-:Y:S02]  /*9fe0*/  IADD3.X R177, R149, UR15, RZ, P2, !PT ;  /* 0x0000000f95b17c10 */ /* 0x000fe400097fe4ff */
[----:B------:R4:W-:Y:S01]  /*9ff0*/  LDGSTS.E.BYPASS.LTC128B.128 [R227+0x1100], [R148.64], !P5 ;  /* 0x0110000094e37fae */ /* 0x0009e2000e901d52 */
[C---:B------:R-:W-:Y:S06]  /*a000*/  IADD3 R178, P1, R150.reuse, UR10, RZ ;  /* 0x0000000a96b27c10 */ /* 0x040fec000ff3e0ff */
[C---:B------:R-:W-:Y:S01]  /*a010*/  IADD3.X R179, R151.reuse, UR14, RZ, P1, !PT ;  /* 0x0000000e97b37c10 */ /* 0x040fe20008ffe4ff */
[----:B------:R4:W-:Y:S01]  /*a020*/  LDGSTS.E.BYPASS.LTC128B.128 [R227+0x5100], [R148.64+0x80], !P4 ;  /* 0x0510008094e37fae */ /* 0x0009e2000e101d52 */
[----:B---3--:R-:W-:Y:S04]  /*a030*/  IADD3 R166, P0, R150, UR16, RZ ;  /* 0x0000001096a67c10 */ /* 0x008fe8000ff1e0ff */
[----:B------:R-:W-:Y:S01]  /*a040*/  IADD3.X R167, R151, UR15, RZ, P0, !PT ;  /* 0x0000000f97a77c10 */ /* 0x000fe200087fe4ff */
[C---:B--2---:R-:W-:Y:S02]  /*a050*/  HMMA.16816.F32 R36, R168.reuse, R144, R36 ;  /* 0x00000090a824723c */ /* 0x044fe40000001824 */
[----:B------:R4:W-:Y:S01]  /*a060*/  LDGSTS.E.BYPASS.LTC128B.128 [R227+0x2100], [R150.64], !P5 ;  /* 0x0210000096e37fae */ /* 0x0009e2000e901d52 */
[----:B------:R-:W-:Y:S05]  /*a070*/  PLOP3.LUT P0, PT, PT, PT, UP0, 0x80, 0x0 ;  /* 0x000000000000781c */ /* 0x000fea0003f0f008 */
[C---:B------:R-:W-:Y:S02]  /*a080*/  HMMA.16816.F32 R40, R168.reuse, R146, R40 ;  /* 0x00000092a828723c */ /* 0x040fe40000001828 */
[----:B------:R2:W-:Y:S06]  /*a090*/  LDGSTS.E.BYPASS.LTC128B.128 [R227+0x6100], [R176.64], !P4 ;  /* 0x06100000b0e37fae */ /* 0x0005ec000e101d52 */
[C---:B------:R-:W-:Y:S02]  /*a0a0*/  HMMA.16816.F32 R44, R168.reuse, R152, R44 ;  /* 0x00000098a82c723c */ /* 0x040fe4000000182c */
[----:B------:R2:W-:Y:S06]  /*a0b0*/  LDGSTS.E.BYPASS.LTC128B.128 [R227+0x3100], [R178.64], !P5 ;  /* 0x03100000b2e37fae */ /* 0x0005ec000e901d52 */
[C---:B------:R-:W-:Y:S02]  /*a0c0*/  HMMA.16816.F32 R48, R168.reuse, R154, R48 ;  /* 0x0000009aa830723c */ /* 0x040fe40000001830 */
[----:B------:R1:W-:Y:S06]  /*a0d0*/  LDGSTS.E.BYPASS.LTC128B.128 [R227+0x7100], [R166.64], !P4 ;  /* 0x07100000a6e37fae */ /* 0x0003ec000e101d52 */
[C---:B------:R-:W-:Y:S02]  /*a0e0*/  HMMA.16816.F32 R52, R168.reuse, R156, R52 ;  /* 0x0000009ca834723c */ /* 0x040fe40000001834 */
[----:B------:R-:W3:Y:S06]  /*a0f0*/  LDSM.16.M88.4 R136, [R223+0x8100] ;  /* 0x00810000df88783b */ /* 0x000eec0000000200 */
[C---:B------:R-:W-:Y:S02]  /*a100*/  HMMA.16816.F32 R56, R168.reuse, R158, R56 ;  /* 0x0000009ea838723c */ /* 0x040fe40000001838 */
[----:B------:R-:W5:Y:S06]  /*a110*/  LDSM.16.M88.4 R144, [R223+0x8900] ;  /* 0x00890000df90783b */ /* 0x000f6c0000000200 */
[C---:B------:R-:W-:Y:S02]  /*a120*/  HMMA.16816.F32 R60, R168.reuse, R160, R60 ;  /* 0x000000a0a83c723c */ /* 0x040fe4000000183c */
[----:B------:R-:W0:Y:S06]  /*a130*/  LDGDEPBAR ;  /* 0x00000000000079af */ /* 0x000e2c0000000000 */
[----:B------:R-:W-:Y:S02]  /*a140*/  HMMA.16816.F32 R64, R168, R162, R64 ;  /* 0x000000a2a840723c */ /* 0x000fe40000001840 */
[----:B----4-:R-:W4:Y:S08]  /*a150*/  LDSM.16.M88.4 R148, [R223+0x9100] ;  /* 0x00910000df94783b */ /* 0x010f300000000200 */
[----:B------:R-:W1:Y:S01]  /*a160*/  LDSM.16.M88.4 R152, [R223+0x9900] ;  /* 0x00990000df98783b */ /* 0x000e620000000200 */
[C---:B---3--:R-:W-:Y:S07]  /*a170*/  HMMA.16816.F32 R4, R172.reuse, R136, R4 ;  /* 0x00000088ac04723c */ /* 0x048fee0000001804 */
[----:B------:R-:W3:Y:S01]  /*a180*/  LDSM.16.M88.4 R156, [R223+0xa100] ;  /* 0x00a10000df9c783b */ /* 0x000ee20000000200 */
[C---:B------:R-:W-:Y:S07]  /*a190*/  HMMA.16816.F32 R8, R172.reuse, R138, R8 ;  /* 0x0000008aac08723c */ /* 0x040fee0000001808 */
[----:B------:R-:W2:Y:S01]  /*a1a0*/  LDSM.16.M88.4 R136, [R223+0xa900] ;  /* 0x00a90000df88783b */ /* 0x000ea20000000200 */
[C---:B-----5:R-:W-:Y:S07]  /*a1b0*/  HMMA.16816.F32 R12, R172.reuse, R144, R12 ;  /* 0x00000090ac0c723c */ /* 0x060fee000000180c */
[----:B------:R-:W-:Y:S01]  /*a1c0*/  LDSM.16.M88.4 R160, [R226+0xd900] ;  /* 0x00d90000e2a0783b */ /* 0x000fe20000000200 */
[C---:B------:R-:W-:Y:S07]  /*a1d0*/  HMMA.16816.F32 R16, R172.reuse, R146, R16 ;  /* 0x00000092ac10723c */ /* 0x040fee0000001810 */
[----:B------:R-:W5:Y:S01]  /*a1e0*/  LDSM.16.M88.4 R144, [R223+0xb100] ;  /* 0x00b10000df90783b */ /* 0x000f620000000200 */
[C---:B----4-:R-:W-:Y:S07]  /*a1f0*/  HMMA.16816.F32 R20, R172.reuse, R148, R20 ;  /* 0x00000094ac14723c */ /* 0x050fee0000001814 */
[----:B-1----:R-:W-:Y:S01]  /*a200*/  LDSM.16.M88.4 R164, [R206] ;  /* 0x00000000cea4783b */ /* 0x002fe20000000200 */
[C---:B------:R-:W-:Y:S07]  /*a210*/  HMMA.16816.F32 R24, R172.reuse, R150, R24 ;  /* 0x00000096ac18723c */ /* 0x040fee0000001818 */
[----:B------:R-:W1:Y:S01]  /*a220*/  LDSM.16.M88.4 R148, [R223+0xb900] ;  /* 0x00b90000df94783b */ /* 0x000e620000000200 */
[C---:B------:R-:W-:Y:S07]  /*a230*/  HMMA.16816.F32 R28, R172.reuse, R152, R28 ;  /* 0x00000098ac1c723c */ /* 0x040fee000000181c */
[----:B--2---:R-:W-:Y:S01]  /*a240*/  LDSM.16.M88.4 R176, [R223+0xe900] ;  /* 0x00e90000dfb0783b */ /* 0x004fe20000000200 */
[C---:B------:R-:W-:Y:S07]  /*a250*/  HMMA.16816.F32 R32, R172.reuse, R154, R32 ;  /* 0x0000009aac20723c */ /* 0x040fee0000001820 */
[----:B------:R-:W2:Y:S01]  /*a260*/  LDSM.16.M88.4 R152, [R212] ;  /* 0x00000000d498783b */ /* 0x000ea20000000200 */
[C---:B---3--:R-:W-:Y:S07]  /*a270*/  HMMA.16816.F32 R36, R172.reuse, R156, R36 ;  /* 0x0000009cac24723c */ /* 0x048fee0000001824 */
[----:B------:R-:W-:Y:S01]  /*a280*/  LDSM.16.M88.4 R180, [R223+0xf100] ;  /* 0x00f10000dfb4783b */ /* 0x000fe20000000200 */
[C---:B------:R-:W-:Y:S07]  /*a290*/  HMMA.16816.F32 R40, R172.reuse, R158, R40 ;  /* 0x0000009eac28723c */ /* 0x040fee0000001828 */
[----:B------:R-:W3:Y:S01]  /*a2a0*/  LDSM.16.M88.4 R156, [R212+0x800] ;  /* 0x00080000d49c783b */ /* 0x000ee20000000200 */
[C---:B------:R-:W-:Y:S08]  /*a2b0*/  HMMA.16816.F32 R44, R172.reuse, R136, R44 ;  /* 0x00000088ac2c723c */ /* 0x040ff0000000182c */
[C---:B------:R-:W-:Y:S01]  /*a2c0*/  HMMA.16816.F32 R48, R172.reuse, R138, R48 ;  /* 0x0000008aac30723c */ /* 0x040fe20000001830 */
[----:B------:R-:W4:Y:S07]  /*a2d0*/  LDSM.16.M88.4 R136, [R212+0x1000] ;  /* 0x00100000d488783b */ /* 0x000f2e0000000200 */
[C---:B-----5:R-:W-:Y:S08]  /*a2e0*/  HMMA.16816.F32 R52, R172.reuse, R144, R52 ;  /* 0x00000090ac34723c */ /* 0x060ff00000001834 */
[C---:B------:R-:W-:Y:S01]  /*a2f0*/  HMMA.16816.F32 R56, R172.reuse, R146, R56 ;  /* 0x00000092ac38723c */ /* 0x040fe20000001838 */
[----:B------:R-:W5:Y:S07]  /*a300*/  LDSM.16.M88.4 R144, [R212+0x1800] ;  /* 0x00180000d490783b */ /* 0x000f6e0000000200 */
        /* <DEDUP_REMOVED lines=38> */
[----:B------:R-:W-:Y:S07]  /*a570*/  LDSM.16.M88.4 R160, [R209] ;  /* 0x00000000d1a0783b */ /* 0x000fee0000000200 */
[C---:B---3--:R-:W-:Y:S08]  /*a580*/  HMMA.16816.F32 R36, R188.reuse, R156, R36 ;  /* 0x0000009cbc24723c */ /* 0x048ff00000001824 */
[C---:B------:R-:W-:Y:S01]  /*a590*/  HMMA.16816.F32 R40, R188.reuse, R158, R40 ;  /* 0x0000009ebc28723c */ /* 0x040fe20000001828 */
[----:B------:R-:W3:Y:S07]  /*a5a0*/  LDSM.16.M88.4 R156, [R210] ;  /* 0x00000000d29c783b */ /* 0x000eee0000000200 */
[C---:B----4-:R-:W-:Y:S08]  /*a5b0*/  HMMA.16816.F32 R44, R188.reuse, R136, R44 ;  /* 0x00000088bc2c723c */ /* 0x050ff0000000182c */
[C---:B------:R-:W-:Y:S01]  /*a5c0*/  HMMA.16816.F32 R48, R188.reuse, R138, R48 ;  /* 0x0000008abc30723c */ /* 0x040fe20000001830 */
[----:B------:R-:W4:Y:S07]  /*a5d0*/  LDSM.16.M88.4 R136, [R208] ;  /* 0x00000000d088783b */ /* 0x000f2e0000000200 */
[C---:B-----5:R-:W-:Y:S08]  /*a5e0*/  HMMA.16816.F32 R52, R188.reuse, R144, R52 ;  /* 0x00000090bc34723c */ /* 0x060ff00000001834 */
[C---:B------:R-:W-:Y:S01]  /*a5f0*/  HMMA.16816.F32 R56, R188.reuse, R146, R56 ;  /* 0x00000092bc38723c */ /* 0x040fe20000001838 */
[----:B------:R-:W5:Y:S07]  /*a600*/  LDSM.16.M88.4 R144, [R207] ;  /* 0x00000000cf90783b */ /* 0x000f6e0000000200 */
[C---:B-1----:R-:W-:Y:S08]  /*a610*/  HMMA.16816.F32 R60, R188.reuse, R148, R60 ;  /* 0x00000094bc3c723c */ /* 0x042ff0000000183c */
[----:B------:R-:W-:Y:S01]  /*a620*/  HMMA.16816.F32 R64, R188, R150, R64 ;  /* 0x00000096bc40723c */ /* 0x000fe20000001840 */
[----:B------:R-:W1:Y:S07]  /*a630*/  LDSM.16.M88.4 R148, [R205] ;  /* 0x00000000cd94783b */ /* 0x000e6e0000000200 */
[C---:B--2---:R-:W-:Y:S08]  /*a640*/  HMMA.16816.F32 R4, R192.reuse, R152, R4 ;  /* 0x00000098c004723c */ /* 0x044ff00000001804 */
[C---:B------:R-:W-:Y:S01]  /*a650*/  HMMA.16816.F32 R8, R192.reuse, R154, R8 ;  /* 0x0000009ac008723c */ /* 0x040fe20000001808 */
[----:B------:R-:W-:Y:S07]  /*a660*/  LDSM.16.M88.4 R152, [R223+0xc900] ;  /* 0x00c90000df98783b */ /* 0x000fee0000000200 */
[C---:B---3--:R-:W-:Y:S08]  /*a670*/  HMMA.16816.F32 R12, R192.reuse, R156, R12 ;  /* 0x0000009cc00c723c */ /* 0x048ff0000000180c */
[C---:B------:R-:W-:Y:S01]  /*a680*/  HMMA.16816.F32 R16, R192.reuse, R158, R16 ;  /* 0x0000009ec010723c */ /* 0x040fe20000001810 */
[----:B------:R-:W-:Y:S07]  /*a690*/  LDSM.16.M88.4 R156, [R223+0xd100] ;  /* 0x00d10000df9c783b */ /* 0x000fee0000000200 */
[C---:B------:R-:W-:Y:S08]  /*a6a0*/  HMMA.16816.F32 R20, R192.reuse, R160, R20 ;  /* 0x000000a0c014723c */ /* 0x040ff00000001814 */
[C---:B------:R-:W-:Y:S01]  /*a6b0*/  HMMA.16816.F32 R24, R192.reuse, R162, R24 ;  /* 0x000000a2c018723c */ /* 0x040fe20000001818 */
[----:B------:R-:W-:Y:S07]  /*a6c0*/  LDSM.16.M88.4 R160, [R223+0xd900] ;  /* 0x00d90000dfa0783b */ /* 0x000fee0000000200 */
[C---:B----4-:R-:W-:Y:S08]  /*a6d0*/  HMMA.16816.F32 R28, R192.reuse, R136, R28 ;  /* 0x00000088c01c723c */ /* 0x050ff0000000181c */
[C---:B------:R-:W-:Y:S01]  /*a6e0*/  HMMA.16816.F32 R32, R192.reuse, R138, R32 ;  /* 0x0000008ac020723c */ /* 0x040fe20000001820 */
[----:B------:R-:W2:Y:S07]  /*a6f0*/  LDSM.16.M88.4 R136, [R204] ;  /* 0x00000000cc88783b */ /* 0x000eae0000000200 */
[C---:B-----5:R-:W-:Y:S08]  /*a700*/  HMMA.16816.F32 R36, R192.reuse, R144, R36 ;  /* 0x00000090c024723c */ /* 0x060ff00000001824 */
[C---:B------:R-:W-:Y:S01]  /*a710*/  HMMA.16816.F32 R40, R192.reuse, R146, R40 ;  /* 0x00000092c028723c */ /* 0x040fe20000001828 */
[----:B------:R-:W3:Y:S07]  /*a720*/  LDSM.16.M88.4 R144, [R223+0xc100] ;  /* 0x00c10000df90783b */ /* 0x000eee0000000200 */
[C---:B------:R-:W-:Y:S08]  /*a730*/  HMMA.16816.F32 R44, R192.reuse, R164, R44 ;  /* 0x000000a4c02c723c */ /* 0x040ff0000000182c */
[C---:B------:R-:W-:Y:S01]  /*a740*/  HMMA.16816.F32 R48, R192.reuse, R166, R48 ;  /* 0x000000a6c030723c */ /* 0x040fe20000001830 */
[----:B------:R-:W4:Y:S07]  /*a750*/  LDSM.16.M88.4 R164, [R223+0xe100] ;  /* 0x00e10000dfa4783b */ /* 0x000f2e0000000200 */
[C---:B-1----:R-:W-:Y:S08]  /*a760*/  HMMA.16816.F32 R52, R192.reuse, R148, R52 ;  /* 0x00000094c034723c */ /* 0x042ff00000001834 */
        /* <DEDUP_REMOVED lines=29> */
[----:B------:R-:W3:Y:S03]  /*a940*/  LDSM.16.M88.4 R144, [R212+0x6800] ;  /* 0x00680000d490783b */ /* 0x000ee60000000200 */
[----:B------:R-:W-:Y:S04]  /*a950*/  FMNMX.FTZ R0, R4, R3, !PT ;  /* 0x0000000304007209 */ /* 0x000fe80007810000 */
[C---:B-----5:R-:W-:Y:S04]  /*a960*/  HMMA.16816.F32 R20, R200.reuse, R152, R20 ;  /* 0x00000098c814723c */ /* 0x060fe80000001814 */
        /* <DEDUP_REMOVED lines=24> */
[----:B------:R-:W-:Y:S04]  /*aaf0*/  FMNMX.FTZ R135, R21, R2, !PT ;  /* 0x0000000215877209 */ /* 0x000fe80007810000 */
[----:B------:R-:W-:Y:S02]  /*ab00*/  FMNMX.FTZ R2, R24, R135, !PT ;  /* 0x0000008718027209 */ /* 0x000fe40007810000 */
[----:B------:R-:W-:Y:S02]  /*ab10*/  FMNMX.FTZ R0, R22, R137, !PT ;  /* 0x0000008916007209 */ /* 0x000fe40007810000 */
[----:B------:R-:W-:Y:S01]  /*ab20*/  FMNMX.FTZ R135, R25, R2, !PT ;  /* 0x0000000219877209 */ /* 0x000fe20007810000 */
[----:B------:R-:W2:Y:S01]  /*ab30*/  LDSM.16.M88.4 R136, [R212+0x7800] ;  /* 0x00780000d488783b */ /* 0x000ea20000000200 */
[----:B------:R-:W-:Y:S01]  /*ab40*/  FMNMX.FTZ R153, R23, R0, !PT ;  /* 0x0000000017997209 */ /* 0x000fe20007810000 */
[----:B------:R-:W-:Y:S04]  /*ab50*/  DEPBAR.LE SB0, 0x0 ;  /* 0x000080000000791a */ /* 0x000fe80000000000 */
        /* <DEDUP_REMOVED lines=14> */
[----:B------:R-:W-:Y:S01]  /*ac40*/  FMNMX.FTZ R145, R35, R2, !PT ;  /* 0x0000000223917209 */ /* 0x000fe20007810000 */
[C---:B--2---:R-:W-:Y:S03]  /*ac50*/  HMMA.16816.F32 R60, R200.reuse, R136, R60 ;  /* 0x00000088c83c723c */ /* 0x044fe6000000183c */
        /* <DEDUP_REMOVED lines=31> */
[----:B------:R-:W-:Y:S02]  /*ae50*/  FMNMX.FTZ R0, R66, R139, !PT ;  /* 0x0000008b42007209 */ /* 0x000fe40007810000 */
[----:B------:R-:W-:Y:S02]  /*ae60*/  @P0 LEA R144, P3, R136, c[0x0][0x1c8], 0x1 ;  /* 0x0000720088900a11 */ /* 0x000fe400078608ff */
[----:B------:R-:W-:Y:S05]  /*ae70*/  FMNMX.FTZ R137, R67, R0, !PT ;  /* 0x0000000043897209 */ /* 0x000fea0007810000 */
[----:B------:R-:W2:Y:S01]  /*ae80*/  SHFL.BFLY PT, R0, R137, 0x2, 0x1f ;  /* 0x0c401f0089007f89 */ /* 0x000ea200000e0000 */
[----:B-1----:R-:W-:Y:S07]  /*ae90*/  FMNMX.FTZ R145, R147, R2, !PT ;  /* 0x0000000293917209 */ /* 0x002fee0007810000 */
[----:B------:R-:W1:Y:S01]  /*aea0*/  SHFL.BFLY PT, R132, R145, 0x1, 0x1f ;  /* 0x0c201f0091847f89 */ /* 0x000e6200000e0000 */
[----:B--2---:R-:W-:Y:S07]  /*aeb0*/  FMNMX.FTZ R135, R137, R0, !PT ;  /* 0x0000000089877209 */ /* 0x004fee0007810000 */
[----:B------:R-:W2:Y:S01]  /*aec0*/  SHFL.BFLY PT, R2, R135, 0x1, 0x1f ;  /* 0x0c201f0087027f89 */ /* 0x000ea200000e0000 */
[----:B-1----:R-:W-:Y:S05]  /*aed0*/  FMNMX.FTZ R0, R145, R132, !PT ;  /* 0x0000008491007209 */ /* 0x002fea0007810000 */
[C---:B------:R-:W-:Y:S02]  /*aee0*/  FADD.FTZ R132, -R0.reuse, R3 ;  /* 0x0000000300847221 */ /* 0x040fe40000010100 */
[----:B------:R-:W-:Y:S02]  /*aef0*/  FMUL.FTZ R163, R0, c[0x0][0x2d0] ;  /* 0x0000b40000a37a20 */ /* 0x000fe40000410000 */
[----:B------:R-:W-:Y:S01]  /*af00*/  FMUL.FTZ R3, R132, c[0x0][0x2d0] ;  /* 0x0000b40084037a20 */ /* 0x000fe20000410000 */
[----:B--2---:R-:W-:Y:S01]  /*af10*/  FMNMX.FTZ R132, R135, R2, !PT ;  /* 0x0000000287847209 */ /* 0x004fe20007810000 */
[--C-:B------:R-:W-:Y:S01]  /*af20*/  FFMA.FTZ R152, R5, c[0x0][0x2d0], -R163.reuse ;  /* 0x0000b40005987a23 */ /* 0x100fe200000108a3 */
[----:B------:R-:W-:Y:S01]  /*af30*/  @P0 IADD3.X R5, R233, UR13, RZ, P1, !PT ;  /* 0x0000000de9050c10 */ /* 0x000fe20008ffe4ff */
[----:B------:R-:W-:Y:S02]  /*af40*/  FFMA.FTZ R135, R8, c[0x0][0x2d0], -R163 ;  /* 0x0000b40008877a23 */ /* 0x000fe400000108a3 */
[----:B------:R-:W-:Y:S01]  /*af50*/  FADD.FTZ R133, -R132, R133 ;  /* 0x0000008584857221 */ /* 0x000fe20000010100 */
[----:B------:R-:W-:Y:S01]  /*af60*/  @P0 LEA.HI.X R145, R136, c[0x0][0x1cc], R5, 0x1, P3 ;  /* 0x0000730088910a11 */ /* 0x000fe200018f0c05 */
[----:B------:R-:W-:Y:S01]  /*af70*/  FMUL.FTZ R159, R132, c[0x0][0x2d0] ;  /* 0x0000b400849f7a20 */ /* 0x000fe20000410000 */
[----:B------:R-:W1:Y:S01]  /*af80*/  MUFU.EX2 R3, R3 ;  /* 0x0000000300037308 */ /* 0x000e620000000800 */
[----:B------:R-:W-:Y:S02]  /*af90*/  FMUL.FTZ R2, R133, c[0x0][0x2d0] ;  /* 0x0000b40085027a20 */ /* 0x000fe40000410000 */
[--C-:B------:R-:W-:Y:S01]  /*afa0*/  FFMA.FTZ R133, R4, c[0x0][0x2d0], -R163.reuse ;  /* 0x0000b40004857a23 */ /* 0x100fe200000108a3 */
[----:B------:R-:W-:Y:S01]  /*afb0*/  @P0 IADD3 R4, P2, R237, UR4, RZ ;  /* 0x00000004ed040c10 */ /* 0x000fe2000ff5e0ff */
[----:B------:R2:W-:Y:S01]  /*afc0*/  @P0 LDGSTS.E.BYPASS.LTC128B.128 [R227+0x8100], [R144.64], !P5 ;  /* 0x0810000090e30fae */ /* 0x0005e2000e901d52 */
[----:B------:R-:W-:Y:S02]  /*afd0*/  FFMA.FTZ R154, R9, c[0x0][0x2d0], -R163 ;  /* 0x0000b400099a7a23 */ /* 0x000fe400000108a3 */
[----:B------:R-:W-:Y:S01]  /*afe0*/  @P0 IADD3.X R137, R134, UR13, RZ, P2, !PT ;  /* 0x0000000d86890c10 */ /* 0x000fe200097fe4ff */
[--C-:B------:R-:W-:Y:S01]  /*aff0*/  FFMA.FTZ R153, R6, c[0x0][0x2d0], -R159.reuse ;  /* 0x0000b40006997a23 */ /* 0x100fe2000001089f */
[----:B------:R-:W-:Y:S01]  /*b000*/  @P0 LEA R138, P1, R4, c[0x0][0x1c8], 0x1 ;  /* 0x00007200048a0a11 */ /* 0x000fe200078208ff */
[--C-:B------:R-:W-:Y:S01]  /*b010*/  FFMA.FTZ R156, R7, c[0x0][0x2d0], -R159.reuse ;  /* 0x0000b400079c7a23 */ /* 0x100fe2000001089f */
[----:B------:R-:W3:Y:S01]  /*b020*/  MUFU.EX2 R2, R2 ;  /* 0x0000000200027308 */ /* 0x000ee20000000800 */
[----:B------:R-:W-:Y:S01]  /*b030*/  FFMA.FTZ R155, R10, c[0x0][0x2d0], -R159 ;  /* 0x0000b4000a9b7a23 */ /* 0x000fe2000001089f */
[----:B------:R-:W-:Y:S01]  /*b040*/  @P0 LEA.HI.X R139, R4, c[0x0][0x1cc], R137, 0x1, P1 ;  /* 0x00007300048b0a11 */ /* 0x000fe200008f0c89 */
[--C-:B------:R-:W-:Y:S01]  /*b050*/  FFMA.FTZ R158, R11, c[0x0][0x2d0], -R159.reuse ;  /* 0x0000b4000b9e7a23 */ /* 0x100fe2000001089f */
[----:B------:R-:W-:Y:S01]  /*b060*/  @P0 IADD3 R4, P1, R144, UR7, RZ ;  /* 0x0000000790040c10 */ /* 0x000fe2000ff3e0ff */
[--C-:B------:R-:W-:Y:S02]  /*b070*/  FFMA.FTZ R178, R26, c[0x0][0x2d0], -R159.reuse ;  /* 0x0000b4001ab27a23 */ /* 0x100fe4000001089f */
[----:B------:R4:W-:Y:S01]  /*b080*/  @P0 LDGSTS.E.BYPASS.LTC128B.128 [R227+0xc100], [R138.64], !P4 ;  /* 0x0c1000008ae30fae */ /* 0x0009e2000e101d52 */
[----:B------:R-:W-:Y:S01]  /*b090*/  @P0 IADD3.X R5, R145, UR6, RZ, P1, !PT ;  /* 0x0000000691050c10 */ /* 0x000fe20008ffe4ff */
[----:B------:R-:W-:Y:S01]  /*b0a0*/  FFMA.FTZ R179, R27, c[0x0][0x2d0], -R159 ;  /* 0x0000b4001bb37a23 */ /* 0x000fe2000001089f */
[C---:B------:R-:W-:Y:S01]  /*b0b0*/  @P0 IADD3 R8, P1, R4.reuse, UR7, RZ ;  /* 0x0000000704080c10 */ /* 0x040fe2000ff3e0ff */
[----:B------:R-:W-:Y:S01]  /*b0c0*/  MUFU.EX2 R133, R133 ;  /* 0x0000008500857308 */ /* 0x000fe20000000800 */
[----:B------:R-:W-:Y:S01]  /*b0d0*/  @P0 IADD3 R6, P3, R4, UR12, RZ ;  /* 0x0000000c04060c10 */ /* 0x000fe2000ff7e0ff */
[----:B-1----:R-:W-:Y:S01]  /*b0e0*/  FMUL.FTZ R68, R3, R68 ;  /* 0x0000004403447220 */ /* 0x002fe20000410000 */
[C---:B------:R-:W-:Y:S01]  /*b0f0*/  @P0 IADD3.X R9, R5.reuse, UR6, RZ, P1, !PT ;  /* 0x0000000605090c10 */ /* 0x040fe20008ffe4ff */
[----:B------:R1:W-:Y:S01]  /*b100*/  @P0 LDGSTS.E.BYPASS.LTC128B.128 [R227+0x9100], [R4.64], !P5 ;  /* 0x0910000004e30fae */ /* 0x0003e2000e901d52 */
[----:B------:R-:W-:Y:S01]  /*b110*/  @P0 IADD3.X R7, R5, UR9, RZ, P3, !PT ;  /* 0x0000000905070c10 */ /* 0x000fe20009ffe4ff */
[C---:B------:R-:W-:Y:S01]  /*b120*/  FMUL.FTZ R69, R3.reuse, R69 ;  /* 0x0000004503457220 */ /* 0x040fe20000410000 */
[C---:B------:R-:W-:Y:S01]  /*b130*/  @P0 IADD3 R150, P2, R8.reuse, UR7, RZ ;  /* 0x0000000708960c10 */ /* 0x040fe2000ff5e0ff */
[----:B------:R-:W-:Y:S01]  /*b140*/  FMUL.FTZ R72, R3, R72 ;  /* 0x0000004803487220 */ /* 0x000fe20000410000 */
[----:B------:R-:W-:Y:S01]  /*b150*/  @P0 IADD3 R148, P1, R8, UR12, RZ ;  /* 0x0000000c08940c10 */ /* 0x000fe2000ff3e0ff */
[----:B------:R-:W5:Y:S01]  /*b160*/  MUFU.EX2 R152, R152 ;  /* 0x0000009800987308 */ /* 0x000f620000000800 */
[C---:B------:R-:W-:Y:S01]  /*b170*/  @P0 IADD3.X R151, R9.reuse, UR6, RZ, P2, !PT ;  /* 0x0000000609970c10 */ /* 0x040fe200097fe4ff */
[----:B------:R1:W-:Y:S01]  /*b180*/  @P0 LDGSTS.E.BYPASS.LTC128B.128 [R227+0xd100], [R4.64+0x80], !P4 ;  /* 0x0d10008004e30fae */ /* 0x0003e2000e101d52 */
[----:B------:R-:W-:Y:S01]  /*b190*/  @P0 IADD3.X R149, R9, UR9, RZ, P1, !PT ;  /* 0x0000000909950c10 */ /* 0x000fe20008ffe4ff */
[C---:B---3--:R-:W-:Y:S02]  /*b1a0*/  FMUL.FTZ R10, R2.reuse, R126 ;  /* 0x0000007e020a7220 */ /* 0x048fe40000410000 */
[C---:B------:R-:W-:Y:S02]  /*b1b0*/  FMUL.FTZ R11, R2.reuse, R127 ;  /* 0x0000007f020b7220 */ /* 0x040fe40000410000 */
[C---:B------:R-:W-:Y:S02]  /*b1c0*/  FMUL.FTZ R70, R2.reuse, R70 ;  /* 0x0000004602467220 */ /* 0x040fe40000410000 */
[----:B------:R3:W-:Y:S01]  /*b1d0*/  @P0 LDGSTS.E.BYPASS.LTC128B.128 [R227+0xa100], [R8.64], !P5 ;  /* 0x0a10000008e30fae */ /* 0x0007e2000e901d52 */
[----:B------:R-:W-:Y:S01]  /*b1e0*/  MUFU.EX2 R135, R135 ;  /* 0x0000008700877308 */ /* 0x000fe20000000800 */
[C---:B------:R-:W-:Y:S02]  /*b1f0*/  FMUL.FTZ R71, R2.reuse, R71 ;  /* 0x0000004702477220 */ /* 0x040fe40000410000 */
[C---:B------:R-:W-:Y:S02]  /*b200*/  FMUL.FTZ R73, R3.reuse, R73 ;  /* 0x0000004903497220 */ /* 0x040fe40000410000 */
[C---:B------:R-:W-:Y:S02]  /*b210*/  FMUL.FTZ R74, R2.reuse, R74 ;  /* 0x0000004a024a7220 */ /* 0x040fe40000410000 */
[----:B------:R2:W-:Y:S01]  /*b220*/  @P0 LDGSTS.E.BYPASS.LTC128B.128 [R227+0xe100], [R6.64], !P4 ;  /* 0x0e10000006e30fae */ /* 0x0005e2000e101d52 */
[C---:B------:R-:W-:Y:S02]  /*b230*/  FMUL.FTZ R75, R2.reuse, R75 ;  /* 0x0000004b024b7220 */ /* 0x040fe40000410000 */
[----:B------:R-:W2:Y:S01]  /*b240*/  MUFU.EX2 R154, R154 ;  /* 0x0000009a009a7308 */ /* 0x000ea20000000800 */
[C---:B------:R-:W-:Y:S02]  /*b250*/  FMUL.FTZ R76, R3.reuse, R76 ;  /* 0x0000004c034c7220 */ /* 0x040fe40000410000 */
[C---:B------:R-:W-:Y:S02]  /*b260*/  FMUL.FTZ R77, R3.reuse, R77 ;  /* 0x0000004d034d7220 */ /* 0x040fe40000410000 */
[----:B------:R2:W-:Y:S01]  /*b270*/  @P0 LDGSTS.E.BYPASS.LTC128B.128 [R227+0xb100], [R150.64], !P5 ;  /* 0x0b10000096e30fae */ /* 0x0005e2000e901d52 */
[----:B------:R-:W-:Y:S02]  /*b280*/  FMUL.FTZ R78, R2, R78 ;  /* 0x0000004e024e7220 */ /* 0x000fe40000410000 */
[C---:B-1----:R-:W-:Y:S01]  /*b290*/  FMUL.FTZ R4, R3.reuse, R128 ;  /* 0x0000008003047220 */ /* 0x042fe20000410000 */
[----:B-----5:R-:W-:Y:S01]  /*b2a0*/  F2FP.PACK_AB R128, R152, R133 ;  /* 0x000000859880723e */ /* 0x020fe200000000ff */
[----:B------:R-:W-:Y:S01]  /*b2b0*/  MUFU.EX2 R153, R153 ;  /* 0x0000009900997308 */ /* 0x000fe20000000800 */
[C---:B------:R-:W-:Y:S02]  /*b2c0*/  FMUL.FTZ R5, R3.reuse, R129 ;  /* 0x0000008103057220 */ /* 0x040fe40000410000 */
[----:B------:R1:W-:Y:S01]  /*b2d0*/  @P0 LDGSTS.E.BYPASS.LTC128B.128 [R227+0xf100], [R148.64], !P4 ;  /* 0x0f10000094e30fae */ /* 0x0003e2000e101d52 */
[C---:B------:R-:W-:Y:S02]  /*b2e0*/  FMUL.FTZ R79, R2.reuse, R79 ;  /* 0x0000004f024f7220 */ /* 0x040fe40000410000 */
[C---:B---3--:R-:W-:Y:S02]  /*b2f0*/  FMUL.FTZ R8, R3.reuse, R124 ;  /* 0x0000007c03087220 */ /* 0x048fe40000410000 */
[C---:B------:R-:W-:Y:S02]  /*b300*/  FMUL.FTZ R9, R3.reuse, R125 ;  /* 0x0000007d03097220 */ /* 0x040fe40000410000 */
[----:B------:R-:W3:Y:S01]  /*b310*/  MUFU.EX2 R156, R156 ;  /* 0x0000009c009c7308 */ /* 0x000ee20000000800 */
[----:B----4-:R-:W4:Y:S01]  /*b320*/  LDSM.16.MT88.4 R136, [R224+0x100] ;  /* 0x00010000e088783b */ /* 0x010f220000004200 */
[C---:B------:R-:W-:Y:S02]  /*b330*/  FMUL.FTZ R80, R3.reuse, R80 ;  /* 0x0000005003507220 */ /* 0x040fe40000410000 */
[----:B--2---:R-:W-:Y:S01]  /*b340*/  FMUL.FTZ R6, R2, R130 ;  /* 0x0000008202067220 */ /* 0x004fe20000410000 */
[----:B------:R-:W-:Y:S01]  /*b350*/  F2FP.PACK_AB R130, R154, R135 ;  /* 0x000000879a82723e */ /* 0x000fe200000000ff */
[C---:B------:R-:W-:Y:S02]  /*b360*/  FMUL.FTZ R7, R2.reuse, R131 ;  /* 0x0000008302077220 */ /* 0x040fe40000410000 */
[C---:B------:R-:W-:Y:S01]  /*b370*/  FMUL.FTZ R81, R3.reuse, R81 ;  /* 0x0000005103517220 */ /* 0x040fe20000410000 */
[----:B------:R-:W2:Y:S01]  /*b380*/  LDSM.16.MT88.4 R144, [R222+0x100] ;  /* 0x00010000de90783b */ /* 0x000ea20000004200 */
[----:B------:R-:W-:Y:S01]  /*b390*/  MUFU.EX2 R155, R155 ;  /* 0x0000009b009b7308 */ /* 0x000fe20000000800 */
[C---:B------:R-:W-:Y:S02]  /*b3a0*/  FMUL.FTZ R82, R2.reuse, R82 ;  /* 0x0000005202527220 */ /* 0x040fe40000410000 */
[C---:B------:R-:W-:Y:S02]  /*b3b0*/  FMUL.FTZ R83, R2.reuse, R83 ;  /* 0x0000005302537220 */ /* 0x040fe40000410000 */
[C---:B------:R-:W-:Y:S02]  /*b3c0*/  FMUL.FTZ R84, R3.reuse, R84 ;  /* 0x0000005403547220 */ /* 0x040fe40000410000 */
[----:B------:R-:W-:Y:S01]  /*b3d0*/  LDSM.16.MT88.4 R124, [R220+0x100] ;  /* 0x00010000dc7c783b */ /* 0x000fe20000004200 */
[----:B------:R-:W-:Y:S02]  /*b3e0*/  FMUL.FTZ R85, R3, R85 ;  /* 0x0000005503557220 */ /* 0x000fe40000410000 */
[----:B------:R-:W5:Y:S01]  /*b3f0*/  MUFU.EX2 R158, R158 ;  /* 0x0000009e009e7308 */ /* 0x000f620000000800 */
[C---:B------:R-:W-:Y:S02]  /*b400*/  FMUL.FTZ R86, R2.reuse, R86 ;  /* 0x0000005602567220 */ /* 0x040fe40000410000 */
[----:B------:R-:W-:Y:S01]  /*b410*/  FMUL.FTZ R87, R2, R87 ;  /* 0x0000005702577220 */ /* 0x000fe20000410000 */
[----:B---3--:R-:W-:Y:S01]  /*b420*/  F2FP.PACK_AB R129, R156, R153 ;  /* 0x000000999c81723e */ /* 0x008fe200000000ff */
[----:B-1----:R-:W1:Y:S01]  /*b430*/  LDSM.16.MT88.4 R148, [R221+0x100] ;  /* 0x00010000dd94783b */ /* 0x002e620000004200 */
[--C-:B------:R-:W-:Y:S02]  /*b440*/  FFMA.FTZ R180, R28, c[0x0][0x2d0], -R163.reuse ;  /* 0x0000b4001cb47a23 */ /* 0x100fe400000108a3 */
[--C-:B------:R-:W-:Y:S02]  /*b450*/  FFMA.FTZ R183, R29, c[0x0][0x2d0], -R163.reuse ;  /* 0x0000b4001db77a23 */ /* 0x100fe400000108a3 */
[--C-:B------:R-:W-:Y:S01]  /*b460*/  FFMA.FTZ R181, R32, c[0x0][0x2d0], -R163.reuse ;  /* 0x0000b40020b57a23 */ /* 0x100fe200000108a3 */
[----:B------:R-:W-:Y:S01]  /*b470*/  MUFU.EX2 R178, R178 ;  /* 0x000000b200b27308 */ /* 0x000fe20000000800 */
[----:B------:R-:W-:Y:S01]  /*b480*/  FFMA.FTZ R182, R33, c[0x0][0x2d0], -R163 ;  /* 0x0000b40021b67a23 */ /* 0x000fe200000108a3 */
[----:B------:R-:W0:Y:S01]  /*b490*/  LDGDEPBAR ;  /* 0x00000000000079af */ /* 0x000e220000000000 */
[--C-:B------:R-:W-:Y:S02]  /*b4a0*/  FFMA.FTZ R240, R30, c[0x0][0x2d0], -R159.reuse ;  /* 0x0000b4001ef07a23 */ /* 0x100fe4000001089f */
[--C-:B------:R-:W-:Y:S02]  /*b4b0*/  FFMA.FTZ R241, R31, c[0x0][0x2d0], -R159.reuse ;  /* 0x0000b4001ff17a23 */ /* 0x100fe4000001089f */
[--C-:B------:R-:W-:Y:S02]  /*b4c0*/  FFMA.FTZ R242, R34, c[0x0][0x2d0], -R159.reuse ;  /* 0x0000b40022f27a23 */ /* 0x100fe4000001089f */
[--C-:B------:R-:W-:Y:S01]  /*b4d0*/  FFMA.FTZ R243, R35, c[0x0][0x2d0], -R159.reuse ;  /* 0x0000b40023f37a23 */ /* 0x100fe2000001089f */
[----:B------:R-:W-:Y:S01]  /*b4e0*/  LDSM.16.MT88.4 R28, [R222+0x1900] ;  /* 0x00190000de1c783b */ /* 0x000fe20000004200 */
[--C-:B------:R-:W-:Y:S01]  /*b4f0*/  FFMA.FTZ R244, R46, c[0x0][0x2d0], -R159.reuse ;  /* 0x0000b4002ef47a23 */ /* 0x100fe2000001089f */
[----:B------:R-:W-:Y:S01]  /*b500*/  MUFU.EX2 R179, R179 ;  /* 0x000000b300b37308 */ /* 0x000fe20000000800 */
[----:B-----5:R-:W-:Y:S01]  /*b510*/  F2FP.PACK_AB R131, R158, R155 ;  /* 0x0000009b9e83723e */ /* 0x020fe200000000ff */
[--C-:B------:R-:W-:Y:S02]  /*b520*/  FFMA.FTZ R245, R47, c[0x0][0x2d0], -R159.reuse ;  /* 0x0000b4002ff57a23 */ /* 0x100fe4000001089f */
[--C-:B------:R-:W-:Y:S02]  /*b530*/  FFMA.FTZ R246, R50, c[0x0][0x2d0], -R159.reuse ;  /* 0x0000b40032f67a23 */ /* 0x100fe4000001089f */
[----:B------:R-:W-:Y:S01]  /*b540*/  LDSM.16.MT88.4 R32, [R221+0x1900] ;  /* 0x00190000dd20783b */ /* 0x000fe20000004200 */
[----:B------:R-:W-:Y:S01]  /*b550*/  FFMA.FTZ R247, R51, c[0x0][0x2d0], -R159 ;  /* 0x0000b40033f77a23 */ /* 0x000fe2000001089f */
[C---:B----4-:R-:W-:Y:S02]  /*b560*/  HMMA.16816.F32 R4, R128.reuse, R136, R4 ;  /* 0x000000888004723c */ /* 0x050fe40000001804 */
[----:B------:R-:W-:Y:S03]  /*b570*/  MUFU.EX2 R180, R180 ;  /* 0x000000b400b47308 */ /* 0x000fe60000000800 */
[C---:B------:R-:W-:Y:S02]  /*b580*/  FMUL.FTZ R88, R3.reuse, R88 ;  /* 0x0000005803587220 */ /* 0x040fe40000410000 */
[C---:B------:R-:W-:Y:S01]  /*b590*/  FMUL.FTZ R89, R3.reuse, R89 ;  /* 0x0000005903597220 */ /* 0x040fe20000410000 */
[C---:B------:R-:W-:Y:S01]  /*b5a0*/  HMMA.16816.F32 R8, R128.reuse, R138, R8 ;  /* 0x0000008a8008723c */ /* 0x040fe20000001808 */
[----:B------:R-:W3:Y:S03]  /*b5b0*/  LDSM.16.MT88.4 R136, [R224+0x4100] ;  /* 0x00410000e088783b */ /* 0x000ee60000004200 */
[C---:B------:R-:W-:Y:S01]  /*b5c0*/  FMUL.FTZ R90, R2.reuse, R90 ;  /* 0x0000005a025a7220 */ /* 0x040fe20000410000 */
[----:B------:R-:W-:Y:S01]  /*b5d0*/  MUFU.EX2 R183, R183 ;  /* 0x000000b700b77308 */ /* 0x000fe20000000800 */
[C---:B------:R-:W-:Y:S02]  /*b5e0*/  FMUL.FTZ R91, R2.reuse, R91 ;  /* 0x0000005b025b7220 */ /* 0x040fe40000410000 */
[C---:B--2---:R-:W-:Y:S04]  /*b5f0*/  HMMA.16816.F32 R68, R128.reuse, R144, R68 ;  /* 0x000000908044723c */ /* 0x044fe80000001844 */
[C---:B------:R-:W-:Y:S02]  /*b600*/  FMUL.FTZ R92, R3.reuse, R92 ;  /* 0x0000005c035c7220 */ /* 0x040fe40000410000 */
[C---:B------:R-:W-:Y:S01]  /*b610*/  FMUL.FTZ R93, R3.reuse, R93 ;  /* 0x0000005d035d7220 */ /* 0x040fe20000410000 */
[----:B------:R-:W-:Y:S01]  /*b620*/  MUFU.EX2 R181, R181 ;  /* 0x000000b500b57308 */ /* 0x000fe20000000800 */
[C---:B------:R-:W-:Y:S01]  /*b630*/  HMMA.16816.F32 R72, R128.reuse, R146, R72 ;  /* 0x000000928048723c */ /* 0x040fe20000001848 */
[----:B------:R-:W2:Y:S03]  /*b640*/  LDSM.16.MT88.4 R144, [R222+0x4100] ;  /* 0x00410000de90783b */ /* 0x000ea60000004200 */
[C---:B------:R-:W-:Y:S02]  /*b650*/  FMUL.FTZ R94, R2.reuse, R94 ;  /* 0x0000005e025e7220 */ /* 0x040fe40000410000 */
[C---:B------:R-:W-:Y:S02]  /*b660*/  FMUL.FTZ R95, R2.reuse, R95 ;  /* 0x0000005f025f7220 */ /* 0x040fe40000410000 */
[C---:B-1----:R-:W-:Y:S01]  /*b670*/  HMMA.16816.F32 R76, R128.reuse, R148, R76 ;  /* 0x00000094804c723c */ /* 0x042fe2000000184c */
[----:B------:R-:W-:Y:S03]  /*b680*/  MUFU.EX2 R182, R182 ;  /* 0x000000b600b67308 */ /* 0x000fe60000000800 */
[C---:B------:R-:W-:Y:S02]  /*b690*/  FMUL.FTZ R96, R3.reuse, R96 ;  /* 0x0000006003607220 */ /* 0x040fe40000410000 */
[C---:B------:R-:W-:Y:S02]  /*b6a0*/  FMUL.FTZ R97, R3.reuse, R97 ;  /* 0x0000006103617220 */ /* 0x040fe40000410000 */
[C---:B------:R-:W-:Y:S01]  /*b6b0*/  HMMA.16816.F32 R80, R128.reuse, R150, R80 ;  /* 0x000000968050723c */ /* 0x040fe20000001850 */
[----:B------:R-:W-:Y:S02]  /*b6c0*/  LDSM.16.MT88.4 R148, [R220+0x900] ;  /* 0x00090000dc94783b */ /* 0x000fe40000004200 */
[----:B------:R-:W-:Y:S01]  /*b6d0*/  MUFU.EX2 R240, R240 ;  /* 0x000000f000f07308 */ /* 0x000fe20000000800 */
[C---:B------:R-:W-:Y:S02]  /*b6e0*/  FMUL.FTZ R98, R2.reuse, R98 ;  /* 0x0000006202627220 */ /* 0x040fe40000410000 */
[C---:B------:R-:W-:Y:S02]  /*b6f0*/  FMUL.FTZ R99, R2.reuse, R99 ;  /* 0x0000006302637220 */ /* 0x040fe40000410000 */
[C---:B------:R-:W-:Y:S04]  /*b700*/  HMMA.16816.F32 R84, R128.reuse, R124, R84 ;  /* 0x0000007c8054723c */ /* 0x040fe80000001854 */
        /* <DEDUP_REMOVED lines=8> */
[C---:B---3--:R-:W-:Y:S04]  /*b790*/  HMMA.16816.F32 R92, R128.reuse, R136, R92 ;  /* 0x00000088805c723c */ /* 0x048fe8000000185c */
[C---:B------:R-:W-:Y:S02]  /*b7a0*/  FMUL.FTZ R104, R3.reuse, R104 ;  /* 0x0000006803687220 */ /* 0x040fe40000410000 */
[C---:B------:R-:W-:Y:S02]  /*b7b0*/  FMUL.FTZ R105, R3.reuse, R105 ;  /* 0x0000006903697220 */ /* 0x040fe40000410000 */
[C---:B------:R-:W-:Y:S01]  /*b7c0*/  HMMA.16816.F32 R96, R128.reuse, R138, R96 ;  /* 0x0000008a8060723c */ /* 0x040fe20000001860 */
[----:B------:R-:W3:Y:S01]  /*b7d0*/  LDSM.16.MT88.4 R136, [R220+0x4100] ;  /* 0x00410000dc88783b */ /* 0x000ee20000004200 */
[----:B------:R-:W-:Y:S02]  /*b7e0*/  MUFU.EX2 R243, R243 ;  /* 0x000000f300f37308 */ /* 0x000fe40000000800 */
[C---:B------:R-:W-:Y:S02]  /*b7f0*/  FMUL.FTZ R106, R2.reuse, R106 ;  /* 0x0000006a026a7220 */ /* 0x040fe40000410000 */
[----:B------:R-:W-:Y:S02]  /*b800*/  FMUL.FTZ R107, R2, R107 ;  /* 0x0000006b026b7220 */ /* 0x000fe40000410000 */
[C---:B--2---:R-:W-:Y:S04]  /*b810*/  HMMA.16816.F32 R100, R128.reuse, R144, R100 ;  /* 0x000000908064723c */ /* 0x044fe80000001864 */
[--C-:B------:R-:W-:Y:S01]  /*b820*/  FFMA.FTZ R157, R12, c[0x0][0x2d0], -R163.reuse ;  /* 0x0000b4000c9d7a23 */ /* 0x100fe200000108a3 */
[----:B------:R-:W-:Y:S01]  /*b830*/  MUFU.EX2 R244, R244 ;  /* 0x000000f400f47308 */ /* 0x000fe20000000800 */
[----:B------:R-:W-:Y:S02]  /*b840*/  FMUL.FTZ R12, R3, R120 ;  /* 0x00000078030c7220 */ /* 0x000fe40000410000 */
[C---:B------:R-:W-:Y:S01]  /*b850*/  HMMA.16816.F32 R104, R128.reuse, R146, R104 ;  /* 0x000000928068723c */ /* 0x040fe20000001868 */
[----:B------:R-:W-:Y:S03]  /*b860*/  LDSM.16.MT88.4 R144, [R221+0x900] ;  /* 0x00090000dd90783b */ /* 0x000fe60000004200 */
[----:B------:R-:W-:Y:S02]  /*b870*/  FFMA.FTZ R160, R13, c[0x0][0x2d0], -R163 ;  /* 0x0000b4000da07a23 */ /* 0x000fe400000108a3 */
[----:B------:R-:W-:Y:S01]  /*b880*/  FMUL.FTZ R13, R3, R121 ;  /* 0x00000079030d7220 */ /* 0x000fe20000410000 */
[----:B------:R-:W-:Y:S01]  /*b890*/  MUFU.EX2 R157, R157 ;  /* 0x0000009d009d7308 */ /* 0x000fe20000000800 */
[--C-:B------:R-:W-:Y:S04]  /*b8a0*/  FFMA.FTZ R164, R14, c[0x0][0x2d0], -R159.reuse ;  /* 0x0000b4000ea47a23 */ /* 0x100fe8000001089f */
[C---:B------:R-:W-:Y:S02]  /*b8b0*/  FMUL.FTZ R14, R2.reuse, R122 ;  /* 0x0000007a020e7220 */ /* 0x040fe40000410000 */
[----:B------:R-:W-:Y:S02]  /*b8c0*/  FFMA.FTZ R165, R15, c[0x0][0x2d0], -R159 ;  /* 0x0000b4000fa57a23 */ /* 0x000fe4000001089f */
[----:B------:R-:W-:Y:S01]  /*b8d0*/  FMUL.FTZ R15, R2, R123 ;  /* 0x0000007b020f7220 */ /* 0x000fe20000410000 */
[----:B------:R-:W2:Y:S01]  /*b8e0*/  MUFU.EX2 R160, R160 ;  /* 0x000000a000a07308 */ /* 0x000ea20000000800 */
[----:B------:R-:W4:Y:S01]  /*b8f0*/  LDSM.16.MT88.4 R120, [R224+0x900] ;  /* 0x00090000e078783b */ /* 0x000f220000004200 */
[--C-:B------:R-:W-:Y:S02]  /*b900*/  FFMA.FTZ R161, R16, c[0x0][0x2d0], -R163.reuse ;  /* 0x0000b40010a17a23 */ /* 0x100fe400000108a3 */
[----:B------:R-:W-:Y:S02]  /*b910*/  FFMA.FTZ R162, R17, c[0x0][0x2d0], -R163 ;  /* 0x0000b40011a27a23 */ /* 0x000fe400000108a3 */
[C---:B-1----:R-:W-:Y:S03]  /*b920*/  HMMA.16816.F32 R12, R128.reuse, R124, R12 ;  /* 0x0000007c800c723c */ /* 0x042fe6000000180c */
[--C-:B------:R-:W-:Y:S01]  /*b930*/  FFMA.FTZ R166, R18, c[0x0][0x2d0], -R159.reuse ;  /* 0x0000b40012a67a23 */ /* 0x100fe2000001089f */
[----:B------:R-:W-:Y:S01]  /*b940*/  MUFU.EX2 R161, R161 ;  /* 0x000000a100a17308 */ /* 0x000fe20000000800 */
[----:B------:R-:W-:Y:S02]  /*b950*/  FFMA.FTZ R167, R19, c[0x0][0x2d0], -R159 ;  /* 0x0000b40013a77a23 */ /* 0x000fe4000001089f */
[C---:B------:R-:W-:Y:S02]  /*b960*/  FMUL.FTZ R108, R3.reuse, R108 ;  /* 0x0000006c036c7220 */ /* 0x040fe40000410000 */
[C---:B------:R-:W-:Y:S03]  /*b970*/  FMUL.FTZ R109, R3.reuse, R109 ;  /* 0x0000006d036d7220 */ /* 0x040fe60000410000 */
[C---:B------:R-:W-:Y:S02]  /*b980*/  FMUL.FTZ R110, R2.reuse, R110 ;  /* 0x0000006e026e7220 */ /* 0x040fe40000410000 */
[----:B------:R-:W1:Y:S01]  /*b990*/  MUFU.EX2 R162, R162 ;  /* 0x000000a200a27308 */ /* 0x000e620000000800 */
[----:B------:R-:W-:Y:S02]  /*b9a0*/  FMUL.FTZ R111, R2, R111 ;  /* 0x0000006f026f7220 */ /* 0x000fe40000410000 */
[C---:B------:R-:W-:Y:S01]  /*b9b0*/  FMUL.FTZ R16, R3.reuse, R116 ;  /* 0x0000007403107220 */ /* 0x040fe20000410000 */
[----:B--2---:R-:W-:Y:S01]  /*b9c0*/  F2FP.PACK_AB R116, R160, R157 ;  /* 0x0000009da074723e */ /* 0x004fe200000000ff */
[C---:B------:R-:W-:Y:S02]  /*b9d0*/  FMUL.FTZ R17, R3.reuse, R117 ;  /* 0x0000007503117220 */ /* 0x040fe40000410000 */
[C---:B------:R-:W-:Y:S01]  /*b9e0*/  FMUL.FTZ R18, R2.reuse, R118 ;  /* 0x0000007602127220 */ /* 0x040fe20000410000 */
[C---:B------:R-:W-:Y:S01]  /*b9f0*/  HMMA.16816.F32 R108, R128.reuse, R126, R108 ;  /* 0x0000007e806c723c */ /* 0x040fe2000000186c */
[----:B------:R-:W2:Y:S01]  /*ba00*/  LDSM.16.MT88.4 R124, [R222+0x900] ;  /* 0x00090000de7c783b */ /* 0x000ea20000004200 */
[----:B------:R-:W-:Y:S01]  /*ba10*/  MUFU.EX2 R164, R164 ;  /* 0x000000a400a47308 */ /* 0x000fe20000000800 */
[C---:B------:R-:W-:Y:S02]  /*ba20*/  FMUL.FTZ R19, R2.reuse, R119 ;  /* 0x0000007702137220 */ /* 0x040fe40000410000 */
[C---:B------:R-:W-:Y:S02]  /*ba30*/  FMUL.FTZ R112, R3.reuse, R112 ;  /* 0x0000007003707220 */ /* 0x040fe40000410000 */
[----:B------:R-:W-:Y:S02]  /*ba40*/  FMUL.FTZ R113, R3, R113 ;  /* 0x0000007103717220 */ /* 0x000fe40000410000 */
[C---:B------:R-:W-:Y:S01]  /*ba50*/  FMUL.FTZ R114, R2.reuse, R114 ;  /* 0x0000007202727220 */ /* 0x040fe20000410000 */
[C---:B---3--:R-:W-:Y:S02]  /*ba60*/  HMMA.16816.F32 R16, R128.reuse, R136, R16 ;  /* 0x000000888010723c */ /* 0x048fe40000001810 */
[----:B------:R-:W3:Y:S01]  /*ba70*/  MUFU.EX2 R165, R165 ;  /* 0x000000a500a57308 */ /* 0x000ee20000000800 */
[----:B------:R-:W-:Y:S02]  /*ba80*/  FMUL.FTZ R115, R2, R115 ;  /* 0x0000007302737220 */ /* 0x000fe40000410000 */
[--C-:B------:R-:W-:Y:S01]  /*ba90*/  FFMA.FTZ R176, R20, c[0x0][0x2d0], -R163.reuse ;  /* 0x0000b40014b07a23 */ /* 0x100fe200000108a3 */
[----:B-1----:R-:W-:Y:S01]  /*baa0*/  F2FP.PACK_AB R118, R162, R161 ;  /* 0x000000a1a276723e */ /* 0x002fe200000000ff */
[--C-:B------:R-:W-:Y:S02]  /*bab0*/  FFMA.FTZ R177, R21, c[0x0][0x2d0], -R163.reuse ;  /* 0x0000b40015b17a23 */ /* 0x100fe400000108a3 */
[--C-:B------:R-:W-:Y:S01]  /*bac0*/  FFMA.FTZ R52, R52, c[0x0][0x2d0], -R163.reuse ;  /* 0x0000b40034347a23 */ /* 0x100fe200000108a3 */
[----:B------:R-:W-:Y:S01]  /*bad0*/  HMMA.16816.F32 R112, R128, R138, R112 ;  /* 0x0000008a8070723c */ /* 0x000fe20000001870 */
[----:B------:R-:W1:Y:S01]  /*bae0*/  LDSM.16.MT88.4 R128, [R224+0x4900] ;  /* 0x00490000e080783b */ /* 0x000e620000004200 */
[----:B------:R-:W-:Y:S01]  /*baf0*/  MUFU.EX2 R166, R166 ;  /* 0x000000a600a67308 */ /* 0x000fe20000000800 */
[--C-:B------:R-:W-:Y:S02]  /*bb00*/  FFMA.FTZ R53, R53, c[0x0][0x2d0], -R163.reuse ;  /* 0x0000b40035357a23 */ /* 0x100fe400000108a3 */
[--C-:B------:R-:W-:Y:S02]  /*bb10*/  FFMA.FTZ R56, R56, c[0x0][0x2d0], -R163.reuse ;  /* 0x0000b40038387a23 */ /* 0x100fe400000108a3 */
[----:B------:R-:W-:Y:S02]  /*bb20*/  FFMA.FTZ R57, R57, c[0x0][0x2d0], -R163 ;  /* 0x0000b40039397a23 */ /* 0x000fe400000108a3 */
[----:B------:R-:W-:Y:S03]  /*bb30*/  LDSM.16.MT88.4 R136, [R220+0x4900] ;  /* 0x00490000dc88783b */ /* 0x000fe60000004200 */
[----:B------:R-:W5:Y:S01]  /*bb40*/  MUFU.EX2 R167, R167 ;  /* 0x000000a700a77308 */ /* 0x000f620000000800 */
[--C-:B------:R-:W-:Y:S02]  /*bb50*/  FFMA.FTZ R54, R54, c[0x0][0x2d0], -R159.reuse ;  /* 0x0000b40036367a23 */ /* 0x100fe4000001089f */
[--C-:B------:R-:W-:Y:S01]  /*bb60*/  FFMA.FTZ R55, R55, c[0x0][0x2d0], -R159.reuse ;  /* 0x0000b40037377a23 */ /* 0x100fe2000001089f */
[----:B---3--:R-:W-:Y:S01]  /*bb70*/  F2FP.PACK_AB R117, R165, R164 ;  /* 0x000000a4a575723e */ /* 0x008fe200000000ff */
[--C-:B------:R-:W-:Y:S02]  /*bb80*/  FFMA.FTZ R58, R58, c[0x0][0x2d0], -R159.reuse ;  /* 0x0000b4003a3a7a23 */ /* 0x100fe4000001089f */
[----:B------:R-:W-:Y:S02]  /*bb90*/  FFMA.FTZ R59, R59, c[0x0][0x2d0], -R159 ;  /* 0x0000b4003b3b7a23 */ /* 0x000fe4000001089f */
[--C-:B------:R-:W-:Y:S01]  /*bba0*/  FFMA.FTZ R60, R60, c[0x0][0x2d0], -R163.reuse ;  /* 0x0000b4003c3c7a23 */ /* 0x100fe200000108a3 */
[----:B------:R-:W-:Y:S01]  /*bbb0*/  MUFU.EX2 R176, R176 ;  /* 0x000000b000b07308 */ /* 0x000fe20000000800 */
[--C-:B------:R-:W-:Y:S02]  /*bbc0*/  FFMA.FTZ R61, R61, c[0x0][0x2d0], -R163.reuse ;  /* 0x0000b4003d3d7a23 */ /* 0x100fe400000108a3 */
[----:B------:R-:W-:Y:S02]  /*bbd0*/  FFMA.FTZ R64, R64, c[0x0][0x2d0], -R163 ;  /* 0x0000b40040407a23 */ /* 0x000fe400000108a3 */
[----:B------:R-:W-:Y:S02]  /*bbe0*/  FFMA.FTZ R133, R3, R236, R133 ;  /* 0x000000ec03857223 */ /* 0x000fe40000010085 */
[----:B------:R-:W-:Y:S02]  /*bbf0*/  FFMA.FTZ R153, R2, R229, R153 ;  /* 0x000000e502997223 */ /* 0x000fe40000010099 */
[----:B------:R-:W-:Y:S01]  /*bc00*/  FADD.FTZ R152, R152, R133 ;  /* 0x0000008598987221 */ /* 0x000fe20000010000 */
[----:B------:R-:W3:Y:S01]  /*bc10*/  MUFU.EX2 R177, R177 ;  /* 0x000000b100b17308 */ /* 0x000ee20000000800 */
[----:B------:R-:W-:Y:S01]  /*bc20*/  MOV R133, R132 ;  /* 0x0000008400857202 */ /* 0x000fe20000000f00 */
[----:B------:R-:W-:Y:S01]  /*bc30*/  FADD.FTZ R156, R156, R153 ;  /* 0x000000999c9c7221 */ /* 0x000fe20000010000 */
[----:B-----5:R-:W-:Y:S01]  /*bc40*/  F2FP.PACK_AB R119, R167, R166 ;  /* 0x000000a6a777723e */ /* 0x020fe200000000ff */
[----:B------:R-:W-:Y:S02]  /*bc50*/  FADD.FTZ R135, R135, R152 ;  /* 0x0000009887877221 */ /* 0x000fe40000010000 */
[----:B------:R-:W-:Y:S02]  /*bc60*/  FADD.FTZ R3, R155, R156 ;  /* 0x0000009c9b037221 */ /* 0x000fe40000010000 */
[----:B------:R-:W-:Y:S02]  /*bc70*/  FADD.FTZ R154, R154, R135 ;  /* 0x000000879a9a7221 */ /* 0x000fe40000010000 */
[----:B------:R-:W-:Y:S01]  /*bc80*/  MUFU.EX2 R245, R245 ;  /* 0x000000f500f57308 */ /* 0x000fe20000000800 */
[C---:B----4-:R-:W-:Y:S05]  /*bc90*/  HMMA.16816.F32 R4, R116.reuse, R120, R4 ;  /* 0x000000787404723c */ /* 0x050fea0000001804 */
[----:B------:R-:W-:Y:S02]  /*bca0*/  FADD.FTZ R3, R158, R3 ;  /* 0x000000039e037221 */ /* 0x000fe40000010000 */
[----:B------:R-:W-:Y:S01]  /*bcb0*/  FADD.FTZ R157, R157, R154 ;  /* 0x0000009a9d9d7221 */ /* 0x000fe20000010000 */
[C---:B------:R-:W-:Y:S01]  /*bcc0*/  HMMA.16816.F32 R8, R116.reuse, R122, R8 ;  /* 0x0000007a7408723c */ /* 0x040fe20000001808 */
[----:B------:R-:W4:Y:S01]  /*bcd0*/  LDSM.16.MT88.4 R120, [R222+0x4900] ;  /* 0x00490000de78783b */ /* 0x000f220000004200 */
[----:B------:R-:W-:Y:S02]  /*bce0*/  MUFU.EX2 R246, R246 ;  /* 0x000000f600f67308 */ /* 0x000fe40000000800 */
[----:B------:R-:W-:Y:S01]  /*bcf0*/  FADD.FTZ R164, R164, R3 ;  /* 0x00000003a4a47221 */ /* 0x000fe20000010000 */
[----:B---3--:R-:W-:Y:S01]  /*bd00*/  F2FP.PACK_AB R20, R177, R176 ;  /* 0x000000b0b114723e */ /* 0x008fe200000000ff */
        /* <DEDUP_REMOVED lines=16> */
[----:B------:R-:W-:Y:S04]  /*be10*/  FADD.FTZ R177, R177, R176 ;  /* 0x000000b0b1b17221 */ /* 0x000fe80000010000 */
[C---:B------:R-:W-:Y:S04]  /*be20*/  HMMA.16816.F32 R84, R116.reuse, R148, R84 ;  /* 0x000000947454723c */ /* 0x040fe80000001854 */
[----:B------:R-:W-:Y:S03]  /*be30*/  MUFU.EX2 R56, R56 ;  /* 0x0000003800387308 */ /* 0x000fe60000000800 */
[--C-:B------:R-:W-:Y:S01]  /*be40*/  FFMA.FTZ R148, R24, c[0x0][0x2d0], -R163.reuse ;  /* 0x0000b40018947a23 */ /* 0x100fe200000108a3 */
[C---:B------:R-:W-:Y:S04]  /*be50*/  HMMA.16816.F32 R88, R116.reuse, R150, R88 ;  /* 0x000000967458723c */ /* 0x040fe80000001858 */
[----:B------:R-:W-:Y:S02]  /*be60*/  FFMA.FTZ R149, R25, c[0x0][0x2d0], -R163 ;  /* 0x0000b40019957a23 */ /* 0x000fe400000108a3 */
[----:B------:R-:W-:Y:S01]  /*be70*/  LDSM.16.MT88.4 R24, [R222+0x1100] ;  /* 0x00110000de18783b */ /* 0x000fe20000004200 */
[--C-:B------:R-:W-:Y:S01]  /*be80*/  FFMA.FTZ R150, R22, c[0x0][0x2d0], -R159.reuse ;  /* 0x0000b40016967a23 */ /* 0x100fe2000001089f */
[C---:B-1----:R-:W-:Y:S01]  /*be90*/  HMMA.16816.F32 R92, R116.reuse, R128, R92 ;  /* 0x00000080745c723c */ /* 0x042fe2000000185c */
[----:B------:R-:W-:Y:S03]  /*bea0*/  MUFU.EX2 R148, R148 ;  /* 0x0000009400947308 */ /* 0x000fe60000000800 */
[----:B------:R-:W-:Y:S01]  /*beb0*/  FFMA.FTZ R151, R23, c[0x0][0x2d0], -R159 ;  /* 0x0000b40017977a23 */ /* 0x000fe2000001089f */
[----:B------:R-:W-:Y:S03]  /*bec0*/  F2FP.PACK_AB R23, R179, R178 ;  /* 0x000000b2b317723e */ /* 0x000fe600000000ff */
[C---:B------:R-:W-:Y:S01]  /*bed0*/  HMMA.16816.F32 R96, R116.reuse, R130, R96 ;  /* 0x000000827460723c */ /* 0x040fe20000001860 */
[----:B------:R-:W-:Y:S02]  /*bee0*/  LDSM.16.MT88.4 R128, [R222+0x5100] ;  /* 0x00510000de80783b */ /* 0x000fe40000004200 */
[----:B------:R-:W1:Y:S05]  /*bef0*/  MUFU.EX2 R149, R149 ;  /* 0x0000009500957308 */ /* 0x000e6a0000000800 */
[C---:B----4-:R-:W-:Y:S05]  /*bf00*/  HMMA.16816.F32 R100, R116.reuse, R120, R100 ;  /* 0x000000787464723c */ /* 0x050fea0000001864 */
[----:B------:R-:W-:Y:S03]  /*bf10*/  MUFU.EX2 R150, R150 ;  /* 0x0000009600967308 */ /* 0x000fe60000000800 */
[C---:B------:R-:W-:Y:S01]  /*bf20*/  HMMA.16816.F32 R104, R116.reuse, R122, R104 ;  /* 0x0000007a7468723c */ /* 0x040fe20000001868 */
[----:B------:R-:W3:Y:S06]  /*bf30*/  LDSM.16.MT88.4 R120, [R224+0x1100] ;  /* 0x00110000e078783b */ /* 0x000eec0000004200 */
[----:B------:R-:W4:Y:S01]  /*bf40*/  MUFU.EX2 R151, R151 ;  /* 0x0000009700977308 */ /* 0x000f220000000800 */
[C---:B--2---:R-:W-:Y:S04]  /*bf50*/  HMMA.16816.F32 R12, R116.reuse, R124, R12 ;  /* 0x0000007c740c723c */ /* 0x044fe8000000180c */
[C---:B-1----:R-:W-:Y:S01]  /*bf60*/  F2FP.PACK_AB R22, R149.reuse, R148 ;  /* 0x000000949516723e */ /* 0x042fe200000000ff */
[----:B------:R-:W-:Y:S03]  /*bf70*/  FADD.FTZ R148, R148, R177 ;  /* 0x000000b194947221 */ /* 0x000fe60000010000 */
[C---:B------:R-:W-:Y:S01]  /*bf80*/  HMMA.16816.F32 R108, R116.reuse, R126, R108 ;  /* 0x0000007e746c723c */ /* 0x040fe2000000186c */
[----:B------:R-:W-:Y:S01]  /*bf90*/  LDSM.16.MT88.4 R124, [R220+0x1100] ;  /* 0x00110000dc7c783b */ /* 0x000fe20000004200 */
[----:B------:R-:W-:Y:S02]  /*bfa0*/  MUFU.EX2 R57, R57 ;  /* 0x0000003900397308 */ /* 0x000fe40000000800 */
[----:B------:R-:W-:Y:S04]  /*bfb0*/  FADD.FTZ R149, R149, R148 ;  /* 0x0000009495957221 */ /* 0x000fe80000010000 */
[C---:B------:R-:W-:Y:S04]  /*bfc0*/  HMMA.16816.F32 R16, R116.reuse, R136, R16 ;  /* 0x000000887410723c */ /* 0x040fe80000001810 */
[----:B------:R-:W-:Y:S01]  /*bfd0*/  MUFU.EX2 R54, R54 ;  /* 0x0000003600367308 */ /* 0x000fe20000000800 */
[----:B------:R-:W-:Y:S01]  /*bfe0*/  FADD.FTZ R2, R180, R149 ;  /* 0x00000095b4027221 */ /* 0x000fe20000010000 */
[----:B----4-:R-:W-:Y:S02]  /*bff0*/  F2FP.PACK_AB R21, R151, R150 ;  /* 0x000000969715723e */ /* 0x010fe400000000ff */
[----:B------:R-:W-:Y:S01]  /*c000*/  HMMA.16816.F32 R112, R116, R138, R112 ;  /* 0x0000008a7470723c */ /* 0x000fe20000001870 */
[----:B------:R-:W1:Y:S03]  /*c010*/  LDSM.16.MT88.4 R116, [R221+0x1100] ;  /* 0x00110000dd74783b */ /* 0x000e660000004200 */
[----:B------:R-:W-:Y:S02]  /*c020*/  FADD.FTZ R150, R150, R167 ;  /* 0x000000a796967221 */ /* 0x000fe40000010000 */
[----:B------:R-:W-:Y:S01]  /*c030*/  MUFU.EX2 R55, R55 ;  /* 0x0000003700377308 */ /* 0x000fe20000000800 */
[----:B------:R-:W-:Y:S01]  /*c040*/  FADD.FTZ R2, R183, R2 ;  /* 0x00000002b7027221 */ /* 0x000fe20000010000 */
[C---:B---3--:R-:W-:Y:S01]  /*c050*/  HMMA.16816.F32 R4, R20.reuse, R120, R4 ;  /* 0x000000781404723c */ /* 0x048fe20000001804 */
[----:B------:R-:W-:Y:S04]  /*c060*/  LDSM.16.MT88.4 R136, [R221+0x5100] ;  /* 0x00510000dd88783b */ /* 0x000fe80000004200 */
[----:B------:R-:W-:Y:S03]  /*c070*/  FADD.FTZ R151, R151, R150 ;  /* 0x0000009697977221 */ /* 0x000fe60000010000 */
[----:B------:R-:W-:Y:S01]  /*c080*/  MUFU.EX2 R58, R58 ;  /* 0x0000003a003a7308 */ /* 0x000fe20000000800 */
[C---:B------:R-:W-:Y:S01]  /*c090*/  HMMA.16816.F32 R8, R20.reuse, R122, R8 ;  /* 0x0000007a1408723c */ /* 0x040fe20000001808 */
[----:B------:R-:W2:Y:S02]  /*c0a0*/  LDSM.16.MT88.4 R120, [R224+0x5100] ;  /* 0x00510000e078783b */ /* 0x000ea40000004200 */
[----:B------:R-:W-:Y:S02]  /*c0b0*/  FADD.FTZ R178, R178, R151 ;  /* 0x00000097b2b27221 */ /* 0x000fe40000010000 */
[----:B------:R-:W-:Y:S03]  /*c0c0*/  FADD.FTZ R3, R181, R2 ;  /* 0x00000002b5037221 */ /* 0x000fe60000010000 */
[C---:B------:R-:W-:Y:S01]  /*c0d0*/  HMMA.16816.F32 R68, R20.reuse, R24, R68 ;  /* 0x000000181444723c */ /* 0x040fe20000001844 */
[----:B------:R-:W-:Y:S03]  /*c0e0*/  MUFU.EX2 R59, R59 ;  /* 0x0000003b003b7308 */ /* 0x000fe60000000800 */
[----:B------:R-:W-:Y:S02]  /*c0f0*/  FADD.FTZ R179, R179, R178 ;  /* 0x000000b2b3b37221 */ /* 0x000fe40000010000 */
[----:B------:R-:W-:Y:S02]  /*c100*/  FADD.FTZ R3, R182, R3 ;  /* 0x00000003b6037221 */ /* 0x000fe40000010000 */
[C---:B------:R-:W-:Y:S01]  /*c110*/  HMMA.16816.F32 R72, R20.reuse, R26, R72 ;  /* 0x0000001a1448723c */ /* 0x040fe20000001848 */
[----:B------:R-:W3:Y:S02]  /*c120*/  LDSM.16.MT88.4 R24, [R224+0x1900] ;  /* 0x00190000e018783b */ /* 0x000ee40000004200 */
[----:B------:R-:W-:Y:S05]  /*c130*/  MUFU.EX2 R60, R60 ;  /* 0x0000003c003c7308 */ /* 0x000fea0000000800 */
[C---:B-1----:R-:W-:Y:S05]  /*c140*/  HMMA.16816.F32 R76, R20.reuse, R116, R76 ;  /* 0x00000074144c723c */ /* 0x042fea000000184c */
[----:B------:R-:W-:Y:S03]  /*c150*/  MUFU.EX2 R61, R61 ;  /* 0x0000003d003d7308 */ /* 0x000fe60000000800 */
[C---:B------:R-:W-:Y:S01]  /*c160*/  HMMA.16816.F32 R80, R20.reuse, R118, R80 ;  /* 0x000000761450723c */ /* 0x040fe20000001850 */
[----:B------:R-:W1:Y:S06]  /*c170*/  LDSM.16.MT88.4 R116, [R220+0x1900] ;  /* 0x00190000dc74783b */ /* 0x000e6c0000004200 */
[----:B------:R-:W-:Y:S01]  /*c180*/  MUFU.EX2 R64, R64 ;  /* 0x0000004000407308 */ /* 0x000fe20000000800 */
[C---:B------:R-:W-:Y:S08]  /*c190*/  HMMA.16816.F32 R84, R20.reuse, R124, R84 ;  /* 0x0000007c1454723c */ /* 0x040ff00000001854 */
[C---:B------:R-:W-:Y:S01]  /*c1a0*/  HMMA.16816.F32 R88, R20.reuse, R126, R88 ;  /* 0x0000007e1458723c */ /* 0x040fe20000001858 */
[----:B------:R-:W-:Y:S07]  /*c1b0*/  LDSM.16.MT88.4 R124, [R224+0x3900] ;  /* 0x00390000e07c783b */ /* 0x000fee0000004200 */
[C---:B--2---:R-:W-:Y:S07]  /*c1c0*/  HMMA.16816.F32 R92, R20.reuse, R120, R92 ;  /* 0x00000078145c723c */ /* 0x044fee000000185c */
[--C-:B------:R-:W-:Y:S01]  /*c1d0*/  FFMA.FTZ R120, R36, c[0x0][0x2d0], -R163.reuse ;  /* 0x0000b40024787a23 */ /* 0x100fe200000108a3 */
[C---:B------:R-:W-:Y:S04]  /*c1e0*/  HMMA.16816.F32 R96, R20.reuse, R122, R96 ;  /* 0x0000007a1460723c */ /* 0x040fe80000001860 */
[--C-:B------:R-:W-:Y:S01]  /*c1f0*/  FFMA.FTZ R121, R37, c[0x0][0x2d0], -R163.reuse ;  /* 0x0000b40025797a23 */ /* 0x100fe200000108a3 */
[----:B------:R-:W-:Y:S02]  /*c200*/  MUFU.EX2 R120, R120 ;  /* 0x0000007800787308 */ /* 0x000fe40000000800 */
[--C-:B------:R-:W-:Y:S01]  /*c210*/  FFMA.FTZ R122, R40, c[0x0][0x2d0], -R163.reuse ;  /* 0x0000b400287a7a23 */ /* 0x100fe200000108a3 */
[C---:B------:R-:W-:Y:S04]  /*c220*/  HMMA.16816.F32 R100, R20.reuse, R128, R100 ;  /* 0x000000801464723c */ /* 0x040fe80000001864 */
[----:B------:R-:W-:Y:S03]  /*c230*/  FFMA.FTZ R123, R41, c[0x0][0x2d0], -R163 ;  /* 0x0000b400297b7a23 */ /* 0x000fe600000108a3 */
[----:B------:R-:W2:Y:S01]  /*c240*/  MUFU.EX2 R121, R121 ;  /* 0x0000007900797308 */ /* 0x000ea20000000800 */
[C---:B------:R-:W-:Y:S08]  /*c250*/  HMMA.16816.F32 R104, R20.reuse, R130, R104 ;  /* 0x000000821468723c */ /* 0x040ff00000001868 */
[C---:B------:R-:W-:Y:S01]  /*c260*/  HMMA.16816.F32 R12, R20.reuse, R136, R12 ;  /* 0x00000088140c723c */ /* 0x040fe2000000180c */
[----:B------:R-:W-:Y:S06]  /*c270*/  MUFU.EX2 R122, R122 ;  /* 0x0000007a007a7308 */ /* 0x000fec0000000800 */
[--C-:B------:R-:W-:Y:S01]  /*c280*/  FFMA.FTZ R136, R38, c[0x0][0x2d0], -R159.reuse ;  /* 0x0000b40026887a23 */ /* 0x100fe2000001089f */
[C---:B------:R-:W-:Y:S03]  /*c290*/  HMMA.16816.F32 R108, R20.reuse, R138, R108 ;  /* 0x0000008a146c723c */ /* 0x040fe6000000186c */
[----:B------:R-:W4:Y:S01]  /*c2a0*/  MUFU.EX2 R123, R123 ;  /* 0x0000007b007b7308 */ /* 0x000f220000000800 */
[--C-:B------:R-:W-:Y:S02]  /*c2b0*/  FFMA.FTZ R137, R39, c[0x0][0x2d0], -R159.reuse ;  /* 0x0000b40027897a23 */ /* 0x100fe4000001089f */
[----:B------:R-:W-:Y:S01]  /*c2c0*/  LDSM.16.MT88.4 R36, [R220+0x2100] ;  /* 0x00210000dc24783b */ /* 0x000fe20000004200 */
[--C-:B------:R-:W-:Y:S01]  /*c2d0*/  FFMA.FTZ R138, R42, c[0x0][0x2d0], -R159.reuse ;  /* 0x0000b4002a8a7a23 */ /* 0x100fe2000001089f */
[C---:B------:R-:W-:Y:S04]  /*c2e0*/  HMMA.16816.F32 R16, R20.reuse, R144, R16 ;  /* 0x000000901410723c */ /* 0x040fe80000001810 */
[----:B------:R-:W-:Y:S01]  /*c2f0*/  FFMA.FTZ R139, R43, c[0x0][0x2d0], -R159 ;  /* 0x0000b4002b8b7a23 */ /* 0x000fe2000001089f */
[----:B------:R-:W-:Y:S01]  /*c300*/  MUFU.EX2 R136, R136 ;  /* 0x0000008800887308 */ /* 0x000fe20000000800 */
[----:B------:R-:W-:Y:S01]  /*c310*/  LDSM.16.MT88.4 R40, [R222+0x6100] ;  /* 0x00610000de28783b */ /* 0x000fe20000004200 */
[--C-:B------:R-:W-:Y:S01]  /*c320*/  FFMA.FTZ R144, R44, c[0x0][0x2d0], -R163.reuse ;  /* 0x0000b4002c907a23 */ /* 0x100fe200000108a3 */
[----:B------:R-:W-:Y:S04]  /*c330*/  HMMA.16816.F32 R112, R20, R146, R112 ;  /* 0x000000921470723c */ /* 0x000fe80000001870 */
[--C-:B------:R-:W-:Y:S02]  /*c340*/  FFMA.FTZ R145, R45, c[0x0][0x2d0], -R163.reuse ;  /* 0x0000b4002d917a23 */ /* 0x100fe400000108a3 */
[----:B------:R-:W-:Y:S01]  /*c350*/  LDSM.16.MT88.4 R44, [R222+0x2900] ;  /* 0x00290000de2c783b */ /* 0x000fe20000004200 */
[----:B------:R-:W-:Y:S01]  /*c360*/  F2FP.PACK_AB R20, R183, R180 ;  /* 0x000000b4b714723e */ /* 0x000fe200000000ff */
[--C-:B------:R-:W-:Y:S01]  /*c370*/  FFMA.FTZ R146, R48, c[0x0][0x2d0], -R163.reuse ;  /* 0x0000b40030927a23 */ /* 0x100fe200000108a3 */
[----:B------:R-:W-:Y:S01]  /*c380*/  F2FP.PACK_AB R22, R182, R181 ;  /* 0x000000b5b616723e */ /* 0x000fe200000000ff */
[----:B------:R-:W5:Y:S02]  /*c390*/  MUFU.EX2 R137, R137 ;  /* 0x0000008900897308 */ /* 0x000f640000000800 */
[----:B------:R-:W-:Y:S01]  /*c3a0*/  F2FP.PACK_AB R21, R241, R240 ;  /* 0x000000f0f115723e */ /* 0x000fe200000000ff */
[--C-:B------:R-:W-:Y:S01]  /*c3b0*/  FFMA.FTZ R147, R49, c[0x0][0x2d0], -R163.reuse ;  /* 0x0000b40031937a23 */ /* 0x100fe200000108a3 */
[----:B------:R-:W-:Y:S01]  /*c3c0*/  F2FP.PACK_AB R23, R243, R242 ;  /* 0x000000f2f317723e */ /* 0x000fe200000000ff */
[----:B------:R-:W-:Y:S01]  /*c3d0*/  LDSM.16.MT88.4 R48, [R220+0x7100] ;  /* 0x00710000dc30783b */ /* 0x000fe20000004200 */
[----:B------:R-:W-:Y:S02]  /*c3e0*/  FFMA.FTZ R163, R65, c[0x0][0x2d0], -R163 ;  /* 0x0000b40041a37a23 */ /* 0x000fe400000108a3 */
[----:B------:R-:W-:Y:S02]  /*c3f0*/  FADD.FTZ R240, R240, R179 ;  /* 0x000000b3f0f07221 */ /* 0x000fe40000010000 */
[----:B------:R-:W-:Y:S01]  /*c400*/  MUFU.EX2 R138, R138 ;  /* 0x0000008a008a7308 */ /* 0x000fe20000000800 */
[C---:B---3--:R-:W-:Y:S03]  /*c410*/  HMMA.16816.F32 R4, R20.reuse, R24, R4 ;  /* 0x000000181404723c */ /* 0x048fe60000001804 */
[----:B------:R-:W-:Y:S04]  /*c420*/  FADD.FTZ R241, R241, R240 ;  /* 0x000000f0f1f17221 */ /* 0x000fe80000010000 */
[----:B------:R-:W-:Y:S01]  /*c430*/  FADD.FTZ R242, R242, R241 ;  /* 0x000000f1f2f27221 */ /* 0x000fe20000010000 */
[C---:B------:R-:W-:Y:S01]  /*c440*/  HMMA.16816.F32 R8, R20.reuse, R26, R8 ;  /* 0x0000001a1408723c */ /* 0x040fe20000001808 */
[----:B------:R-:W3:Y:S01]  /*c450*/  LDSM.16.MT88.4 R24, [R224+0x5900] ;  /* 0x00590000e018783b */ /* 0x000ee20000004200 */
[----:B------:R-:W1:Y:S02]  /*c460*/  MUFU.EX2 R139, R139 ;  /* 0x0000008b008b7308 */ /* 0x000e640000000800 */
[----:B------:R-:W-:Y:S04]  /*c470*/  FADD.FTZ R243, R243, R242 ;  /* 0x000000f2f3f37221 */ /* 0x000fe80000010000 */
[C---:B------:R-:W-:Y:S04]  /*c480*/  HMMA.16816.F32 R68, R20.reuse, R28, R68 ;  /* 0x0000001c1444723c */ /* 0x040fe80000001844 */
[----:B------:R-:W-:Y:S04]  /*c490*/  MUFU.EX2 R144, R144 ;  /* 0x0000009000907308 */ /* 0x000fe80000000800 */
[C---:B------:R-:W-:Y:S01]  /*c4a0*/  HMMA.16816.F32 R72, R20.reuse, R30, R72 ;  /* 0x0000001e1448723c */ /* 0x040fe20000001848 */
[----:B------:R-:W2:Y:S05]  /*c4b0*/  LDSM.16.MT88.4 R28, [R222+0x5900] ;  /* 0x00590000de1c783b */ /* 0x000eaa0000004200 */
[----:B------:R-:W2:Y:S02]  /*c4c0*/  MUFU.EX2 R145, R145 ;  /* 0x0000009100917308 */ /* 0x000ea40000000800 */
[C---:B------:R-:W-:Y:S08]  /*c4d0*/  HMMA.16816.F32 R76, R20.reuse, R32, R76 ;  /* 0x00000020144c723c */ /* 0x040ff0000000184c */
[C---:B------:R-:W-:Y:S01]  /*c4e0*/  HMMA.16816.F32 R80, R20.reuse, R34, R80 ;  /* 0x000000221450723c */ /* 0x040fe20000001850 */
[----:B------:R-:W4:Y:S01]  /*c4f0*/  LDSM.16.MT88.4 R32, [R221+0x5900] ;  /* 0x00590000dd20783b */ /* 0x000f220000004200 */
[----:B------:R-:W-:Y:S06]  /*c500*/  MUFU.EX2 R146, R146 ;  /* 0x0000009200927308 */ /* 0x000fec0000000800 */
[C---:B-1----:R-:W-:Y:S04]  /*c510*/  HMMA.16816.F32 R84, R20.reuse, R116, R84 ;  /* 0x000000741454723c */ /* 0x042fe80000001854 */
[----:B------:R-:W1:Y:S04]  /*c520*/  MUFU.EX2 R147, R147 ;  /* 0x0000009300937308 */ /* 0x000e680000000800 */
[C---:B------:R-:W-:Y:S01]  /*c530*/  HMMA.16816.F32 R88, R20.reuse, R118, R88 ;  /* 0x000000761458723c */ /* 0x040fe20000001858 */
[----:B------:R-:W1:Y:S05]  /*c540*/  LDSM.16.MT88.4 R116, [R220+0x5900] ;  /* 0x00590000dc74783b */ /* 0x000e6a0000004200 */
[----:B------:R-:W1:Y:S02]  /*c550*/  MUFU.EX2 R163, R163 ;  /* 0x000000a300a37308 */ /* 0x000e640000000800 */
        /* <DEDUP_REMOVED lines=11> */
[----:B------:R-:W-:Y:S06]  /*c610*/  LDSM.16.MT88.4 R116, [R221+0x6100] ;  /* 0x00610000dd74783b */ /* 0x000fec0000004200 */
[----:B------:R-:W-:Y:S01]  /*c620*/  F2FP.PACK_AB R20, R121, R120 ;  /* 0x000000787914723e */ /* 0x000fe200000000ff */
[----:B------:R-:W-:Y:S01]  /*c630*/  FADD.FTZ R120, R120, R3 ;  /* 0x0000000378787221 */ /* 0x000fe20000010000 */
[----:B------:R-:W-:Y:S03]  /*c640*/  F2FP.PACK_AB R22, R123, R122 ;  /* 0x0000007a7b16723e */ /* 0x000fe600000000ff */
[----:B-----5:R-:W-:Y:S01]  /*c650*/  F2FP.PACK_AB R21, R137, R136 ;  /* 0x000000888915723e */ /* 0x020fe200000000ff */
[----:B------:R-:W-:Y:S01]  /*c660*/  FADD.FTZ R136, R136, R243 ;  /* 0x000000f388887221 */ /* 0x000fe20000010000 */
[----:B------:R-:W-:Y:S01]  /*c670*/  F2FP.PACK_AB R23, R139, R138 ;  /* 0x0000008a8b17723e */ /* 0x000fe200000000ff */
[----:B------:R-:W-:Y:S01]  /*c680*/  FADD.FTZ R121, R121, R120 ;  /* 0x0000007879797221 */ /* 0x000fe20000010000 */
[----:B------:R-:W-:Y:S01]  /*c690*/  MOV R3, R0 ;  /* 0x0000000000037202 */ /* 0x000fe20000000f00 */
[----:B------:R-:W-:Y:S02]  /*c6a0*/  FADD.FTZ R137, R137, R136 ;  /* 0x0000008889897221 */ /* 0x000fe40000010000 */
[----:B------:R-:W-:Y:S02]  /*c6b0*/  FADD.FTZ R122, R122, R121 ;  /* 0x000000797a7a7221 */ /* 0x000fe40000010000 */
[C---:B---3--:R-:W-:Y:S03]  /*c6c0*/  HMMA.16816.F32 R4, R20.reuse, R24, R4 ;  /* 0x000000181404723c */ /* 0x048fe60000001804 */
[----:B------:R-:W-:Y:S02]  /*c6d0*/  FADD.FTZ R138, R138, R137 ;  /* 0x000000898a8a7221 */ /* 0x000fe40000010000 */
[----:B------:R-:W-:Y:S02]  /*c6e0*/  FADD.FTZ R123, R123, R122 ;  /* 0x0000007a7b7b7221 */ /* 0x000fe40000010000 */
[----:B------:R-:W-:Y:S01]  /*c6f0*/  FADD.FTZ R139, R139, R138 ;  /* 0x0000008a8b8b7221 */ /* 0x000fe20000010000 */
[C---:B------:R-:W-:Y:S01]  /*c700*/  HMMA.16816.F32 R8, R20.reuse, R26, R8 ;  /* 0x0000001a1408723c */ /* 0x040fe20000001808 */
[----:B------:R-:W1:Y:S07]  /*c710*/  LDSM.16.MT88.4 R24, [R224+0x6100] ;  /* 0x00610000e018783b */ /* 0x000e6e0000004200 */
[C---:B--2---:R-:W-:Y:S08]  /*c720*/  HMMA.16816.F32 R68, R20.reuse, R28, R68 ;  /* 0x0000001c1444723c */ /* 0x044ff00000001844 */
[C---:B------:R-:W-:Y:S01]  /*c730*/  HMMA.16816.F32 R72, R20.reuse, R30, R72 ;  /* 0x0000001e1448723c */ /* 0x040fe20000001848 */
[----:B------:R-:W2:Y:S07]  /*c740*/  LDSM.16.MT88.4 R28, [R220+0x6100] ;  /* 0x00610000dc1c783b */ /* 0x000eae0000004200 */
[C---:B----4-:R-:W-:Y:S08]  /*c750*/  HMMA.16816.F32 R76, R20.reuse, R32, R76 ;  /* 0x00000020144c723c */ /* 0x050ff0000000184c */
        /* <DEDUP_REMOVED lines=8> */
[C---:B------:R-:W-:Y:S08]  /*c7e0*/  HMMA.16816.F32 R100, R20.reuse, R40, R100 ;  /* 0x000000281464723c */ /* 0x040ff00000001864 */
[C---:B------:R-:W-:Y:S01]  /*c7f0*/  HMMA.16816.F32 R104, R20.reuse, R42, R104 ;  /* 0x0000002a1468723c */ /* 0x040fe20000001868 */
[----:B------:R-:W-:Y:S07]  /*c800*/  LDSM.16.MT88.4 R40, [R222+0x7100] ;  /* 0x00710000de28783b */ /* 0x000fee0000004200 */
[C---:B------:R-:W-:Y:S08]  /*c810*/  HMMA.16816.F32 R12, R20.reuse, R116, R12 ;  /* 0x00000074140c723c */ /* 0x040ff0000000180c */
[C---:B------:R-:W-:Y:S08]  /*c820*/  HMMA.16816.F32 R108, R20.reuse, R118, R108 ;  /* 0x00000076146c723c */ /* 0x040ff0000000186c */
[C---:B--2---:R-:W-:Y:S08]  /*c830*/  HMMA.16816.F32 R16, R20.reuse, R28, R16 ;  /* 0x0000001c1410723c */ /* 0x044ff00000001810 */
[----:B------:R-:W-:Y:S01]  /*c840*/  HMMA.16816.F32 R112, R20, R30, R112 ;  /* 0x0000001e1470723c */ /* 0x000fe20000001870 */
[----:B------:R-:W2:Y:S06]  /*c850*/  LDSM.16.MT88.4 R28, [R224+0x6900] ;  /* 0x00690000e01c783b */ /* 0x000eac0000004200 */
        /* <DEDUP_REMOVED lines=28> */
[C---:B------:R-:W-:Y:S01]  /*ca20*/  HMMA.16816.F32 R104, R20.reuse, R34, R104 ;  /* 0x000000221468723c */ /* 0x040fe20000001868 */
[----:B------:R-:W3:Y:S07]  /*ca30*/  LDSM.16.MT88.4 R32, [R222+0x3100] ;  /* 0x00310000de20783b */ /* 0x000eee0000004200 */
[C---:B----4-:R-:W-:Y:S08]  /*ca40*/  HMMA.16816.F32 R12, R20.reuse, R36, R12 ;  /* 0x00000024140c723c */ /* 0x050ff0000000180c */
[C---:B------:R-:W-:Y:S01]  /*ca50*/  HMMA.16816.F32 R108, R20.reuse, R38, R108 ;  /* 0x00000026146c723c */ /* 0x040fe2000000186c */
[----:B------:R-:W-:Y:S07]  /*ca60*/  LDSM.16.MT88.4 R36, [R220+0x3100] ;  /* 0x00310000dc24783b */ /* 0x000fee0000004200 */
        /* <DEDUP_REMOVED lines=18> */
[C---:B---3--:R-:W-:Y:S07]  /*cb90*/  HMMA.16816.F32 R68, R20.reuse, R32, R68 ;  /* 0x000000201444723c */ /* 0x048fee0000001844 */
[--C-:B------:R-:W-:Y:S01]  /*cba0*/  FFMA.FTZ R32, R62, c[0x0][0x2d0], -R159.reuse ;  /* 0x0000b4003e207a23 */ /* 0x100fe2000001089f */
[C---:B------:R-:W-:Y:S04]  /*cbb0*/  HMMA.16816.F32 R72, R20.reuse, R34, R72 ;  /* 0x000000221448723c */ /* 0x040fe80000001848 */
[--C-:B------:R-:W-:Y:S01]  /*cbc0*/  FFMA.FTZ R33, R63, c[0x0][0x2d0], -R159.reuse ;  /* 0x0000b4003f217a23 */ /* 0x100fe2000001089f */
[----:B------:R-:W-:Y:S02]  /*cbd0*/  MUFU.EX2 R32, R32 ;  /* 0x0000002000207308 */ /* 0x000fe40000000800 */
[--C-:B------:R-:W-:Y:S01]  /*cbe0*/  FFMA.FTZ R34, R66, c[0x0][0x2d0], -R159.reuse ;  /* 0x0000b40042227a23 */ /* 0x100fe2000001089f */
[C---:B-1----:R-:W-:Y:S04]  /*cbf0*/  HMMA.16816.F32 R76, R20.reuse, R24, R76 ;  /* 0x00000018144c723c */ /* 0x042fe8000000184c */
[----:B------:R-:W-:Y:S03]  /*cc00*/  FFMA.FTZ R159, R67, c[0x0][0x2d0], -R159 ;  /* 0x0000b400439f7a23 */ /* 0x000fe6000001089f */
[----:B------:R-:W1:Y:S01]  /*cc10*/  MUFU.EX2 R33, R33 ;  /* 0x0000002100217308 */ /* 0x000e620000000800 */
[C---:B------:R-:W-:Y:S01]  /*cc20*/  HMMA.16816.F32 R80, R20.reuse, R26, R80 ;  /* 0x0000001a1450723c */ /* 0x040fe20000001850 */
[----:B------:R-:W3:Y:S07]  /*cc30*/  LDSM.16.MT88.4 R24, [R222+0x3900] ;  /* 0x00390000de18783b */ /* 0x000eee0000004200 */
[C---:B------:R-:W-:Y:S01]  /*cc40*/  HMMA.16816.F32 R84, R20.reuse, R36, R84 ;  /* 0x000000241454723c */ /* 0x040fe20000001854 */
[----:B------:R-:W-:Y:S07]  /*cc50*/  MUFU.EX2 R34, R34 ;  /* 0x0000002200227308 */ /* 0x000fee0000000800 */
[C---:B------:R-:W-:Y:S03]  /*cc60*/  HMMA.16816.F32 R88, R20.reuse, R38, R88 ;  /* 0x000000261458723c */ /* 0x040fe60000001858 */
[----:B------:R-:W4:Y:S05]  /*cc70*/  MUFU.EX2 R159, R159 ;  /* 0x0000009f009f7308 */ /* 0x000f2a0000000800 */
[C---:B--2---:R-:W-:Y:S08]  /*cc80*/  HMMA.16816.F32 R92, R20.reuse, R28, R92 ;  /* 0x0000001c145c723c */ /* 0x044ff0000000185c */
[C---:B------:R-:W-:Y:S01]  /*cc90*/  HMMA.16816.F32 R96, R20.reuse, R30, R96 ;  /* 0x0000001e1460723c */ /* 0x040fe20000001860 */
[----:B------:R-:W2:Y:S07]  /*cca0*/  LDSM.16.MT88.4 R28, [R221+0x3900] ;  /* 0x00390000dd1c783b */ /* 0x000eae0000004200 */
[C---:B------:R-:W-:Y:S08]  /*ccb0*/  HMMA.16816.F32 R100, R20.reuse, R40, R100 ;  /* 0x000000281464723c */ /* 0x040ff00000001864 */
[C---:B------:R-:W-:Y:S08]  /*ccc0*/  HMMA.16816.F32 R104, R20.reuse, R42, R104 ;  /* 0x0000002a1468723c */ /* 0x040ff00000001868 */
[C---:B------:R-:W-:Y:S08]  /*ccd0*/  HMMA.16816.F32 R12, R20.reuse, R44, R12 ;  /* 0x0000002c140c723c */ /* 0x040ff0000000180c */
[C---:B------:R-:W-:Y:S08]  /*cce0*/  HMMA.16816.F32 R108, R20.reuse, R46, R108 ;  /* 0x0000002e146c723c */ /* 0x040ff0000000186c */
[C---:B------:R-:W-:Y:S08]  /*ccf0*/  HMMA.16816.F32 R16, R20.reuse, R48, R16 ;  /* 0x000000301410723c */ /* 0x040ff00000001810 */
[----:B------:R-:W-:Y:S07]  /*cd00*/  HMMA.16816.F32 R112, R20, R50, R112 ;  /* 0x000000321470723c */ /* 0x000fee0000001870 */
[----:B------:R-:W-:Y:S01]  /*cd10*/  F2FP.PACK_AB R20, R61, R60 ;  /* 0x0000003c3d14723e */ /* 0x000fe200000000ff */
[----:B------:R-:W-:Y:S01]  /*cd20*/  FADD.FTZ R60, R60, R57 ;  /* 0x000000393c3c7221 */ /* 0x000fe20000010000 */
[----:B------:R-:W-:Y:S03]  /*cd30*/  F2FP.PACK_AB R22, R163, R64 ;  /* 0x00000040a316723e */ /* 0x000fe600000000ff */
[----:B-1----:R-:W-:Y:S01]  /*cd40*/  F2FP.PACK_AB R21, R33, R32 ;  /* 0x000000202115723e */ /* 0x002fe200000000ff */
[----:B------:R-:W-:Y:S01]  /*cd50*/  FADD.FTZ R32, R32, R59 ;  /* 0x0000003b20207221 */ /* 0x000fe20000010000 */
[----:B----4-:R-:W-:Y:S01]  /*cd60*/  F2FP.PACK_AB R23, R159, R34 ;  /* 0x000000229f17723e */ /* 0x010fe200000000ff */
[----:B------:R-:W-:Y:S02]  /*cd70*/  FADD.FTZ R61, R61, R60 ;  /* 0x0000003c3d3d7221 */ /* 0x000fe40000010000 */
[----:B------:R-:W-:Y:S02]  /*cd80*/  FADD.FTZ R33, R33, R32 ;  /* 0x0000002021217221 */ /* 0x000fe40000010000 */
[----:B------:R-:W-:Y:S02]  /*cd90*/  FADD.FTZ R64, R64, R61 ;  /* 0x0000003d40407221 */ /* 0x000fe40000010000 */
[C---:B------:R-:W-:Y:S01]  /*cda0*/  HMMA.16816.F32 R128, R20.reuse, R124, R4 ;  /* 0x0000007c1480723c */ /* 0x040fe20000001804 */
[----:B------:R-:W1:Y:S02]  /*cdb0*/  LDSM.16.MT88.4 R4, [R220+0x3900] ;  /* 0x00390000dc04783b */ /* 0x000e640000004200 */
[----:B------:R-:W-:Y:S02]  /*cdc0*/  FADD.FTZ R34, R34, R33 ;  /* 0x0000002122227221 */ /* 0x000fe40000010000 */
[----:B------:R-:W-:Y:S02]  /*cdd0*/  FADD.FTZ R236, R163, R64 ;  /* 0x00000040a3ec7221 */ /* 0x000fe40000010000 */
[----:B------:R-:W-:Y:S01]  /*cde0*/  FADD.FTZ R229, R159, R34 ;  /* 0x000000229fe57221 */ /* 0x000fe20000010000 */
[C---:B------:R-:W-:Y:S01]  /*cdf0*/  HMMA.16816.F32 R124, R20.reuse, R126, R8 ;  /* 0x0000007e147c723c */ /* 0x040fe20000001808 */
[----:B------:R-:W4:Y:S07]  /*ce00*/  LDSM.16.MT88.4 R8, [R224+0x7900] ;  /* 0x00790000e008783b */ /* 0x000f2e0000004200 */
[C---:B---3--:R-:W-:Y:S08]  /*ce10*/  HMMA.16816.F32 R68, R20.reuse, R24, R68 ;  /* 0x000000181444723c */ /* 0x048ff00000001844 */
[C---:B------:R-:W-:Y:S01]  /*ce20*/  HMMA.16816.F32 R72, R20.reuse, R26, R72 ;  /* 0x0000001a1448723c */ /* 0x040fe20000001848 */
[----:B------:R-:W3:Y:S07]  /*ce30*/  LDSM.16.MT88.4 R24, [R222+0x7900] ;  /* 0x00790000de18783b */ /* 0x000eee0000004200 */
[C---:B--2---:R-:W-:Y:S08]  /*ce40*/  HMMA.16816.F32 R76, R20.reuse, R28, R76 ;  /* 0x0000001c144c723c */ /* 0x044ff0000000184c */
[C---:B------:R-:W-:Y:S08]  /*ce50*/  HMMA.16816.F32 R80, R20.reuse, R30, R80 ;  /* 0x0000001e1450723c */ /* 0x040ff00000001850 */
[C---:B-1----:R-:W-:Y:S08]  /*ce60*/  HMMA.16816.F32 R84, R20.reuse, R4, R84 ;  /* 0x000000041454723c */ /* 0x042ff00000001854 */
[C---:B------:R-:W-:Y:S01]  /*ce70*/  HMMA.16816.F32 R88, R20.reuse, R6, R88 ;  /* 0x000000061458723c */ /* 0x040fe20000001858 */
[----:B------:R-:W1:Y:S07]  /*ce80*/  LDSM.16.MT88.4 R4, [R221+0x7900] ;  /* 0x00790000dd04783b */ /* 0x000e6e0000004200 */
[C---:B----4-:R-:W-:Y:S08]  /*ce90*/  HMMA.16816.F32 R92, R20.reuse, R8, R92 ;  /* 0x00000008145c723c */ /* 0x050ff0000000185c */
[C---:B------:R-:W-:Y:S01]  /*cea0*/  HMMA.16816.F32 R96, R20.reuse, R10, R96 ;  /* 0x0000000a1460723c */ /* 0x040fe20000001860 */
[----:B------:R-:W2:Y:S07]  /*ceb0*/  LDSM.16.MT88.4 R8, [R220+0x7900] ;  /* 0x00790000dc08783b */ /* 0x000eae0000004200 */
[C---:B---3--:R-:W-:Y:S08]  /*cec0*/  HMMA.16816.F32 R100, R20.reuse, R24, R100 ;  /* 0x000000181464723c */ /* 0x048ff00000001864 */
[C---:B------:R-:W-:Y:S08]  /*ced0*/  HMMA.16816.F32 R104, R20.reuse, R26, R104 ;  /* 0x0000001a1468723c */ /* 0x040ff00000001868 */
[C---:B-1----:R-:W-:Y:S08]  /*cee0*/  HMMA.16816.F32 R120, R20.reuse, R4, R12 ;  /* 0x000000041478723c */ /* 0x042ff0000000180c */
[C---:B------:R-:W-:Y:S08]  /*cef0*/  HMMA.16816.F32 R108, R20.reuse, R6, R108 ;  /* 0x00000006146c723c */ /* 0x040ff0000000186c */
[C---:B--2---:R-:W-:Y:S08]  /*cf00*/  HMMA.16816.F32 R116, R20.reuse, R8, R16 ;  /* 0x000000081474723c */ /* 0x044ff00000001810 */
[----:B------:R-:W-:Y:S01]  /*cf10*/  HMMA.16816.F32 R112, R20, R10, R112 ;  /* 0x0000000a1470723c */ /* 0x000fe20000001870 */
[----:B------:R-:W-:-:S07]  /*cf20*/  @P0 BRA `(.L_x_505) ;  /* 0xffffcc1000000947 */ /* 0x000fce000383ffff */
.L_x_504:
        /* <DEDUP_REMOVED lines=9> */
[----:B-1----:R-:W-:Y:S01]  /*cfc0*/  FADD.FTZ R5, R6, R5 ;  /* 0x0000000506057221 */ /* 0x002fe20000010000 */
[----:B------:R-:W-:Y:S01]  /*cfd0*/  MOV R6, 0xff800000 ;  /* 0xff80000000067802 */ /* 0x000fe20000000f00 */
[----:B--2---:R-:W-:-:S03]  /*cfe0*/  FADD.FTZ R2, R2, R7 ;  /* 0x0000000702027221 */ /* 0x004fc60000010000 */
[----:B------:R-:W-:Y:S02]  /*cff0*/  FSETP.NE.FTZ.AND P1, PT, R5, RZ, PT ;  /* 0x000000ff0500720b */ /* 0x000fe40003f35000 */
[----:B------:R-:W-:-:S11]  /*d000*/  FSETP.NE.FTZ.AND P0, PT, R2, RZ, PT ;  /* 0x000000ff0200720b */ /* 0x000fd60003f15000 */
[----:B------:R-:W1:Y:S01]  /*d010*/  @P1 MUFU.RCP R4, R5 ;  /* 0x0000000500041308 */ /* 0x000e620000001000 */
[----:B------:R-:W-:Y:S02]  /*d020*/  @P1 MOV R8, 0x3f317218 ;  /* 0x3f31721800081802 */ /* 0x000fe40000000f00 */
[----:B------:R-:W-:-:S03]  /*d030*/  @P0 MOV R7, 0x3f317218 ;  /* 0x3f31721800070802 */ /* 0x000fc60000000f00 */
        /* <DEDUP_REMOVED lines=74> */
.L_x_500:
        /* <DEDUP_REMOVED lines=119> */
.L_x_507:
[----:B--2---:R-:W-:Y:S01]  /*dc50*/  LOP3.LUT R3, R7, 0xffffffe0, RZ, 0xc0, !PT ;  /* 0xffffffe007037812 */ /* 0x004fe200078ec0ff */
[----:B------:R-:W1:Y:S01]  /*dc60*/  S2R R10, SR_CTAID.Y ;  /* 0x00000000000a7919 */ /* 0x000e620000002600 */
[----:B------:R-:W-:Y:S01]  /*dc70*/  SHF.R.S32.HI R7, RZ, 0x1f, R2 ;  /* 0x0000001fff077819 */ /* 0x000fe20000011402 */
[----:B------:R-:W-:Y:S01]  /*dc80*/  IMAD.MOV.U32 R13, RZ, RZ, c[0x0][0x4e8] ;  /* 0x00013a00ff0d7624 */ /* 0x000fe200078e00ff */
[----:B------:R-:W-:Y:S01]  /*dc90*/  MOV R19, R21 ;  /* 0x0000001500137202 */ /* 0x000fe20000000f00 */
[----:B------:R-:W-:Y:S01]  /*dca0*/  IMAD.IADD R12, R0, 0x1, -R3 ;  /* 0x00000001000c7824 */ /* 0x000fe200078e0a03 */
[----:B------:R-:W2:Y:S01]  /*dcb0*/  S2R R39, SR_CTAID.X ;  /* 0x0000000000277919 */ /* 0x000ea20000002500 */
[----:B------:R-:W-:Y:S01]  /*dcc0*/  LEA.HI R7, R7, R2, RZ, 0x3 ;  /* 0x0000000207077211 */ /* 0x000fe200078f18ff */
[----:B------:R-:W-:Y:S01]  /*dcd0*/  IMAD.MOV.U32 R18, RZ, RZ, R20 ;  /* 0x000000ffff127224 */ /* 0x000fe200078e0014 */
[----:B------:R-:W-:Y:S01]  /*dce0*/  LEA.HI R3, R9, R9, RZ, 0x1 ;  /* 0x0000000909037211 */ /* 0x000fe200078f08ff */
        /* <DEDUP_REMOVED lines=8> */
[----:B------:R-:W-:Y:S02]  /*dd70*/  ISETP.NE.AND P1, PT, R13, 0x1, PT ;  /* 0x000000010d00780c */ /* 0x000fe40003f25270 */
[----:B------:R-:W-:Y:S01]  /*dd80*/  IADD3 R13, R9, -R14, RZ ;  /* 0x8000000e090d7210 */ /* 0x000fe20007ffe0ff */
[----:B------:R-:W-:Y:S01]  /*dd90*/  IMAD R2, R2, 0x10, R11 ;  /* 0x0000001002027824 */ /* 0x000fe200078e020b */
[----:B------:R-:W-:Y:S01]  /*dda0*/  LOP3.LUT P2, RZ, R12, 0x3, RZ, 0xc0, !PT ;  /* 0x000000030cff7812 */ /* 0x000fe2000784c0ff */
        /* <DEDUP_REMOVED lines=12> */
[----:B------:R-:W-:Y:S02]  /*de70*/  SHF.R.S32.HI R13, RZ, 0x1f, R228 ;  /* 0x0000001fff0d7819 */ /* 0x000fe400000114e4 */
[----:B------:R-:W-:Y:S01]  /*de80*/  SEL R14, R228, RZ, !P0 ;  /* 0x000000ffe40e7207 */ /* 0x000fe20004000000 */
[----:B------:R-:W-:Y:S01]  /*de90*/  IMAD R7, R10, c[0x0][0x494], R7 ;  /* 0x000125000a077a24 */ /* 0x000fe200078e0207 */
[----:B------:R-:W-:Y:S01]  /*dea0*/  SEL R13, R13, RZ, !P0 ;  /* 0x000000ff0d0d7207 */ /* 0x000fe20004000000 */
[----:B------:R-:W-:-:S02]  /*deb0*/  IMAD.IADD R9, R0, 0x1, -R9 ;  /* 0x0000000100097824 */ /* 0x000fc400078e0a09 */
[----:B------:R-:W-:-:S04]  /*dec0*/  @P1 IMAD.HI.U32 R0, R3, c[0x0][0x4ec], RZ ;  /* 0x00013b0003001a27 */ /* 0x000fc800078e00ff */
[----:B------:R-:W-:Y:S01]  /*ded0*/  IMAD.IADD R19, R19, 0x1, R7 ;  /* 0x0000000113137824 */ /* 0x000fe200078e0207 */
[----:B------:R-:W-:Y:S01]  /*dee0*/  MOV R7, R3 ;  /* 0x0000000300077202 */ /* 0x000fe20000000f00 */
[----:B------:R-:W-:Y:S01]  /*def0*/  IMAD R11, R11, c[0x0][0x3e8], RZ ;  /* 0x0000fa000b0b7a24 */ /* 0x000fe200078e02ff */
[----:B------:R-:W-:Y:S01]  /*df00*/  @P1 SHF.R.U32.HI R7, RZ, c[0x0][0x4f0], R0 ;  /* 0x00013c00ff071a19 */ /* 0x000fe20000011600 */
[----:B------:R-:W-:-:S03]  /*df10*/  IMAD.WIDE.U32 R20, R10, c[0x0][0x3e8], R20 ;  /* 0x0000fa000a147a25 */ /* 0x000fc600078e0014 */
[----:B------:R-:W-:Y:S01]  /*df20*/  SHF.R.S32.HI R16, RZ, 0x1f, R7 ;  /* 0x0000001fff107819 */ /* 0x000fe20000011407 */
[----:B------:R-:W-:Y:S01]  /*df30*/  IMAD R11, R10, c[0x0][0x3ec], R11 ;  /* 0x0000fb000a0b7a24 */ /* 0x000fe200078e020b */
[----:B------:R-:W-:Y:S01]  /*df40*/  IADD3 R10, -R7, RZ, RZ ;  /* 0x000000ff070a7210 */ /* 0x000fe20007ffe1ff */
[----:B------:R-:W-:Y:S02]  /*df50*/  IMAD R0, R9, 0x20, R32 ;  /* 0x0000002009007824 */ /* 0x000fe400078e0220 */
[----:B------:R-:W-:Y:S02]  /*df60*/  IMAD.IADD R21, R21, 0x1, R11 ;  /* 0x0000000115157824 */ /* 0x000fe400078e020b */
[----:B------:R-:W-:Y:S02]  /*df70*/  IMAD R11, R39, 0x80, R0 ;  /* 0x00000080270b7824 */ /* 0x000fe400078e0200 */
[----:B------:R-:W-:Y:S02]  /*df80*/  IMAD R15, R13, c[0x0][0x498], RZ ;  /* 0x000126000d0f7a24 */ /* 0x000fe400078e02ff */
[----:B------:R-:W-:-:S04]  /*df90*/  IMAD.WIDE.U32 R18, R14, c[0x0][0x498], R18 ;  /* 0x000126000e127a25 */ /* 0x000fc800078e0012 */
[----:B------:R-:W-:Y:S01]  /*dfa0*/  IMAD R10, R10, c[0x0][0x4e8], R3 ;  /* 0x00013a000a0a7a24 */ /* 0x000fe200078e0203 */
[----:B------:R-:W-:Y:S01]  /*dfb0*/  IADD3 R18, P0, R7, R18, RZ ;  /* 0x0000001207127210 */ /* 0x000fe20007f1e0ff */
[----:B------:R-:W-:-:S03]  /*dfc0*/  @P1 IMAD.HI.U32 R0, R11, c[0x0][0x4ec], RZ ;  /* 0x00013b000b001a27 */ /* 0x000fc600078e00ff */
[----:B------:R-:W-:Y:S01]  /*dfd0*/  SHF.R.S32.HI R12, RZ, 0x1f, R10 ;  /* 0x0000001fff0c7819 */ /* 0x000fe2000001140a */
[----:B------:R-:W-:Y:S02]  /*dfe0*/  IMAD R3, R14, c[0x0][0x49c], R15 ;  /* 0x000127000e037a24 */ /* 0x000fe400078e020f */
        /* <DEDUP_REMOVED lines=13> */
[----:B------:R-:W-:Y:S01]  /*e0c0*/  IMAD R34, R34, c[0x0][0x4e8], R11 ;  /* 0x00013a0022227a24 */ /* 0x000fe200078e020b */
[----:B------:R-:W-:Y:S01]  /*e0d0*/  LOP3.LUT R16, R3, 0x38, R0, 0xf8, !PT ;  /* 0x0000003803107812 */ /* 0x000fe200078ef800 */
[----:B------:R-:W-:Y:S01]  /*e0e0*/  IMAD.IADD R10, R19, 0x1, R9 ;  /* 0x00000001130a7824 */ /* 0x000fe200078e0209 */
[----:B------:R-:W-:Y:S01]  /*e0f0*/  SHF.R.U32.HI R3, RZ, 0x3, R3 ;  /* 0x00000003ff037819 */ /* 0x000fe20000011603 */
[----:B------:R-:W-:Y:S01]  /*e100*/  SHFL.IDX PT, R42, R12, RZ, 0x1c1f ;  /* 0x001c1fff0c2a7589 */ /* 0x000fe200000e0000 */
[----:B------:R-:W-:Y:S01]  /*e110*/  SHF.R.S32.HI R9, RZ, 0x1f, R7 ;  /* 0x0000001fff097819 */ /* 0x000fe20000011407 */
[----:B------:R-:W-:Y:S01]  /*e120*/  IMAD R13, R14, c[0x0][0x3f4], R13 ;  /* 0x0000fd000e0d7a24 */ /* 0x000fe200078e020d */
[----:B------:R-:W-:Y:S01]  /*e130*/  LEA.HI.X R10, R18, c[0x0][0x454], R10, 0x2, P0 ;  /* 0x00011500120a7a11 */ /* 0x000fe200000f140a */
[----:B------:R1:W-:Y:S01]  /*e140*/  SHFL.IDX PT, R44, R12, 0x1, 0x1c1f ;  /* 0x003c1f000c2c7f89 */ /* 0x0003e200000e0000 */
[C---:B------:R-:W-:Y:S01]  /*e150*/  IMAD R11, R39.reuse, 0x80, R2 ;  /* 0x00000080270b7824 */ /* 0x040fe200078e0202 */
[----:B------:R-:W-:Y:S01]  /*e160*/  LOP3.LUT R3, R16, R3, RZ, 0x3c, !PT ;  /* 0x0000000310037212 */ /* 0x000fe200078e3cff */
[----:B------:R-:W-:Y:S01]  /*e170*/  IMAD.WIDE.U32 R14, R14, c[0x0][0x3f0], R20 ;  /* 0x0000fc000e0e7a25 */ /* 0x000fe200078e0014 */
[----:B------:R-:W2:Y:S01]  /*e180*/  SHFL.IDX PT, R43, R10, RZ, 0x1c1f ;  /* 0x001c1fff0a2b7589 */ /* 0x000ea200000e0000 */
[----:B------:R-:W-:-:S02]  /*e190*/  LEA R39, R39, R32, 0x7 ;  /* 0x0000002027277211 */ /* 0x000fc400078e38ff */
[----:B-----5:R-:W-:Y:S01]  /*e1a0*/  IMAD R2, R8, c[0x0][0x4e8], RZ ;  /* 0x00013a0008027a24 */ /* 0x020fe200078e02ff */
[----:B------:R-:W3:Y:S01]  /*e1b0*/  SHFL.IDX PT, R45, R10, 0x1, 0x1c1f ;  /* 0x003c1f000a2d7f89 */ /* 0x000ee200000e0000 */
[----:B------:R-:W-:Y:S01]  /*e1c0*/  IMAD R16, R9, c[0x0][0x3e0], RZ ;  /* 0x0000f80009107a24 */ /* 0x000fe200078e02ff */
[----:B------:R-:W-:Y:S01]  /*e1d0*/  IADD3 R9, R11, 0x8, RZ ;  /* 0x000000080b097810 */ /* 0x000fe20007ffe0ff */
[----:B------:R-:W-:Y:S01]  /*e1e0*/  IMAD.IADD R13, R15, 0x1, R13 ;  /* 0x000000010f0d7824 */ /* 0x000fe200078e020d */
[-C--:B------:R-:W-:Y:S01]  /*e1f0*/  ISETP.GE.OR P0, PT, R11, R2.reuse, P2 ;  /* 0x000000020b00720c */ /* 0x080fe20001706670 */
[----:B------:R-:W-:Y:S01]  /*e200*/  IMAD.SHL.U32 R8, R5, 0x8, RZ ;  /* 0x0000000805087824 */ /* 0x000fe200078e00ff */
[----:B------:R-:W-:Y:S01]  /*e210*/  ISETP.GE.OR P2, PT, R9, R2, P2 ;  /* 0x000000020900720c */ /* 0x000fe20001746670 */
[----:B------:R-:W-:-:S03]  /*e220*/  IMAD R16, R7, c[0x0][0x3e4], R16 ;  /* 0x0000f90007107a24 */ /* 0x000fc600078e0210 */
[----:B------:R-:W-:-:S04]  /*e230*/  LOP3.LUT R8, R3, 0x7ffffe00, R8, 0xf8, !PT ;  /* 0x7ffffe0003087812 */ /* 0x000fc800078ef808 */
[----:B------:R-:W-:Y:S02]  /*e240*/  SHF.L.U32 R40, R8, 0x1, RZ ;  /* 0x0000000108287819 */ /* 0x000fe400000006ff */
[----:B-1----:R-:W-:Y:S01]  /*e250*/  MOV R12, R14 ;  /* 0x0000000e000c7202 */ /* 0x002fe20000000f00 */
[----:B--2---:R1:W-:Y:S04]  /*e260*/  @!P0 ST.E [R42.64], R4 ;  /* 0x000000042a008985 */ /* 0x0043e8000c101912 */
[----:B------:R-:W-:Y:S01]  /*e270*/  IMAD.WIDE.U32 R14, R7, c[0x0][0x3e0], R12 ;  /* 0x0000f800070e7a25 */ /* 0x000fe200078e000c */
[----:B------:R-:W-:Y:S01]  /*e280*/  SHF.R.S32.HI R7, RZ, 0x1f, R34 ;  /* 0x0000001fff077819 */ /* 0x000fe20000011422 */
[----:B---3--:R1:W-:Y:S02]  /*e290*/  @!P2 ST.E [R44.64], R6 ;  /* 0x000000062c00a985 */ /* 0x0083e4000c101912 */
[----:B------:R-:W-:-:S02]  /*e2a0*/  IMAD.IADD R15, R15, 0x1, R16 ;  /* 0x000000010f0f7824 */ /* 0x000fc400078e0210 */
[----:B------:R-:W-:Y:S01]  /*e2b0*/  IMAD R7, R7, c[0x0][0x3d8], RZ ;  /* 0x0000f60007077a24 */ /* 0x000fe200078e02ff */
[----:B------:R1:W2:Y:S03]  /*e2c0*/  LDS.128 R28, [R40+0x1080] ;  /* 0x00108000281c7984 */ /* 0x0002a60000000c00 */
[C---:B------:R-:W-:Y:S01]  /*e2d0*/  IMAD R3, R34.reuse, c[0x0][0x3dc], R7 ;  /* 0x0000f70022037a24 */ /* 0x040fe200078e0207 */
[----:B------:R1:W3:Y:S01]  /*e2e0*/  LDS.128 R24, [R40+0x2080] ;  /* 0x0020800028187984 */ /* 0x0002e20000000c00 */
[----:B------:R-:W-:-:S03]  /*e2f0*/  IMAD.WIDE.U32 R34, R34, c[0x0][0x3d8], R14 ;  /* 0x0000f60022227a25 */ /* 0x000fc600078e000e */
[----:B------:R1:W4:Y:S01]  /*e300*/  LDS.128 R20, [R40+0x3080] ;  /* 0x0030800028147984 */ /* 0x0003220000000c00 */
[----:B------:R-:W-:Y:S01]  /*e310*/  IMAD.IADD R3, R35, 0x1, R3 ;  /* 0x0000000123037824 */ /* 0x000fe200078e0203 */
[C---:B------:R-:W-:Y:S02]  /*e320*/  LEA R38, P0, R34.reuse, c[0x0][0x380], 0x1 ;  /* 0x0000e00022267a11 */ /* 0x040fe400078008ff */
[----:B------:R1:W1:Y:S02]  /*e330*/  LDS.128 R16, [R40+0x5080] ;  /* 0x0050800028107984 */ /* 0x0002640000000c00 */
[----:B------:R-:W-:Y:S02]  /*e340*/  LEA.HI.X R37, R34, c[0x0][0x384], R3, 0x1, P0 ;  /* 0x0000e10022257a11 */ /* 0x000fe400000f0c03 */
[----:B------:R1:W1:Y:S01]  /*e350*/  LDS.128 R12, [R40+0x6080] ;  /* 0x00608000280c7984 */ /* 0x0002620000000c00 */
[----:B------:R-:W-:-:S03]  /*e360*/  ISETP.GE.AND P0, PT, R39, R2, PT ;  /* 0x000000022700720c */ /* 0x000fc60003f06270 */
[----:B------:R1:W1:Y:S04]  /*e370*/  LDS.128 R8, [R40+0x7080] ;  /* 0x0070800028087984 */ /* 0x0002680000000c00 */
[----:B------:R1:W1:Y:S04]  /*e380*/  SHFL.IDX PT, R42, R38, RZ, 0x181f ;  /* 0x00181fff262a7589 */ /* 0x00026800000e0000 */
[----:B------:R1:W1:Y:S02]  /*e390*/  SHFL.IDX PT, R43, R37, RZ, 0x181f ;  /* 0x00181fff252b7589 */ /* 0x00026400000e0000 */
[----:B------:R-:W-:Y:S05]  /*e3a0*/  @P0 BRA `(.L_x_509) ;  /* 0x000000b000000947 */ /* 0x000fea0003800000 */
[----:B------:R-:W5:Y:S01]  /*e3b0*/  LDS.128 R32, [R40+0x80] ;  /* 0x0000800028207984 */ /* 0x000f620000000c00 */
[----:B------:R-:W-:-:S02]  /*e3c0*/  ISETP.GE.AND P0, PT, R36, c[0x0][0x3c8], PT ;  /* 0x0000f20024007a0c */ /* 0x000fc40003f06270 */
[----:B------:R-:W-:Y:S01]  /*e3d0*/  ISETP.GE.AND P1, PT, R0, c[0x0][0x3c8], PT ;  /* 0x0000f20000007a0c */ /* 0x000fe20003f26270 */
[----:B-1----:R-:W1:Y:S10]  /*e3e0*/  LDS.128 R4, [R40+0x4080] ;  /* 0x0040800028047984 */ /* 0x002e740000000c00 */
[----:B------:R-:W-:-:S02]  /*e3f0*/  @!P0 SHF.R.S32.HI R3, RZ, 0x1f, R36 ;  /* 0x0000001fff038819 */ /* 0x000fc40000011424 */
[----:B------:R-:W-:Y:S02]  /*e400*/  @!P1 IMAD.WIDE R44, R0, 0x2, R42 ;  /* 0x00000002002c9825 */ /* 0x000fe400078e022a */
[----:B------:R-:W-:-:S04]  /*e410*/  @!P0 LEA.HI R3, R3, R36, RZ, 0x3 ;  /* 0x0000002403038211 */ /* 0x000fc800078f18ff */
[----:B------:R-:W-:-:S05]  /*e420*/  @!P0 LOP3.LUT R3, R3, 0xfffffff8, RZ, 0xc0, !PT ;  /* 0xfffffff803038812 */ /* 0x000fca00078ec0ff */
[----:B------:R-:W-:Y:S01]  /*e430*/  @!P0 IMAD.WIDE R42, R3, 0x2, R42 ;  /* 0x00000002032a8825 */ /* 0x000fe200078e022a */
[----:B-----5:R4:W-:Y:S04]  /*e440*/  @!P1 ST.E.128 [R44.64], R32 ;  /* 0x000000202c009985 */ /* 0x0209e8000c101d12 */
[----:B-1----:R4:W-:Y:S02]  /*e450*/  @!P0 ST.E.128 [R42.64], R4 ;  /* 0x000000042a008985 */ /* 0x0029e4000c101d12 */
.L_x_509:
[----:B------:R-:W-:Y:S05]  /*e460*/  BSYNC B0 ;  /* 0x0000000000007941 */ /* 0x000fea0003800000 */
.L_x_508:
[----:B------:R-:W-:Y:S01]  /*e470*/  IADD3 R3, R39, 0x20, RZ ;  /* 0x0000002027037810 */ /* 0x000fe20007ffe0ff */
[----:B----4-:R4:W3:Y:S01]  /*e480*/  SHFL.IDX PT, R5, R37, 0x1, 0x181f ;  /* 0x00381f0025057f89 */ /* 0x0108e200000e0000 */
[----:B------:R-:W-:Y:S02]  /*e490*/  BSSY B0, `(.L_x_510) ;  /* 0x000000d000007945 */ /* 0x000fe40003800000 */
[----:B------:R-:W-:Y:S01]  /*e4a0*/  ISETP.GE.AND P0, PT, R3, R2, PT ;  /* 0x000000020300720c */ /* 0x000fe20003f06270 */
[----:B-1----:R4:W1:-:S12]  /*e4b0*/  SHFL.IDX PT, R4, R38, 0x1, 0x181f ;  /* 0x00381f0026047f89 */ /* 0x00285800000e0000 */
[----:B------:R-:W-:Y:S05]  /*e4c0*/  @P0 BRA `(.L_x_511) ;  /* 0x0000009000000947 */ /* 0x000fea0003800000 */
[----:B------:R-:W-:Y:S02]  /*e4d0*/  ISETP.GE.AND P0, PT, R36, c[0x0][0x3c8], PT ;  /* 0x0000f20024007a0c */ /* 0x000fe40003f06270 */
[----:B------:R-:W-:-:S11]  /*e4e0*/  ISETP.GE.AND P1, PT, R0, c[0x0][0x3c8], PT ;  /* 0x0000f20000007a0c */ /* 0x000fd60003f26270 */
[----:B------:R-:W-:Y:S02]  /*e4f0*/  @!P0 SHF.R.S32.HI R3, RZ, 0x1f, R36 ;  /* 0x0000001fff038819 */ /* 0x000fe40000011424 */
[----:B-1-3--:R-:W-:Y:S02]  /*e500*/  @!P1 IMAD.WIDE R6, R0, 0x2, R4 ;  /* 0x0000000200069825 */ /* 0x00afe400078e0204 */
[----:B------:R-:W-:-:S03]  /*e510*/  @!P0 LEA.HI R3, R3, R36, RZ, 0x3 ;  /* 0x0000002403038211 */ /* 0x000fc600078f18ff */
[----:B--2---:R1:W-:Y:S01]  /*e520*/  @!P1 ST.E.128 [R6.64], R28 ;  /* 0x0000001c06009985 */ /* 0x0043e2000c101d12 */
[----:B------:R-:W-:-:S05]  /*e530*/  @!P0 LOP3.LUT R3, R3, 0xfffffff8, RZ, 0xc0, !PT ;  /* 0xfffffff803038812 */ /* 0x000fca00078ec0ff */
[----:B------:R-:W-:-:S05]  /*e540*/  @!P0 IMAD.WIDE R4, R3, 0x2, R4 ;  /* 0x0000000203048825 */ /* 0x000fca00078e0204 */
[----:B------:R1:W-:Y:S02]  /*e550*/  @!P0 ST.E.128 [R4.64], R16 ;  /* 0x0000001004008985 */ /* 0x0003e4000c101d12 */
.L_x_511:
[----:B------:R-:W-:Y:S05]  /*e560*/  BSYNC B0 ;  /* 0x0000000000007941 */ /* 0x000fea0003800000 */
.L_x_510:
[----:B------:R-:W-:Y:S01]  /*e570*/  IADD3 R3, R39, 0x40, RZ ;  /* 0x0000004027037810 */ /* 0x000fe20007ffe0ff */
[----:B-1-3--:R1:W3:Y:S01]  /*e580*/  SHFL.IDX PT, R5, R37, 0x2, 0x181f ;  /* 0x00581f0025057f89 */ /* 0x00a2e200000e0000 */
        /* <DEDUP_REMOVED lines=13> */
.L_x_513:
[----:B------:R-:W-:Y:S05]  /*e660*/  BSYNC B0 ;  /* 0x0000000000007941 */ /* 0x000fea0003800000 */
.L_x_512:
[----:B------:R-:W-:Y:S01]  /*e670*/  IADD3 R39, R39, 0x60, RZ ;  /* 0x0000006027277810 */ /* 0x000fe20007ffe0ff */
[----:B---3--:R3:W1:Y:S03]  /*e680*/  SHFL.IDX PT, R5, R37, 0x3, 0x181f ;  /* 0x00781f0025057f89 */ /* 0x00866600000e0000 */
[----:B------:R-:W-:Y:S01]  /*e690*/  ISETP.GE.AND P0, PT, R39, R2, PT ;  /* 0x000000022700720c */ /* 0x000fe20003f06270 */
[----:B----4-:R3:W4:-:S12]  /*e6a0*/  SHFL.IDX PT, R4, R38, 0x3, 0x181f ;  /* 0x00781f0026047f89 */ /* 0x01071800000e0000 */
        /* <DEDUP_REMOVED lines=12> */
.L_x_506:
        /* <DEDUP_REMOVED lines=18> */
.L_x_514:
        /* <DEDUP_REMOVED lines=42> */
.L_x_516:
[----:B------:R-:W-:Y:S05]  /*eb30*/  BSYNC B0 ;  /* 0x0000000000007941 */ /* 0x000fea0003800000 */
.L_x_515:
        /* <DEDUP_REMOVED lines=59> */
.L_x_518:
[----:B------:R-:W-:Y:S05]  /*eef0*/  BSYNC B0 ;  /* 0x0000000000007941 */ /* 0x000fea0003800000 */
.L_x_517:
        /* <DEDUP_REMOVED lines=15> */
.L_x_520:
[----:B------:R-:W-:Y:S05]  /*eff0*/  BSYNC B0 ;  /* 0x0000000000007941 */ /* 0x000fea0003800000 */
.L_x_519:
        /* <DEDUP_REMOVED lines=15> */
.L_x_522:
[----:B------:R-:W-:Y:S05]  /*f0f0*/  BSYNC B0 ;  /* 0x0000000000007941 */ /* 0x000fea0003800000 */
.L_x_521:
        /* <DEDUP_REMOVED lines=16> */
.L_x_523:
        /* <DEDUP_REMOVED lines=16> */
.L_x_1721:


//--------------------- .text._ZN7cutlass13device_kernelIN5flash19enable_sm80_to_sm89INS1_16FlashAttnFwdSm80INS1_25CollectiveMainloopFwdSm80ILi8ELi1ELb1EN4cute5tupleIJNS5_1CILi128EEES8_S8_EEELi128ENS_6half_tEfNS_4arch4Sm80ELb1ELb0ELb0ELb1ELb0ELb1ELb1ELb0EEENS1_21CollectiveEpilogueFwdIS9_NS6_IJNS7_ILi1EEESF_SF_EEESA_SC_Li256ELb1ELb1ELb0ELb0EEENS1_19SingleTileSchedulerILb1ELb0ELb1ELi128EEEEEEEEEvNT_6ParamsE --------------------------
	.section	.text._ZN7cutlass13device_kernelIN5flash19enable_sm80_to_sm89INS1_16FlashAttnFwdSm80INS1_25CollectiveMainloopFwdSm80ILi8ELi1ELb1EN4cute5tupleIJNS5_1CILi128EEES8_S8_EEELi128ENS_6half_tEfNS_4arch4Sm80ELb1ELb0ELb0ELb1ELb0ELb1ELb1ELb0EEENS1_21CollectiveEpilogueFwdIS9_NS6_IJNS7_ILi1EEESF_SF_EEESA_SC_Li256ELb1ELb1ELb0ELb0EEENS1_19SingleTileSchedulerILb1ELb0ELb1ELi128EEEEEEEEEvNT_6ParamsE,"ax",@progbits
	.sectioninfo	@"SHI_REGISTERS=255"
	.align	128
.text._ZN7cutlass13device_kernelIN5flash19enable_sm80_to_sm89INS1_16FlashAttnFwdSm80INS1_25CollectiveMainloopFwdSm80ILi8ELi1ELb1EN4cute5tupleIJNS5_1CILi128EEES8_S8_EEELi128ENS_6half_tEfNS_4arch4Sm80ELb1ELb0ELb0ELb1ELb0ELb1ELb1ELb0EEENS1_21CollectiveEpilogueFwdIS9_NS6_IJNS7_ILi1EEESF_SF_EEESA_SC_Li256ELb1ELb1ELb0ELb0EEENS1_19SingleTileSchedulerILb1ELb0ELb1ELi128EEEEEEEEEvNT_6ParamsE:
        .type           _ZN7cutlass13device_kernelIN5flash19enable_sm80_to_sm89INS1_16FlashAttnFwdSm80INS1_25CollectiveMainloopFwdSm80ILi8ELi1ELb1EN4cute5tupleIJNS5_1CILi128EEES8_S8_EEELi128ENS_6half_tEfNS_4arch4Sm80ELb1ELb0ELb0ELb1ELb0ELb1ELb1ELb0EEENS1_21CollectiveEpilogueFwdIS9_NS6_IJNS7_ILi1EEESF_SF_EEESA_SC_Li256ELb1ELb1ELb0ELb0EEENS1_19SingleTileSchedulerILb1ELb0ELb1ELi128EEEEEEEEEvNT_6ParamsE,@function
        .size           _ZN7cutlass13device_kernelIN5flash19enable_sm80_to_sm89INS1_16FlashAttnFwdSm80INS1_25CollectiveMainloopFwdSm80ILi8ELi1ELb1EN4cute5tupleIJNS5_1CILi128EEES8_S8_EEELi128ENS_6half_tEfNS_4arch4Sm80ELb1ELb0ELb0ELb1ELb0ELb1ELb1ELb0EEENS1_21CollectiveEpilogueFwdIS9_NS6_IJNS7_ILi1EEESF_SF_EEESA_SC_Li256ELb1ELb1ELb0ELb0EEENS1_19SingleTileSchedulerILb1ELb0ELb1ELi128EEEEEEEEEvNT_6ParamsE,(.L_x_1722 - _ZN7cutlass13device_kernelIN5flash19enable_sm80_to_sm89INS1_16FlashAttnFwdSm80INS1_25CollectiveMainloopFwdSm80ILi8ELi1ELb1EN4cute5tupleIJNS5_1CILi128EEES8_S8_EEELi128ENS_6half_tEfNS_4arch4Sm80ELb1ELb0ELb0ELb1ELb0ELb1ELb1ELb0EEENS1_21CollectiveEpilogueFwdIS9_NS6_IJNS7_ILi1EEESF_SF_EEESA_SC_Li256ELb1ELb1ELb0ELb0EEENS1_19SingleTileSchedulerILb1ELb0ELb1ELi128EEEEEEEEEvNT_6ParamsE)
        .other          _ZN7cutlass13device_kernelIN5flash19enable_sm80_to_sm89INS1_16FlashAttnFwdSm80INS1_25CollectiveMainloopFwdSm80ILi8ELi1ELb1EN4cute5tupleIJNS5_1CILi128EEES8_S8_EEELi128ENS_6half_tEfNS_4arch4Sm80ELb1ELb0ELb0ELb1ELb0ELb1ELb1ELb0EEENS1_21CollectiveEpilogueFwdIS9_NS6_IJNS7_ILi1EEESF_SF_EEESA_SC_Li256ELb1ELb1ELb0ELb0EEENS1_19SingleTileSchedulerILb1ELb0ELb1ELi128EEEEEEEEEvNT_6ParamsE,@"STO_CUDA_ENTRY STV_DEFAULT"
_ZN7cutlass13device_kernelIN5flash19enable_sm80_to_sm89INS1_16FlashAttnFwdSm80INS1_25CollectiveMainloopFwdSm80ILi8ELi1ELb1EN4cute5tupleIJNS5_1CILi128EEES8_S8_EEELi128ENS_6half_tEfNS_4arch4Sm80ELb1ELb0ELb0ELb1ELb0ELb1ELb1ELb0EEENS1_21CollectiveEpilogueFwdIS9_NS6_IJNS7_ILi1EEESF_SF_EEESA_SC_Li256ELb1ELb1ELb0ELb0EEENS1_19SingleTileSchedulerILb1ELb0ELb1ELi128EEEEEEEEEvNT_6ParamsE:
[----:B------:R-:W-:Y:S02]  /*0000*/  MOV R1, c[0x0][0x28] ;  /* 0x00000a0000017a02 */ /* 0x000fe40000000f00 */
[----:B------:R-:W1:Y:S01]  /*0010*/  S2R R228, SR_TID.X ;  /* 0x0000000000e47919 */ /* 0x000e620000002100 */
[----:B------:R-:W-:Y:S01]  /*0020*/  IMAD.MOV.U32 R14, RZ, RZ, 0x4 ;  /* 0x00000004ff0e7424 */ /* 0x000fe200078e00ff */
[----:B------:R-:W2:Y:S01]  /*0030*/  S2UR UR4, SR_CTAID.X ;  /* 0x00000000000479c3 */ /* 0x000ea20000002500 */
[----:B------:R-:W-:Y:S01]  /*0040*/  ULDC.64 UR8, c[0x0][0x118] ;  /* 0x0000460000087ab9 */ /* 0x000fe20000000a00 */
[----:B------:R-:W3:Y:S01]  /*0050*/  S2R R5, SR_CTAID.Z ;  /* 0x0000000000057919 */ /* 0x000ee20000002700 */
[----:B------:R-:W-:Y:S02]  /*0060*/  IADD3 R1, R1, -0x60, RZ ;  /* 0xffffffa001017810 */ /* 0x000fe40007ffe0ff */
        /* <DEDUP_REMOVED lines=10> */
.L_x_525:
        /* <DEDUP_REMOVED lines=8> */
.L_x_527:
[----:B------:R-:W-:-:S04]  /*0190*/  MOV R0, c[0x0][0x54c] ;  /* 0x0001530000007a02 */ /* 0x000fc80000000f00 */
.L_x_526:
[----:B------:R-:W-:Y:S01]  /*01a0*/  USHF.L.U32 UR4, UR4, 0x7, URZ ;  /* 0x0000000704047899 */ /* 0x000fe2000800063f */
[----:B-----5:R-:W-:-:S05]  /*01b0*/  IMAD R0, R0, c[0x0][0x548], RZ ;  /* 0x0001520000007a24 */ /* 0x020fca00078e02ff */
[----:B------:R-:W-:-:S04]  /*01c0*/  MOV R12, UR4 ;  /* 0x00000004000c7c02 */ /* 0x000fc80008000f00 */
[----:B------:R-:W-:-:S04]  /*01d0*/  ISETP.GE.AND P0, PT, R12, R0, PT ;  /* 0x000000000c00720c */ /* 0x000fc80003f06270 */
[----:B------:R-:W-:-:S05]  /*01e0*/  SEL R0, R5, 0xffffffff, !P0 ;  /* 0xffffffff05007807 */ /* 0x000fca0004000000 */
[----:B------:R2:W-:Y:S01]  /*01f0*/  STL [R1+0x5c], R0 ;  /* 0x00005c0001007387 */ /* 0x0005e20000100800 */
[----:B------:R-:W-:Y:S05]  /*0200*/  BRA `(.L_x_528) ;  /* 0x0000014000007947 */ /* 0x000fea0003800000 */
.L_x_524:
[----:B------:R-:W-:-:S04]  /*0210*/  ISETP.NE.U32.AND P0, PT, RZ, c[0x0][0x568], PT ;  /* 0x00015a00ff007a0c */ /* 0x000fc80003f05070 */
[----:B------:R-:W-:-:S13]  /*0220*/  ISETP.NE.AND.EX P0, PT, RZ, c[0x0][0x56c], PT, P0 ;  /* 0x00015b00ff007a0c */ /* 0x000fda0003f05300 */
[----:B------:R-:W-:Y:S05]  /*0230*/  @!P0 BRA `(.L_x_529) ;  /* 0x0000002000008947 */ /* 0x000fea0003800000 */
[----:B------:R1:W5:Y:S01]  /*0240*/  LDG.E R0, [R2.64] ;  /* 0x0000000802007981 */ /* 0x000362000c1e1900 */
[----:B------:R-:W-:Y:S05]  /*0250*/  BRA `(.L_x_530) ;  /* 0x0000009000007947 */ /* 0x000fea0003800000 */
.L_x_529:
        /* <DEDUP_REMOVED lines=8> */
.L_x_531:
[----:B------:R-:W-:-:S04]  /*02e0*/  MOV R0, c[0x0][0x54c] ;  /* 0x0001530000007a02 */ /* 0x000fc80000000f00 */
.L_x_530:
[----:B------:R-:W-:Y:S01]  /*02f0*/  USHF.L.U32 UR4, UR4, 0x7, URZ ;  /* 0x0000000704047899 */ /* 0x000fe2000800063f */
[----:B-----5:R-:W-:-:S05]  /*0300*/  IMAD R0, R0, c[0x0][0x548], RZ ;  /* 0x0001520000007a24 */ /* 0x020fca00078e02ff */
[----:B------:R-:W-:-:S04]  /*0310*/  MOV R12, UR4 ;  /* 0x00000004000c7c02 */ /* 0x000fc80008000f00 */
[----:B------:R-:W-:-:S04]  /*0320*/  ISETP.GE.AND P0, PT, R12, R0, PT ;  /* 0x000000000c00720c */ /* 0x000fc80003f06270 */
[----:B------:R-:W-:-:S05]  /*0330*/  SEL R0, R5, 0xffffffff, !P0 ;  /* 0xffffffff05007807 */ /* 0x000fca0004000000 */
[----:B------:R2:W-:Y:S04]  /*0340*/  STL [R1+0x5c], R0 ;  /* 0x00005c0001007387 */ /* 0x0005e80000100800 */
.L_x_528:
[----:B------:R-:W3:Y:S02]  /*0350*/  LDL R18, [R1+0x5c] ;  /* 0x00005c0001127983 */ /* 0x000ee40000100800 */
[----:B---3--:R-:W-:-:S13]  /*0360*/  ISETP.GE.AND P0, PT, R18, RZ, PT ;  /* 0x000000ff1200720c */ /* 0x008fda0003f06270 */
[----:B------:R-:W-:Y:S05]  /*0370*/  @!P0 EXIT ;  /* 0x000000000000894d */ /* 0x000fea0003800000 */
[----:B------:R-:W-:Y:S01]  /*0380*/  ISETP.NE.U32.AND P0, PT, RZ, c[0x0][0x370], PT ;  /* 0x0000dc00ff007a0c */ /* 0x000fe20003f05070 */
[----:B--2---:R-:W-:Y:S01]  /*0390*/  IMAD.MOV.U32 R0, RZ, RZ, c[0x0][0x168] ;  /* 0x00005a00ff007624 */ /* 0x004fe200078e00ff */
[----:B------:R-:W-:Y:S01]  /*03a0*/  ISETP.NE.U32.AND P1, PT, RZ, c[0x0][0x360], PT ;  /* 0x0000d800ff007a0c */ /* 0x000fe20003f25070 */
[----:B------:R-:W-:Y:S01]  /*03b0*/  IMAD.MOV.U32 R179, RZ, RZ, RZ ;  /* 0x000000ffffb37224 */ /* 0x000fe200078e00ff */
[----:B------:R-:W-:Y:S01]  /*03c0*/  ISETP.NE.AND.EX P2, PT, RZ, c[0x0][0x374], PT, P0 ;  /* 0x0000dd00ff007a0c */ /* 0x000fe20003f45300 */
[----:B------:R-:W-:Y:S01]  /*03d0*/  IMAD.MOV.U32 R174, RZ, RZ, RZ ;  /* 0x000000ffffae7224 */ /* 0x000fe200078e00ff */
[----:B------:R-:W-:Y:S01]  /*03e0*/  ISETP.NE.AND.EX P0, PT, RZ, c[0x0][0x364], PT, P1 ;  /* 0x0000d900ff007a0c */ /* 0x000fe20003f05310 */
[----:B------:R-:W-:Y:S01]  /*03f0*/  IMAD.MOV.U32 R182, RZ, RZ, RZ ;  /* 0x000000ffffb67224 */ /* 0x000fe200078e00ff */
[----:B------:R-:W-:Y:S01]  /*0400*/  ISETP.NE.U32.AND P1, PT, RZ, c[0x0][0x348], PT ;  /* 0x0000d200ff007a0c */ /* 0x000fe20003f25070 */
[----:B------:R-:W-:Y:S01]  /*0410*/  IMAD.WIDE R6, R18, R14, c[0x0][0x348] ;  /* 0x0000d20012067625 */ /* 0x000fe200078e020e */
[----:B------:R-:W-:-:S02]  /*0420*/  ISETP.NE.U32.AND P5, PT, RZ, c[0x0][0x350], PT ;  /* 0x0000d400ff007a0c */ /* 0x000fc40003fa5070 */
[----:B------:R-:W-:Y:S01]  /*0430*/  ISETP.NE.U32.AND P3, PT, RZ, c[0x0][0x358], PT ;  /* 0x0000d600ff007a0c */ /* 0x000fe20003f65070 */
[CC--:B------:R-:W-:Y:S01]  /*0440*/  IMAD.WIDE R4, R18.reuse, R14.reuse, c[0x0][0x350] ;  /* 0x0000d40012047625 */ /* 0x0c0fe200078e020e */
[----:B------:R-:W-:Y:S02]  /*0450*/  ISETP.NE.AND.EX P1, PT, RZ, c[0x0][0x34c], PT, P1 ;  /* 0x0000d300ff007a0c */ /* 0x000fe40003f25310 */
[----:B------:R-:W-:Y:S01]  /*0460*/  ISETP.NE.AND.EX P5, PT, RZ, c[0x0][0x354], PT, P5 ;  /* 0x0000d500ff007a0c */ /* 0x000fe20003fa5350 */
[CC--:B------:R-:W-:Y:S01]  /*0470*/  @P2 IMAD.WIDE R10, R18.reuse, R14.reuse, c[0x0][0x370] ;  /* 0x0000dc00120a2625 */ /* 0x0c0fe200078e020e */
[----:B------:R-:W-:Y:S02]  /*0480*/  ISETP.NE.AND.EX P3, PT, RZ, c[0x0][0x35c], PT, P3 ;  /* 0x0000d700ff007a0c */ /* 0x000fe40003f65330 */
[----:B------:R-:W-:Y:S01]  /*0490*/  MOV R13, RZ ;  /* 0x000000ff000d7202 */ /* 0x000fe20000000f00 */
[CC--:B------:R-:W-:Y:S01]  /*04a0*/  @P0 IMAD.WIDE R8, R18.reuse, R14.reuse, c[0x0][0x360] ;  /* 0x0000d80012080625 */ /* 0x0c0fe200078e020e */
[----:B------:R2:W5:Y:S03]  /*04b0*/  @P2 LDG.E R179, [R10.64] ;  /* 0x000000080ab32981 */ /* 0x000566000c1e1900 */
[----:B-1----:R-:W-:Y:S01]  /*04c0*/  IMAD.WIDE R2, R18, R14, c[0x0][0x358] ;  /* 0x0000d60012027625 */ /* 0x002fe200078e020e */
[----:B------:R1:W3:Y:S04]  /*04d0*/  @P0 LDG.E R0, [R8.64] ;  /* 0x0000000808000981 */ /* 0x0002e8000c1e1900 */
[----:B------:R2:W5:Y:S04]  /*04e0*/  @P1 LDG.E R174, [R6.64] ;  /* 0x0000000806ae1981 */ /* 0x000568000c1e1900 */
[----:B------:R2:W5:Y:S04]  /*04f0*/  @P5 LDG.E R182, [R4.64] ;  /* 0x0000000804b65981 */ /* 0x000568000c1e1900 */
[----:B------:R2:W5:Y:S04]  /*0500*/  @P3 LDG.E R13, [R2.64] ;  /* 0x00000008020d3981 */ /* 0x000568000c1e1900 */
[----:B------:R-:W4:Y:S01]  /*0510*/  S2R R26, SR_CTAID.Y ;  /* 0x00000000001a7919 */ /* 0x000f220000002600 */
[----:B------:R-:W-:Y:S01]  /*0520*/  MOV R127, c[0x0][0x228] ;  /* 0x00008a00007f7a02 */ /* 0x000fe20000000f00 */
[----:B-1----:R-:W-:Y:S01]  /*0530*/  IMAD.MOV.U32 R8, RZ, RZ, c[0x0][0x1d0] ;  /* 0x00007400ff087624 */ /* 0x002fe200078e00ff */
[----:B----4-:R-:W-:Y:S01]  /*0540*/  SHF.R.S32.HI R213, RZ, 0x1f, R26 ;  /* 0x0000001fffd57819 */ /* 0x010fe2000001141a */
[----:B---3--:R2:W-:Y:S01]  /*0550*/  STL [R1+0x58], R0 ;  /* 0x0000580001007387 */ /* 0x0085e20000100800 */
[----:B------:R-:W-:Y:S01]  /*0560*/  IMAD.MOV.U32 R9, RZ, RZ, R0 ;  /* 0x000000ffff097224 */ /* 0x000fe200078e0000 */
[----:B------:R-:W-:Y:S05]  /*0570*/  @P0 BRA `(.L_x_532) ;  /* 0x0000005000000947 */ /* 0x000fea0003800000 */
[----:B------:R-:W-:Y:S05]  /*0580*/  @!P1 BRA `(.L_x_532) ;  /* 0x0000004000009947 */ /* 0x000fea0003800000 */
[----:B--2---:R1:W2:Y:S04]  /*0590*/  LDG.E R0, [R6.64] ;  /* 0x0000000806007981 */ /* 0x0042a8000c1e1900 */
[----:B-1----:R-:W2:Y:S02]  /*05a0*/  LDG.E R6, [R6.64+0x4] ;  /* 0x0000040806067981 */ /* 0x002ea4000c1e1900 */
[----:B--2---:R-:W-:-:S05]  /*05b0*/  IADD3 R9, -R0, R6, RZ ;  /* 0x0000000600097210 */ /* 0x004fca0007ffe1ff */
[----:B------:R1:W-:Y:S02]  /*05c0*/  STL [R1+0x58], R9 ;  /* 0x0000580901007387 */ /* 0x0003e40000100800 */
.L_x_532:
[----:B------:R-:W-:-:S04]  /*05d0*/  ISETP.NE.U32.AND P0, PT, RZ, c[0x0][0x368], PT ;  /* 0x0000da00ff007a0c */ /* 0x000fc80003f05070 */
[----:B------:R-:W-:-:S13]  /*05e0*/  ISETP.NE.AND.EX P0, PT, RZ, c[0x0][0x36c], PT, P0 ;  /* 0x0000db00ff007a0c */ /* 0x000fda0003f05300 */
[----:B------:R-:W-:Y:S05]  /*05f0*/  @!P0 BRA `(.L_x_533) ;  /* 0x0000003000008947 */ /* 0x000fea0003800000 */
[----:B--2---:R-:W-:-:S05]  /*0600*/  IMAD.WIDE R4, R18, R14, c[0x0][0x368] ;  /* 0x0000da0012047625 */ /* 0x004fca00078e020e */
[----:B------:R2:W5:Y:S01]  /*0610*/  LDG.E R8, [R4.64] ;  /* 0x0000000804087981 */ /* 0x000562000c1e1900 */
[----:B------:R-:W-:Y:S05]  /*0620*/  BRA `(.L_x_534) ;  /* 0x0000004000007947 */ /* 0x000fea0003800000 */
.L_x_533:
[----:B------:R-:W-:Y:S05]  /*0630*/  @!P5 BRA `(.L_x_534) ;  /* 0x000000300000d947 */ /* 0x000fea0003800000 */
[----:B--2---:R2:W3:Y:S04]  /*0640*/  LDG.E R0, [R4.64] ;  /* 0x0000000804007981 */ /* 0x0044e8000c1e1900 */
[----:B--2---:R-:W3:Y:S02]  /*0650*/  LDG.E R4, [R4.64+0x4] ;  /* 0x0000040804047981 */ /* 0x004ee4000c1e1900 */
[----:B---3--:R-:W-:Y:S02]  /*0660*/  IADD3 R8, -R0, R4, RZ ;  /* 0x0000000400087210 */ /* 0x008fe40007ffe1ff */
.L_x_534:
[----:B--2---:R2:W3:Y:S04]  /*0670*/  @P3 LDG.E R4, [R2.64] ;  /* 0x0000000802043981 */ /* 0x0044e8000c1e1900 */
[----:B------:R2:W3:Y:S01]  /*0680*/  @P3 LDG.E R0, [R2.64+0x4] ;  /* 0x0000040802003981 */ /* 0x0004e2000c1e1900 */
[----:B------:R-:W-:Y:S01]  /*0690*/  ISETP.NE.U32.AND P0, PT, RZ, c[0x0][0x378], PT ;  /* 0x0000de00ff007a0c */ /* 0x000fe20003f05070 */
[----:B-----5:R-:W-:-:S03]  /*06a0*/  IMAD.MOV.U32 R166, RZ, RZ, R8 ;  /* 0x000000ffffa67224 */ /* 0x020fc600078e0008 */
[----:B------:R-:W-:Y:S01]  /*06b0*/  ISETP.NE.AND.EX P0, PT, RZ, c[0x0][0x37c], PT, P0 ;  /* 0x0000df00ff007a0c */ /* 0x000fe20003f05300 */
[----:B------:R-:W-:-:S12]  /*06c0*/  IMAD.MOV.U32 R5, RZ, RZ, c[0x0][0x2c4] ;  /* 0x0000b100ff057624 */ /* 0x000fd800078e00ff */
[----:B--2---:R-:W-:-:S05]  /*06d0*/  @P0 IMAD.WIDE R2, R18, R14, c[0x0][0x378] ;  /* 0x0000de0012020625 */ /* 0x004fca00078e020e */
[----:B------:R2:W5:Y:S01]  /*06e0*/  @P0 LDG.E R166, [R2.64] ;  /* 0x0000000802a60981 */ /* 0x000562000c1e1900 */
[----:B------:R-:W-:Y:S01]  /*06f0*/  ISETP.NE.AND P0, PT, R5, 0x1, PT ;  /* 0x000000010500780c */ /* 0x000fe20003f05270 */
[----:B------:R-:W-:Y:S02]  /*0700*/  IMAD.IADD R5, R8, 0x1, -R179 ;  /* 0x0000000108057824 */ /* 0x000fe400078e0ab3 */
[----:B--2---:R-:W-:-:S05]  /*0710*/  IMAD.MOV.U32 R2, RZ, RZ, R12 ;  /* 0x000000ffff027224 */ /* 0x004fca00078e000c */
[----:B------:R2:W-:Y:S01]  /*0720*/  STL [R1], R2 ;  /* 0x0000000201007387 */ /* 0x0005e20000100800 */
[----:B---3--:R-:W-:-:S04]  /*0730*/  @P3 IMAD.IADD R127, R0, 0x1, -R4 ;  /* 0x00000001007f3824 */ /* 0x008fc800078e0a04 */
[----:B------:R-:W-:Y:S01]  /*0740*/  @P0 IADD3 R0, R2, 0x7f, RZ ;  /* 0x0000007f02000810 */ /* 0x000fe20007ffe0ff */
[----:B------:R-:W-:-:S04]  /*0750*/  IMAD.IADD R3, R5, 0x1, R127 ;  /* 0x0000000105037824 */ /* 0x000fc800078e027f */
[----:B--2---:R-:W-:Y:S01]  /*0760*/  @P0 IMAD.HI.U32 R2, R0, c[0x0][0x2c8], RZ ;  /* 0x0000b20000020a27 */ /* 0x004fe200078e00ff */
[----:B------:R-:W-:Y:S02]  /*0770*/  IADD3 R0, R12, 0x7f, RZ ;  /* 0x0000007f0c007810 */ /* 0x000fe40007ffe0ff */
[C---:B------:R-:W-:Y:S01]  /*0780*/  IADD3 R191, R3.reuse, 0x80, -R9 ;  /* 0x0000008003bf7810 */ /* 0x040fe20007ffe809 */
[----:B------:R2:W-:Y:S01]  /*0790*/  STL [R1+0x40], R3 ;  /* 0x0000400301007387 */ /* 0x0005e20000100800 */
[----:B------:R-:W-:Y:S02]  /*07a0*/  @P0 SHF.R.U32.HI R0, RZ, c[0x0][0x2cc], R2 ;  /* 0x0000b300ff000a19 */ /* 0x000fe40000011602 */
[----:B------:R-:W-:-:S03]  /*07b0*/  IADD3 R2, R3, 0x7f, RZ ;  /* 0x0000007f03027810 */ /* 0x000fc60007ffe0ff */
[----:B------:R-:W-:-:S05]  /*07c0*/  IMAD.IADD R0, R191, 0x1, R0 ;  /* 0x00000001bf007824 */ /* 0x000fca00078e0200 */
[----:B------:R-:W-:-:S04]  /*07d0*/  SHF.R.S32.HI R4, RZ, 0x1f, R0 ;  /* 0x0000001fff047819 */ /* 0x000fc80000011400 */
[----:B------:R-:W-:-:S04]  /*07e0*/  LEA.HI R0, R4, R0, RZ, 0x7 ;  /* 0x0000000004007211 */ /* 0x000fc800078f38ff */
[----:B------:R-:W-:Y:S02]  /*07f0*/  SHF.R.S32.HI R0, RZ, 0x7, R0 ;  /* 0x00000007ff007819 */ /* 0x000fe40000011400 */
[----:B--2---:R-:W-:-:S04]  /*0800*/  SHF.R.S32.HI R3, RZ, 0x1f, R2 ;  /* 0x0000001fff037819 */ /* 0x004fc80000011402 */
[----:B------:R-:W-:-:S04]  /*0810*/  LEA.HI R2, R3, R2, RZ, 0x7 ;  /* 0x0000000203027211 */ /* 0x000fc800078f38ff */
[----:B------:R-:W-:-:S04]  /*0820*/  SHF.R.S32.HI R190, RZ, 0x7, R2 ;  /* 0x00000007ffbe7819 */ /* 0x000fc80000011402 */
[----:B------:R-:W-:Y:S01]  /*0830*/  IMNMX R2, R190, R0, PT ;  /* 0x00000000be027217 */ /* 0x000fe20003800200 */
[----:B------:R-:W-:-:S04]  /*0840*/  IMAD.MOV R0, RZ, RZ, -R5 ;  /* 0x000000ffff007224 */ /* 0x000fc800078e0a05 */
[----:B------:R-:W-:Y:S01]  /*0850*/  IMAD R3, R2, 0x80, -R5 ;  /* 0x0000008002037824 */ /* 0x000fe200078e0a05 */
        /* <DEDUP_REMOVED lines=11> */
[----:B------:R-:W-:-:S04]  /*0910*/  ISETP.NE.U32.AND P4, PT, RZ, c[0x0][0x340], PT ;  /* 0x0000d000ff007a0c */ /* 0x000fc80003f85070 */
[----:B------:R-:W-:-:S13]  /*0920*/  ISETP.NE.AND.EX P4, PT, RZ, c[0x0][0x344], PT, P4 ;  /* 0x0000d100ff007a0c */ /* 0x000fda0003f85340 */
[----:B------:R-:W-:-:S05]  /*0930*/  @P4 IMAD.WIDE R2, R18, R14, c[0x0][0x340] ;  /* 0x0000d00012024625 */ /* 0x000fca00078e020e */
[----:B------:R2:W3:Y:S01]  /*0940*/  @P4 LDG.E R16, [R2.64] ;  /* 0x0000000802104981 */ /* 0x0004e2000c1e1900 */
[----:B------:R-:W-:Y:S01]  /*0950*/  SHF.R.S32.HI R6, RZ, 0x1f, R228 ;  /* 0x0000001fff067819 */ /* 0x000fe200000114e4 */
[----:B------:R-:W-:Y:S01]  /*0960*/  IMAD.MOV.U32 R170, RZ, RZ, c[0x0][0x238] ;  /* 0x00008e00ffaa7624 */ /* 0x000fe200078e00ff */
[----:B-1----:R-:W-:Y:S01]  /*0970*/  SHF.R.S32.HI R9, RZ, 0x1f, R18 ;  /* 0x0000001fff097819 */ /* 0x002fe20000011412 */
        /* <DEDUP_REMOVED lines=26> */
[----:B--2---:R-:W-:Y:S01]  /*0b20*/  IMAD.WIDE.U32 R2, R154, c[0x0][0x238], R32 ;  /* 0x00008e009a027a25 */ /* 0x004fe200078e0020 */
        /* <DEDUP_REMOVED lines=26> */
[-C--:B------:R-:W-:Y:S01]  /*0cd0*/  IMAD R5, R5, R209.reuse, R0 ;  /* 0x000000d105057224 */ /* 0x080fe200078e0200 */
        /* <DEDUP_REMOVED lines=20> */
[C---:B------:R-:W-:Y:S01]  /*0e20*/  @P2 LEA R0, P3, R170.reuse, R20, 0x5 ;  /* 0x00000014aa002211 */ /* 0x040fe200078628ff */
        /* <DEDUP_REMOVED lines=35> */
[----:B---3--:R-:W-:Y:S01]  /*1060*/  @P4 SHF.R.S32.HI R17, RZ, 0x1f, R16 ;  /* 0x0000001fff114819 */ /* 0x008fe20000011410 */
        /* <DEDUP_REMOVED lines=179> */
[C---:B------:R-:W-:Y:S01]  /*1ba0*/  IADD3 R144, P1, R210.reuse, R134, RZ ;  /* 0x00000086d2907210 */ /* 0x040fe20007f3e0ff */
        /* <DEDUP_REMOVED lines=30> */
.L_x_582:
        /* <DEDUP_REMOVED lines=50> */
.L_x_540:
[----:B------:R-:W-:Y:S05]  /*20b0*/  BSYNC B0 ;  /* 0x0000000000007941 */ /* 0x000fea0003800000 */
.L_x_539:
        /* <DEDUP_REMOVED lines=40> */
.L_x_542:
[----:B------:R-:W-:Y:S05]  /*2340*/  BSYNC B0 ;  /* 0x0000000000007941 */ /* 0x000fea0003800000 */
.L_x_541:
        /* <DEDUP_REMOVED lines=40> */
.L_x_544:
[----:B------:R-:W-:Y:S05]  /*25d0*/  BSYNC B0 ;  /* 0x0000000000007941 */ /* 0x000fea0003800000 */
.L_x_543:
        /* <DEDUP_REMOVED lines=38> */
.L_x_546:
[----:B------:R-:W-:Y:S05]  /*2840*/  BSYNC B0 ;  /* 0x0000000000007941 */ /* 0x000fea0003800000 */
.L_x_545:
        /* <DEDUP_REMOVED lines=74> */
.L_x_550:
[----:B------:R-:W-:Y:S05]  /*2cf0*/  BSYNC B0 ;  /* 0x0000000000007941 */ /* 0x000fea0003800000 */
.L_x_549:
        /* <DEDUP_REMOVED lines=59> */
.L_x_548:
[----:B------:R-:W-:Y:S05]  /*30b0*/  BSYNC B1 ;  /* 0x0000000000017941 */ /* 0x000fea0003800000 */
.L_x_547:
        /* <DEDUP_REMOVED lines=62> */
.L_x_554:
[----:B------:R-:W-:Y:S05]  /*34a0*/  BSYNC B0 ;  /* 0x0000000000007941 */ /* 0x000fea0003800000 */
.L_x_553:
        /* <DEDUP_REMOVED lines=59> */
.L_x_552:
[----:B------:R-:W-:Y:S05]  /*3860*/  BSYNC B1 ;  /* 0x0000000000017941 */ /* 0x000fea0003800000 */
.L_x_551:
        /* <DEDUP_REMOVED lines=62> */
.L_x_558:
[----:B------:R-:W-:Y:S05]  /*3c50*/  BSYNC B0 ;  /* 0x0000000000007941 */ /* 0x000fea0003800000 */
.L_x_557:
        /* <DEDUP_REMOVED lines=59> */
.L_x_556:
[----:B------:R-:W-:Y:S05]  /*4010*/  BSYNC B1 ;  /* 0x0000000000017941 */ /* 0x000fea0003800000 */
.L_x_555:
        /* <DEDUP_REMOVED lines=60> */
.L_x_561:
[----:B------:R-:W-:Y:S05]  /*43e0*/  BSYNC B0 ;  /* 0x0000000000007941 */ /* 0x000fea0003800000 */
.L_x_560:
        /* <DEDUP_REMOVED lines=59> */
.L_x_538:
        /* <DEDUP_REMOVED lines=224> */
.L_x_563:
[----:B-1----:R-:W-:Y:S05]  /*55a0*/  BSYNC B0 ;  /* 0x0000000000007941 */ /* 0x002fea0003800000 */
.L_x_562:
        /* <DEDUP_REMOVED lines=115> */
.L_x_565:
[----:B------:R-:W-:Y:S05]  /*5ce0*/  BSYNC B0 ;  /* 0x0000000000007941 */ /* 0x000fea0003800000 */
.L_x_564:
        /* <DEDUP_REMOVED lines=115> */
.L_x_567:
[----:B------:R-:W-:Y:S05]  /*6420*/  BSYNC B0 ;  /* 0x0000000000007941 */ /* 0x000fea0003800000 */
.L_x_566:
        /* <DEDUP_REMOVED lines=116> */
.L_x_537:
        /* <DEDUP_REMOVED lines=19> */
.L_x_569:
[----:B------:R-:W-:Y:S05]  /*6ca0*/  BSYNC B0 ;  /* 0x0000000000007941 */ /* 0x000fea0003800000 */
.L_x_568:
        /* <DEDUP_REMOVED lines=19> */
.L_x_571:
[----:B------:R-:W-:Y:S05]  /*6de0*/  BSYNC B0 ;  /* 0x0000000000007941 */ /* 0x000fea0003800000 */
.L_x_570:
        /* <DEDUP_REMOVED lines=19> */
.L_x_573:
[----:B------:R-:W-:Y:S05]  /*6f20*/  BSYNC B0 ;  /* 0x0000000000007941 */ /* 0x000fea0003800000 */
.L_x_572:
        /* <DEDUP_REMOVED lines=18> */
.L_x_559:
[----:B------:R-:W-:Y:S05]  /*7050*/  BSYNC B2 ;  /* 0x0000000000027941 */ /* 0x000fea0003800000 */
.L_x_536:
        /* <DEDUP_REMOVED lines=28> */
[C---:B------:R-:W-:Y:S04]  /*7220*/  @P2 LEA R6, P0, R2.reuse, c[0x0][0x250], 0x1 ;  /* 0x0000940002062a11 */ /* 0x040fe800078008ff */
[----:B------:R-:W-:Y:S01]  /*7230*/  @P2 LEA.HI.X R7, R2, c[0x0][0x254], R3, 0x1, P0 ;  /* 0x0000950002072a11 */ /* 0x000fe200000f0c03 */
[----:B------:R-:W-:Y:S01]  /*7240*/  @P1 IMAD.MOV.U32 R3, RZ, RZ, R113 ;  /* 0x000000ffff031224 */ /* 0x000fe200078e0071 */
[----:B------:R-:W-:Y:S02]  /*7250*/  ISETP.GE.AND P0, PT, R5, 0x61, PT ;  /* 0x000000610500780c */ /* 0x000fe40003f06270 */
[-C--:B------:R-:W-:Y:S05]  /*7260*/  @P1 MOV R2, R102.reuse ;  /* 0x0000006600021202 */ /* 0x080fea0000000f00 */
[C---:B------:R-:W-:Y:S06]  /*7270*/  @P1 IMAD.WIDE.U32 R2, R9.reuse, c[0x0][0x258], R2 ;  /* 0x0000960009021a25 */ /* 0x040fec00078e0002 */
        /* <DEDUP_REMOVED lines=16> */
[C---:B------:R-:W-:Y:S11]  /*7380*/  IADD3 R0, -R13.reuse, R127, RZ ;  /* 0x0000007f0d007210 */ /* 0x040ff60007ffe1ff */
        /* <DEDUP_REMOVED lines=32> */
.L_x_575:
[----:B-1----:R-:W-:Y:S05]  /*7590*/  BSYNC B0 ;  /* 0x0000000000007941 */ /* 0x002fea0003800000 */
.L_x_574:
        /* <DEDUP_REMOVED lines=19> */
.L_x_577:
[----:B------:R-:W-:Y:S05]  /*76d0*/  BSYNC B0 ;  /* 0x0000000000007941 */ /* 0x000fea0003800000 */
.L_x_576:
        /* <DEDUP_REMOVED lines=19> */
.L_x_579:
[----:B------:R-:W-:Y:S05]  /*7810*/  BSYNC B0 ;  /* 0x0000000000007941 */ /* 0x000fea0003800000 */
.L_x_578:
        /* <DEDUP_REMOVED lines=19> */
.L_x_581:
[----:B------:R-:W-:Y:S05]  /*7950*/  BSYNC B0 ;  /* 0x0000000000007941 */ /* 0x000fea0003800000 */
.L_x_580:
        /* <DEDUP_REMOVED lines=20> */
[C---:B------:R-:W-:Y:S04]  /*7aa0*/  @P0 IADD3 R4, P1, R6.reuse, R171, RZ ;  /* 0x000000ab06040210 */ /* 0x040fe80007f3e0ff */
[----:B------:R2:W-:Y:S01]  /*7ab0*/  @P0 LDGSTS.E.BYPASS.LTC128B.128 [R75+0x9100], [R6.64], !P4 ;  /* 0x09100000064b0fae */ /* 0x0005e2000e101d48 */
[C---:B------:R-:W-:Y:S01]  /*7ac0*/  @P0 IMAD.X R5, R7.reuse, 0x1, R170, P1 ;  /* 0x0000000107050824 */ /* 0x040fe200008e06aa */
[----:B------:R-:W-:Y:S02]  /*7ad0*/  @P0 IADD3 R10, P1, R6, R131, RZ ;  /* 0x00000083060a0210 */ /* 0x000fe40007f3e0ff */
        /* <DEDUP_REMOVED lines=13> */
.L_x_535:
[----:B------:R-:W3:Y:S01]  /*7bb0*/  LDL.LU R28, [R1+0x4] ;  /* 0x00000400011c7983 */ /* 0x000ee20000300800 */
[----:B------:R-:W-:-:S03]  /*7bc0*/  IMAD.MOV.U32 R203, RZ, RZ, c[0x0][0x2c4] ;  /* 0x0000b100ffcb7624 */ /* 0x000fc600078e00ff */
[----:B------:R-:W4:Y:S01]  /*7bd0*/  LDL R234, [R1] ;  /* 0x0000000001ea7983 */ /* 0x000f220000100800 */
[----:B--2---:R-:W-:Y:S01]  /*7be0*/  IADD3 R5, R182, R179, RZ ;  /* 0x000000b3b6057210 */ /* 0x004fe20007ffe0ff */
[----:B------:R-:W-:Y:S01]  /*7bf0*/  CS2R R10, SRZ ;  /* 0x00000000000a7805 */ /* 0x000fe2000001ff00 */
[----:B------:R-:W-:Y:S01]  /*7c00*/  ISETP.NE.AND P3, PT, R203, 0x1, PT ;  /* 0x00000001cb00780c */ /* 0x000fe20003f65270 */
[----:B------:R-:W-:Y:S01]  /*7c10*/  IMAD.MOV.U32 R114, RZ, RZ, RZ ;  /* 0x000000ffff727224 */ /* 0x000fe200078e00ff */
[----:B------:R-:W-:Y:S01]  /*7c20*/  PLOP3.LUT P2, PT, PT, PT, PT, 0x80, 0x0 ;  /* 0x000000000000781c */ /* 0x000fe20003f4f070 */
[----:B------:R-:W-:Y:S01]  /*7c30*/  CS2R R14, SRZ ;  /* 0x00000000000e7805 */ /* 0x000fe2000001ff00 */
[----:B------:R-:W-:Y:S01]  /*7c40*/  IMAD.MOV.U32 R112, RZ, RZ, RZ ;  /* 0x000000ffff707224 */ /* 0x000fe200078e00ff */
[----:B------:R-:W-:Y:S01]  /*7c50*/  MOV R134, RZ ;  /* 0x000000ff00867202 */ /* 0x000fe20000000f00 */
[----:B-1----:R-:W-:Y:S01]  /*7c60*/  CS2R R8, SRZ ;  /* 0x0000000000087805 */ /* 0x002fe2000001ff00 */
        /* <DEDUP_REMOVED lines=19> */
[----:B------:R-:W-:Y:S01]  /*7da0*/  CS2R R24, SRZ ;  /* 0x0000000000187805 */ /* 0x000fe2000001ff00 */
[----:B------:R-:W-:Y:S01]  /*7db0*/  IMAD.MOV.U32 R88, RZ, RZ, RZ ;  /* 0x000000ffff587224 */ /* 0x000fe200078e00ff */
[----:B------:R-:W-:Y:S01]  /*7dc0*/  CS2R R86, SRZ ;  /* 0x0000000000567805 */ /* 0x000fe2000001ff00 */
[----:B------:R-:W-:Y:S01]  /*7dd0*/  IMAD.MOV.U32 R84, RZ, RZ, RZ ;  /* 0x000000ffff547224 */ /* 0x000fe200078e00ff */
[----:B------:R-:W-:Y:S01]  /*7de0*/  CS2R R82, SRZ ;  /* 0x0000000000527805 */ /* 0x000fe2000001ff00 */
[----:B------:R-:W-:Y:S01]  /*7df0*/  CS2R R26, SRZ ;  /* 0x00000000001a7805 */ /* 0x000fe2000001ff00 */
[----:B------:R-:W-:Y:S01]  /*7e00*/  MOV R80, RZ ;  /* 0x000000ff00507202 */ /* 0x000fe20000000f00 */
[----:B------:R-:W-:Y:S01]  /*7e10*/  CS2R R78, SRZ ;  /* 0x00000000004e7805 */ /* 0x000fe2000001ff00 */
[----:B------:R-:W-:Y:S01]  /*7e20*/  IMAD.MOV.U32 R7, RZ, RZ, RZ ;  /* 0x000000ffff077224 */ /* 0x000fe200078e00ff */
[----:B------:R-:W-:Y:S01]  /*7e30*/  MOV R76, RZ ;  /* 0x000000ff004c7202 */ /* 0x000fe20000000f00 */
[----:B------:R-:W-:Y:S01]  /*7e40*/  CS2R R74, SRZ ;  /* 0x00000000004a7805 */ /* 0x000fe2000001ff00 */
[----:B------:R-:W-:Y:S01]  /*7e50*/  CS2R R72, SRZ ;  /* 0x0000000000487805 */ /* 0x000fe2000001ff00 */
[----:B------:R-:W-:Y:S01]  /*7e60*/  CS2R R70, SRZ ;  /* 0x0000000000467805 */ /* 0x000fe2000001ff00 */
[----:B------:R-:W-:Y:S01]  /*7e70*/  CS2R R68, SRZ ;  /* 0x0000000000447805 */ /* 0x000fe2000001ff00 */
[----:B------:R-:W-:Y:S01]  /*7e80*/  CS2R R126, SRZ ;  /* 0x00000000007e7805 */ /* 0x000fe2000001ff00 */
[----:B------:R-:W-:Y:S01]  /*7e90*/  IMAD.MOV.U32 R124, RZ, RZ, RZ ;  /* 0x000000ffff7c7224 */ /* 0x000fe200078e00ff */
[----:B------:R-:W-:Y:S01]  /*7ea0*/  CS2R R122, SRZ ;  /* 0x00000000007a7805 */ /* 0x000fe2000001ff00 */
[----:B------:R-:W-:Y:S01]  /*7eb0*/  MOV R120, RZ ;  /* 0x000000ff00787202 */ /* 0x000fe20000000f00 */
[----:B------:R-:W-:Y:S01]  /*7ec0*/  CS2R R30, SRZ ;  /* 0x00000000001e7805 */ /* 0x000fe2000001ff00 */
[----:B---3--:R-:W-:-:S02]  /*7ed0*/  LOP3.LUT R28, R28, 0xffffffdf, RZ, 0xc0, !PT ;  /* 0xffffffdf1c1c7812 */ /* 0x008fc400078ec0ff */
[----:B----4-:R-:W-:Y:S02]  /*7ee0*/  IADD3 R0, R234, 0x7f, RZ ;  /* 0x0000007fea007810 */ /* 0x010fe40007ffe0ff */
[----:B------:R-:W-:-:S03]  /*7ef0*/  @P3 LOP3.LUT R28, R28, 0x20, RZ, 0xfc, !PT ;  /* 0x000000201c1c3812 */ /* 0x000fc600078efcff */
[----:B------:R-:W-:Y:S02]  /*7f00*/  @P3 IMAD.HI.U32 R2, R0, c[0x0][0x2c8], RZ ;  /* 0x0000b20000023a27 */ /* 0x000fe400078e00ff */
[----:B------:R1:W-:Y:S03]  /*7f10*/  STL [R1+0x4], R28 ;  /* 0x0000041c01007387 */ /* 0x0003e60000100800 */
[----:B------:R-:W-:-:S05]  /*7f20*/  @P3 SHF.R.U32.HI R0, RZ, c[0x0][0x2cc], R2 ;  /* 0x0000b300ff003a19 */ /* 0x000fca0000011602 */
[----:B------:R-:W-:-:S05]  /*7f30*/  IMAD.IADD R0, R191, 0x1, R0 ;  /* 0x00000001bf007824 */ /* 0x000fca00078e0200 */
[----:B------:R-:W-:-:S04]  /*7f40*/  SHF.R.S32.HI R2, RZ, 0x1f, R0 ;  /* 0x0000001fff027819 */ /* 0x000fc80000011400 */
[----:B------:R-:W-:-:S04]  /*7f50*/  LEA.HI R0, R2, R0, RZ, 0x7 ;  /* 0x0000000002007211 */ /* 0x000fc800078f38ff */
[----:B------:R-:W-:-:S04]  /*7f60*/  SHF.R.S32.HI R0, RZ, 0x7, R0 ;  /* 0x00000007ff007819 */ /* 0x000fc80000011400 */
[----:B------:R-:W-:-:S04]  /*7f70*/  IMNMX R208, R190, R0, PT ;  /* 0x00000000bed07217 */ /* 0x000fc80003800200 */
[----:B------:R-:W-:-:S13]  /*7f80*/  ISETP.GE.AND P0, PT, R208, 0x1, PT ;  /* 0x00000001d000780c */ /* 0x000fda0003f06270 */
[----:B------:R-:W-:Y:S05]  /*7f90*/  @!P0 BRA `(.L_x_583) ;  /* 0x00011cc000008947 */ /* 0x000fea0003800000 */
[----:B-1----:R-:W2:Y:S01]  /*7fa0*/  LDL R22, [R1+0x5c] ;  /* 0x00005c0001167983 */ /* 0x002ea20000100800 */
[----:B------:R-:W-:-:S03]  /*7fb0*/  ISETP.NE.U32.AND P0, PT, RZ, c[0x0][0x340], PT ;  /* 0x0000d000ff007a0c */ /* 0x000fc60003f05070 */
[----:B------:R-:W3:Y:S01]  /*7fc0*/  LDL R206, [R1+0x40] ;  /* 0x0000400001ce7983 */ /* 0x000ee20000100800 */
[----:B------:R-:W-:-:S03]  /*7fd0*/  ISETP.NE.AND.EX P2, PT, RZ, c[0x0][0x344], PT, P0 ;  /* 0x0000d100ff007a0c */ /* 0x000fc60003f45300 */
[----:B------:R-:W4:Y:S10]  /*7fe0*/  LDL R205, [R1+0x58] ;  /* 0x0000580001cd7983 */ /* 0x000f340000100800 */
[----:B------:R-:W-:Y:S01]  /*7ff0*/  @P2 IMAD.MOV.U32 R2, RZ, RZ, 0x4 ;  /* 0x00000004ff022424 */ /* 0x000fe200078e00ff */
[----:B------:R-:W-:Y:S01]  /*8000*/  SHF.R.S32.HI R0, RZ, 0x1f, R174 ;  /* 0x0000001fff007819 */ /* 0x000fe200000114ae */
[----:B------:R-:W1:Y:S01]  /*8010*/  S2R R38, SR_CTAID.Y ;  /* 0x0000000000267919 */ /* 0x000e620000002600 */
[----:B------:R-:W-:-:S03]  /*8020*/  SHF.R.S32.HI R194, RZ, 0x1f, R228 ;  /* 0x0000001fffc27819 */ /* 0x000fc600000114e4 */
[----:B------:R-:W-:Y:S01]  /*8030*/  IMAD R0, R0, c[0x0][0x178], RZ ;  /* 0x00005e0000007a24 */ /* 0x000fe200078e02ff */
[----:B------:R-:W-:-:S03]  /*8040*/  LEA.HI R6, R194, R228, RZ, 0x3 ;  /* 0x000000e4c2067211 */ /* 0x000fc600078f18ff */
[----:B------:R-:W-:Y:S01]  /*8050*/  IMAD R0, R174, c[0x0][0x17c], R0 ;  /* 0x00005f00ae007a24 */ /* 0x000fe200078e0200 */
[----:B------:R-:W-:Y:S01]  /*8060*/  SHF.R.S32.HI R70, RZ, 0x3, R6 ;  /* 0x00000003ff467819 */ /* 0x000fe20000011406 */
[----:B------:R-:W-:Y:S01]  /*8070*/  IMAD R4, R213, c[0x0][0x1b8], RZ ;  /* 0x00006e00d5047a24 */ /* 0x000fe200078e02ff */
[----:B------:R-:W-:Y:S01]  /*8080*/  ISETP.NE.U32.AND P1, PT, RZ, c[0x0][0x348], PT ;  /* 0x0000d200ff007a0c */ /* 0x000fe20003f25070 */
[----:B--2---:R-:W-:-:S05]  /*8090*/  @P2 IMAD.WIDE R2, R22, R2, c[0x0][0x340] ;  /* 0x0000d00016022625 */ /* 0x004fca00078e0202 */
[----:B------:R2:W3:Y:S01]  /*80a0*/  @P2 LDG.E R12, [R2.64] ;  /* 0x00000008020c2981 */ /* 0x0004e2000c1e1900 */
[----:B-1----:R-:W-:Y:S01]  /*80b0*/  IMAD R4, R38, c[0x0][0x1bc], R4 ;  /* 0x00006f0026047a24 */ /* 0x002fe200078e0204 */
[----:B------:R-:W-:Y:S01]  /*80c0*/  SHF.R.S32.HI R11, RZ, 0x1f, R22 ;  /* 0x0000001fff0b7819 */ /* 0x000fe20000011416 */
[----:B------:R-:W-:Y:S01]  /*80d0*/  IMAD.MOV.U32 R195, RZ, RZ, c[0x0][0x1e0] ;  /* 0x00007800ffc37624 */ /* 0x000fe200078e00ff */
[----:B------:R-:W-:Y:S01]  /*80e0*/  ISETP.NE.AND.EX P1, PT, RZ, c[0x0][0x34c], PT, P1 ;  /* 0x0000d300ff007a0c */ /* 0x000fe20003f25310 */
[----:B------:R-:W-:Y:S01]  /*80f0*/  IMAD.MOV.U32 R121, RZ, RZ, R28 ;  /* 0x000000ffff797224 */ /* 0x000fe200078e001c */
[----:B------:R-:W-:Y:S01]  /*8100*/  IADD3 R34, P0, R70, R5, RZ ;  /* 0x0000000546227210 */ /* 0x000fe20007f1e0ff */
[C---:B------:R-:W-:Y:S01]  /*8110*/  IMAD.SHL.U32 R202, R195.reuse, 0x80, RZ ;  /* 0x00000080c3ca7824 */ /* 0x040fe200078e00ff */
[----:B------:R-:W-:Y:S01]  /*8120*/  IADD3 R188, R208, -0x1, RZ ;  /* 0xffffffffd0bc7810 */ /* 0x000fe20007ffe0ff */
[----:B------:R-:W-:Y:S01]  /*8130*/  IMAD.WIDE.U32 R200, R195, 0x40, RZ ;  /* 0x00000040c3c87825 */ /* 0x000fe200078e00ff */
[----:B------:R-:W-:-:S02]  /*8140*/  LOP3.LUT R121, R121, 0xfffffffe, RZ, 0xc0, !PT ;  /* 0xfffffffe79797812 */ /* 0x000fc400078ec0ff */
[----:B------:R-:W-:Y:S01]  /*8150*/  SHF.R.S32.HI R87, RZ, 0x1f, R188 ;  /* 0x0000001fff577819 */ /* 0x000fe200000114bc */
[----:B----4-:R-:W-:Y:S02]  /*8160*/  IMAD R46, R205, c[0x0][0x2c4], RZ ;  /* 0x0000b100cd2e7a24 */ /* 0x010fe400078e02ff */
[----:B------:R-:W-:Y:S02]  /*8170*/  IMAD.IADD R32, R234, 0x1, R70 ;  /* 0x00000001ea207824 */ /* 0x000fe400078e0246 */
[----:B------:R-:W-:Y:S01]  /*8180*/  IMAD.SHL.U32 R25, R70, 0x40, RZ ;  /* 0x0000004046197824 */ /* 0x000fe200078e00ff */
[----:B------:R-:W-:Y:S02]  /*8190*/  BAR.SYNC.DEFER_BLOCKING 0x0 ;  /* 0x0000000000007b1d */ /* 0x000fe40000010000 */
[----:B------:R-:W-:Y:S02]  /*81a0*/  ISETP.GE.AND P5, PT, R32, R46, PT ;  /* 0x0000002e2000720c */ /* 0x000fe40003fa6270 */
[----:B------:R-:W-:Y:S01]  /*81b0*/  LOP3.LUT R25, R25, 0x1c0, RZ, 0xc0, !PT ;  /* 0x000001c019197812 */ /* 0x000fe200078ec0ff */
[----:B--2---:R-:W-:-:S03]  /*81c0*/  IMAD.WIDE.U32 R2, R174, c[0x0][0x178], RZ ;  /* 0x00005e00ae027a25 */ /* 0x004fc600078e00ff */
[----:B------:R-:W-:Y:S01]  /*81d0*/  SHF.R.U32.HI R43, RZ, 0x3, R25 ;  /* 0x00000003ff2b7819 */ /* 0x000fe20000011619 */
[----:B------:R-:W-:Y:S01]  /*81e0*/  IMAD.IADD R3, R3, 0x1, R0 ;  /* 0x0000000103037824 */ /* 0x000fe200078e0200 */
[----:B------:R-:W-:-:S03]  /*81f0*/  LOP3.LUT R0, R6, 0xfffffff8, RZ, 0xc0, !PT ;  /* 0xfffffff806007812 */ /* 0x000fc600078ec0ff */
[----:B------:R-:W-:-:S04]  /*8200*/  IMAD.WIDE.U32 R2, R38, c[0x0][0x1b8], R2 ;  /* 0x00006e0026027a25 */ /* 0x000fc800078e0002 */
[----:B------:R-:W-:Y:S01]  /*8210*/  IMAD.IADD R68, R228, 0x1, -R0 ;  /* 0x00000001e4447824 */ /* 0x000fe200078e0a00 */
[----:B------:R-:W-:Y:S01]  /*8220*/  SEL R0, R22, RZ, !P1 ;  /* 0x000000ff16007207 */ /* 0x000fe20004800000 */
[----:B------:R-:W-:Y:S01]  /*8230*/  IMAD.IADD R3, R3, 0x1, R4 ;  /* 0x0000000103037824 */ /* 0x000fe200078e0204 */
[----:B------:R-:W-:Y:S01]  /*8240*/  SHF.R.S32.HI R4, RZ, 0x1f, R5 ;  /* 0x0000001fff047819 */ /* 0x000fe20000011405 */
[C---:B------:R-:W-:Y:S01]  /*8250*/  IMAD R7, R68.reuse, 0x20, R70 ;  /* 0x0000002044077824 */ /* 0x040fe200078e0246 */
[----:B------:R-:W-:Y:S01]  /*8260*/  SEL R5, R11, RZ, !P1 ;  /* 0x000000ff0b057207 */ /* 0x000fe20004800000 */
[----:B------:R-:W-:Y:S01]  /*8270*/  IMAD.SHL.U32 R30, R68, 0x8, RZ ;  /* 0x00000008441e7824 */ /* 0x000fe200078e00ff */
[----:B------:R-:W-:Y:S01]  /*8280*/  LEA.HI.X.SX32 R37, R70, R4, 0x1, P0 ;  /* 0x0000000446257211 */ /* 0x000fe200000f0eff */
[----:B------:R-:W-:Y:S01]  /*8290*/  IMAD.IADD R7, R234, 0x1, R7 ;  /* 0x00000001ea077824 */ /* 0x000fe200078e0207 */
[----:B------:R-:W-:Y:S01]  /*82a0*/  ISETP.NE.U32.AND P1, PT, RZ, c[0x0][0x350], PT ;  /* 0x0000d400ff007a0c */ /* 0x000fe20003f25070 */
[----:B------:R-:W-:Y:S01]  /*82b0*/  IMAD R4, R5, c[0x0][0x1c0], RZ ;  /* 0x0000700005047a24 */ /* 0x000fe200078e02ff */
[----:B------:R-:W-:Y:S01]  /*82c0*/  SHF.R.S32.HI R31, RZ, 0x1f, R30 ;  /* 0x0000001fff1f7819 */ /* 0x000fe2000001141e */
[----:B------:R-:W-:Y:S01]  /*82d0*/  @P3 IMAD.HI.U32 R8, R7, c[0x0][0x2c8], RZ ;  /* 0x0000b20007083a27 */ /* 0x000fe200078e00ff */
[----:B------:R-:W-:-:S02]  /*82e0*/  ISETP.NE.AND.EX P1, PT, RZ, c[0x0][0x354], PT, P1 ;  /* 0x0000d500ff007a0c */ /* 0x000fc40003f25310 */
[----:B------:R-:W-:Y:S01]  /*82f0*/  IADD3 R33, R30, 0x40, RZ ;  /* 0x000000401e217810 */ /* 0x000fe20007ffe0ff */
[----:B------:R-:W-:Y:S01]  /*8300*/  IMAD.MOV.U32 R6, RZ, RZ, R7 ;  /* 0x000000ffff067224 */ /* 0x000fe200078e0007 */
[----:B------:R-:W-:Y:S01]  /*8310*/  @P3 SHF.R.U32.HI R6, RZ, c[0x0][0x2cc], R8 ;  /* 0x0000b300ff063a19 */ /* 0x000fe20000011608 */
[C---:B------:R-:W-:Y:S02]  /*8320*/  IMAD R4, R0.reuse, c[0x0][0x1c4], R4 ;  /* 0x0000710000047a24 */ /* 0x040fe400078e0204 */
[----:B------:R-:W-:Y:S01]  /*8330*/  IMAD.WIDE.U32 R2, R0, c[0x0][0x1c0], R2 ;  /* 0x0000700000027a25 */ /* 0x000fe200078e0002 */
[----:B------:R-:W-:-:S03]  /*8340*/  SHF.R.S32.HI R8, RZ, 0x1f, R6 ;  /* 0x0000001fff087819 */ /* 0x000fc60000011406 */
[----:B------:R-:W-:Y:S02]  /*8350*/  IMAD.MOV R0, RZ, RZ, -R6 ;  /* 0x000000ffff007224 */ /* 0x000fe400078e0a06 */
[----:B------:R-:W-:Y:S02]  /*8360*/  IMAD R9, R8, c[0x0][0x1b0], RZ ;  /* 0x00006c0008097a24 */ /* 0x000fe400078e02ff */
[----:B------:R-:W-:Y:S02]  /*8370*/  IMAD R5, R37, c[0x0][0x1e0], RZ ;  /* 0x0000780025057a24 */ /* 0x000fe400078e02ff */
[----:B------:R-:W-:Y:S02]  /*8380*/  IMAD R8, R0, c[0x0][0x2c4], R7 ;  /* 0x0000b10000087a24 */ /* 0x000fe400078e0207 */
[----:B------:R-:W-:Y:S02]  /*8390*/  IMAD.IADD R3, R3, 0x1, R4 ;  /* 0x0000000103037824 */ /* 0x000fe400078e0204 */
[C---:B------:R-:W-:Y:S01]  /*83a0*/  IMAD R10, R34.reuse, c[0x0][0x1e4], R5 ;  /* 0x00007900220a7a24 */ /* 0x040fe200078e0205 */
[----:B------:R-:W-:Y:S01]  /*83b0*/  SHF.R.S32.HI R0, RZ, 0x1f, R8 ;  /* 0x0000001fff007819 */ /* 0x000fe20000011408 */
[----:B------:R-:W-:-:S04]  /*83c0*/  IMAD.WIDE.U32 R4, R34, c[0x0][0x1e0], R30 ;  /* 0x0000780022047a25 */ /* 0x000fc800078e001e */
[C---:B------:R-:W-:Y:S02]  /*83d0*/  IMAD R7, R6.reuse, c[0x0][0x1b4], R9 ;  /* 0x00006d0006077a24 */ /* 0x040fe400078e0209 */
[----:B------:R-:W-:-:S04]  /*83e0*/  IMAD.WIDE.U32 R2, R6, c[0x0][0x1b0], R2 ;  /* 0x00006c0006027a25 */ /* 0x000fc800078e0002 */
[----:B------:R-:W-:Y:S02]  /*83f0*/  IMAD.IADD R5, R5, 0x1, R10 ;  /* 0x0000000105057824 */ /* 0x000fe400078e020a */
[----:B------:R-:W-:Y:S02]  /*8400*/  IMAD.IADD R3, R3, 0x1, R7 ;  /* 0x0000000103037824 */ /* 0x000fe400078e0207 */
[----:B------:R-:W-:Y:S02]  /*8410*/  IMAD R0, R0, c[0x0][0x1a8], RZ ;  /* 0x00006a0000007a24 */ /* 0x000fe400078e02ff */
[----:B------:R-:W-:-:S04]  /*8420*/  IMAD.WIDE.U32 R6, R38, c[0x0][0x1e8], R4 ;  /* 0x00007a0026067a25 */ /* 0x000fc800078e0004 */
[C---:B------:R-:W-:Y:S02]  /*8430*/  IMAD R0, R8.reuse, c[0x0][0x1ac], R0 ;  /* 0x00006b0008007a24 */ /* 0x040fe400078e0200 */
[----:B------:R-:W-:-:S04]  /*8440*/  IMAD.WIDE.U32 R4, R8, c[0x0][0x1a8], R2 ;  /* 0x00006a0008047a25 */ /* 0x000fc800078e0002 */
[----:B------:R-:W-:Y:S01]  /*8450*/  IMAD.IADD R0, R5, 0x1, R0 ;  /* 0x0000000105007824 */ /* 0x000fe200078e0200 */
[C---:B------:R-:W-:Y:S01]  /*8460*/  LEA R24, P0, R4.reuse, c[0x0][0x160], 0x1 ;  /* 0x0000580004187a11 */ /* 0x040fe200078008ff */
[----:B------:R-:W-:Y:S02]  /*8470*/  IMAD R9, R213, c[0x0][0x1e8], RZ ;  /* 0x00007a00d5097a24 */ /* 0x000fe400078e02ff */
[----:B------:R-:W-:Y:S01]  /*8480*/  IMAD.MOV.U32 R5, RZ, RZ, c[0x0][0x1e4] ;  /* 0x00007900ff057624 */ /* 0x000fe200078e00ff */
[----:B------:R-:W-:Y:S01]  /*8490*/  LEA.HI.X R23, R4, c[0x0][0x164], R0, 0x1, P0 ;  /* 0x0000590004177a11 */ /* 0x000fe200000f0c00 */
[----:B------:R-:W-:Y:S01]  /*84a0*/  IMAD.MOV.U32 R0, RZ, RZ, 0x7 ;  /* 0x00000007ff007424 */ /* 0x000fe200078e00ff */
[----:B------:R-:W-:Y:S01]  /*84b0*/  SHFL.IDX PT, R8, R24, 0x1, 0x181f ;  /* 0x00381f0018087f89 */ /* 0x000fe200000e0000 */
[----:B------:R-:W-:-:S03]  /*84c0*/  IMAD R9, R38, c[0x0][0x1ec], R9 ;  /* 0x00007b0026097a24 */ /* 0x000fc600078e0209 */
[----:B------:R-:W-:Y:S01]  /*84d0*/  SHF.L.U64.HI R193, R195, R0, c[0x0][0x1e4] ;  /* 0x00007900c3c17619 */ /* 0x000fe20000010200 */
[----:B------:R-:W-:Y:S01]  /*84e0*/  IMAD.IADD R7, R9, 0x1, R7 ;  /* 0x0000000109077824 */ /* 0x000fe200078e0207 */
[----:B------:R-:W1:Y:S04]  /*84f0*/  SHFL.IDX PT, R14, R24, RZ, 0x181f ;  /* 0x00181fff180e7589 */ /* 0x000e6800000e0000 */
[----:B------:R-:W-:Y:S04]  /*8500*/  SHFL.IDX PT, R9, R23, 0x1, 0x181f ;  /* 0x00381f0017097f89 */ /* 0x000fe800000e0000 */
[----:B------:R-:W2:Y:S01]  /*8510*/  SHFL.IDX PT, R15, R23, RZ, 0x181f ;  /* 0x00181fff170f7589 */ /* 0x000ea200000e0000 */
[--C-:B---3--:R-:W-:Y:S01]  /*8520*/  @P2 IMAD.MOV.U32 R2, RZ, RZ, R12.reuse ;  /* 0x000000ffff022224 */ /* 0x108fe200078e000c */
[----:B------:R-:W-:Y:S01]  /*8530*/  @P2 SHF.R.S32.HI R3, RZ, 0x1f, R12 ;  /* 0x0000001fff032819 */ /* 0x000fe2000001140c */
[----:B------:R-:W-:-:S02]  /*8540*/  @!P2 IMAD.MOV.U32 R2, RZ, RZ, R22 ;  /* 0x000000ffff02a224 */ /* 0x000fc400078e0016 */
[----:B------:R-:W-:-:S03]  /*8550*/  @!P2 IMAD.MOV.U32 R3, RZ, RZ, R11 ;  /* 0x000000ffff03a224 */ /* 0x000fc600078e000b */
[----:B------:R-:W-:Y:S01]  /*8560*/  SEL R36, R2, RZ, !P1 ;  /* 0x000000ff02247207 */ /* 0x000fe20004800000 */
[----:B------:R-:W-:Y:S01]  /*8570*/  IMAD.IADD R2, R206, 0x1, -R70 ;  /* 0x00000001ce027824 */ /* 0x000fe200078e0a46 */
[----:B------:R-:W-:Y:S02]  /*8580*/  SEL R35, R3, RZ, !P1 ;  /* 0x000000ff03237207 */ /* 0x000fe40004800000 */
[----:B-1----:R-:W-:Y:S01]  /*8590*/  @!P5 LEA R16, P1, R30, R14, 0x1 ;  /* 0x0000000e1e10d211 */ /* 0x002fe200078208ff */
[----:B------:R-:W-:Y:S02]  /*85a0*/  IMAD R22, R188, -0x80, R2 ;  /* 0xffffff80bc167824 */ /* 0x000fe400078e0202 */
[----:B------:R-:W-:Y:S01]  /*85b0*/  IMAD R0, R35, c[0x0][0x1f0], RZ ;  /* 0x00007c0023007a24 */ /* 0x000fe200078e02ff */
[----:B--2---:R-:W-:Y:S01]  /*85c0*/  @!P5 LEA.HI.X R17, R30, R15, R31, 0x1, P1 ;  /* 0x0000000f1e11d211 */ /* 0x004fe200008f0c1f */
[----:B------:R-:W-:Y:S01]  /*85d0*/  IMAD.WIDE.U32 R6, R36, c[0x0][0x1f0], R6 ;  /* 0x00007c0024067a25 */ /* 0x000fe200078e0006 */
[----:B------:R-:W-:-:S02]  /*85e0*/  ISETP.GE.AND P6, PT, R22, 0x1, PT ;  /* 0x000000011600780c */ /* 0x000fc40003fc6270 */
[----:B------:R-:W-:Y:S01]  /*85f0*/  ISETP.GE.AND P2, PT, R22, 0x21, PT ;  /* 0x000000211600780c */ /* 0x000fe20003f46270 */
[----:B------:R-:W-:Y:S01]  /*8600*/  IMAD R2, R36, c[0x0][0x1f4], R0 ;  /* 0x00007d0024027a24 */ /* 0x000fe200078e0200 */
[C---:B------:R-:W-:Y:S01]  /*8610*/  ISETP.GE.AND P4, PT, R22.reuse, 0x41, PT ;  /* 0x000000411600780c */ /* 0x040fe20003f86270 */
[----:B------:R-:W-:Y:S01]  /*8620*/  IMAD R0, R193, R188, RZ ;  /* 0x000000bcc1007224 */ /* 0x000fe200078e02ff */
[----:B------:R-:W-:Y:S01]  /*8630*/  ISETP.GE.AND P3, PT, R22, 0x61, PT ;  /* 0x000000611600780c */ /* 0x000fe20003f66270 */
[----:B------:R-:W-:Y:S01]  /*8640*/  IMAD.IADD R231, R7, 0x1, R2 ;  /* 0x0000000107e77824 */ /* 0x000fe200078e0202 */
[----:B------:R1:W-:Y:S01]  /*8650*/  STL.64 [R1+0x48], R6 ;  /* 0x0000480601007387 */ /* 0x0003e20000100a00 */
[----:B------:R-:W-:Y:S01]  /*8660*/  IMAD.MOV.U32 R230, RZ, RZ, R6 ;  /* 0x000000ffffe67224 */ /* 0x000fe200078e0006 */
[----:B------:R-:W-:Y:S01]  /*8670*/  ISETP.GE.AND P1, PT, R30, c[0x0][0x198], PT ;  /* 0x000066001e007a0c */ /* 0x000fe20003f26270 */
[-C--:B------:R-:W-:Y:S02]  /*8680*/  IMAD R0, R87, R202.reuse, R0 ;  /* 0x000000ca57007224 */ /* 0x080fe400078e0200 */
[----:B------:R-:W-:Y:S01]  /*8690*/  IMAD.WIDE.U32 R2, R188, R202, R230 ;  /* 0x000000cabc027225 */ /* 0x000fe200078e00e6 */
[----:B------:R-:W-:Y:S03]  /*86a0*/  STL.64 [R1+0x38], R230 ;  /* 0x000038e601007387 */ /* 0x000fe60000100a00 */
[----:B------:R-:W-:Y:S01]  /*86b0*/  IMAD.IADD R3, R3, 0x1, R0 ;  /* 0x0000000103037824 */ /* 0x000fe200078e0200 */
[----:B------:R-:W-:-:S04]  /*86c0*/  @P6 LEA R18, P0, R2, c[0x0][0x1c8], 0x1 ;  /* 0x0000720002126a11 */ /* 0x000fc800078008ff */
[----:B------:R-:W-:Y:S02]  /*86d0*/  @P6 LEA.HI.X R19, R2, c[0x0][0x1cc], R3, 0x1, P0 ;  /* 0x0000730002136a11 */ /* 0x000fe400000f0c03 */
[----:B------:R-:W-:-:S04]  /*86e0*/  @P2 LEA R0, P0, R195, R2, 0x5 ;  /* 0x00000002c3002211 */ /* 0x000fc800078028ff */
[----:B------:R-:W-:Y:S02]  /*86f0*/  @P2 LEA.HI.X R4, R195, R3, R5, 0x5, P0 ;  /* 0x00000003c3042211 */ /* 0x000fe400000f2c05 */
[----:B------:R-:W-:-:S04]  /*8700*/  @P2 LEA R20, P0, R0, c[0x0][0x1c8], 0x1 ;  /* 0x0000720000142a11 */ /* 0x000fc800078008ff */
[----:B------:R-:W-:Y:S01]  /*8710*/  @P2 LEA.HI.X R21, R0, c[0x0][0x1cc], R4, 0x1, P0 ;  /* 0x0000730000152a11 */ /* 0x000fe200000f0c04 */
[C---:B-1----:R-:W-:Y:S01]  /*8720*/  IMAD.SHL.U32 R6, R5.reuse, 0x40, RZ ;  /* 0x0000004005067824 */ /* 0x042fe200078e00ff */
[----:B------:R-:W-:Y:S01]  /*8730*/  @P4 IADD3 R0, P0, R2, R200, RZ ;  /* 0x000000c802004210 */ /* 0x000fe20007f1e0ff */
[----:B------:R-:W-:Y:S02]  /*8740*/  @P3 IMAD R5, R5, 0x60, RZ ;  /* 0x0000006005053824 */ /* 0x000fe400078e02ff */
[----:B------:R-:W-:-:S04]  /*8750*/  IMAD.IADD R209, R201, 0x1, R6 ;  /* 0x00000001c9d17824 */ /* 0x000fc800078e0206 */
[--C-:B------:R-:W-:Y:S01]  /*8760*/  @P4 IMAD.X R4, R209, 0x1, R3.reuse, P0 ;  /* 0x00000001d1044824 */ /* 0x100fe200000e0603 */
[C---:B------:R-:W-:Y:S01]  /*8770*/  @P4 LEA R28, P0, R0.reuse, c[0x0][0x1c8], 0x1 ;  /* 0x00007200001c4a11 */ /* 0x040fe200078008ff */
[----:B------:R-:W-:Y:S01]  /*8780*/  @P3 IMAD.WIDE.U32 R2, R195, 0x60, R2 ;  /* 0x00000060c3023825 */ /* 0x000fe200078e0002 */
[----:B------:R-:W-:Y:S02]  /*8790*/  STL [R1+0x34], R209 ;  /* 0x000034d101007387 */ /* 0x000fe40000100800 */
[----:B------:R-:W-:Y:S01]  /*87a0*/  @P4 LEA.HI.X R29, R0, c[0x0][0x1cc], R4, 0x1, P0 ;  /* 0x00007300001d4a11 */ /* 0x000fe200000f0c04 */
[----:B------:R-:W-:Y:S01]  /*87b0*/  @P3 IMAD.IADD R0, R5, 0x1, R3 ;  /* 0x0000000105003824 */ /* 0x000fe200078e0203 */
[----:B------:R-:W-:Y:S01]  /*87c0*/  @P3 LEA R26, P0, R2, c[0x0][0x1c8], 0x1 ;  /* 0x00007200021a3a11 */ /* 0x000fe200078008ff */
[----:B------:R-:W1:Y:S01]  /*87d0*/  SHFL.IDX PT, R4, R24, 0x2, 0x181f ;  /* 0x00581f0018047f89 */ /* 0x000e6200000e0000 */
[----:B------:R-:W-:Y:S02]  /*87e0*/  IADD3 R3, R32, 0x20, RZ ;  /* 0x0000002020037810 */ /* 0x000fe40007ffe0ff */
[----:B------:R-:W-:Y:S01]  /*87f0*/  @P3 LEA.HI.X R27, R2, c[0x0][0x1cc], R0, 0x1, P0 ;  /* 0x00007300021b3a11 */ /* 0x000fe200000f0c00 */
[----:B------:R-:W2:Y:S01]  /*8800*/  SHFL.IDX PT, R5, R23, 0x2, 0x181f ;  /* 0x00581f0017057f89 */ /* 0x000ea200000e0000 */
[----:B------:R-:W-:-:S02]  /*8810*/  IADD3 R0, R32, 0x40, RZ ;  /* 0x0000004020007810 */ /* 0x000fc40007ffe0ff */
[-C--:B------:R-:W-:Y:S01]  /*8820*/  ISETP.GE.AND P3, PT, R3, R46.reuse, PT ;  /* 0x0000002e0300720c */ /* 0x080fe20003f66270 */
[----:B------:R3:W4:Y:S01]  /*8830*/  SHFL.IDX PT, R2, R24, 0x3, 0x181f ;  /* 0x00781f0018027f89 */ /* 0x00072200000e0000 */
[-C--:B------:R-:W-:Y:S02]  /*8840*/  ISETP.GE.AND P4, PT, R0, R46.reuse, PT ;  /* 0x0000002e0000720c */ /* 0x080fe40003f86270 */
[----:B------:R-:W-:Y:S01]  /*8850*/  IADD3 R0, R32, 0x60, RZ ;  /* 0x0000006020007810 */ /* 0x000fe20007ffe0ff */
[----:B------:R4:W4:Y:S03]  /*8860*/  SHFL.IDX PT, R3, R23, 0x3, 0x181f ;  /* 0x00781f0017037f89 */ /* 0x00092600000e0000 */
[----:B------:R-:W-:Y:S02]  /*8870*/  ISETP.GE.AND P6, PT, R0, R46, PT ;  /* 0x0000002e0000720c */ /* 0x000fe40003fc6270 */
[----:B------:R-:W-:-:S03]  /*8880*/  @!P5 SHF.R.S32.HI R0, RZ, 0x1f, R33 ;  /* 0x0000001fff00d819 */ /* 0x000fc60000011421 */
[----:B------:R-:W-:Y:S02]  /*8890*/  @!P3 LEA R12, P0, R30, R8, 0x1 ;  /* 0x000000081e0cb211 */ /* 0x000fe400078008ff */
[----:B------:R-:W-:Y:S02]  /*88a0*/  @!P5 LEA.HI R0, R0, R33, RZ, 0x3 ;  /* 0x000000210000d211 */ /* 0x000fe400078f18ff */
[----:B------:R-:W-:Y:S02]  /*88b0*/  @!P3 LEA.HI.X R13, R30, R9, R31, 0x1, P0 ;  /* 0x000000091e0db211 */ /* 0x000fe400000f0c1f */
[----:B------:R-:W-:Y:S02]  /*88c0*/  @!P5 LOP3.LUT R0, R0, 0xfffffff8, RZ, 0xc0, !PT ;  /* 0xfffffff80000d812 */ /* 0x000fe400078ec0ff */
[----:B-1----:R-:W-:Y:S02]  /*88d0*/  @!P4 LEA R10, P0, R30, R4, 0x1 ;  /* 0x000000041e0ac211 */ /* 0x002fe400078008ff */
[----:B---3--:R-:W-:Y:S01]  /*88e0*/  LEA.HI R24, R194, R228, RZ, 0x6 ;  /* 0x000000e4c2187211 */ /* 0x008fe200078f30ff */
[----:B------:R-:W-:Y:S01]  /*88f0*/  @!P5 IMAD.WIDE R14, R0, 0x2, R14 ;  /* 0x00000002000ed825 */ /* 0x000fe200078e020e */
[----:B--2---:R-:W-:-:S02]  /*8900*/  @!P4 LEA.HI.X R11, R30, R5, R31, 0x1, P0 ;  /* 0x000000051e0bc211 */ /* 0x004fc400000f0c1f */
[--C-:B----4-:R-:W-:Y:S01]  /*8910*/  @!P3 SHF.R.S32.HI R23, RZ, 0x1f, R33.reuse ;  /* 0x0000001fff17b819 */ /* 0x110fe20000011421 */
[----:B------:R-:W-:Y:S01]  /*8920*/  IMAD.SHL.U32 R24, R24, 0x8, RZ ;  /* 0x0000000818187824 */ /* 0x000fe200078e00ff */
[----:B------:R-:W-:Y:S02]  /*8930*/  @!P6 LEA R6, P0, R30, R2, 0x1 ;  /* 0x000000021e06e211 */ /* 0x000fe400078008ff */
[----:B------:R-:W-:Y:S02]  /*8940*/  @!P4 SHF.R.S32.HI R0, RZ, 0x1f, R33 ;  /* 0x0000001fff00c819 */ /* 0x000fe40000011421 */
[----:B------:R-:W-:Y:S02]  /*8950*/  @!P3 LEA.HI R23, R23, R33, RZ, 0x3 ;  /* 0x000000211717b211 */ /* 0x000fe400078f18ff */
[----:B------:R-:W-:Y:S02]  /*8960*/  LOP3.LUT R41, R24, 0xfffffe00, RZ, 0xc0, !PT ;  /* 0xfffffe0018297812 */ /* 0x000fe400078ec0ff */
[----:B------:R-:W-:-:S02]  /*8970*/  LOP3.LUT R24, R25, 0x38, R30, 0xf8, !PT ;  /* 0x0000003819187812 */ /* 0x000fc400078ef81e */
[----:B------:R-:W-:Y:S02]  /*8980*/  @!P6 LEA.HI.X R7, R30, R3, R31, 0x1, P0 ;  /* 0x000000031e07e211 */ /* 0x000fe400000f0c1f */
[----:B------:R-:W-:Y:S02]  /*8990*/  @!P4 LEA.HI R0, R0, R33, RZ, 0x3 ;  /* 0x000000210000c211 */ /* 0x000fe400078f18ff */
[----:B------:R-:W-:Y:S02]  /*89a0*/  ISETP.GE.AND P0, PT, R33, c[0x0][0x198], PT ;  /* 0x0000660021007a0c */ /* 0x000fe40003f06270 */
[----:B------:R-:W-:Y:S02]  /*89b0*/  @!P3 LOP3.LUT R23, R23, 0xfffffff8, RZ, 0xc0, !PT ;  /* 0xfffffff81717b812 */ /* 0x000fe400078ec0ff */
[----:B------:R-:W-:Y:S02]  /*89c0*/  LOP3.LUT R84, R41, R24, R43, 0xf6, !PT ;  /* 0x0000001829547212 */ /* 0x000fe400078ef62b */
[----:B------:R-:W-:Y:S01]  /*89d0*/  @!P4 LOP3.LUT R0, R0, 0xfffffff8, RZ, 0xc0, !PT ;  /* 0xfffffff80000c812 */ /* 0x000fe200078ec0ff */
[----:B------:R-:W-:-:S04]  /*89e0*/  @!P3 IMAD.WIDE R8, R23, 0x2, R8 ;  /* 0x000000021708b825 */ /* 0x000fc800078e0208 */
[----:B------:R-:W-:Y:S02]  /*89f0*/  @!P5 IMAD.SHL.U32 R23, R84, 0x2, RZ ;  /* 0x000000025417d824 */ /* 0x000fe400078e00ff */
[----:B------:R-:W-:-:S03]  /*8a00*/  @!P4 IMAD.WIDE R4, R0, 0x2, R4 ;  /* 0x000000020004c825 */ /* 0x000fc600078e0204 */
[----:B------:R1:W-:Y:S01]  /*8a10*/  @!P5 LDGSTS.E.BYPASS.LTC128B.128 [R23+0x100], [R16.64], !P1 ;  /* 0x001000001017dfae */ /* 0x0003e2000c901d48 */
[----:B------:R-:W-:-:S03]  /*8a20*/  @!P3 IMAD.SHL.U32 R0, R84, 0x2, RZ ;  /* 0x000000025400b824 */ /* 0x000fc600078e00ff */
[----:B------:R2:W-:Y:S04]  /*8a30*/  @!P5 LDGSTS.E.BYPASS.LTC128B.128 [R23+0x4100], [R14.64], !P0 ;  /* 0x041000000e17dfae */ /* 0x0005e8000c101d48 */
[----:B------:R3:W-:Y:S04]  /*8a40*/  @!P3 LDGSTS.E.BYPASS.LTC128B.128 [R0+0x1100], [R12.64], !P1 ;  /* 0x011000000c00bfae */ /* 0x0007e8000c901d48 */
[----:B------:R4:W-:Y:S01]  /*8a50*/  @!P3 LDGSTS.E.BYPASS.LTC128B.128 [R0+0x5100], [R8.64], !P0 ;  /* 0x051000000800bfae */ /* 0x0009e2000c101d48 */
[----:B--2---:R-:W-:Y:S01]  /*8a60*/  @!P4 IMAD.SHL.U32 R15, R84, 0x2, RZ ;  /* 0x00000002540fc824 */ /* 0x004fe200078e00ff */
[----:B------:R-:W-:-:S02]  /*8a70*/  P2R R14, PR, RZ, 0x20 ;  /* 0x00000020ff0e7803 */ /* 0x000fc40000000000 */
[----:B------:R-:W-:Y:S02]  /*8a80*/  ISETP.GE.AND P5, PT, R30, c[0x0][0x1d4], PT ;  /* 0x000075001e007a0c */ /* 0x000fe40003fa6270 */
[----:B---3--:R-:W-:Y:S01]  /*8a90*/  P2R R12, PR, RZ, 0x8 ;  /* 0x00000008ff0c7803 */ /* 0x008fe20000000000 */
[----:B------:R2:W-:Y:S01]  /*8aa0*/  @!P4 LDGSTS.E.BYPASS.LTC128B.128 [R15+0x2100], [R10.64], !P1 ;  /* 0x021000000a0fcfae */ /* 0x0005e2000c901d48 */
[----:B------:R-:W-:Y:S01]  /*8ab0*/  ISETP.GE.AND P3, PT, R22, 0x1, PT ;  /* 0x000000011600780c */ /* 0x000fe20003f66270 */
[----:B----4-:R-:W-:Y:S01]  /*8ac0*/  @!P6 IMAD.SHL.U32 R8, R84, 0x2, RZ ;  /* 0x000000025408e824 */ /* 0x010fe200078e00ff */
[----:B------:R-:W-:Y:S01]  /*8ad0*/  @!P6 SHF.R.S32.HI R0, RZ, 0x1f, R33 ;  /* 0x0000001fff00e819 */ /* 0x000fe20000011421 */
[----:B------:R3:W-:Y:S03]  /*8ae0*/  @!P4 LDGSTS.E.BYPASS.LTC128B.128 [R15+0x6100], [R4.64], !P0 ;  /* 0x06100000040fcfae */ /* 0x0007e6000c101d48 */
[----:B------:R-:W-:Y:S01]  /*8af0*/  @!P6 LEA.HI R0, R0, R33, RZ, 0x3 ;  /* 0x000000210000e211 */ /* 0x000fe200078f18ff */
[----:B------:R4:W-:Y:S02]  /*8b00*/  @!P6 LDGSTS.E.BYPASS.LTC128B.128 [R8+0x3100], [R6.64], !P1 ;  /* 0x031000000608efae */ /* 0x0009e4000c901d48 */
[----:B------:R-:W-:-:S02]  /*8b10*/  @P5 LOP3.LUT R121, R121, 0x1, RZ, 0xfc, !PT ;  /* 0x0000000179795812 */ /* 0x000fc400078efcff */
[----:B------:R-:W-:Y:S02]  /*8b20*/  @!P6 LOP3.LUT R0, R0, 0xfffffff8, RZ, 0xc0, !PT ;  /* 0xfffffff80000e812 */ /* 0x000fe400078ec0ff */
[----:B------:R-:W-:-:S03]  /*8b30*/  LOP3.LUT R121, R121, 0xfffffffd, RZ, 0xc0, !PT ;  /* 0xfffffffd79797812 */ /* 0x000fc600078ec0ff */
[----:B------:R-:W-:-:S04]  /*8b40*/  @!P6 IMAD.WIDE R2, R0, 0x2, R2 ;  /* 0x000000020002e825 */ /* 0x000fc800078e0202 */
[----:B------:R-:W-:Y:S01]  /*8b50*/  @P3 IMAD.SHL.U32 R0, R84, 0x2, RZ ;  /* 0x0000000254003824 */ /* 0x000fe200078e00ff */
[----:B------:R1:W-:Y:S01]  /*8b60*/  @!P6 LDGSTS.E.BYPASS.LTC128B.128 [R8+0x7100], [R2.64], !P0 ;  /* 0x071000000208efae */ /* 0x0003e2000c101d48 */
[----:B------:R-:W-:-:S03]  /*8b70*/  ISETP.GE.AND P0, PT, R33, c[0x0][0x1d4], PT ;  /* 0x0000750021007a0c */ /* 0x000fc60003f06270 */
[----:B------:R-:W0:Y:S01]  /*8b80*/  LDGDEPBAR ;  /* 0x00000000000079af */ /* 0x000e220000000000 */
[----:B--2---:R-:W-:-:S03]  /*8b90*/  IMAD R10, R213, c[0x0][0x210], RZ ;  /* 0x00008400d50a7a24 */ /* 0x004fc600078e02ff */
[----:B------:R2:W-:Y:S01]  /*8ba0*/  @P3 LDGSTS.E.BYPASS.LTC128B.128 [R0+0x8100], [R18.64], !P5 ;  /* 0x0810000012003fae */ /* 0x0005e2000e901d48 */
[----:B---3--:R-:W-:Y:S01]  /*8bb0*/  LEA.HI R5, R194, R228, RZ, 0x4 ;  /* 0x000000e4c2057211 */ /* 0x008fe200078f20ff */
[----:B------:R-:W-:Y:S02]  /*8bc0*/  IMAD.MOV.U32 R4, RZ, RZ, 0x10 ;  /* 0x00000010ff047424 */ /* 0x000fe400078e00ff */
[----:B----4-:R-:W-:Y:S02]  /*8bd0*/  IMAD.WIDE.U32 R6, R34, c[0x0][0x208], R30 ;  /* 0x0000820022067a25 */ /* 0x010fe400078e001e */
[----:B------:R2:W-:Y:S01]  /*8be0*/  @P3 LDGSTS.E.BYPASS.LTC128B.128 [R0+0xc100], [R18.64+0x80], !P0 ;  /* 0x0c10008012003fae */ /* 0x0005e2000c101d48 */
[----:B------:R-:W-:Y:S02]  /*8bf0*/  ISETP.GE.AND P3, PT, R22, 0x41, PT ;  /* 0x000000411600780c */ /* 0x000fe40003f66270 */
[----:B------:R-:W-:-:S05]  /*8c00*/  @P0 LOP3.LUT R121, R121, 0x2, RZ, 0xfc, !PT ;  /* 0x0000000279790812 */ /* 0x000fca00078efcff */
[----:B------:R3:W-:Y:S01]  /*8c10*/  STL [R1+0x4], R121 ;  /* 0x0000047901007387 */ /* 0x0007e20000100800 */
[----:B-1----:R-:W-:Y:S01]  /*8c20*/  SHF.R.S32.HI R3, RZ, 0x4, R5 ;  /* 0x00000004ff037819 */ /* 0x002fe20000011405 */
[----:B--2---:R-:W-:-:S05]  /*8c30*/  @P2 IMAD.SHL.U32 R0, R84, 0x2, RZ ;  /* 0x0000000254002824 */ /* 0x004fca00078e00ff */
[----:B------:R1:W-:Y:S04]  /*8c40*/  @P2 LDGSTS.E.BYPASS.LTC128B.128 [R0+0x9100], [R20.64], !P5 ;  /* 0x0910000014002fae */ /* 0x0003e8000e901d48 */
[----:B------:R1:W-:Y:S02]  /*8c50*/  @P2 LDGSTS.E.BYPASS.LTC128B.128 [R0+0xd100], [R20.64+0x80], !P0 ;  /* 0x0d10008014002fae */ /* 0x0003e4000c101d48 */
[C---:B-1----:R-:W-:Y:S02]  /*8c60*/  LOP3.LUT R0, R5.reuse, 0xfffffff0, RZ, 0xc0, !PT ;  /* 0xfffffff005007812 */ /* 0x042fe400078ec0ff */
[----:B------:R-:W-:-:S03]  /*8c70*/  LEA.HI R5, R5, R3, RZ, 0x1 ;  /* 0x0000000305057211 */ /* 0x000fc600078f08ff */
[----:B------:R-:W-:Y:S01]  /*8c80*/  IMAD.IADD R0, R228, 0x1, -R0 ;  /* 0x00000001e4007824 */ /* 0x000fe200078e0a00 */
[----:B------:R-:W-:-:S04]  /*8c90*/  LOP3.LUT R5, R5, 0xfffffffe, RZ, 0xc0, !PT ;  /* 0xfffffffe05057812 */ /* 0x000fc800078ec0ff */
[----:B------:R-:W-:Y:S01]  /*8ca0*/  SHF.R.S32.HI R2, RZ, 0x1f, R0 ;  /* 0x0000001fff027819 */ /* 0x000fe20000011400 */
[----:B------:R-:W-:-:S03]  /*8cb0*/  IMAD.IADD R86, R3, 0x1, -R5 ;  /* 0x0000000103567824 */ /* 0x000fc600078e0a05 */
[----:B------:R-:W-:Y:S01]  /*8cc0*/  LEA.HI R9, R2, R0, RZ, 0x3 ;  /* 0x0000000002097211 */ /* 0x000fe200078f18ff */
[----:B------:R-:W-:-:S03]  /*8cd0*/  IMAD.SHL.U32 R3, R86, 0x8, RZ ;  /* 0x0000000856037824 */ /* 0x000fc600078e00ff */
[----:B------:R-:W-:-:S05]  /*8ce0*/  LOP3.LUT R2, R9, 0xfffffff8, RZ, 0xc0, !PT ;  /* 0xfffffff809027812 */ /* 0x000fca00078ec0ff */
[----:B------:R-:W-:Y:S02]  /*8cf0*/  IMAD.IADD R8, R0, 0x1, -R2 ;  /* 0x0000000100087824 */ /* 0x000fe400078e0a02 */
[----:B------:R-:W-:Y:S02]  /*8d00*/  @P3 IMAD.SHL.U32 R0, R84, 0x2, RZ ;  /* 0x0000000254003824 */ /* 0x000fe400078e00ff */
[----:B------:R-:W-:Y:S01]  /*8d10*/  IMAD.MOV.U32 R2, RZ, RZ, 0x20 ;  /* 0x00000020ff027424 */ /* 0x000fe200078e00ff */
[----:B------:R-:W-:Y:S02]  /*8d20*/  R2P PR, R8, 0x6 ;  /* 0x0000000608007804 */ /* 0x000fe40000000000 */
[----:B------:R1:W-:Y:S03]  /*8d30*/  @P3 LDGSTS.E.BYPASS.LTC128B.128 [R0+0xa100], [R28.64], !P5 ;  /* 0x0a1000001c003fae */ /* 0x0003e6000e901d48 */
[----:B------:R-:W-:Y:S01]  /*8d40*/  SEL R4, R4, 0xfffffff0, !P1 ;  /* 0xfffffff004047807 */ /* 0x000fe20004800000 */
[----:B------:R1:W-:Y:S01]  /*8d50*/  @P3 LDGSTS.E.BYPASS.LTC128B.128 [R0+0xe100], [R28.64+0x80], !P0 ;  /* 0x0e1000801c003fae */ /* 0x0003e2000c101d48 */
[----:B------:R-:W-:-:S02]  /*8d60*/  ISETP.GE.AND P1, PT, R22, 0x61, PT ;  /* 0x000000611600780c */ /* 0x000fc40003f26270 */
[----:B------:R-:W-:Y:S02]  /*8d70*/  ISETP.NE.AND P3, PT, R12, RZ, PT ;  /* 0x000000ff0c00720c */ /* 0x000fe40003f65270 */
[----:B------:R-:W-:-:S09]  /*8d80*/  SEL R2, R2, 0xffffffe0, !P2 ;  /* 0xffffffe002027807 */ /* 0x000fd20005000000 */
[----:B-1----:R-:W-:-:S05]  /*8d90*/  @P1 IMAD.SHL.U32 R0, R84, 0x2, RZ ;  /* 0x0000000254001824 */ /* 0x002fca00078e00ff */
[----:B------:R1:W-:Y:S01]  /*8da0*/  @P1 LDGSTS.E.BYPASS.LTC128B.128 [R0+0xb100], [R26.64], !P5 ;  /* 0x0b1000001a001fae */ /* 0x0003e2000e901d48 */
[----:B------:R-:W-:-:S03]  /*8db0*/  ISETP.NE.AND P5, PT, R14, RZ, PT ;  /* 0x000000ff0e00720c */ /* 0x000fc60003fa5270 */
[----:B------:R1:W-:Y:S01]  /*8dc0*/  @P1 LDGSTS.E.BYPASS.LTC128B.128 [R0+0xf100], [R26.64+0x80], !P0 ;  /* 0x0f1000801a001fae */ /* 0x0003e2000c101d48 */
[----:B------:R-:W-:-:S03]  /*8dd0*/  ISETP.LT.AND P0, PT, RZ, c[0x0][0x27c], PT ;  /* 0x00009f00ff007a0c */ /* 0x000fc60003f01270 */
[----:B------:R-:W0:Y:S01]  /*8de0*/  LDGDEPBAR ;  /* 0x00000000000079af */ /* 0x000e220000000000 */
[----:B-1----:R-:W-:-:S04]  /*8df0*/  IMAD R0, R37, c[0x0][0x208], RZ ;  /* 0x0000820025007a24 */ /* 0x002fc800078e02ff */
[----:B------:R-:W-:-:S04]  /*8e00*/  IMAD R0, R34, c[0x0][0x20c], R0 ;  /* 0x0000830022007a24 */ /* 0x000fc800078e0200 */
[----:B------:R-:W-:Y:S02]  /*8e10*/  IMAD.IADD R7, R7, 0x1, R0 ;  /* 0x0000000107077824 */ /* 0x000fe400078e0200 */
[----:B------:R-:W-:Y:S02]  /*8e20*/  IMAD.SHL.U32 R0, R8, 0x40, RZ ;  /* 0x0000004008007824 */ /* 0x000fe400078e00ff */
[C---:B------:R-:W-:Y:S02]  /*8e30*/  IMAD R8, R38.reuse, c[0x0][0x214], R10 ;  /* 0x0000850026087a24 */ /* 0x040fe400078e020a */
[----:B------:R-:W-:Y:S01]  /*8e40*/  IMAD.WIDE.U32 R6, R38, c[0x0][0x210], R6 ;  /* 0x0000840026067a25 */ /* 0x000fe200078e0006 */
[----:B------:R-:W-:-:S03]  /*8e50*/  LOP3.LUT R0, R0, 0x1c0, RZ, 0xc0, !PT ;  /* 0x000001c000007812 */ /* 0x000fc600078ec0ff */
[----:B------:R-:W-:Y:S01]  /*8e60*/  IMAD.IADD R7, R8, 0x1, R7 ;  /* 0x0000000108077824 */ /* 0x000fe200078e0207 */
[----:B------:R-:W-:Y:S02]  /*8e70*/  LOP3.LUT R5, R0, 0x8, R3, 0xf8, !PT ;  /* 0x0000000800057812 */ /* 0x000fe400078ef803 */
[----:B------:R-:W-:Y:S01]  /*8e80*/  SHF.R.U32.HI R3, RZ, 0x3, R0 ;  /* 0x00000003ff037819 */ /* 0x000fe20000011600 */
[----:B------:R-:W-:Y:S02]  /*8e90*/  IMAD R0, R35, c[0x0][0x218], RZ ;  /* 0x0000860023007a24 */ /* 0x000fe400078e02ff */
[----:B------:R-:W-:Y:S01]  /*8ea0*/  IMAD.WIDE.U32 R94, R36, c[0x0][0x218], R6 ;  /* 0x00008600245e7a25 */ /* 0x000fe200078e0006 */
[----:B------:R-:W-:-:S03]  /*8eb0*/  LOP3.LUT R5, R5, R3, RZ, 0x3c, !PT ;  /* 0x0000000305057212 */ /* 0x000fc600078e3cff */
[----:B------:R-:W-:Y:S01]  /*8ec0*/  IMAD R0, R36, c[0x0][0x21c], R0 ;  /* 0x0000870024007a24 */ /* 0x000fe200078e0200 */
[----:B------:R3:W-:Y:S01]  /*8ed0*/  STL.64 [R1+0x50], R94 ;  /* 0x0000505e01007387 */ /* 0x0007e20000100a00 */
[----:B------:R-:W-:Y:S02]  /*8ee0*/  IMAD.SHL.U32 R3, R9, 0x40, RZ ;  /* 0x0000004009037824 */ /* 0x000fe400078e00ff */
[----:B------:R-:W-:-:S03]  /*8ef0*/  IMAD.IADD R93, R95, 0x1, R0 ;  /* 0x000000015f5d7824 */ /* 0x000fc600078e0200 */
[----:B------:R-:W-:Y:S02]  /*8f00*/  LOP3.LUT R3, R5, 0xfffffe00, R3, 0xf8, !PT ;  /* 0xfffffe0005037812 */ /* 0x000fe400078ef803 */
[----:B------:R3:W-:Y:S01]  /*8f10*/  STL [R1+0x44], R93 ;  /* 0x0000445d01007387 */ /* 0x0007e20000100800 */
[----:B------:R-:W-:Y:S05]  /*8f20*/  @P0 BRA `(.L_x_584) ;  /* 0x0000002000000947 */ /* 0x000fea0003800000 */
[----:B------:R-:W-:-:S04]  /*8f30*/  DEPBAR.LE SB0, 0x1 ;  /* 0x000080400000791a */ /* 0x000fc80000000000 */
[----:B------:R-:W-:Y:S05]  /*8f40*/  BRA `(.L_x_585) ;  /* 0x00004a4000007947 */ /* 0x000fea0003800000 */
.L_x_584:
[----:B------:R-:W-:Y:S01]  /*8f50*/  ULDC.U8 UR4, c[0x0][0x298] ;  /* 0x0000a60000047ab9 */ /* 0x000fe20000000000 */
[----:B-----5:R-:W-:Y:S01]  /*8f60*/  SHF.R.S32.HI R0, RZ, 0x1f, R166 ;  /* 0x0000001fff007819 */ /* 0x020fe200000114a6 */
[----:B------:R-:W-:Y:S01]  /*8f70*/  IMAD.WIDE.U32 R10, R166, c[0x0][0x280], RZ ;  /* 0x0000a000a60a7a25 */ /* 0x000fe200078e00ff */
[----:B------:R-:W-:Y:S01]  /*8f80*/  ISETP.NE.AND P0, PT, RZ, UR4, PT ;  /* 0x00000004ff007c0c */ /* 0x000fe2000bf05270 */
[----:B------:R-:W-:Y:S01]  /*8f90*/  BSSY B2, `(.L_x_585) ;  /* 0x000049f000027945 */ /* 0x000fe20003800000 */
[----:B------:R-:W-:Y:S01]  /*8fa0*/  SHF.L.U32 R47, R84, 0x1, RZ ;  /* 0x00000001542f7819 */ /* 0x000fe200000006ff */
[C---:B------:R-:W-:Y:S02]  /*8fb0*/  IMAD R5, R0.reuse, c[0x0][0x280], RZ ;  /* 0x0000a00000057a24 */ /* 0x040fe400078e02ff */
[----:B------:R-:W-:Y:S02]  /*8fc0*/  IMAD R0, R0, c[0x0][0x290], RZ ;  /* 0x0000a40000007a24 */ /* 0x000fe400078e02ff */
[----:B------:R-:W-:-:S02]  /*8fd0*/  IMAD R5, R166, c[0x0][0x284], R5 ;  /* 0x0000a100a6057a24 */ /* 0x000fc400078e0205 */
[----:B------:R-:W-:Y:S01]  /*8fe0*/  IMAD R6, R166, c[0x0][0x294], R0 ;  /* 0x0000a500a6067a24 */ /* 0x000fe200078e0200 */
[----:B------:R-:W-:Y:S01]  /*8ff0*/  LEA R0, R68, R32, 0x5 ;  /* 0x0000002044007211 */ /* 0x000fe200078e28ff */
[----:B------:R-:W-:Y:S01]  /*9000*/  IMAD.WIDE.U32 R12, R166, c[0x0][0x290], RZ ;  /* 0x0000a400a60c7a25 */ /* 0x000fe200078e00ff */
[----:B------:R-:W-:-:S04]  /*9010*/  IADD3 R9, R5, R11, RZ ;  /* 0x0000000b05097210 */ /* 0x000fc80007ffe0ff */
[----:B------:R-:W-:Y:S01]  /*9020*/  IADD3 R7, R6, R13, RZ ;  /* 0x0000000d06077210 */ /* 0x000fe20007ffe0ff */
[----:B------:R-:W-:Y:S05]  /*9030*/  @!P0 BRA `(.L_x_586) ;  /* 0x0000247000008947 */ /* 0x000fea0003800000 */
[----:B------:R-:W-:Y:S01]  /*9040*/  ISETP.NE.AND P1, PT, R203, 0x1, PT ;  /* 0x00000001cb00780c */ /* 0x000fe20003f25270 */
[----:B------:R-:W-:Y:S01]  /*9050*/  BSSY B0, `(.L_x_587) ;  /* 0x000002f000007945 */ /* 0x000fe20003800000 */
[----:B------:R-:W-:Y:S01]  /*9060*/  MOV R8, R10 ;  /* 0x0000000a00087202 */ /* 0x000fe20000000f00 */
[----:B------:R-:W-:Y:S01]  /*9070*/  IMAD.SHL.U32 R38, R68, 0x4, RZ ;  /* 0x0000000444267824 */ /* 0x000fe200078e00ff */
        /* <DEDUP_REMOVED lines=9> */
[C---:B------:R-:W-:Y:S01]  /*9110*/  IMAD R6, R5.reuse, c[0x0][0x280], RZ ;  /* 0x0000a00005067a24 */ /* 0x040fe200078e02ff */
[----:B------:R-:W-:Y:S01]  /*9120*/  LEA R25, P0, R8, c[0x0][0x270], 0x1 ;  /* 0x00009c0008197a11 */ /* 0x000fe200078008ff */
[----:B------:R-:W-:Y:S02]  /*9130*/  IMAD R5, R5, c[0x0][0x290], RZ ;  /* 0x0000a40005057a24 */ /* 0x000fe400078e02ff */
[----:B------:R-:W-:-:S05]  /*9140*/  IMAD R6, R0, c[0x0][0x284], R6 ;  /* 0x0000a10000067a24 */ /* 0x000fca00078e0206 */
[----:B------:R-:W-:-:S04]  /*9150*/  IADD3 R6, R9, R6, RZ ;  /* 0x0000000609067210 */ /* 0x000fc80007ffe0ff */
[----:B------:R-:W-:Y:S01]  /*9160*/  LEA.HI.X R24, R8, c[0x0][0x274], R6, 0x1, P0 ;  /* 0x00009d0008187a11 */ /* 0x000fe200000f0c06 */
[----:B------:R-:W-:Y:S01]  /*9170*/  IMAD.MOV.U32 R6, RZ, RZ, R12 ;  /* 0x000000ffff067224 */ /* 0x000fe200078e000c */
[----:B------:R1:W2:Y:S03]  /*9180*/  SHFL.IDX PT, R8, R25, RZ, 0x181f ;  /* 0x00181fff19087589 */ /* 0x0002a600000e0000 */
[C---:B------:R-:W-:Y:S01]  /*9190*/  IMAD.WIDE.U32 R6, R0.reuse, c[0x0][0x290], R6 ;  /* 0x0000a40000067a25 */ /* 0x040fe200078e0006 */
[----:B------:R1:W4:Y:S03]  /*91a0*/  SHFL.IDX PT, R9, R24, RZ, 0x181f ;  /* 0x00181fff18097589 */ /* 0x00032600000e0000 */
[----:B------:R-:W-:Y:S01]  /*91b0*/  IMAD R0, R0, c[0x0][0x294], R5 ;  /* 0x0000a50000007a24 */ /* 0x000fe200078e0205 */
[----:B------:R-:W-:-:S04]  /*91c0*/  LEA R19, P0, R6, c[0x0][0x288], 0x1 ;  /* 0x0000a20006137a11 */ /* 0x000fc800078008ff */
[----:B------:R-:W-:-:S04]  /*91d0*/  IADD3 R0, R7, R0, RZ ;  /* 0x0000000007007210 */ /* 0x000fc80007ffe0ff */
[----:B------:R-:W-:Y:S02]  /*91e0*/  LEA.HI.X R18, R6, c[0x0][0x28c], R0, 0x1, P0 ;  /* 0x0000a30006127a11 */ /* 0x000fe400000f0c00 */
[----:B------:R1:W3:Y:S04]  /*91f0*/  SHFL.IDX PT, R6, R19, RZ, 0x181f ;  /* 0x00181fff13067589 */ /* 0x0002e800000e0000 */
[----:B------:R1:W1:Y:S01]  /*9200*/  SHFL.IDX PT, R7, R18, RZ, 0x181f ;  /* 0x00181fff12077589 */ /* 0x00026200000e0000 */
[----:B------:R-:W-:Y:S05]  /*9210*/  @P5 BRA `(.L_x_588) ;  /* 0x0000012000005947 */ /* 0x000fea0003800000 */
[C---:B------:R-:W-:Y:S01]  /*9220*/  ISETP.GE.AND P0, PT, R38.reuse, c[0x0][0x27c], PT ;  /* 0x00009f0026007a0c */ /* 0x040fe20003f06270 */
[----:B------:R-:W-:Y:S01]  /*9230*/  CS2R R14, SRZ ;  /* 0x00000000000e7805 */ /* 0x000fe2000001ff00 */
[----:B------:R-:W-:Y:S01]  /*9240*/  CS2R R16, SRZ ;  /* 0x0000000000107805 */ /* 0x000fe2000001ff00 */
[----:B------:R-:W-:-:S10]  /*9250*/  IADD3 R5, R38, 0x20, RZ ;  /* 0x0000002026057810 */ /* 0x000fd40007ffe0ff */
[----:B--2-4-:R-:W-:-:S04]  /*9260*/  @!P0 IMAD.WIDE R12, R38, 0x2, R8 ;  /* 0x00000002260c8825 */ /* 0x014fc800078e0208 */
[----:B-1-3--:R-:W-:Y:S01]  /*9270*/  @!P0 IMAD.WIDE R10, R38, 0x2, R6 ;  /* 0x00000002260a8825 */ /* 0x00afe200078e0206 */
        /* <DEDUP_REMOVED lines=12> */
.L_x_588:
[----:B------:R-:W-:Y:S05]  /*9340*/  BSYNC B0 ;  /* 0x0000000000007941 */ /* 0x000fea0003800000 */
.L_x_587:
[----:B-1---5:R-:W-:Y:S01]  /*9350*/  IMAD.MOV.U32 R11, RZ, RZ, R20 ;  /* 0x000000ffff0b7224 */ /* 0x022fe200078e0014 */
[----:B----4-:R1:W4:Y:S01]  /*9360*/  SHFL.IDX PT, R9, R24, 0x1, 0x181f ;  /* 0x00381f0018097f89 */ /* 0x01032200000e0000 */
        /* <DEDUP_REMOVED lines=8> */
[----:B------:R-:W-:Y:S01]  /*93f0*/  IMAD.MOV.U32 R10, RZ, RZ, R23 ;  /* 0x000000ffff0a7224 */ /* 0x000fe200078e0017 */
[----:B------:R-:W-:Y:S01]  /*9400*/  PRMT R54, R54, 0x5410, R0 ;  /* 0x0000541036367816 */ /* 0x000fe20000000000 */
[----:B------:R-:W-:Y:S01]  /*9410*/  IMAD.MOV.U32 R5, RZ, RZ, R16 ;  /* 0x000000ffff057224 */ /* 0x000fe200078e0010 */
[----:B--2---:R1:W2:Y:S01]  /*9420*/  SHFL.IDX PT, R8, R25, 0x1, 0x181f ;  /* 0x00381f0019087f89 */ /* 0x0042a200000e0000 */
[----:B------:R-:W-:Y:S01]  /*9430*/  IMAD.MOV.U32 R0, RZ, RZ, R17 ;  /* 0x000000ffff007224 */ /* 0x000fe200078e0011 */
[----:B------:R-:W-:Y:S01]  /*9440*/  PRMT R55, R11, 0x7610, R55 ;  /* 0x000076100b377816 */ /* 0x000fe20000000037 */
[----:B------:R-:W-:Y:S01]  /*9450*/  CS2R R26, SRZ ;  /* 0x00000000001a7805 */ /* 0x000fe2000001ff00 */
[----:B------:R1:W3:Y:S01]  /*9460*/  SHFL.IDX PT, R7, R18, 0x1, 0x181f ;  /* 0x00381f0012077f89 */ /* 0x0002e200000e0000 */
[----:B------:R-:W-:Y:S01]  /*9470*/  PRMT R56, R10, 0x7610, R56 ;  /* 0x000076100a387816 */ /* 0x000fe20000000038 */
[----:B------:R-:W-:Y:S01]  /*9480*/  CS2R R30, SRZ ;  /* 0x00000000001e7805 */ /* 0x000fe2000001ff00 */
[----:B------:R-:W-:Y:S01]  /*9490*/  PRMT R39, R5, 0x7610, R39 ;  /* 0x0000761005277816 */ /* 0x000fe20000000027 */
[----:B---3--:R1:W3:Y:S01]  /*94a0*/  SHFL.IDX PT, R6, R19, 0x1, 0x181f ;  /* 0x00381f0013067f89 */ /* 0x0082e200000e0000 */
[----:B------:R-:W-:Y:S01]  /*94b0*/  PRMT R54, R0, 0x7610, R54 ;  /* 0x0000761000367816 */ /* 0x000fe20000000036 */
        /* <DEDUP_REMOVED lines=8> */
[----:B------:R-:W-:-:S09]  /*9540*/  CS2R R30, SRZ ;  /* 0x00000000001e7805 */ /* 0x000fd2000001ff00 */
[----:B--2-4-:R-:W-:Y:S02]  /*9550*/  @!P1 IMAD.WIDE R12, R38, 0x2, R8 ;  /* 0x00000002260c9825 */ /* 0x014fe400078e0208 */
[----:B------:R-:W-:-:S03]  /*9560*/  @!P0 SHF.R.S32.HI R0, RZ, 0x1f, R5 ;  /* 0x0000001fff008819 */ /* 0x000fc60000011405 */
[----:B------:R2:W5:Y:S01]  /*9570*/  @!P1 LD.E.64 R26, [R12.64] ;  /* 0x000000080c1a9980 */ /* 0x000562000c101b00 */
[----:B------:R-:W-:-:S04]  /*9580*/  @!P0 LEA.HI R0, R0, R5, RZ, 0x2 ;  /* 0x0000000500008211 */ /* 0x000fc800078f10ff */
[----:B------:R-:W-:-:S05]  /*9590*/  @!P0 LOP3.LUT R0, R0, 0xfffffffc, RZ, 0xc0, !PT ;  /* 0xfffffffc00008812 */ /* 0x000fca00078ec0ff */
[----:B------:R-:W-:-:S04]  /*95a0*/  @!P0 IMAD.WIDE R10, R0, 0x2, R8 ;  /* 0x00000002000a8825 */ /* 0x000fc800078e0208 */
[--C-:B---3--:R-:W-:Y:S01]  /*95b0*/  @!P0 IMAD.WIDE R8, R0, 0x2, R6.reuse ;  /* 0x0000000200088825 */ /* 0x108fe200078e0206 */
[----:B------:R2:W5:Y:S03]  /*95c0*/  @!P0 LD.E.64 R32, [R10.64] ;  /* 0x000000080a208980 */ /* 0x000566000c101b00 */
[----:B------:R-:W-:Y:S01]  /*95d0*/  @!P1 IMAD.WIDE R6, R38, 0x2, R6 ;  /* 0x0000000226069825 */ /* 0x000fe200078e0206 */
[----:B------:R2:W5:Y:S04]  /*95e0*/  @!P0 LD.E.64 R30, [R8.64] ;  /* 0x00000008081e8980 */ /* 0x000568000c101b00 */
[----:B------:R2:W5:Y:S02]  /*95f0*/  @!P1 LD.E.64 R28, [R6.64] ;  /* 0x00000008061c9980 */ /* 0x000564000c101b00 */
.L_x_590:
[----:B------:R-:W-:Y:S05]  /*9600*/  BSYNC B0 ;  /* 0x0000000000007941 */ /* 0x000fea0003800000 */
.L_x_589:
[----:B--2--5:R-:W-:Y:S01]  /*9610*/  IMAD.MOV.U32 R11, RZ, RZ, R32 ;  /* 0x000000ffff0b7224 */ /* 0x024fe200078e0020 */
        /* <DEDUP_REMOVED lines=12> */
[----:B------:R2:W1:Y:S01]  /*96e0*/  SHFL.IDX PT, R8, R25, 0x2, 0x181f ;  /* 0x00581f0019087f89 */ /* 0x00046200000e0000 */
        /* <DEDUP_REMOVED lines=10> */
[----:B------:R-:W-:Y:S01]  /*9790*/  CS2R R42, SRZ ;  /* 0x00000000002a7805 */ /* 0x000fe2000001ff00 */
[----:B------:R-:W-:Y:S01]  /*97a0*/  CS2R R36, SRZ ;  /* 0x0000000000247805 */ /* 0x000fe2000001ff00 */
[----:B------:R-:W-:Y:S05]  /*97b0*/  @P4 BRA `(.L_x_592) ;  /* 0x0000012000004947 */ /* 0x000fea0003800000 */
[C---:B----4-:R-:W-:Y:S01]  /*97c0*/  IADD3 R5, R38.reuse, 0x20, RZ ;  /* 0x0000002026057810 */ /* 0x050fe20007ffe0ff */
[----:B------:R-:W-:Y:S01]  /*97d0*/  CS2R R34, SRZ ;  /* 0x0000000000227805 */ /* 0x000fe2000001ff00 */
[----:B------:R-:W-:Y:S01]  /*97e0*/  ISETP.GE.AND P1, PT, R38, c[0x0][0x27c], PT ;  /* 0x00009f0026007a0c */ /* 0x000fe20003f26270 */
[----:B------:R-:W-:Y:S01]  /*97f0*/  CS2R R36, SRZ ;  /* 0x0000000000247805 */ /* 0x000fe2000001ff00 */
[----:B------:R-:W-:Y:S01]  /*9800*/  ISETP.GE.AND P0, PT, R5, c[0x0][0x27c], PT ;  /* 0x00009f0005007a0c */ /* 0x000fe20003f06270 */
[----:B------:R-:W-:Y:S01]  /*9810*/  CS2R R40, SRZ ;  /* 0x0000000000287805 */ /* 0x000fe2000001ff00 */
[----:B------:R-:W-:-:S09]  /*9820*/  CS2R R42, SRZ ;  /* 0x00000000002a7805 */ /* 0x000fd2000001ff00 */
[----:B-1----:R-:W-:Y:S02]  /*9830*/  @!P1 IMAD.WIDE R12, R38, 0x2, R8 ;  /* 0x00000002260c9825 */ /* 0x002fe400078e0208 */
        /* <DEDUP_REMOVED lines=10> */
.L_x_592:
[----:B----4-:R-:W-:Y:S05]  /*98e0*/  BSYNC B0 ;  /* 0x0000000000007941 */ /* 0x010fea0003800000 */
.L_x_591:
[----:B-1---5:R-:W-:Y:S01]  /*98f0*/  IMAD.MOV.U32 R11, RZ, RZ, R40 ;  /* 0x000000ffff0b7224 */ /* 0x022fe200078e0028 */
[----:B------:R1:W4:Y:S01]  /*9900*/  SHFL.IDX PT, R9, R24, 0x3, 0x181f ;  /* 0x00781f0018097f89 */ /* 0x00032200000e0000 */
        /* <DEDUP_REMOVED lines=11> */
[----:B------:R1:W2:Y:S01]  /*99c0*/  SHFL.IDX PT, R8, R25, 0x3, 0x181f ;  /* 0x00781f0019087f89 */ /* 0x0002a200000e0000 */
        /* <DEDUP_REMOVED lines=29> */
.L_x_594:
[----:B------:R-:W-:Y:S05]  /*9ba0*/  BSYNC B0 ;  /* 0x0000000000007941 */ /* 0x000fea0003800000 */
.L_x_593:
[----:B--23--:R-:W-:Y:S01]  /*9bb0*/  IMAD.IADD R6, R46, 0x1, -R234 ;  /* 0x000000012e067824 */ /* 0x00cfe200078e0aea */
[----:B------:R-:W-:-:S04]  /*9bc0*/  DEPBAR.LE SB0, 0x1 ;  /* 0x000080400000791a */ /* 0x000fc80000000000 */
[----:B-1----:R-:W-:Y:S01]  /*9bd0*/  IMNMX R25, R6, 0x80, PT ;  /* 0x0000008006197817 */ /* 0x002fe20003800200 */
[----:B-----5:R-:W-:Y:S01]  /*9be0*/  IMAD.MOV.U32 R0, RZ, RZ, R52 ;  /* 0x000000ffff007224 */ /* 0x020fe200078e0034 */
[----:B------:R-:W-:Y:S01]  /*9bf0*/  BSSY B1, `(.L_x_595) ;  /* 0x000006c000017945 */ /* 0x000fe20003800000 */
[----:B------:R-:W-:Y:S01]  /*9c00*/  IMAD.MOV.U32 R7, RZ, RZ, R53 ;  /* 0x000000ffff077224 */ /* 0x000fe200078e0035 */
[----:B------:R-:W-:Y:S01]  /*9c10*/  BAR.SYNC.DEFER_BLOCKING 0x0 ;  /* 0x0000000000007b1d */ /* 0x000fe20000010000 */
[----:B------:R-:W-:Y:S01]  /*9c20*/  ISETP.GE.AND P0, PT, R70, R25, PT ;  /* 0x000000194600720c */ /* 0x000fe20003f06270 */
[----:B------:R-:W-:Y:S02]  /*9c30*/  IMAD.MOV.U32 R5, RZ, RZ, R44 ;  /* 0x000000ffff057224 */ /* 0x000fe400078e002c */
[----:B------:R-:W-:Y:S01]  /*9c40*/  PRMT R67, R0, 0x5410, R7 ;  /* 0x0000541000437816 */ /* 0x000fe20000000007 */
[----:B------:R-:W-:Y:S01]  /*9c50*/  IMAD.MOV.U32 R7, RZ, RZ, R50 ;  /* 0x000000ffff077224 */ /* 0x000fe200078e0032 */
[----:B------:R-:W-:Y:S01]  /*9c60*/  MOV R0, R45 ;  /* 0x0000002d00007202 */ /* 0x000fe20000000f00 */
[----:B------:R-:W-:Y:S01]  /*9c70*/  IMAD.MOV.U32 R6, RZ, RZ, R51 ;  /* 0x000000ffff067224 */ /* 0x000fe200078e0033 */
[----:B------:R-:W-:-:S02]  /*9c80*/  PRMT R46, R46, 0x5410, R5 ;  /* 0x000054102e2e7816 */ /* 0x000fc40000000005 */
[----:B------:R-:W-:Y:S01]  /*9c90*/  PRMT R65, R65, 0x5410, R0 ;  /* 0x0000541041417816 */ /* 0x000fe20000000000 */
[----:B------:R-:W-:Y:S01]  /*9ca0*/  IMAD.MOV.U32 R0, RZ, RZ, R49 ;  /* 0x000000ffff007224 */ /* 0x000fe200078e0031 */
[----:B------:R-:W-:Y:S02]  /*9cb0*/  MOV R5, R48 ;  /* 0x0000003000057202 */ /* 0x000fe40000000f00 */
[----:B------:R-:W-:Y:S02]  /*9cc0*/  PRMT R66, R7, 0x5410, R6 ;  /* 0x0000541007427816 */ /* 0x000fe40000000006 */
[----:B------:R-:W-:Y:S02]  /*9cd0*/  PRMT R46, R5, 0x7610, R46 ;  /* 0x00007610052e7816 */ /* 0x000fe4000000002e */
[----:B------:R-:W-:Y:S01]  /*9ce0*/  PRMT R65, R0, 0x7610, R65 ;  /* 0x0000761000417816 */ /* 0x000fe20000000041 */
[----:B------:R-:W-:Y:S05]  /*9cf0*/  @P0 BRA `(.L_x_596) ;  /* 0x000005b000000947 */ /* 0x000fea0003800000 */
[----:B------:R-:W-:Y:S01]  /*9d00*/  ISETP.GE.AND P0, PT, R38, c[0x0][0x27c], PT ;  /* 0x00009f0026007a0c */ /* 0x000fe20003f06270 */
[----:B------:R-:W-:-:S12]  /*9d10*/  BSSY B0, `(.L_x_597) ;  /* 0x000002c000007945 */ /* 0x000fd80003800000 */
[----:B------:R-:W-:Y:S05]  /*9d20*/  @P0 BRA `(.L_x_598) ;  /* 0x000002a000000947 */ /* 0x000fea0003800000 */
[----:B----4-:R-:W1:Y:S01]  /*9d30*/  LDS.128 R8, [R47+0x100] ;  /* 0x000100002f087984 */ /* 0x010e620000000c00 */
[----:B------:R-:W-:Y:S02]  /*9d40*/  SHF.R.U32.HI R0, RZ, 0x10, R17 ;  /* 0x00000010ff007819 */ /* 0x000fe40000011611 */
[--C-:B------:R-:W-:Y:S02]  /*9d50*/  SHF.R.U64 R19, R14, 0x10, R15.reuse ;  /* 0x000000100e137819 */ /* 0x100fe4000000120f */
[----:B------:R-:W-:Y:S02]  /*9d60*/  SHF.R.U32.HI R5, RZ, 0x10, R15 ;  /* 0x00000010ff057819 */ /* 0x000fe4000001160f */
[----:B------:R-:W-:Y:S01]  /*9d70*/  SHF.R.U64 R18, R16, 0x10, R17 ;  /* 0x0000001010127819 */ /* 0x000fe20000001211 */
[----:B------:R-:W-:Y:S02]  /*9d80*/  HADD2.F32 R19, -RZ, R19.H0_H0 ;  /* 0x20000013ff137230 */ /* 0x000fe40000004100 */
[----:B------:R-:W-:-:S02]  /*9d90*/  HADD2.F32 R24, -RZ, R5.H0_H0 ;  /* 0x20000005ff187230 */ /* 0x000fc40000004100 */
[----:B------:R-:W-:Y:S02]  /*9da0*/  HADD2.F32 R5, -RZ, R39.H1_H1 ;  /* 0x30000027ff057230 */ /* 0x000fe40000004100 */
[--C-:B-1----:R-:W-:Y:S02]  /*9db0*/  HADD2.F32 R7, -RZ, R11.reuse.H0_H0 ;  /* 0x2000000bff077230 */ /* 0x102fe40000004100 */
[--C-:B------:R-:W-:Y:S02]  /*9dc0*/  HADD2.F32 R14, -RZ, R10.reuse.H0_H0 ;  /* 0x2000000aff0e7230 */ /* 0x100fe40000004100 */
[----:B------:R-:W-:Y:S02]  /*9dd0*/  HADD2.F32 R13, -RZ, R10.H1_H1 ;  /* 0x3000000aff0d7230 */ /* 0x000fe40000004100 */
[----:B------:R-:W-:Y:S02]  /*9de0*/  HADD2.F32 R11, -RZ, R11.H1_H1 ;  /* 0x3000000bff0b7230 */ /* 0x000fe40000004100 */
[----:B------:R-:W-:-:S02]  /*9df0*/  HADD2.F32 R10, -RZ, R0.H0_H0 ;  /* 0x20000000ff0a7230 */ /* 0x000fc40000004100 */
[--C-:B------:R-:W-:Y:S02]  /*9e00*/  HADD2.F32 R6, -RZ, R8.reuse.H0_H0 ;  /* 0x20000008ff067230 */ /* 0x100fe40000004100 */
[--C-:B------:R-:W-:Y:S02]  /*9e10*/  HADD2.F32 R16, -RZ, R9.reuse.H0_H0 ;  /* 0x20000009ff107230 */ /* 0x100fe40000004100 */
[----:B------:R-:W-:Y:S01]  /*9e20*/  HADD2.F32 R15, -RZ, R9.H1_H1 ;  /* 0x30000009ff0f7230 */ /* 0x000fe20000004100 */
[-C--:B------:R-:W-:Y:S01]  /*9e30*/  FMUL.FTZ R9, R11, R10.reuse ;  /* 0x0000000a0b097220 */ /* 0x080fe20000410000 */
[----:B------:R-:W-:Y:S01]  /*9e40*/  HADD2.F32 R8, -RZ, R8.H1_H1 ;  /* 0x30000008ff087230 */ /* 0x000fe20000004100 */
[C---:B------:R-:W-:Y:S01]  /*9e50*/  FMUL.FTZ R10, R7.reuse, R10 ;  /* 0x0000000a070a7220 */ /* 0x040fe20000410000 */
[----:B------:R-:W-:Y:S01]  /*9e60*/  HADD2.F32 R0, -RZ, R39.H0_H0 ;  /* 0x20000027ff007230 */ /* 0x000fe20000004100 */
[-C--:B------:R-:W-:Y:S01]  /*9e70*/  FFMA.FTZ R17, R7, R24.reuse, -R9 ;  /* 0x0000001807117223 */ /* 0x080fe20000010809 */
[----:B------:R-:W-:Y:S01]  /*9e80*/  HADD2.F32 R9, -RZ, R18.H0_H0 ;  /* 0x20000012ff097230 */ /* 0x000fe20000004100 */
[----:B------:R-:W-:-:S02]  /*9e90*/  FFMA.FTZ R11, R11, R24, R10 ;  /* 0x000000180b0b7223 */ /* 0x000fc4000001000a */
[-C--:B------:R-:W-:Y:S02]  /*9ea0*/  FMUL.FTZ R12, R8, R0.reuse ;  /* 0x00000000080c7220 */ /* 0x080fe40000410000 */
[C---:B------:R-:W-:Y:S01]  /*9eb0*/  FMUL.FTZ R7, R6.reuse, R0 ;  /* 0x0000000006077220 */ /* 0x040fe20000410000 */
[--C-:B------:R-:W-:Y:S01]  /*9ec0*/  HADD2.F32 R0, -RZ, R54.reuse.H0_H0 ;  /* 0x20000036ff007230 */ /* 0x100fe20000004100 */
[----:B------:R-:W-:Y:S01]  /*9ed0*/  FFMA.FTZ R12, R6, R5, -R12 ;  /* 0x00000005060c7223 */ /* 0x000fe2000001080c */
[----:B------:R-:W-:Y:S01]  /*9ee0*/  F2FP.PACK_AB R11, R11, R17 ;  /* 0x000000110b0b723e */ /* 0x000fe200000000ff */
[----:B------:R-:W-:Y:S01]  /*9ef0*/  FFMA.FTZ R8, R8, R5, R7 ;  /* 0x0000000508087223 */ /* 0x000fe20000010007 */
[----:B------:R-:W-:Y:S01]  /*9f00*/  HADD2.F32 R5, -RZ, R54.H1_H1 ;  /* 0x30000036ff057230 */ /* 0x000fe20000004100 */
[-C--:B------:R-:W-:Y:S02]  /*9f10*/  FMUL.FTZ R6, R13, R0.reuse ;  /* 0x000000000d067220 */ /* 0x080fe40000410000 */
[----:B------:R-:W-:Y:S01]  /*9f20*/  FMUL.FTZ R10, R14, R0 ;  /* 0x000000000e0a7220 */ /* 0x000fe20000410000 */
[----:B------:R-:W-:Y:S01]  /*9f30*/  F2FP.PACK_AB R8, R8, R12 ;  /* 0x0000000c0808723e */ /* 0x000fe200000000ff */
[----:B------:R-:W-:-:S02]  /*9f40*/  FMUL.FTZ R0, R15, R9 ;  /* 0x000000090f007220 */ /* 0x000fc40000410000 */
[----:B------:R-:W-:Y:S02]  /*9f50*/  FMUL.FTZ R9, R16, R9 ;  /* 0x0000000910097220 */ /* 0x000fe40000410000 */
[-C--:B------:R-:W-:Y:S02]  /*9f60*/  FFMA.FTZ R6, R14, R5.reuse, -R6 ;  /* 0x000000050e067223 */ /* 0x080fe40000010806 */
[----:B------:R-:W-:Y:S02]  /*9f70*/  FFMA.FTZ R10, R13, R5, R10 ;  /* 0x000000050d0a7223 */ /* 0x000fe4000001000a */
[-C--:B------:R-:W-:Y:S02]  /*9f80*/  FFMA.FTZ R0, R16, R19.reuse, -R0 ;  /* 0x0000001310007223 */ /* 0x080fe40000010800 */
[----:B------:R-:W-:Y:S01]  /*9f90*/  FFMA.FTZ R9, R15, R19, R9 ;  /* 0x000000130f097223 */ /* 0x000fe20000010009 */
[----:B------:R-:W-:-:S04]  /*9fa0*/  F2FP.PACK_AB R10, R10, R6 ;  /* 0x000000060a0a723e */ /* 0x000fc800000000ff */
[----:B------:R-:W-:-:S05]  /*9fb0*/  F2FP.PACK_AB R9, R9, R0 ;  /* 0x000000000909723e */ /* 0x000fca00000000ff */
[----:B------:R1:W-:Y:S02]  /*9fc0*/  STS.128 [R47+0x100], R8 ;  /* 0x000100082f007388 */ /* 0x0003e40000000c00 */
.L_x_598:
[----:B------:R-:W-:Y:S05]  /*9fd0*/  BSYNC B0 ;  /* 0x0000000000007941 */ /* 0x000fea0003800000 */
.L_x_597:
[----:B------:R-:W-:-:S04]  /*9fe0*/  IADD3 R0, R38, 0x20, RZ ;  /* 0x0000002026007810 */ /* 0x000fc80007ffe0ff */
[----:B------:R-:W-:-:S13]  /*9ff0*/  ISETP.GE.AND P0, PT, R0, c[0x0][0x27c], PT ;  /* 0x00009f0000007a0c */ /* 0x000fda0003f06270 */
[----:B------:R-:W-:Y:S05]  /*a000*/  @P0 BRA `(.L_x_596) ;  /* 0x000002a000000947 */ /* 0x000fea0003800000 */
[----:B-1--4-:R-:W1:Y:S01]  /*a010*/  LDS.128 R8, [R47+0x4100] ;  /* 0x004100002f087984 */ /* 0x012e620000000c00 */
[----:B------:R-:W-:Y:S02]  /*a020*/  SHF.R.U32.HI R0, RZ, 0x10, R23 ;  /* 0x00000010ff007819 */ /* 0x000fe40000011617 */
[----:B------:R-:W-:Y:S02]  /*a030*/  SHF.R.U32.HI R5, RZ, 0x10, R21 ;  /* 0x00000010ff057819 */ /* 0x000fe40000011615 */
[----:B------:R-:W-:Y:S02]  /*a040*/  SHF.R.U64 R17, R22, 0x10, R23 ;  /* 0x0000001016117819 */ /* 0x000fe40000001217 */
[----:B------:R-:W-:Y:S01]  /*a050*/  SHF.R.U64 R20, R20, 0x10, R21 ;  /* 0x0000001014147819 */ /* 0x000fe20000001215 */
[----:B------:R-:W-:Y:S02]  /*a060*/  HADD2.F32 R19, -RZ, R5.H0_H0 ;  /* 0x20000005ff137230 */ /* 0x000fe40000004100 */
[----:B------:R-:W-:-:S02]  /*a070*/  HADD2.F32 R5, -RZ, R55.H1_H1 ;  /* 0x30000037ff057230 */ /* 0x000fc40000004100 */
[--C-:B-1----:R-:W-:Y:S02]  /*a080*/  HADD2.F32 R7, -RZ, R11.reuse.H0_H0 ;  /* 0x2000000bff077230 */ /* 0x102fe40000004100 */
[--C-:B------:R-:W-:Y:S02]  /*a090*/  HADD2.F32 R14, -RZ, R10.reuse.H0_H0 ;  /* 0x2000000aff0e7230 */ /* 0x100fe40000004100 */
[----:B------:R-:W-:Y:S02]  /*a0a0*/  HADD2.F32 R13, -RZ, R10.H1_H1 ;  /* 0x3000000aff0d7230 */ /* 0x000fe40000004100 */
[----:B------:R-:W-:Y:S02]  /*a0b0*/  HADD2.F32 R11, -RZ, R11.H1_H1 ;  /* 0x3000000bff0b7230 */ /* 0x000fe40000004100 */
[----:B------:R-:W-:Y:S02]  /*a0c0*/  HADD2.F32 R10, -RZ, R0.H0_H0 ;  /* 0x20000000ff0a7230 */ /* 0x000fe40000004100 */
[----:B------:R-:W-:-:S02]  /*a0d0*/  HADD2.F32 R6, -RZ, R8.H0_H0 ;  /* 0x20000008ff067230 */ /* 0x000fc40000004100 */
        /* <DEDUP_REMOVED lines=8> */
[----:B------:R-:W-:Y:S02]  /*a160*/  FFMA.FTZ R11, R11, R19, R10 ;  /* 0x000000130b0b7223 */ /* 0x000fe4000001000a */
[----:B------:R-:W-:-:S02]  /*a170*/  FMUL.FTZ R12, R8, R0 ;  /* 0x00000000080c7220 */ /* 0x000fc40000410000 */
[C---:B------:R-:W-:Y:S01]  /*a180*/  FMUL.FTZ R7, R6.reuse, R0 ;  /* 0x0000000006077220 */ /* 0x040fe20000410000 */
[--C-:B------:R-:W-:Y:S01]  /*a190*/  HADD2.F32 R0, -RZ, R56.reuse.H0_H0 ;  /* 0x20000038ff007230 */ /* 0x100fe20000004100 */
[-C--:B------:R-:W-:Y:S01]  /*a1a0*/  FFMA.FTZ R12, R6, R5.reuse, -R12 ;  /* 0x00000005060c7223 */ /* 0x080fe2000001080c */
[----:B------:R-:W-:Y:S01]  /*a1b0*/  F2FP.PACK_AB R11, R11, R18 ;  /* 0x000000120b0b723e */ /* 0x000fe200000000ff */
[----:B------:R-:W-:Y:S01]  /*a1c0*/  FFMA.FTZ R8, R8, R5, R7 ;  /* 0x0000000508087223 */ /* 0x000fe20000010007 */
[----:B------:R-:W-:Y:S01]  /*a1d0*/  HADD2.F32 R5, -RZ, R56.H1_H1 ;  /* 0x30000038ff057230 */ /* 0x000fe20000004100 */
[-C--:B------:R-:W-:Y:S01]  /*a1e0*/  FMUL.FTZ R6, R13, R0.reuse ;  /* 0x000000000d067220 */ /* 0x080fe20000410000 */
[----:B------:R-:W-:Y:S01]  /*a1f0*/  HADD2.F32 R7, -RZ, R20.H0_H0 ;  /* 0x20000014ff077230 */ /* 0x000fe20000004100 */
        /* <DEDUP_REMOVED lines=11> */
.L_x_596:
[----:B------:R-:W-:Y:S05]  /*a2b0*/  BSYNC B1 ;  /* 0x0000000000017941 */ /* 0x000fea0003800000 */
.L_x_595:
[----:B------:R-:W-:Y:S01]  /*a2c0*/  IADD3 R0, R70, 0x20, RZ ;  /* 0x0000002046007810 */ /* 0x000fe20007ffe0ff */
[----:B------:R-:W-:Y:S03]  /*a2d0*/  BSSY B1, `(.L_x_599) ;  /* 0x000005e000017945 */ /* 0x000fe60003800000 */
[----:B------:R-:W-:-:S13]  /*a2e0*/  ISETP.GE.AND P0, PT, R0, R25, PT ;  /* 0x000000190000720c */ /* 0x000fda0003f06270 */
[----:B------:R-:W-:Y:S05]  /*a2f0*/  @P0 BRA `(.L_x_600) ;  /* 0x000005b000000947 */ /* 0x000fea0003800000 */
[----:B------:R-:W-:Y:S01]  /*a300*/  ISETP.GE.AND P0, PT, R38, c[0x0][0x27c], PT ;  /* 0x00009f0026007a0c */ /* 0x000fe20003f06270 */
[----:B------:R-:W-:-:S12]  /*a310*/  BSSY B0, `(.L_x_601) ;  /* 0x000002c000007945 */ /* 0x000fd80003800000 */
        /* <DEDUP_REMOVED lines=8> */
[----:B------:R-:W-:Y:S02]  /*a3a0*/  HADD2.F32 R19, -RZ, R19.H0_H0 ;  /* 0x20000013ff137230 */ /* 0x000fe40000004100 */
        /* <DEDUP_REMOVED lines=18> */
[-C--:B------:R-:W-:Y:S01]  /*a4d0*/  FFMA.FTZ R12, R6, R5.reuse, -R12 ;  /* 0x00000005060c7223 */ /* 0x080fe2000001080c */
        /* <DEDUP_REMOVED lines=15> */
.L_x_602:
[----:B------:R-:W-:Y:S05]  /*a5d0*/  BSYNC B0 ;  /* 0x0000000000007941 */ /* 0x000fea0003800000 */
.L_x_601:
        /* <DEDUP_REMOVED lines=28> */
[----:B------:R-:W-:Y:S01]  /*a7a0*/  HADD2.F32 R0, -RZ, R60.H0_H0 ;  /* 0x2000003cff007230 */ /* 0x000fe20000004100 */
[-C--:B------:R-:W-:Y:S01]  /*a7b0*/  FFMA.FTZ R12, R6, R5.reuse, -R12 ;  /* 0x00000005060c7223 */ /* 0x080fe2000001080c */
[----:B------:R-:W-:Y:S01]  /*a7c0*/  F2FP.PACK_AB R11, R11, R18 ;  /* 0x000000120b0b723e */ /* 0x000fe200000000ff */
[----:B------:R-:W-:Y:S01]  /*a7d0*/  FFMA.FTZ R8, R8, R5, R7 ;  /* 0x0000000508087223 */ /* 0x000fe20000010007 */
[----:B------:R-:W-:Y:S01]  /*a7e0*/  HADD2.F32 R5, -RZ, R61.H0_H0 ;  /* 0x2000003dff057230 */ /* 0x000fe20000004100 */
        /* <DEDUP_REMOVED lines=12> */
.L_x_600:
[----:B------:R-:W-:Y:S05]  /*a8b0*/  BSYNC B1 ;  /* 0x0000000000017941 */ /* 0x000fea0003800000 */
.L_x_599:
        /* <DEDUP_REMOVED lines=26> */
[----:B------:R-:W-:Y:S01]  /*aa60*/  HADD2.F32 R0, -RZ, R60.H1_H1 ;  /* 0x3000003cff007230 */ /* 0x000fe20000004100 */
        /* <DEDUP_REMOVED lines=22> */
.L_x_606:
[----:B------:R-:W-:Y:S05]  /*abd0*/  BSYNC B0 ;  /* 0x0000000000007941 */ /* 0x000fea0003800000 */
.L_x_605:
        /* <DEDUP_REMOVED lines=45> */
.L_x_604:
[----:B------:R-:W-:Y:S05]  /*aeb0*/  BSYNC B1 ;  /* 0x0000000000017941 */ /* 0x000fea0003800000 */
.L_x_603:
[----:B------:R-:W-:-:S04]  /*aec0*/  IADD3 R0, R70, 0x60, RZ ;  /* 0x0000006046007810 */ /* 0x000fc80007ffe0ff */
        /* <DEDUP_REMOVED lines=47> */
.L_x_609:
[----:B------:R-:W-:Y:S05]  /*b1c0*/  BSYNC B0 ;  /* 0x0000000000007941 */ /* 0x000fea0003800000 */
.L_x_608:
        /* <DEDUP_REMOVED lines=9> */
[----:B------:R-:W-:-:S02]  /*b260*/  HADD2.F32 R5, -RZ, R67.H0_H0 ;  /* 0x20000043ff057230 */ /* 0x000fc40000004100 */
        /* <DEDUP_REMOVED lines=18> */
[----:B------:R-:W-:Y:S01]  /*b390*/  HADD2.F32 R0, -RZ, R66.H1_H1 ;  /* 0x30000042ff007230 */ /* 0x000fe20000004100 */
        /* <DEDUP_REMOVED lines=15> */
[----:B------:R1:W-:Y:S01]  /*b490*/  STS.128 [R47+0x7100], R8 ;  /* 0x007100082f007388 */ /* 0x0003e20000000c00 */
[----:B------:R-:W-:Y:S05]  /*b4a0*/  BRA `(.L_x_607) ;  /* 0x000024d000007947 */ /* 0x000fea0003800000 */
.L_x_586:
[----:B------:R-:W-:Y:S01]  /*b4b0*/  ISETP.NE.AND P0, PT, R203, 0x1, PT ;  /* 0x00000001cb00780c */ /* 0x000fe20003f05270 */
[----:B------:R-:W-:Y:S01]  /*b4c0*/  IMAD.MOV.U32 R8, RZ, RZ, R10 ;  /* 0x000000ffff087224 */ /* 0x000fe200078e000a */
[----:B------:R-:W-:Y:S01]  /*b4d0*/  CS2R R22, SRZ ;  /* 0x0000000000167805 */ /* 0x000fe2000001ff00 */
[----:B------:R-:W-:-:S10]  /*b4e0*/  CS2R R20, SRZ ;  /* 0x0000000000147805 */ /* 0x000fd4000001ff00 */
[----:B------:R-:W-:-:S05]  /*b4f0*/  @P0 IMAD.HI.U32 R5, R0, c[0x0][0x2c8], RZ ;  /* 0x0000b20000050a27 */ /* 0x000fca00078e00ff */
[----:B------:R-:W-:-:S04]  /*b500*/  @P0 SHF.R.U32.HI R0, RZ, c[0x0][0x2cc], R5 ;  /* 0x0000b300ff000a19 */ /* 0x000fc80000011605 */
[----:B------:R-:W-:Y:S01]  /*b510*/  SHF.R.S32.HI R6, RZ, 0x1f, R0 ;  /* 0x0000001fff067819 */ /* 0x000fe20000011400 */
[----:B------:R-:W-:-:S04]  /*b520*/  IMAD.WIDE.U32 R8, R0, c[0x0][0x280], R8 ;  /* 0x0000a00000087a25 */ /* 0x000fc800078e0008 */
[----:B------:R-:W-:Y:S01]  /*b530*/  IMAD R5, R6, c[0x0][0x280], RZ ;  /* 0x0000a00006057a24 */ /* 0x000fe200078e02ff */
[----:B------:R-:W-:-:S03]  /*b540*/  LEA R14, P0, R8, c[0x0][0x270], 0x1 ;  /* 0x00009c00080e7a11 */ /* 0x000fc600078008ff */
[----:B------:R-:W-:-:S04]  /*b550*/  IMAD R5, R0, c[0x0][0x284], R5 ;  /* 0x0000a10000057a24 */ /* 0x000fc800078e0205 */
[----:B------:R-:W-:-:S05]  /*b560*/  IMAD.IADD R5, R9, 0x1, R5 ;  /* 0x0000000109057824 */ /* 0x000fca00078e0205 */
[----:B------:R-:W-:Y:S01]  /*b570*/  LEA.HI.X R13, R8, c[0x0][0x274], R5, 0x1, P0 ;  /* 0x00009d00080d7a11 */ /* 0x000fe200000f0c05 */
[----:B------:R-:W-:Y:S01]  /*b580*/  IMAD R5, R6, c[0x0][0x290], RZ ;  /* 0x0000a40006057a24 */ /* 0x000fe200078e02ff */
[----:B------:R-:W1:Y:S01]  /*b590*/  SHFL.IDX PT, R8, R14, RZ, 0x181f ;  /* 0x00181fff0e087589 */ /* 0x000e6200000e0000 */
[----:B------:R-:W-:-:S04]  /*b5a0*/  IMAD.MOV.U32 R6, RZ, RZ, R12 ;  /* 0x000000ffff067224 */ /* 0x000fc800078e000c */
[----:B------:R-:W-:-:S04]  /*b5b0*/  IMAD.WIDE.U32 R6, R0, c[0x0][0x290], R6 ;  /* 0x0000a40000067a25 */ /* 0x000fc800078e0006 */
[----:B------:R-:W-:Y:S01]  /*b5c0*/  IMAD R0, R0, c[0x0][0x294], R5 ;  /* 0x0000a50000007a24 */ /* 0x000fe200078e0205 */
[C---:B------:R-:W-:Y:S01]  /*b5d0*/  LEA R12, P0, R6.reuse, c[0x0][0x288], 0x1 ;  /* 0x0000a200060c7a11 */ /* 0x040fe200078008ff */
[----:B------:R-:W2:Y:S02]  /*b5e0*/  SHFL.IDX PT, R5, R13, RZ, 0x181f ;  /* 0x00181fff0d057589 */ /* 0x000ea400000e0000 */
[----:B------:R-:W-:Y:S02]  /*b5f0*/  IMAD.IADD R0, R7, 0x1, R0 ;  /* 0x0000000107007824 */ /* 0x000fe400078e0200 */
[----:B------:R-:W4:Y:S03]  /*b600*/  SHFL.IDX PT, R7, R12, RZ, 0x181f ;  /* 0x00181fff0c077589 */ /* 0x000f2600000e0000 */
[----:B------:R-:W-:Y:S02]  /*b610*/  LEA.HI.X R11, R6, c[0x0][0x28c], R0, 0x1, P0 ;  /* 0x0000a300060b7a11 */ /* 0x000fe400000f0c00 */
[----:B------:R-:W-:-:S13]  /*b620*/  ISETP.GE.OR P0, PT, R30, c[0x0][0x27c], P5 ;  /* 0x00009f001e007a0c */ /* 0x000fda0002f06670 */
[C---:B------:R-:W-:Y:S01]  /*b630*/  @!P0 IMAD.SHL.U32 R6, R30.reuse, 0x2, RZ ;  /* 0x000000021e068824 */ /* 0x040fe200078e00ff */
[----:B------:R-:W-:-:S04]  /*b640*/  @!P0 SHF.L.U64.HI R0, R30, 0x1, R31 ;  /* 0x000000011e008819 */ /* 0x000fc8000001021f */
[----:B-1----:R-:W-:-:S04]  /*b650*/  @!P0 IADD3 R8, P1, R8, R6, RZ ;  /* 0x0000000608088210 */ /* 0x002fc80007f3e0ff */
[----:B--2---:R-:W-:Y:S02]  /*b660*/  @!P0 IADD3.X R9, R5, R0, RZ, P1, !PT ;  /* 0x0000000005098210 */ /* 0x004fe40000ffe4ff */
[----:B------:R-:W1:Y:S01]  /*b670*/  SHFL.IDX PT, R5, R11, RZ, 0x181f ;  /* 0x00181fff0b057589 */ /* 0x000e6200000e0000 */
[----:B----4-:R-:W-:-:S03]  /*b680*/  @!P0 IADD3 R6, P1, R7, R6, RZ ;  /* 0x0000000607068210 */ /* 0x010fc60007f3e0ff */
[----:B------:R2:W4:Y:S01]  /*b690*/  @!P0 LD.E.128 R20, [R8.64] ;  /* 0x0000000808148980 */ /* 0x000522000c101d00 */
[----:B------:R-:W-:Y:S01]  /*b6a0*/  CS2R R18, SRZ ;  /* 0x0000000000127805 */ /* 0x000fe2000001ff00 */
[----:B------:R-:W-:Y:S01]  /*b6b0*/  CS2R R16, SRZ ;  /* 0x0000000000107805 */ /* 0x000fe2000001ff00 */
[----:B-1----:R-:W-:-:S05]  /*b6c0*/  @!P0 IMAD.X R7, R5, 0x1, R0, P1 ;  /* 0x0000000105078824 */ /* 0x002fca00008e0600 */
[----:B------:R1:W5:Y:S01]  /*b6d0*/  @!P0 LD.E.128 R16, [R6.64] ;  /* 0x0000000806108980 */ /* 0x000362000c101d00 */
[----:B------:R-:W-:Y:S03]  /*b6e0*/  BSSY B0, `(.L_x_610) ;  /* 0x0000025000007945 */ /* 0x000fe60003800000 */
[----:B------:R3:W3:Y:S01]  /*b6f0*/  SHFL.IDX PT, R10, R12, 0x1, 0x181f ;  /* 0x00381f000c0a7f89 */ /* 0x0006e200000e0000 */
[----:B------:R-:W-:-:S03]  /*b700*/  ISETP.GE.AND P1, PT, R30, c[0x0][0x27c], PT ;  /* 0x00009f001e007a0c */ /* 0x000fc60003f26270 */
[----:B--2---:R2:W2:Y:S01]  /*b710*/  SHFL.IDX PT, R9, R13, 0x1, 0x181f ;  /* 0x00381f000d097f89 */ /* 0x0044a200000e0000 */
[----:B------:R-:W-:-:S03]  /*b720*/  CS2R R38, SRZ ;  /* 0x0000000000267805 */ /* 0x000fc6000001ff00 */
[----:B------:R2:W2:Y:S01]  /*b730*/  SHFL.IDX PT, R15, R11, 0x1, 0x181f ;  /* 0x00381f000b0f7f89 */ /* 0x0004a200000e0000 */
[----:B------:R-:W-:Y:S01]  /*b740*/  CS2R R36, SRZ ;  /* 0x0000000000247805 */ /* 0x000fe2000001ff00 */
[----:B------:R-:W-:Y:S01]  /*b750*/  CS2R R34, SRZ ;  /* 0x0000000000227805 */ /* 0x000fe2000001ff00 */
[----:B------:R-:W-:Y:S01]  /*b760*/  CS2R R32, SRZ ;  /* 0x0000000000207805 */ /* 0x000fe2000001ff00 */
[----:B-1----:R1:W1:Y:S01]  /*b770*/  SHFL.IDX PT, R7, R14, 0x1, 0x181f ;  /* 0x00381f000e077f89 */ /* 0x00226200000e0000 */
[----:B----4-:R-:W-:-:S05]  /*b780*/  IMAD.MOV.U32 R0, RZ, RZ, R22 ;  /* 0x000000ffff007224 */ /* 0x010fca00078e0016 */
[----:B------:R-:W-:Y:S01]  /*b790*/  PRMT R69, R0, 0x7610, R69 ;  /* 0x0000761000457816 */ /* 0x000fe20000000045 */
[----:B------:R-:W-:Y:S01]  /*b7a0*/  IMAD.MOV.U32 R0, RZ, RZ, R23 ;  /* 0x000000ffff007224 */ /* 0x000fe200078e0017 */
[----:B------:R-:W-:Y:S01]  /*b7b0*/  MOV R6, R20 ;  /* 0x0000001400067202 */ /* 0x000fe20000000f00 */
[----:B------:R-:W-:-:S03]  /*b7c0*/  IMAD.MOV.U32 R5, RZ, RZ, R21 ;  /* 0x000000ffff057224 */ /* 0x000fc600078e0015 */
[----:B------:R-:W-:Y:S02]  /*b7d0*/  PRMT R44, R44, 0x5410, R0 ;  /* 0x000054102c2c7816 */ /* 0x000fe40000000000 */
[----:B------:R-:W-:Y:S01]  /*b7e0*/  PRMT R40, R5, 0x5410, R6 ;  /* 0x0000541005287816 */ /* 0x000fe20000000006 */
[----:B-----5:R-:W-:Y:S01]  /*b7f0*/  IMAD.MOV.U32 R0, RZ, RZ, R18 ;  /* 0x000000ffff007224 */ /* 0x020fe200078e0012 */
[----:B------:R-:W-:Y:S01]  /*b800*/  MOV R5, R16 ;  /* 0x0000001000057202 */ /* 0x000fe20000000f00 */
[----:B------:R-:W-:-:S03]  /*b810*/  IMAD.MOV.U32 R6, RZ, RZ, R19 ;  /* 0x000000ffff067224 */ /* 0x000fc600078e0013 */
[----:B------:R-:W-:Y:S01]  /*b820*/  PRMT R42, R0, 0x7610, R42 ;  /* 0x00007610002a7816 */ /* 0x000fe2000000002a */
[----:B------:R-:W-:Y:S01]  /*b830*/  IMAD.MOV.U32 R0, RZ, RZ, R17 ;  /* 0x000000ffff007224 */ /* 0x000fe200078e0011 */
[----:B------:R-:W-:-:S04]  /*b840*/  PRMT R44, R6, 0x7610, R44 ;  /* 0x00007610062c7816 */ /* 0x000fc8000000002c */
[----:B------:R-:W-:Y:S01]  /*b850*/  PRMT R29, R0, 0x5410, R5 ;  /* 0x00005410001d7816 */ /* 0x000fe20000000005 */
[----:B------:R-:W-:Y:S05]  /*b860*/  @P3 BRA `(.L_x_611) ;  /* 0x000000c000003947 */ /* 0x000fea0003800000 */
[----:B-123--:R-:W-:Y:S01]  /*b870*/  CS2R R36, SRZ ;  /* 0x0000000000247805 */ /* 0x00efe2000001ff00 */
[----:B------:R-:W-:Y:S01]  /*b880*/  CS2R R34, SRZ ;  /* 0x0000000000227805 */ /* 0x000fe2000001ff00 */
[----:B------:R-:W-:Y:S01]  /*b890*/  CS2R R32, SRZ ;  /* 0x0000000000207805 */ /* 0x000fe2000001ff00 */
[----:B------:R-:W-:Y:S05]  /*b8a0*/  @P1 BRA `(.L_x_611) ;  /* 0x0000008000001947 */ /* 0x000fea0003800000 */
[C---:B------:R-:W-:Y:S01]  /*b8b0*/  IMAD.SHL.U32 R0, R30.reuse, 0x2, RZ ;  /* 0x000000021e007824 */ /* 0x040fe200078e00ff */
[----:B------:R-:W-:-:S04]  /*b8c0*/  SHF.L.U64.HI R5, R30, 0x1, R31 ;  /* 0x000000011e057819 */ /* 0x000fc8000001021f */
[----:B------:R-:W-:-:S05]  /*b8d0*/  IADD3 R8, P0, R7, R0, RZ ;  /* 0x0000000007087210 */ /* 0x000fca0007f1e0ff */
[----:B------:R-:W-:Y:S01]  /*b8e0*/  IMAD.X R9, R9, 0x1, R5, P0 ;  /* 0x0000000109097824 */ /* 0x000fe200000e0605 */
[----:B------:R-:W-:-:S04]  /*b8f0*/  IADD3 R6, P0, R10, R0, RZ ;  /* 0x000000000a067210 */ /* 0x000fc80007f1e0ff */
[----:B------:R1:W5:Y:S01]  /*b900*/  LD.E.128 R36, [R8.64] ;  /* 0x0000000808247980 */ /* 0x000362000c101d00 */
[----:B------:R-:W-:-:S05]  /*b910*/  IMAD.X R7, R15, 0x1, R5, P0 ;  /* 0x000000010f077824 */ /* 0x000fca00000e0605 */
[----:B------:R1:W5:Y:S03]  /*b920*/  LD.E.128 R32, [R6.64] ;  /* 0x0000000806207980 */ /* 0x000366000c101d00 */
.L_x_611:
[----:B-123--:R-:W-:Y:S05]  /*b930*/  BSYNC B0 ;  /* 0x0000000000007941 */ /* 0x00efea0003800000 */
.L_x_610:
[----:B------:R-:W1:Y:S01]  /*b940*/  SHFL.IDX PT, R5, R14, 0x2, 0x181f ;  /* 0x00581f000e057f89 */ /* 0x000e6200000e0000 */
[C---:B------:R-:W-:Y:S01]  /*b950*/  ISETP.GE.OR P0, PT, R30.reuse, c[0x0][0x27c], P4 ;  /* 0x00009f001e007a0c */ /* 0x040fe20002706670 */
[----:B------:R-:W-:Y:S01]  /*b960*/  CS2R R58, SRZ ;  /* 0x00000000003a7805 */ /* 0x000fe2000001ff00 */
[----:B------:R-:W-:Y:S01]  /*b970*/  CS2R R56, SRZ ;  /* 0x0000000000387805 */ /* 0x000fe2000001ff00 */
[----:B------:R-:W2:Y:S04]  /*b980*/  SHFL.IDX PT, R9, R13, 0x2, 0x181f ;  /* 0x00581f000d097f89 */ /* 0x000ea800000e0000 */
[----:B------:R-:W3:Y:S04]  /*b990*/  SHFL.IDX PT, R6, R12, 0x2, 0x181f ;  /* 0x00581f000c067f89 */ /* 0x000ee800000e0000 */
[----:B------:R-:W4:Y:S02]  /*b9a0*/  SHFL.IDX PT, R10, R11, 0x2, 0x181f ;  /* 0x00581f000b0a7f89 */ /* 0x000f2400000e0000 */
[C---:B------:R-:W-:Y:S01]  /*b9b0*/  @!P0 IMAD.SHL.U32 R0, R30.reuse, 0x2, RZ ;  /* 0x000000021e008824 */ /* 0x040fe200078e00ff */
[----:B------:R-:W-:-:S04]  /*b9c0*/  @!P0 SHF.L.U64.HI R7, R30, 0x1, R31 ;  /* 0x000000011e078819 */ /* 0x000fc8000001021f */
[----:B-1----:R-:W-:-:S05]  /*b9d0*/  @!P0 IADD3 R8, P2, R5, R0, RZ ;  /* 0x0000000005088210 */ /* 0x002fca0007f5e0ff */
[----:B--2---:R-:W-:Y:S01]  /*b9e0*/  @!P0 IMAD.X R9, R9, 0x1, R7, P2 ;  /* 0x0000000109098824 */ /* 0x004fe200010e0607 */
[----:B---3--:R-:W-:Y:S01]  /*b9f0*/  @!P0 IADD3 R6, P2, R6, R0, RZ ;  /* 0x0000000006068210 */ /* 0x008fe20007f5e0ff */
[----:B------:R-:W-:-:S03]  /*ba00*/  CS2R R54, SRZ ;  /* 0x0000000000367805 */ /* 0x000fc6000001ff00 */
[----:B------:R1:W2:Y:S01]  /*ba10*/  @!P0 LD.E.128 R56, [R8.64] ;  /* 0x0000000808388980 */ /* 0x0002a2000c101d00 */
[----:B------:R-:W-:Y:S01]  /*ba20*/  CS2R R52, SRZ ;  /* 0x0000000000347805 */ /* 0x000fe2000001ff00 */
[----:B----4-:R-:W-:-:S05]  /*ba30*/  @!P0 IMAD.X R7, R10, 0x1, R7, P2 ;  /* 0x000000010a078824 */ /* 0x010fca00010e0607 */
[----:B------:R3:W4:Y:S01]  /*ba40*/  @!P0 LD.E.128 R52, [R6.64] ;  /* 0x0000000806348980 */ /* 0x000722000c101d00 */
[----:B-----5:R-:W-:Y:S01]  /*ba50*/  IMAD.MOV.U32 R5, RZ, RZ, R36 ;  /* 0x000000ffff057224 */ /* 0x020fe200078e0024 */
[----:B------:R-:W-:Y:S01]  /*ba60*/  BSSY B0, `(.L_x_612) ;  /* 0x0000035000007945 */ /* 0x000fe20003800000 */
[----:B------:R-:W-:Y:S01]  /*ba70*/  IMAD.MOV.U32 R0, RZ, RZ, R37 ;  /* 0x000000ffff007224 */ /* 0x000fe200078e0025 */
[----:B------:R2:W2:Y:S01]  /*ba80*/  SHFL.IDX PT, R10, R13, 0x3, 0x181f ;  /* 0x00781f000d0a7f89 */ /* 0x0004a200000e0000 */
[----:B------:R-:W-:Y:S01]  /*ba90*/  CS2R R66, SRZ ;  /* 0x0000000000427805 */ /* 0x000fe2000001ff00 */
[----:B------:R-:W-:Y:S01]  /*baa0*/  PRMT R75, R75, 0x5410, R5 ;  /* 0x000054104b4b7816 */ /* 0x000fe20000000005 */
[----:B------:R-:W-:Y:S01]  /*bab0*/  IMAD.MOV.U32 R5, RZ, RZ, R32 ;  /* 0x000000ffff057224 */ /* 0x000fe200078e0020 */
[----:B------:R-:W-:Y:S01]  /*bac0*/  PRMT R73, R73, 0x5410, R0 ;  /* 0x0000541049497816 */ /* 0x000fe20000000000 */
[----:B------:R-:W-:Y:S01]  /*bad0*/  IMAD.MOV.U32 R0, RZ, RZ, R33 ;  /* 0x000000ffff007224 */ /* 0x000fe200078e0021 */
[----:B------:R-:W2:Y:S01]  /*bae0*/  SHFL.IDX PT, R11, R11, 0x3, 0x181f ;  /* 0x00781f000b0b7f89 */ /* 0x000ea200000e0000 */
[----:B------:R-:W-:Y:S01]  /*baf0*/  CS2R R64, SRZ ;  /* 0x0000000000407805 */ /* 0x000fe2000001ff00 */
[----:B------:R-:W-:Y:S01]  /*bb00*/  PRMT R75, R5, 0x7610, R75 ;  /* 0x00007610054b7816 */ /* 0x000fe2000000004b */
[----:B------:R-:W-:Y:S01]  /*bb10*/  CS2R R62, SRZ ;  /* 0x00000000003e7805 */ /* 0x000fe2000001ff00 */
[----:B------:R-:W-:Y:S01]  /*bb20*/  PRMT R73, R0, 0x7610, R73 ;  /* 0x0000761000497816 */ /* 0x000fe20000000049 */
[----:B------:R-:W-:Y:S01]  /*bb30*/  CS2R R60, SRZ ;  /* 0x00000000003c7805 */ /* 0x000fe2000001ff00 */
[----:B-1----:R1:W1:Y:S04]  /*bb40*/  SHFL.IDX PT, R8, R14, 0x3, 0x181f ;  /* 0x00781f000e087f89 */ /* 0x00226800000e0000 */
[----:B------:R1:W1:Y:S01]  /*bb50*/  SHFL.IDX PT, R9, R12, 0x3, 0x181f ;  /* 0x00781f000c097f89 */ /* 0x00026200000e0000 */
[----:B---3--:R-:W-:-:S02]  /*bb60*/  IMAD.MOV.U32 R7, RZ, RZ, R38 ;  /* 0x000000ffff077224 */ /* 0x008fc400078e0026 */
[----:B------:R-:W-:-:S03]  /*bb70*/  IMAD.MOV.U32 R6, RZ, RZ, R39 ;  /* 0x000000ffff067224 */ /* 0x000fc600078e0027 */
[----:B------:R-:W-:Y:S01]  /*bb80*/  PRMT R76, R76, 0x5410, R7 ;  /* 0x000054104c4c7816 */ /* 0x000fe20000000007 */
[----:B------:R-:W-:Y:S01]  /*bb90*/  IMAD.MOV.U32 R7, RZ, RZ, R34 ;  /* 0x000000ffff077224 */ /* 0x000fe200078e0022 */
[----:B------:R-:W-:Y:S01]  /*bba0*/  PRMT R74, R74, 0x5410, R6 ;  /* 0x000054104a4a7816 */ /* 0x000fe20000000006 */
[----:B------:R-:W-:-:S03]  /*bbb0*/  IMAD.MOV.U32 R6, RZ, RZ, R35 ;  /* 0x000000ffff067224 */ /* 0x000fc600078e0023 */
[----:B------:R-:W-:Y:S02]  /*bbc0*/  PRMT R76, R7, 0x7610, R76 ;  /* 0x00007610074c7816 */ /* 0x000fe4000000004c */
[----:B------:R-:W-:Y:S01]  /*bbd0*/  PRMT R74, R6, 0x7610, R74 ;  /* 0x00007610064a7816 */ /* 0x000fe2000000004a */
[----:B--2---:R-:W-:Y:S02]  /*bbe0*/  IMAD.MOV.U32 R7, RZ, RZ, R58 ;  /* 0x000000ffff077224 */ /* 0x004fe400078e003a */
[----:B------:R-:W-:Y:S02]  /*bbf0*/  IMAD.MOV.U32 R6, RZ, RZ, R59 ;  /* 0x000000ffff067224 */ /* 0x000fe400078e003b */
[----:B------:R-:W-:Y:S01]  /*bc00*/  IMAD.MOV.U32 R5, RZ, RZ, R56 ;  /* 0x000000ffff057224 */ /* 0x000fe200078e0038 */
[----:B------:R-:W-:Y:S01]  /*bc10*/  PRMT R80, R80, 0x5410, R7 ;  /* 0x0000541050507816 */ /* 0x000fe20000000007 */
[----:B------:R-:W-:Y:S01]  /*bc20*/  IMAD.MOV.U32 R0, RZ, RZ, R57 ;  /* 0x000000ffff007224 */ /* 0x000fe200078e0039 */
[----:B------:R-:W-:Y:S01]  /*bc30*/  PRMT R78, R78, 0x5410, R6 ;  /* 0x000054104e4e7816 */ /* 0x000fe20000000006 */
[----:B----4-:R-:W-:Y:S01]  /*bc40*/  IMAD.MOV.U32 R7, RZ, RZ, R54 ;  /* 0x000000ffff077224 */ /* 0x010fe200078e0036 */
[----:B------:R-:W-:Y:S01]  /*bc50*/  PRMT R79, R79, 0x5410, R5 ;  /* 0x000054104f4f7816 */ /* 0x000fe20000000005 */
[----:B------:R-:W-:Y:S01]  /*bc60*/  IMAD.MOV.U32 R6, RZ, RZ, R55 ;  /* 0x000000ffff067224 */ /* 0x000fe200078e0037 */
[----:B------:R-:W-:Y:S01]  /*bc70*/  PRMT R77, R77, 0x5410, R0 ;  /* 0x000054104d4d7816 */ /* 0x000fe20000000000 */
[----:B------:R-:W-:Y:S01]  /*bc80*/  IMAD.MOV.U32 R5, RZ, RZ, R52 ;  /* 0x000000ffff057224 */ /* 0x000fe200078e0034 */
[----:B------:R-:W-:Y:S01]  /*bc90*/  PRMT R80, R7, 0x7610, R80 ;  /* 0x0000761007507816 */ /* 0x000fe20000000050 */
[----:B------:R-:W-:Y:S01]  /*bca0*/  IMAD.MOV.U32 R0, RZ, RZ, R53 ;  /* 0x000000ffff007224 */ /* 0x000fe200078e0035 */
[----:B------:R-:W-:-:S02]  /*bcb0*/  PRMT R78, R6, 0x7610, R78 ;  /* 0x00007610064e7816 */ /* 0x000fc4000000004e */
[----:B------:R-:W-:Y:S02]  /*bcc0*/  PRMT R79, R5, 0x7610, R79 ;  /* 0x00007610054f7816 */ /* 0x000fe4000000004f */
[----:B------:R-:W-:Y:S01]  /*bcd0*/  PRMT R77, R0, 0x7610, R77 ;  /* 0x00007610004d7816 */ /* 0x000fe2000000004d */
[----:B------:R-:W-:Y:S05]  /*bce0*/  @P6 BRA `(.L_x_613) ;  /* 0x000000c000006947 */ /* 0x000fea0003800000 */
[----:B-1----:R-:W-:Y:S01]  /*bcf0*/  CS2R R64, SRZ ;  /* 0x0000000000407805 */ /* 0x002fe2000001ff00 */
        /* <DEDUP_REMOVED lines=8> */
[----:B------:R-:W-:-:S03]  /*bd80*/  IMAD.X R7, R11, 0x1, R5, P0 ;  /* 0x000000010b077824 */ /* 0x000fc600000e0605 */
[----:B------:R1:W5:Y:S04]  /*bd90*/  LD.E.128 R64, [R8.64] ;  /* 0x0000000808407980 */ /* 0x000368000c101d00 */
[----:B------:R1:W5:Y:S02]  /*bda0*/  LD.E.128 R60, [R6.64] ;  /* 0x00000008063c7980 */ /* 0x000364000c101d00 */
.L_x_613:
[----:B-1----:R-:W-:Y:S05]  /*bdb0*/  BSYNC B0 ;  /* 0x0000000000007941 */ /* 0x002fea0003800000 */
.L_x_612:
[----:B------:R-:W-:Y:S01]  /*bdc0*/  IMAD.IADD R6, R46, 0x1, -R234 ;  /* 0x000000012e067824 */ /* 0x000fe200078e0aea */
[----:B------:R-:W-:-:S04]  /*bdd0*/  DEPBAR.LE SB0, 0x1 ;  /* 0x000080400000791a */ /* 0x000fc80000000000 */
[----:B------:R-:W-:Y:S01]  /*bde0*/  IMNMX R71, R6, 0x80, PT ;  /* 0x0000008006477817 */ /* 0x000fe20003800200 */
[----:B-----5:R-:W-:Y:S01]  /*bdf0*/  IMAD.MOV.U32 R0, RZ, RZ, R66 ;  /* 0x000000ffff007224 */ /* 0x020fe200078e0042 */
[----:B------:R-:W-:Y:S01]  /*be00*/  BSSY B0, `(.L_x_614) ;  /* 0x000006f000007945 */ /* 0x000fe20003800000 */
[----:B------:R-:W-:Y:S01]  /*be10*/  IMAD.MOV.U32 R7, RZ, RZ, R67 ;  /* 0x000000ffff077224 */ /* 0x000fe200078e0043 */
[----:B------:R-:W-:Y:S01]  /*be20*/  BAR.SYNC.DEFER_BLOCKING 0x0 ;  /* 0x0000000000007b1d */ /* 0x000fe20000010000 */
[----:B------:R-:W-:Y:S01]  /*be30*/  ISETP.GE.OR P0, PT, R70, R71, P1 ;  /* 0x000000474600720c */ /* 0x000fe20000f06670 */
[----:B------:R-:W-:Y:S01]  /*be40*/  IMAD.MOV.U32 R5, RZ, RZ, R64 ;  /* 0x000000ffff057224 */ /* 0x000fe200078e0040 */
[----:B------:R-:W-:Y:S01]  /*be50*/  PRMT R85, R85, 0x5410, R0 ;  /* 0x0000541055557816 */ /* 0x000fe20000000000 */
[----:B------:R-:W-:Y:S01]  /*be60*/  IMAD.MOV.U32 R6, RZ, RZ, R63 ;  /* 0x000000ffff067224 */ /* 0x000fe200078e003f */
[----:B------:R-:W-:Y:S02]  /*be70*/  MOV R0, R65 ;  /* 0x0000004100007202 */ /* 0x000fe40000000f00 */
[----:B------:R-:W-:-:S02]  /*be80*/  PRMT R85, R5, 0x7610, R85 ;  /* 0x0000761005557816 */ /* 0x000fc40000000055 */
[----:B------:R-:W-:Y:S01]  /*be90*/  PRMT R82, R7, 0x5410, R0 ;  /* 0x0000541007527816 */ /* 0x000fe20000000000 */
[----:B------:R-:W-:Y:S01]  /*bea0*/  IMAD.MOV.U32 R7, RZ, RZ, R62 ;  /* 0x000000ffff077224 */ /* 0x000fe200078e003e */
[----:B------:R-:W-:Y:S01]  /*beb0*/  MOV R5, R60 ;  /* 0x0000003c00057202 */ /* 0x000fe20000000f00 */
[----:B------:R-:W-:-:S03]  /*bec0*/  IMAD.MOV.U32 R0, RZ, RZ, R61 ;  /* 0x000000ffff007224 */ /* 0x000fc600078e003d */
[----:B------:R-:W-:Y:S02]  /*bed0*/  PRMT R83, R5, 0x5410, R7 ;  /* 0x0000541005537816 */ /* 0x000fe40000000007 */
[----:B------:R-:W-:Y:S01]  /*bee0*/  PRMT R81, R6, 0x5410, R0 ;  /* 0x0000541006517816 */ /* 0x000fe20000000000 */
[----:B------:R-:W-:Y:S05]  /*bef0*/  @P0 BRA `(.L_x_615) ;  /* 0x000005f000000947 */ /* 0x000fea0003800000 */
[----:B------:R-:W-:Y:S01]  /*bf00*/  MOV R0, c[0x0][0x27c] ;  /* 0x00009f0000007a02 */ /* 0x000fe20000000f00 */
[----:B------:R-:W1:Y:S01]  /*bf10*/  LDS.128 R8, [R47+0x100] ;  /* 0x000100002f087984 */ /* 0x000e620000000c00 */
[----:B------:R-:W-:Y:S02]  /*bf20*/  SHF.R.U32.HI R7, RZ, 0x10, R17 ;  /* 0x00000010ff077819 */ /* 0x000fe40000011611 */
[----:B------:R-:W-:Y:S02]  /*bf30*/  LEA.HI R0, R0, R68, RZ, 0x1d ;  /* 0x0000004400007211 */ /* 0x000fe400078fe8ff */
[----:B------:R-:W-:Y:S02]  /*bf40*/  SHF.R.U64 R51, R20, 0x10, R21 ;  /* 0x0000001014337819 */ /* 0x000fe40000001215 */
[----:B------:R-:W-:-:S02]  /*bf50*/  SHF.R.S32.HI R6, RZ, 0x1f, R0 ;  /* 0x0000001fff067819 */ /* 0x000fc40000011400 */
[----:B------:R-:W-:Y:S01]  /*bf60*/  SHF.L.U32 R5, R0, 0x3, RZ ;  /* 0x0000000300057819 */ /* 0x000fe200000006ff */
[----:B------:R-:W-:Y:S01]  /*bf70*/  HADD2.F32 R51, -RZ, R51.H0_H0 ;  /* 0x20000033ff337230 */ /* 0x000fe20000004100 */
[----:B------:R-:W-:Y:S02]  /*bf80*/  LEA.HI R0, R6, R0, RZ, 0x3 ;  /* 0x0000000006007211 */ /* 0x000fe400078f18ff */
[----:B------:R-:W-:Y:S02]  /*bf90*/  LOP3.LUT R5, R25, 0x38, R5, 0xf8, !PT ;  /* 0x0000003819057812 */ /* 0x000fe400078ef805 */
[----:B------:R-:W-:Y:S02]  /*bfa0*/  SHF.L.U32 R0, R0, 0xa, RZ ;  /* 0x0000000a00007819 */ /* 0x000fe400000006ff */
[----:B------:R-:W-:Y:S02]  /*bfb0*/  LOP3.LUT R5, R5, R43, RZ, 0x3c, !PT ;  /* 0x0000002b05057212 */ /* 0x000fe400078e3cff */
[----:B------:R-:W-:-:S02]  /*bfc0*/  LOP3.LUT R0, R0, 0x7fffe000, RZ, 0xc0, !PT ;  /* 0x7fffe00000007812 */ /* 0x000fc400078ec0ff */
[----:B------:R-:W-:Y:S02]  /*bfd0*/  SHF.R.U32.HI R27, RZ, 0x10, R21 ;  /* 0x00000010ff1b7819 */ /* 0x000fe40000011615 */
[----:B------:R-:W-:Y:S02]  /*bfe0*/  IADD3 R0, R5, R0, R41 ;  /* 0x0000000005007210 */ /* 0x000fe40007ffe029 */
[--C-:B------:R-:W-:Y:S01]  /*bff0*/  SHF.R.U64 R50, R22, 0x10, R23.reuse ;  /* 0x0000001016327819 */ /* 0x100fe20000001217 */
[----:B------:R-:W-:Y:S01]  /*c000*/  HADD2.F32 R72, -RZ, R27.H0_H0 ;  /* 0x2000001bff487230 */ /* 0x000fe20000004100 */
[----:B------:R-:W-:Y:S01]  /*c010*/  SHF.L.U32 R43, R0, 0x1, RZ ;  /* 0x00000001002b7819 */ /* 0x000fe200000006ff */
[----:B------:R-:W-:Y:S01]  /*c020*/  HADD2.F32 R0, -RZ, R29.H0_H0 ;  /* 0x2000001dff007230 */ /* 0x000fe20000004100 */
[----:B------:R-:W-:Y:S01]  /*c030*/  SHF.R.U32.HI R28, RZ, 0x10, R23 ;  /* 0x00000010ff1c7819 */ /* 0x000fe20000011617 */
[----:B------:R-:W-:Y:S01]  /*c040*/  HADD2.F32 R50, -RZ, R50.H0_H0 ;  /* 0x20000032ff327230 */ /* 0x000fe20000004100 */
[----:B------:R-:W-:Y:S01]  /*c050*/  SHF.R.U64 R46, R18, 0x10, R19 ;  /* 0x00000010122e7819 */ /* 0x000fe20000001213 */
[----:B------:R-:W2:Y:S01]  /*c060*/  LDS.128 R12, [R43+0x100] ;  /* 0x000100002b0c7984 */ /* 0x000ea20000000c00 */
[----:B------:R-:W-:-:S02]  /*c070*/  SHF.R.U64 R48, R16, 0x10, R17 ;  /* 0x0000001010307819 */ /* 0x000fc40000001211 */
[----:B------:R-:W-:Y:S01]  /*c080*/  SHF.R.U32.HI R19, RZ, 0x10, R19 ;  /* 0x00000010ff137819 */ /* 0x000fe20000011613 */
[--C-:B-1----:R-:W-:Y:S02]  /*c090*/  HADD2.F32 R23, -RZ, R10.reuse.H0_H0 ;  /* 0x2000000aff177230 */ /* 0x102fe40000004100 */
[----:B------:R-:W-:Y:S02]  /*c0a0*/  HADD2.F32 R25, -RZ, R10.H1_H1 ;  /* 0x3000000aff197230 */ /* 0x000fe40000004100 */
[--C-:B------:R-:W-:Y:S02]  /*c0b0*/  HADD2.F32 R22, -RZ, R11.reuse.H0_H0 ;  /* 0x2000000bff167230 */ /* 0x100fe40000004100 */
[----:B------:R-:W-:Y:S02]  /*c0c0*/  HADD2.F32 R21, -RZ, R11.H1_H1 ;  /* 0x3000000bff157230 */ /* 0x000fe40000004100 */
[--C-:B------:R-:W-:Y:S02]  /*c0d0*/  HADD2.F32 R20, -RZ, R9.reuse.H0_H0 ;  /* 0x20000009ff147230 */ /* 0x100fe40000004100 */
[----:B------:R-:W-:-:S02]  /*c0e0*/  HADD2.F32 R18, -RZ, R9.H1_H1 ;  /* 0x30000009ff127230 */ /* 0x000fc40000004100 */
[--C-:B------:R-:W-:Y:S02]  /*c0f0*/  HADD2.F32 R24, -RZ, R8.reuse.H0_H0 ;  /* 0x20000008ff187230 */ /* 0x100fe40000004100 */
[----:B------:R-:W-:Y:S01]  /*c100*/  HADD2.F32 R26, -RZ, R8.H1_H1 ;  /* 0x30000008ff1a7230 */ /* 0x000fe20000004100 */
[-C--:B------:R-:W-:Y:S01]  /*c110*/  FMUL.FTZ R8, R20, R0.reuse ;  /* 0x0000000014087220 */ /* 0x080fe20000410000 */
[----:B------:R-:W-:Y:S02]  /*c120*/  HADD2.F32 R19, -RZ, R19.H0_H0 ;  /* 0x20000013ff137230 */ /* 0x000fe40000004100 */
[----:B--2---:R-:W-:Y:S02]  /*c130*/  HADD2.F32 R6, -RZ, R13.H0_H0 ;  /* 0x2000000dff067230 */ /* 0x004fe40000004100 */
[--C-:B------:R-:W-:Y:S02]  /*c140*/  HADD2.F32 R10, -RZ, R15.reuse.H0_H0 ;  /* 0x2000000fff0a7230 */ /* 0x100fe40000004100 */
[----:B------:R-:W-:Y:S01]  /*c150*/  HADD2.F32 R11, -RZ, R15.H1_H1 ;  /* 0x3000000fff0b7230 */ /* 0x000fe20000004100 */
[----:B------:R-:W-:Y:S01]  /*c160*/  FMUL.FTZ R41, R6, R0 ;  /* 0x0000000006297220 */ /* 0x000fe20000410000 */
[----:B------:R-:W-:-:S02]  /*c170*/  HADD2.F32 R15, -RZ, R7.H0_H0 ;  /* 0x20000007ff0f7230 */ /* 0x000fc40000004100 */
[--C-:B------:R-:W-:Y:S02]  /*c180*/  HADD2.F32 R9, -RZ, R12.reuse.H0_H0 ;  /* 0x2000000cff097230 */ /* 0x100fe40000004100 */
[----:B------:R-:W-:Y:S01]  /*c190*/  HADD2.F32 R17, -RZ, R12.H1_H1 ;  /* 0x3000000cff117230 */ /* 0x000fe20000004100 */
[----:B------:R-:W-:Y:S01]  /*c1a0*/  FMUL.FTZ R0, R18, R15 ;  /* 0x0000000f12007220 */ /* 0x000fe20000410000 */
[--C-:B------:R-:W-:Y:S02]  /*c1b0*/  HADD2.F32 R12, -RZ, R14.reuse.H0_H0 ;  /* 0x2000000eff0c7230 */ /* 0x100fe40000004100 */
[----:B------:R-:W-:Y:S02]  /*c1c0*/  HADD2.F32 R16, -RZ, R14.H1_H1 ;  /* 0x3000000eff107230 */ /* 0x000fe40000004100 */
[----:B------:R-:W-:Y:S02]  /*c1d0*/  HADD2.F32 R5, -RZ, R13.H1_H1 ;  /* 0x3000000dff057230 */ /* 0x000fe40000004100 */
[----:B------:R-:W-:-:S02]  /*c1e0*/  HADD2.F32 R14, -RZ, R40.H0_H0 ;  /* 0x20000028ff0e7230 */ /* 0x000fc40000004100 */
[----:B------:R-:W-:Y:S01]  /*c1f0*/  HADD2.F32 R7, -RZ, R29.H1_H1 ;  /* 0x3000001dff077230 */ /* 0x000fe20000004100 */
[C---:B------:R-:W-:Y:S01]  /*c200*/  FFMA.FTZ R45, R5.reuse, R72, R0 ;  /* 0x00000048052d7223 */ /* 0x040fe20000010000 */
[----:B------:R-:W-:Y:S01]  /*c210*/  HADD2.F32 R13, -RZ, R40.H1_H1 ;  /* 0x30000028ff0d7230 */ /* 0x000fe20000004100 */
[----:B------:R-:W-:Y:S01]  /*c220*/  FFMA.FTZ R49, R6, R14, R8 ;  /* 0x0000000e06317223 */ /* 0x000fe20000010008 */
[----:B------:R-:W-:Y:S01]  /*c230*/  HADD2.F32 R0, -RZ, R44.H0_H0 ;  /* 0x2000002cff007230 */ /* 0x000fe20000004100 */
[----:B------:R-:W-:Y:S01]  /*c240*/  FMUL.FTZ R40, R5, R15 ;  /* 0x0000000f05287220 */ /* 0x000fe20000410000 */
[----:B------:R-:W-:Y:S01]  /*c250*/  HADD2.F32 R5, -RZ, R42.H0_H0 ;  /* 0x2000002aff057230 */ /* 0x000fe20000004100 */
[-C--:B------:R-:W-:Y:S02]  /*c260*/  FMUL.FTZ R6, R24, R7.reuse ;  /* 0x0000000718067220 */ /* 0x080fe40000410000 */
[C---:B------:R-:W-:Y:S01]  /*c270*/  FMUL.FTZ R29, R9.reuse, R7 ;  /* 0x00000007091d7220 */ /* 0x040fe20000410000 */
[----:B------:R-:W-:Y:S01]  /*c280*/  HADD2.F32 R7, -RZ, R69.H0_H0 ;  /* 0x20000045ff077230 */ /* 0x000fe20000004100 */
[----:B------:R-:W-:Y:S01]  /*c290*/  FFMA.FTZ R42, R9, R13, R6 ;  /* 0x0000000d092a7223 */ /* 0x000fe20000010006 */
[----:B------:R-:W-:Y:S01]  /*c2a0*/  HADD2.F32 R6, -RZ, R44.H1_H1 ;  /* 0x3000002cff067230 */ /* 0x000fe20000004100 */
[----:B------:R-:W-:Y:S01]  /*c2b0*/  FMUL.FTZ R9, R23, R5 ;  /* 0x0000000517097220 */ /* 0x000fe20000410000 */
[----:B------:R-:W-:Y:S01]  /*c2c0*/  HADD2.F32 R69, -RZ, R28.H0_H0 ;  /* 0x2000001cff457230 */ /* 0x000fe20000004100 */
[----:B------:R-:W-:-:S02]  /*c2d0*/  FMUL.FTZ R8, R22, R0 ;  /* 0x0000000016087220 */ /* 0x000fc40000410000 */
[C---:B------:R-:W-:Y:S02]  /*c2e0*/  FMUL.FTZ R27, R12.reuse, R5 ;  /* 0x000000050c1b7220 */ /* 0x040fe40000410000 */
[----:B------:R-:W-:Y:S02]  /*c2f0*/  FFMA.FTZ R44, R12, R7, R9 ;  /* 0x000000070c2c7223 */ /* 0x000fe40000010009 */
[C---:B------:R-:W-:Y:S02]  /*c300*/  FMUL.FTZ R12, R10.reuse, R0 ;  /* 0x000000000a0c7220 */ /* 0x040fe40000410000 */
[----:B------:R-:W-:Y:S01]  /*c310*/  FFMA.FTZ R15, R10, R6, R8 ;  /* 0x000000060a0f7223 */ /* 0x000fe20000010008 */
[----:B------:R-:W-:Y:S01]  /*c320*/  HADD2.F32 R10, -RZ, R48.H0_H0 ;  /* 0x20000030ff0a7230 */ /* 0x000fe20000004100 */
[-C--:B------:R-:W-:Y:S01]  /*c330*/  FMUL.FTZ R0, R21, R19.reuse ;  /* 0x0000001315007220 */ /* 0x080fe20000410000 */
[----:B------:R-:W-:Y:S01]  /*c340*/  HADD2.F32 R8, -RZ, R46.H0_H0 ;  /* 0x2000002eff087230 */ /* 0x000fe20000004100 */
[----:B------:R-:W-:-:S02]  /*c350*/  FMUL.FTZ R9, R11, R19 ;  /* 0x000000130b097220 */ /* 0x000fc40000410000 */
[----:B------:R-:W-:Y:S02]  /*c360*/  FFMA.FTZ R11, R11, R69, R0 ;  /* 0x000000450b0b7223 */ /* 0x000fe40000010000 */
[----:B------:R-:W-:Y:S02]  /*c370*/  FMUL.FTZ R5, R26, R10 ;  /* 0x0000000a1a057220 */ /* 0x000fe40000410000 */
[----:B------:R-:W-:Y:S01]  /*c380*/  FMUL.FTZ R0, R25, R8 ;  /* 0x0000000819007220 */ /* 0x000fe20000410000 */
[----:B------:R-:W-:Y:S01]  /*c390*/  F2FP.PACK_AB R15, R11, R15 ;  /* 0x0000000f0b0f723e */ /* 0x000fe200000000ff */
[C---:B------:R-:W-:Y:S02]  /*c3a0*/  FMUL.FTZ R10, R17.reuse, R10 ;  /* 0x0000000a110a7220 */ /* 0x040fe40000410000 */
[----:B------:R-:W-:Y:S02]  /*c3b0*/  FMUL.FTZ R8, R16, R8 ;  /* 0x0000000810087220 */ /* 0x000fe40000410000 */
[----:B------:R-:W-:-:S02]  /*c3c0*/  FFMA.FTZ R19, R17, R51, R5 ;  /* 0x0000003311137223 */ /* 0x000fc40000010005 */
        /* <DEDUP_REMOVED lines=10> */
[----:B------:R-:W-:-:S02]  /*c470*/  FFMA.FTZ R7, R26, R51, -R10 ;  /* 0x000000331a077223 */ /* 0x000fc4000001080a */
[----:B------:R-:W-:Y:S01]  /*c480*/  FFMA.FTZ R6, R25, R50, -R8 ;  /* 0x0000003219067223 */ /* 0x000fe20000010808 */
[----:B------:R-:W-:Y:S02]  /*c490*/  F2FP.PACK_AB R11, R0, R5 ;  /* 0x00000005000b723e */ /* 0x000fe400000000ff */
[----:B------:R-:W-:Y:S02]  /*c4a0*/  F2FP.PACK_AB R8, R7, R18 ;  /* 0x000000120708723e */ /* 0x000fe400000000ff */
[----:B------:R-:W-:Y:S02]  /*c4b0*/  F2FP.PACK_AB R10, R6, R14 ;  /* 0x0000000e060a723e */ /* 0x000fe400000000ff */
[----:B------:R-:W-:-:S03]  /*c4c0*/  F2FP.PACK_AB R14, R28, R44 ;  /* 0x0000002c1c0e723e */ /* 0x000fc600000000ff */
[----:B------:R1:W-:Y:S04]  /*c4d0*/  STS.128 [R47+0x100], R8 ;  /* 0x000100082f007388 */ /* 0x0003e80000000c00 */
[----:B------:R1:W-:Y:S02]  /*c4e0*/  STS.128 [R43+0x100], R12 ;  /* 0x0001000c2b007388 */ /* 0x0003e40000000c00 */
.L_x_615:
[----:B------:R-:W-:Y:S05]  /*c4f0*/  BSYNC B0 ;  /* 0x0000000000007941 */ /* 0x000fea0003800000 */
.L_x_614:
[----:B------:R-:W-:Y:S01]  /*c500*/  IADD3 R0, R70, 0x20, RZ ;  /* 0x0000002046007810 */ /* 0x000fe20007ffe0ff */
[----:B------:R-:W-:Y:S03]  /*c510*/  BSSY B0, `(.L_x_616) ;  /* 0x000006c000007945 */ /* 0x000fe60003800000 */
[----:B------:R-:W-:-:S13]  /*c520*/  ISETP.GE.OR P0, PT, R0, R71, P1 ;  /* 0x000000470000720c */ /* 0x000fda0000f06670 */
[----:B------:R-:W-:Y:S05]  /*c530*/  @P0 BRA `(.L_x_617) ;  /* 0x0000069000000947 */ /* 0x000fea0003800000 */
[----:B------:R-:W-:Y:S02]  /*c540*/  MOV R7, c[0x0][0x27c] ;  /* 0x00009f0000077a02 */ /* 0x000fe40000000f00 */
[----:B------:R-:W-:Y:S02]  /*c550*/  SHF.R.S32.HI R5, RZ, 0x1f, R0 ;  /* 0x0000001fff057819 */ /* 0x000fe40000011400 */
[----:B------:R-:W-:Y:S02]  /*c560*/  LEA.HI R7, R7, R68, RZ, 0x1d ;  /* 0x0000004407077211 */ /* 0x000fe400078fe8ff */
[----:B------:R-:W-:Y:S02]  /*c570*/  SHF.L.U32 R6, R0, 0x6, RZ ;  /* 0x0000000600067819 */ /* 0x000fe400000006ff */
[----:B------:R-:W-:Y:S02]  /*c580*/  LEA.HI R5, R5, R0, RZ, 0x3 ;  /* 0x0000000005057211 */ /* 0x000fe400078f18ff */
[----:B-1----:R-:W-:-:S02]  /*c590*/  SHF.R.S32.HI R10, RZ, 0x1f, R7 ;  /* 0x0000001fff0a7819 */ /* 0x002fc40000011407 */
[----:B------:R-:W-:Y:S01]  /*c5a0*/  LOP3.LUT R0, R6, 0x1c0, RZ, 0xc0, !PT ;  /* 0x000001c006007812 */ /* 0x000fe200078ec0ff */
[----:B------:R-:W-:Y:S01]  /*c5b0*/  IMAD.SHL.U32 R6, R5, 0x40, RZ ;  /* 0x0000004005067824 */ /* 0x000fe200078e00ff */
[----:B------:R-:W-:Y:S02]  /*c5c0*/  SHF.L.U32 R8, R7, 0x3, RZ ;  /* 0x0000000307087819 */ /* 0x000fe400000006ff */
[----:B------:R-:W-:Y:S02]  /*c5d0*/  LEA.HI R7, R10, R7, RZ, 0x3 ;  /* 0x000000070a077211 */ /* 0x000fe400078f18ff */
[C---:B------:R-:W-:Y:S02]  /*c5e0*/  LOP3.LUT R9, R0.reuse, 0x38, R30, 0xf8, !PT ;  /* 0x0000003800097812 */ /* 0x040fe400078ef81e */
[----:B------:R-:W-:Y:S02]  /*c5f0*/  SHF.R.U32.HI R5, RZ, 0x3, R0 ;  /* 0x00000003ff057819 */ /* 0x000fe40000011600 */
[----:B------:R-:W-:Y:S01]  /*c600*/  LOP3.LUT R8, R0, 0x38, R8, 0xf8, !PT ;  /* 0x0000003800087812 */ /* 0x000fe200078ef808 */
[----:B------:R-:W-:Y:S01]  /*c610*/  IMAD.SHL.U32 R0, R7, 0x400, RZ ;  /* 0x0000040007007824 */ /* 0x000fe200078e00ff */
[----:B------:R-:W-:-:S02]  /*c620*/  LOP3.LUT R6, R6, 0xfffffe00, RZ, 0xc0, !PT ;  /* 0xfffffe0006067812 */ /* 0x000fc400078ec0ff */
[----:B------:R-:W-:Y:S02]  /*c630*/  SHF.R.U32.HI R16, RZ, 0x10, R37 ;  /* 0x00000010ff107819 */ /* 0x000fe40000011625 */
[----:B------:R-:W-:Y:S02]  /*c640*/  LOP3.LUT R9, R6, R9, R5, 0xf6, !PT ;  /* 0x0000000906097212 */ /* 0x000fe400078ef605 */
[----:B------:R-:W-:Y:S01]  /*c650*/  LOP3.LUT R5, R8, R5, RZ, 0x3c, !PT ;  /* 0x0000000508057212 */ /* 0x000fe200078e3cff */
[----:B------:R-:W-:Y:S01]  /*c660*/  HADD2.F32 R45, -RZ, R16.H0_H0 ;  /* 0x20000010ff2d7230 */ /* 0x000fe20000004100 */
[----:B------:R-:W-:Y:S02]  /*c670*/  LOP3.LUT R0, R0, 0x7fffe000, RZ, 0xc0, !PT ;  /* 0x7fffe00000007812 */ /* 0x000fe400078ec0ff */
[----:B------:R-:W-:Y:S02]  /*c680*/  SHF.L.U32 R41, R9, 0x1, RZ ;  /* 0x0000000109297819 */ /* 0x000fe400000006ff */
[----:B------:R-:W-:Y:S01]  /*c690*/  IADD3 R0, R5, R0, R6 ;  /* 0x0000000005007210 */ /* 0x000fe20007ffe006 */
[----:B------:R-:W-:Y:S01]  /*c6a0*/  HADD2.F32 R5, -RZ, R73.H0_H0 ;  /* 0x20000049ff057230 */ /* 0x000fe20000004100 */
[----:B------:R-:W-:Y:S01]  /*c6b0*/  SHF.R.U64 R43, R36, 0x10, R37 ;  /* 0x00000010242b7819 */ /* 0x000fe20000001225 */
[----:B------:R-:W1:Y:S01]  /*c6c0*/  LDS.128 R8, [R41+0x100] ;  /* 0x0001000029087984 */ /* 0x000e620000000c00 */
[----:B------:R-:W-:-:S02]  /*c6d0*/  SHF.L.U32 R40, R0, 0x1, RZ ;  /* 0x0000000100287819 */ /* 0x000fc400000006ff */
[--C-:B------:R-:W-:Y:S02]  /*c6e0*/  SHF.R.U32.HI R0, RZ, 0x10, R33.reuse ;  /* 0x00000010ff007819 */ /* 0x100fe40000011621 */
[----:B------:R-:W-:Y:S01]  /*c6f0*/  SHF.R.U64 R37, R32, 0x10, R33 ;  /* 0x0000001020257819 */ /* 0x000fe20000001221 */
[----:B------:R-:W2:Y:S01]  /*c700*/  LDS.128 R12, [R40+0x100] ;  /* 0x00010000280c7984 */ /* 0x000ea20000000c00 */
[----:B------:R-:W-:Y:S01]  /*c710*/  SHF.R.U64 R42, R38, 0x10, R39 ;  /* 0x00000010262a7819 */ /* 0x000fe20000001227 */
[----:B------:R-:W-:Y:S01]  /*c720*/  HADD2.F32 R27, -RZ, R0.H0_H0 ;  /* 0x20000000ff1b7230 */ /* 0x000fe20000004100 */
[--C-:B------:R-:W-:Y:S01]  /*c730*/  SHF.R.U64 R32, R34, 0x10, R35.reuse ;  /* 0x0000001022207819 */ /* 0x100fe20000001223 */
[----:B------:R-:W-:Y:S01]  /*c740*/  HADD2.F32 R0, -RZ, R74.H0_H0 ;  /* 0x2000004aff007230 */ /* 0x000fe20000004100 */
[----:B------:R-:W-:Y:S02]  /*c750*/  SHF.R.U32.HI R25, RZ, 0x10, R35 ;  /* 0x00000010ff197819 */ /* 0x000fe40000011623 */
[----:B------:R-:W-:Y:S01]  /*c760*/  SHF.R.U32.HI R26, RZ, 0x10, R39 ;  /* 0x00000010ff1a7819 */ /* 0x000fe20000011627 */
[----:B------:R-:W-:-:S02]  /*c770*/  HADD2.F32 R39, -RZ, R43.H0_H0 ;  /* 0x2000002bff277230 */ /* 0x000fc40000004100 */
[----:B------:R-:W-:Y:S02]  /*c780*/  HADD2.F32 R16, -RZ, R25.H0_H0 ;  /* 0x20000019ff107230 */ /* 0x000fe40000004100 */
[----:B------:R-:W-:Y:S02]  /*c790*/  HADD2.F32 R44, -RZ, R26.H0_H0 ;  /* 0x2000001aff2c7230 */ /* 0x000fe40000004100 */
[----:B-1----:R-:W-:Y:S02]  /*c7a0*/  HADD2.F32 R18, -RZ, R9.H0_H0 ;  /* 0x20000009ff127230 */ /* 0x002fe40000004100 */
[--C-:B------:R-:W-:Y:S02]  /*c7b0*/  HADD2.F32 R22, -RZ, R8.reuse.H0_H0 ;  /* 0x20000008ff167230 */ /* 0x100fe40000004100 */
[----:B------:R-:W-:Y:S02]  /*c7c0*/  HADD2.F32 R24, -RZ, R8.H1_H1 ;  /* 0x30000008ff187230 */ /* 0x000fe40000004100 */
[----:B--2---:R-:W-:-:S02]  /*c7d0*/  HADD2.F32 R8, -RZ, R13.H0_H0 ;  /* 0x2000000dff087230 */ /* 0x004fc40000004100 */
[----:B------:R-:W-:Y:S02]  /*c7e0*/  HADD2.F32 R7, -RZ, R13.H1_H1 ;  /* 0x3000000dff077230 */ /* 0x000fe40000004100 */
[----:B------:R-:W-:Y:S01]  /*c7f0*/  HADD2.F32 R17, -RZ, R9.H1_H1 ;  /* 0x30000009ff117230 */ /* 0x000fe20000004100 */
[-C--:B------:R-:W-:Y:S01]  /*c800*/  FMUL.FTZ R9, R18, R5.reuse ;  /* 0x0000000512097220 */ /* 0x080fe20000410000 */
[----:B------:R-:W-:Y:S01]  /*c810*/  HADD2.F32 R13, -RZ, R73.H1_H1 ;  /* 0x30000049ff0d7230 */ /* 0x000fe20000004100 */
[C---:B------:R-:W-:Y:S01]  /*c820*/  FMUL.FTZ R35, R8.reuse, R5 ;  /* 0x0000000508237220 */ /* 0x040fe20000410000 */
[----:B------:R-:W-:Y:S01]  /*c830*/  HADD2.F32 R20, -RZ, R11.H0_H0 ;  /* 0x2000000bff147230 */ /* 0x000fe20000004100 */
[----:B------:R-:W-:Y:S01]  /*c840*/  FMUL.FTZ R33, R7, R27 ;  /* 0x0000001b07217220 */ /* 0x000fe20000410000 */
[----:B------:R-:W-:Y:S01]  /*c850*/  HADD2.F32 R6, -RZ, R15.H0_H0 ;  /* 0x2000000fff067230 */ /* 0x000fe20000004100 */
[----:B------:R-:W-:Y:S01]  /*c860*/  FFMA.FTZ R38, R8, R13, R9 ;  /* 0x0000000d08267223 */ /* 0x000fe20000010009 */
[----:B------:R-:W-:Y:S01]  /*c870*/  HADD2.F32 R9, -RZ, R74.H1_H1 ;  /* 0x3000004aff097230 */ /* 0x000fe20000004100 */
[----:B------:R-:W-:Y:S01]  /*c880*/  FMUL.FTZ R8, R17, R27 ;  /* 0x0000001b11087220 */ /* 0x000fe20000410000 */
[----:B------:R-:W-:Y:S01]  /*c890*/  HADD2.F32 R19, -RZ, R11.H1_H1 ;  /* 0x3000000bff137230 */ /* 0x000fe20000004100 */
[-C--:B------:R-:W-:Y:S01]  /*c8a0*/  FMUL.FTZ R5, R20, R0.reuse ;  /* 0x0000000014057220 */ /* 0x080fe20000410000 */
[--C-:B------:R-:W-:Y:S01]  /*c8b0*/  HADD2.F32 R21, -RZ, R10.reuse.H0_H0 ;  /* 0x2000000aff157230 */ /* 0x100fe20000004100 */
[C---:B------:R-:W-:Y:S01]  /*c8c0*/  FMUL.FTZ R27, R6.reuse, R0 ;  /* 0x00000000061b7220 */ /* 0x040fe20000410000 */
[--C-:B------:R-:W-:Y:S01]  /*c8d0*/  HADD2.F32 R0, -RZ, R75.reuse.H0_H0 ;  /* 0x2000004bff007230 */ /* 0x100fe20000004100 */
[----:B------:R-:W-:Y:S01]  /*c8e0*/  FFMA.FTZ R36, R7, R45, R8 ;  /* 0x0000002d07247223 */ /* 0x000fe20000010008 */
[----:B------:R-:W-:Y:S01]  /*c8f0*/  HADD2.F32 R23, -RZ, R10.H1_H1 ;  /* 0x3000000aff177230 */ /* 0x000fe20000004100 */
[----:B------:R-:W-:Y:S01]  /*c900*/  FFMA.FTZ R34, R6, R9, R5 ;  /* 0x0000000906227223 */ /* 0x000fe20000010005 */
[----:B------:R-:W-:Y:S01]  /*c910*/  HADD2.F32 R11, -RZ, R12.H0_H0 ;  /* 0x2000000cff0b7230 */ /* 0x000fe20000004100 */
[----:B------:R-:W-:Y:S01]  /*c920*/  FMUL.FTZ R7, R22, R0 ;  /* 0x0000000016077220 */ /* 0x000fe20000410000 */
[----:B------:R-:W-:Y:S01]  /*c930*/  HADD2.F32 R8, -RZ, R75.H1_H1 ;  /* 0x3000004bff087230 */ /* 0x000fe20000004100 */
[----:B------:R-:W-:Y:S01]  /*c940*/  FMUL.FTZ R6, R19, R16 ;  /* 0x0000001013067220 */ /* 0x000fe20000410000 */
[----:B------:R-:W-:-:S02]  /*c950*/  HADD2.F32 R10, -RZ, R15.H1_H1 ;  /* 0x3000000fff0a7230 */ /* 0x000fc40000004100 */
[----:B------:R-:W-:Y:S01]  /*c960*/  HADD2.F32 R15, -RZ, R12.H1_H1 ;  /* 0x3000000cff0f7230 */ /* 0x000fe20000004100 */
[C---:B------:R-:W-:Y:S01]  /*c970*/  FFMA.FTZ R28, R11.reuse, R8, R7 ;  /* 0x000000080b1c7223 */ /* 0x040fe20000010007 */
[----:B------:R-:W-:Y:S01]  /*c980*/  HADD2.F32 R5, -RZ, R76.H0_H0 ;  /* 0x2000004cff057230 */ /* 0x000fe20000004100 */
[C---:B------:R-:W-:Y:S01]  /*c990*/  FMUL.FTZ R25, R10.reuse, R16 ;  /* 0x000000100a197220 */ /* 0x040fe20000410000 */
[----:B------:R-:W-:Y:S01]  /*c9a0*/  HADD2.F32 R12, -RZ, R14.H0_H0 ;  /* 0x2000000eff0c7230 */ /* 0x000fe20000004100 */
[----:B------:R-:W-:Y:S01]  /*c9b0*/  FMUL.FTZ R16, R11, R0 ;  /* 0x000000000b107220 */ /* 0x000fe20000410000 */
[----:B------:R-:W-:Y:S01]  /*c9c0*/  HADD2.F32 R7, -RZ, R37.H0_H0 ;  /* 0x20000025ff077230 */ /* 0x000fe20000004100 */
[----:B------:R-:W-:Y:S01]  /*c9d0*/  FFMA.FTZ R29, R10, R44, R6 ;  /* 0x0000002c0a1d7223 */ /* 0x000fe20000010006 */
[----:B------:R-:W-:Y:S01]  /*c9e0*/  HADD2.F32 R0, -RZ, R76.H1_H1 ;  /* 0x3000004cff007230 */ /* 0x000fe20000004100 */
[-C--:B------:R-:W-:Y:S01]  /*c9f0*/  FMUL.FTZ R6, R21, R5.reuse ;  /* 0x0000000515067220 */ /* 0x080fe20000410000 */
[----:B------:R-:W-:Y:S01]  /*ca00*/  HADD2.F32 R10, -RZ, R32.H0_H0 ;  /* 0x20000020ff0a7230 */ /* 0x000fe20000004100 */
[----:B------:R-:W-:Y:S01]  /*ca10*/  FMUL.FTZ R11, R12, R5 ;  /* 0x000000050c0b7220 */ /* 0x000fe20000410000 */
[----:B------:R-:W-:Y:S01]  /*ca20*/  HADD2.F32 R14, -RZ, R14.H1_H1 ;  /* 0x3000000eff0e7230 */ /* 0x000fe20000004100 */
[----:B------:R-:W-:Y:S01]  /*ca30*/  FMUL.FTZ R5, R24, R7 ;  /* 0x0000000718057220 */ /* 0x000fe20000410000 */
[----:B------:R-:W-:Y:S01]  /*ca40*/  HADD2.F32 R37, -RZ, R42.H0_H0 ;  /* 0x2000002aff257230 */ /* 0x000fe20000004100 */
[----:B------:R-:W-:-:S02]  /*ca50*/  FFMA.FTZ R32, R12, R0, R6 ;  /* 0x000000000c207223 */ /* 0x000fc40000010006 */
[-C--:B------:R-:W-:Y:S02]  /*ca60*/  FMUL.FTZ R6, R23, R10.reuse ;  /* 0x0000000a17067220 */ /* 0x080fe40000410000 */
[C---:B------:R-:W-:Y:S02]  /*ca70*/  FMUL.FTZ R7, R15.reuse, R7 ;  /* 0x000000070f077220 */ /* 0x040fe40000410000 */
[----:B------:R-:W-:Y:S02]  /*ca80*/  FFMA.FTZ R15, R15, R39, R5 ;  /* 0x000000270f0f7223 */ /* 0x000fe40000010005 */
[C---:B------:R-:W-:Y:S02]  /*ca90*/  FMUL.FTZ R5, R14.reuse, R10 ;  /* 0x0000000a0e057220 */ /* 0x040fe40000410000 */
[----:B------:R-:W-:Y:S02]  /*caa0*/  FFMA.FTZ R26, R14, R37, R6 ;  /* 0x000000250e1a7223 */ /* 0x000fe40000010006 */
        /* <DEDUP_REMOVED lines=13> */
[----:B------:R-:W-:-:S02]  /*cb80*/  F2FP.PACK_AB R10, R26, R32 ;  /* 0x000000201a0a723e */ /* 0x000fc400000000ff */
[----:B------:R-:W-:Y:S02]  /*cb90*/  F2FP.PACK_AB R12, R7, R16 ;  /* 0x00000010070c723e */ /* 0x000fe400000000ff */
[----:B------:R-:W-:-:S05]  /*cba0*/  F2FP.PACK_AB R14, R0, R14 ;  /* 0x0000000e000e723e */ /* 0x000fca00000000ff */
[----:B------:R1:W-:Y:S04]  /*cbb0*/  STS.128 [R41+0x100], R12 ;  /* 0x0001000c29007388 */ /* 0x0003e80000000c00 */
[----:B------:R1:W-:Y:S02]  /*cbc0*/  STS.128 [R40+0x100], R8 ;  /* 0x0001000828007388 */ /* 0x0003e40000000c00 */
.L_x_617:
[----:B------:R-:W-:Y:S05]  /*cbd0*/  BSYNC B0 ;  /* 0x0000000000007941 */ /* 0x000fea0003800000 */
.L_x_616:
        /* <DEDUP_REMOVED lines=27> */
[----:B------:R-:W-:Y:S01]  /*cd90*/  SHF.R.U32.HI R25, RZ, 0x10, R55 ;  /* 0x00000010ff197819 */ /* 0x000fe20000011637 */
[----:B------:R-:W1:Y:S01]  /*cda0*/  LDS.128 R8, [R37+0x100] ;  /* 0x0001000025087984 */ /* 0x000e620000000c00 */
[----:B------:R-:W-:-:S02]  /*cdb0*/  SHF.L.U32 R35, R0, 0x1, RZ ;  /* 0x0000000100237819 */ /* 0x000fc400000006ff */
[----:B------:R-:W-:Y:S01]  /*cdc0*/  SHF.R.U32.HI R0, RZ, 0x10, R53 ;  /* 0x00000010ff007819 */ /* 0x000fe20000011635 */
[----:B------:R-:W-:Y:S01]  /*cdd0*/  HADD2.F32 R16, -RZ, R25.H0_H0 ;  /* 0x20000019ff107230 */ /* 0x000fe20000004100 */
[----:B------:R-:W-:Y:S01]  /*cde0*/  SHF.R.U32.HI R26, RZ, 0x10, R59 ;  /* 0x00000010ff1a7819 */ /* 0x000fe2000001163b */
[----:B------:R-:W2:Y:S01]  /*cdf0*/  LDS.128 R12, [R35+0x100] ;  /* 0x00010000230c7984 */ /* 0x000ea20000000c00 */
[----:B------:R-:W-:Y:S01]  /*ce00*/  SHF.R.U64 R32, R52, 0x10, R53 ;  /* 0x0000001034207819 */ /* 0x000fe20000001235 */
[----:B------:R-:W-:Y:S01]  /*ce10*/  HADD2.F32 R27, -RZ, R0.H0_H0 ;  /* 0x20000000ff1b7230 */ /* 0x000fe20000004100 */
[----:B------:R-:W-:Y:S01]  /*ce20*/  SHF.R.U64 R38, R54, 0x10, R55 ;  /* 0x0000001036267819 */ /* 0x000fe20000001237 */
[----:B------:R-:W-:Y:S01]  /*ce30*/  HADD2.F32 R0, -RZ, R78.H0_H0 ;  /* 0x2000004eff007230 */ /* 0x000fe20000004100 */
[----:B------:R-:W-:Y:S01]  /*ce40*/  SHF.R.U64 R40, R56, 0x10, R57 ;  /* 0x0000001038287819 */ /* 0x000fe20000001239 */
[----:B------:R-:W-:Y:S01]  /*ce50*/  HADD2.F32 R43, -RZ, R26.H0_H0 ;  /* 0x2000001aff2b7230 */ /* 0x000fe20000004100 */
[----:B------:R-:W-:-:S03]  /*ce60*/  SHF.R.U64 R41, R58, 0x10, R59 ;  /* 0x000000103a297819 */ /* 0x000fc6000000123b */
[----:B------:R-:W-:Y:S02]  /*ce70*/  HADD2.F32 R40, -RZ, R40.H0_H0 ;  /* 0x20000028ff287230 */ /* 0x000fe40000004100 */
[----:B-1----:R-:W-:Y:S02]  /*ce80*/  HADD2.F32 R18, -RZ, R9.H0_H0 ;  /* 0x20000009ff127230 */ /* 0x002fe40000004100 */
[--C-:B------:R-:W-:Y:S02]  /*ce90*/  HADD2.F32 R22, -RZ, R8.reuse.H0_H0 ;  /* 0x20000008ff167230 */ /* 0x100fe40000004100 */
[----:B------:R-:W-:Y:S02]  /*cea0*/  HADD2.F32 R24, -RZ, R8.H1_H1 ;  /* 0x30000008ff187230 */ /* 0x000fe40000004100 */
[--C-:B--2---:R-:W-:Y:S02]  /*ceb0*/  HADD2.F32 R8, -RZ, R13.reuse.H0_H0 ;  /* 0x2000000dff087230 */ /* 0x104fe40000004100 */
[----:B------:R-:W-:-:S02]  /*cec0*/  HADD2.F32 R7, -RZ, R13.H1_H1 ;  /* 0x3000000dff077230 */ /* 0x000fc40000004100 */
        /* <DEDUP_REMOVED lines=39> */
[----:B------:R-:W-:Y:S02]  /*d140*/  FMUL.FTZ R6, R23, R10 ;  /* 0x0000000a17067220 */ /* 0x000fe40000410000 */
        /* <DEDUP_REMOVED lines=22> */
.L_x_619:
[----:B------:R-:W-:Y:S05]  /*d2b0*/  BSYNC B0 ;  /* 0x0000000000007941 */ /* 0x000fea0003800000 */
.L_x_618:
[----:B------:R-:W-:-:S04]  /*d2c0*/  IADD3 R5, R70, 0x60, RZ ;  /* 0x0000006046057810 */ /* 0x000fc80007ffe0ff */
        /* <DEDUP_REMOVED lines=8> */
[----:B------:R-:W-:Y:S01]  /*d350*/  SHF.L.U32 R8, R7, 0x3, RZ ;  /* 0x0000000307087819 */ /* 0x000fe200000006ff */
[----:B------:R-:W-:Y:S01]  /*d360*/  IMAD.SHL.U32 R6, R5, 0x40, RZ ;  /* 0x0000004005067824 */ /* 0x000fe200078e00ff */
[----:B------:R-:W-:Y:S02]  /*d370*/  LOP3.LUT R0, R0, 0x1c0, RZ, 0xc0, !PT ;  /* 0x000001c000007812 */ /* 0x000fe400078ec0ff */
        /* <DEDUP_REMOVED lines=12> */
[----:B------:R-:W-:-:S02]  /*d440*/  IADD3 R0, R5, R0, R6 ;  /* 0x0000000005007210 */ /* 0x000fc40007ffe006 */
[----:B------:R-:W-:Y:S01]  /*d450*/  SHF.R.U32.HI R5, RZ, 0x10, R63 ;  /* 0x00000010ff057819 */ /* 0x000fe2000001163f */
[----:B------:R-:W1:Y:S01]  /*d460*/  LDS.128 R8, [R37+0x100] ;  /* 0x0001000025087984 */ /* 0x000e620000000c00 */
[----:B------:R-:W-:Y:S01]  /*d470*/  SHF.L.U32 R35, R0, 0x1, RZ ;  /* 0x0000000100237819 */ /* 0x000fe200000006ff */
[----:B------:R-:W-:Y:S01]  /*d480*/  HADD2.F32 R0, -RZ, R81.H0_H0 ;  /* 0x20000051ff007230 */ /* 0x000fe20000004100 */
[----:B------:R-:W-:Y:S01]  /*d490*/  SHF.R.U32.HI R17, RZ, 0x10, R61 ;  /* 0x00000010ff117819 */ /* 0x000fe2000001163d */
[----:B------:R-:W-:Y:S01]  /*d4a0*/  HADD2.F32 R19, -RZ, R5.H0_H0 ;  /* 0x20000005ff137230 */ /* 0x000fe20000004100 */
[----:B------:R-:W-:Y:S01]  /*d4b0*/  SHF.R.U32.HI R18, RZ, 0x10, R65 ;  /* 0x00000010ff127819 */ /* 0x000fe20000011641 */
[----:B------:R-:W2:Y:S01]  /*d4c0*/  LDS.128 R12, [R35+0x100] ;  /* 0x00010000230c7984 */ /* 0x000ea20000000c00 */
[----:B------:R-:W-:Y:S01]  /*d4d0*/  HADD2.F32 R5, -RZ, R81.H1_H1 ;  /* 0x30000051ff057230 */ /* 0x000fe20000004100 */
[----:B------:R-:W-:Y:S01]  /*d4e0*/  SHF.R.U64 R31, R60, 0x10, R61 ;  /* 0x000000103c1f7819 */ /* 0x000fe2000000123d */
[----:B------:R-:W-:Y:S01]  /*d4f0*/  HADD2.F32 R17, -RZ, R17.H0_H0 ;  /* 0x20000011ff117230 */ /* 0x000fe20000004100 */
[----:B------:R-:W-:Y:S01]  /*d500*/  SHF.R.U64 R38, R62, 0x10, R63 ;  /* 0x000000103e267819 */ /* 0x000fe2000000123f */
[----:B------:R-:W-:Y:S01]  /*d510*/  HADD2.F32 R43, -RZ, R18.H0_H0 ;  /* 0x20000012ff2b7230 */ /* 0x000fe20000004100 */
[----:B------:R-:W-:-:S02]  /*d520*/  SHF.R.U64 R40, R64, 0x10, R65 ;  /* 0x0000001040287819 */ /* 0x000fc40000001241 */
[----:B------:R-:W-:Y:S01]  /*d530*/  SHF.R.U64 R41, R66, 0x10, R67 ;  /* 0x0000001042297819 */ /* 0x000fe20000001243 */
[----:B------:R-:W-:Y:S02]  /*d540*/  HADD2.F32 R38, -RZ, R38.H0_H0 ;  /* 0x20000026ff267230 */ /* 0x000fe40000004100 */
[----:B------:R-:W-:Y:S02]  /*d550*/  HADD2.F32 R40, -RZ, R40.H0_H0 ;  /* 0x20000028ff287230 */ /* 0x000fe40000004100 */
[----:B------:R-:W-:Y:S02]  /*d560*/  HADD2.F32 R41, -RZ, R41.H0_H0 ;  /* 0x20000029ff297230 */ /* 0x000fe40000004100 */
[--C-:B-1----:R-:W-:Y:S02]  /*d570*/  HADD2.F32 R22, -RZ, R11.reuse.H0_H0 ;  /* 0x2000000bff167230 */ /* 0x102fe40000004100 */
[----:B------:R-:W-:Y:S02]  /*d580*/  HADD2.F32 R21, -RZ, R11.H1_H1 ;  /* 0x3000000bff157230 */ /* 0x000fe40000004100 */
[----:B------:R-:W-:-:S02]  /*d590*/  HADD2.F32 R25, -RZ, R10.H0_H0 ;  /* 0x2000000aff197230 */ /* 0x000fc40000004100 */
[--C-:B--2---:R-:W-:Y:S02]  /*d5a0*/  HADD2.F32 R7, -RZ, R15.reuse.H0_H0 ;  /* 0x2000000fff077230 */ /* 0x104fe40000004100 */
[----:B------:R-:W-:Y:S02]  /*d5b0*/  HADD2.F32 R27, -RZ, R10.H1_H1 ;  /* 0x3000000aff1b7230 */ /* 0x000fe40000004100 */
[----:B------:R-:W-:Y:S01]  /*d5c0*/  HADD2.F32 R6, -RZ, R15.H1_H1 ;  /* 0x3000000fff067230 */ /* 0x000fe20000004100 */
[----:B------:R-:W-:Y:S01]  /*d5d0*/  FMUL.FTZ R36, R7, R0 ;  /* 0x0000000007247220 */ /* 0x000fe20000410000 */
[--C-:B------:R-:W-:Y:S02]  /*d5e0*/  HADD2.F32 R10, -RZ, R12.reuse.H0_H0 ;  /* 0x2000000cff0a7230 */ /* 0x100fe40000004100 */
[----:B------:R-:W-:Y:S01]  /*d5f0*/  HADD2.F32 R15, -RZ, R12.H1_H1 ;  /* 0x3000000cff0f7230 */ /* 0x000fe20000004100 */
[----:B------:R-:W-:Y:S01]  /*d600*/  FMUL.FTZ R33, R6, R19 ;  /* 0x0000001306217220 */ /* 0x000fe20000410000 */
[----:B------:R-:W-:-:S02]  /*d610*/  HADD2.F32 R24, -RZ, R9.H0_H0 ;  /* 0x20000009ff187230 */ /* 0x000fc40000004100 */
[----:B------:R-:W-:Y:S01]  /*d620*/  HADD2.F32 R23, -RZ, R9.H1_H1 ;  /* 0x30000009ff177230 */ /* 0x000fe20000004100 */
[----:B------:R-:W-:Y:S01]  /*d630*/  FMUL.FTZ R9, R22, R0 ;  /* 0x0000000016097220 */ /* 0x000fe20000410000 */
[----:B------:R-:W-:Y:S01]  /*d640*/  HADD2.F32 R12, -RZ, R82.H0_H0 ;  /* 0x20000052ff0c7230 */ /* 0x000fe20000004100 */
[----:B------:R-:W-:Y:S01]  /*d650*/  FMUL.FTZ R0, R21, R19 ;  /* 0x0000001315007220 */ /* 0x000fe20000410000 */
[--C-:B------:R-:W-:Y:S02]  /*d660*/  HADD2.F32 R26, -RZ, R8.reuse.H0_H0 ;  /* 0x20000008ff1a7230 */ /* 0x100fe40000004100 */
[----:B------:R-:W-:Y:S01]  /*d670*/  HADD2.F32 R28, -RZ, R8.H1_H1 ;  /* 0x30000008ff1c7230 */ /* 0x000fe20000004100 */
[----:B------:R-:W-:Y:S01]  /*d680*/  FFMA.FTZ R42, R7, R12, R9 ;  /* 0x0000000c072a7223 */ /* 0x000fe20000010009 */
[----:B------:R-:W-:Y:S01]  /*d690*/  HADD2.F32 R8, -RZ, R13.H0_H0 ;  /* 0x2000000dff087230 */ /* 0x000fe20000004100 */
[-C--:B------:R-:W-:Y:S01]  /*d6a0*/  FMUL.FTZ R7, R24, R5.reuse ;  /* 0x0000000518077220 */ /* 0x080fe20000410000 */
[----:B------:R-:W-:Y:S01]  /*d6b0*/  HADD2.F32 R9, -RZ, R82.H1_H1 ;  /* 0x30000052ff097230 */ /* 0x000fe20000004100 */
[----:B------:R-:W-:Y:S01]  /*d6c0*/  FFMA.FTZ R39, R6, R44, R0 ;  /* 0x0000002c06277223 */ /* 0x000fe20000010000 */
[----:B------:R-:W-:Y:S01]  /*d6d0*/  HADD2.F32 R0, -RZ, R83.H0_H0 ;  /* 0x20000053ff007230 */ /* 0x000fe20000004100 */
        /* <DEDUP_REMOVED lines=8> */
[C---:B------:R-:W-:Y:S01]  /*d760*/  FFMA.FTZ R30, R10.reuse, R8, R7 ;  /* 0x000000080a1e7223 */ /* 0x040fe20000010007 */
[----:B------:R-:W-:Y:S01]  /*d770*/  HADD2.F32 R7, -RZ, R31.H0_H0 ;  /* 0x2000001fff077230 */ /* 0x000fe20000004100 */
[----:B------:R-:W-:Y:S01]  /*d780*/  FMUL.FTZ R18, R10, R0 ;  /* 0x000000000a127220 */ /* 0x000fe20000410000 */
[----:B------:R-:W-:Y:S01]  /*d790*/  HADD2.F32 R0, -RZ, R85.H1_H1 ;  /* 0x30000055ff007230 */ /* 0x000fe20000004100 */
[----:B------:R-:W-:Y:S01]  /*d7a0*/  FFMA.FTZ R32, R13, R43, R6 ;  /* 0x0000002b0d207223 */ /* 0x000fe20000010006 */
[----:B------:R-:W-:Y:S01]  /*d7b0*/  HADD2.F32 R14, -RZ, R14.H1_H1 ;  /* 0x3000000eff0e7230 */ /* 0x000fe20000004100 */
[----:B------:R-:W-:-:S02]  /*d7c0*/  FMUL.FTZ R6, R25, R5 ;  /* 0x0000000519067220 */ /* 0x000fc40000410000 */
[C---:B------:R-:W-:Y:S02]  /*d7d0*/  FMUL.FTZ R16, R11.reuse, R5 ;  /* 0x000000050b107220 */ /* 0x040fe40000410000 */
[----:B------:R-:W-:Y:S02]  /*d7e0*/  FMUL.FTZ R5, R28, R7 ;  /* 0x000000071c057220 */ /* 0x000fe40000410000 */
[----:B------:R-:W-:Y:S01]  /*d7f0*/  FFMA.FTZ R31, R11, R0, R6 ;  /* 0x000000000b1f7223 */ /* 0x000fe20000010006 */
[----:B------:R-:W-:Y:S01]  /*d800*/  F2FP.PACK_AB R11, R39, R42 ;  /* 0x0000002a270b723e */ /* 0x000fe200000000ff */
[----:B------:R-:W-:Y:S02]  /*d810*/  FMUL.FTZ R20, R13, R17 ;  /* 0x000000110d147220 */ /* 0x000fe40000410000 */
[----:B------:R-:W-:Y:S02]  /*d820*/  FMUL.FTZ R6, R27, R38 ;  /* 0x000000261b067220 */ /* 0x000fe40000410000 */
[----:B------:R-:W-:-:S02]  /*d830*/  FFMA.FTZ R17, R15, R40, R5 ;  /* 0x000000280f117223 */ /* 0x000fc40000010005 */
[----:B------:R-:W-:Y:S02]  /*d840*/  FMUL.FTZ R7, R15, R7 ;  /* 0x000000070f077220 */ /* 0x000fe40000410000 */
[C---:B------:R-:W-:Y:S02]  /*d850*/  FMUL.FTZ R5, R14.reuse, R38 ;  /* 0x000000260e057220 */ /* 0x040fe40000410000 */
[----:B------:R-:W-:Y:S02]  /*d860*/  FFMA.FTZ R19, R14, R41, R6 ;  /* 0x000000290e137223 */ /* 0x000fe40000010006 */
        /* <DEDUP_REMOVED lines=12> */
[----:B------:R-:W-:-:S03]  /*d930*/  FFMA.FTZ R5, R27, R41, -R5 ;  /* 0x000000291b057223 */ /* 0x000fc60000010805 */
[----:B------:R-:W-:Y:S02]  /*d940*/  F2FP.PACK_AB R12, R7, R12 ;  /* 0x0000000c070c723e */ /* 0x000fe400000000ff */
[----:B------:R-:W-:-:S05]  /*d950*/  F2FP.PACK_AB R14, R5, R14 ;  /* 0x0000000e050e723e */ /* 0x000fca00000000ff */
[----:B------:R1:W-:Y:S04]  /*d960*/  STS.128 [R37+0x100], R12 ;  /* 0x0001000c25007388 */ /* 0x0003e80000000c00 */
[----:B------:R1:W-:Y:S02]  /*d970*/  STS.128 [R35+0x100], R8 ;  /* 0x0001000823007388 */ /* 0x0003e40000000c00 */
.L_x_607:
[----:B------:R-:W-:Y:S05]  /*d980*/  BSYNC B2 ;  /* 0x0000000000027941 */ /* 0x000fea0003800000 */
.L_x_585:
[----:B------:R-:W-:Y:S01]  /*d990*/  LEA.HI R191, R194, R228, RZ, 0x5 ;  /* 0x000000e4c2bf7211 */ /* 0x000fe200078f28ff */
[----:B------:R-:W-:Y:S01]  /*d9a0*/  BAR.SYNC.DEFER_BLOCKING 0x0 ;  /* 0x0000000000007b1d */ /* 0x000fe20000010000 */
[C---:B------:R-:W-:Y:S01]  /*d9b0*/  IMAD.SHL.U32 R0, R68.reuse, 0x40, RZ ;  /* 0x0000004044007824 */ /* 0x040fe200078e00ff */
[----:B------:R-:W-:Y:S01]  /*d9c0*/  LOP3.LUT P0, RZ, R68, 0x2, RZ, 0xc0, !PT ;  /* 0x0000000244ff7812 */ /* 0x000fe2000780c0ff */
[----:B------:R-:W-:Y:S01]  /*d9d0*/  IMAD.SHL.U32 R5, R70, 0x8, RZ ;  /* 0x0000000846057824 */ /* 0x000fe200078e00ff */
[----:B------:R-:W-:Y:S01]  /*d9e0*/  SHF.R.S32.HI R190, RZ, 0x5, R191 ;  /* 0x00000005ffbe7819 */ /* 0x000fe200000114bf */
[----:B------:R-:W-:Y:S01]  /*d9f0*/  IMAD.WIDE.U32 R6, R188, c[0x0][0x208], RZ ;  /* 0x00008200bc067a25 */ /* 0x000fe200078e00ff */
[----:B------:R-:W-:-:S02]  /*da00*/  LOP3.LUT R0, R0, 0x1c0, RZ, 0xc0, !PT ;  /* 0x000001c000007812 */ /* 0x000fc400078ec0ff */
[----:B------:R-:W-:Y:S01]  /*da10*/  LOP3.LUT P1, RZ, R121, 0x1, RZ, 0xc0, !PT ;  /* 0x0000000179ff7812 */ /* 0x000fe2000782c0ff */
[----:B------:R-:W-:Y:S01]  /*da20*/  IMAD R176, R190, 0x400, R3 ;  /* 0x00000400beb07824 */ /* 0x000fe200078e0203 */
[----:B------:R-:W-:Y:S01]  /*da30*/  LOP3.LUT R5, R0, 0x8, R5, 0xf8, !PT ;  /* 0x0000000800057812 */ /* 0x000fe200078ef805 */
[----:B------:R-:W-:Y:S01]  /*da40*/  IMAD.MOV.U32 R192, RZ, RZ, 0x6 ;  /* 0x00000006ffc07424 */ /* 0x000fe200078e00ff */
[----:B------:R-:W-:Y:S01]  /*da50*/  SHF.R.U32.HI R0, RZ, 0x3, R0 ;  /* 0x00000003ff007819 */ /* 0x000fe20000011600 */
[----:B------:R-:W-:Y:S01]  /*da60*/  IMAD R189, R188, -0x80, R206 ;  /* 0xffffff80bcbd7824 */ /* 0x000fe200078e02ce */
[C---:B------:R-:W-:Y:S01]  /*da70*/  LEA R184, R176.reuse, 0x100, 0x1 ;  /* 0x00000100b0b87811 */ /* 0x040fe200078e08ff */
[----:B------:R-:W-:Y:S01]  /*da80*/  IMAD.SHL.U32 R176, R176, 0x2, RZ ;  /* 0x00000002b0b07824 */ /* 0x000fe200078e00ff */
[----:B------:R-:W-:Y:S01]  /*da90*/  LOP3.LUT R0, R5, R0, RZ, 0x3c, !PT ;  /* 0x0000000005007212 */ /* 0x000fe200078e3cff */
[----:B------:R-:W-:Y:S01]  /*daa0*/  IMAD.SHL.U32 R227, R84, 0x2, RZ ;  /* 0x0000000254e37824 */ /* 0x000fe200078e00ff */
[----:B------:R-:W-:Y:S01]  /*dab0*/  LOP3.LUT P6, RZ, R121, 0x2, RZ, 0xc0, !PT ;  /* 0x0000000279ff7812 */ /* 0x000fe200078cc0ff */
[----:B------:R-:W-:-:S02]  /*dac0*/  IMAD R180, R4, 0x2, R184 ;  /* 0x0000000204b47824 */ /* 0x000fc400078e02b8 */
[C---:B------:R-:W-:Y:S02]  /*dad0*/  IMAD R184, R2.reuse, 0x2, R184 ;  /* 0x0000000202b87824 */ /* 0x040fe400078e02b8 */
[----:B------:R-:W-:Y:S01]  /*dae0*/  IMAD R196, R2, 0x2, R180 ;  /* 0x0000000202c47824 */ /* 0x000fe200078e02b4 */
[----:B------:R-:W-:Y:S01]  /*daf0*/  LDSM.16.M88.4 R136, [R176+0x100] ;  /* 0x00010000b088783b */ /* 0x000fe20000000200 */
[----:B------:R-:W-:-:S03]  /*db00*/  IMAD R0, R86, 0x200, R0 ;  /* 0x0000020056007824 */ /* 0x000fc600078e0200 */
        /* <DEDUP_REMOVED lines=8> */
[----:B------:R-:W-:Y:S02]  /*db90*/  IMAD R0, R87, c[0x0][0x208], RZ ;  /* 0x0000820057007a24 */ /* 0x000fe400078e02ff */
[----:B------:R-:W-:Y:S01]  /*dba0*/  IADD3 R226, R211, 0x800, RZ ;  /* 0x00000800d3e27810 */ /* 0x000fe20007ffe0ff */
[----:B------:R-:W-:Y:S01]  /*dbb0*/  LDSM.16.M88.4 R180, [R180+0x4000] ;  /* 0x00400000b4b4783b */ /* 0x000fe20000000200 */
[----:B------:R-:W-:Y:S01]  /*dbc0*/  IMAD R5, R188, c[0x0][0x20c], R0 ;  /* 0x00008300bc057a24 */ /* 0x000fe200078e0200 */
[----:B------:R-:W-:-:S02]  /*dbd0*/  LEA R0, P0, R6, R94, 0x7 ;  /* 0x0000005e06007211 */ /* 0x000fc400078038ff */
[----:B------:R-:W-:Y:S01]  /*dbe0*/  LDSM.16.M88.4 R184, [R184+0x4000] ;  /* 0x00400000b8b8783b */ /* 0x000fe20000000200 */
[----:B------:R-:W-:Y:S01]  /*dbf0*/  IMAD.IADD R5, R7, 0x1, R5 ;  /* 0x0000000107057824 */ /* 0x000fe200078e0205 */
[C---:B------:R-:W-:Y:S02]  /*dc00*/  IADD3 R225, R211.reuse, 0x1000, RZ ;  /* 0x00001000d3e17810 */ /* 0x040fe40007ffe0ff */
[----:B------:R-:W-:Y:S01]  /*dc10*/  LDSM.16.M88.4 R196, [R196+0x4000] ;  /* 0x00400000c4c4783b */ /* 0x000fe20000000200 */
[----:B------:R-:W-:Y:S02]  /*dc20*/  IADD3 R224, R211, 0x1800, RZ ;  /* 0x00001800d3e07810 */ /* 0x000fe40007ffe0ff */
[----:B------:R-:W-:Y:S01]  /*dc30*/  LEA.HI.X R7, R6, R93, R5, 0x7, P0 ;  /* 0x0000005d06077211 */ /* 0x000fe200000f3c05 */
[----:B------:R-:W-:Y:S01]  /*dc40*/  BAR.SYNC.DEFER_BLOCKING 0x0 ;  /* 0x0000000000007b1d */ /* 0x000fe20000010000 */
[----:B------:R-:W-:Y:S01]  /*dc50*/  IMAD.MOV.U32 R5, RZ, RZ, c[0x0][0x208] ;  /* 0x00008200ff057624 */ /* 0x000fe200078e00ff */
[----:B------:R-:W-:-:S02]  /*dc60*/  LEA R6, P0, R0, c[0x0][0x1f8], 0x1 ;  /* 0x00007e0000067a11 */ /* 0x000fc400078008ff */
[----:B------:R-:W-:Y:S02]  /*dc70*/  IADD3 R223, R211, 0x2000, RZ ;  /* 0x00002000d3df7810 */ /* 0x000fe40007ffe0ff */
[----:B------:R-:W-:Y:S01]  /*dc80*/  LEA.HI.X R7, R0, c[0x0][0x1fc], R7, 0x1, P0 ;  /* 0x00007f0000077a11 */ /* 0x000fe200000f0c07 */
[----:B------:R-:W-:Y:S01]  /*dc90*/  IMAD.IADD R0, R189, 0x1, -R70 ;  /* 0x00000001bd007824 */ /* 0x000fe200078e0a46 */
[C---:B------:R-:W-:Y:S02]  /*dca0*/  IADD3 R222, R211.reuse, 0x2800, RZ ;  /* 0x00002800d3de7810 */ /* 0x040fe40007ffe0ff */
[----:B------:R-:W-:Y:S02]  /*dcb0*/  IADD3 R221, R211, 0x3000, RZ ;  /* 0x00003000d3dd7810 */ /* 0x000fe40007ffe0ff */
[C---:B------:R-:W-:Y:S02]  /*dcc0*/  ISETP.LT.OR P4, PT, R0.reuse, 0x1, P1 ;  /* 0x000000010000780c */ /* 0x040fe40000f81670 */
        /* <DEDUP_REMOVED lines=11> */
[----:B------:R-:W-:Y:S01]  /*dd80*/  IADD3 R212, R211, 0x7800, RZ ;  /* 0x00007800d3d47810 */ /* 0x000fe20007ffe0ff */
[----:B------:R-:W2:Y:S04]  /*dd90*/  LDSM.16.M88.4 R16, [R204+0x8900] ;  /* 0x00890000cc10783b */ /* 0x000ea80000000200 */
[----:B-1----:R-:W1:Y:S04]  /*dda0*/  LDSM.16.M88.4 R12, [R204+0x9100] ;  /* 0x00910000cc0c783b */ /* 0x002e680000000200 */
[----:B------:R-:W3:Y:S04]  /*ddb0*/  LDSM.16.M88.4 R24, [R204+0x9900] ;  /* 0x00990000cc18783b */ /* 0x000ee80000000200 */
[----:B----4-:R-:W4:Y:S04]  /*ddc0*/  LDSM.16.M88.4 R8, [R204+0x8100] ;  /* 0x00810000cc08783b */ /* 0x010f280000000200 */
[----:B------:R-:W1:Y:S04]  /*ddd0*/  LDSM.16.M88.4 R32, [R211+0x1800] ;  /* 0x00180000d320783b */ /* 0x000e680000000200 */
[----:B------:R-:W3:Y:S04]  /*dde0*/  LDSM.16.M88.4 R52, [R204+0xa100] ;  /* 0x00a10000cc34783b */ /* 0x000ee80000000200 */
[----:B------:R-:W3:Y:S04]  /*ddf0*/  LDSM.16.M88.4 R40, [R211+0x1000] ;  /* 0x00100000d328783b */ /* 0x000ee80000000200 */
[----:B------:R-:W3:Y:S04]  /*de00*/  LDSM.16.M88.4 R64, [R211+0x2000] ;  /* 0x00200000d340783b */ /* 0x000ee80000000200 */
[----:B------:R-:W3:Y:S04]  /*de10*/  LDSM.16.M88.4 R44, [R211+0x800] ;  /* 0x00080000d32c783b */ /* 0x000ee80000000200 */
[----:B------:R-:W4:Y:S01]  /*de20*/  LDSM.16.M88.4 R48, [R211] ;  /* 0x00000000d330783b */ /* 0x000f220000000200 */
[C---:B--2---:R-:W-:Y:S03]  /*de30*/  HMMA.16816.F32 R36, R136.reuse, R16, RZ ;  /* 0x000000108824723c */ /* 0x044fe600000018ff */
[----:B------:R-:W2:Y:S05]  /*de40*/  LDSM.16.M88.4 R72, [R204+0xa900] ;  /* 0x00a90000cc48783b */ /* 0x000eaa0000000200 */
[C---:B------:R-:W-:Y:S08]  /*de50*/  HMMA.16816.F32 R28, R136.reuse, R18, RZ ;  /* 0x00000012881c723c */ /* 0x040ff000000018ff */
[C---:B-1----:R-:W-:Y:S08]  /*de60*/  HMMA.16816.F32 R20, R136.reuse, R12, RZ ;  /* 0x0000000c8814723c */ /* 0x042ff000000018ff */
[C---:B------:R-:W-:Y:S08]  /*de70*/  HMMA.16816.F32 R16, R136.reuse, R14, RZ ;  /* 0x0000000e8810723c */ /* 0x040ff000000018ff */
[C---:B---3--:R-:W-:Y:S08]  /*de80*/  HMMA.16816.F32 R12, R136.reuse, R24, RZ ;  /* 0x00000018880c723c */ /* 0x048ff000000018ff */
[C---:B----4-:R-:W-:Y:S08]  /*de90*/  HMMA.16816.F32 R60, R136.reuse, R8, RZ ;  /* 0x00000008883c723c */ /* 0x050ff000000018ff */
[C---:B------:R-:W-:Y:S08]  /*dea0*/  HMMA.16816.F32 R56, R136.reuse, R10, RZ ;  /* 0x0000000a8838723c */ /* 0x040ff000000018ff */
[----:B------:R-:W-:Y:S08]  /*deb0*/  HMMA.16816.F32 R8, R136, R26, RZ ;  /* 0x0000001a8808723c */ /* 0x000ff000000018ff */
[----:B------:R-:W-:Y:S07]  /*dec0*/  HMMA.16816.F32 R76, R140, R32, R12 ;  /* 0x000000208c4c723c */ /* 0x000fee000000180c */
[C---:B------:R-:W-:Y:S01]  /*ded0*/  IMAD.SHL.U32 R32, R5.reuse, 0x40, RZ ;  /* 0x0000004005207824 */ /* 0x040fe200078e00ff */
[C---:B------:R-:W-:Y:S08]  /*dee0*/  HMMA.16816.F32 R12, R136.reuse, R54, RZ ;  /* 0x00000036880c723c */ /* 0x040ff000000018ff */
[----:B------:R-:W-:Y:S08]  /*def0*/  HMMA.16816.F32 R24, R136, R52, RZ ;  /* 0x000000348818723c */ /* 0x000ff000000018ff */
[C---:B------:R-:W-:Y:S07]  /*df00*/  HMMA.16816.F32 R100, R140.reuse, R42, R16 ;  /* 0x0000002a8c64723c */ /* 0x040fee0000001810 */
[----:B------:R-:W-:Y:S01]  /*df10*/  SHF.L.U64.HI R19, R5, R192, c[0x0][0x20c] ;  /* 0x0000830005137619 */ /* 0x000fe200000102c0 */
[C---:B------:R-:W-:Y:S07]  /*df20*/  HMMA.16816.F32 R96, R140.reuse, R34, R8 ;  /* 0x000000228c60723c */ /* 0x040fee0000001808 */
[----:B------:R-:W-:Y:S01]  /*df30*/  IADD3 R10, P0, R32, R6, RZ ;  /* 0x00000006200a7210 */ /* 0x000fe20007f1e0ff */
[----:B------:R-:W-:Y:S03]  /*df40*/  HMMA.16816.F32 R92, R140, R66, R12 ;  /* 0x000000428c5c723c */ /* 0x000fe6000000180c */
[----:B------:R-:W-:Y:S01]  /*df50*/  IADD3 R8, P1, R10, R32, RZ ;  /* 0x000000200a087210 */ /* 0x000fe20007f3e0ff */
[----:B------:R-:W-:Y:S01]  /*df60*/  IMAD.X R11, R19, 0x1, R7, P0 ;  /* 0x00000001130b7824 */ /* 0x000fe200000e0607 */
[----:B------:R-:W-:-:S02]  /*df70*/  IADD3 R5, P0, R32, 0x80, RZ ;  /* 0x0000008020057810 */ /* 0x000fc40007f1e0ff */
[----:B------:R-:W-:Y:S01]  /*df80*/  IADD3 R12, P3, P2, R32, 0x80, R6 ;  /* 0x00000080200c7810 */ /* 0x000fe20007a7e006 */
[C---:B------:R-:W-:Y:S01]  /*df90*/  HMMA.16816.F32 R104, R140.reuse, R46, R28 ;  /* 0x0000002e8c68723c */ /* 0x040fe2000000181c */
[----:B------:R-:W-:Y:S01]  /*dfa0*/  LDSM.16.M88.4 R28, [R204+0xb900] ;  /* 0x00b90000cc1c783b */ /* 0x000fe20000000200 */
[----:B------:R-:W-:Y:S01]  /*dfb0*/  IMAD.X R9, R11, 0x1, R19, P1 ;  /* 0x000000010b097824 */ /* 0x000fe200008e0613 */
[----:B------:R-:W-:Y:S01]  /*dfc0*/  IADD3.X R13, R19, RZ, R7, P3, P2 ;  /* 0x000000ff130d7210 */ /* 0x000fe20001fe4407 */
[----:B------:R-:W-:Y:S01]  /*dfd0*/  IMAD.X R18, RZ, RZ, R19, P0 ;  /* 0x000000ffff127224 */ /* 0x000fe200000e0613 */
[----:B------:R-:W-:Y:S02]  /*dfe0*/  LOP3.LUT P3, RZ, R121, 0x1, RZ, 0xc0, !PT ;  /* 0x0000000179ff7812 */ /* 0x000fe4000786c0ff */
[C---:B------:R-:W-:Y:S01]  /*dff0*/  ISETP.LT.OR P2, PT, R0.reuse, 0x1, P6 ;  /* 0x000000010000780c */ /* 0x040fe20003741670 */
[----:B------:R-:W-:Y:S01]  /*e000*/  HMMA.16816.F32 R116, R140, R48, R60 ;  /* 0x000000308c74723c */ /* 0x000fe2000000183c */
[----:B------:R-:W-:Y:S01]  /*e010*/  ISETP.LT.OR P1, PT, R0, 0x21, P3 ;  /* 0x000000210000780c */ /* 0x000fe20001f21670 */
[----:B------:R-:W-:Y:S01]  /*e020*/  STL [R1+0x10], R18 ;  /* 0x0000101201007387 */ /* 0x000fe20000100800 */
[----:B------:R-:W-:-:S05]  /*e030*/  IADD3 R16, P0, R5, R10, RZ ;  /* 0x0000000a05107210 */ /* 0x000fca0007f1e0ff */
[----:B------:R-:W-:Y:S01]  /*e040*/  IMAD.X R17, R18, 0x1, R11, P0 ;  /* 0x0000000112117824 */ /* 0x000fe200000e060b */
[----:B------:R-:W-:Y:S01]  /*e050*/  IADD3 R14, P0, R8, R32, RZ ;  /* 0x00000020080e7210 */ /* 0x000fe20007f1e0ff */
[----:B------:R-:W-:Y:S01]  /*e060*/  HMMA.16816.F32 R108, R140, R50, R56 ;  /* 0x000000328c6c723c */ /* 0x000fe20000001838 */
[----:B------:R-:W-:Y:S03]  /*e070*/  LDSM.16.M88.4 R48, [R211+0x3800] ;  /* 0x00380000d330783b */ /* 0x000fe60000000200 */
[----:B------:R-:W-:-:S04]  /*e080*/  IMAD.X R15, R9, 0x1, R19, P0 ;  /* 0x00000001090f7824 */ /* 0x000fc800000e0613 */
[C---:B------:R-:W-:Y:S01]  /*e090*/  HMMA.16816.F32 R112, R140.reuse, R44, R36 ;  /* 0x0000002c8c70723c */ /* 0x040fe20000001824 */
[----:B------:R-:W-:Y:S07]  /*e0a0*/  LDSM.16.M88.4 R44, [R211+0x3000] ;  /* 0x00300000d32c783b */ /* 0x000fee0000000200 */
[C---:B------:R-:W-:Y:S01]  /*e0b0*/  HMMA.16816.F32 R80, R140.reuse, R40, R20 ;  /* 0x000000288c50723c */ /* 0x040fe20000001814 */
[----:B------:R-:W1:Y:S07]  /*e0c0*/  LDSM.16.M88.4 R40, [R211+0x2800] ;  /* 0x00280000d328783b */ /* 0x000e6e0000000200 */
[----:B------:R-:W-:Y:S01]  /*e0d0*/  HMMA.16816.F32 R88, R140, R64, R24 ;  /* 0x000000408c58723c */ /* 0x000fe20000001818 */
[----:B------:R-:W3:Y:S04]  /*e0e0*/  LDSM.16.M88.4 R24, [R204+0xb100] ;  /* 0x00b10000cc18783b */ /* 0x000ee80000000200 */
[----:B------:R-:W-:Y:S01]  /*e0f0*/  @!PT LDS RZ, [RZ] ;  /* 0x00000000fffff984 */ /* 0x000fe20000000800 */
[----:B------:R-:W-:Y:S01]  /*e100*/  @!PT LDS RZ, [RZ] ;  /* 0x00000000fffff984 */ /* 0x000fe20000000800 */
[----:B------:R-:W-:Y:S01]  /*e110*/  @!PT LDS RZ, [RZ] ;  /* 0x00000000fffff984 */ /* 0x000fe20000000800 */
[----:B------:R4:W-:Y:S01]  /*e120*/  LDGSTS.E.BYPASS.LTC128B.128 [R227+0x100], [R6.64], !P4 ;  /* 0x0010000006e37fae */ /* 0x0009e2000e101d48 */
[----:B------:R-:W-:-:S02]  /*e130*/  ISETP.LT.OR P4, PT, R0, 0x41, P3 ;  /* 0x000000410000780c */ /* 0x000fc40001f81670 */
[----:B------:R-:W-:Y:S01]  /*e140*/  LOP3.LUT P3, RZ, R68, 0x4, RZ, 0xc0, !PT ;  /* 0x0000000444ff7812 */ /* 0x000fe2000786c0ff */
[----:B------:R4:W-:Y:S01]  /*e150*/  LDGSTS.E.BYPASS.LTC128B.128 [R227+0x4100], [R6.64+0x80], !P2 ;  /* 0x0410008006e37fae */ /* 0x0009e2000d101d48 */
[C---:B------:R-:W-:Y:S01]  /*e160*/  ISETP.LT.OR P2, PT, R0.reuse, 0x41, P6 ;  /* 0x000000410000780c */ /* 0x040fe20003741670 */
[C---:B--2---:R-:W-:Y:S02]  /*e170*/  HMMA.16816.F32 R20, R136.reuse, R72, RZ ;  /* 0x000000488814723c */ /* 0x044fe400000018ff */
[----:B------:R2:W-:Y:S04]  /*e180*/  LDGSTS.E.BYPASS.LTC128B.128 [R227+0x1100], [R10.64], !P1 ;  /* 0x011000000ae37fae */ /* 0x0005e8000c901d48 */
[----:B------:R2:W-:Y:S01]  /*e190*/  LDGSTS.E.BYPASS.LTC128B.128 [R227+0x5100], [R12.64], !P5 ;  /* 0x051000000ce37fae */ /* 0x0005e2000e901d48 */
[----:B------:R-:W-:Y:S01]  /*e1a0*/  LOP3.LUT P5, RZ, R121, 0x1, RZ, 0xc0, !PT ;  /* 0x0000000179ff7812 */ /* 0x000fe200078ac0ff */
[----:B------:R-:W-:Y:S02]  /*e1b0*/  HMMA.16816.F32 R32, R136, R74, RZ ;  /* 0x0000004a8820723c */ /* 0x000fe400000018ff */
[----:B------:R2:W-:Y:S01]  /*e1c0*/  LDGSTS.E.BYPASS.LTC128B.128 [R227+0x2100], [R8.64], !P4 ;  /* 0x0210000008e37fae */ /* 0x0005e2000e101d48 */
[----:B------:R-:W-:-:S03]  /*e1d0*/  ISETP.LT.OR P1, PT, R0, 0x61, P5 ;  /* 0x000000610000780c */ /* 0x000fc60002f21670 */
[----:B------:R2:W-:Y:S10]  /*e1e0*/  LDGSTS.E.BYPASS.LTC128B.128 [R227+0x6100], [R16.64], !P2 ;  /* 0x0610000010e37fae */ /* 0x0005f4000d101d48 */
[----:B------:R2:W-:Y:S01]  /*e1f0*/  LDGSTS.E.BYPASS.LTC128B.128 [R227+0x3100], [R14.64], !P1 ;  /* 0x031000000ee37fae */ /* 0x0005e2000c901d48 */
[----:B----4-:R-:W-:Y:S01]  /*e200*/  IADD3 R6, P0, R5, R8, RZ ;  /* 0x0000000805067210 */ /* 0x010fe20007f1e0ff */
[----:B-1----:R-:W-:Y:S04]  /*e210*/  HMMA.16816.F32 R84, R140, R40, R20 ;  /* 0x000000288c54723c */ /* 0x002fe80000001814 */
[----:B------:R-:W-:Y:S01]  /*e220*/  IMAD.X R7, R18, 0x1, R9, P0 ;  /* 0x0000000112077824 */ /* 0x000fe200000e0609 */
[----:B------:R-:W-:Y:S01]  /*e230*/  ISETP.LT.OR P0, PT, R0, 0x61, P6 ;  /* 0x000000610000780c */ /* 0x000fe20003701670 */
[----:B------:R-:W-:-:S02]  /*e240*/  IMAD.MOV.U32 R0, RZ, RZ, 0x40 ;  /* 0x00000040ff007424 */ /* 0x000fc400078e00ff */
[----:B---3--:R-:W-:Y:S03]  /*e250*/  HMMA.16816.F32 R36, R136, R24, RZ ;  /* 0x000000188824723c */ /* 0x008fe600000018ff */
[----:B------:R-:W-:-:S05]  /*e260*/  SEL R0, R0, 0xffffffc0, !P3 ;  /* 0xffffffc000007807 */ /* 0x000fca0005800000 */
[----:B------:R-:W-:Y:S01]  /*e270*/  IMAD.IADD R210, R204, 0x1, R0 ;  /* 0x00000001ccd27824 */ /* 0x000fe200078e0200 */
[C---:B--2---:R-:W-:Y:S01]  /*e280*/  HMMA.16816.F32 R8, R136.reuse, R30, RZ ;  /* 0x0000001e8808723c */ /* 0x044fe200000018ff */
[----:B------:R1:W-:Y:S01]  /*e290*/  LDGSTS.E.BYPASS.LTC128B.128 [R227+0x7100], [R6.64], !P0 ;  /* 0x0710000006e37fae */ /* 0x0003e2000c101d48 */
[----:B------:R-:W-:Y:S01]  /*e2a0*/  IMAD.IADD R207, R0, 0x1, R211 ;  /* 0x0000000100cf7824 */ /* 0x000fe200078e02d3 */
[----:B------:R-:W-:Y:S02]  /*e2b0*/  ISETP.GE.AND P0, PT, R208, 0x2, PT ;  /* 0x00000002d000780c */ /* 0x000fe40003f06270 */
[----:B------:R-:W-:Y:S03]  /*e2c0*/  LDSM.16.M88.4 R16, [R210+0x9900] ;  /* 0x00990000d210783b */ /* 0x000fe60000000200 */
[C---:B------:R-:W-:Y:S01]  /*e2d0*/  HMMA.16816.F32 R12, R136.reuse, R28, RZ ;  /* 0x0000001c880c723c */ /* 0x040fe200000018ff */
[----:B------:R-:W2:Y:S04]  /*e2e0*/  LDSM.16.M88.4 R28, [R210+0x8900] ;  /* 0x00890000d21c783b */ /* 0x000ea80000000200 */
[----:B------:R-:W0:Y:S03]  /*e2f0*/  LDGDEPBAR ;  /* 0x00000000000079af */ /* 0x000e260000000000 */
[----:B------:R-:W-:Y:S01]  /*e300*/  HMMA.16816.F32 R20, R136, R26, RZ ;  /* 0x0000001a8814723c */ /* 0x000fe200000018ff */
[----:B------:R-:W3:Y:S07]  /*e310*/  LDSM.16.M88.4 R24, [R210+0x8100] ;  /* 0x00810000d218783b */ /* 0x000eee0000000200 */
[C---:B------:R-:W-:Y:S01]  /*e320*/  HMMA.16816.F32 R72, R140.reuse, R42, R32 ;  /* 0x0000002a8c48723c */ /* 0x040fe20000001820 */
[----:B------:R-:W4:Y:S07]  /*e330*/  LDSM.16.M88.4 R32, [R210+0x9100] ;  /* 0x00910000d220783b */ /* 0x000f2e0000000200 */
[C---:B------:R-:W-:Y:S01]  /*e340*/  HMMA.16816.F32 R60, R140.reuse, R48, R12 ;  /* 0x000000308c3c723c */ /* 0x040fe2000000180c */
[----:B------:R-:W-:Y:S07]  /*e350*/  LDSM.16.M88.4 R12, [R210+0xa900] ;  /* 0x00a90000d20c783b */ /* 0x000fee0000000200 */
[C---:B------:R-:W-:Y:S01]  /*e360*/  HMMA.16816.F32 R48, R140.reuse, R50, R8 ;  /* 0x000000328c30723c */ /* 0x040fe20000001808 */
[----:B------:R-:W1:Y:S07]  /*e370*/  LDSM.16.M88.4 R8, [R210+0xa100] ;  /* 0x00a10000d208783b */ /* 0x000e6e0000000200 */
[----:B------:R-:W-:Y:S08]  /*e380*/  HMMA.16816.F32 R68, R140, R44, R36 ;  /* 0x0000002c8c44723c */ /* 0x000ff00000001824 */
[C---:B--2---:R-:W-:Y:S08]  /*e390*/  HMMA.16816.F32 R52, R168.reuse, R28, R112 ;  /* 0x0000001ca834723c */ /* 0x044ff00000001870 */
[----:B------:R-:W-:Y:S01]  /*e3a0*/  HMMA.16816.F32 R40, R168, R30, R104 ;  /* 0x0000001ea828723c */ /* 0x000fe20000001868 */
[----:B------:R-:W2:Y:S07]  /*e3b0*/  LDSM.16.M88.4 R28, [R210+0xb900] ;  /* 0x00b90000d21c783b */ /* 0x000eae0000000200 */
[----:B------:R-:W-:Y:S01]  /*e3c0*/  HMMA.16816.F32 R64, R140, R46, R20 ;  /* 0x0000002e8c40723c */ /* 0x000fe20000001814 */
[----:B------:R-:W2:Y:S07]  /*e3d0*/  LDSM.16.M88.4 R20, [R210+0xb100] ;  /* 0x00b10000d214783b */ /* 0x000eae0000000200 */
[C---:B---3--:R-:W-:Y:S08]  /*e3e0*/  HMMA.16816.F32 R56, R168.reuse, R24, R116 ;  /* 0x00000018a838723c */ /* 0x048ff00000001874 */
[C---:B------:R-:W-:Y:S01]  /*e3f0*/  HMMA.16816.F32 R44, R168.reuse, R26, R108 ;  /* 0x0000001aa82c723c */ /* 0x040fe2000000186c */
[----:B------:R-:W3:Y:S07]  /*e400*/  LDSM.16.M88.4 R24, [R207] ;  /* 0x00000000cf18783b */ /* 0x000eee0000000200 */
[C---:B----4-:R-:W-:Y:S08]  /*e410*/  HMMA.16816.F32 R36, R168.reuse, R32, R80 ;  /* 0x00000020a824723c */ /* 0x050ff00000001850 */
[C---:B------:R-:W-:Y:S08]  /*e420*/  HMMA.16816.F32 R32, R168.reuse, R34, R100 ;  /* 0x00000022a820723c */ /* 0x040ff00000001864 */
[C---:B-1----:R-:W-:Y:S08]  /*e430*/  HMMA.16816.F32 R88, R168.reuse, R8, R88 ;  /* 0x00000008a858723c */ /* 0x042ff00000001858 */
[C---:B------:R-:W-:Y:S01]  /*e440*/  HMMA.16816.F32 R108, R168.reuse, R10, R92 ;  /* 0x0000000aa86c723c */ /* 0x040fe2000000185c */
[----:B------:R-:W1:Y:S07]  /*e450*/  LDSM.16.M88.4 R8, [R207+0x800] ;  /* 0x00080000cf08783b */ /* 0x000e6e0000000200 */
[C---:B------:R-:W-:Y:S08]  /*e460*/  HMMA.16816.F32 R100, R168.reuse, R12, R84 ;  /* 0x0000000ca864723c */ /* 0x040ff00000001854 */
[C---:B--2---:R-:W-:Y:S08]  /*e470*/  HMMA.16816.F32 R92, R168.reuse, R28, R60 ;  /* 0x0000001ca85c723c */ /* 0x044ff0000000183c */
[C---:B------:R-:W-:Y:S01]  /*e480*/  HMMA.16816.F32 R84, R168.reuse, R30, R48 ;  /* 0x0000001ea854723c */ /* 0x040fe20000001830 */
[----:B------:R-:W2:Y:S07]  /*e490*/  LDSM.16.M88.4 R28, [R207+0x2000] ;  /* 0x00200000cf1c783b */ /* 0x000eae0000000200 */
[C---:B------:R-:W-:Y:S08]  /*e4a0*/  HMMA.16816.F32 R76, R168.reuse, R16, R76 ;  /* 0x00000010a84c723c */ /* 0x040ff0000000184c */
[C---:B------:R-:W-:Y:S01]  /*e4b0*/  HMMA.16816.F32 R80, R168.reuse, R18, R96 ;  /* 0x00000012a850723c */ /* 0x040fe20000001860 */
[----:B------:R-:W4:Y:S07]  /*e4c0*/  LDSM.16.M88.4 R16, [R207+0x1000] ;  /* 0x00100000cf10783b */ /* 0x000f2e0000000200 */
[C---:B------:R-:W-:Y:S01]  /*e4d0*/  HMMA.16816.F32 R104, R168.reuse, R14, R72 ;  /* 0x0000000ea868723c */ /* 0x040fe20000001848 */
[----:B------:R-:W-:Y:S07]  /*e4e0*/  LDSM.16.M88.4 R12, [R207+0x3000] ;  /* 0x00300000cf0c783b */ /* 0x000fee0000000200 */
[C---:B------:R-:W-:Y:S08]  /*e4f0*/  HMMA.16816.F32 R112, R168.reuse, R20, R68 ;  /* 0x00000014a870723c */ /* 0x040ff00000001844 */
        /* <DEDUP_REMOVED lines=13> */
[----:B------:R-:W4:Y:S04]  /*e5d0*/  LDSM.16.M88.4 R32, [R204+0xc900] ;  /* 0x00c90000cc20783b */ /* 0x000f280000000200 */
[----:B------:R-:W-:Y:S03]  /*e5e0*/  LDSM.16.M88.4 R16, [R204+0xe100] ;  /* 0x00e10000cc10783b */ /* 0x000fe60000000200 */
[C---:B------:R-:W-:Y:S08]  /*e5f0*/  HMMA.16816.F32 R48, R172.reuse, R22, R80 ;  /* 0x00000016ac30723c */ /* 0x040ff00000001850 */
[C---:B---3--:R-:W-:Y:S08]  /*e600*/  HMMA.16816.F32 R80, R172.reuse, R24, R100 ;  /* 0x00000018ac50723c */ /* 0x048ff00000001864 */
[C---:B------:R-:W-:Y:S01]  /*e610*/  HMMA.16816.F32 R100, R172.reuse, R26, R104 ;  /* 0x0000001aac64723c */ /* 0x040fe20000001868 */
[----:B------:R-:W3:Y:S07]  /*e620*/  LDSM.16.M88.4 R24, [R204+0xd900] ;  /* 0x00d90000cc18783b */ /* 0x000eee0000000200 */
[C---:B------:R-:W-:Y:S01]  /*e630*/  HMMA.16816.F32 R36, R172.reuse, R20, R76 ;  /* 0x00000014ac24723c */ /* 0x040fe2000000184c */
[----:B------:R-:W3:Y:S04]  /*e640*/  LDSM.16.M88.4 R20, [R204+0xc100] ;  /* 0x00c10000cc14783b */ /* 0x000ee80000000200 */
[----:B------:R-:W-:Y:S03]  /*e650*/  LDSM.16.M88.4 R76, [R211+0x5800] ;  /* 0x00580000d34c783b */ /* 0x000fe60000000200 */
[C---:B------:R-:W-:Y:S08]  /*e660*/  HMMA.16816.F32 R132, R172.reuse, R14, R96 ;  /* 0x0000000eac84723c */ /* 0x040ff00000001860 */
[C---:B-1----:R-:W-:Y:S08]  /*e670*/  HMMA.16816.F32 R128, R172.reuse, R8, R92 ;  /* 0x00000008ac80723c */ /* 0x042ff0000000185c */
[----:B------:R-:W-:Y:S01]  /*e680*/  HMMA.16816.F32 R124, R172, R10, R84 ;  /* 0x0000000aac7c723c */ /* 0x000fe20000001854 */
[----:B------:R-:W1:Y:S04]  /*e690*/  LDSM.16.M88.4 R8, [R204+0xf100] ;  /* 0x00f10000cc08783b */ /* 0x000e680000000200 */
[----:B------:R-:W-:Y:S03]  /*e6a0*/  LDSM.16.M88.4 R84, [R211+0x5000] ;  /* 0x00500000d354783b */ /* 0x000fe60000000200 */
[C---:B--2---:R-:W-:Y:S01]  /*e6b0*/  HMMA.16816.F32 R104, R176.reuse, R28, R40 ;  /* 0x0000001cb068723c */ /* 0x044fe20000001828 */
[----:B------:R-:W-:Y:S07]  /*e6c0*/  LDSM.16.M88.4 R40, [R211+0x4800] ;  /* 0x00480000d328783b */ /* 0x000fee0000000200 */
[----:B------:R-:W-:Y:S01]  /*e6d0*/  HMMA.16816.F32 R96, R176, R30, R52 ;  /* 0x0000001eb060723c */ /* 0x000fe20000001834 */
[----:B------:R-:W2:Y:S04]  /*e6e0*/  LDSM.16.M88.4 R28, [R204+0xf900] ;  /* 0x00f90000cc1c783b */ /* 0x000ea80000000200 */
[----:B------:R-:W-:Y:S03]  /*e6f0*/  LDSM.16.M88.4 R52, [R211+0x7000] ;  /* 0x00700000d334783b */ /* 0x000fe60000000200 */
[----:B------:R-:W-:Y:S01]  /*e700*/  HMMA.16816.F32 R144, R172, R12, R112 ;  /* 0x0000000cac90723c */ /* 0x000fe20000001870 */
[----:B------:R-:W1:Y:S07]  /*e710*/  LDSM.16.M88.4 R12, [R204+0xe900] ;  /* 0x00e90000cc0c783b */ /* 0x000e6e0000000200 */
[C---:B----4-:R-:W-:Y:S01]  /*e720*/  HMMA.16816.F32 R112, R176.reuse, R32, R64 ;  /* 0x00000020b070723c */ /* 0x050fe20000001840 */
[----:B------:R-:W-:Y:S07]  /*e730*/  LDSM.16.M88.4 R64, [R211+0x6000] ;  /* 0x00600000d340783b */ /* 0x000fee0000000200 */
[C---:B------:R-:W-:Y:S01]  /*e740*/  HMMA.16816.F32 R108, R176.reuse, R34, R60 ;  /* 0x00000022b06c723c */ /* 0x040fe2000000183c */
[----:B------:R-:W4:Y:S07]  /*e750*/  LDSM.16.M88.4 R32, [R211+0x4000] ;  /* 0x00400000d320783b */ /* 0x000f2e0000000200 */
[C---:B---3--:R-:W-:Y:S01]  /*e760*/  HMMA.16816.F32 R88, R176.reuse, R26, R48 ;  /* 0x0000001ab058723c */ /* 0x048fe20000001830 */
[----:B------:R-:W3:Y:S07]  /*e770*/  LDSM.16.M88.4 R48, [R211+0x7800] ;  /* 0x00780000d330783b */ /* 0x000eee0000000200 */
[C---:B------:R-:W-:Y:S08]  /*e780*/  HMMA.16816.F32 R120, R176.reuse, R20, R72 ;  /* 0x00000014b078723c */ /* 0x040ff00000001848 */
[C---:B------:R-:W-:Y:S08]  /*e790*/  HMMA.16816.F32 R116, R176.reuse, R22, R68 ;  /* 0x00000016b074723c */ /* 0x040ff00000001844 */
[C---:B------:R-:W-:Y:S01]  /*e7a0*/  HMMA.16816.F32 R72, R176.reuse, R16, R56 ;  /* 0x00000010b048723c */ /* 0x040fe20000001838 */
[----:B------:R-:W3:Y:S07]  /*e7b0*/  LDSM.16.M88.4 R56, [R211+0x6800] ;  /* 0x00680000d338783b */ /* 0x000eee0000000200 */
[C---:B------:R-:W-:Y:S08]  /*e7c0*/  HMMA.16816.F32 R68, R176.reuse, R18, R44 ;  /* 0x00000012b044723c */ /* 0x040ff0000000182c */
[C---:B-1----:R-:W-:Y:S08]  /*e7d0*/  HMMA.16816.F32 R20, R176.reuse, R8, R144 ;  /* 0x00000008b014723c */ /* 0x042ff00000001890 */
[C---:B------:R-:W-:Y:S08]  /*e7e0*/  HMMA.16816.F32 R16, R176.reuse, R10, R132 ;  /* 0x0000000ab010723c */ /* 0x040ff00000001884 */
[C---:B--2---:R-:W-:Y:S08]  /*e7f0*/  HMMA.16816.F32 R8, R176.reuse, R30, R124 ;  /* 0x0000001eb008723c */ /* 0x044ff0000000187c */
[C---:B------:R-:W-:Y:S01]  /*e800*/  HMMA.16816.F32 R60, R176.reuse, R12, R80 ;  /* 0x0000000cb03c723c */ /* 0x040fe20000001850 */
[----:B------:R-:W1:Y:S07]  /*e810*/  LDSM.16.M88.4 R80, [R210+0xc100] ;  /* 0x00c10000d250783b */ /* 0x000e6e0000000200 */
[C---:B------:R-:W-:Y:S01]  /*e820*/  HMMA.16816.F32 R44, R176.reuse, R14, R100 ;  /* 0x0000000eb02c723c */ /* 0x040fe20000001864 */
[----:B------:R-:W-:Y:S07]  /*e830*/  LDSM.16.M88.4 R100, [R207+0x4800] ;  /* 0x00480000cf64783b */ /* 0x000fee0000000200 */
[C---:B------:R-:W-:Y:S08]  /*e840*/  HMMA.16816.F32 R12, R176.reuse, R28, R128 ;  /* 0x0000001cb00c723c */ /* 0x040ff00000001880 */
[----:B------:R-:W-:Y:S08]  /*e850*/  HMMA.16816.F32 R92, R176, R24, R36 ;  /* 0x00000018b05c723c */ /* 0x000ff00000001824 */
[C---:B----4-:R-:W-:Y:S08]  /*e860*/  HMMA.16816.F32 R24, R180.reuse, R32, R120 ;  /* 0x00000020b418723c */ /* 0x050ff00000001878 */
[C---:B------:R-:W-:Y:S01]  /*e870*/  HMMA.16816.F32 R36, R180.reuse, R34, R116 ;  /* 0x00000022b424723c */ /* 0x040fe20000001874 */
[----:B------:R-:W-:Y:S07]  /*e880*/  LDSM.16.M88.4 R116, [R210+0xd100] ;  /* 0x00d10000d274783b */ /* 0x000fee0000000200 */
[C---:B------:R-:W-:Y:S08]  /*e890*/  HMMA.16816.F32 R32, R180.reuse, R40, R112 ;  /* 0x00000028b420723c */ /* 0x040ff00000001870 */
[C---:B------:R-:W-:Y:S01]  /*e8a0*/  HMMA.16816.F32 R28, R180.reuse, R42, R108 ;  /* 0x0000002ab41c723c */ /* 0x040fe2000000186c */
[----:B------:R-:W2:Y:S04]  /*e8b0*/  LDSM.16.M88.4 R40, [R210+0xc900] ;  /* 0x00c90000d228783b */ /* 0x000ea80000000200 */
[----:B------:R-:W-:Y:S03]  /*e8c0*/  LDSM.16.M88.4 R108, [R207+0x4000] ;  /* 0x00400000cf6c783b */ /* 0x000fe60000000200 */
[C---:B---3--:R-:W-:Y:S01]  /*e8d0*/  HMMA.16816.F32 R112, R180.reuse, R50, R8 ;  /* 0x00000032b470723c */ /* 0x048fe20000001808 */
[----:B------:R-:W3:Y:S07]  /*e8e0*/  LDSM.16.M88.4 R8, [R210+0xe900] ;  /* 0x00e90000d208783b */ /* 0x000eee0000000200 */
[C---:B------:R-:W-:Y:S08]  /*e8f0*/  HMMA.16816.F32 R124, R180.reuse, R84, R104 ;  /* 0x00000054b47c723c */ /* 0x040ff00000001868 */
[C---:B------:R-:W-:Y:S01]  /*e900*/  HMMA.16816.F32 R160, R180.reuse, R86, R96 ;  /* 0x00000056b4a0723c */ /* 0x040fe20000001860 */
[----:B------:R-:W-:Y:S07]  /*e910*/  LDSM.16.M88.4 R84, [R210+0xf100] ;  /* 0x00f10000d254783b */ /* 0x000fee0000000200 */
[C---:B------:R-:W-:Y:S01]  /*e920*/  HMMA.16816.F32 R128, R180.reuse, R54, R16 ;  /* 0x00000036b480723c */ /* 0x040fe20000001810 */
[----:B------:R-:W4:Y:S07]  /*e930*/  LDSM.16.M88.4 R16, [R210+0xd900] ;  /* 0x00d90000d210783b */ /* 0x000f2e0000000200 */
[C---:B------:R-:W-:Y:S01]  /*e940*/  HMMA.16816.F32 R120, R180.reuse, R48, R12 ;  /* 0x00000030b478723c */ /* 0x040fe2000000180c */
[----:B------:R-:W1:Y:S07]  /*e950*/  LDSM.16.M88.4 R12, [R210+0xe100] ;  /* 0x00e10000d20c783b */ /* 0x000e6e0000000200 */
[C---:B-----5:R-:W-:Y:S01]  /*e960*/  HMMA.16816.F32 R164, R180.reuse, R76, R92 ;  /* 0x0000004cb4a4723c */ /* 0x060fe2000000185c */
[----:B------:R-:W1:Y:S07]  /*e970*/  LDSM.16.M88.4 R92, [R210+0xf900] ;  /* 0x00f90000d25c783b */ /* 0x000e6e0000000200 */
        /* <DEDUP_REMOVED lines=9> */
[----:B------:R-:W-:Y:S04]  /*ea10*/  LDSM.16.M88.4 R68, [R207+0x6800] ;  /* 0x00680000cf44783b */ /* 0x000fe80000000200 */
[----:B------:R-:W-:Y:S03]  /*ea20*/  LDSM.16.M88.4 R64, [R207+0x7000] ;  /* 0x00700000cf40783b */ /* 0x000fe60000000200 */
[C---:B-1----:R-:W-:Y:S08]  /*ea30*/  HMMA.16816.F32 R104, R184.reuse, R80, R24 ;  /* 0x00000050b868723c */ /* 0x042ff00000001818 */
[----:B------:R-:W-:Y:S01]  /*ea40*/  HMMA.16816.F32 R96, R184, R82, R36 ;  /* 0x00000052b860723c */ /* 0x000fe20000001824 */
[----:B------:R-:W1:Y:S01]  /*ea50*/  LDSM.16.M88.4 R80, [R207+0x5000] ;  /* 0x00500000cf50783b */ /* 0x000e620000000200 */
[----:B------:R-:W-:-:S06]  /*ea60*/  DEPBAR.LE SB0, 0x0 ;  /* 0x000080000000791a */ /* 0x000fcc0000000000 */
[C---:B--2---:R-:W-:Y:S08]  /*ea70*/  HMMA.16816.F32 R88, R184.reuse, R40, R32 ;  /* 0x00000028b858723c */ /* 0x044ff00000001820 */
[C---:B------:R-:W-:Y:S08]  /*ea80*/  HMMA.16816.F32 R56, R184.reuse, R42, R28 ;  /* 0x0000002ab838723c */ /* 0x040ff0000000181c */
[C---:B------:R-:W-:Y:S08]  /*ea90*/  HMMA.16816.F32 R52, R184.reuse, R116, R124 ;  /* 0x00000074b834723c */ /* 0x040ff0000000187c */
[C---:B------:R-:W-:Y:S08]  /*eaa0*/  HMMA.16816.F32 R48, R184.reuse, R118, R160 ;  /* 0x00000076b830723c */ /* 0x040ff000000018a0 */
[C---:B---3--:R-:W-:Y:S08]  /*eab0*/  HMMA.16816.F32 R28, R184.reuse, R8, R144 ;  /* 0x00000008b81c723c */ /* 0x048ff00000001890 */
[C---:B------:R-:W-:Y:S08]  /*eac0*/  HMMA.16816.F32 R24, R184.reuse, R10, R132 ;  /* 0x0000000ab818723c */ /* 0x040ff00000001884 */
[C---:B----4-:R-:W-:Y:S08]  /*ead0*/  HMMA.16816.F32 R44, R184.reuse, R16, R164 ;  /* 0x00000010b82c723c */ /* 0x050ff000000018a4 */
        /* <DEDUP_REMOVED lines=24> */
[----:B------:R-:W-:Y:S05]  /*ec60*/  @!P0 BRA `(.L_x_620) ;  /* 0x0000023000008947 */ /* 0x000fea0003800000 */
[----:B------:R-:W-:Y:S01]  /*ec70*/  IADD3 R0, R208, -0x2, RZ ;  /* 0xfffffffed0007810 */ /* 0x000fe20007ffe0ff */
        /* <DEDUP_REMOVED lines=34> */
.L_x_620:
[----:B------:R-:W-:Y:S01]  /*eea0*/  LOP3.LUT R0, R191, 0xffffffe0, RZ, 0xc0, !PT ;  /* 0xffffffe0bf007812 */ /* 0x000fe200078ec0ff */
[----:B------:R-:W-:Y:S01]  /*eeb0*/  IMAD.MOV.U32 R161, RZ, RZ, R206 ;  /* 0x000000ffffa17224 */ /* 0x000fe200078e00ce */
[----:B------:R-:W-:Y:S01]  /*eec0*/  LEA.HI R5, R194, R228, RZ, 0x2 ;  /* 0x000000e4c2057211 */ /* 0x000fe200078f10ff */
[----:B------:R-:W-:Y:S01]  /*eed0*/  IMAD.MOV.U32 R160, RZ, RZ, R205 ;  /* 0x000000ffffa07224 */ /* 0x000fe200078e00cd */
[----:B---3--:R-:W-:Y:S01]  /*eee0*/  SHF.R.S32.HI R7, RZ, 0x1f, R190 ;  /* 0x0000001fff077819 */ /* 0x008fe200000114be */
[C---:B------:R-:W-:Y:S01]  /*eef0*/  IMAD.IADD R0, R228.reuse, 0x1, -R0 ;  /* 0x00000001e4007824 */ /* 0x040fe200078e0a00 */
[----:B------:R-:W-:Y:S01]  /*ef00*/  LOP3.LUT R5, R5, 0xfffffffc, RZ, 0xc0, !PT ;  /* 0xfffffffc05057812 */ /* 0x000fe200078ec0ff */
[----:B------:R-:W-:Y:S01]  /*ef10*/  IMAD.SHL.U32 R205, R3, 0x2, RZ ;  /* 0x0000000203cd7824 */ /* 0x000fe200078e00ff */
[----:B------:R-:W-:Y:S01]  /*ef20*/  LEA.HI R7, R7, R190, RZ, 0x3 ;  /* 0x000000be07077211 */ /* 0x000fe200078f18ff */
[----:B------:R-:W-:Y:S01]  /*ef30*/  IMAD.MOV.U32 R202, RZ, RZ, R208 ;  /* 0x000000ffffca7224 */ /* 0x000fe200078e00d0 */
        /* <DEDUP_REMOVED lines=8> */
[----:B------:R-:W-:Y:S01]  /*efc0*/  LEA.HI.SX32 R7, R6, R234, 0x1e ;  /* 0x000000ea06077211 */ /* 0x000fe200078ff2ff */
[----:B------:R-:W-:Y:S01]  /*efd0*/  IMAD R208, R2, 0x2, R206 ;  /* 0x0000000202d07824 */ /* 0x000fe200078e02ce */
[----:B------:R-:W-:Y:S01]  /*efe0*/  LOP3.LUT R8, R8, 0x1ffffffe, RZ, 0xc0, !PT ;  /* 0x1ffffffe08087812 */ /* 0x000fe200078ec0ff */
[----:B------:R-:W0:Y:S01]  /*eff0*/  LDGDEPBAR ;  /* 0x00000000000079af */ /* 0x000e220000000000 */
[----:B------:R-:W-:Y:S01]  /*f000*/  ISETP.NE.AND P5, PT, R203, 0x1, PT ;  /* 0x00000001cb00780c */ /* 0x000fe20003fa5270 */
[----:B------:R-:W-:-:S02]  /*f010*/  IMAD R7, R9, 0x10, R7 ;  /* 0x0000001009077824 */ /* 0x000fc400078e0207 */
[----:B------:R-:W-:-:S04]  /*f020*/  IMAD.IADD R5, R5, 0x1, -R8 ;  /* 0x0000000105057824 */ /* 0x000fc800078e0a08 */
[----:B------:R-:W-:-:S04]  /*f030*/  IMAD R10, R5, 0x8, R7 ;  /* 0x00000008050a7824 */ /* 0x000fc800078e0207 */
[----:B------:R-:W-:Y:S01]  /*f040*/  IMAD.MOV.U32 R5, RZ, RZ, R10 ;  /* 0x000000ffff057224 */ /* 0x000fe200078e000a */
[----:B------:R-:W-:Y:S01]  /*f050*/  STL [R1+0x2c], R10 ;  /* 0x00002c0a01007387 */ /* 0x000fe20000100800 */
[----:B------:R-:W-:-:S05]  /*f060*/  @P5 IMAD.HI.U32 R7, R10, c[0x0][0x2c8], RZ ;  /* 0x0000b2000a075a27 */ /* 0x000fca00078e00ff */
[----:B------:R-:W-:-:S05]  /*f070*/  @P5 SHF.R.U32.HI R5, RZ, c[0x0][0x2cc], R7 ;  /* 0x0000b300ff055a19 */ /* 0x000fca0000011607 */
[----:B------:R-:W1:Y:S04]  /*f080*/  SHFL.IDX PT, R8, R5, RZ, 0x1c1f ;  /* 0x001c1fff05087589 */ /* 0x000e6800000e0000 */
[----:B------:R2:W3:Y:S02]  /*f090*/  SHFL.IDX PT, R7, R5, 0x1, 0x1c1f ;  /* 0x003c1f0005077f89 */ /* 0x0004e400000e0000 */
[----:B--2---:R-:W-:Y:S01]  /*f0a0*/  LOP3.LUT R5, R6, 0x7ffffffc, RZ, 0xc0, !PT ;  /* 0x7ffffffc06057812 */ /* 0x004fe200078ec0ff */
[----:B------:R-:W-:-:S04]  /*f0b0*/  IMAD.MOV.U32 R6, RZ, RZ, -0x80 ;  /* 0xffffff80ff067424 */ /* 0x000fc800078e00ff */
[----:B------:R-:W-:Y:S02]  /*f0c0*/  IMAD.IADD R5, R0, 0x1, -R5 ;  /* 0x0000000100057824 */ /* 0x000fe400078e0a05 */
[----:B------:R-:W-:Y:S02]  /*f0d0*/  IMAD R0, R188, R6, 0x1 ;  /* 0x00000001bc007424 */ /* 0x000fe400078e0206 */
[----:B------:R-:W-:-:S04]  /*f0e0*/  IMAD.SHL.U32 R9, R5, 0x2, RZ ;  /* 0x0000000205097824 */ /* 0x000fc800078e00ff */
[----:B------:R-:W-:Y:S01]  /*f0f0*/  IMAD.IADD R6, R189, 0x1, -R9 ;  /* 0x00000001bd067824 */ /* 0x000fe200078e0a09 */
[----:B------:R-:W-:Y:S01]  /*f100*/  IADD3 R0, -R9, R0, R161 ;  /* 0x0000000009007210 */ /* 0x000fe20007ffe1a1 */
[----:B------:R2:W-:Y:S04]  /*f110*/  STL [R1+0x30], R9 ;  /* 0x0000300901007387 */ /* 0x0005e80000100800 */
[----:B------:R-:W-:-:S04]  /*f120*/  IMAD.IADD R0, R0, 0x1, -R160 ;  /* 0x0000000100007824 */ /* 0x000fc800078e0aa0 */
[C---:B-1----:R-:W-:Y:S02]  /*f130*/  IMAD.IADD R5, R0.reuse, 0x1, R8 ;  /* 0x0000000100057824 */ /* 0x042fe400078e0208 */
[----:B---3--:R-:W-:-:S03]  /*f140*/  IMAD.IADD R0, R0, 0x1, R7 ;  /* 0x0000000100007824 */ /* 0x008fc600078e0207 */
[C---:B------:R-:W-:Y:S02]  /*f150*/  IMNMX R5, R6.reuse, R5, PT ;  /* 0x0000000506057217 */ /* 0x040fe40003800200 */
[----:B------:R-:W-:Y:S02]  /*f160*/  IMNMX R0, R6, R0, PT ;  /* 0x0000000006007217 */ /* 0x000fe40003800200 */
[C---:B------:R-:W-:Y:S02]  /*f170*/  ISETP.GT.AND P3, PT, R5.reuse, RZ, PT ;  /* 0x000000ff0500720c */ /* 0x040fe40003f64270 */
[C---:B------:R-:W-:Y:S02]  /*f180*/  ISETP.GT.AND P2, PT, R5.reuse, 0x1, PT ;  /* 0x000000010500780c */ /* 0x040fe40003f44270 */
[----:B------:R-:W-:Y:S02]  /*f190*/  FSEL R8, R104, -INF , P3 ;  /* 0xff80000068087808 */ /* 0x000fe40001800000 */
[----:B------:R-:W-:-:S02]  /*f1a0*/  ISETP.GT.AND P3, PT, R5, 0x8, PT ;  /* 0x000000080500780c */ /* 0x000fc40003f64270 */
[----:B--2---:R-:W-:Y:S02]  /*f1b0*/  FSEL R9, R105, -INF , P2 ;  /* 0xff80000069097808 */ /* 0x004fe40001000000 */
[----:B------:R-:W-:Y:S02]  /*f1c0*/  ISETP.GT.AND P2, PT, R5, 0x9, PT ;  /* 0x000000090500780c */ /* 0x000fe40003f44270 */
[----:B------:R-:W-:Y:S02]  /*f1d0*/  FSEL R10, R96, -INF , P3 ;  /* 0xff800000600a7808 */ /* 0x000fe40001800000 */
[----:B------:R-:W-:Y:S02]  /*f1e0*/  FMNMX.FTZ R6, R8, R9, !PT ;  /* 0x0000000908067209 */ /* 0x000fe40007810000 */
[----:B------:R-:W-:Y:S02]  /*f1f0*/  ISETP.GT.AND P0, PT, R0, 0x1, PT ;  /* 0x000000010000780c */ /* 0x000fe40003f04270 */
[----:B------:R-:W-:-:S02]  /*f200*/  FSEL R11, R97, -INF , P2 ;  /* 0xff800000610b7808 */ /* 0x000fc40001000000 */
[----:B------:R-:W-:Y:S02]  /*f210*/  ISETP.GT.AND P3, PT, R5, 0x10, PT ;  /* 0x000000100500780c */ /* 0x000fe40003f64270 */
[----:B------:R-:W-:Y:S02]  /*f220*/  FMNMX.FTZ R6, R10, R6, !PT ;  /* 0x000000060a067209 */ /* 0x000fe40007810000 */
[----:B------:R-:W-:Y:S02]  /*f230*/  FSEL R13, R107, -INF , P0 ;  /* 0xff8000006b0d7808 */ /* 0x000fe40000000000 */
[----:B------:R-:W-:Y:S02]  /*f240*/  ISETP.GT.AND P0, PT, R0, 0x9, PT ;  /* 0x000000090000780c */ /* 0x000fe40003f04270 */
[----:B------:R-:W-:Y:S02]  /*f250*/  ISETP.GT.AND P2, PT, R5, 0x11, PT ;  /* 0x000000110500780c */ /* 0x000fe40003f44270 */
[----:B------:R-:W-:-:S02]  /*f260*/  FSEL R28, R88, -INF , P3 ;  /* 0xff800000581c7808 */ /* 0x000fc40001800000 */
[----:B------:R-:W-:Y:S02]  /*f270*/  FMNMX.FTZ R6, R11, R6, !PT ;  /* 0x000000060b067209 */ /* 0x000fe40007810000 */
[----:B------:R-:W-:Y:S02]  /*f280*/  ISETP.GT.AND P1, PT, R0, RZ, PT ;  /* 0x000000ff0000720c */ /* 0x000fe40003f24270 */
[----:B------:R-:W-:Y:S02]  /*f290*/  FSEL R15, R99, -INF , P0 ;  /* 0xff800000630f7808 */ /* 0x000fe40000000000 */
[----:B------:R-:W-:Y:S02]  /*f2a0*/  FSEL R29, R89, -INF , P2 ;  /* 0xff800000591d7808 */ /* 0x000fe40001000000 */
[----:B------:R-:W-:Y:S02]  /*f2b0*/  ISETP.GT.AND P3, PT, R5, 0x18, PT ;  /* 0x000000180500780c */ /* 0x000fe40003f64270 */
[----:B------:R-:W-:-:S02]  /*f2c0*/  FMNMX.FTZ R6, R28, R6, !PT ;  /* 0x000000061c067209 */ /* 0x000fc40007810000 */
[----:B------:R-:W-:Y:S02]  /*f2d0*/  ISETP.GT.AND P0, PT, R0, 0x11, PT ;  /* 0x000000110000780c */ /* 0x000fe40003f04270 */
[----:B------:R-:W-:Y:S02]  /*f2e0*/  FSEL R12, R106, -INF , P1 ;  /* 0xff8000006a0c7808 */ /* 0x000fe40000800000 */
[----:B------:R-:W-:Y:S02]  /*f2f0*/  ISETP.GT.AND P2, PT, R5, 0x19, PT ;  /* 0x000000190500780c */ /* 0x000fe40003f44270 */
[----:B------:R-:W-:Y:S02]  /*f300*/  FSEL R30, R56, -INF , P3 ;  /* 0xff800000381e7808 */ /* 0x000fe40001800000 */
[----:B------:R-:W-:Y:S02]  /*f310*/  FMNMX.FTZ R6, R29, R6, !PT ;  /* 0x000000061d067209 */ /* 0x000fe40007810000 */
[----:B------:R-:W-:-:S02]  /*f320*/  ISETP.GT.AND P1, PT, R0, 0x8, PT ;  /* 0x000000080000780c */ /* 0x000fc40003f24270 */
[----:B------:R-:W-:Y:S02]  /*f330*/  FSEL R64, R91, -INF , P0 ;  /* 0xff8000005b407808 */ /* 0x000fe40000000000 */
[----:B------:R-:W-:Y:S02]  /*f340*/  ISETP.GT.AND P0, PT, R0, 0x19, PT ;  /* 0x000000190000780c */ /* 0x000fe40003f04270 */
[----:B------:R-:W-:Y:S02]  /*f350*/  FSEL R44, R57, -INF , P2 ;  /* 0xff800000392c7808 */ /* 0x000fe40001000000 */
[----:B------:R-:W-:Y:S02]  /*f360*/  ISETP.GT.AND P3, PT, R5, 0x20, PT ;  /* 0x000000200500780c */ /* 0x000fe40003f64270 */
[----:B------:R-:W-:Y:S02]  /*f370*/  FMNMX.FTZ R6, R30, R6, !PT ;  /* 0x000000061e067209 */ /* 0x000fe40007810000 */
[----:B------:R-:W-:-:S02]  /*f380*/  FSEL R14, R98, -INF , P1 ;  /* 0xff800000620e7808 */ /* 0x000fc40000800000 */
[----:B------:R-:W-:Y:S02]  /*f390*/  FMNMX.FTZ R7, R12, R13, !PT ;  /* 0x0000000d0c077209 */ /* 0x000fe40007810000 */
[----:B------:R-:W-:Y:S02]  /*f3a0*/  FSEL R76, R59, -INF , P0 ;  /* 0xff8000003b4c7808 */ /* 0x000fe40000000000 */
[----:B------:R-:W-:Y:S02]  /*f3b0*/  ISETP.GT.AND P0, PT, R0, 0x21, PT ;  /* 0x000000210000780c */ /* 0x000fe40003f04270 */
[----:B------:R-:W-:Y:S02]  /*f3c0*/  ISETP.GT.AND P2, PT, R5, 0x21, PT ;  /* 0x000000210500780c */ /* 0x000fe40003f44270 */
[----:B------:R-:W-:Y:S02]  /*f3d0*/  FSEL R100, R100, -INF , P3 ;  /* 0xff80000064647808 */ /* 0x000fe40001800000 */
[----:B------:R-:W-:-:S02]  /*f3e0*/  FMNMX.FTZ R6, R44, R6, !PT ;  /* 0x000000062c067209 */ /* 0x000fc40007810000 */
[----:B------:R-:W-:Y:S02]  /*f3f0*/  ISETP.GT.AND P1, PT, R0, 0x10, PT ;  /* 0x000000100000780c */ /* 0x000fe40003f24270 */
[----:B------:R-:W-:Y:S02]  /*f400*/  FMNMX.FTZ R7, R14, R7, !PT ;  /* 0x000000070e077209 */ /* 0x000fe40007810000 */
[----:B------:R-:W-:Y:S02]  /*f410*/  FSEL R119, R103, -INF , P0 ;  /* 0xff80000067777808 */ /* 0x000fe40000000000 */
[----:B------:R-:W-:Y:S02]  /*f420*/  FSEL R112, R101, -INF , P2 ;  /* 0xff80000065707808 */ /* 0x000fe40001000000 */
[----:B------:R-:W-:Y:S02]  /*f430*/  ISETP.GT.AND P3, PT, R5, 0x28, PT ;  /* 0x000000280500780c */ /* 0x000fe40003f64270 */
[----:B------:R-:W-:-:S02]  /*f440*/  ISETP.GT.AND P0, PT, R0, 0x29, PT ;  /* 0x000000290000780c */ /* 0x000fc40003f04270 */
[----:B------:R-:W-:Y:S02]  /*f450*/  FMNMX.FTZ R6, R100, R6, !PT ;  /* 0x0000000664067209 */ /* 0x000fe40007810000 */
[----:B------:R-:W-:Y:S02]  /*f460*/  FSEL R45, R90, -INF , P1 ;  /* 0xff8000005a2d7808 */ /* 0x000fe40000800000 */
[----:B------:R-:W-:Y:S02]  /*f470*/  FMNMX.FTZ R7, R15, R7, !PT ;  /* 0x000000070f077209 */ /* 0x000fe40007810000 */
[----:B------:R-:W-:Y:S02]  /*f480*/  ISETP.GT.AND P2, PT, R5, 0x29, PT ;  /* 0x000000290500780c */ /* 0x000fe40003f44270 */
[----:B------:R-:W-:Y:S02]  /*f490*/  FSEL R113, R80, -INF , P3 ;  /* 0xff80000050717808 */ /* 0x000fe40001800000 */
[----:B------:R-:W-:-:S02]  /*f4a0*/  FSEL R120, R83, -INF , P0 ;  /* 0xff80000053787808 */ /* 0x000fc40000000000 */
[----:B------:R-:W-:Y:S02]  /*f4b0*/  FMNMX.FTZ R6, R112, R6, !PT ;  /* 0x0000000670067209 */ /* 0x000fe40007810000 */
[C---:B------:R-:W-:Y:S02]  /*f4c0*/  ISETP.GT.AND P1, PT, R0.reuse, 0x18, PT ;  /* 0x000000180000780c */ /* 0x040fe40003f24270 */
[----:B------:R-:W-:Y:S02]  /*f4d0*/  ISETP.GT.AND P0, PT, R0, 0x31, PT ;  /* 0x000000310000780c */ /* 0x000fe40003f04270 */
[----:B------:R-:W-:Y:S02]  /*f4e0*/  FMNMX.FTZ R7, R45, R7, !PT ;  /* 0x000000072d077209 */ /* 0x000fe40007810000 */
[----:B------:R-:W-:Y:S02]  /*f4f0*/  FSEL R114, R81, -INF , P2 ;  /* 0xff80000051727808 */ /* 0x000fe40001000000 */
[----:B------:R-:W-:-:S02]  /*f500*/  ISETP.GT.AND P3, PT, R5, 0x30, PT ;  /* 0x000000300500780c */ /* 0x000fc40003f64270 */
[----:B------:R-:W-:Y:S02]  /*f510*/  FMNMX.FTZ R6, R113, R6, !PT ;  /* 0x0000000671067209 */ /* 0x000fe40007810000 */
[----:B------:R-:W-:Y:S02]  /*f520*/  FSEL R65, R58, -INF , P1 ;  /* 0xff8000003a417808 */ /* 0x000fe40000800000 */
[----:B------:R-:W-:Y:S02]  /*f530*/  FSEL R149, R55, -INF , P0 ;  /* 0xff80000037957808 */ /* 0x000fe40000000000 */
[----:B------:R-:W-:Y:S02]  /*f540*/  FMNMX.FTZ R7, R64, R7, !PT ;  /* 0x0000000740077209 */ /* 0x000fe40007810000 */
[C---:B------:R-:W-:Y:S02]  /*f550*/  ISETP.GT.AND P0, PT, R5.reuse, 0x38, PT ;  /* 0x000000380500780c */ /* 0x040fe40003f04270 */
[----:B------:R-:W-:-:S02]  /*f560*/  ISETP.GT.AND P2, PT, R5, 0x31, PT ;  /* 0x000000310500780c */ /* 0x000fc40003f44270 */
[----:B------:R-:W-:Y:S02]  /*f570*/  FSEL R144, R52, -INF , P3 ;  /* 0xff80000034907808 */ /* 0x000fe40001800000 */
[----:B------:R-:W-:Y:S02]  /*f580*/  FMNMX.FTZ R6, R114, R6, !PT ;  /* 0x0000000672067209 */ /* 0x000fe40007810000 */
[----:B------:R-:W-:Y:S02]  /*f590*/  ISETP.GT.AND P1, PT, R0, 0x20, PT ;  /* 0x000000200000780c */ /* 0x000fe40003f24270 */
[----:B------:R-:W-:Y:S02]  /*f5a0*/  FMNMX.FTZ R7, R65, R7, !PT ;  /* 0x0000000741077209 */ /* 0x000fe40007810000 */
[----:B------:R-:W-:Y:S02]  /*f5b0*/  FSEL R146, R40, -INF , P0 ;  /* 0xff80000028927808 */ /* 0x000fe40000000000 */
[----:B------:R-:W-:-:S02]  /*f5c0*/  ISETP.GT.AND P0, PT, R0, 0x39, PT ;  /* 0x000000390000780c */ /* 0x000fc40003f04270 */
[----:B------:R-:W-:Y:S02]  /*f5d0*/  FSEL R145, R53, -INF , P2 ;  /* 0xff80000035917808 */ /* 0x000fe40001000000 */
[----:B------:R-:W-:Y:S02]  /*f5e0*/  FMNMX.FTZ R6, R144, R6, !PT ;  /* 0x0000000690067209 */ /* 0x000fe40007810000 */
[----:B------:R-:W-:Y:S02]  /*f5f0*/  FSEL R118, R102, -INF , P1 ;  /* 0xff80000066767808 */ /* 0x000fe40000800000 */
[----:B------:R-:W-:Y:S02]  /*f600*/  FMNMX.FTZ R7, R76, R7, !PT ;  /* 0x000000074c077209 */ /* 0x000fe40007810000 */
[----:B------:R-:W-:Y:S02]  /*f610*/  ISETP.GT.AND P1, PT, R0, 0x28, PT ;  /* 0x000000280000780c */ /* 0x000fe40003f24270 */
[----:B------:R-:W-:-:S02]  /*f620*/  FSEL R150, R43, -INF , P0 ;  /* 0xff8000002b967808 */ /* 0x000fc40000000000 */
[C---:B------:R-:W-:Y:S02]  /*f630*/  ISETP.GT.AND P2, PT, R5.reuse, 0x39, PT ;  /* 0x000000390500780c */ /* 0x040fe40003f44270 */
[----:B------:R-:W-:Y:S02]  /*f640*/  ISETP.GT.AND P0, PT, R5, 0x40, PT ;  /* 0x000000400500780c */ /* 0x000fe40003f04270 */
[----:B------:R-:W-:Y:S02]  /*f650*/  FMNMX.FTZ R6, R145, R6, !PT ;  /* 0x0000000691067209 */ /* 0x000fe40007810000 */
[----:B------:R-:W-:Y:S02]  /*f660*/  FMNMX.FTZ R7, R118, R7, !PT ;  /* 0x0000000776077209 */ /* 0x000fe40007810000 */
[----:B------:R-:W-:Y:S02]  /*f670*/  FSEL R121, R82, -INF , P1 ;  /* 0xff80000052797808 */ /* 0x000fe40000800000 */
        /* <DEDUP_REMOVED lines=8> */
[----:B------:R-:W-:Y:S02]  /*f700*/  ISETP.GT.AND P2, PT, R5, 0x41, PT ;  /* 0x000000410500780c */ /* 0x000fe40003f44270 */
[----:B------:R-:W-:Y:S02]  /*f710*/  FMNMX.FTZ R6, R147, R6, !PT ;  /* 0x0000000693067209 */ /* 0x000fe40007810000 */
[----:B------:R-:W-:Y:S02]  /*f720*/  FSEL R157, R39, -INF , P0 ;  /* 0xff800000279d7808 */ /* 0x000fe40000000000 */
[----:B------:R-:W-:Y:S02]  /*f730*/  FMNMX.FTZ R7, R121, R7, !PT ;  /* 0x0000000779077209 */ /* 0x000fe40007810000 */
[----:B------:R-:W-:-:S02]  /*f740*/  ISETP.GT.AND P0, PT, R5, 0x48, PT ;  /* 0x000000480500780c */ /* 0x000fc40003f04270 */
[----:B------:R-:W-:Y:S02]  /*f750*/  FSEL R151, R42, -INF , P1 ;  /* 0xff8000002a977808 */ /* 0x000fe40000800000 */
[----:B------:R-:W-:Y:S01]  /*f760*/  FSEL R154, R37, -INF , P2 ;  /* 0xff800000259a7808 */ /* 0x000fe20001000000 */
[----:B------:R-:W-:Y:S01]  /*f770*/  LDSM.16.MT88.4 R40, [R206+0x4100] ;  /* 0x00410000ce28783b */ /* 0x000fe20000004200 */
        /* <DEDUP_REMOVED lines=19> */
[----:B------:R-:W-:Y:S02]  /*f8b0*/  ISETP.GT.AND P2, PT, R5, 0x51, PT ;  /* 0x000000510500780c */ /* 0x000fe40003f44270 */
[----:B------:R-:W-:Y:S02]  /*f8c0*/  FSEL R164, R48, -INF , P0 ;  /* 0xff80000030a47808 */ /* 0x000fe40000000000 */
[----:B------:R-:W-:Y:S02]  /*f8d0*/  FMNMX.FTZ R6, R155, R6, !PT ;  /* 0x000000069b067209 */ /* 0x000fe40007810000 */
[----:B------:R-:W-:Y:S02]  /*f8e0*/  FMNMX.FTZ R7, R151, R7, !PT ;  /* 0x0000000797077209 */ /* 0x000fe40007810000 */
[----:B------:R-:W-:-:S02]  /*f8f0*/  ISETP.GT.AND P0, PT, R0, 0x51, PT ;  /* 0x000000510000780c */ /* 0x000fc40003f04270 */
[----:B------:R-:W-:Y:S02]  /*f900*/  FSEL R190, R50, -INF , P1 ;  /* 0xff80000032be7808 */ /* 0x000fe40000800000 */
[----:B------:R-:W-:Y:S02]  /*f910*/  FSEL R166, R49, -INF , P2 ;  /* 0xff80000031a67808 */ /* 0x000fe40001000000 */
[----:B------:R-:W-:Y:S02]  /*f920*/  ISETP.GT.AND P1, PT, R5, 0x58, PT ;  /* 0x000000580500780c */ /* 0x000fe40003f24270 */
[----:B------:R-:W-:Y:S02]  /*f930*/  FMNMX.FTZ R6, R164, R6, !PT ;  /* 0x00000006a4067209 */ /* 0x000fe40007810000 */
[----:B------:R-:W-:Y:S02]  /*f940*/  FMNMX.FTZ R7, R150, R7, !PT ;  /* 0x0000000796077209 */ /* 0x000fe40007810000 */
[----:B------:R-:W-:-:S02]  /*f950*/  FSEL R191, R51, -INF , P0 ;  /* 0xff80000033bf7808 */ /* 0x000fc40000000000 */
        /* <DEDUP_REMOVED lines=13> */
[----:B------:R-:W-:Y:S02]  /*fa30*/  ISETP.GT.AND P1, PT, R5, 0x69, PT ;  /* 0x000000690500780c */ /* 0x000fe40003f24270 */
[----:B------:R-:W-:Y:S02]  /*fa40*/  FSEL R228, R25, -INF , P3 ;  /* 0xff80000019e47808 */ /* 0x000fe40001800000 */
[----:B------:R-:W-:Y:S02]  /*fa50*/  FMNMX.FTZ R6, R203, R6, !PT ;  /* 0x00000006cb067209 */ /* 0x000fe40007810000 */
[----:B------:R-:W-:Y:S02]  /*fa60*/  FMNMX.FTZ R7, R158, R7, !PT ;  /* 0x000000079e077209 */ /* 0x000fe40007810000 */
[----:B------:R-:W-:-:S02]  /*fa70*/  ISETP.GT.AND P0, PT, R5, 0x70, PT ;  /* 0x000000700500780c */ /* 0x000fc40003f04270 */
[----:B------:R-:W-:Y:S02]  /*fa80*/  FSEL R231, R20, -INF , P2 ;  /* 0xff80000014e77808 */ /* 0x000fe40001000000 */
[----:B------:R-:W-:Y:S02]  /*fa90*/  FSEL R232, R21, -INF , P1 ;  /* 0xff80000015e87808 */ /* 0x000fe40000800000 */
[----:B------:R-:W-:Y:S02]  /*faa0*/  FMNMX.FTZ R6, R228, R6, !PT ;  /* 0x00000006e4067209 */ /* 0x000fe40007810000 */
[----:B------:R-:W-:Y:S02]  /*fab0*/  ISETP.GT.AND P1, PT, R0, 0x58, PT ;  /* 0x000000580000780c */ /* 0x000fe40003f24270 */
[----:B------:R-:W-:Y:S02]  /*fac0*/  FMNMX.FTZ R7, R190, R7, !PT ;  /* 0x00000007be077209 */ /* 0x000fe40007810000 */
[----:B------:R-:W-:-:S02]  /*fad0*/  ISETP.GT.AND P3, PT, R5, 0x71, PT ;  /* 0x000000710500780c */ /* 0x000fc40003f64270 */
[C---:B------:R-:W-:Y:S02]  /*fae0*/  ISETP.GT.AND P4, PT, R5.reuse, 0x78, PT ;  /* 0x000000780500780c */ /* 0x040fe40003f84270 */
[----:B------:R-:W-:Y:S02]  /*faf0*/  ISETP.GT.AND P2, PT, R5, 0x79, PT ;  /* 0x000000790500780c */ /* 0x000fe40003f44270 */
[----:B------:R-:W-:Y:S02]  /*fb00*/  FSEL R246, R16, -INF , P0 ;  /* 0xff80000010f67808 */ /* 0x000fe40000000000 */
[----:B------:R-:W-:Y:S02]  /*fb10*/  FMNMX.FTZ R5, R231, R6, !PT ;  /* 0x00000006e7057209 */ /* 0x000fe40007810000 */
[----:B------:R-:W-:Y:S02]  /*fb20*/  ISETP.GT.AND P0, PT, R0, 0x59, PT ;  /* 0x000000590000780c */ /* 0x000fe40003f04270 */
[----:B------:R-:W-:-:S02]  /*fb30*/  FSEL R167, R70, -INF , P1 ;  /* 0xff80000046a77808 */ /* 0x000fc40000800000 */
[----:B------:R-:W-:Y:S02]  /*fb40*/  FMNMX.FTZ R6, R191, R7, !PT ;  /* 0x00000007bf067209 */ /* 0x000fe40007810000 */
[----:B------:R-:W-:Y:S02]  /*fb50*/  FMNMX.FTZ R5, R232, R5, !PT ;  /* 0x00000005e8057209 */ /* 0x000fe40007810000 */
[----:B------:R-:W-:Y:S02]  /*fb60*/  FSEL R189, R71, -INF , P0 ;  /* 0xff80000047bd7808 */ /* 0x000fe40000000000 */
[----:B------:R-:W-:Y:S02]  /*fb70*/  ISETP.GT.AND P1, PT, R0, 0x60, PT ;  /* 0x000000600000780c */ /* 0x000fe40003f24270 */
[----:B------:R-:W-:Y:S02]  /*fb80*/  FMNMX.FTZ R6, R167, R6, !PT ;  /* 0x00000006a7067209 */ /* 0x000fe40007810000 */
[----:B------:R-:W-:-:S02]  /*fb90*/  FSEL R244, R17, -INF , P3 ;  /* 0xff80000011f47808 */ /* 0x000fc40001800000 */
[----:B------:R-:W-:Y:S02]  /*fba0*/  FMNMX.FTZ R5, R246, R5, !PT ;  /* 0x00000005f6057209 */ /* 0x000fe40007810000 */
[----:B------:R-:W-:Y:S02]  /*fbb0*/  ISETP.GT.AND P0, PT, R0, 0x61, PT ;  /* 0x000000610000780c */ /* 0x000fe40003f04270 */
[----:B------:R-:W-:Y:S02]  /*fbc0*/  FSEL R7, R26, -INF , P1 ;  /* 0xff8000001a077808 */ /* 0x000fe40000800000 */
[----:B------:R-:W-:Y:S02]  /*fbd0*/  FMNMX.FTZ R6, R189, R6, !PT ;  /* 0x00000006bd067209 */ /* 0x000fe40007810000 */
[----:B------:R-:W-:Y:S02]  /*fbe0*/  FMNMX.FTZ R117, R244, R5, !PT ;  /* 0x00000005f4757209 */ /* 0x000fe40007810000 */
[----:B------:R-:W-:-:S02]  /*fbf0*/  FSEL R229, R27, -INF , P0 ;  /* 0xff8000001be57808 */ /* 0x000fc40000000000 */
[C---:B------:R-:W-:Y:S01]  /*fc00*/  ISETP.GT.AND P1, PT, R0.reuse, 0x68, PT ;  /* 0x000000680000780c */ /* 0x040fe20003f24270 */
[----:B------:R-:W-:Y:S01]  /*fc10*/  LDSM.16.MT88.4 R24, [R205+0x100] ;  /* 0x00010000cd18783b */ /* 0x000fe20000004200 */
[----:B------:R-:W-:Y:S02]  /*fc20*/  FMNMX.FTZ R5, R7, R6, !PT ;  /* 0x0000000607057209 */ /* 0x000fe40007810000 */
[----:B------:R-:W-:Y:S02]  /*fc30*/  ISETP.GT.AND P0, PT, R0, 0x69, PT ;  /* 0x000000690000780c */ /* 0x000fe40003f04270 */
[----:B------:R-:W-:Y:S02]  /*fc40*/  FSEL R230, R22, -INF , P1 ;  /* 0xff80000016e67808 */ /* 0x000fe40000800000 */
[----:B------:R-:W-:Y:S02]  /*fc50*/  FMNMX.FTZ R5, R229, R5, !PT ;  /* 0x00000005e5057209 */ /* 0x000fe40007810000 */
[----:B------:R-:W-:-:S02]  /*fc60*/  FSEL R233, R23, -INF , P0 ;  /* 0xff80000017e97808 */ /* 0x000fc40000000000 */
[----:B------:R-:W-:Y:S01]  /*fc70*/  ISETP.GT.AND P1, PT, R0, 0x70, PT ;  /* 0x000000700000780c */ /* 0x000fe20003f24270 */
[----:B------:R-:W-:Y:S01]  /*fc80*/  LDSM.16.MT88.4 R20, [R208+0x100] ;  /* 0x00010000d014783b */ /* 0x000fe20000004200 */
[----:B------:R-:W-:Y:S02]  /*fc90*/  FMNMX.FTZ R5, R230, R5, !PT ;  /* 0x00000005e6057209 */ /* 0x000fe40007810000 */
[----:B------:R-:W-:Y:S02]  /*fca0*/  ISETP.GT.AND P0, PT, R0, 0x71, PT ;  /* 0x000000710000780c */ /* 0x000fe40003f04270 */
[----:B------:R-:W-:Y:S02]  /*fcb0*/  FSEL R243, R18, -INF , P1 ;  /* 0xff80000012f37808 */ /* 0x000fe40000800000 */
[----:B------:R-:W-:Y:S02]  /*fcc0*/  FMNMX.FTZ R5, R233, R5, !PT ;  /* 0x00000005e9057209 */ /* 0x000fe40007810000 */
[----:B------:R-:W-:-:S02]  /*fcd0*/  FSEL R242, R60, -INF , P4 ;  /* 0xff8000003cf27808 */ /* 0x000fc40002000000 */
[----:B------:R-:W-:Y:S02]  /*fce0*/  FSEL R248, R19, -INF , P0 ;  /* 0xff80000013f87808 */ /* 0x000fe40000000000 */
[----:B------:R-:W-:Y:S01]  /*fcf0*/  ISETP.GT.AND P1, PT, R0, 0x78, PT ;  /* 0x000000780000780c */ /* 0x000fe20003f24270 */
[----:B------:R-:W-:Y:S01]  /*fd00*/  LDSM.16.MT88.4 R16, [R206+0x100] ;  /* 0x00010000ce10783b */ /* 0x000fe20000004200 */
[----:B------:R-:W-:Y:S02]  /*fd10*/  FMNMX.FTZ R5, R243, R5, !PT ;  /* 0x00000005f3057209 */ /* 0x000fe40007810000 */
[----:B------:R-:W-:Y:S02]  /*fd20*/  FSEL R245, R61, -INF , P2 ;  /* 0xff8000003df57808 */ /* 0x000fe40001000000 */
[----:B------:R-:W-:Y:S02]  /*fd30*/  FMNMX.FTZ R117, R242, R117, !PT ;  /* 0x00000075f2757209 */ /* 0x000fe40007810000 */
[----:B------:R-:W-:-:S02]  /*fd40*/  ISETP.GT.AND P0, PT, R0, 0x79, PT ;  /* 0x000000790000780c */ /* 0x000fc40003f04270 */
[----:B------:R-:W-:Y:S02]  /*fd50*/  FSEL R247, R62, -INF , P1 ;  /* 0xff8000003ef77808 */ /* 0x000fe40000800000 */
[----:B------:R-:W-:Y:S02]  /*fd60*/  FMNMX.FTZ R0, R248, R5, !PT ;  /* 0x00000005f8007209 */ /* 0x000fe40007810000 */
[----:B------:R-:W-:Y:S02]  /*fd70*/  FMNMX.FTZ R117, R245, R117, !PT ;  /* 0x00000075f5757209 */ /* 0x000fe40007810000 */
[----:B------:R-:W-:Y:S02]  /*fd80*/  FSEL R252, R63, -INF , P0 ;  /* 0xff8000003ffc7808 */ /* 0x000fe40000000000 */
[----:B------:R-:W-:Y:S01]  /*fd90*/  FMNMX.FTZ R0, R247, R0, !PT ;  /* 0x00000000f7007209 */ /* 0x000fe20007810000 */
[----:B------:R-:W1:Y:S03]  /*fda0*/  SHFL.BFLY PT, R6, R117, 0x2, 0x1f ;  /* 0x0c401f0075067f89 */ /* 0x000e6600000e0000 */
        /* <DEDUP_REMOVED lines=14> */
[----:B------:R-:W-:Y:S01]  /*fe90*/  FFMA.FTZ R2, R28, c[0x0][0x2d0], -R5 ;  /* 0x0000b4001c027a23 */ /* 0x000fe20000010805 */
[----:B------:R-:W-:Y:S01]  /*fea0*/  FSEL R0, R0, RZ, P0 ;  /* 0x000000ff00007208 */ /* 0x000fe20000000000 */
[----:B------:R1:W-:Y:S04]  /*feb0*/  MUFU.EX2 R200, R6 ;  /* 0x0000000600c87308 */ /* 0x0003e80000000800 */
[----:B------:R-:W-:-:S04]  /*fec0*/  FFMA.FTZ R3, R12, c[0x0][0x2d0], -R0 ;  /* 0x0000b4000c037a23 */ /* 0x000fc80000010800 */
[----:B------:R2:W3:Y:S01]  /*fed0*/  MUFU.EX2 R8, R3 ;  /* 0x0000000300087308 */ /* 0x0004e20000000800 */
[----:B-1----:R-:W-:-:S07]  /*fee0*/  FFMA.FTZ R6, R9, c[0x0][0x2d0], -R5 ;  /* 0x0000b40009067a23 */ /* 0x002fce0000010805 */
[----:B------:R1:W-:Y:S01]  /*fef0*/  MUFU.EX2 R192, R2 ;  /* 0x0000000200c07308 */ /* 0x0003e20000000800 */
[----:B--2---:R-:W-:-:S07]  /*ff00*/  FFMA.FTZ R3, R13, c[0x0][0x2d0], -R0 ;  /* 0x0000b4000d037a23 */ /* 0x004fce0000010800 */
[----:B------:R2:W-:Y:S01]  /*ff10*/  MUFU.EX2 R46, R6 ;  /* 0x00000006002e7308 */ /* 0x0005e20000000800 */
[----:B---3--:R-:W-:-:S07]  /*ff20*/  IMAD.MOV.U32 R4, RZ, RZ, R8 ;  /* 0x000000ffff047224 */ /* 0x008fce00078e0008 */
[----:B------:R3:W4:Y:S01]  /*ff30*/  MUFU.EX2 R89, R3 ;  /* 0x0000000300597308 */ /* 0x0007220000000800 */
[--C-:B-1----:R-:W-:Y:S02]  /*ff40*/  FFMA.FTZ R2, R29, c[0x0][0x2d0], -R5.reuse ;  /* 0x0000b4001d027a23 */ /* 0x102fe40000010805 */
[----:B--2---:R-:W-:-:S05]  /*ff50*/  FFMA.FTZ R6, R10, c[0x0][0x2d0], -R5 ;  /* 0x0000b4000a067a23 */ /* 0x004fca0000010805 */
[----:B------:R1:W-:Y:S01]  /*ff60*/  MUFU.EX2 R195, R2 ;  /* 0x0000000200c37308 */ /* 0x0003e20000000800 */
[----:B---3--:R-:W-:-:S07]  /*ff70*/  FFMA.FTZ R3, R14, c[0x0][0x2d0], -R0 ;  /* 0x0000b4000e037a23 */ /* 0x008fce0000010800 */
[----:B------:R2:W3:Y:S01]  /*ff80*/  MUFU.EX2 R31, R6 ;  /* 0x00000006001f7308 */ /* 0x0004e20000000800 */
[----:B----4-:R-:W-:-:S07]  /*ff90*/  F2FP.PACK_AB R9, R89, R4 ;  /* 0x000000045909723e */ /* 0x010fce00000000ff */
[----:B------:R4:W-:Y:S01]  /*ffa0*/  MUFU.EX2 R193, R3 ;  /* 0x0000000300c17308 */ /* 0x0009e20000000800 */
[--C-:B-1----:R-:W-:Y:S02]  /*ffb0*/  FFMA.FTZ R2, R30, c[0x0][0x2d0], -R5.reuse ;  /* 0x0000b4001e027a23 */ /* 0x102fe40000010805 */
[----:B--2---:R-:W-:-:S05]  /*ffc0*/  FFMA.FTZ R6, R11, c[0x0][0x2d0], -R5 ;  /* 0x0000b4000b067a23 */ /* 0x004fca0000010805 */
[----:B------:R1:W-:Y:S01]  /*ffd0*/  MUFU.EX2 R194, R2 ;  /* 0x0000000200c27308 */ /* 0x0003e20000000800 */
[----:B----4-:R-:W-:-:S07]  /*ffe0*/  FFMA.FTZ R3, R15, c[0x0][0x2d0], -R0 ;  /* 0x0000b4000f037a23 */ /* 0x010fce0000010800 */
[----:B------:R2:W-:Y:S01]  /*fff0*/  MUFU.EX2 R163, R6 ;  /* 0x0000000600a37308 */ /* 0x0005e20000000800 */
[----:B------:R-:W4:Y:S07]  /*10000*/  LDSM.16.MT88.4 R12, [R209+0x100] ;  /* 0x00010000d10c783b */ /* 0x000f2e0000004200 */
[----:B------:R3:W5:Y:S01]  /*10010*/  MUFU.EX2 R201, R3 ;  /* 0x0000000300c97308 */ /* 0x0007620000000800 */
[----:B-1----:R-:W-:Y:S02]  /*10020*/  FFMA.FTZ R2, R44, c[0x0][0x2d0], -R5 ;  /* 0x0000b4002c027a23 */ /* 0x002fe40000010805 */
[----:B--2---:R-:W-:-:S05]  /*10030*/  IMAD.MOV.U32 R6, RZ, RZ, R46 ;  /* 0x000000ffff067224 */ /* 0x004fca00078e002e */
[----:B------:R1:W-:Y:S01]  /*10040*/  MUFU.EX2 R88, R2 ;  /* 0x0000000200587308 */ /* 0x0003e20000000800 */
[----:B------:R-:W-:Y:S01]  /*10050*/  F2FP.PACK_AB R8, R6, R200 ;  /* 0x000000c80608723e */ /* 0x000fe200000000ff */
[----:B---3--:R-:W-:Y:S01]  /*10060*/  IMAD.MOV.U32 R3, RZ, RZ, R31 ;  /* 0x000000ffff037224 */ /* 0x008fe200078e001f */
[----:B-----5:R-:W-:Y:S01]  /*10070*/  F2FP.PACK_AB R11, R201, R193 ;  /* 0x000000c1c90b723e */ /* 0x020fe200000000ff */
[----:B------:R-:W2:Y:S03]  /*10080*/  LDSM.16.MT88.4 R28, [R208+0x4100] ;  /* 0x00410000d01c783b */ /* 0x000ea60000004200 */
[----:B------:R-:W-:Y:S01]  /*10090*/  F2FP.PACK_AB R10, R163, R3 ;  /* 0x00000003a30a723e */ /* 0x000fe200000000ff */
[----:B-1----:R-:W-:-:S06]  /*100a0*/  FFMA.FTZ R2, R45, c[0x0][0x2d0], -R0 ;  /* 0x0000b4002d027a23 */ /* 0x002fcc0000010800 */
[C---:B------:R-:W-:Y:S01]  /*100b0*/  HMMA.16816.F32 R68, R8.reuse, R16, RZ ;  /* 0x000000100844723c */ /* 0x040fe200000018ff */
[----:B------:R1:W-:Y:S07]  /*100c0*/  MUFU.EX2 R251, R2 ;  /* 0x0000000200fb7308 */ /* 0x0003ee0000000800 */
[C---:B------:R-:W-:Y:S01]  /*100d0*/  HMMA.16816.F32 R60, R8.reuse, R18, RZ ;  /* 0x00000012083c723c */ /* 0x040fe200000018ff */
[----:B------:R-:W3:Y:S07]  /*100e0*/  LDSM.16.MT88.4 R16, [R205+0x900] ;  /* 0x00090000cd10783b */ /* 0x000eee0000004200 */
[----:B----4-:R-:W-:Y:S01]  /*100f0*/  HMMA.16816.F32 R52, R8, R12, RZ ;  /* 0x0000000c0834723c */ /* 0x010fe200000018ff */
[----:B-1----:R-:W-:-:S04]  /*10100*/  FFMA.FTZ R2, R64, c[0x0][0x2d0], -R0 ;  /* 0x0000b40040027a23 */ /* 0x002fc80000010800 */
[----:B------:R1:W4:Y:S03]  /*10110*/  MUFU.EX2 R249, R2 ;  /* 0x0000000200f97308 */ /* 0x0003260000000800 */
[C---:B------:R-:W-:Y:S01]  /*10120*/  HMMA.16816.F32 R56, R8.reuse, R14, RZ ;  /* 0x0000000e0838723c */ /* 0x040fe200000018ff */
[----:B------:R-:W5:Y:S07]  /*10130*/  LDSM.16.MT88.4 R12, [R206+0x900] ;  /* 0x00090000ce0c783b */ /* 0x000f6e0000004200 */
[----:B------:R-:W-:Y:S01]  /*10140*/  HMMA.16816.F32 R84, R8, R24, RZ ;  /* 0x000000180854723c */ /* 0x000fe200000018ff */
[----:B-1----:R-:W-:-:S07]  /*10150*/  FFMA.FTZ R2, R65, c[0x0][0x2d0], -R0 ;  /* 0x0000b40041027a23 */ /* 0x002fce0000010800 */
[C---:B------:R-:W-:Y:S01]  /*10160*/  HMMA.16816.F32 R80, R8.reuse, R26, RZ ;  /* 0x0000001a0850723c */ /* 0x040fe200000018ff */
[----:B------:R-:W1:Y:S01]  /*10170*/  LDSM.16.MT88.4 R24, [R209+0x900] ;  /* 0x00090000d118783b */ /* 0x000e620000004200 */
[----:B------:R2:W-:Y:S06]  /*10180*/  MUFU.EX2 R250, R2 ;  /* 0x0000000200fa7308 */ /* 0x0005ec0000000800 */
[C---:B------:R-:W-:Y:S08]  /*10190*/  HMMA.16816.F32 R48, R8.reuse, R20, RZ ;  /* 0x000000140830723c */ /* 0x040ff000000018ff */
[----:B------:R-:W-:Y:S01]  /*101a0*/  HMMA.16816.F32 R44, R8, R22, RZ ;  /* 0x00000016082c723c */ /* 0x000fe200000018ff */
[----:B------:R-:W1:Y:S01]  /*101b0*/  LDSM.16.MT88.4 R20, [R208+0x900] ;  /* 0x00090000d014783b */ /* 0x000e620000004200 */
[----:B--2---:R-:W-:-:S04]  /*101c0*/  FFMA.FTZ R2, R76, c[0x0][0x2d0], -R0 ;  /* 0x0000b4004c027a23 */ /* 0x004fc80000010800 */
[----:B------:R2:W1:Y:S02]  /*101d0*/  MUFU.EX2 R162, R2 ;  /* 0x0000000200a27308 */ /* 0x0004640000000800 */
[C---:B------:R-:W-:Y:S08]  /*101e0*/  HMMA.16816.F32 R76, R8.reuse, R40, RZ ;  /* 0x00000028084c723c */ /* 0x040ff000000018ff */
[----:B------:R-:W-:Y:S01]  /*101f0*/  HMMA.16816.F32 R72, R8, R36, RZ ;  /* 0x000000240848723c */ /* 0x000fe200000018ff */
[----:B--2---:R-:W-:-:S07]  /*10200*/  FFMA.FTZ R2, R100, c[0x0][0x2d0], -R5 ;  /* 0x0000b40064027a23 */ /* 0x004fce0000010805 */
[C---:B------:R-:W-:Y:S01]  /*10210*/  HMMA.16816.F32 R64, R8.reuse, R38, RZ ;  /* 0x000000260840723c */ /* 0x040fe200000018ff */
[----:B------:R-:W-:Y:S01]  /*10220*/  LDSM.16.MT88.4 R36, [R206+0x4900] ;  /* 0x00490000ce24783b */ /* 0x000fe20000004200 */
[----:B------:R2:W-:Y:S06]  /*10230*/  MUFU.EX2 R241, R2 ;  /* 0x0000000200f17308 */ /* 0x0005ec0000000800 */
[C---:B------:R-:W-:Y:S08]  /*10240*/  HMMA.16816.F32 R40, R8.reuse, R42, RZ ;  /* 0x0000002a0828723c */ /* 0x040ff000000018ff */
[----:B------:R-:W-:Y:S01]  /*10250*/  HMMA.16816.F32 R92, R8, R32, RZ ;  /* 0x00000020085c723c */ /* 0x000fe200000018ff */
[----:B--2---:R-:W-:-:S04]  /*10260*/  FFMA.FTZ R2, R112, c[0x0][0x2d0], -R5 ;  /* 0x0000b40070027a23 */ /* 0x004fc80000010805 */
[----:B------:R2:W1:Y:S03]  /*10270*/  MUFU.EX2 R240, R2 ;  /* 0x0000000200f07308 */ /* 0x0004660000000800 */
[C---:B------:R-:W-:Y:S01]  /*10280*/  HMMA.16816.F32 R104, R8.reuse, R34, RZ ;  /* 0x000000220868723c */ /* 0x040fe200000018ff */
[----:B------:R-:W-:Y:S07]  /*10290*/  LDSM.16.MT88.4 R32, [R205+0x1100] ;  /* 0x00110000cd20783b */ /* 0x000fee0000004200 */
[----:B------:R-:W-:Y:S01]  /*102a0*/  HMMA.16816.F32 R108, R8, R28, RZ ;  /* 0x0000001c086c723c */ /* 0x000fe200000018ff */
[----:B--2---:R-:W-:-:S07]  /*102b0*/  FFMA.FTZ R2, R113, c[0x0][0x2d0], -R5 ;  /* 0x0000b40071027a23 */ /* 0x004fce0000010805 */
[----:B------:R-:W-:Y:S01]  /*102c0*/  HMMA.16816.F32 R96, R8, R30, RZ ;  /* 0x0000001e0860723c */ /* 0x000fe200000018ff */
[----:B------:R-:W2:Y:S01]  /*102d0*/  LDSM.16.MT88.4 R28, [R205+0x4900] ;  /* 0x00490000cd1c783b */ /* 0x000ea20000004200 */
[----:B------:R3:W-:Y:S05]  /*102e0*/  MUFU.EX2 R238, R2 ;  /* 0x0000000200ee7308 */ /* 0x0007ea0000000800 */
[----:B------:R-:W-:Y:S02]  /*102f0*/  F2FP.PACK_AB R8, R195, R192 ;  /* 0x000000c0c308723e */ /* 0x000fe400000000ff */
[----:B----4-:R-:W-:Y:S02]  /*10300*/  F2FP.PACK_AB R9, R249, R251 ;  /* 0x000000fbf909723e */ /* 0x010fe400000000ff */
[----:B------:R-:W-:-:S02]  /*10310*/  F2FP.PACK_AB R10, R88, R194 ;  /* 0x000000c2580a723e */ /* 0x000fc400000000ff */
[----:B-1----:R-:W-:Y:S01]  /*10320*/  F2FP.PACK_AB R11, R162, R250 ;  /* 0x000000faa20b723e */ /* 0x002fe200000000ff */
[----:B---3--:R-:W-:-:S06]  /*10330*/  FFMA.FTZ R2, R114, c[0x0][0x2d0], -R5 ;  /* 0x0000b40072027a23 */ /* 0x008fcc0000010805 */
[C---:B------:R-:W-:Y:S01]  /*10340*/  HMMA.16816.F32 R128, R8.reuse, R16, R84 ;  /* 0x000000100880723c */ /* 0x040fe20000001854 */
[----:B------:R1:W-:Y:S07]  /*10350*/  MUFU.EX2 R239, R2 ;  /* 0x0000000200ef7308 */ /* 0x0003ee0000000800 */
[C---:B------:R-:W-:Y:S01]  /*10360*/  HMMA.16816.F32 R124, R8.reuse, R18, R80 ;  /* 0x00000012087c723c */ /* 0x040fe20000001850 */
[----:B------:R-:W3:Y:S07]  /*10370*/  LDSM.16.MT88.4 R16, [R209+0x4900] ;  /* 0x00490000d110783b */ /* 0x000eee0000004200 */
[----:B-----5:R-:W-:Y:S01]  /*10380*/  HMMA.16816.F32 R80, R8, R12, R68 ;  /* 0x0000000c0850723c */ /* 0x020fe20000001844 */
[----:B-1----:R-:W-:-:S02]  /*10390*/  FFMA.FTZ R2, R118, c[0x0][0x2d0], -R0 ;  /* 0x0000b40076027a23 */ /* 0x002fc40000010800 */
[----:B------:R-:W-:Y:S02]  /*103a0*/  IMAD.MOV.U32 R118, RZ, RZ, R200 ;  /* 0x000000ffff767224 */ /* 0x000fe400078e00c8 */
[----:B------:R1:W-:Y:S02]  /*103b0*/  MUFU.EX2 R237, R2 ;  /* 0x0000000200ed7308 */ /* 0x0003e40000000800 */
[----:B------:R-:W-:Y:S01]  /*103c0*/  IMAD.MOV.U32 R70, RZ, RZ, R89 ;  /* 0x000000ffff467224 */ /* 0x000fe200078e0059 */
[----:B------:R-:W-:Y:S01]  /*103d0*/  HMMA.16816.F32 R84, R8, R14, R60 ;  /* 0x0000000e0854723c */ /* 0x000fe2000000183c */
[----:B------:R-:W4:Y:S01]  /*103e0*/  LDSM.16.MT88.4 R12, [R208+0x4900] ;  /* 0x00490000d00c783b */ /* 0x000f220000004200 */
[----:B------:R-:W-:Y:S02]  /*103f0*/  IMAD.MOV.U32 R69, RZ, RZ, R88 ;  /* 0x000000ffff457224 */ /* 0x000fe400078e0058 */
[----:B------:R-:W-:-:S04]  /*10400*/  IMAD.MOV.U32 R71, RZ, RZ, R234 ;  /* 0x000000ffff477224 */ /* 0x000fc800078e00ea */
[----:B------:R-:W-:Y:S01]  /*10410*/  HMMA.16816.F32 R100, R8, R26, R56 ;  /* 0x0000001a0864723c */ /* 0x000fe20000001838 */
[----:B-1----:R-:W-:-:S07]  /*10420*/  FFMA.FTZ R2, R119, c[0x0][0x2d0], -R0 ;  /* 0x0000b40077027a23 */ /* 0x002fce0000010800 */
[C---:B------:R-:W-:Y:S01]  /*10430*/  HMMA.16816.F32 R56, R8.reuse, R20, R48 ;  /* 0x000000140838723c */ /* 0x040fe20000001830 */
[----:B------:R-:W-:Y:S01]  /*10440*/  IMAD.MOV.U32 R119, RZ, RZ, R70 ;  /* 0x000000ffff777224 */ /* 0x000fe200078e0046 */
[----:B------:R1:W5:Y:S06]  /*10450*/  MUFU.EX2 R236, R2 ;  /* 0x0000000200ec7308 */ /* 0x00036c0000000800 */
[C---:B------:R-:W-:Y:S01]  /*10460*/  HMMA.16816.F32 R44, R8.reuse, R22, R44 ;  /* 0x00000016082c723c */ /* 0x040fe2000000182c */
[----:B------:R-:W3:Y:S07]  /*10470*/  LDSM.16.MT88.4 R20, [R208+0x1100] ;  /* 0x00110000d014783b */ /* 0x000eee0000004200 */
[----:B------:R-:W-:Y:S01]  /*10480*/  HMMA.16816.F32 R88, R8, R24, R52 ;  /* 0x000000180858723c */ /* 0x000fe20000001834 */
[----:B------:R-:W4:Y:S01]  /*10490*/  LDSM.16.MT88.4 R24, [R209+0x1100] ;  /* 0x00110000d118783b */ /* 0x000f220000004200 */
[----:B-1----:R-:W-:-:S04]  /*104a0*/  FFMA.FTZ R2, R121, c[0x0][0x2d0], -R0 ;  /* 0x0000b40079027a23 */ /* 0x002fc80000010800 */
[----:B------:R1:W-:Y:S02]  /*104b0*/  MUFU.EX2 R235, R2 ;  /* 0x0000000200eb7308 */ /* 0x0003e40000000800 */
[C---:B--2---:R-:W-:Y:S08]  /*104c0*/  HMMA.16816.F32 R112, R8.reuse, R28, R72 ;  /* 0x0000001c0870723c */ /* 0x044ff00000001848 */
[----:B------:R-:W-:Y:S01]  /*104d0*/  HMMA.16816.F32 R52, R8, R30, R64 ;  /* 0x0000001e0834723c */ /* 0x000fe20000001840 */
[----:B------:R-:W2:Y:S01]  /*104e0*/  LDSM.16.MT88.4 R28, [R206+0x1100] ;  /* 0x00110000ce1c783b */ /* 0x000ea20000004200 */
[----:B-1----:R-:W-:-:S06]  /*104f0*/  FFMA.FTZ R2, R120, c[0x0][0x2d0], -R0 ;  /* 0x0000b40078027a23 */ /* 0x002fcc0000010800 */
[C---:B------:R-:W-:Y:S01]  /*10500*/  HMMA.16816.F32 R132, R8.reuse, R36, R76 ;  /* 0x000000240884723c */ /* 0x040fe2000000184c */
[----:B------:R1:W1:Y:S06]  /*10510*/  MUFU.EX2 R234, R2 ;  /* 0x0000000200ea7308 */ /* 0x00026c0000000800 */
[----:B------:R-:W-:Y:S01]  /*10520*/  IMAD.MOV.U32 R36, RZ, RZ, R202 ;  /* 0x000000ffff247224 */ /* 0x000fe200078e00ca */
[----:B------:R-:W-:Y:S01]  /*10530*/  HMMA.16816.F32 R120, R8, R38, R40 ;  /* 0x000000260878723c */ /* 0x000fe20000001828 */
[----:B------:R-:W2:Y:S01]  /*10540*/  LDSM.16.MT88.4 R40, [R206+0x5100] ;  /* 0x00510000ce28783b */ /* 0x000ea20000004200 */
[----:B------:R-:W-:-:S05]  /*10550*/  IMAD.MOV.U32 R37, RZ, RZ, R71 ;  /* 0x000000ffff257224 */ /* 0x000fca00078e0047 */
[----:B------:R-:W-:Y:S01]  /*10560*/  IMAD.MOV.U32 R39, RZ, RZ, R201 ;  /* 0x000000ffff277224 */ /* 0x000fe200078e00c9 */
[C---:B---3--:R-:W-:Y:S01]  /*10570*/  HMMA.16816.F32 R72, R8.reuse, R16, R92 ;  /* 0x000000100848723c */ /* 0x048fe2000000185c */
[----:B------:R-:W-:Y:S02]  /*10580*/  IMAD.MOV.U32 R38, RZ, RZ, R195 ;  /* 0x000000ffff267224 */ /* 0x000fe400078e00c3 */
[--C-:B-1----:R-:W-:Y:S02]  /*10590*/  FFMA.FTZ R2, R144, c[0x0][0x2d0], -R5.reuse ;  /* 0x0000b40090027a23 */ /* 0x102fe40000010805 */
[----:B------:R-:W-:Y:S02]  /*105a0*/  IMAD.MOV.U32 R144, RZ, RZ, R4 ;  /* 0x000000ffff907224 */ /* 0x000fe400078e0004 */
[----:B------:R1:W-:Y:S01]  /*105b0*/  MUFU.EX2 R202, R2 ;  /* 0x0000000200ca7308 */ /* 0x0003e20000000800 */
[C---:B------:R-:W-:Y:S01]  /*105c0*/  HMMA.16816.F32 R64, R8.reuse, R18, R104 ;  /* 0x000000120840723c */ /* 0x040fe20000001868 */
[----:B------:R-:W-:Y:S07]  /*105d0*/  LDSM.16.MT88.4 R16, [R208+0x5100] ;  /* 0x00510000d010783b */ /* 0x000fee0000004200 */
[----:B----4-:R-:W-:Y:S01]  /*105e0*/  HMMA.16816.F32 R60, R8, R12, R108 ;  /* 0x0000000c083c723c */ /* 0x010fe2000000186c */
[----:B-1----:R-:W-:-:S07]  /*105f0*/  FFMA.FTZ R2, R145, c[0x0][0x2d0], -R5 ;  /* 0x0000b40091027a23 */ /* 0x002fce0000010805 */
[----:B------:R-:W-:Y:S01]  /*10600*/  HMMA.16816.F32 R48, R8, R14, R96 ;  /* 0x0000000e0830723c */ /* 0x000fe20000001860 */
[----:B------:R-:W1:Y:S01]  /*10610*/  LDSM.16.MT88.4 R12, [R205+0x5100] ;  /* 0x00510000cd0c783b */ /* 0x000e620000004200 */
[----:B------:R-:W-:Y:S01]  /*10620*/  IMAD.MOV.U32 R111, RZ, RZ, R69 ;  /* 0x000000ffff6f7224 */ /* 0x000fe200078e0045 */
[----:B------:R3:W4:Y:S01]  /*10630*/  MUFU.EX2 R201, R2 ;  /* 0x0000000200c97308 */ /* 0x0007220000000800 */
[----:B------:R-:W-:Y:S02]  /*10640*/  IMAD.MOV.U32 R110, RZ, RZ, R194 ;  /* 0x000000ffff6e7224 */ /* 0x000fe400078e00c2 */
[----:B------:R-:W-:Y:S01]  /*10650*/  IMAD.MOV.U32 R145, RZ, RZ, R193 ;  /* 0x000000ffff917224 */ /* 0x000fe200078e00c1 */
[----:B------:R-:W-:Y:S02]  /*10660*/  F2FP.PACK_AB R8, R240, R241 ;  /* 0x000000f1f008723e */ /* 0x000fe400000000ff */
[----:B-----5:R-:W-:Y:S02]  /*10670*/  F2FP.PACK_AB R9, R236, R237 ;  /* 0x000000edec09723e */ /* 0x020fe400000000ff */
[----:B------:R-:W-:-:S02]  /*10680*/  F2FP.PACK_AB R10, R239, R238 ;  /* 0x000000eeef0a723e */ /* 0x000fc400000000ff */
[----:B------:R-:W-:Y:S01]  /*10690*/  F2FP.PACK_AB R11, R234, R235 ;  /* 0x000000ebea0b723e */ /* 0x000fe200000000ff */
[----:B---3--:R-:W-:-:S06]  /*106a0*/  FFMA.FTZ R2, R146, c[0x0][0x2d0], -R5 ;  /* 0x0000b40092027a23 */ /* 0x008fcc0000010805 */
[C---:B------:R-:W-:Y:S01]  /*106b0*/  HMMA.16816.F32 R96, R8.reuse, R20, R56 ;  /* 0x000000140860723c */ /* 0x040fe20000001838 */
[----:B------:R-:W-:Y:S01]  /*106c0*/  IMAD.MOV.U32 R146, RZ, RZ, R37 ;  /* 0x000000ffff927224 */ /* 0x000fe200078e0025 */
[----:B------:R3:W-:Y:S06]  /*106d0*/  MUFU.EX2 R200, R2 ;  /* 0x0000000200c87308 */ /* 0x0007ec0000000800 */
[C---:B------:R-:W-:Y:S01]  /*106e0*/  HMMA.16816.F32 R92, R8.reuse, R22, R44 ;  /* 0x00000016085c723c */ /* 0x040fe2000000182c */
[----:B------:R-:W5:Y:S06]  /*106f0*/  LDSM.16.MT88.4 R20, [R209+0x5100] ;  /* 0x00510000d114783b */ /* 0x000f6c0000004200 */
[----:B------:R-:W-:Y:S01]  /*10700*/  IMAD.MOV.U32 R46, RZ, RZ, R39 ;  /* 0x000000ffff2e7224 */ /* 0x000fe200078e0027 */
[----:B------:R-:W-:Y:S01]  /*10710*/  HMMA.16816.F32 R68, R8, R32, R128 ;  /* 0x000000200844723c */ /* 0x000fe20000001880 */
[----:B------:R-:W-:-:S02]  /*10720*/  IMAD.MOV.U32 R47, RZ, RZ, R36 ;  /* 0x000000ffff2f7224 */ /* 0x000fc400078e0024 */
[----:B---3--:R-:W-:Y:S02]  /*10730*/  FFMA.FTZ R2, R147, c[0x0][0x2d0], -R5 ;  /* 0x0000b40093027a23 */ /* 0x008fe40000010805 */
[----:B------:R-:W-:Y:S02]  /*10740*/  IMAD.MOV.U32 R147, RZ, RZ, R192 ;  /* 0x000000ffff937224 */ /* 0x000fe400078e00c0 */
[----:B------:R3:W-:Y:S01]  /*10750*/  MUFU.EX2 R195, R2 ;  /* 0x0000000200c37308 */ /* 0x0007e20000000800 */
[C---:B------:R-:W-:Y:S01]  /*10760*/  HMMA.16816.F32 R76, R8.reuse, R34, R124 ;  /* 0x00000022084c723c */ /* 0x040fe2000000187c */
[----:B------:R-:W1:Y:S07]  /*10770*/  LDSM.16.MT88.4 R32, [R206+0x1900] ;  /* 0x00190000ce20783b */ /* 0x000e6e0000004200 */
[----:B------:R-:W-:Y:S01]  /*10780*/  HMMA.16816.F32 R88, R8, R24, R88 ;  /* 0x000000180858723c */ /* 0x000fe20000001858 */
[----:B---3--:R-:W-:-:S07]  /*10790*/  FFMA.FTZ R2, R148, c[0x0][0x2d0], -R0 ;  /* 0x0000b40094027a23 */ /* 0x008fce0000010800 */
[C---:B------:R-:W-:Y:S01]  /*107a0*/  HMMA.16816.F32 R100, R8.reuse, R26, R100 ;  /* 0x0000001a0864723c */ /* 0x040fe20000001864 */
[----:B------:R-:W-:Y:S01]  /*107b0*/  IMAD.MOV.U32 R148, RZ, RZ, R38 ;  /* 0x000000ffff947224 */ /* 0x000fe200078e0026 */
[----:B------:R-:W-:Y:S01]  /*107c0*/  LDSM.16.MT88.4 R24, [R208+0x1900] ;  /* 0x00190000d018783b */ /* 0x000fe20000004200 */
[----:B------:R3:W-:Y:S03]  /*107d0*/  MUFU.EX2 R194, R2 ;  /* 0x0000000200c27308 */ /* 0x0007e60000000800 */
[----:B------:R-:W4:Y:S02]  /*107e0*/  LDSM.16.MT88.4 R36, [R205+0x1900] ;  /* 0x00190000cd24783b */ /* 0x000f240000004200 */
[C---:B--2---:R-:W-:Y:S08]  /*107f0*/  HMMA.16816.F32 R80, R8.reuse, R28, R80 ;  /* 0x0000001c0850723c */ /* 0x044ff00000001850 */
[----:B------:R-:W-:Y:S01]  /*10800*/  HMMA.16816.F32 R84, R8, R30, R84 ;  /* 0x0000001e0854723c */ /* 0x000fe20000001854 */
[----:B------:R-:W2:Y:S01]  /*10810*/  LDSM.16.MT88.4 R28, [R209+0x1900] ;  /* 0x00190000d11c783b */ /* 0x000ea20000004200 */
[----:B---3--:R-:W-:-:S02]  /*10820*/  FFMA.FTZ R2, R149, c[0x0][0x2d0], -R0 ;  /* 0x0000b40095027a23 */ /* 0x008fc40000010800 */
[----:B------:R-:W-:Y:S02]  /*10830*/  IMAD.MOV.U32 R149, RZ, RZ, R110 ;  /* 0x000000ffff957224 */ /* 0x000fe400078e006e */
[----:B------:R3:W2:Y:S02]  /*10840*/  MUFU.EX2 R193, R2 ;  /* 0x0000000200c17308 */ /* 0x0006a40000000800 */
[C---:B------:R-:W-:Y:S08]  /*10850*/  HMMA.16816.F32 R124, R8.reuse, R42, R120 ;  /* 0x0000002a087c723c */ /* 0x040ff00000001878 */
[----:B-1----:R-:W-:Y:S01]  /*10860*/  HMMA.16816.F32 R112, R8, R12, R112 ;  /* 0x0000000c0870723c */ /* 0x002fe20000001870 */
[----:B---3--:R-:W-:-:S07]  /*10870*/  FFMA.FTZ R2, R151, c[0x0][0x2d0], -R0 ;  /* 0x0000b40097027a23 */ /* 0x008fce0000010800 */
[C---:B------:R-:W-:Y:S01]  /*10880*/  HMMA.16816.F32 R104, R8.reuse, R14, R52 ;  /* 0x0000000e0868723c */ /* 0x040fe20000001834 */
[----:B------:R-:W1:Y:S01]  /*10890*/  LDSM.16.MT88.4 R12, [R205+0x5900] ;  /* 0x00590000cd0c783b */ /* 0x000e620000004200 */
[----:B------:R-:W-:Y:S01]  /*108a0*/  IMAD.MOV.U32 R151, RZ, RZ, R162 ;  /* 0x000000ffff977224 */ /* 0x000fe200078e00a2 */
[----:B------:R3:W-:Y:S05]  /*108b0*/  MUFU.EX2 R4, R2 ;  /* 0x0000000200047308 */ /* 0x0007ea0000000800 */
[C---:B------:R-:W-:Y:S08]  /*108c0*/  HMMA.16816.F32 R132, R8.reuse, R40, R132 ;  /* 0x000000280884723c */ /* 0x040ff00000001884 */
[----:B-----5:R-:W-:Y:S01]  /*108d0*/  HMMA.16816.F32 R128, R8, R20, R72 ;  /* 0x000000140880723c */ /* 0x020fe20000001848 */
[----:B---3--:R-:W-:-:S02]  /*108e0*/  FFMA.FTZ R2, R150, c[0x0][0x2d0], -R0 ;  /* 0x0000b40096027a23 */ /* 0x008fc40000010800 */
[----:B------:R-:W-:Y:S02]  /*108f0*/  IMAD.MOV.U32 R150, RZ, RZ, R111 ;  /* 0x000000ffff967224 */ /* 0x000fe400078e006f */
[----:B------:R3:W5:Y:S03]  /*10900*/  MUFU.EX2 R192, R2 ;  /* 0x0000000200c07308 */ /* 0x0007660000000800 */
[C---:B------:R-:W-:Y:S01]  /*10910*/  HMMA.16816.F32 R120, R8.reuse, R22, R64 ;  /* 0x000000160878723c */ /* 0x040fe20000001840 */
[----:B------:R-:W-:Y:S07]  /*10920*/  LDSM.16.MT88.4 R20, [R208+0x5900] ;  /* 0x00590000d014783b */ /* 0x000fee0000004200 */
[----:B------:R-:W-:Y:S01]  /*10930*/  HMMA.16816.F32 R108, R8, R16, R60 ;  /* 0x00000010086c723c */ /* 0x000fe2000000183c */
[----:B---3--:R-:W-:-:S07]  /*10940*/  FFMA.FTZ R2, R153, c[0x0][0x2d0], -R5 ;  /* 0x0000b40099027a23 */ /* 0x008fce0000010805 */
[----:B------:R-:W-:Y:S01]  /*10950*/  HMMA.16816.F32 R56, R8, R18, R48 ;  /* 0x000000120838723c */ /* 0x000fe20000001830 */
[----:B------:R-:W-:Y:S06]  /*10960*/  LDSM.16.MT88.4 R16, [R205+0x2100] ;  /* 0x00210000cd10783b */ /* 0x000fec0000004200 */
[----:B----4-:R-:W-:Y:S02]  /*10970*/  F2FP.PACK_AB R8, R201, R202 ;  /* 0x000000cac908723e */ /* 0x010fe400000000ff */
[----:B--2---:R-:W-:Y:S02]  /*10980*/  F2FP.PACK_AB R9, R193, R194 ;  /* 0x000000c2c109723e */ /* 0x004fe400000000ff */
[----:B------:R-:W-:-:S02]  /*10990*/  F2FP.PACK_AB R10, R195, R200 ;  /* 0x000000c8c30a723e */ /* 0x000fc400000000ff */
[----:B-----5:R-:W-:-:S07]  /*109a0*/  F2FP.PACK_AB R11, R192, R4 ;  /* 0x00000004c00b723e */ /* 0x020fce00000000ff */
[C---:B------:R-:W-:Y:S07]  /*109b0*/  HMMA.16816.F32 R60, R8.reuse, R32, R80 ;  /* 0x00000020083c723c */ /* 0x040fee0000001850 */
[----:B------:R-:W-:Y:S01]  /*109c0*/  IMAD.MOV.U32 R81, RZ, RZ, R146 ;  /* 0x000000ffff517224 */ /* 0x000fe200078e0092 */
[----:B------:R-:W-:Y:S01]  /*109d0*/  HMMA.16816.F32 R52, R8, R34, R84 ;  /* 0x000000220834723c */ /* 0x000fe20000001854 */
[----:B------:R-:W2:Y:S01]  /*109e0*/  LDSM.16.MT88.4 R32, [R206+0x5900] ;  /* 0x00590000ce20783b */ /* 0x000ea20000004200 */
[----:B------:R-:W-:-:S02]  /*109f0*/  IMAD.MOV.U32 R146, RZ, RZ, R163 ;  /* 0x000000ffff927224 */ /* 0x000fc400078e00a3 */
[----:B------:R3:W-:Y:S01]  /*10a00*/  MUFU.EX2 R163, R2 ;  /* 0x0000000200a37308 */ /* 0x0007e20000000800 */
[----:B------:R-:W-:Y:S02]  /*10a10*/  IMAD.MOV.U32 R80, RZ, RZ, R161 ;  /* 0x000000ffff507224 */ /* 0x000fe400078e00a1 */
[----:B------:R-:W-:Y:S01]  /*10a20*/  IMAD.MOV.U32 R83, RZ, RZ, R46 ;  /* 0x000000ffff537224 */ /* 0x000fe200078e002e */
[----:B------:R-:W-:Y:S01]  /*10a30*/  HMMA.16816.F32 R68, R8, R36, R68 ;  /* 0x000000240844723c */ /* 0x000fe20000001844 */
[----:B------:R-:W-:-:S07]  /*10a40*/  IMAD.MOV.U32 R82, RZ, RZ, R47 ;  /* 0x000000ffff527224 */ /* 0x000fce00078e002f */
[----:B------:R-:W-:Y:S01]  /*10a50*/  HMMA.16816.F32 R64, R8, R38, R76 ;  /* 0x000000260840723c */ /* 0x000fe2000000184c */
[----:B---3--:R-:W-:-:S07]  /*10a60*/  FFMA.FTZ R2, R154, c[0x0][0x2d0], -R5 ;  /* 0x0000b4009a027a23 */ /* 0x008fce0000010805 */
[C---:B------:R-:W-:Y:S01]  /*10a70*/  HMMA.16816.F32 R40, R8.reuse, R24, R96 ;  /* 0x000000180828723c */ /* 0x040fe20000001860 */
[----:B------:R3:W4:Y:S07]  /*10a80*/  MUFU.EX2 R162, R2 ;  /* 0x0000000200a27308 */ /* 0x00072e0000000800 */
[C---:B------:R-:W-:Y:S01]  /*10a90*/  HMMA.16816.F32 R36, R8.reuse, R26, R92 ;  /* 0x0000001a0824723c */ /* 0x040fe2000000185c */
[----:B------:R-:W5:Y:S07]  /*10aa0*/  LDSM.16.MT88.4 R24, [R209+0x5900] ;  /* 0x00590000d118783b */ /* 0x000f6e0000004200 */
[----:B------:R-:W-:Y:S01]  /*10ab0*/  HMMA.16816.F32 R44, R8, R28, R88 ;  /* 0x0000001c082c723c */ /* 0x000fe20000001858 */
[----:B---3--:R-:W-:-:S04]  /*10ac0*/  FFMA.FTZ R2, R152, c[0x0][0x2d0], -R5 ;  /* 0x0000b40098027a23 */ /* 0x008fc80000010805 */
[----:B------:R3:W-:Y:S02]  /*10ad0*/  MUFU.EX2 R161, R2 ;  /* 0x0000000200a17308 */ /* 0x0007e40000000800 */
[----:B------:R-:W-:Y:S01]  /*10ae0*/  IMAD.MOV.U32 R91, RZ, RZ, R160 ;  /* 0x000000ffff5b7224 */ /* 0x000fe200078e00a0 */
[C---:B-1----:R-:W-:Y:S07]  /*10af0*/  HMMA.16816.F32 R72, R8.reuse, R12, R112 ;  /* 0x0000000c0848723c */ /* 0x042fee0000001870 */
[----:B------:R-:W-:Y:S01]  /*10b00*/  IMAD.MOV.U32 R115, RZ, RZ, R83 ;  /* 0x000000ffff737224 */ /* 0x000fe200078e0053 */
[----:B------:R-:W-:Y:S01]  /*10b10*/  HMMA.16816.F32 R76, R8, R14, R104 ;  /* 0x0000000e084c723c */ /* 0x000fe20000001868 */
[----:B------:R-:W1:Y:S01]  /*10b20*/  LDSM.16.MT88.4 R12, [R206+0x2100] ;  /* 0x00210000ce0c783b */ /* 0x000e620000004200 */
[----:B---3--:R-:W-:-:S06]  /*10b30*/  FFMA.FTZ R2, R155, c[0x0][0x2d0], -R5 ;  /* 0x0000b4009b027a23 */ /* 0x008fcc0000010805 */
[C---:B--2---:R-:W-:Y:S01]  /*10b40*/  HMMA.16816.F32 R84, R8.reuse, R32, R132 ;  /* 0x000000200854723c */ /* 0x044fe20000001884 */
[----:B------:R2:W-:Y:S07]  /*10b50*/  MUFU.EX2 R160, R2 ;  /* 0x0000000200a07308 */ /* 0x0005ee0000000800 */
[C---:B------:R-:W-:Y:S01]  /*10b60*/  HMMA.16816.F32 R104, R8.reuse, R34, R124 ;  /* 0x000000220868723c */ /* 0x040fe2000000187c */
[----:B------:R-:W3:Y:S04]  /*10b70*/  LDSM.16.MT88.4 R32, [R208+0x2100] ;  /* 0x00210000d020783b */ /* 0x000ee80000004200 */
[----:B------:R-:W-:Y:S03]  /*10b80*/  LDSM.16.MT88.4 R124, [R205+0x3900] ;  /* 0x00390000cd7c783b */ /* 0x000fe60000004200 */
[----:B------:R-:W-:Y:S01]  /*10b90*/  HMMA.16816.F32 R48, R8, R30, R100 ;  /* 0x0000001e0830723c */ /* 0x000fe20000001864 */
[----:B--2---:R-:W-:Y:S01]  /*10ba0*/  FFMA.FTZ R2, R156, c[0x0][0x2d0], -R0 ;  /* 0x0000b4009c027a23 */ /* 0x004fe20000010800 */
[----:B------:R-:W2:Y:S01]  /*10bb0*/  LDSM.16.MT88.4 R28, [R209+0x2100] ;  /* 0x00210000d11c783b */ /* 0x000ea20000004200 */
[----:B------:R-:W-:-:S02]  /*10bc0*/  IMAD.MOV.U32 R156, RZ, RZ, R82 ;  /* 0x000000ffff9c7224 */ /* 0x000fc400078e0052 */
[----:B------:R1:W-:Y:S03]  /*10bd0*/  MUFU.EX2 R155, R2 ;  /* 0x00000002009b7308 */ /* 0x0003e60000000800 */
[C---:B-----5:R-:W-:Y:S08]  /*10be0*/  HMMA.16816.F32 R128, R8.reuse, R24, R128 ;  /* 0x000000180880723c */ /* 0x060ff00000001880 */
[----:B------:R-:W-:Y:S01]  /*10bf0*/  HMMA.16816.F32 R120, R8, R26, R120 ;  /* 0x0000001a0878723c */ /* 0x000fe20000001878 */
[----:B------:R-:W5:Y:S01]  /*10c00*/  LDSM.16.MT88.4 R24, [R205+0x6100] ;  /* 0x00610000cd18783b */ /* 0x000f620000004200 */
[----:B-1----:R-:W-:-:S02]  /*10c10*/  FFMA.FTZ R2, R157, c[0x0][0x2d0], -R0 ;  /* 0x0000b4009d027a23 */ /* 0x002fc40000010800 */
[----:B------:R-:W-:-:S04]  /*10c20*/  IMAD.MOV.U32 R157, RZ, RZ, R81 ;  /* 0x000000ffff9d7224 */ /* 0x000fc800078e0051 */
[C---:B------:R-:W-:Y:S01]  /*10c30*/  HMMA.16816.F32 R108, R8.reuse, R20, R108 ;  /* 0x00000014086c723c */ /* 0x040fe2000000186c */
[----:B------:R1:W1:Y:S07]  /*10c40*/  MUFU.EX2 R154, R2 ;  /* 0x00000002009a7308 */ /* 0x00026e0000000800 */
[----:B------:R-:W-:Y:S01]  /*10c50*/  HMMA.16816.F32 R96, R8, R22, R56 ;  /* 0x000000160860723c */ /* 0x000fe20000001838 */
[----:B------:R-:W2:Y:S06]  /*10c60*/  LDSM.16.MT88.4 R20, [R206+0x6100] ;  /* 0x00610000ce14783b */ /* 0x000eac0000004200 */
[----:B----4-:R-:W-:Y:S01]  /*10c70*/  F2FP.PACK_AB R8, R162, R163 ;  /* 0x000000a3a208723e */ /* 0x010fe200000000ff */
[----:B-1----:R-:W-:Y:S01]  /*10c80*/  FFMA.FTZ R2, R159, c[0x0][0x2d0], -R0 ;  /* 0x0000b4009f027a23 */ /* 0x002fe20000010800 */
[----:B------:R-:W-:Y:S01]  /*10c90*/  F2FP.PACK_AB R9, R154, R155 ;  /* 0x0000009b9a09723e */ /* 0x000fe200000000ff */
[----:B------:R-:W-:Y:S01]  /*10ca0*/  IMAD.MOV.U32 R159, RZ, RZ, R80 ;  /* 0x000000ffff9f7224 */ /* 0x000fe200078e0050 */
[----:B------:R-:W-:Y:S01]  /*10cb0*/  F2FP.PACK_AB R10, R160, R161 ;  /* 0x000000a1a00a723e */ /* 0x000fe200000000ff */
[----:B------:R1:W-:Y:S02]  /*10cc0*/  MUFU.EX2 R153, R2 ;  /* 0x0000000200997308 */ /* 0x0003e40000000800 */
[----:B-1----:R-:W-:-:S02]  /*10cd0*/  FFMA.FTZ R2, R158, c[0x0][0x2d0], -R0 ;  /* 0x0000b4009e027a23 */ /* 0x002fc40000010800 */
[----:B------:R-:W-:-:S04]  /*10ce0*/  IMAD.MOV.U32 R158, RZ, RZ, R91 ;  /* 0x000000ffff9e7224 */ /* 0x000fc800078e005b */
[----:B------:R1:W4:Y:S02]  /*10cf0*/  MUFU.EX2 R152, R2 ;  /* 0x0000000200987308 */ /* 0x0003240000000800 */
[----:B-1----:R-:W-:Y:S01]  /*10d00*/  FFMA.FTZ R2, R164, c[0x0][0x2d0], -R5 ;  /* 0x0000b400a4027a23 */ /* 0x002fe20000010805 */
[----:B----4-:R-:W-:Y:S01]  /*10d10*/  F2FP.PACK_AB R11, R152, R153 ;  /* 0x00000099980b723e */ /* 0x010fe200000000ff */
[----:B------:R-:W-:-:S04]  /*10d20*/  IMAD.MOV.U32 R164, RZ, RZ, R151 ;  /* 0x000000ffffa47224 */ /* 0x000fc800078e0097 */
[----:B------:R1:W-:Y:S02]  /*10d30*/  MUFU.EX2 R151, R2 ;  /* 0x0000000200977308 */ /* 0x0003e40000000800 */
[C---:B------:R-:W-:Y:S08]  /*10d40*/  HMMA.16816.F32 R100, R8.reuse, R16, R68 ;  /* 0x000000100864723c */ /* 0x040ff00000001844 */
[----:B------:R-:W-:Y:S01]  /*10d50*/  HMMA.16816.F32 R92, R8, R18, R64 ;  /* 0x00000012085c723c */ /* 0x000fe20000001840 */
[----:B------:R-:W4:Y:S01]  /*10d60*/  LDSM.16.MT88.4 R16, [R209+0x6100] ;  /* 0x00610000d110783b */ /* 0x000f220000004200 */
[----:B-1----:R-:W-:-:S02]  /*10d70*/  FFMA.FTZ R2, R166, c[0x0][0x2d0], -R5 ;  /* 0x0000b400a6027a23 */ /* 0x002fc40000010805 */
[----:B------:R-:W-:Y:S02]  /*10d80*/  IMAD.MOV.U32 R166, RZ, RZ, R150 ;  /* 0x000000ffffa67224 */ /* 0x000fe400078e0096 */
[----:B------:R1:W1:Y:S02]  /*10d90*/  MUFU.EX2 R150, R2 ;  /* 0x0000000200967308 */ /* 0x0002640000000800 */
[C---:B------:R-:W-:Y:S08]  /*10da0*/  HMMA.16816.F32 R88, R8.reuse, R12, R60 ;  /* 0x0000000c0858723c */ /* 0x040ff0000000183c */
[----:B------:R-:W-:Y:S01]  /*10db0*/  HMMA.16816.F32 R80, R8, R14, R52 ;  /* 0x0000000e0850723c */ /* 0x000fe20000001834 */
[----:B------:R-:W4:Y:S01]  /*10dc0*/  LDSM.16.MT88.4 R12, [R208+0x6100] ;  /* 0x00610000d00c783b */ /* 0x000f220000004200 */
[----:B-1----:R-:W-:-:S06]  /*10dd0*/  FFMA.FTZ R2, R165, c[0x0][0x2d0], -R5 ;  /* 0x0000b400a5027a23 */ /* 0x002fcc0000010805 */
[C---:B---3--:R-:W-:Y:S01]  /*10de0*/  HMMA.16816.F32 R60, R8.reuse, R32, R40 ;  /* 0x00000020083c723c */ /* 0x048fe20000001828 */
[----:B------:R-:W-:Y:S02]  /*10df0*/  IMAD.MOV.U32 R165, RZ, RZ, R149 ;  /* 0x000000ffffa57224 */ /* 0x000fe400078e0095 */
[----:B------:R1:W-:Y:S05]  /*10e00*/  MUFU.EX2 R149, R2 ;  /* 0x0000000200957308 */ /* 0x0003ea0000000800 */
[C---:B------:R-:W-:Y:S01]  /*10e10*/  HMMA.16816.F32 R52, R8.reuse, R34, R36 ;  /* 0x000000220834723c */ /* 0x040fe20000001824 */
[----:B------:R-:W3:Y:S07]  /*10e20*/  LDSM.16.MT88.4 R32, [R205+0x2900] ;  /* 0x00290000cd20783b */ /* 0x000eee0000004200 */
[----:B--2---:R-:W-:Y:S01]  /*10e30*/  HMMA.16816.F32 R68, R8, R28, R44 ;  /* 0x0000001c0844723c */ /* 0x004fe2000000182c */
[----:B-1----:R-:W-:-:S02]  /*10e40*/  FFMA.FTZ R2, R188, c[0x0][0x2d0], -R5 ;  /* 0x0000b400bc027a23 */ /* 0x002fc40000010805 */
[----:B------:R-:W-:Y:S02]  /*10e50*/  IMAD.MOV.U32 R188, RZ, RZ, R148 ;  /* 0x000000ffffbc7224 */ /* 0x000fe400078e0094 */
[----:B------:R1:W-:Y:S03]  /*10e60*/  MUFU.EX2 R148, R2 ;  /* 0x0000000200947308 */ /* 0x0003e60000000800 */
[C---:B------:R-:W-:Y:S01]  /*10e70*/  HMMA.16816.F32 R64, R8.reuse, R30, R48 ;  /* 0x0000001e0840723c */ /* 0x040fe20000001830 */
[----:B------:R-:W2:Y:S07]  /*10e80*/  LDSM.16.MT88.4 R28, [R206+0x2900] ;  /* 0x00290000ce1c783b */ /* 0x000eae0000004200 */
[----:B-----5:R-:W-:Y:S01]  /*10e90*/  HMMA.16816.F32 R44, R8, R24, R72 ;  /* 0x00000018082c723c */ /* 0x020fe20000001848 */
        /* <DEDUP_REMOVED lines=8> */
[----:B-----5:R-:W-:-:S02]  /*10f20*/  FFMA.FTZ R2, R191, c[0x0][0x2d0], -R0 ;  /* 0x0000b400bf027a23 */ /* 0x020fc40000010800 */
[----:B------:R-:W-:Y:S02]  /*10f30*/  IMAD.MOV.U32 R191, RZ, RZ, R115 ;  /* 0x000000ffffbf7224 */ /* 0x000fe400078e0073 */
[----:B------:R5:W1:Y:S02]  /*10f40*/  MUFU.EX2 R135, R2 ;  /* 0x0000000200877308 */ /* 0x000a640000000800 */
[C---:B----4-:R-:W-:Y:S08]  /*10f50*/  HMMA.16816.F32 R56, R8.reuse, R16, R128 ;  /* 0x000000100838723c */ /* 0x050ff00000001880 */
[----:B------:R-:W-:Y:S01]  /*10f60*/  HMMA.16816.F32 R72, R8, R18, R120 ;  /* 0x000000120848723c */ /* 0x000fe20000001878 */
[----:B------:R-:W-:Y:S01]  /*10f70*/  LDSM.16.MT88.4 R16, [R206+0x6900] ;  /* 0x00690000ce10783b */ /* 0x000fe20000004200 */
[----:B-----5:R-:W-:-:S06]  /*10f80*/  FFMA.FTZ R2, R167, c[0x0][0x2d0], -R0 ;  /* 0x0000b400a7027a23 */ /* 0x020fcc0000010800 */
[C---:B------:R-:W-:Y:S01]  /*10f90*/  HMMA.16816.F32 R108, R8.reuse, R12, R108 ;  /* 0x0000000c086c723c */ /* 0x040fe2000000186c */
[----:B------:R-:W-:Y:S01]  /*10fa0*/  IMAD.MOV.U32 R167, RZ, RZ, R146 ;  /* 0x000000ffffa77224 */ /* 0x000fe200078e0092 */
[----:B------:R4:W-:Y:S06]  /*10fb0*/  MUFU.EX2 R134, R2 ;  /* 0x0000000200867308 */ /* 0x0009ec0000000800 */
[----:B------:R-:W-:Y:S01]  /*10fc0*/  HMMA.16816.F32 R104, R8, R14, R96 ;  /* 0x0000000e0868723c */ /* 0x000fe20000001860 */
[----:B------:R-:W5:Y:S06]  /*10fd0*/  LDSM.16.MT88.4 R12, [R205+0x6900] ;  /* 0x00690000cd0c783b */ /* 0x000f6c0000004200 */
[----:B------:R-:W-:-:S02]  /*10fe0*/  F2FP.PACK_AB R8, R150, R151 ;  /* 0x000000979608723e */ /* 0x000fc400000000ff */
[----:B-1----:R-:W-:Y:S01]  /*10ff0*/  F2FP.PACK_AB R9, R135, R147 ;  /* 0x000000938709723e */ /* 0x002fe200000000ff */
[----:B----4-:R-:W-:Y:S01]  /*11000*/  FFMA.FTZ R2, R189, c[0x0][0x2d0], -R0 ;  /* 0x0000b400bd027a23 */ /* 0x010fe20000010800 */
[----:B------:R-:W-:Y:S01]  /*11010*/  F2FP.PACK_AB R10, R148, R149 ;  /* 0x00000095940a723e */ /* 0x000fe200000000ff */
[----:B------:R-:W-:Y:S02]  /*11020*/  IMAD.MOV.U32 R189, RZ, RZ, R145 ;  /* 0x000000ffffbd7224 */ /* 0x000fe400078e0091 */
[----:B------:R-:W1:Y:S02]  /*11030*/  MUFU.EX2 R133, R2 ;  /* 0x0000000200857308 */ /* 0x000e640000000800 */
[----:B-1----:R-:W-:Y:S01]  /*11040*/  F2FP.PACK_AB R11, R133, R134 ;  /* 0x00000086850b723e */ /* 0x002fe200000000ff */
[----:B------:R-:W-:Y:S02]  /*11050*/  FFMA.FTZ R2, R203, c[0x0][0x2d0], -R5 ;  /* 0x0000b400cb027a23 */ /* 0x000fe40000010805 */
[----:B------:R-:W-:-:S03]  /*11060*/  IMAD.MOV.U32 R203, RZ, RZ, R144 ;  /* 0x000000ffffcb7224 */ /* 0x000fc600078e0090 */
[----:B------:R1:W-:Y:S01]  /*11070*/  MUFU.EX2 R132, R2 ;  /* 0x0000000200847308 */ /* 0x0003e20000000800 */
[C---:B---3--:R-:W-:Y:S08]  /*11080*/  HMMA.16816.F32 R120, R8.reuse, R32, R100 ;  /* 0x000000200878723c */ /* 0x048ff00000001864 */
[----:B------:R-:W-:Y:S01]  /*11090*/  HMMA.16816.F32 R112, R8, R34, R92 ;  /* 0x000000220870723c */ /* 0x000fe2000000185c */
[----:B------:R-:W-:Y:S01]  /*110a0*/  LDSM.16.MT88.4 R32, [R208+0x6900] ;  /* 0x00690000d020783b */ /* 0x000fe20000004200 */
[----:B-1----:R-:W-:-:S06]  /*110b0*/  FFMA.FTZ R2, R228, c[0x0][0x2d0], -R5 ;  /* 0x0000b400e4027a23 */ /* 0x002fcc0000010805 */
[C---:B--2---:R-:W-:Y:S01]  /*110c0*/  HMMA.16816.F32 R100, R8.reuse, R28, R88 ;  /* 0x0000001c0864723c */ /* 0x044fe20000001858 */
[----:B------:R-:W-:Y:S01]  /*110d0*/  IMAD.MOV.U32 R228, RZ, RZ, R119 ;  /* 0x000000ffffe47224 */ /* 0x000fe200078e0077 */
[----:B------:R1:W2:Y:S06]  /*110e0*/  MUFU.EX2 R146, R2 ;  /* 0x0000000200927308 */ /* 0x0002ac0000000800 */
[C---:B------:R-:W-:Y:S08]  /*110f0*/  HMMA.16816.F32 R92, R8.reuse, R24, R68 ;  /* 0x00000018085c723c */ /* 0x040ff00000001844 */
[----:B------:R-:W-:Y:S01]  /*11100*/  HMMA.16816.F32 R88, R8, R26, R64 ;  /* 0x0000001a0858723c */ /* 0x000fe20000001840 */
[----:B------:R-:W3:Y:S01]  /*11110*/  LDSM.16.MT88.4 R24, [R209+0x6900] ;  /* 0x00690000d118783b */ /* 0x000ee20000004200 */
[----:B-1----:R-:W-:-:S02]  /*11120*/  FFMA.FTZ R2, R231, c[0x0][0x2d0], -R5 ;  /* 0x0000b400e7027a23 */ /* 0x002fc40000010805 */
[----:B------:R-:W-:Y:S02]  /*11130*/  IMAD.MOV.U32 R231, RZ, RZ, R118 ;  /* 0x000000ffffe77224 */ /* 0x000fe400078e0076 */
[----:B------:R1:W-:Y:S02]  /*11140*/  MUFU.EX2 R145, R2 ;  /* 0x0000000200917308 */ /* 0x0003e40000000800 */
[C---:B------:R-:W-:Y:S01]  /*11150*/  HMMA.16816.F32 R96, R8.reuse, R30, R80 ;  /* 0x0000001e0860723c */ /* 0x040fe20000001850 */
[----:B------:R-:W-:Y:S07]  /*11160*/  LDSM.16.MT88.4 R28, [R205+0x3100] ;  /* 0x00310000cd1c783b */ /* 0x000fee0000004200 */
[----:B------:R-:W-:Y:S01]  /*11170*/  HMMA.16816.F32 R80, R8, R22, R52 ;  /* 0x000000160850723c */ /* 0x000fe20000001834 */
[----:B-1----:R-:W-:-:S07]  /*11180*/  FFMA.FTZ R2, R232, c[0x0][0x2d0], -R5 ;  /* 0x0000b400e8027a23 */ /* 0x002fce0000010805 */
[C---:B-----5:R-:W-:Y:S01]  /*11190*/  HMMA.16816.F32 R64, R8.reuse, R14, R48 ;  /* 0x0000000e0840723c */ /* 0x060fe20000001830 */
[----:B------:R-:W-:Y:S01]  /*111a0*/  IMAD.MOV.U32 R232, RZ, RZ, R6 ;  /* 0x000000ffffe87224 */ /* 0x000fe200078e0006 */
[----:B------:R1:W-:Y:S06]  /*111b0*/  MUFU.EX2 R144, R2 ;  /* 0x0000000200907308 */ /* 0x0003ec0000000800 */
        /* <DEDUP_REMOVED lines=8> */
[----:B------:R-:W3:Y:S04]  /*11240*/  LDSM.16.MT88.4 R24, [R205+0x7100] ;  /* 0x00710000cd18783b */ /* 0x000ee80000004200 */
[----:B------:R-:W-:Y:S01]  /*11250*/  LDSM.16.MT88.4 R72, [R206+0x3900] ;  /* 0x00390000ce48783b */ /* 0x000fe20000004200 */
[----:B-1----:R-:W-:-:S02]  /*11260*/  FFMA.FTZ R2, R229, c[0x0][0x2d0], -R0 ;  /* 0x0000b400e5027a23 */ /* 0x002fc40000010800 */
[C---:B------:R-:W-:Y:S02]  /*11270*/  HMMA.16816.F32 R60, R8.reuse, R16, R40 ;  /* 0x00000010083c723c */ /* 0x040fe40000001828 */
[----:B------:R1:W4:Y:S06]  /*11280*/  MUFU.EX2 R118, R2 ;  /* 0x0000000200767308 */ /* 0x00032c0000000800 */
[C---:B------:R-:W-:Y:S01]  /*11290*/  HMMA.16816.F32 R40, R8.reuse, R18, R36 ;  /* 0x000000120828723c */ /* 0x040fe20000001824 */
[----:B------:R-:W5:Y:S07]  /*112a0*/  LDSM.16.MT88.4 R16, [R209+0x3100] ;  /* 0x00310000d110783b */ /* 0x000f6e0000004200 */
[----:B------:R-:W-:Y:S01]  /*112b0*/  HMMA.16816.F32 R44, R8, R32, R108 ;  /* 0x00000020082c723c */ /* 0x000fe2000000186c */
[----:B-1----:R-:W-:-:S04]  /*112c0*/  FFMA.FTZ R2, R230, c[0x0][0x2d0], -R0 ;  /* 0x0000b400e6027a23 */ /* 0x002fc80000010800 */
[----:B------:R1:W-:Y:S03]  /*112d0*/  MUFU.EX2 R59, R2 ;  /* 0x00000002003b7308 */ /* 0x0003e60000000800 */
[----:B------:R-:W-:Y:S01]  /*112e0*/  HMMA.16816.F32 R36, R8, R34, R104 ;  /* 0x000000220824723c */ /* 0x000fe20000001868 */
[----:B------:R-:W3:Y:S04]  /*112f0*/  LDSM.16.MT88.4 R32, [R206+0x7100] ;  /* 0x00710000ce20783b */ /* 0x000ee80000004200 */
[----:B------:R-:W-:Y:S02]  /*11300*/  LDSM.16.MT88.4 R104, [R206+0x7900] ;  /* 0x00790000ce68783b */ /* 0x000fe40000004200 */
[----:B--2---:R-:W-:-:S02]  /*11310*/  F2FP.PACK_AB R8, R146, R132 ;  /* 0x000000849208723e */ /* 0x004fc400000000ff */
[----:B----4-:R-:W-:Y:S02]  /*11320*/  F2FP.PACK_AB R9, R118, R119 ;  /* 0x000000777609723e */ /* 0x010fe400000000ff */
[----:B------:R-:W-:Y:S01]  /*11330*/  F2FP.PACK_AB R10, R144, R145 ;  /* 0x00000091900a723e */ /* 0x000fe200000000ff */
[----:B-1----:R-:W-:-:S04]  /*11340*/  FFMA.FTZ R2, R233, c[0x0][0x2d0], -R0 ;  /* 0x0000b400e9027a23 */ /* 0x002fc80000010800 */
[----:B------:R1:W2:Y:S02]  /*11350*/  MUFU.EX2 R58, R2 ;  /* 0x00000002003a7308 */ /* 0x0002a40000000800 */
[----:B-1----:R-:W-:Y:S01]  /*11360*/  FFMA.FTZ R2, R246, c[0x0][0x2d0], -R5 ;  /* 0x0000b400f6027a23 */ /* 0x002fe20000010805 */
[----:B--2---:R-:W-:-:S05]  /*11370*/  F2FP.PACK_AB R11, R58, R59 ;  /* 0x0000003b3a0b723e */ /* 0x004fca00000000ff */
[----:B------:R1:W-:Y:S02]  /*11380*/  MUFU.EX2 R57, R2 ;  /* 0x0000000200397308 */ /* 0x0003e40000000800 */
[C---:B---3--:R-:W-:Y:S08]  /*11390*/  HMMA.16816.F32 R64, R8.reuse, R26, R64 ;  /* 0x0000001a0840723c */ /* 0x048ff00000001840 */
[----:B------:R-:W-:Y:S01]  /*113a0*/  HMMA.16816.F32 R128, R8, R24, R76 ;  /* 0x000000180880723c */ /* 0x000fe2000000184c */
[----:B-1----:R-:W-:-:S04]  /*113b0*/  FFMA.FTZ R2, R244, c[0x0][0x2d0], -R5 ;  /* 0x0000b400f4027a23 */ /* 0x002fc80000010805 */
[----:B------:R1:W2:Y:S03]  /*113c0*/  MUFU.EX2 R56, R2 ;  /* 0x0000000200387308 */ /* 0x0002a60000000800 */
[C---:B------:R-:W-:Y:S08]  /*113d0*/  HMMA.16816.F32 R68, R8.reuse, R20, R100 ;  /* 0x000000140844723c */ /* 0x040ff00000001864 */
[----:B-----5:R-:W-:Y:S01]  /*113e0*/  HMMA.16816.F32 R100, R8, R18, R88 ;  /* 0x000000120864723c */ /* 0x020fe20000001858 */
[----:B------:R-:W-:Y:S01]  /*113f0*/  LDSM.16.MT88.4 R88, [R208+0x3900] ;  /* 0x00390000d058783b */ /* 0x000fe20000004200 */
[----:B-1----:R-:W-:-:S06]  /*11400*/  FFMA.FTZ R2, R242, c[0x0][0x2d0], -R5 ;  /* 0x0000b400f2027a23 */ /* 0x002fcc0000010805 */
[C---:B------:R-:W-:Y:S01]  /*11410*/  HMMA.16816.F32 R92, R8.reuse, R16, R92 ;  /* 0x00000010085c723c */ /* 0x040fe2000000185c */
[----:B------:R-:W1:Y:S01]  /*11420*/  LDSM.16.MT88.4 R16, [R209+0x7100] ;  /* 0x00710000d110783b */ /* 0x000e620000004200 */
[----:B------:R3:W-:Y:S06]  /*11430*/  MUFU.EX2 R27, R2 ;  /* 0x00000002001b7308 */ /* 0x0007ec0000000800 */
[C---:B------:R-:W-:Y:S08]  /*11440*/  HMMA.16816.F32 R84, R8.reuse, R12, R84 ;  /* 0x0000000c0854723c */ /* 0x040ff00000001854 */
[----:B------:R-:W-:Y:S01]  /*11450*/  HMMA.16816.F32 R108, R8, R14, R80 ;  /* 0x0000000e086c723c */ /* 0x000fe20000001850 */
[----:B------:R-:W4:Y:S01]  /*11460*/  LDSM.16.MT88.4 R12, [R208+0x7100] ;  /* 0x00710000d00c783b */ /* 0x000f220000004200 */
[----:B---3--:R-:W-:-:S03]  /*11470*/  FFMA.FTZ R2, R245, c[0x0][0x2d0], -R5 ;  /* 0x0000b400f5027a23 */ /* 0x008fc60000010805 */
[----:B------:R-:W3:Y:S01]  /*11480*/  LDSM.16.MT88.4 R80, [R209+0x3900] ;  /* 0x00390000d150783b */ /* 0x000ee20000004200 */
[----:B------:R5:W1:Y:S02]  /*11490*/  MUFU.EX2 R26, R2 ;  /* 0x00000002001a7308 */ /* 0x000a640000000800 */
[C---:B------:R-:W-:Y:S08]  /*114a0*/  HMMA.16816.F32 R120, R8.reuse, R28, R120 ;  /* 0x0000001c0878723c */ /* 0x040ff00000001878 */
[----:B------:R-:W-:Y:S01]  /*114b0*/  HMMA.16816.F32 R28, R8, R30, R112 ;  /* 0x0000001e081c723c */ /* 0x000fe20000001870 */
[----:B-----5:R-:W-:-:S06]  /*114c0*/  FFMA.FTZ R2, R243, c[0x0][0x2d0], -R0 ;  /* 0x0000b400f3027a23 */ /* 0x020fcc0000010800 */
[----:B--2---:R-:W-:Y:S01]  /*114d0*/  F2FP.PACK_AB R112, R56, R57 ;  /* 0x000000393870723e */ /* 0x004fe200000000ff */
[C---:B------:R-:W-:Y:S01]  /*114e0*/  HMMA.16816.F32 R20, R8.reuse, R22, R96 ;  /* 0x000000160814723c */ /* 0x040fe20000001860 */
[----:B-1----:R-:W-:Y:S01]  /*114f0*/  F2FP.PACK_AB R114, R26, R27 ;  /* 0x0000001b1a72723e */ /* 0x002fe200000000ff */
[----:B------:R1:W-:Y:S01]  /*11500*/  MUFU.EX2 R25, R2 ;  /* 0x0000000200197308 */ /* 0x0003e20000000800 */
[----:B------:R-:W2:Y:S05]  /*11510*/  LDSM.16.MT88.4 R96, [R205+0x7900] ;  /* 0x00790000cd60783b */ /* 0x000eaa0000004200 */
[C---:B------:R-:W-:Y:S08]  /*11520*/  HMMA.16816.F32 R60, R8.reuse, R32, R60 ;  /* 0x00000020083c723c */ /* 0x040ff0000000183c */
[----:B------:R-:W-:Y:S01]  /*11530*/  HMMA.16816.F32 R40, R8, R34, R40 ;  /* 0x000000220828723c */ /* 0x000fe20000001828 */
[----:B-1----:R-:W-:-:S04]  /*11540*/  FFMA.FTZ R2, R248, c[0x0][0x2d0], -R0 ;  /* 0x0000b400f8027a23 */ /* 0x002fc80000010800 */
[----:B------:R1:W5:Y:S03]  /*11550*/  MUFU.EX2 R24, R2 ;  /* 0x0000000200187308 */ /* 0x0003660000000800 */
[C---:B------:R-:W-:Y:S08]  /*11560*/  HMMA.16816.F32 R48, R8.reuse, R16, R48 ;  /* 0x000000100830723c */ /* 0x040ff00000001830 */
[----:B------:R-:W-:Y:S01]  /*11570*/  HMMA.16816.F32 R52, R8, R18, R52 ;  /* 0x000000120834723c */ /* 0x000fe20000001834 */
[--C-:B-1----:R-:W-:Y:S01]  /*11580*/  FFMA.FTZ R2, R247, c[0x0][0x2d0], -R0.reuse ;  /* 0x0000b400f7027a23 */ /* 0x102fe20000010800 */
[----:B-----5:R-:W-:Y:S01]  /*11590*/  F2FP.PACK_AB R113, R24, R25 ;  /* 0x000000191871723e */ /* 0x020fe200000000ff */
[----:B------:R-:W-:-:S05]  /*115a0*/  FFMA.FTZ R0, R252, c[0x0][0x2d0], -R0 ;  /* 0x0000b400fc007a23 */ /* 0x000fca0000010800 */
[C---:B----4-:R-:W-:Y:S01]  /*115b0*/  HMMA.16816.F32 R44, R8.reuse, R12, R44 ;  /* 0x0000000c082c723c */ /* 0x050fe2000000182c */
[----:B------:R1:W-:Y:S07]  /*115c0*/  MUFU.EX2 R7, R2 ;  /* 0x0000000200077308 */ /* 0x0003ee0000000800 */
[----:B------:R-:W-:Y:S01]  /*115d0*/  HMMA.16816.F32 R36, R8, R14, R36 ;  /* 0x0000000e0824723c */ /* 0x000fe20000001824 */
[----:B------:R4:W5:Y:S01]  /*115e0*/  MUFU.EX2 R6, R0 ;  /* 0x0000000000067308 */ /* 0x0009620000000800 */
[----:B------:R-:W-:Y:S01]  /*115f0*/  LDSM.16.MT88.4 R8, [R208+0x7900] ;  /* 0x00790000d008783b */ /* 0x000fe20000004200 */
[----:B-1----:R-:W-:-:S04]  /*11600*/  FADD.FTZ R2, R231, R232 ;  /* 0x000000e8e7027221 */ /* 0x002fc80000010000 */
[----:B------:R-:W-:Y:S02]  /*11610*/  FADD.FTZ R3, R3, R2 ;  /* 0x0000000203037221 */ /* 0x000fe40000010000 */
[----:B----4-:R-:W-:Y:S01]  /*11620*/  FADD.FTZ R0, R203, R228 ;  /* 0x000000e4cb007221 */ /* 0x010fe20000010000 */
[----:B-----5:R-:W-:Y:S02]  /*11630*/  F2FP.PACK_AB R115, R6, R7 ;  /* 0x000000070673723e */ /* 0x020fe400000000ff */
[----:B------:R-:W-:Y:S01]  /*11640*/  IADD3 R228, R156, -0x2, RZ ;  /* 0xfffffffe9ce47810 */ /* 0x000fe20007ffe0ff */
        /* <DEDUP_REMOVED lines=14> */
[C---:B---3--:R-:W-:Y:S01]  /*11730*/  HMMA.16816.F32 R76, R112.reuse, R80, R92 ;  /* 0x00000050704c723c */ /* 0x048fe2000000185c */
        /* <DEDUP_REMOVED lines=9> */
[----:B--2---:R-:W-:Y:S01]  /*117d0*/  HMMA.16816.F32 R92, R112, R96, R128 ;  /* 0x00000060705c723c */ /* 0x004fe20000001880 */
[----:B------:R-:W-:Y:S02]  /*117e0*/  FADD.FTZ R0, R202, R0 ;  /* 0x00000000ca007221 */ /* 0x000fe40000010000 */
[----:B------:R-:W-:Y:S02]  /*117f0*/  FADD.FTZ R2, R194, R2 ;  /* 0x00000002c2027221 */ /* 0x000fe40000010000 */
[----:B------:R-:W-:-:S02]  /*11800*/  FADD.FTZ R0, R201, R0 ;  /* 0x00000000c9007221 */ /* 0x000fc40000010000 */
[----:B------:R-:W-:Y:S01]  /*11810*/  FADD.FTZ R2, R193, R2 ;  /* 0x00000002c1027221 */ /* 0x000fe20000010000 */
[C---:B------:R-:W-:Y:S01]  /*11820*/  HMMA.16816.F32 R120, R112.reuse, R124, R120 ;  /* 0x0000007c7078723c */ /* 0x040fe20000001878 */
[----:B------:R-:W-:Y:S02]  /*11830*/  FADD.FTZ R0, R200, R0 ;  /* 0x00000000c8007221 */ /* 0x000fe40000010000 */
[----:B------:R-:W-:Y:S02]  /*11840*/  FADD.FTZ R2, R4, R2 ;  /* 0x0000000204027221 */ /* 0x000fe40000010000 */
[----:B------:R-:W-:Y:S01]  /*11850*/  FADD.FTZ R0, R195, R0 ;  /* 0x00000000c3007221 */ /* 0x000fe20000010000 */
[----:B------:R-:W2:Y:S01]  /*11860*/  @P5 S2R R4, SR_CTAID.X ;  /* 0x0000000000045919 */ /* 0x000ea20000002500 */
        /* <DEDUP_REMOVED lines=11> */
[C---:B-1----:R-:W-:Y:S01]  /*11920*/  HMMA.16816.F32 R128, R112.reuse, R108, R48 ;  /* 0x0000006c7080723c */ /* 0x042fe20000001830 */
[----:B------:R-:W-:Y:S02]  /*11930*/  FADD.FTZ R0, R151, R0 ;  /* 0x0000000097007221 */ /* 0x000fe40000010000 */
[----:B------:R-:W-:Y:S02]  /*11940*/  FADD.FTZ R2, R147, R2 ;  /* 0x0000000293027221 */ /* 0x000fe40000010000 */
[----:B------:R-:W-:Y:S02]  /*11950*/  FADD.FTZ R3, R150, R0 ;  /* 0x0000000096037221 */ /* 0x000fe40000010000 */
[----:B--2---:R-:W-:Y:S01]  /*11960*/  @P5 IMAD.SHL.U32 R0, R4, 0x80, RZ ;  /* 0x0000008004005824 */ /* 0x004fe200078e00ff */
[----:B------:R-:W-:Y:S01]  /*11970*/  HMMA.16816.F32 R124, R112, R126, R28 ;  /* 0x0000007e707c723c */ /* 0x000fe2000000181c */
[----:B------:R-:W-:-:S02]  /*11980*/  FADD.FTZ R2, R135, R2 ;  /* 0x0000000287027221 */ /* 0x000fc40000010000 */
[----:B------:R-:W-:Y:S02]  /*11990*/  FADD.FTZ R3, R149, R3 ;  /* 0x0000000395037221 */ /* 0x000fe40000010000 */
[----:B------:R-:W-:-:S03]  /*119a0*/  @P5 IMAD.HI.U32 R0, R0, c[0x0][0x2c8], RZ ;  /* 0x0000b20000005a27 */ /* 0x000fc600078e00ff */
[C---:B------:R-:W-:Y:S01]  /*119b0*/  HMMA.16816.F32 R72, R112.reuse, R74, R20 ;  /* 0x0000004a7048723c */ /* 0x040fe20000001814 */
[----:B------:R-:W-:Y:S01]  /*119c0*/  FADD.FTZ R2, R134, R2 ;  /* 0x0000000286027221 */ /* 0x000fe20000010000 */
[----:B------:R-:W-:Y:S01]  /*119d0*/  @P5 SHF.R.U32.HI R157, RZ, c[0x0][0x2cc], R0 ;  /* 0x0000b300ff9d5a19 */ /* 0x000fe20000011600 */
[----:B------:R-:W-:Y:S02]  /*119e0*/  FADD.FTZ R3, R148, R3 ;  /* 0x0000000394037221 */ /* 0x000fe40000010000 */
[----:B------:R-:W-:Y:S01]  /*119f0*/  FADD.FTZ R2, R133, R2 ;  /* 0x0000000285027221 */ /* 0x000fe20000010000 */
[----:B------:R-:W-:Y:S01]  /*11a00*/  IADD3 R0, R157, R159, -R158 ;  /* 0x0000009f9d007210 */ /* 0x000fe20007ffe89e */
[----:B------:R-:W-:Y:S01]  /*11a10*/  FADD.FTZ R3, R132, R3 ;  /* 0x0000000384037221 */ /* 0x000fe20000010000 */
[----:B------:R-:W-:Y:S01]  /*11a20*/  HMMA.16816.F32 R96, R112, R98, R64 ;  /* 0x000000627060723c */ /* 0x000fe20000001840 */
[----:B------:R-:W-:Y:S01]  /*11a30*/  FADD.FTZ R5, R119, R2 ;  /* 0x0000000277057221 */ /* 0x000fe20000010000 */
[----:B------:R-:W-:Y:S01]  /*11a40*/  SHF.R.S32.HI R2, RZ, 0x1f, R0 ;  /* 0x0000001fff027819 */ /* 0x000fe20000011400 */
[----:B------:R-:W-:-:S02]  /*11a50*/  FADD.FTZ R4, R146, R3 ;  /* 0x0000000392047221 */ /* 0x000fc40000010000 */
[----:B------:R-:W-:Y:S02]  /*11a60*/  FADD.FTZ R3, R118, R5 ;  /* 0x0000000576037221 */ /* 0x000fe40000010000 */
[----:B------:R-:W-:Y:S01]  /*11a70*/  FADD.FTZ R5, R145, R4 ;  /* 0x0000000491057221 */ /* 0x000fe20000010000 */
[----:B------:R-:W-:Y:S01]  /*11a80*/  LEA.HI R4, R2, R0, RZ, 0x7 ;  /* 0x0000000002047211 */ /* 0x000fe200078f38ff */
[----:B------:R-:W-:Y:S01]  /*11a90*/  FADD.FTZ R0, R59, R3 ;  /* 0x000000033b007221 */ /* 0x000fe20000010000 */
[C---:B------:R-:W-:Y:S01]  /*11aa0*/  HMMA.16816.F32 R104, R112.reuse, R106, R40 ;  /* 0x0000006a7068723c */ /* 0x040fe20000001828 */
[----:B------:R-:W-:Y:S01]  /*11ab0*/  FADD.FTZ R2, R144, R5 ;  /* 0x0000000590027221 */ /* 0x000fe20000010000 */
[----:B------:R-:W-:Y:S01]  /*11ac0*/  SHF.R.S32.HI R3, RZ, 0x7, R4 ;  /* 0x00000007ff037819 */ /* 0x000fe20000011404 */
[----:B------:R-:W-:Y:S02]  /*11ad0*/  FADD.FTZ R0, R58, R0 ;  /* 0x000000003a007221 */ /* 0x000fe40000010000 */
[----:B------:R-:W-:Y:S01]  /*11ae0*/  FADD.FTZ R2, R57, R2 ;  /* 0x0000000239027221 */ /* 0x000fe20000010000 */
[----:B------:R-:W-:Y:S01]  /*11af0*/  IMNMX R3, RZ, R3, !PT ;  /* 0x00000003ff037217 */ /* 0x000fe20007800200 */
[----:B------:R-:W-:Y:S01]  /*11b00*/  FADD.FTZ R0, R25, R0 ;  /* 0x0000000019007221 */ /* 0x000fe20000010000 */
[----:B------:R-:W-:Y:S01]  /*11b10*/  HMMA.16816.F32 R108, R112, R110, R52 ;  /* 0x0000006e706c723c */ /* 0x000fe20000001834 */
[----:B------:R-:W-:Y:S01]  /*11b20*/  FADD.FTZ R2, R56, R2 ;  /* 0x0000000238027221 */ /* 0x000fe20000010000 */
[----:B------:R-:W-:Y:S01]  /*11b30*/  ISETP.GE.AND P0, PT, R228, R3, PT ;  /* 0x00000003e400720c */ /* 0x000fe20003f06270 */
[----:B------:R-:W-:Y:S01]  /*11b40*/  FADD.FTZ R0, R24, R0 ;  /* 0x0000000018007221 */ /* 0x000fe20000010000 */
[----:B------:R1:W-:Y:S01]  /*11b50*/  STL [R1+0x14], R3 ;  /* 0x0000140301007387 */ /* 0x0003e20000100800 */
[----:B------:R-:W-:-:S02]  /*11b60*/  FADD.FTZ R2, R27, R2 ;  /* 0x000000021b027221 */ /* 0x000fc40000010000 */
[----:B------:R-:W-:Y:S01]  /*11b70*/  FADD.FTZ R0, R7, R0 ;  /* 0x0000000007007221 */ /* 0x000fe20000010000 */
[----:B------:R-:W-:Y:S01]  /*11b80*/  HMMA.16816.F32 R132, R112, R8, R44 ;  /* 0x000000087084723c */ /* 0x000fe2000000182c */
[----:B------:R-:W-:Y:S02]  /*11b90*/  FADD.FTZ R2, R26, R2 ;  /* 0x000000021a027221 */ /* 0x000fe40000010000 */
[----:B------:R-:W-:-:S05]  /*11ba0*/  FADD.FTZ R0, R6, R0 ;  /* 0x0000000006007221 */ /* 0x000fca0000010000 */
[----:B------:R1:W-:Y:S01]  /*11bb0*/  STL [R1+0xc], R0 ;  /* 0x00000c0001007387 */ /* 0x0003e20000100800 */
[----:B------:R-:W-:Y:S03]  /*11bc0*/  HMMA.16816.F32 R112, R112, R10, R36 ;  /* 0x0000000a7070723c */ /* 0x000fe60000001824 */
[----:B------:R1:W-:Y:S01]  /*11bd0*/  STL [R1+0x8], R2 ;  /* 0x0000080201007387 */ /* 0x0003e20000100800 */
[----:B------:R-:W-:Y:S05]  /*11be0*/  @!P0 BRA `(.L_x_621) ;  /* 0x000043f000008947 */ /* 0x000fea0003800000 */
[----:B------:R-:W2:Y:S04]  /*11bf0*/  LDL.64 R166, [R1+0x50] ;  /* 0x0000500001a67983 */ /* 0x000ea80000100a00 */
[----:B------:R-:W3:Y:S04]  /*11c00*/  LDL.64 R190, [R1+0x48] ;  /* 0x0000480001be7983 */ /* 0x000ee80000100a00 */
[----:B------:R-:W4:Y:S04]  /*11c10*/  LDL R164, [R1+0x2c] ;  /* 0x00002c0001a47983 */ /* 0x000f280000100800 */
[----:B------:R-:W5:Y:S04]  /*11c20*/  LDL.64 R156, [R1+0x38] ;  /* 0x00003800019c7983 */ /* 0x000f680000100a00 */
[----:B------:R-:W5:Y:S01]  /*11c30*/  LDL.64 R158, [R1+0x40] ;  /* 0x00004000019e7983 */ /* 0x000f620000100a00 */
[----:B------:R-:W-:Y:S01]  /*11c40*/  IMAD.MOV.U32 R118, RZ, RZ, R116 ;  /* 0x000000ffff767224 */ /* 0x000fe200078e0074 */
[----:B-1----:R-:W-:Y:S01]  /*11c50*/  MOV R3, R117 ;  /* 0x0000007500037202 */ /* 0x002fe20000000f00 */
[----:B------:R-:W-:Y:S01]  /*11c60*/  IMAD.MOV.U32 R200, RZ, RZ, R228 ;  /* 0x000000ffffc87224 */ /* 0x000fe200078e00e4 */
[----:B--2---:R-:W-:-:S02]  /*11c70*/  IADD3 R2, P1, R166, 0x40, RZ ;  /* 0x00000040a6027810 */ /* 0x004fc40007f3e0ff */
[----:B---3--:R-:W-:-:S03]  /*11c80*/  IADD3 R0, P0, R190, 0x40, RZ ;  /* 0x00000040be007810 */ /* 0x008fc60007f1e0ff */
[----:B------:R5:W-:Y:S01]  /*11c90*/  STL [R1+0x24], R2 ;  /* 0x0000240201007387 */ /* 0x000be20000100800 */
[----:B----4-:R-:W-:-:S03]  /*11ca0*/  @P5 IMAD.HI.U32 R4, R164, c[0x0][0x2c8], RZ ;  /* 0x0000b200a4045a27 */ /* 0x010fc600078e00ff */
[----:B------:R1:W-:Y:S04]  /*11cb0*/  STL [R1+0x1c], R0 ;  /* 0x00001c0001007387 */ /* 0x0003e80000100800 */
[----:B------:R2:W-:Y:S01]  /*11cc0*/  @P5 STL [R1+0x28], R4 ;  /* 0x0000280401005387 */ /* 0x0005e20000100800 */
[----:B-----5:R-:W-:Y:S01]  /*11cd0*/  IADD3.X R2, RZ, R159, RZ, P1, !PT ;  /* 0x0000009fff027210 */ /* 0x020fe20000ffe4ff */
[----:B-1----:R-:W-:-:S05]  /*11ce0*/  IMAD.X R0, RZ, RZ, R157, P0 ;  /* 0x000000ffff007224 */ /* 0x002fca00000e069d */
[----:B------:R2:W-:Y:S04]  /*11cf0*/  STL [R1+0x18], R0 ;  /* 0x0000180001007387 */ /* 0x0005e80000100800 */
[----:B------:R2:W-:Y:S02]  /*11d00*/  STL [R1+0x20], R2 ;  /* 0x0000200201007387 */ /* 0x0005e40000100800 */
.L_x_622:
[----:B------:R-:W3:Y:S01]  /*11d10*/  LDL.64 R160, [R1+0x50] ;  /* 0x0000500001a07983 */ /* 0x000ee20000100a00 */
[----:B------:R-:W-:Y:S04]  /*11d20*/  DEPBAR.LE SB0, 0x0 ;  /* 0x000080000000791a */ /* 0x000fe80000000000 */
[C---:B------:R-:W-:Y:S01]  /*11d30*/  ISETP.GE.AND P0, PT, R200.reuse, RZ, PT ;  /* 0x000000ffc800720c */ /* 0x040fe20003f06270 */
[----:B------:R-:W4:Y:S01]  /*11d40*/  LDL R157, [R1+0x24] ;  /* 0x00002400019d7983 */ /* 0x000f220000100800 */
[----:B------:R-:W-:Y:S02]  /*11d50*/  IMAD.MOV.U32 R201, RZ, RZ, c[0x0][0x208] ;  /* 0x00008200ffc97624 */ /* 0x000fe400078e00ff */
[----:B------:R-:W-:Y:S01]  /*11d60*/  IMAD.MOV.U32 R194, RZ, RZ, 0x6 ;  /* 0x00000006ffc27424 */ /* 0x000fe200078e00ff */
[----:B------:R-:W5:Y:S01]  /*11d70*/  LDL R119, [R1+0x4] ;  /* 0x0000040001777983 */ /* 0x000f620000100800 */
[----:B------:R-:W-:Y:S02]  /*11d80*/  IMAD.SHL.U32 R201, R201, 0x40, RZ ;  /* 0x00000040c9c97824 */ /* 0x000fe400078e00ff */
[----:B------:R-:W-:Y:S01]  /*11d90*/  IMAD.MOV.U32 R193, RZ, RZ, c[0x0][0x208] ;  /* 0x00008200ffc17624 */ /* 0x000fe200078e00ff */
[----:B--2---:R-:W5:Y:S01]  /*11da0*/  LDL.64 R158, [R1+0x40] ;  /* 0x00004000019e7983 */ /* 0x004f620000100a00 */
[----:B------:R-:W-:Y:S01]  /*11db0*/  IMAD.MOV.U32 R228, RZ, RZ, -0x80 ;  /* 0xffffff80ffe47424 */ /* 0x000fe200078e00ff */
[----:B------:R-:W-:Y:S02]  /*11dc0*/  IADD3 R195, R201, 0x80, RZ ;  /* 0x00000080c9c37810 */ /* 0x000fe40007ffe0ff */
[----:B------:R-:W-:Y:S01]  /*11dd0*/  @P0 SHF.R.S32.HI R0, RZ, 0x1f, R200 ;  /* 0x0000001fff000819 */ /* 0x000fe200000114c8 */
[----:B------:R-:W-:Y:S01]  /*11de0*/  @P0 IMAD.WIDE.U32 R116, R200, c[0x0][0x208], RZ ;  /* 0x00008200c8740a25 */ /* 0x000fe200078e00ff */
[----:B------:R-:W5:Y:S01]  /*11df0*/  LDL R156, [R1+0x20] ;  /* 0x00002000019c7983 */ /* 0x000f620000100800 */
[----:B------:R-:W-:Y:S02]  /*11e00*/  SHF.L.U64.HI R193, R193, R194, c[0x0][0x20c] ;  /* 0x00008300c1c17619 */ /* 0x000fe400000102c2 */
[----:B------:R-:W-:Y:S01]  /*11e10*/  @P0 IMAD R0, R0, c[0x0][0x208], RZ ;  /* 0x0000820000000a24 */ /* 0x000fe200078e02ff */
[----:B------:R-:W5:Y:S03]  /*11e20*/  LDL R192, [R1+0x10] ;  /* 0x0000100001c07983 */ /* 0x000f660000100800 */
[----:B------:R-:W-:Y:S01]  /*11e30*/  @P0 IMAD R2, R200, c[0x0][0x20c], R0 ;  /* 0x00008300c8020a24 */ /* 0x000fe200078e0200 */
[----:B------:R-:W-:Y:S01]  /*11e40*/  BAR.SYNC.DEFER_BLOCKING 0x0 ;  /* 0x0000000000007b1d */ /* 0x000fe20000010000 */
[C---:B------:R-:W-:Y:S02]  /*11e50*/  @P0 IMAD.SHL.U32 R0, R116.reuse, 0x80, RZ ;  /* 0x0000008074000824 */ /* 0x040fe400078e00ff */
[----:B------:R-:W-:Y:S05]  /*11e60*/  @P0 IMAD.IADD R117, R117, 0x1, R2 ;  /* 0x0000000175750824 */ /* 0x000fea00078e0202 */
[----:B------:R-:W-:Y:S01]  /*11e70*/  @P0 SHF.L.U64.HI R116, R116, 0x7, R117 ;  /* 0x0000000774740819 */ /* 0x000fe20000010275 */
[----:B------:R-:W1:Y:S08]  /*11e80*/  LDSM.16.M88.4 R8, [R204+0x8100] ;  /* 0x00810000cc08783b */ /* 0x000e700000000200 */
[----:B------:R-:W1:Y:S08]  /*11e90*/  LDSM.16.M88.4 R16, [R204+0x8900] ;  /* 0x00890000cc10783b */ /* 0x000e700000000200 */
[----:B------:R-:W1:Y:S08]  /*11ea0*/  LDSM.16.M88.4 R24, [R204+0x9100] ;  /* 0x00910000cc18783b */ /* 0x000e700000000200 */
[----:B------:R-:W1:Y:S08]  /*11eb0*/  LDSM.16.M88.4 R32, [R204+0x9900] ;  /* 0x00990000cc20783b */ /* 0x000e700000000200 */
[----:B------:R-:W1:Y:S02]  /*11ec0*/  LDSM.16.M88.4 R40, [R204+0xa100] ;  /* 0x00a10000cc28783b */ /* 0x000e640000000200 */
[C---:B-1----:R-:W-:Y:S06]  /*11ed0*/  HMMA.16816.F32 R4, R136.reuse, R8, RZ ;  /* 0x000000088804723c */ /* 0x042fec00000018ff */
[----:B------:R-:W1:Y:S02]  /*11ee0*/  LDSM.16.M88.4 R48, [R204+0xa900] ;  /* 0x00a90000cc30783b */ /* 0x000e640000000200 */
[C---:B------:R-:W-:Y:S06]  /*11ef0*/  HMMA.16816.F32 R8, R136.reuse, R10, RZ ;  /* 0x0000000a8808723c */ /* 0x040fec00000018ff */
[----:B------:R-:W1:Y:S02]  /*11f00*/  LDSM.16.M88.4 R56, [R204+0xb100] ;  /* 0x00b10000cc38783b */ /* 0x000e640000000200 */
[C---:B------:R-:W-:Y:S06]  /*11f10*/  HMMA.16816.F32 R12, R136.reuse, R16, RZ ;  /* 0x00000010880c723c */ /* 0x040fec00000018ff */
[----:B------:R-:W1:Y:S02]  /*11f20*/  LDSM.16.M88.4 R64, [R204+0xb900] ;  /* 0x00b90000cc40783b */ /* 0x000e640000000200 */
[C---:B------:R-:W-:Y:S06]  /*11f30*/  HMMA.16816.F32 R16, R136.reuse, R18, RZ ;  /* 0x000000128810723c */ /* 0x040fec00000018ff */
[----:B------:R-:W1:Y:S02]  /*11f40*/  LDSM.16.M88.4 R144, [R211] ;  /* 0x00000000d390783b */ /* 0x000e640000000200 */
[C---:B------:R-:W-:Y:S06]  /*11f50*/  HMMA.16816.F32 R20, R136.reuse, R24, RZ ;  /* 0x000000188814723c */ /* 0x040fec00000018ff */
[----:B------:R-:W1:Y:S02]  /*11f60*/  LDSM.16.M88.4 R148, [R226] ;  /* 0x00000000e294783b */ /* 0x000e640000000200 */
[C---:B------:R-:W-:Y:S06]  /*11f70*/  HMMA.16816.F32 R24, R136.reuse, R26, RZ ;  /* 0x0000001a8818723c */ /* 0x040fec00000018ff */
[----:B------:R-:W1:Y:S02]  /*11f80*/  LDSM.16.M88.4 R152, [R225] ;  /* 0x00000000e198783b */ /* 0x000e640000000200 */
[C---:B------:R-:W-:Y:S06]  /*11f90*/  HMMA.16816.F32 R28, R136.reuse, R32, RZ ;  /* 0x00000020881c723c */ /* 0x040fec00000018ff */
[----:B------:R-:W-:Y:S02]  /*11fa0*/  LDSM.16.M88.4 R164, [R220] ;  /* 0x00000000dca4783b */ /* 0x000fe40000000200 */
[C---:B------:R-:W-:Y:S06]  /*11fb0*/  HMMA.16816.F32 R32, R136.reuse, R34, RZ ;  /* 0x000000228820723c */ /* 0x040fec00000018ff */
[----:B------:R-:W2:Y:S04]  /*11fc0*/  LDL R203, [R1+0x30] ;  /* 0x0000300001cb7983 */ /* 0x000ea80000100800 */
[----:B------:R-:W2:Y:S01]  /*11fd0*/  LDL R202, [R1+0x40] ;  /* 0x0000400001ca7983 */ /* 0x000ea20000100800 */
[C---:B------:R-:W-:Y:S08]  /*11fe0*/  HMMA.16816.F32 R36, R136.reuse, R40, RZ ;  /* 0x000000288824723c */ /* 0x040ff000000018ff */
[C---:B------:R-:W-:Y:S08]  /*11ff0*/  HMMA.16816.F32 R40, R136.reuse, R42, RZ ;  /* 0x0000002a8828723c */ /* 0x040ff000000018ff */
[C---:B-1----:R-:W-:Y:S08]  /*12000*/  HMMA.16816.F32 R44, R136.reuse, R48, RZ ;  /* 0x00000030882c723c */ /* 0x042ff000000018ff */
[C---:B------:R-:W-:Y:S08]  /*12010*/  HMMA.16816.F32 R48, R136.reuse, R50, RZ ;  /* 0x000000328830723c */ /* 0x040ff000000018ff */
[C---:B------:R-:W-:Y:S08]  /*12020*/  HMMA.16816.F32 R52, R136.reuse, R56, RZ ;  /* 0x000000388834723c */ /* 0x040ff000000018ff */
[C---:B------:R-:W-:Y:S08]  /*12030*/  HMMA.16816.F32 R56, R136.reuse, R58, RZ ;  /* 0x0000003a8838723c */ /* 0x040ff000000018ff */
[C---:B------:R-:W-:Y:S08]  /*12040*/  HMMA.16816.F32 R60, R136.reuse, R64, RZ ;  /* 0x00000040883c723c */ /* 0x040ff000000018ff */
[----:B------:R-:W-:Y:S08]  /*12050*/  HMMA.16816.F32 R64, R136, R66, RZ ;  /* 0x000000428840723c */ /* 0x000ff000000018ff */
[C---:B------:R-:W-:Y:S08]  /*12060*/  HMMA.16816.F32 R4, R140.reuse, R144, R4 ;  /* 0x000000908c04723c */ /* 0x040ff00000001804 */
[C---:B------:R-:W-:Y:S01]  /*12070*/  HMMA.16816.F32 R8, R140.reuse, R146, R8 ;  /* 0x000000928c08723c */ /* 0x040fe20000001808 */
[----:B------:R-:W1:Y:S07]  /*12080*/  LDSM.16.M88.4 R144, [R224] ;  /* 0x00000000e090783b */ /* 0x000e6e0000000200 */
[C---:B------:R-:W-:Y:S08]  /*12090*/  HMMA.16816.F32 R12, R140.reuse, R148, R12 ;  /* 0x000000948c0c723c */ /* 0x040ff0000000180c */
[C---:B------:R-:W-:Y:S01]  /*120a0*/  HMMA.16816.F32 R16, R140.reuse, R150, R16 ;  /* 0x000000968c10723c */ /* 0x040fe20000001810 */
[----:B------:R-:W3:Y:S07]  /*120b0*/  LDSM.16.M88.4 R148, [R223] ;  /* 0x00000000df94783b */ /* 0x000eee0000000200 */
[C---:B------:R-:W-:Y:S08]  /*120c0*/  HMMA.16816.F32 R20, R140.reuse, R152, R20 ;  /* 0x000000988c14723c */ /* 0x040ff00000001814 */
[C---:B------:R-:W-:Y:S08]  /*120d0*/  HMMA.16816.F32 R24, R140.reuse, R154, R24 ;  /* 0x0000009a8c18723c */ /* 0x040ff00000001818 */
[C---:B-1----:R-:W-:Y:S08]  /*120e0*/  HMMA.16816.F32 R28, R140.reuse, R144, R28 ;  /* 0x000000908c1c723c */ /* 0x042ff0000000181c */
[C---:B------:R-:W-:Y:S08]  /*120f0*/  HMMA.16816.F32 R32, R140.reuse, R146, R32 ;  /* 0x000000928c20723c */ /* 0x040ff00000001820 */
[C---:B---3--:R-:W-:Y:S08]  /*12100*/  HMMA.16816.F32 R36, R140.reuse, R148, R36 ;  /* 0x000000948c24723c */ /* 0x048ff00000001824 */
[C---:B------:R-:W-:Y:S04]  /*12110*/  HMMA.16816.F32 R40, R140.reuse, R150, R40 ;  /* 0x000000968c28723c */ /* 0x040fe80000001828 */
[----:B------:R-:W-:Y:S02]  /*12120*/  @P0 IADD3 R2, P1, R0, R160, RZ ;  /* 0x000000a000020210 */ /* 0x000fe40007f3e0ff */
[----:B------:R-:W-:Y:S02]  /*12130*/  LDSM.16.M88.4 R160, [R221] ;  /* 0x00000000dda0783b */ /* 0x000fe40000000200 */
[----:B------:R-:W-:Y:S04]  /*12140*/  @P0 LEA R188, P3, R2, c[0x0][0x1f8], 0x1 ;  /* 0x00007e0002bc0a11 */ /* 0x000fe800078608ff */
[----:B----4-:R-:W-:Y:S02]  /*12150*/  @P0 IADD3 R0, P2, R0, R157, RZ ;  /* 0x0000009d00000210 */ /* 0x010fe40007f5e0ff */
[C---:B-----5:R-:W-:Y:S02]  /*12160*/  LOP3.LUT P5, RZ, R119.reuse, 0x1, RZ, 0xc0, !PT ;  /* 0x0000000177ff7812 */ /* 0x060fe400078ac0ff */
[----:B------:R-:W-:Y:S01]  /*12170*/  LOP3.LUT P4, RZ, R119, 0x2, RZ, 0xc0, !PT ;  /* 0x0000000277ff7812 */ /* 0x000fe2000788c0ff */
[----:B------:R-:W-:Y:S01]  /*12180*/  @P0 IMAD.X R117, R116, 0x1, R159, P1 ;  /* 0x0000000174750824 */ /* 0x000fe200008e069f */
[----:B------:R-:W-:Y:S04]  /*12190*/  @P0 LEA R190, P1, R0, c[0x0][0x1f8], 0x1 ;  /* 0x00007e0000be0a11 */ /* 0x000fe800078208ff */
[----:B------:R-:W-:Y:S01]  /*121a0*/  @P0 LEA.HI.X R189, R2, c[0x0][0x1fc], R117, 0x1, P3 ;  /* 0x00007f0002bd0a11 */ /* 0x000fe200018f0c75 */
[----:B------:R-:W-:Y:S01]  /*121b0*/  @P0 IMAD.X R116, R116, 0x1, R156, P2 ;  /* 0x0000000174740824 */ /* 0x000fe200010e069c */
[----:B------:R-:W3:Y:S04]  /*121c0*/  LDL R2, [R1+0x28] ;  /* 0x0000280001027983 */ /* 0x000ee80000100800 */
[----:B------:R-:W1:Y:S01]  /*121d0*/  LDSM.16.M88.4 R156, [R222] ;  /* 0x00000000de9c783b */ /* 0x000e620000000200 */
[----:B------:R-:W-:Y:S01]  /*121e0*/  @P0 LEA.HI.X R191, R0, c[0x0][0x1fc], R116, 0x1, P1 ;  /* 0x00007f0000bf0a11 */ /* 0x000fe200008f0c74 */
[----:B------:R-:W-:Y:S01]  /*121f0*/  IMAD.MOV.U32 R0, RZ, RZ, c[0x0][0x2c4] ;  /* 0x0000b100ff007624 */ /* 0x000fe200078e00ff */
[----:B------:R-:W-:Y:S04]  /*12200*/  @P0 IADD3 R116, P1, R188, R201, RZ ;  /* 0x000000c9bc740210 */ /* 0x000fe80007f3e0ff */
[C---:B------:R-:W-:Y:S01]  /*12210*/  @P0 IADD3 R154, P3, R116.reuse, R195, RZ ;  /* 0x000000c3749a0210 */ /* 0x040fe20007f7e0ff */
[----:B------:R-:W-:Y:S01]  /*12220*/  @!PT LDS RZ, [RZ] ;  /* 0x00000000fffff984 */ /* 0x000fe20000000800 */
[----:B------:R-:W-:Y:S01]  /*12230*/  @!PT LDS RZ, [RZ] ;  /* 0x00000000fffff984 */ /* 0x000fe20000000800 */
[----:B------:R-:W-:Y:S01]  /*12240*/  @!PT LDS RZ, [RZ] ;  /* 0x00000000fffff984 */ /* 0x000fe20000000800 */
[----:B------:R4:W-:Y:S01]  /*12250*/  @P0 LDGSTS.E.BYPASS.LTC128B.128 [R227+0x100], [R188.64], !P5 ;  /* 0x00100000bce30fae */ /* 0x0009e2000e901d48 */
[--C-:B------:R-:W-:Y:S01]  /*12260*/  @P0 IMAD.X R117, R189, 0x1, R193.reuse, P1 ;  /* 0x00000001bd750824 */ /* 0x100fe200008e06c1 */
[----:B------:R-:W-:Y:S03]  /*12270*/  @P0 IADD3 R152, P1, R116, R201, RZ ;  /* 0x000000c974980210 */ /* 0x000fe60007f3e0ff */
[C-C-:B------:R-:W-:Y:S01]  /*12280*/  @P0 IMAD.X R155, R117.reuse, 0x1, R192.reuse, P3 ;  /* 0x00000001759b0824 */ /* 0x140fe200018e06c0 */
[----:B------:R-:W-:Y:S02]  /*12290*/  @P0 IADD3.X R153, R117, R193, RZ, P1, !PT ;  /* 0x000000c175990210 */ /* 0x000fe40000ffe4ff */
[----:B------:R4:W-:Y:S01]  /*122a0*/  @P0 LDGSTS.E.BYPASS.LTC128B.128 [R227+0x4100], [R190.64], !P4 ;  /* 0x04100000bee30fae */ /* 0x0009e2000e101d48 */
[C---:B------:R-:W-:Y:S05]  /*122b0*/  @P0 IADD3 R144, P2, R152.reuse, R201, RZ ;  /* 0x000000c998900210 */ /* 0x040fea0007f5e0ff */
[C---:B------:R-:W-:Y:S02]  /*122c0*/  @P0 IMAD.X R145, R153.reuse, 0x1, R193, P2 ;  /* 0x0000000199910824 */ /* 0x040fe400010e06c1 */
[----:B------:R5:W-:Y:S08]  /*122d0*/  @P0 LDGSTS.E.BYPASS.LTC128B.128 [R227+0x1100], [R116.64], !P5 ;  /* 0x0110000074e30fae */ /* 0x000bf0000e901d48 */
[----:B------:R5:W-:Y:S01]  /*122e0*/  @P0 LDGSTS.E.BYPASS.LTC128B.128 [R227+0x5100], [R116.64+0x80], !P4 ;  /* 0x0510008074e30fae */ /* 0x000be2000e101d48 */
[C---:B-1----:R-:W-:Y:S07]  /*122f0*/  HMMA.16816.F32 R44, R140.reuse, R156, R44 ;  /* 0x0000009c8c2c723c */ /* 0x042fee000000182c */
[----:B------:R1:W-:Y:S01]  /*12300*/  @P0 LDGSTS.E.BYPASS.LTC128B.128 [R227+0x2100], [R152.64], !P5 ;  /* 0x0210000098e30fae */ /* 0x0003e2000e901d48 */
[C---:B------:R-:W-:Y:S07]  /*12310*/  HMMA.16816.F32 R48, R140.reuse, R158, R48 ;  /* 0x0000009e8c30723c */ /* 0x040fee0000001830 */
[----:B------:R1:W-:Y:S01]  /*12320*/  @P0 LDGSTS.E.BYPASS.LTC128B.128 [R227+0x6100], [R154.64], !P4 ;  /* 0x061000009ae30fae */ /* 0x0003e2000e101d48 */
[C---:B------:R-:W-:Y:S07]  /*12330*/  HMMA.16816.F32 R52, R140.reuse, R160, R52 ;  /* 0x000000a08c34723c */ /* 0x040fee0000001834 */
[----:B------:R1:W-:Y:S01]  /*12340*/  @P0 LDGSTS.E.BYPASS.LTC128B.128 [R227+0x3100], [R144.64], !P5 ;  /* 0x0310000090e30fae */ /* 0x0003e2000e901d48 */
[----:B-----5:R-:W-:Y:S01]  /*12350*/  @P0 IADD3 R116, P1, R152, R195, RZ ;  /* 0x000000c398740210 */ /* 0x020fe20007f3e0ff */
[C---:B------:R-:W-:Y:S06]  /*12360*/  HMMA.16816.F32 R56, R140.reuse, R162, R56 ;  /* 0x000000a28c38723c */ /* 0x040fec0000001838 */
[----:B------:R-:W5:Y:S01]  /*12370*/  LDL R201, [R1+0x58] ;  /* 0x0000580001c97983 */ /* 0x000f620000100800 */
[----:B------:R-:W-:Y:S01]  /*12380*/  @P0 IMAD.X R117, R153, 0x1, R192, P1 ;  /* 0x0000000199750824 */ /* 0x000fe200008e06c0 */
[----:B------:R-:W-:Y:S02]  /*12390*/  ISETP.NE.AND P1, PT, R0, 0x1, PT ;  /* 0x000000010000780c */ /* 0x000fe40003f25270 */
[----:B------:R2:W3:Y:S01]  /*123a0*/  LDL R0, [R1+0x2c] ;  /* 0x00002c0001007983 */ /* 0x0004e20000100800 */
[C---:B------:R-:W-:Y:S03]  /*123b0*/  HMMA.16816.F32 R60, R140.reuse, R164, R60 ;  /* 0x000000a48c3c723c */ /* 0x040fe6000000183c */
[----:B------:R2:W-:Y:S05]  /*123c0*/  @P0 LDGSTS.E.BYPASS.LTC128B.128 [R227+0x7100], [R116.64], !P4 ;  /* 0x0710000074e30fae */ /* 0x0005ea000e101d48 */
[----:B------:R-:W-:Y:S03]  /*123d0*/  HMMA.16816.F32 R64, R140, R166, R64 ;  /* 0x000000a68c40723c */ /* 0x000fe60000001840 */
[----:B------:R-:W-:Y:S08]  /*123e0*/  LDSM.16.M88.4 R148, [R210+0x8900] ;  /* 0x00890000d294783b */ /* 0x000ff00000000200 */
[----:B-1----:R-:W1:Y:S08]  /*123f0*/  LDSM.16.M88.4 R144, [R210+0x8100] ;  /* 0x00810000d290783b */ /* 0x002e700000000200 */
[----:B------:R-:W2:Y:S08]  /*12400*/  LDSM.16.M88.4 R152, [R210+0x9100] ;  /* 0x00910000d298783b */ /* 0x000eb00000000200 */
[----:B------:R-:W0:Y:S08]  /*12410*/  LDGDEPBAR ;  /* 0x00000000000079af */ /* 0x000e300000000000 */
[----:B------:R-:W2:Y:S08]  /*12420*/  LDSM.16.M88.4 R156, [R210+0x9900] ;  /* 0x00990000d29c783b */ /* 0x000eb00000000200 */
[----:B------:R-:W2:Y:S01]  /*12430*/  LDSM.16.M88.4 R160, [R210+0xa100] ;  /* 0x00a10000d2a0783b */ /* 0x000ea20000000200 */
[C---:B-1----:R-:W-:Y:S07]  /*12440*/  HMMA.16816.F32 R4, R168.reuse, R144, R4 ;  /* 0x00000090a804723c */ /* 0x042fee0000001804 */
[----:B------:R-:W-:Y:S01]  /*12450*/  LDSM.16.M88.4 R164, [R215] ;  /* 0x00000000d7a4783b */ /* 0x000fe20000000200 */
[C---:B------:R-:W-:Y:S07]  /*12460*/  HMMA.16816.F32 R8, R168.reuse, R146, R8 ;  /* 0x00000092a808723c */ /* 0x040fee0000001808 */
[----:B------:R-:W1:Y:S01]  /*12470*/  LDSM.16.M88.4 R144, [R210+0xa900] ;  /* 0x00a90000d290783b */ /* 0x000e620000000200 */
[C---:B------:R-:W-:Y:S07]  /*12480*/  HMMA.16816.F32 R12, R168.reuse, R148, R12 ;  /* 0x00000094a80c723c */ /* 0x040fee000000180c */
[----:B----4-:R-:W-:Y:S01]  /*12490*/  LDSM.16.M88.4 R188, [R210+0xf100] ;  /* 0x00f10000d2bc783b */ /* 0x010fe20000000200 */
[C---:B------:R-:W-:Y:S07]  /*124a0*/  HMMA.16816.F32 R16, R168.reuse, R150, R16 ;  /* 0x00000096a810723c */ /* 0x040fee0000001810 */
[----:B------:R-:W4:Y:S01]  /*124b0*/  LDSM.16.M88.4 R148, [R210+0xb100] ;  /* 0x00b10000d294783b */ /* 0x000f220000000200 */
[C---:B--2---:R-:W-:Y:S07]  /*124c0*/  HMMA.16816.F32 R20, R168.reuse, R152, R20 ;  /* 0x00000098a814723c */ /* 0x044fee0000001814 */
[----:B------:R-:W-:Y:S01]  /*124d0*/  LDSM.16.M88.4 R192, [R210+0xf900] ;  /* 0x00f90000d2c0783b */ /* 0x000fe20000000200 */
[C---:B------:R-:W-:Y:S07]  /*124e0*/  HMMA.16816.F32 R24, R168.reuse, R154, R24 ;  /* 0x0000009aa818723c */ /* 0x040fee0000001818 */
[----:B------:R-:W2:Y:S01]  /*124f0*/  LDSM.16.M88.4 R152, [R210+0xb900] ;  /* 0x00b90000d298783b */ /* 0x000ea20000000200 */
[C---:B------:R-:W-:Y:S08]  /*12500*/  HMMA.16816.F32 R28, R168.reuse, R156, R28 ;  /* 0x0000009ca81c723c */ /* 0x040ff0000000181c */
[C---:B------:R-:W-:Y:S01]  /*12510*/  HMMA.16816.F32 R32, R168.reuse, R158, R32 ;  /* 0x0000009ea820723c */ /* 0x040fe20000001820 */
[----:B------:R-:W2:Y:S07]  /*12520*/  LDSM.16.M88.4 R156, [R207] ;  /* 0x00000000cf9c783b */ /* 0x000eae0000000200 */
        /* <DEDUP_REMOVED lines=30> */
[C---:B------:R-:W-:Y:S08]  /*12710*/  HMMA.16816.F32 R52, R172.reuse, R160, R52 ;  /* 0x000000a0ac34723c */ /* 0x040ff00000001834 */
[C---:B------:R-:W-:Y:S01]  /*12720*/  HMMA.16816.F32 R56, R172.reuse, R162, R56 ;  /* 0x000000a2ac38723c */ /* 0x040fe20000001838 */
[----:B------:R-:W5:Y:S07]  /*12730*/  LDSM.16.M88.4 R160, [R204+0xd900] ;  /* 0x00d90000cca0783b */ /* 0x000f6e0000000200 */
[C---:B-1----:R-:W-:Y:S04]  /*12740*/  HMMA.16816.F32 R60, R172.reuse, R144, R60 ;  /* 0x00000090ac3c723c */ /* 0x042fe8000000183c */
[----:B---3--:R-:W-:Y:S04]  /*12750*/  @P1 SHF.R.U32.HI R0, RZ, c[0x0][0x2cc], R2 ;  /* 0x0000b300ff001a19 */ /* 0x008fe80000011602 */
[----:B------:R-:W-:Y:S01]  /*12760*/  HMMA.16816.F32 R64, R172, R146, R64 ;  /* 0x00000092ac40723c */ /* 0x000fe20000001840 */
[----:B------:R-:W1:Y:S07]  /*12770*/  LDSM.16.M88.4 R144, [R204+0xe100] ;  /* 0x00e10000cc90783b */ /* 0x000e6e0000000200 */
[C---:B----4-:R-:W-:Y:S01]  /*12780*/  HMMA.16816.F32 R4, R176.reuse, R148, R4 ;  /* 0x00000094b004723c */ /* 0x050fe20000001804 */
[----:B------:R-:W-:Y:S07]  /*12790*/  SHFL.IDX PT, R116, R0, 0x1, 0x1c1f ;  /* 0x003c1f0000747f89 */ /* 0x000fee00000e0000 */
[C---:B------:R-:W-:Y:S01]  /*127a0*/  HMMA.16816.F32 R8, R176.reuse, R150, R8 ;  /* 0x00000096b008723c */ /* 0x040fe20000001808 */
[----:B------:R-:W-:Y:S07]  /*127b0*/  LDSM.16.M88.4 R148, [R204+0xe900] ;  /* 0x00e90000cc94783b */ /* 0x000fee0000000200 */
[C---:B--2---:R-:W-:Y:S01]  /*127c0*/  HMMA.16816.F32 R12, R176.reuse, R152, R12 ;  /* 0x00000098b00c723c */ /* 0x044fe2000000180c */
[----:B------:R2:W3:Y:S07]  /*127d0*/  SHFL.IDX PT, R2, R0, RZ, 0x1c1f ;  /* 0x001c1fff00027589 */ /* 0x0004ee00000e0000 */
[C---:B------:R-:W-:Y:S01]  /*127e0*/  HMMA.16816.F32 R16, R176.reuse, R154, R16 ;  /* 0x0000009ab010723c */ /* 0x040fe20000001810 */
[----:B------:R-:W4:Y:S07]  /*127f0*/  LDSM.16.M88.4 R152, [R204+0xf100] ;  /* 0x00f10000cc98783b */ /* 0x000f2e0000000200 */
[C---:B------:R-:W-:Y:S08]  /*12800*/  HMMA.16816.F32 R20, R176.reuse, R156, R20 ;  /* 0x0000009cb014723c */ /* 0x040ff00000001814 */
[C---:B------:R-:W-:Y:S01]  /*12810*/  HMMA.16816.F32 R24, R176.reuse, R158, R24 ;  /* 0x0000009eb018723c */ /* 0x040fe20000001818 */
[----:B------:R-:W4:Y:S03]  /*12820*/  LDSM.16.M88.4 R156, [R204+0xf900] ;  /* 0x00f90000cc9c783b */ /* 0x000f260000000200 */
[C---:B--2---:R-:W-:Y:S01]  /*12830*/  IMAD R0, R200.reuse, R228, 0x1 ;  /* 0x00000001c8007424 */ /* 0x044fe200078e02e4 */
[----:B------:R-:W-:Y:S03]  /*12840*/  IADD3 R228, R200, -0x1, RZ ;  /* 0xffffffffc8e47810 */ /* 0x000fe60007ffe0ff */
[C---:B-----5:R-:W-:Y:S04]  /*12850*/  HMMA.16816.F32 R28, R176.reuse, R160, R28 ;  /* 0x000000a0b01c723c */ /* 0x060fe8000000181c */
[----:B------:R-:W-:Y:S04]  /*12860*/  IADD3 R0, R202, R0, -R203 ;  /* 0x00000000ca007210 */ /* 0x000fe80007ffe8cb */
[C---:B------:R-:W-:Y:S01]  /*12870*/  HMMA.16816.F32 R32, R176.reuse, R162, R32 ;  /* 0x000000a2b020723c */ /* 0x040fe20000001820 */
[----:B------:R-:W2:Y:S03]  /*12880*/  LDSM.16.M88.4 R160, [R219] ;  /* 0x00000000dba0783b */ /* 0x000ea60000000200 */
[----:B------:R-:W-:Y:S04]  /*12890*/  IMAD.IADD R0, R0, 0x1, -R201 ;  /* 0x0000000100007824 */ /* 0x000fe800078e0ac9 */
[C---:B-1----:R-:W-:Y:S04]  /*128a0*/  HMMA.16816.F32 R36, R176.reuse, R144, R36 ;  /* 0x00000090b024723c */ /* 0x042fe80000001824 */
[C---:B---3--:R-:W-:Y:S02]  /*128b0*/  IMAD.IADD R2, R0.reuse, 0x1, R2 ;  /* 0x0000000100027824 */ /* 0x048fe400078e0202 */
[----:B------:R-:W-:Y:S02]  /*128c0*/  IMAD.IADD R0, R0, 0x1, R116 ;  /* 0x0000000100007824 */ /* 0x000fe400078e0274 */
[C---:B------:R-:W-:Y:S01]  /*128d0*/  HMMA.16816.F32 R40, R176.reuse, R146, R40 ;  /* 0x00000092b028723c */ /* 0x040fe20000001828 */
[----:B------:R-:W1:Y:S02]  /*128e0*/  LDSM.16.M88.4 R144, [R218] ;  /* 0x00000000da90783b */ /* 0x000e640000000200 */
[C---:B------:R-:W-:Y:S02]  /*128f0*/  ISETP.GT.AND P6, PT, R2.reuse, 0x69, PT ;  /* 0x000000690200780c */ /* 0x040fe40003fc4270 */
[C---:B------:R-:W-:Y:S02]  /*12900*/  ISETP.GT.AND P3, PT, R2.reuse, RZ, PT ;  /* 0x000000ff0200720c */ /* 0x040fe40003f64270 */
[C---:B------:R-:W-:Y:S01]  /*12910*/  ISETP.GT.AND P5, PT, R2.reuse, 0x70, PT ;  /* 0x000000700200780c */ /* 0x040fe20003fa4270 */
[C---:B------:R-:W-:Y:S03]  /*12920*/  HMMA.16816.F32 R44, R176.reuse, R148, R44 ;  /* 0x00000094b02c723c */ /* 0x040fe6000000182c */
[----:B------:R-:W-:Y:S02]  /*12930*/  ISETP.GT.AND P2, PT, R2, 0x1, PT ;  /* 0x000000010200780c */ /* 0x000fe40003f44270 */
[C---:B------:R-:W-:Y:S02]  /*12940*/  ISETP.GT.AND P1, PT, R0.reuse, RZ, PT ;  /* 0x000000ff0000720c */ /* 0x040fe40003f24270 */
[----:B------:R-:W-:Y:S01]  /*12950*/  ISETP.GT.AND P0, PT, R0, 0x1, PT ;  /* 0x000000010000780c */ /* 0x000fe20003f04270 */
[C---:B------:R-:W-:Y:S01]  /*12960*/  HMMA.16816.F32 R48, R176.reuse, R150, R48 ;  /* 0x00000096b030723c */ /* 0x040fe20000001830 */
[----:B------:R-:W3:Y:S02]  /*12970*/  LDSM.16.M88.4 R148, [R217] ;  /* 0x00000000d994783b */ /* 0x000ee40000000200 */
[----:B------:R-:W-:Y:S05]  /*12980*/  ISETP.GT.AND P4, PT, R2, 0x71, PT ;  /* 0x000000710200780c */ /* 0x000fea0003f84270 */
[C---:B----4-:R-:W-:Y:S08]  /*12990*/  HMMA.16816.F32 R52, R176.reuse, R152, R52 ;  /* 0x00000098b034723c */ /* 0x050ff00000001834 */
[C---:B------:R-:W-:Y:S01]  /*129a0*/  HMMA.16816.F32 R56, R176.reuse, R154, R56 ;  /* 0x0000009ab038723c */ /* 0x040fe20000001838 */
[----:B------:R-:W4:Y:S07]  /*129b0*/  LDSM.16.M88.4 R152, [R216] ;  /* 0x00000000d898783b */ /* 0x000f2e0000000200 */
[C---:B------:R-:W-:Y:S08]  /*129c0*/  HMMA.16816.F32 R60, R176.reuse, R156, R60 ;  /* 0x0000009cb03c723c */ /* 0x040ff0000000183c */
[----:B------:R-:W-:Y:S01]  /*129d0*/  HMMA.16816.F32 R64, R176, R158, R64 ;  /* 0x0000009eb040723c */ /* 0x000fe20000001840 */
[----:B------:R-:W5:Y:S07]  /*129e0*/  LDSM.16.M88.4 R156, [R214] ;  /* 0x00000000d69c783b */ /* 0x000f6e0000000200 */
[C---:B--2---:R-:W-:Y:S08]  /*129f0*/  HMMA.16816.F32 R4, R180.reuse, R160, R4 ;  /* 0x000000a0b404723c */ /* 0x044ff00000001804 */
[C---:B------:R-:W-:Y:S01]  /*12a00*/  HMMA.16816.F32 R8, R180.reuse, R162, R8 ;  /* 0x000000a2b408723c */ /* 0x040fe20000001808 */
[----:B------:R-:W-:Y:S07]  /*12a10*/  LDSM.16.M88.4 R160, [R210+0xc900] ;  /* 0x00c90000d2a0783b */ /* 0x000fee0000000200 */
[C---:B-1----:R-:W-:Y:S08]  /*12a20*/  HMMA.16816.F32 R12, R180.reuse, R144, R12 ;  /* 0x00000090b40c723c */ /* 0x042ff0000000180c */
[C---:B------:R-:W-:Y:S01]  /*12a30*/  HMMA.16816.F32 R16, R180.reuse, R146, R16 ;  /* 0x00000092b410723c */ /* 0x040fe20000001810 */
[----:B------:R-:W1:Y:S07]  /*12a40*/  LDSM.16.M88.4 R144, [R213] ;  /* 0x00000000d590783b */ /* 0x000e6e0000000200 */
[C---:B---3--:R-:W-:Y:S08]  /*12a50*/  HMMA.16816.F32 R20, R180.reuse, R148, R20 ;  /* 0x00000094b414723c */ /* 0x048ff00000001814 */
[C---:B------:R-:W-:Y:S01]  /*12a60*/  HMMA.16816.F32 R24, R180.reuse, R150, R24 ;  /* 0x00000096b418723c */ /* 0x040fe20000001818 */
[----:B------:R-:W2:Y:S07]  /*12a70*/  LDSM.16.M88.4 R148, [R212] ;  /* 0x00000000d494783b */ /* 0x000eae0000000200 */
[C---:B----4-:R-:W-:Y:S08]  /*12a80*/  HMMA.16816.F32 R28, R180.reuse, R152, R28 ;  /* 0x00000098b41c723c */ /* 0x050ff0000000181c */
[C---:B------:R-:W-:Y:S01]  /*12a90*/  HMMA.16816.F32 R32, R180.reuse, R154, R32 ;  /* 0x0000009ab420723c */ /* 0x040fe20000001820 */
[----:B------:R-:W3:Y:S07]  /*12aa0*/  LDSM.16.M88.4 R152, [R210+0xc100] ;  /* 0x00c10000d298783b */ /* 0x000eee0000000200 */
[C---:B------:R-:W-:Y:S08]  /*12ab0*/  HMMA.16816.F32 R36, R180.reuse, R164, R36 ;  /* 0x000000a4b424723c */ /* 0x040ff00000001824 */
        /* <DEDUP_REMOVED lines=16> */
[C---:B----4-:R-:W-:Y:S08]  /*12bc0*/  HMMA.16816.F32 R20, R184.reuse, R164, R20 ;  /* 0x000000a4b814723c */ /* 0x050ff00000001814 */
[C---:B------:R-:W-:Y:S08]  /*12bd0*/  HMMA.16816.F32 R24, R184.reuse, R166, R24 ;  /* 0x000000a6b818723c */ /* 0x040ff00000001818 */
[C---:B-----5:R-:W-:Y:S08]  /*12be0*/  HMMA.16816.F32 R28, R184.reuse, R156, R28 ;  /* 0x0000009cb81c723c */ /* 0x060ff0000000181c */
[C---:B------:R-:W-:Y:S08]  /*12bf0*/  HMMA.16816.F32 R32, R184.reuse, R158, R32 ;  /* 0x0000009eb820723c */ /* 0x040ff00000001820 */
[C---:B-1----:R-:W-:Y:S08]  /*12c00*/  HMMA.16816.F32 R36, R184.reuse, R144, R36 ;  /* 0x00000090b824723c */ /* 0x042ff00000001824 */
[C---:B------:R-:W-:Y:S01]  /*12c10*/  HMMA.16816.F32 R40, R184.reuse, R146, R40 ;  /* 0x00000092b828723c */ /* 0x040fe20000001828 */
[----:B------:R-:W1:Y:S07]  /*12c20*/  LDSM.16.M88.4 R144, [R207+0x4800] ;  /* 0x00480000cf90783b */ /* 0x000e6e0000000200 */
[C---:B--2---:R-:W-:Y:S08]  /*12c30*/  HMMA.16816.F32 R44, R184.reuse, R148, R44 ;  /* 0x00000094b82c723c */ /* 0x044ff0000000182c */
[C---:B------:R-:W-:Y:S01]  /*12c40*/  HMMA.16816.F32 R48, R184.reuse, R150, R48 ;  /* 0x00000096b830723c */ /* 0x040fe20000001830 */
[----:B------:R-:W2:Y:S07]  /*12c50*/  LDSM.16.M88.4 R148, [R207+0x5000] ;  /* 0x00500000cf94783b */ /* 0x000eae0000000200 */
[C---:B------:R-:W-:Y:S08]  /*12c60*/  HMMA.16816.F32 R52, R184.reuse, R188, R52 ;  /* 0x000000bcb834723c */ /* 0x040ff00000001834 */
[C---:B------:R-:W-:Y:S08]  /*12c70*/  HMMA.16816.F32 R56, R184.reuse, R190, R56 ;  /* 0x000000beb838723c */ /* 0x040ff00000001838 */
[C---:B------:R-:W-:Y:S08]  /*12c80*/  HMMA.16816.F32 R60, R184.reuse, R192, R60 ;  /* 0x000000c0b83c723c */ /* 0x040ff0000000183c */
[----:B------:R-:W-:Y:S08]  /*12c90*/  HMMA.16816.F32 R64, R184, R194, R64 ;  /* 0x000000c2b840723c */ /* 0x000ff00000001840 */
[C---:B---3--:R-:W-:Y:S08]  /*12ca0*/  HMMA.16816.F32 R4, R196.reuse, R152, R4 ;  /* 0x00000098c404723c */ /* 0x048ff00000001804 */
[C---:B------:R-:W-:Y:S01]  /*12cb0*/  HMMA.16816.F32 R8, R196.reuse, R154, R8 ;  /* 0x0000009ac408723c */ /* 0x040fe20000001808 */
[----:B------:R-:W3:Y:S07]  /*12cc0*/  LDSM.16.M88.4 R152, [R207+0x5800] ;  /* 0x00580000cf98783b */ /* 0x000eee0000000200 */
[C---:B-1----:R-:W-:Y:S08]  /*12cd0*/  HMMA.16816.F32 R12, R196.reuse, R144, R12 ;  /* 0x00000090c40c723c */ /* 0x042ff0000000180c */
[C---:B------:R-:W-:Y:S01]  /*12ce0*/  HMMA.16816.F32 R16, R196.reuse, R146, R16 ;  /* 0x00000092c410723c */ /* 0x040fe20000001810 */
[----:B------:R-:W1:Y:S03]  /*12cf0*/  LDSM.16.M88.4 R144, [R207+0x6000] ;  /* 0x00600000cf90783b */ /* 0x000e660000000200 */
[----:B------:R-:W-:Y:S02]  /*12d00*/  FSEL R116, R4, -INF , P3 ;  /* 0xff80000004747808 */ /* 0x000fe40001800000 */
[----:B------:R-:W-:Y:S02]  /*12d10*/  FSEL R156, R5, -INF , P2 ;  /* 0xff800000059c7808 */ /* 0x000fe40001000000 */
[C---:B--2---:R-:W-:Y:S03]  /*12d20*/  HMMA.16816.F32 R20, R196.reuse, R148, R20 ;  /* 0x00000094c414723c */ /* 0x044fe60000001814 */
[----:B------:R-:W-:Y:S02]  /*12d30*/  ISETP.GT.AND P3, PT, R2, 0x8, PT ;  /* 0x000000080200780c */ /* 0x000fe40003f64270 */
[----:B------:R-:W-:Y:S02]  /*12d40*/  FSEL R159, R6, -INF , P1 ;  /* 0xff800000069f7808 */ /* 0x000fe40000800000 */
[----:B------:R-:W-:Y:S01]  /*12d50*/  FSEL R161, R7, -INF , P0 ;  /* 0xff80000007a17808 */ /* 0x000fe20000000000 */
[C---:B------:R-:W-:Y:S01]  /*12d60*/  HMMA.16816.F32 R24, R196.reuse, R150, R24 ;  /* 0x00000096c418723c */ /* 0x040fe20000001818 */
[----:B------:R-:W2:Y:S02]  /*12d70*/  LDSM.16.M88.4 R4, [R207+0x6800] ;  /* 0x00680000cf04783b */ /* 0x000ea40000000200 */
[----:B------:R-:W-:Y:S02]  /*12d80*/  ISETP.GT.AND P2, PT, R2, 0x9, PT ;  /* 0x000000090200780c */ /* 0x000fe40003f44270 */
[----:B------:R-:W-:Y:S02]  /*12d90*/  FSEL R148, R8, -INF , P3 ;  /* 0xff80000008947808 */ /* 0x000fe40001800000 */
[----:B------:R-:W-:Y:S01]  /*12da0*/  FSEL R157, R9, -INF , P2 ;  /* 0xff800000099d7808 */ /* 0x000fe20001000000 */
[C---:B---3--:R-:W-:Y:S03]  /*12db0*/  HMMA.16816.F32 R28, R196.reuse, R152, R28 ;  /* 0x00000098c41c723c */ /* 0x048fe6000000181c */
[C---:B------:R-:W-:Y:S02]  /*12dc0*/  ISETP.GT.AND P1, PT, R0.reuse, 0x8, PT ;  /* 0x000000080000780c */ /* 0x040fe40003f24270 */
[----:B------:R-:W-:Y:S02]  /*12dd0*/  ISETP.GT.AND P0, PT, R0, 0x9, PT ;  /* 0x000000090000780c */ /* 0x000fe40003f04270 */
[----:B------:R-:W-:Y:S01]  /*12de0*/  FSEL R158, R10, -INF , P1 ;  /* 0xff8000000a9e7808 */ /* 0x000fe20000800000 */
[C---:B------:R-:W-:Y:S03]  /*12df0*/  HMMA.16816.F32 R32, R196.reuse, R154, R32 ;  /* 0x0000009ac420723c */ /* 0x040fe60000001820 */
[C---:B------:R-:W-:Y:S02]  /*12e00*/  ISETP.GT.AND P1, PT, R0.reuse, 0x10, PT ;  /* 0x000000100000780c */ /* 0x040fe40003f24270 */
[----:B------:R-:W-:Y:S02]  /*12e10*/  FSEL R160, R11, -INF , P0 ;  /* 0xff8000000ba07808 */ /* 0x000fe40000000000 */
[----:B------:R-:W3:Y:S01]  /*12e20*/  LDSM.16.M88.4 R8, [R207+0x7000] ;  /* 0x00700000cf08783b */ /* 0x000ee20000000200 */
[C---:B-1----:R-:W-:Y:S03]  /*12e30*/  HMMA.16816.F32 R36, R196.reuse, R144, R36 ;  /* 0x00000090c424723c */ /* 0x042fe60000001824 */
[----:B------:R-:W-:Y:S02]  /*12e40*/  ISETP.GT.AND P0, PT, R0, 0x11, PT ;  /* 0x000000110000780c */ /* 0x000fe40003f04270 */
[----:B------:R-:W-:Y:S02]  /*12e50*/  FSEL R162, R14, -INF , P1 ;  /* 0xff8000000ea27808 */ /* 0x000fe40000800000 */
[----:B------:R-:W-:Y:S01]  /*12e60*/  FSEL R163, R15, -INF , P0 ;  /* 0xff8000000fa37808 */ /* 0x000fe20000000000 */
[C---:B------:R-:W-:Y:S01]  /*12e70*/  HMMA.16816.F32 R40, R196.reuse, R146, R40 ;  /* 0x00000092c428723c */ /* 0x040fe20000001828 */
[----:B------:R-:W4:Y:S02]  /*12e80*/  LDL.64 R14, [R1+0x48] ;  /* 0x00004800010e7983 */ /* 0x000f240000100a00 */
[C---:B------:R-:W-:Y:S02]  /*12e90*/  ISETP.GT.AND P3, PT, R2.reuse, 0x10, PT ;  /* 0x000000100200780c */ /* 0x040fe40003f64270 */
[----:B------:R-:W-:Y:S02]  /*12ea0*/  ISETP.GT.AND P2, PT, R2, 0x11, PT ;  /* 0x000000110200780c */ /* 0x000fe40003f44270 */
[----:B------:R-:W-:Y:S01]  /*12eb0*/  FSEL R150, R12, -INF , P3 ;  /* 0xff8000000c967808 */ /* 0x000fe20001800000 */
[C---:B--2---:R-:W-:Y:S03]  /*12ec0*/  HMMA.16816.F32 R44, R196.reuse, R4, R44 ;  /* 0x00000004c42c723c */ /* 0x044fe6000000182c */
[----:B------:R-:W-:Y:S02]  /*12ed0*/  ISETP.GT.AND P3, PT, R2, 0x18, PT ;  /* 0x000000180200780c */ /* 0x000fe40003f64270 */
[----:B------:R-:W-:Y:S02]  /*12ee0*/  FMNMX.FTZ R12, R116, R3, !PT ;  /* 0x00000003740c7209 */ /* 0x000fe40007810000 */
[----:B------:R-:W-:Y:S01]  /*12ef0*/  FSEL R151, R13, -INF , P2 ;  /* 0xff8000000d977808 */ /* 0x000fe20001000000 */
[C---:B------:R-:W-:Y:S03]  /*12f00*/  HMMA.16816.F32 R48, R196.reuse, R6, R48 ;  /* 0x00000006c430723c */ /* 0x040fe60000001830 */
[----:B------:R-:W-:Y:S02]  /*12f10*/  ISETP.GT.AND P2, PT, R2, 0x19, PT ;  /* 0x000000190200780c */ /* 0x000fe40003f44270 */
[----:B------:R-:W-:Y:S02]  /*12f20*/  FMNMX.FTZ R12, R156, R12, !PT ;  /* 0x0000000c9c0c7209 */ /* 0x000fe40007810000 */
[----:B------:R-:W-:Y:S02]  /*12f30*/  FMNMX.FTZ R5, R159, R118, !PT ;  /* 0x000000769f057209 */ /* 0x000fe40007810000 */
[----:B------:R-:W-:Y:S02]  /*12f40*/  FMNMX.FTZ R4, R148, R12, !PT ;  /* 0x0000000c94047209 */ /* 0x000fe40007810000 */
[----:B------:R-:W-:Y:S02]  /*12f50*/  ISETP.GT.AND P1, PT, R0, 0x18, PT ;  /* 0x000000180000780c */ /* 0x000fe40003f24270 */
[----:B------:R-:W-:Y:S01]  /*12f60*/  FMNMX.FTZ R4, R157, R4, !PT ;  /* 0x000000049d047209 */ /* 0x000fe20007810000 */
[C---:B---3--:R-:W-:Y:S03]  /*12f70*/  HMMA.16816.F32 R52, R196.reuse, R8, R52 ;  /* 0x00000008c434723c */ /* 0x048fe60000001834 */
[----:B------:R-:W-:Y:S02]  /*12f80*/  FMNMX.FTZ R4, R150, R4, !PT ;  /* 0x0000000496047209 */ /* 0x000fe40007810000 */
[----:B------:R-:W-:Y:S02]  /*12f90*/  FSEL R152, R16, -INF , P3 ;  /* 0xff80000010987808 */ /* 0x000fe40001800000 */
[----:B------:R-:W-:Y:S01]  /*12fa0*/  FMNMX.FTZ R4, R151, R4, !PT ;  /* 0x0000000497047209 */ /* 0x000fe20007810000 */
[C---:B------:R-:W-:Y:S01]  /*12fb0*/  HMMA.16816.F32 R56, R196.reuse, R10, R56 ;  /* 0x0000000ac438723c */ /* 0x040fe20000001838 */
[----:B------:R-:W2:Y:S02]  /*12fc0*/  LDL R11, [R1+0x1c] ;  /* 0x00001c00010b7983 */ /* 0x000ea40000100800 */
[----:B------:R-:W-:Y:S02]  /*12fd0*/  ISETP.GT.AND P3, PT, R2, 0x20, PT ;  /* 0x000000200200780c */ /* 0x000fe40003f64270 */
[----:B------:R-:W-:Y:S01]  /*12fe0*/  FMNMX.FTZ R13, R161, R5, !PT ;  /* 0x00000005a10d7209 */ /* 0x000fe20007810000 */
[----:B------:R-:W3:Y:S01]  /*12ff0*/  LDL R10, [R1+0x18] ;  /* 0x00001800010a7983 */ /* 0x000ee20000100800 */
[----:B------:R-:W-:Y:S02]  /*13000*/  FMNMX.FTZ R12, R152, R4, !PT ;  /* 0x00000004980c7209 */ /* 0x000fe40007810000 */
[----:B------:R-:W-:Y:S01]  /*13010*/  FSEL R153, R17, -INF , P2 ;  /* 0xff80000011997808 */ /* 0x000fe20001000000 */
[----:B------:R-:W1:Y:S01]  /*13020*/  LDSM.16.M88.4 R4, [R207+0x7800] ;  /* 0x00780000cf04783b */ /* 0x000e620000000200 */
[----:B------:R-:W-:Y:S01]  /*13030*/  ISETP.GT.AND P2, PT, R2, 0x21, PT ;  /* 0x000000210200780c */ /* 0x000fe20003f44270 */
[----:B------:R-:W-:Y:S04]  /*13040*/  DEPBAR.LE SB0, 0x0 ;  /* 0x000080000000791a */ /* 0x000fe80000000000 */
[----:B------:R-:W-:Y:S02]  /*13050*/  FMNMX.FTZ R12, R153, R12, !PT ;  /* 0x0000000c990c7209 */ /* 0x000fe40007810000 */
[----:B------:R-:W-:Y:S01]  /*13060*/  FSEL R154, R20, -INF , P3 ;  /* 0xff800000149a7808 */ /* 0x000fe20001800000 */
[----:B------:R-:W-:Y:S01]  /*13070*/  BAR.SYNC.DEFER_BLOCKING 0x0 ;  /* 0x0000000000007b1d */ /* 0x000fe20000010000 */
[----:B------:R-:W-:Y:S02]  /*13080*/  FSEL R155, R21, -INF , P2 ;  /* 0xff800000159b7808 */ /* 0x000fe40001000000 */
[----:B------:R-:W-:Y:S02]  /*13090*/  FMNMX.FTZ R8, R154, R12, !PT ;  /* 0x0000000c9a087209 */ /* 0x000fe40007810000 */
[----:B------:R-:W-:Y:S02]  /*130a0*/  ISETP.GT.AND P3, PT, R2, 0x28, PT ;  /* 0x000000280200780c */ /* 0x000fe40003f64270 */
[----:B------:R-:W-:Y:S02]  /*130b0*/  FMNMX.FTZ R13, R158, R13, !PT ;  /* 0x0000000d9e0d7209 */ /* 0x000fe40007810000 */
[----:B------:R-:W-:Y:S02]  /*130c0*/  ISETP.GT.AND P2, PT, R2, 0x29, PT ;  /* 0x000000290200780c */ /* 0x000fe40003f44270 */
[----:B------:R-:W-:Y:S02]  /*130d0*/  FSEL R167, R24, -INF , P3 ;  /* 0xff80000018a77808 */ /* 0x000fe40001800000 */
[----:B------:R-:W-:Y:S02]  /*130e0*/  FMNMX.FTZ R8, R155, R8, !PT ;  /* 0x000000089b087209 */ /* 0x000fe40007810000 */
[----:B------:R-:W-:Y:S02]  /*130f0*/  FSEL R189, R25, -INF , P2 ;  /* 0xff80000019bd7808 */ /* 0x000fe40001000000 */
[----:B------:R-:W-:Y:S02]  /*13100*/  FMNMX.FTZ R9, R160, R13, !PT ;  /* 0x0000000da0097209 */ /* 0x000fe40007810000 */
[C---:B------:R-:W-:Y:S02]  /*13110*/  ISETP.GT.AND P3, PT, R2.reuse, 0x30, PT ;  /* 0x000000300200780c */ /* 0x040fe40003f64270 */
[----:B------:R-:W-:Y:S02]  /*13120*/  FMNMX.FTZ R8, R167, R8, !PT ;  /* 0x00000008a7087209 */ /* 0x000fe40007810000 */
[----:B------:R-:W-:Y:S01]  /*13130*/  ISETP.GT.AND P2, PT, R2, 0x31, PT ;  /* 0x000000310200780c */ /* 0x000fe20003f44270 */
[----:B------:R-:W5:Y:S01]  /*13140*/  LDL R12, [R1+0x34] ;  /* 0x00003400010c7983 */ /* 0x000f620000100800 */
[----:B------:R-:W-:Y:S02]  /*13150*/  FSEL R192, R28, -INF , P3 ;  /* 0xff8000001cc07808 */ /* 0x000fe40001800000 */
[----:B------:R-:W-:Y:S02]  /*13160*/  FMNMX.FTZ R8, R189, R8, !PT ;  /* 0x00000008bd087209 */ /* 0x000fe40007810000 */
[----:B------:R-:W-:Y:S01]  /*13170*/  FMNMX.FTZ R9, R162, R9, !PT ;  /* 0x00000009a2097209 */ /* 0x000fe20007810000 */
[C---:B-1----:R-:W-:Y:S05]  /*13180*/  HMMA.16816.F32 R60, R196.reuse, R4, R60 ;  /* 0x00000004c43c723c */ /* 0x042fea000000183c */
[----:B------:R-:W-:Y:S02]  /*13190*/  FSEL R193, R29, -INF , P2 ;  /* 0xff8000001dc17808 */ /* 0x000fe40001000000 */
[----:B------:R-:W-:Y:S01]  /*131a0*/  FSEL R164, R18, -INF , P1 ;  /* 0xff80000012a47808 */ /* 0x000fe20000800000 */
[----:B------:R-:W-:Y:S03]  /*131b0*/  HMMA.16816.F32 R64, R196, R6, R64 ;  /* 0x00000006c440723c */ /* 0x000fe60000001840 */
[----:B------:R-:W-:Y:S02]  /*131c0*/  ISETP.GT.AND P0, PT, R0, 0x19, PT ;  /* 0x000000190000780c */ /* 0x000fe40003f04270 */
[----:B------:R-:W-:Y:S02]  /*131d0*/  ISETP.GT.AND P3, PT, R2, 0x38, PT ;  /* 0x000000380200780c */ /* 0x000fe40003f64270 */
[----:B------:R-:W-:Y:S02]  /*131e0*/  FMNMX.FTZ R8, R192, R8, !PT ;  /* 0x00000008c0087209 */ /* 0x000fe40007810000 */
[----:B------:R-:W-:Y:S02]  /*131f0*/  FMNMX.FTZ R9, R163, R9, !PT ;  /* 0x00000009a3097209 */ /* 0x000fe40007810000 */
[----:B------:R-:W-:Y:S02]  /*13200*/  ISETP.GT.AND P1, PT, R0, 0x20, PT ;  /* 0x000000200000780c */ /* 0x000fe40003f24270 */
[----:B------:R-:W-:Y:S02]  /*13210*/  FSEL R165, R19, -INF , P0 ;  /* 0xff80000013a57808 */ /* 0x000fe40000000000 */
[----:B------:R-:W-:Y:S02]  /*13220*/  FSEL R201, R32, -INF , P3 ;  /* 0xff80000020c97808 */ /* 0x000fe40001800000 */
[----:B------:R-:W-:Y:S02]  /*13230*/  FMNMX.FTZ R8, R193, R8, !PT ;  /* 0x00000008c1087209 */ /* 0x000fe40007810000 */
[----:B------:R-:W-:Y:S02]  /*13240*/  ISETP.GT.AND P2, PT, R2, 0x39, PT ;  /* 0x000000390200780c */ /* 0x000fe40003f44270 */
[----:B------:R-:W-:Y:S02]  /*13250*/  FMNMX.FTZ R9, R164, R9, !PT ;  /* 0x00000009a4097209 */ /* 0x000fe40007810000 */
[----:B------:R-:W-:Y:S02]  /*13260*/  FSEL R166, R22, -INF , P1 ;  /* 0xff80000016a67808 */ /* 0x000fe40000800000 */
[----:B------:R-:W-:Y:S02]  /*13270*/  FMNMX.FTZ R8, R201, R8, !PT ;  /* 0x00000008c9087209 */ /* 0x000fe40007810000 */
[----:B------:R-:W-:Y:S02]  /*13280*/  ISETP.GT.AND P0, PT, R0, 0x21, PT ;  /* 0x000000210000780c */ /* 0x000fe40003f04270 */
[----:B------:R-:W-:Y:S02]  /*13290*/  FSEL R202, R33, -INF , P2 ;  /* 0xff80000021ca7808 */ /* 0x000fe40001000000 */
[----:B------:R-:W-:Y:S02]  /*132a0*/  ISETP.GT.AND P3, PT, R2, 0x40, PT ;  /* 0x000000400200780c */ /* 0x000fe40003f64270 */
[----:B------:R-:W-:Y:S02]  /*132b0*/  FMNMX.FTZ R9, R165, R9, !PT ;  /* 0x00000009a5097209 */ /* 0x000fe40007810000 */
[----:B------:R-:W-:Y:S02]  /*132c0*/  FMNMX.FTZ R8, R202, R8, !PT ;  /* 0x00000008ca087209 */ /* 0x000fe40007810000 */
[----:B------:R-:W-:Y:S02]  /*132d0*/  FSEL R188, R23, -INF , P0 ;  /* 0xff80000017bc7808 */ /* 0x000fe40000000000 */
[----:B------:R-:W-:Y:S02]  /*132e0*/  FMNMX.FTZ R9, R166, R9, !PT ;  /* 0x00000009a6097209 */ /* 0x000fe40007810000 */
[----:B------:R-:W-:Y:S02]  /*132f0*/  FSEL R230, R36, -INF , P3 ;  /* 0xff80000024e67808 */ /* 0x000fe40001800000 */
[----:B------:R-:W-:Y:S02]  /*13300*/  FMNMX.FTZ R5, R188, R9, !PT ;  /* 0x00000009bc057209 */ /* 0x000fe40007810000 */
[----:B------:R-:W-:Y:S02]  /*13310*/  FMNMX.FTZ R4, R230, R8, !PT ;  /* 0x00000008e6047209 */ /* 0x000fe40007810000 */
[----:B------:R-:W3:Y:S01]  /*13320*/  LDL.64 R8, [R1+0x38] ;  /* 0x0000380001087983 */ /* 0x000ee20000100a00 */
[----:B------:R-:W-:Y:S02]  /*13330*/  ISETP.GT.AND P1, PT, R0, 0x28, PT ;  /* 0x000000280000780c */ /* 0x000fe40003f24270 */
[----:B------:R-:W-:Y:S02]  /*13340*/  ISETP.GT.AND P2, PT, R2, 0x41, PT ;  /* 0x000000410200780c */ /* 0x000fe40003f44270 */
[----:B------:R-:W-:Y:S02]  /*13350*/  FSEL R190, R26, -INF , P1 ;  /* 0xff8000001abe7808 */ /* 0x000fe40000800000 */
[C---:B------:R-:W-:Y:S02]  /*13360*/  ISETP.GT.AND P0, PT, R0.reuse, 0x29, PT ;  /* 0x000000290000780c */ /* 0x040fe40003f04270 */
[----:B------:R-:W-:Y:S02]  /*13370*/  FSEL R231, R37, -INF , P2 ;  /* 0xff80000025e77808 */ /* 0x000fe40001000000 */
[----:B------:R-:W-:Y:S02]  /*13380*/  ISETP.GT.AND P1, PT, R0, 0x30, PT ;  /* 0x000000300000780c */ /* 0x000fe40003f24270 */
[----:B------:R-:W-:Y:S02]  /*13390*/  FMNMX.FTZ R5, R190, R5, !PT ;  /* 0x00000005be057209 */ /* 0x000fe40007810000 */
[----:B------:R-:W-:Y:S02]  /*133a0*/  FSEL R191, R27, -INF , P0 ;  /* 0xff8000001bbf7808 */ /* 0x000fe40000000000 */
        /* <DEDUP_REMOVED lines=10> */
[----:B------:R-:W-:Y:S02]  /*13450*/  FSEL R235, R41, -INF , P2 ;  /* 0xff80000029eb7808 */ /* 0x000fe40001000000 */
[----:B------:R-:W-:Y:S02]  /*13460*/  FMNMX.FTZ R5, R194, R5, !PT ;  /* 0x00000005c2057209 */ /* 0x000fe40007810000 */
[----:B------:R-:W-:Y:S02]  /*13470*/  FMNMX.FTZ R4, R234, R4, !PT ;  /* 0x00000004ea047209 */ /* 0x000fe40007810000 */
[----:B------:R-:W-:Y:S02]  /*13480*/  FSEL R238, R44, -INF , P3 ;  /* 0xff8000002cee7808 */ /* 0x000fe40001800000 */
[----:B------:R-:W-:Y:S02]  /*13490*/  FSEL R203, R34, -INF , P1 ;  /* 0xff80000022cb7808 */ /* 0x000fe40000800000 */
[C---:B------:R-:W-:Y:S02]  /*134a0*/  ISETP.GT.AND P0, PT, R0.reuse, 0x39, PT ;  /* 0x000000390000780c */ /* 0x040fe40003f04270 */
        /* <DEDUP_REMOVED lines=8> */
[C---:B------:R-:W-:Y:S02]  /*13530*/  ISETP.GT.AND P0, PT, R0.reuse, 0x41, PT ;  /* 0x000000410000780c */ /* 0x040fe40003f04270 */
[----:B------:R-:W-:Y:S02]  /*13540*/  FMNMX.FTZ R4, R229, R4, !PT ;  /* 0x00000004e5047209 */ /* 0x000fe40007810000 */
[----:B------:R-:W-:Y:S02]  /*13550*/  FSEL R239, R45, -INF , P2 ;  /* 0xff8000002def7808 */ /* 0x000fe40001000000 */
[----:B------:R-:W-:Y:S02]  /*13560*/  ISETP.GT.AND P1, PT, R0, 0x48, PT ;  /* 0x000000480000780c */ /* 0x000fe40003f24270 */
[----:B------:R-:W-:Y:S02]  /*13570*/  ISETP.GT.AND P3, PT, R2, 0x58, PT ;  /* 0x000000580200780c */ /* 0x000fe40003f64270 */
[----:B------:R-:W-:Y:S02]  /*13580*/  FSEL R233, R39, -INF , P0 ;  /* 0xff80000027e97808 */ /* 0x000fe40000000000 */
        /* <DEDUP_REMOVED lines=11> */
[----:B------:R-:W-:Y:S02]  /*13640*/  ISETP.GT.AND P1, PT, R0, 0x58, PT ;  /* 0x000000580000780c */ /* 0x000fe40003f24270 */
[----:B------:R-:W-:Y:S02]  /*13650*/  FSEL R244, R49, -INF , P2 ;  /* 0xff80000031f47808 */ /* 0x000fe40001000000 */
[----:B------:R-:W-:Y:S02]  /*13660*/  ISETP.GT.AND P2, PT, R2, 0x60, PT ;  /* 0x000000600200780c */ /* 0x000fe40003f44270 */
[----:B------:R-:W-:Y:S02]  /*13670*/  FMNMX.FTZ R117, R243, R117, !PT ;  /* 0x00000075f3757209 */ /* 0x000fe40007810000 */
[----:B------:R-:W-:Y:S02]  /*13680*/  FMNMX.FTZ R4, R236, R4, !PT ;  /* 0x00000004ec047209 */ /* 0x000fe40007810000 */
[----:B------:R-:W-:Y:S02]  /*13690*/  FSEL R241, R47, -INF , P0 ;  /* 0xff8000002ff17808 */ /* 0x000fe40000000000 */
[----:B------:R-:W-:Y:S02]  /*136a0*/  FSEL R252, R52, -INF , P2 ;  /* 0xff80000034fc7808 */ /* 0x000fe40001000000 */
        /* <DEDUP_REMOVED lines=8> */
[----:B------:R-:W-:Y:S02]  /*13730*/  FMNMX.FTZ R117, R252, R117, !PT ;  /* 0x00000075fc757209 */ /* 0x000fe40007810000 */
[C---:B------:R-:W-:Y:S02]  /*13740*/  ISETP.GT.AND P2, PT, R2.reuse, 0x79, PT ;  /* 0x000000790200780c */ /* 0x040fe40003f44270 */
[----:B------:R-:W-:Y:S02]  /*13750*/  ISETP.GT.AND P3, PT, R2, 0x78, PT ;  /* 0x000000780200780c */ /* 0x000fe40003f64270 */
[----:B------:R-:W-:Y:S02]  /*13760*/  FMNMX.FTZ R2, R240, R4, !PT ;  /* 0x00000004f0027209 */ /* 0x000fe40007810000 */
[----:B------:R-:W-:Y:S02]  /*13770*/  FSEL R19, R56, -INF , P0 ;  /* 0xff80000038137808 */ /* 0x000fe40000000000 */
[----:B------:R-:W-:Y:S02]  /*13780*/  FMNMX.FTZ R117, R242, R117, !PT ;  /* 0x00000075f2757209 */ /* 0x000fe40007810000 */
[----:B------:R-:W-:Y:S02]  /*13790*/  FMNMX.FTZ R2, R241, R2, !PT ;  /* 0x00000002f1027209 */ /* 0x000fe40007810000 */
[----:B------:R-:W-:Y:S02]  /*137a0*/  FSEL R245, R57, -INF , P6 ;  /* 0xff80000039f57808 */ /* 0x000fe40003000000 */
[----:B------:R-:W-:Y:S02]  /*137b0*/  FMNMX.FTZ R117, R19, R117, !PT ;  /* 0x0000007513757209 */ /* 0x000fe40007810000 */
[----:B------:R-:W-:Y:S02]  /*137c0*/  ISETP.GT.AND P1, PT, R0, 0x60, PT ;  /* 0x000000600000780c */ /* 0x000fe40003f24270 */
[----:B------:R-:W-:Y:S02]  /*137d0*/  FMNMX.FTZ R2, R246, R2, !PT ;  /* 0x00000002f6027209 */ /* 0x000fe40007810000 */
[----:B------:R-:W-:Y:S02]  /*137e0*/  FSEL R250, R60, -INF , P5 ;  /* 0xff8000003cfa7808 */ /* 0x000fe40002800000 */
[----:B------:R-:W-:Y:S02]  /*137f0*/  FMNMX.FTZ R117, R245, R117, !PT ;  /* 0x00000075f5757209 */ /* 0x000fe40007810000 */
[----:B------:R-:W-:Y:S02]  /*13800*/  FSEL R249, R54, -INF , P1 ;  /* 0xff80000036f97808 */ /* 0x000fe40000800000 */
[----:B------:R-:W-:Y:S01]  /*13810*/  ISETP.GT.AND P0, PT, R0, 0x61, PT ;  /* 0x000000610000780c */ /* 0x000fe20003f04270 */
[----:B----4-:R-:W-:Y:S01]  /*13820*/  IMAD.MOV.U32 R15, RZ, RZ, 0x6 ;  /* 0x00000006ff0f7424 */ /* 0x010fe200078e00ff */
[----:B------:R-:W-:Y:S02]  /*13830*/  FMNMX.FTZ R2, R248, R2, !PT ;  /* 0x00000002f8027209 */ /* 0x000fe40007810000 */
[----:B------:R-:W-:Y:S02]  /*13840*/  FSEL R18, R61, -INF , P4 ;  /* 0xff8000003d127808 */ /* 0x000fe40002000000 */
[----:B------:R-:W-:Y:S02]  /*13850*/  FMNMX.FTZ R117, R250, R117, !PT ;  /* 0x00000075fa757209 */ /* 0x000fe40007810000 */
[----:B------:R-:W-:Y:S02]  /*13860*/  FSEL R251, R55, -INF , P0 ;  /* 0xff80000037fb7808 */ /* 0x000fe40000000000 */
        /* <DEDUP_REMOVED lines=9> */
[----:B------:R-:W-:Y:S02]  /*13900*/  FSEL R28, R59, -INF , P0 ;  /* 0xff8000003b1c7808 */ /* 0x000fe40000000000 */
[----:B------:R-:W-:Y:S02]  /*13910*/  ISETP.GT.AND P1, PT, R0, 0x70, PT ;  /* 0x000000700000780c */ /* 0x000fe40003f24270 */
[----:B------:R-:W-:Y:S02]  /*13920*/  FMNMX.FTZ R2, R24, R2, !PT ;  /* 0x0000000218027209 */ /* 0x000fe40007810000 */
[----:B------:R-:W-:Y:S02]  /*13930*/  FMNMX.FTZ R117, R16, R117, !PT ;  /* 0x0000007510757209 */ /* 0x000fe40007810000 */
[----:B------:R-:W-:Y:S02]  /*13940*/  FSEL R25, R62, -INF , P1 ;  /* 0xff8000003e197808 */ /* 0x000fe40000800000 */
[----:B------:R-:W-:Y:S01]  /*13950*/  FMNMX.FTZ R2, R28, R2, !PT ;  /* 0x000000021c027209 */ /* 0x000fe20007810000 */
[----:B------:R-:W1:Y:S01]  /*13960*/  SHFL.BFLY PT, R4, R117, 0x2, 0x1f ;  /* 0x0c401f0075047f89 */ /* 0x000e6200000e0000 */
[C---:B------:R-:W-:Y:S02]  /*13970*/  ISETP.GT.AND P0, PT, R0.reuse, 0x71, PT ;  /* 0x000000710000780c */ /* 0x040fe40003f04270 */
[C---:B------:R-:W-:Y:S02]  /*13980*/  ISETP.GT.AND P1, PT, R0.reuse, 0x78, PT ;  /* 0x000000780000780c */ /* 0x040fe40003f24270 */
[----:B------:R-:W-:Y:S02]  /*13990*/  FSEL R32, R63, -INF , P0 ;  /* 0xff8000003f207808 */ /* 0x000fe40000000000 */
[----:B------:R-:W-:Y:S02]  /*139a0*/  FMNMX.FTZ R2, R25, R2, !PT ;  /* 0x0000000219027209 */ /* 0x000fe40007810000 */
[----:B------:R-:W-:Y:S02]  /*139b0*/  ISETP.GT.AND P0, PT, R0, 0x79, PT ;  /* 0x000000790000780c */ /* 0x000fe40003f04270 */
[----:B------:R-:W-:Y:S02]  /*139c0*/  FMNMX.FTZ R0, R32, R2, !PT ;  /* 0x0000000220007209 */ /* 0x000fe40007810000 */
[----:B------:R-:W-:Y:S02]  /*139d0*/  FSEL R26, R66, -INF , P1 ;  /* 0xff800000421a7808 */ /* 0x000fe40000800000 */
[C---:B------:R-:W-:Y:S02]  /*139e0*/  LOP3.LUT P6, RZ, R119.reuse, 0x2, RZ, 0xc0, !PT ;  /* 0x0000000277ff7812 */ /* 0x040fe400078cc0ff */
[----:B------:R-:W-:Y:S02]  /*139f0*/  LOP3.LUT P5, RZ, R119, 0x1, RZ, 0xc0, !PT ;  /* 0x0000000177ff7812 */ /* 0x000fe400078ac0ff */
[----:B------:R-:W-:Y:S02]  /*13a00*/  FSEL R119, R67, -INF , P0 ;  /* 0xff80000043777808 */ /* 0x000fe40000000000 */
[----:B------:R-:W-:Y:S02]  /*13a10*/  FMNMX.FTZ R0, R26, R0, !PT ;  /* 0x000000001a007209 */ /* 0x000fe40007810000 */
[----:B------:R-:W-:Y:S02]  /*13a20*/  ISETP.GE.AND P2, PT, R200, 0x1, PT ;  /* 0x00000001c800780c */ /* 0x000fe40003f46270 */
[----:B------:R-:W-:Y:S02]  /*13a30*/  FMNMX.FTZ R0, R119, R0, !PT ;  /* 0x0000000077007209 */ /* 0x000fe40007810000 */
[----:B-1----:R-:W-:Y:S03]  /*13a40*/  FMNMX.FTZ R117, R117, R4, !PT ;  /* 0x0000000475757209 */ /* 0x002fe60007810000 */
[----:B------:R-:W1:Y:S06]  /*13a50*/  SHFL.BFLY PT, R2, R0, 0x2, 0x1f ;  /* 0x0c401f0000027f89 */ /* 0x000e6c00000e0000 */
[----:B------:R-:W-:Y:S02]  /*13a60*/  @P2 SHF.R.S32.HI R6, RZ, 0x1f, R228 ;  /* 0x0000001fff062819 */ /* 0x000fe400000114e4 */
[----:B------:R-:W4:Y:S03]  /*13a70*/  SHFL.BFLY PT, R4, R117, 0x1, 0x1f ;  /* 0x0c201f0075047f89 */ /* 0x000f2600000e0000 */
[----:B------:R-:W-:Y:S04]  /*13a80*/  @P2 IMAD R6, R6, c[0x0][0x1e0], RZ ;  /* 0x0000780006062a24 */ /* 0x000fe800078e02ff */
[----:B------:R-:W-:Y:S01]  /*13a90*/  @P2 IMAD R6, R228, c[0x0][0x1e4], R6 ;  /* 0x00007900e4062a24 */ /* 0x000fe200078e0206 */
[----:B-1----:R-:W-:Y:S05]  /*13aa0*/  FMNMX.FTZ R0, R0, R2, !PT ;  /* 0x0000000200007209 */ /* 0x002fea0007810000 */
[----:B------:R-:W1:Y:S01]  /*13ab0*/  SHFL.BFLY PT, R2, R0, 0x1, 0x1f ;  /* 0x0c201f0000027f89 */ /* 0x000e6200000e0000 */
[----:B----4-:R-:W-:Y:S01]  /*13ac0*/  FMNMX.FTZ R117, R117, R4, !PT ;  /* 0x0000000475757209 */ /* 0x010fe20007810000 */
[----:B------:R-:W-:Y:S03]  /*13ad0*/  @P2 IMAD.WIDE.U32 R4, R228, c[0x0][0x1e0], RZ ;  /* 0x00007800e4042a25 */ /* 0x000fe600078e00ff */
[C---:B------:R-:W-:Y:S01]  /*13ae0*/  FSETP.NEU.FTZ.AND P1, PT, R117.reuse, -INF , PT ;  /* 0xff8000007500780b */ /* 0x040fe20003f3d000 */
[----:B------:R-:W-:Y:S01]  /*13af0*/  FMUL.FTZ R149, R117, c[0x0][0x2d0] ;  /* 0x0000b40075957a20 */ /* 0x000fe20000410000 */
[----:B------:R-:W-:Y:S01]  /*13b00*/  @P2 IADD3 R5, R5, R6, RZ ;  /* 0x0000000605052210 */ /* 0x000fe20007ffe0ff */
[C---:B------:R-:W-:Y:S03]  /*13b10*/  @P2 IMAD.SHL.U32 R6, R4.reuse, 0x80, RZ ;  /* 0x0000008004062824 */ /* 0x040fe600078e00ff */
[----:B------:R-:W-:Y:S02]  /*13b20*/  FSEL R149, R149, RZ, P1 ;  /* 0x000000ff95957208 */ /* 0x000fe40000800000 */
[----:B------:R-:W-:Y:S02]  /*13b30*/  @P2 SHF.L.U64.HI R4, R4, 0x7, R5 ;  /* 0x0000000704042819 */ /* 0x000fe40000010205 */
[----:B------:R-:W-:Y:S01]  /*13b40*/  @P2 IADD3 R5, P3, R6, R14, RZ ;  /* 0x0000000e06052210 */ /* 0x000fe20007f7e0ff */
[--C-:B------:R-:W-:Y:S02]  /*13b50*/  FFMA.FTZ R7, R116, c[0x0][0x2d0], -R149.reuse ;  /* 0x0000b40074077a23 */ /* 0x100fe40000010895 */
[----:B------:R-:W-:Y:S02]  /*13b60*/  IMAD.MOV.U32 R14, RZ, RZ, c[0x0][0x1e0] ;  /* 0x00007800ff0e7624 */ /* 0x000fe400078e00ff */
[----:B------:R4:W-:Y:S01]  /*13b70*/  MUFU.EX2 R27, R7 ;  /* 0x00000007001b7308 */ /* 0x0009e20000000800 */
[----:B-1----:R-:W-:Y:S01]  /*13b80*/  FMNMX.FTZ R116, R0, R2, !PT ;  /* 0x0000000200747209 */ /* 0x002fe20007810000 */
[----:B------:R-:W-:Y:S01]  /*13b90*/  IMAD.SHL.U32 R13, R14, 0x40, RZ ;  /* 0x000000400e0d7824 */ /* 0x000fe200078e00ff */
[----:B--2---:R-:W-:Y:S01]  /*13ba0*/  @P2 IADD3 R0, P0, R6, R11, RZ ;  /* 0x0000000b06002210 */ /* 0x004fe20007f1e0ff */
[----:B------:R-:W-:Y:S02]  /*13bb0*/  FFMA.FTZ R6, R148, c[0x0][0x2d0], -R149 ;  /* 0x0000b40094067a23 */ /* 0x000fe40000010895 */
[----:B------:R-:W-:Y:S04]  /*13bc0*/  FMUL.FTZ R148, R116, c[0x0][0x2d0] ;  /* 0x0000b40074947a20 */ /* 0x000fe80000410000 */
[----:B------:R-:W-:Y:S01]  /*13bd0*/  MUFU.EX2 R21, R6 ;  /* 0x0000000600157308 */ /* 0x000fe20000000800 */
[C---:B---3--:R-:W-:Y:S01]  /*13be0*/  @P2 IMAD.X R2, R4.reuse, 0x1, R9, P3 ;  /* 0x0000000104022824 */ /* 0x048fe200018e0609 */
[C---:B------:R-:W-:Y:S01]  /*13bf0*/  @P2 LEA R8, P3, R5.reuse, c[0x0][0x1c8], 0x1 ;  /* 0x0000720005082a11 */ /* 0x040fe200078608ff */
[----:B------:R-:W-:Y:S01]  /*13c00*/  @P2 IMAD.X R4, R4, 0x1, R10, P0 ;  /* 0x0000000104042824 */ /* 0x000fe200000e060a */
[----:B------:R-:W-:Y:S01]  /*13c10*/  @P2 LEA R10, P0, R0, c[0x0][0x1c8], 0x1 ;  /* 0x00007200000a2a11 */ /* 0x000fe200078008ff */
[--C-:B----4-:R-:W-:Y:S01]  /*13c20*/  FFMA.FTZ R7, R156, c[0x0][0x2d0], -R149.reuse ;  /* 0x0000b4009c077a23 */ /* 0x110fe20000010895 */
[----:B------:R-:W-:Y:S01]  /*13c30*/  @P2 LEA.HI.X R9, R5, c[0x0][0x1cc], R2, 0x1, P3 ;  /* 0x0000730005092a11 */ /* 0x000fe200018f0c02 */
[----:B------:R-:W-:Y:S01]  /*13c40*/  FFMA.FTZ R2, R157, c[0x0][0x2d0], -R149 ;  /* 0x0000b4009d027a23 */ /* 0x000fe20000010895 */
[----:B------:R-:W-:Y:S02]  /*13c50*/  @P2 LEA.HI.X R11, R0, c[0x0][0x1cc], R4, 0x1, P0 ;  /* 0x00007300000b2a11 */ /* 0x000fe400000f0c04 */
[----:B------:R-:W1:Y:S01]  /*13c60*/  MUFU.EX2 R247, R7 ;  /* 0x0000000700f77308 */ /* 0x000e620000000800 */
[----:B------:R-:W-:Y:S01]  /*13c70*/  FSETP.NEU.FTZ.AND P0, PT, R116, -INF , PT ;  /* 0xff8000007400780b */ /* 0x000fe20003f1d000 */
[----:B------:R2:W-:Y:S01]  /*13c80*/  @P2 LDGSTS.E.BYPASS.LTC128B.128 [R227+0x8100], [R8.64], !P5 ;  /* 0x0810000008e32fae */ /* 0x0005e2000e901d48 */
[----:B------:R-:W-:Y:S01]  /*13c90*/  @P2 IADD3 R0, P3, R13, 0x80, RZ ;  /* 0x000000800d002810 */ /* 0x000fe20007f7e0ff */
[----:B------:R-:W-:Y:S01]  /*13ca0*/  IMAD.MOV.U32 R13, RZ, RZ, c[0x0][0x1e0] ;  /* 0x00007800ff0d7624 */ /* 0x000fe200078e00ff */
[----:B------:R-:W-:Y:S03]  /*13cb0*/  FSEL R148, R148, RZ, P0 ;  /* 0x000000ff94947208 */ /* 0x000fe60000000000 */
[C---:B------:R-:W-:Y:S01]  /*13cc0*/  @P2 IMAD.SHL.U32 R14, R13.reuse, 0x40, RZ ;  /* 0x000000400d0e2824 */ /* 0x040fe200078e00ff */
[----:B------:R-:W-:Y:S01]  /*13cd0*/  @P2 SHF.L.U64.HI R15, R13, R15, c[0x0][0x1e4] ;  /* 0x000079000d0f2619 */ /* 0x000fe2000001020f */
[----:B------:R5:W3:Y:S01]  /*13ce0*/  MUFU.EX2 R4, R2 ;  /* 0x0000000200047308 */ /* 0x000ae20000000800 */
[--C-:B------:R-:W-:Y:S01]  /*13cf0*/  FFMA.FTZ R5, R159, c[0x0][0x2d0], -R148.reuse ;  /* 0x0000b4009f057a23 */ /* 0x100fe20000010894 */
[----:B------:R4:W-:Y:S01]  /*13d00*/  @P2 LDGSTS.E.BYPASS.LTC128B.128 [R227+0xc100], [R10.64], !P6 ;  /* 0x0c1000000ae32fae */ /* 0x0009e2000f101d48 */
[----:B------:R-:W-:Y:S07]  /*13d10*/  FFMA.FTZ R13, R161, c[0x0][0x2d0], -R148 ;  /* 0x0000b400a10d7a23 */ /* 0x000fee0000010894 */
[----:B------:R4:W-:Y:S01]  /*13d20*/  MUFU.EX2 R156, R5 ;  /* 0x00000005009c7308 */ /* 0x0009e20000000800 */
[----:B-1----:R-:W-:Y:S09]  /*13d30*/  F2FP.PACK_AB R144, R247, R27 ;  /* 0x0000001bf790723e */ /* 0x002ff200000000ff */
[----:B------:R1:W1:Y:S01]  /*13d40*/  MUFU.EX2 R20, R13 ;  /* 0x0000000d00147308 */ /* 0x0002620000000800 */
[----:B-----5:R-:W-:Y:S01]  /*13d50*/  @P2 IADD3.X R2, RZ, R12, RZ, P3, !PT ;  /* 0x0000000cff022210 */ /* 0x020fe20001ffe4ff */
[----:B---3--:R-:W-:Y:S01]  /*13d60*/  IMAD.MOV.U32 R159, RZ, RZ, R4 ;  /* 0x000000ffff9f7224 */ /* 0x008fe200078e0004 */
[-C--:B------:R-:W-:Y:S01]  /*13d70*/  @P2 IADD3 R4, P3, R8, R14.reuse, RZ ;  /* 0x0000000e08042210 */ /* 0x080fe20007f7e0ff */
[----:B--2---:R-:W-:Y:S02]  /*13d80*/  FFMA.FTZ R8, R158, c[0x0][0x2d0], -R148 ;  /* 0x0000b4009e087a23 */ /* 0x004fe40000010894 */
[----:B------:R-:W-:Y:S04]  /*13d90*/  IMAD.MOV.U32 R158, RZ, RZ, R21 ;  /* 0x000000ffff9e7224 */ /* 0x000fe800078e0015 */
[----:B------:R2:W-:Y:S01]  /*13da0*/  MUFU.EX2 R161, R8 ;  /* 0x0000000800a17308 */ /* 0x0005e20000000800 */
[--C-:B----4-:R-:W-:Y:S01]  /*13db0*/  @P2 IMAD.X R5, R9, 0x1, R15.reuse, P3 ;  /* 0x0000000109052824 */ /* 0x110fe200018e060f */
[C---:B------:R-:W-:Y:S02]  /*13dc0*/  @P2 IADD3 R6, P3, R4.reuse, R14, RZ ;  /* 0x0000000e04062210 */ /* 0x040fe40007f7e0ff */
[----:B------:R-:W-:Y:S02]  /*13dd0*/  F2FP.PACK_AB R146, R159, R158 ;  /* 0x0000009e9f92723e */ /* 0x000fe400000000ff */
[----:B------:R3:W-:Y:S01]  /*13de0*/  @P2 LDGSTS.E.BYPASS.LTC128B.128 [R227+0x9100], [R4.64], !P5 ;  /* 0x0910000004e32fae */ /* 0x0007e2000e901d48 */
[C-C-:B------:R-:W-:Y:S01]  /*13df0*/  @P2 IMAD.X R7, R5.reuse, 0x1, R15.reuse, P3 ;  /* 0x0000000105072824 */ /* 0x140fe200018e060f */
[----:B------:R-:W-:Y:S05]  /*13e00*/  @P2 IADD3 R12, P3, R4, R0, RZ ;  /* 0x00000000040c2210 */ /* 0x000fea0007f7e0ff */
[--C-:B-1----:R-:W-:Y:S01]  /*13e10*/  @P2 IMAD.X R13, R5, 0x1, R2.reuse, P3 ;  /* 0x00000001050d2824 */ /* 0x102fe200018e0602 */
[C---:B------:R-:W-:Y:S01]  /*13e20*/  @P2 IADD3 R14, P3, R6.reuse, R14, RZ ;  /* 0x0000000e060e2210 */ /* 0x040fe20007f7e0ff */
[----:B------:R3:W-:Y:S04]  /*13e30*/  @P2 LDGSTS.E.BYPASS.LTC128B.128 [R227+0xd100], [R4.64+0x80], !P6 ;  /* 0x0d10008004e32fae */ /* 0x0007e8000f101d48 */
[----:B------:R-:W-:Y:S01]  /*13e40*/  @P2 IMAD.X R15, R7, 0x1, R15, P3 ;  /* 0x00000001070f2824 */ /* 0x000fe200018e060f */
[----:B--2---:R-:W-:Y:S03]  /*13e50*/  @P2 IADD3 R8, P3, R6, R0, RZ ;  /* 0x0000000006082210 */ /* 0x004fe60007f7e0ff */
[----:B------:R1:W-:Y:S01]  /*13e60*/  @P2 LDGSTS.E.BYPASS.LTC128B.128 [R227+0xa100], [R6.64], !P5 ;  /* 0x0a10000006e32fae */ /* 0x0003e2000e901d48 */
[----:B------:R-:W-:Y:S01]  /*13e70*/  FSEL R0, R117, RZ, P1 ;  /* 0x000000ff75007208 */ /* 0x000fe20000800000 */
[----:B------:R-:W-:Y:S01]  /*13e80*/  @P2 IMAD.X R9, R7, 0x1, R2, P3 ;  /* 0x0000000107092824 */ /* 0x000fe200018e0602 */
[----:B------:R-:W-:Y:S03]  /*13e90*/  FSEL R2, R116, RZ, P0 ;  /* 0x000000ff74027208 */ /* 0x000fe60000000000 */
[----:B------:R-:W-:Y:S02]  /*13ea0*/  FADD.FTZ R0, -R0, R3 ;  /* 0x0000000300007221 */ /* 0x000fe40000010100 */
[----:B------:R2:W-:Y:S02]  /*13eb0*/  @P2 LDGSTS.E.BYPASS.LTC128B.128 [R227+0xe100], [R12.64], !P6 ;  /* 0x0e1000000ce32fae */ /* 0x0005e4000f101d48 */
[----:B------:R-:W-:Y:S04]  /*13ec0*/  FMUL.FTZ R0, R0, c[0x0][0x2d0] ;  /* 0x0000b40000007a20 */ /* 0x000fe80000410000 */
[----:B------:R4:W5:Y:S02]  /*13ed0*/  MUFU.EX2 R3, R0 ;  /* 0x0000000000037308 */ /* 0x0009640000000800 */
[----:B------:R2:W-:Y:S01]  /*13ee0*/  @P2 LDGSTS.E.BYPASS.LTC128B.128 [R227+0xb100], [R14.64], !P5 ;  /* 0x0b1000000ee32fae */ /* 0x0005e2000e901d48 */
[----:B---3--:R-:W-:Y:S02]  /*13ef0*/  FFMA.FTZ R4, R160, c[0x0][0x2d0], -R148 ;  /* 0x0000b400a0047a23 */ /* 0x008fe40000010894 */
[----:B------:R-:W-:Y:S05]  /*13f00*/  IMAD.MOV.U32 R160, RZ, RZ, R20 ;  /* 0x000000ffffa07224 */ /* 0x000fea00078e0014 */
[----:B------:R3:W-:Y:S01]  /*13f10*/  @P2 LDGSTS.E.BYPASS.LTC128B.128 [R227+0xf100], [R8.64], !P6 ;  /* 0x0f10000008e32fae */ /* 0x0007e2000f101d48 */
[----:B------:R1:W1:Y:S01]  /*13f20*/  MUFU.EX2 R157, R4 ;  /* 0x00000004009d7308 */ /* 0x0002620000000800 */
[----:B------:R-:W-:Y:S06]  /*13f30*/  F2FP.PACK_AB R145, R160, R156 ;  /* 0x0000009ca091723e */ /* 0x000fec00000000ff */
[----:B------:R-:W-:Y:S01]  /*13f40*/  LDSM.16.MT88.4 R20, [R206+0x100] ;  /* 0x00010000ce14783b */ /* 0x000fe20000004200 */
[----:B----4-:R-:W-:Y:S01]  /*13f50*/  FADD.FTZ R0, -R2, R118 ;  /* 0x0000007602007221 */ /* 0x010fe20000010100 */
[----:B------:R-:W-:Y:S01]  /*13f60*/  MOV R118, R26 ;  /* 0x0000001a00767202 */ /* 0x000fe20000000f00 */
[----:B------:R-:W-:Y:S05]  /*13f70*/  FFMA.FTZ R2, R150, c[0x0][0x2d0], -R149 ;  /* 0x0000b40096027a23 */ /* 0x000fea0000010895 */
[----:B------:R-:W-:Y:S01]  /*13f80*/  LDSM.16.MT88.4 R36, [R208+0x100] ;  /* 0x00010000d024783b */ /* 0x000fe20000004200 */
[----:B------:R-:W-:Y:S02]  /*13f90*/  FMUL.FTZ R0, R0, c[0x0][0x2d0] ;  /* 0x0000b40000007a20 */ /* 0x000fe40000410000 */
[C---:B-----5:R-:W-:Y:S02]  /*13fa0*/  FMUL.FTZ R5, R3.reuse, R121 ;  /* 0x0000007903057220 */ /* 0x060fe40000410000 */
[C---:B------:R-:W-:Y:S02]  /*13fb0*/  FMUL.FTZ R49, R3.reuse, R105 ;  /* 0x0000006903317220 */ /* 0x040fe40000410000 */
[----:B------:R-:W4:Y:S01]  /*13fc0*/  MUFU.EX2 R0, R0 ;  /* 0x0000000000007308 */ /* 0x000f220000000800 */
[----:B--2---:R-:W2:Y:S01]  /*13fd0*/  LDSM.16.MT88.4 R12, [R205+0x100] ;  /* 0x00010000cd0c783b */ /* 0x004ea20000004200 */
[----:B-1----:R-:W-:Y:S01]  /*13fe0*/  FMUL.FTZ R4, R3, R120 ;  /* 0x0000007803047220 */ /* 0x002fe20000410000 */
[----:B------:R-:W-:Y:S01]  /*13ff0*/  F2FP.PACK_AB R147, R157, R161 ;  /* 0x000000a19d93723e */ /* 0x000fe200000000ff */
[C---:B---3--:R-:W-:Y:S01]  /*14000*/  FMUL.FTZ R8, R3.reuse, R124 ;  /* 0x0000007c03087220 */ /* 0x048fe20000410000 */
[----:B------:R-:W-:Y:S01]  /*14010*/  MOV R120, R28 ;  /* 0x0000001c00787202 */ /* 0x000fe20000000f00 */
[C---:B------:R-:W-:Y:S02]  /*14020*/  FMUL.FTZ R9, R3.reuse, R125 ;  /* 0x0000007d03097220 */ /* 0x040fe40000410000 */
[----:B------:R-:W-:Y:S01]  /*14030*/  IMAD.MOV.U32 R124, RZ, RZ, R18 ;  /* 0x000000ffff7c7224 */ /* 0x000fe200078e0012 */
[----:B------:R-:W1:Y:S01]  /*14040*/  LDSM.16.MT88.4 R28, [R209+0x100] ;  /* 0x00010000d11c783b */ /* 0x000e620000004200 */
[----:B------:R-:W-:Y:S02]  /*14050*/  IMAD.MOV.U32 R125, RZ, RZ, R17 ;  /* 0x000000ffff7d7224 */ /* 0x000fe400078e0011 */
[C---:B------:R-:W-:Y:S02]  /*14060*/  FMUL.FTZ R17, R3.reuse, R73 ;  /* 0x0000004903117220 */ /* 0x040fe40000410000 */
[----:B------:R-:W-:Y:S02]  /*14070*/  IMAD.MOV.U32 R121, RZ, RZ, R24 ;  /* 0x000000ffff797224 */ /* 0x000fe400078e0018 */
[C---:B------:R-:W-:Y:S01]  /*14080*/  FMUL.FTZ R24, R3.reuse, R80 ;  /* 0x0000005003187220 */ /* 0x040fe20000410000 */
[----:B------:R-:W3:Y:S01]  /*14090*/  LDSM.16.MT88.4 R44, [R205+0x4100] ;  /* 0x00410000cd2c783b */ /* 0x000ee20000004200 */
[----:B------:R-:W-:Y:S02]  /*140a0*/  IMAD.MOV.U32 R80, RZ, RZ, R25 ;  /* 0x000000ffff507224 */ /* 0x000fe400078e0019 */
[C---:B------:R-:W-:Y:S02]  /*140b0*/  FMUL.FTZ R25, R3.reuse, R81 ;  /* 0x0000005103197220 */ /* 0x040fe40000410000 */
[----:B------:R-:W-:Y:S02]  /*140c0*/  IMAD.MOV.U32 R81, RZ, RZ, R32 ;  /* 0x000000ffff517224 */ /* 0x000fe400078e0020 */
[C---:B----4-:R-:W-:Y:S01]  /*140d0*/  FMUL.FTZ R11, R0.reuse, R127 ;  /* 0x0000007f000b7220 */ /* 0x050fe20000410000 */
[----:B------:R-:W4:Y:S01]  /*140e0*/  LDSM.16.MT88.4 R52, [R206+0x4100] ;  /* 0x00410000ce34783b */ /* 0x000f220000004200 */
[----:B------:R5:W-:Y:S01]  /*140f0*/  MUFU.EX2 R127, R2 ;  /* 0x00000002007f7308 */ /* 0x000be20000000800 */
[C---:B------:R-:W-:Y:S02]  /*14100*/  FMUL.FTZ R26, R0.reuse, R82 ;  /* 0x00000052001a7220 */ /* 0x040fe40000410000 */
[----:B------:R-:W-:Y:S02]  /*14110*/  IMAD.MOV.U32 R82, RZ, RZ, R27 ;  /* 0x000000ffff527224 */ /* 0x000fe400078e001b */
[C---:B------:R-:W-:Y:S02]  /*14120*/  FMUL.FTZ R27, R0.reuse, R83 ;  /* 0x00000053001b7220 */ /* 0x040fe40000410000 */
[C---:B------:R-:W-:Y:S01]  /*14130*/  FMUL.FTZ R7, R0.reuse, R123 ;  /* 0x0000007b00077220 */ /* 0x040fe20000410000 */
[----:B------:R-:W1:Y:S01]  /*14140*/  LDSM.16.MT88.4 R60, [R209+0x4100] ;  /* 0x00410000d13c783b */ /* 0x000e620000004200 */
[----:B------:R-:W-:Y:S02]  /*14150*/  IMAD.MOV.U32 R123, RZ, RZ, R250 ;  /* 0x000000ffff7b7224 */ /* 0x000fe400078e00fa */
[C---:B------:R-:W-:Y:S02]  /*14160*/  FMUL.FTZ R51, R0.reuse, R107 ;  /* 0x0000006b00337220 */ /* 0x040fe40000410000 */
[C---:B------:R-:W-:Y:S02]  /*14170*/  FMUL.FTZ R6, R0.reuse, R122 ;  /* 0x0000007a00067220 */ /* 0x040fe40000410000 */
[C---:B------:R-:W-:Y:S01]  /*14180*/  FMUL.FTZ R18, R0.reuse, R74 ;  /* 0x0000004a00127220 */ /* 0x040fe20000410000 */
[----:B------:R-:W0:Y:S01]  /*14190*/  LDGDEPBAR ;  /* 0x00000000000079af */ /* 0x000e220000000000 */
[C---:B------:R-:W-:Y:S02]  /*141a0*/  FMUL.FTZ R32, R3.reuse, R88 ;  /* 0x0000005803207220 */ /* 0x040fe40000410000 */
[----:B------:R-:W-:Y:S01]  /*141b0*/  FMUL.FTZ R33, R3, R89 ;  /* 0x0000005903217220 */ /* 0x000fe20000410000 */
[C---:B--2---:R-:W-:Y:S05]  /*141c0*/  HMMA.16816.F32 R4, R144.reuse, R12, R4 ;  /* 0x0000000c9004723c */ /* 0x044fea0000001804 */
[----:B-----5:R-:W-:Y:S02]  /*141d0*/  FFMA.FTZ R2, R151, c[0x0][0x2d0], -R149 ;  /* 0x0000b40097027a23 */ /* 0x020fe40000010895 */
[C---:B------:R-:W-:Y:S02]  /*141e0*/  FMUL.FTZ R10, R0.reuse, R126 ;  /* 0x0000007e000a7220 */ /* 0x040fe40000410000 */
[----:B------:R2:W-:Y:S03]  /*141f0*/  MUFU.EX2 R66, R2 ;  /* 0x0000000200427308 */ /* 0x0005e60000000800 */
[C---:B------:R-:W-:Y:S02]  /*14200*/  FMUL.FTZ R50, R0.reuse, R106 ;  /* 0x0000006a00327220 */ /* 0x040fe40000410000 */
[C---:B------:R-:W-:Y:S03]  /*14210*/  HMMA.16816.F32 R8, R144.reuse, R14, R8 ;  /* 0x0000000e9008723c */ /* 0x040fe60000001808 */
[C---:B------:R-:W-:Y:S02]  /*14220*/  FMUL.FTZ R12, R3.reuse, R68 ;  /* 0x00000044030c7220 */ /* 0x040fe40000410000 */
[C---:B------:R-:W-:Y:S02]  /*14230*/  FMUL.FTZ R13, R3.reuse, R69 ;  /* 0x00000045030d7220 */ /* 0x040fe40000410000 */
[C---:B------:R-:W-:Y:S02]  /*14240*/  FMUL.FTZ R14, R0.reuse, R70 ;  /* 0x00000046000e7220 */ /* 0x040fe40000410000 */
[C---:B------:R-:W-:Y:S02]  /*14250*/  FMUL.FTZ R15, R0.reuse, R71 ;  /* 0x00000047000f7220 */ /* 0x040fe40000410000 */
[----:B------:R-:W5:Y:S01]  /*14260*/  LDSM.16.MT88.4 R68, [R208+0x4100] ;  /* 0x00410000d044783b */ /* 0x000f620000004200 */
[C---:B------:R-:W-:Y:S02]  /*14270*/  FMUL.FTZ R34, R0.reuse, R90 ;  /* 0x0000005a00227220 */ /* 0x040fe40000410000 */
[----:B------:R-:W-:Y:S02]  /*14280*/  FMUL.FTZ R35, R0, R91 ;  /* 0x0000005b00237220 */ /* 0x000fe40000410000 */
[C---:B------:R-:W-:Y:S03]  /*14290*/  HMMA.16816.F32 R12, R144.reuse, R20, R12 ;  /* 0x00000014900c723c */ /* 0x040fe6000000180c */
[----:B--2---:R-:W-:Y:S01]  /*142a0*/  FFMA.FTZ R2, R162, c[0x0][0x2d0], -R148 ;  /* 0x0000b400a2027a23 */ /* 0x004fe20000010894 */
[----:B------:R-:W-:Y:S01]  /*142b0*/  LDSM.16.MT88.4 R88, [R209+0x4900] ;  /* 0x00490000d158783b */ /* 0x000fe20000004200 */
[----:B------:R-:W-:Y:S02]  /*142c0*/  IMAD.MOV.U32 R122, RZ, RZ, R19 ;  /* 0x000000ffff7a7224 */ /* 0x000fe400078e0013 */
[----:B------:R2:W1:Y:S01]  /*142d0*/  MUFU.EX2 R65, R2 ;  /* 0x0000000200417308 */ /* 0x0004620000000800 */
[C---:B------:R-:W-:Y:S04]  /*142e0*/  FMUL.FTZ R19, R0.reuse, R75 ;  /* 0x0000004b00137220 */ /* 0x040fe80000410000 */
[----:B------:R-:W-:Y:S02]  /*142f0*/  IMAD.MOV.U32 R126, RZ, RZ, R16 ;  /* 0x000000ffff7e7224 */ /* 0x000fe400078e0010 */
[C---:B------:R-:W-:Y:S02]  /*14300*/  FMUL.FTZ R16, R3.reuse, R72 ;  /* 0x0000004803107220 */ /* 0x040fe40000410000 */
[----:B------:R-:W3:Y:S01]  /*14310*/  LDSM.16.MT88.4 R72, [R205+0x900] ;  /* 0x00090000cd48783b */ /* 0x000ee20000004200 */
[C---:B------:R-:W-:Y:S02]  /*14320*/  FMUL.FTZ R20, R3.reuse, R76 ;  /* 0x0000004c03147220 */ /* 0x040fe40000410000 */
[----:B------:R-:W-:Y:S02]  /*14330*/  FMUL.FTZ R21, R3, R77 ;  /* 0x0000004d03157220 */ /* 0x000fe40000410000 */
[C---:B------:R-:W-:Y:S03]  /*14340*/  HMMA.16816.F32 R16, R144.reuse, R22, R16 ;  /* 0x000000169010723c */ /* 0x040fe60000001810 */
[C---:B------:R-:W-:Y:S02]  /*14350*/  FMUL.FTZ R43, R0.reuse, R99 ;  /* 0x00000063002b7220 */ /* 0x040fe40000410000 */
[----:B------:R-:W-:Y:S02]  /*14360*/  IMAD.MOV.U32 R99, RZ, RZ, R125 ;  /* 0x000000ffff637224 */ /* 0x000fe400078e007d */
[C---:B------:R-:W-:Y:S02]  /*14370*/  FMUL.FTZ R22, R0.reuse, R78 ;  /* 0x0000004e00167220 */ /* 0x040fe40000410000 */
[C---:B------:R-:W-:Y:S02]  /*14380*/  FMUL.FTZ R23, R0.reuse, R79 ;  /* 0x0000004f00177220 */ /* 0x040fe40000410000 */
[----:B------:R-:W3:Y:S01]  /*14390*/  LDSM.16.MT88.4 R76, [R206+0x900] ;  /* 0x00090000ce4c783b */ /* 0x000ee20000004200 */
[----:B--2---:R-:W-:Y:S02]  /*143a0*/  FFMA.FTZ R2, R163, c[0x0][0x2d0], -R148 ;  /* 0x0000b400a3027a23 */ /* 0x004fe40000010894 */
[----:B------:R-:W-:Y:S02]  /*143b0*/  IMAD.MOV.U32 R125, RZ, RZ, R247 ;  /* 0x000000ffff7d7224 */ /* 0x000fe400078e00f7 */
[C---:B-1----:R-:W-:Y:S01]  /*143c0*/  HMMA.16816.F32 R20, R144.reuse, R28, R20 ;  /* 0x0000001c9014723c */ /* 0x042fe20000001814 */
[----:B------:R1:W2:Y:S02]  /*143d0*/  MUFU.EX2 R67, R2 ;  /* 0x0000000200437308 */ /* 0x0002a40000000800 */
[--C-:B------:R-:W-:Y:S02]  /*143e0*/  FFMA.FTZ R99, R99, c[0x0][0x2d0], -R149.reuse ;  /* 0x0000b40063637a23 */ /* 0x100fe40000010895 */
[C---:B------:R-:W-:Y:S02]  /*143f0*/  FMUL.FTZ R40, R3.reuse, R96 ;  /* 0x0000006003287220 */ /* 0x040fe40000410000 */
[C---:B------:R-:W-:Y:S01]  /*14400*/  FMUL.FTZ R28, R3.reuse, R84 ;  /* 0x00000054031c7220 */ /* 0x040fe20000410000 */
[C---:B------:R-:W-:Y:S04]  /*14410*/  HMMA.16816.F32 R24, R144.reuse, R30, R24 ;  /* 0x0000001e9018723c */ /* 0x040fe80000001818 */
[C---:B------:R-:W-:Y:S02]  /*14420*/  FMUL.FTZ R29, R3.reuse, R85 ;  /* 0x00000055031d7220 */ /* 0x040fe40000410000 */
[----:B------:R-:W-:Y:S02]  /*14430*/  FMUL.FTZ R41, R3, R97 ;  /* 0x0000006103297220 */ /* 0x000fe40000410000 */
[C---:B------:R-:W-:Y:S04]  /*14440*/  FMUL.FTZ R30, R0.reuse, R86 ;  /* 0x00000056001e7220 */ /* 0x040fe80000410000 */
[----:B------:R-:W-:Y:S02]  /*14450*/  FMUL.FTZ R31, R0, R87 ;  /* 0x00000057001f7220 */ /* 0x000fe40000410000 */
[----:B------:R-:W-:Y:S01]  /*14460*/  LDSM.16.MT88.4 R84, [R208+0x900] ;  /* 0x00090000d054783b */ /* 0x000fe20000004200 */
[----:B------:R-:W-:Y:S02]  /*14470*/  IMAD.MOV.U32 R97, RZ, RZ, R80 ;  /* 0x000000ffff617224 */ /* 0x000fe400078e0050 */
[----:B-1----:R-:W-:Y:S02]  /*14480*/  FFMA.FTZ R2, R152, c[0x0][0x2d0], -R149 ;  /* 0x0000b40098027a23 */ /* 0x002fe40000010895 */
[C---:B------:R-:W-:Y:S02]  /*14490*/  HMMA.16816.F32 R28, R144.reuse, R36, R28 ;  /* 0x00000024901c723c */ /* 0x040fe4000000181c */
[----:B------:R1:W1:Y:S01]  /*144a0*/  MUFU.EX2 R83, R2 ;  /* 0x0000000200537308 */ /* 0x0002620000000800 */
[--C-:B------:R-:W-:Y:S02]  /*144b0*/  FFMA.FTZ R97, R97, c[0x0][0x2d0], -R148.reuse ;  /* 0x0000b40061617a23 */ /* 0x100fe40000010894 */
[C---:B------:R-:W-:Y:S02]  /*144c0*/  FMUL.FTZ R42, R0.reuse, R98 ;  /* 0x00000062002a7220 */ /* 0x040fe40000410000 */
[C---:B------:R-:W-:Y:S01]  /*144d0*/  FMUL.FTZ R36, R3.reuse, R92 ;  /* 0x0000005c03247220 */ /* 0x040fe20000410000 */
[C---:B------:R-:W-:Y:S04]  /*144e0*/  HMMA.16816.F32 R32, R144.reuse, R38, R32 ;  /* 0x000000269020723c */ /* 0x040fe80000001820 */
[C---:B------:R-:W-:Y:S02]  /*144f0*/  FMUL.FTZ R37, R3.reuse, R93 ;  /* 0x0000005d03257220 */ /* 0x040fe40000410000 */
[C---:B------:R-:W-:Y:S02]  /*14500*/  FMUL.FTZ R48, R3.reuse, R104 ;  /* 0x0000006803307220 */ /* 0x040fe40000410000 */
[C---:B------:R-:W-:Y:S04]  /*14510*/  FMUL.FTZ R38, R0.reuse, R94 ;  /* 0x0000005e00267220 */ /* 0x040fe80000410000 */
[----:B------:R-:W-:Y:S02]  /*14520*/  FMUL.FTZ R39, R0, R95 ;  /* 0x0000005f00277220 */ /* 0x000fe40000410000 */
[----:B------:R-:W-:Y:S01]  /*14530*/  LDSM.16.MT88.4 R92, [R206+0x1100] ;  /* 0x00110000ce5c783b */ /* 0x000fe20000004200 */
[----:B------:R-:W-:Y:S02]  /*14540*/  IMAD.MOV.U32 R98, RZ, RZ, R81 ;  /* 0x000000ffff627224 */ /* 0x000fe400078e0051 */
[----:B------:R-:W-:Y:S02]  /*14550*/  FMUL.FTZ R56, R3, R108 ;  /* 0x0000006c03387220 */ /* 0x000fe40000410000 */
[C---:B---3--:R-:W-:Y:S03]  /*14560*/  HMMA.16816.F32 R36, R144.reuse, R44, R36 ;  /* 0x0000002c9024723c */ /* 0x048fe60000001824 */
[----:B-1----:R-:W-:Y:S02]  /*14570*/  FFMA.FTZ R2, R153, c[0x0][0x2d0], -R149 ;  /* 0x0000b40099027a23 */ /* 0x002fe40000010895 */
[----:B------:R-:W-:Y:S02]  /*14580*/  FFMA.FTZ R98, R98, c[0x0][0x2d0], -R148 ;  /* 0x0000b40062627a23 */ /* 0x000fe40000010894 */
[----:B------:R1:W-:Y:S01]  /*14590*/  MUFU.EX2 R250, R2 ;  /* 0x0000000200fa7308 */ /* 0x0003e20000000800 */
[C---:B------:R-:W-:Y:S04]  /*145a0*/  HMMA.16816.F32 R40, R144.reuse, R46, R40 ;  /* 0x0000002e9028723c */ /* 0x040fe80000001828 */
[C---:B------:R-:W-:Y:S02]  /*145b0*/  FMUL.FTZ R44, R3.reuse, R100 ;  /* 0x00000064032c7220 */ /* 0x040fe40000410000 */
[C---:B------:R-:W-:Y:S02]  /*145c0*/  FMUL.FTZ R45, R3.reuse, R101 ;  /* 0x00000065032d7220 */ /* 0x040fe40000410000 */
[C---:B------:R-:W-:Y:S04]  /*145d0*/  FMUL.FTZ R46, R0.reuse, R102 ;  /* 0x00000066002e7220 */ /* 0x040fe80000410000 */
[C---:B------:R-:W-:Y:S02]  /*145e0*/  FMUL.FTZ R47, R0.reuse, R103 ;  /* 0x00000067002f7220 */ /* 0x040fe40000410000 */
[----:B------:R-:W-:Y:S02]  /*145f0*/  IMAD.MOV.U32 R100, RZ, RZ, R82 ;  /* 0x000000ffff647224 */ /* 0x000fe400078e0052 */
[C---:B------:R-:W-:Y:S02]  /*14600*/  FMUL.FTZ R57, R3.reuse, R109 ;  /* 0x0000006d03397220 */ /* 0x040fe40000410000 */
[C---:B------:R-:W-:Y:S01]  /*14610*/  FMUL.FTZ R58, R0.reuse, R110 ;  /* 0x0000006e003a7220 */ /* 0x040fe20000410000 */
[C---:B----4-:R-:W-:Y:S03]  /*14620*/  HMMA.16816.F32 R44, R144.reuse, R52, R44 ;  /* 0x00000034902c723c */ /* 0x050fe6000000182c */
[----:B------:R-:W-:Y:S02]  /*14630*/  FMUL.FTZ R59, R0, R111 ;  /* 0x0000006f003b7220 */ /* 0x000fe40000410000 */
[----:B-1----:R-:W-:Y:S02]  /*14640*/  FFMA.FTZ R2, R164, c[0x0][0x2d0], -R148 ;  /* 0x0000b400a4027a23 */ /* 0x002fe40000010894 */
[C---:B------:R-:W-:Y:S01]  /*14650*/  FMUL.FTZ R52, R3.reuse, R128 ;  /* 0x0000008003347220 */ /* 0x040fe20000410000 */
[C---:B------:R-:W-:Y:S01]  /*14660*/  HMMA.16816.F32 R48, R144.reuse, R54, R48 ;  /* 0x000000369030723c */ /* 0x040fe20000001830 */
[----:B------:R1:W-:Y:S03]  /*14670*/  MUFU.EX2 R107, R2 ;  /* 0x00000002006b7308 */ /* 0x0003e60000000800 */
[----:B------:R-:W-:Y:S02]  /*14680*/  IMAD.MOV.U32 R150, RZ, RZ, R245 ;  /* 0x000000ffff967224 */ /* 0x000fe400078e00f5 */
[C---:B------:R-:W-:Y:S02]  /*14690*/  FMUL.FTZ R53, R3.reuse, R129 ;  /* 0x0000008103357220 */ /* 0x040fe40000410000 */
[C---:B------:R-:W-:Y:S04]  /*146a0*/  FMUL.FTZ R54, R0.reuse, R130 ;  /* 0x0000008200367220 */ /* 0x040fe80000410000 */
[C---:B------:R-:W-:Y:S02]  /*146b0*/  FMUL.FTZ R55, R0.reuse, R131 ;  /* 0x0000008300377220 */ /* 0x040fe40000410000 */
[C---:B------:R-:W-:Y:S02]  /*146c0*/  FMUL.FTZ R64, R3.reuse, R112 ;  /* 0x0000007003407220 */ /* 0x040fe40000410000 */
[----:B------:R-:W-:Y:S02]  /*146d0*/  IMAD.MOV.U32 R112, RZ, RZ, R65 ;  /* 0x000000ffff707224 */ /* 0x000fe400078e0041 */
[----:B------:R-:W-:Y:S01]  /*146e0*/  FMUL.FTZ R65, R3, R113 ;  /* 0x0000007103417220 */ /* 0x000fe20000410000 */
[C---:B------:R-:W-:Y:S03]  /*146f0*/  HMMA.16816.F32 R52, R144.reuse, R60, R52 ;  /* 0x0000003c9034723c */ /* 0x040fe60000001834 */
[----:B------:R-:W-:Y:S02]  /*14700*/  IMAD.MOV.U32 R113, RZ, RZ, R66 ;  /* 0x000000ffff717224 */ /* 0x000fe400078e0042 */
[C---:B------:R-:W-:Y:S02]  /*14710*/  FMUL.FTZ R66, R0.reuse, R114 ;  /* 0x0000007200427220 */ /* 0x040fe40000410000 */
[----:B-1----:R-:W-:Y:S01]  /*14720*/  FFMA.FTZ R2, R165, c[0x0][0x2d0], -R148 ;  /* 0x0000b400a5027a23 */ /* 0x002fe20000010894 */
[C---:B------:R-:W-:Y:S03]  /*14730*/  HMMA.16816.F32 R56, R144.reuse, R62, R56 ;  /* 0x0000003e9038723c */ /* 0x040fe60000001838 */
[----:B------:R1:W3:Y:S01]  /*14740*/  MUFU.EX2 R106, R2 ;  /* 0x00000002006a7308 */ /* 0x0002e20000000800 */
[C---:B------:R-:W-:Y:S02]  /*14750*/  FMUL.FTZ R60, R3.reuse, R132 ;  /* 0x00000084033c7220 */ /* 0x040fe40000410000 */
[----:B------:R-:W-:Y:S01]  /*14760*/  FMUL.FTZ R61, R3, R133 ;  /* 0x00000085033d7220 */ /* 0x000fe20000410000 */
[----:B------:R-:W-:Y:S01]  /*14770*/  MOV R133, R126 ;  /* 0x0000007e00857202 */ /* 0x000fe20000000f00 */
[C---:B------:R-:W-:Y:S04]  /*14780*/  FMUL.FTZ R62, R0.reuse, R134 ;  /* 0x00000086003e7220 */ /* 0x040fe80000410000 */
[----:B------:R-:W-:Y:S02]  /*14790*/  IMAD.MOV.U32 R134, RZ, RZ, R242 ;  /* 0x000000ffff867224 */ /* 0x000fe400078e00f2 */
[C---:B------:R-:W-:Y:S02]  /*147a0*/  FMUL.FTZ R63, R0.reuse, R135 ;  /* 0x00000087003f7220 */ /* 0x040fe40000410000 */
[----:B--2---:R-:W-:Y:S02]  /*147b0*/  IMAD.MOV.U32 R114, RZ, RZ, R67 ;  /* 0x000000ffff727224 */ /* 0x004fe400078e0043 */
[----:B------:R-:W-:Y:S02]  /*147c0*/  IMAD.MOV.U32 R126, RZ, RZ, R160 ;  /* 0x000000ffff7e7224 */ /* 0x000fe400078e00a0 */
[----:B------:R-:W-:Y:S01]  /*147d0*/  FMUL.FTZ R67, R0, R115 ;  /* 0x0000007300437220 */ /* 0x000fe20000410000 */
[C---:B-----5:R-:W-:Y:S03]  /*147e0*/  HMMA.16816.F32 R60, R144.reuse, R68, R60 ;  /* 0x00000044903c723c */ /* 0x060fe6000000183c */
[----:B------:R-:W-:Y:S02]  /*147f0*/  IMAD.MOV.U32 R115, RZ, RZ, R83 ;  /* 0x000000ffff737224 */ /* 0x000fe400078e0053 */
[----:B------:R-:W2:Y:S01]  /*14800*/  LDSM.16.MT88.4 R80, [R209+0x900] ;  /* 0x00090000d150783b */ /* 0x000ea20000004200 */
[----:B-1----:R-:W-:Y:S01]  /*14810*/  FFMA.FTZ R2, R154, c[0x0][0x2d0], -R149 ;  /* 0x0000b4009a027a23 */ /* 0x002fe20000010895 */
[----:B------:R-:W-:Y:S01]  /*14820*/  F2FP.PACK_AB R68, R113, R127 ;  /* 0x0000007f7144723e */ /* 0x000fe200000000ff */
[----:B------:R-:W-:Y:S01]  /*14830*/  HMMA.16816.F32 R64, R144, R70, R64 ;  /* 0x000000469040723c */ /* 0x000fe20000001840 */
[----:B------:R-:W-:Y:S03]  /*14840*/  MUFU.EX2 R144, R98 ;  /* 0x0000006200907308 */ /* 0x000fe60000000800 */
[----:B------:R-:W-:Y:S01]  /*14850*/  F2FP.PACK_AB R69, R114, R112 ;  /* 0x000000707245723e */ /* 0x000fe200000000ff */
[----:B------:R-:W-:Y:S02]  /*14860*/  IMAD.MOV.U32 R151, RZ, RZ, R121 ;  /* 0x000000ffff977224 */ /* 0x000fe400078e0079 */
[----:B---3--:R-:W-:Y:S01]  /*14870*/  F2FP.PACK_AB R71, R106, R107 ;  /* 0x0000006b6a47723e */ /* 0x008fe200000000ff */
[----:B------:R-:W-:Y:S01]  /*14880*/  IMAD.MOV.U32 R145, RZ, RZ, R122 ;  /* 0x000000ffff917224 */ /* 0x000fe200078e007a */
[----:B------:R-:W-:Y:S02]  /*14890*/  F2FP.PACK_AB R70, R250, R115 ;  /* 0x00000073fa46723e */ /* 0x000fe400000000ff */
[----:B------:R1:W-:Y:S01]  /*148a0*/  MUFU.EX2 R105, R2 ;  /* 0x0000000200697308 */ /* 0x0003e20000000800 */
[----:B------:R-:W-:Y:S02]  /*148b0*/  IMAD.MOV.U32 R122, RZ, RZ, R161 ;  /* 0x000000ffff7a7224 */ /* 0x000fe400078e00a1 */
[----:B------:R-:W-:Y:S02]  /*148c0*/  IMAD.MOV.U32 R121, RZ, RZ, R159 ;  /* 0x000000ffff797224 */ /* 0x000fe400078e009f */
[C---:B------:R-:W-:Y:S05]  /*148d0*/  HMMA.16816.F32 R4, R68.reuse, R72, R4 ;  /* 0x000000484404723c */ /* 0x040fea0000001804 */
[----:B------:R-:W-:Y:S02]  /*148e0*/  IMAD.MOV.U32 R96, RZ, RZ, R124 ;  /* 0x000000ffff607224 */ /* 0x000fe400078e007c */
[----:B------:R-:W-:Y:S01]  /*148f0*/  IMAD.MOV.U32 R124, RZ, RZ, R156 ;  /* 0x000000ffff7c7224 */ /* 0x000fe200078e009c */
[C---:B------:R-:W-:Y:S01]  /*14900*/  HMMA.16816.F32 R8, R68.reuse, R74, R8 ;  /* 0x0000004a4408723c */ /* 0x040fe20000001808 */
[----:B------:R-:W3:Y:S03]  /*14910*/  LDSM.16.MT88.4 R72, [R205+0x4900] ;  /* 0x00490000cd48783b */ /* 0x000ee60000004200 */
[----:B------:R-:W-:Y:S02]  /*14920*/  FFMA.FTZ R96, R96, c[0x0][0x2d0], -R149 ;  /* 0x0000b40060607a23 */ /* 0x000fe40000010895 */
[----:B------:R-:W-:Y:S01]  /*14930*/  IMAD.MOV.U32 R146, RZ, RZ, R123 ;  /* 0x000000ffff927224 */ /* 0x000fe200078e007b */
[----:B------:R-:W-:Y:S01]  /*14940*/  MOV R123, R158 ;  /* 0x0000009e007b7202 */ /* 0x000fe20000000f00 */
[C---:B------:R-:W-:Y:S04]  /*14950*/  HMMA.16816.F32 R12, R68.reuse, R76, R12 ;  /* 0x0000004c440c723c */ /* 0x040fe8000000180c */
[----:B-1----:R-:W-:Y:S02]  /*14960*/  FFMA.FTZ R2, R155, c[0x0][0x2d0], -R149 ;  /* 0x0000b4009b027a23 */ /* 0x002fe40000010895 */
[----:B------:R-:W-:Y:S02]  /*14970*/  IMAD.MOV.U32 R132, RZ, RZ, R120 ;  /* 0x000000ffff847224 */ /* 0x000fe400078e0078 */
[C---:B------:R-:W-:Y:S01]  /*14980*/  HMMA.16816.F32 R16, R68.reuse, R78, R16 ;  /* 0x0000004e4410723c */ /* 0x040fe20000001810 */
[----:B------:R1:W4:Y:S01]  /*14990*/  MUFU.EX2 R247, R2 ;  /* 0x0000000200f77308 */ /* 0x0003220000000800 */
[----:B------:R-:W5:Y:S02]  /*149a0*/  LDSM.16.MT88.4 R76, [R206+0x4900] ;  /* 0x00490000ce4c783b */ /* 0x000f640000004200 */
[----:B------:R-:W-:Y:S01]  /*149b0*/  IMAD.MOV.U32 R120, RZ, RZ, R157 ;  /* 0x000000ffff787224 */ /* 0x000fe200078e009d */
[----:B------:R-:W-:Y:S01]  /*149c0*/  MOV R147, R132 ;  /* 0x0000008400937202 */ /* 0x000fe20000000f00 */
[--C-:B------:R-:W-:Y:S02]  /*149d0*/  FFMA.FTZ R118, R118, c[0x0][0x2d0], -R148.reuse ;  /* 0x0000b40076767a23 */ /* 0x100fe40000010894 */
[C---:B--2---:R-:W-:Y:S04]  /*149e0*/  HMMA.16816.F32 R20, R68.reuse, R80, R20 ;  /* 0x000000504414723c */ /* 0x044fe80000001814 */
[----:B------:R-:W-:Y:S01]  /*149f0*/  MUFU.EX2 R118, R118 ;  /* 0x0000007600767308 */ /* 0x000fe20000000800 */
[----:B------:R-:W-:Y:S03]  /*14a00*/  IMAD.MOV.U32 R132, RZ, RZ, R151 ;  /* 0x000000ffff847224 */ /* 0x000fe600078e0097 */
[C---:B------:R-:W-:Y:S01]  /*14a10*/  HMMA.16816.F32 R24, R68.reuse, R82, R24 ;  /* 0x000000524418723c */ /* 0x040fe20000001818 */
[----:B------:R-:W2:Y:S07]  /*14a20*/  LDSM.16.MT88.4 R80, [R208+0x4900] ;  /* 0x00490000d050783b */ /* 0x000eae0000004200 */
[C---:B------:R-:W-:Y:S04]  /*14a30*/  HMMA.16816.F32 R28, R68.reuse, R84, R28 ;  /* 0x00000054441c723c */ /* 0x040fe8000000181c */
[--C-:B-1----:R-:W-:Y:S04]  /*14a40*/  FFMA.FTZ R2, R166, c[0x0][0x2d0], -R148.reuse ;  /* 0x0000b400a6027a23 */ /* 0x102fe80000010894 */
[C---:B------:R-:W-:Y:S01]  /*14a50*/  HMMA.16816.F32 R32, R68.reuse, R86, R32 ;  /* 0x000000564420723c */ /* 0x040fe20000001820 */
[----:B------:R1:W-:Y:S01]  /*14a60*/  MUFU.EX2 R104, R2 ;  /* 0x0000000200687308 */ /* 0x0003e20000000800 */
[----:B------:R-:W2:Y:S06]  /*14a70*/  LDSM.16.MT88.4 R84, [R205+0x1100] ;  /* 0x00110000cd54783b */ /* 0x000eac0000004200 */
[C---:B---3--:R-:W-:Y:S08]  /*14a80*/  HMMA.16816.F32 R36, R68.reuse, R72, R36 ;  /* 0x000000484424723c */ /* 0x048ff00000001824 */
[C---:B------:R-:W-:Y:S01]  /*14a90*/  HMMA.16816.F32 R40, R68.reuse, R74, R40 ;  /* 0x0000004a4428723c */ /* 0x040fe20000001828 */
[----:B------:R-:W3:Y:S07]  /*14aa0*/  LDSM.16.MT88.4 R72, [R209+0x1100] ;  /* 0x00110000d148783b */ /* 0x000eee0000004200 */
[C---:B-----5:R-:W-:Y:S04]  /*14ab0*/  HMMA.16816.F32 R44, R68.reuse, R76, R44 ;  /* 0x0000004c442c723c */ /* 0x060fe8000000182c */
[----:B-1----:R-:W-:Y:S04]  /*14ac0*/  FFMA.FTZ R2, R188, c[0x0][0x2d0], -R148 ;  /* 0x0000b400bc027a23 */ /* 0x002fe80000010894 */
[C---:B------:R-:W-:Y:S01]  /*14ad0*/  HMMA.16816.F32 R48, R68.reuse, R78, R48 ;  /* 0x0000004e4430723c */ /* 0x040fe20000001830 */
[----:B------:R1:W5:Y:S01]  /*14ae0*/  MUFU.EX2 R245, R2 ;  /* 0x0000000200f57308 */ /* 0x0003620000000800 */
[----:B------:R-:W3:Y:S06]  /*14af0*/  LDSM.16.MT88.4 R76, [R208+0x1100] ;  /* 0x00110000d04c783b */ /* 0x000eec0000004200 */
[C---:B------:R-:W-:Y:S07]  /*14b00*/  HMMA.16816.F32 R52, R68.reuse, R88, R52 ;  /* 0x000000584434723c */ /* 0x040fee0000001834 */
[--C-:B------:R-:W-:Y:S01]  /*14b10*/  FFMA.FTZ R88, R201, c[0x0][0x2d0], -R149.reuse ;  /* 0x0000b400c9587a23 */ /* 0x100fe20000010895 */
[C---:B------:R-:W-:Y:S03]  /*14b20*/  HMMA.16816.F32 R56, R68.reuse, R90, R56 ;  /* 0x0000005a4438723c */ /* 0x040fe60000001838 */
[----:B------:R3:W-:Y:S05]  /*14b30*/  MUFU.EX2 R165, R88 ;  /* 0x0000005800a57308 */ /* 0x0007ea0000000800 */
[C---:B--2---:R-:W-:Y:S04]  /*14b40*/  HMMA.16816.F32 R60, R68.reuse, R80, R60 ;  /* 0x00000050443c723c */ /* 0x044fe8000000183c */
[--C-:B-1----:R-:W-:Y:S04]  /*14b50*/  FFMA.FTZ R2, R167, c[0x0][0x2d0], -R149.reuse ;  /* 0x0000b400a7027a23 */ /* 0x102fe80000010895 */
[----:B------:R-:W-:Y:S01]  /*14b60*/  HMMA.16816.F32 R64, R68, R82, R64 ;  /* 0x000000524440723c */ /* 0x000fe20000001840 */
[----:B------:R1:W-:Y:S01]  /*14b70*/  MUFU.EX2 R242, R2 ;  /* 0x0000000200f27308 */ /* 0x0003e20000000800 */
[----:B------:R-:W2:Y:S05]  /*14b80*/  LDSM.16.MT88.4 R80, [R205+0x5100] ;  /* 0x00510000cd50783b */ /* 0x000eaa0000004200 */
[----:B----4-:R-:W-:Y:S02]  /*14b90*/  F2FP.PACK_AB R68, R247, R105 ;  /* 0x00000069f744723e */ /* 0x010fe400000000ff */
[----:B-----5:R-:W-:Y:S01]  /*14ba0*/  F2FP.PACK_AB R69, R245, R104 ;  /* 0x00000068f545723e */ /* 0x020fe200000000ff */
[----:B---3--:R-:W-:Y:S02]  /*14bb0*/  LDSM.16.MT88.4 R88, [R208+0x5900] ;  /* 0x00590000d058783b */ /* 0x008fe40000004200 */
[----:B-1----:R-:W-:Y:S02]  /*14bc0*/  FFMA.FTZ R2, R189, c[0x0][0x2d0], -R149 ;  /* 0x0000b400bd027a23 */ /* 0x002fe40000010895 */
[----:B------:R-:W-:Y:S02]  /*14bd0*/  IMAD.MOV.U32 R189, RZ, RZ, R115 ;  /* 0x000000ffffbd7224 */ /* 0x000fe400078e0073 */
[----:B------:R1:W3:Y:S01]  /*14be0*/  MUFU.EX2 R188, R2 ;  /* 0x0000000200bc7308 */ /* 0x0002e20000000800 */
[----:B------:R-:W-:Y:S02]  /*14bf0*/  IMAD.MOV.U32 R115, RZ, RZ, R124 ;  /* 0x000000ffff737224 */ /* 0x000fe400078e007c */
[----:B-1----:R-:W-:Y:S01]  /*14c00*/  FFMA.FTZ R2, R190, c[0x0][0x2d0], -R148 ;  /* 0x0000b400be027a23 */ /* 0x002fe20000010894 */
[----:B---3--:R-:W-:Y:S01]  /*14c10*/  F2FP.PACK_AB R70, R188, R242 ;  /* 0x000000f2bc46723e */ /* 0x008fe200000000ff */
[----:B------:R-:W-:Y:S05]  /*14c20*/  IMAD.MOV.U32 R190, RZ, RZ, R114 ;  /* 0x000000ffffbe7224 */ /* 0x000fea00078e0072 */
[----:B------:R1:W-:Y:S02]  /*14c30*/  MUFU.EX2 R111, R2 ;  /* 0x00000002006f7308 */ /* 0x0003e40000000800 */
[----:B-1----:R-:W-:Y:S02]  /*14c40*/  FFMA.FTZ R2, R191, c[0x0][0x2d0], -R148 ;  /* 0x0000b400bf027a23 */ /* 0x002fe40000010894 */
[----:B------:R-:W-:Y:S06]  /*14c50*/  IMAD.MOV.U32 R191, RZ, RZ, R113 ;  /* 0x000000ffffbf7224 */ /* 0x000fec00078e0071 */
[----:B------:R1:W3:Y:S01]  /*14c60*/  MUFU.EX2 R110, R2 ;  /* 0x00000002006e7308 */ /* 0x0002e20000000800 */
[----:B------:R-:W-:Y:S02]  /*14c70*/  IMAD.MOV.U32 R113, RZ, RZ, R125 ;  /* 0x000000ffff717224 */ /* 0x000fe400078e007d */
[--C-:B-1----:R-:W-:Y:S01]  /*14c80*/  FFMA.FTZ R2, R192, c[0x0][0x2d0], -R149.reuse ;  /* 0x0000b400c0027a23 */ /* 0x102fe20000010895 */
[----:B---3--:R-:W-:Y:S01]  /*14c90*/  F2FP.PACK_AB R71, R110, R111 ;  /* 0x0000006f6e47723e */ /* 0x008fe200000000ff */
[----:B------:R-:W-:Y:S05]  /*14ca0*/  IMAD.MOV.U32 R192, RZ, RZ, R112 ;  /* 0x000000ffffc07224 */ /* 0x000fea00078e0070 */
[----:B------:R1:W-:Y:S01]  /*14cb0*/  MUFU.EX2 R109, R2 ;  /* 0x00000002006d7308 */ /* 0x0003e20000000800 */
[----:B------:R-:W-:Y:S01]  /*14cc0*/  IMAD.MOV.U32 R112, RZ, RZ, R126 ;  /* 0x000000ffff707224 */ /* 0x000fe200078e007e */
[C---:B------:R-:W-:Y:S08]  /*14cd0*/  HMMA.16816.F32 R4, R68.reuse, R84, R4 ;  /* 0x000000544404723c */ /* 0x040ff00000001804 */
[C---:B------:R-:W-:Y:S01]  /*14ce0*/  HMMA.16816.F32 R8, R68.reuse, R86, R8 ;  /* 0x000000564408723c */ /* 0x040fe20000001808 */
[----:B------:R-:W3:Y:S07]  /*14cf0*/  LDSM.16.MT88.4 R84, [R206+0x5100] ;  /* 0x00510000ce54783b */ /* 0x000eee0000004200 */
[C---:B------:R-:W-:Y:S04]  /*14d00*/  HMMA.16816.F32 R12, R68.reuse, R92, R12 ;  /* 0x0000005c440c723c */ /* 0x040fe8000000180c */
[--C-:B-1----:R-:W-:Y:S01]  /*14d10*/  FFMA.FTZ R2, R193, c[0x0][0x2d0], -R149.reuse ;  /* 0x0000b400c1027a23 */ /* 0x102fe20000010895 */
[----:B------:R-:W-:Y:S02]  /*14d20*/  MOV R193, R127 ;  /* 0x0000007f00c17202 */ /* 0x000fe40000000f00 */
[----:B------:R-:W-:Y:S01]  /*14d30*/  LDSM.16.MT88.4 R124, [R205+0x3900] ;  /* 0x00390000cd7c783b */ /* 0x000fe20000004200 */
[C---:B------:R-:W-:Y:S01]  /*14d40*/  HMMA.16816.F32 R16, R68.reuse, R94, R16 ;  /* 0x0000005e4410723c */ /* 0x040fe20000001810 */
[----:B------:R1:W4:Y:S06]  /*14d50*/  MUFU.EX2 R167, R2 ;  /* 0x0000000200a77308 */ /* 0x00032c0000000800 */
[----:B------:R-:W-:Y:S01]  /*14d60*/  LDSM.16.MT88.4 R92, [R206+0x2100] ;  /* 0x00210000ce5c783b */ /* 0x000fe20000004200 */
[C---:B------:R-:W-:Y:S08]  /*14d70*/  HMMA.16816.F32 R20, R68.reuse, R72, R20 ;  /* 0x000000484414723c */ /* 0x040ff00000001814 */
[C---:B------:R-:W-:Y:S01]  /*14d80*/  HMMA.16816.F32 R24, R68.reuse, R74, R24 ;  /* 0x0000004a4418723c */ /* 0x040fe20000001818 */
[----:B------:R-:W5:Y:S07]  /*14d90*/  LDSM.16.MT88.4 R72, [R209+0x5100] ;  /* 0x00510000d148783b */ /* 0x000f6e0000004200 */
[C---:B------:R-:W-:Y:S04]  /*14da0*/  HMMA.16816.F32 R28, R68.reuse, R76, R28 ;  /* 0x0000004c441c723c */ /* 0x040fe8000000181c */
[--C-:B-1----:R-:W-:Y:S04]  /*14db0*/  FFMA.FTZ R2, R194, c[0x0][0x2d0], -R148.reuse ;  /* 0x0000b400c2027a23 */ /* 0x102fe80000010894 */
[C---:B------:R-:W-:Y:S01]  /*14dc0*/  HMMA.16816.F32 R32, R68.reuse, R78, R32 ;  /* 0x0000004e4420723c */ /* 0x040fe20000001820 */
[----:B------:R1:W-:Y:S01]  /*14dd0*/  MUFU.EX2 R108, R2 ;  /* 0x00000002006c7308 */ /* 0x0003e20000000800 */
[----:B------:R-:W4:Y:S06]  /*14de0*/  LDSM.16.MT88.4 R76, [R208+0x5100] ;  /* 0x00510000d04c783b */ /* 0x000f2c0000004200 */
[C---:B--2---:R-:W-:Y:S08]  /*14df0*/  HMMA.16816.F32 R36, R68.reuse, R80, R36 ;  /* 0x000000504424723c */ /* 0x044ff00000001824 */
[C---:B------:R-:W-:Y:S01]  /*14e00*/  HMMA.16816.F32 R40, R68.reuse, R82, R40 ;  /* 0x000000524428723c */ /* 0x040fe20000001828 */
[----:B------:R-:W2:Y:S07]  /*14e10*/  LDSM.16.MT88.4 R80, [R205+0x1900] ;  /* 0x00190000cd50783b */ /* 0x000eae0000004200 */
[C---:B---3--:R-:W-:Y:S04]  /*14e20*/  HMMA.16816.F32 R44, R68.reuse, R84, R44 ;  /* 0x00000054442c723c */ /* 0x048fe8000000182c */
[--C-:B-1----:R-:W-:Y:S04]  /*14e30*/  FFMA.FTZ R2, R195, c[0x0][0x2d0], -R148.reuse ;  /* 0x0000b400c3027a23 */ /* 0x102fe80000010894 */
[C---:B------:R-:W-:Y:S01]  /*14e40*/  HMMA.16816.F32 R48, R68.reuse, R86, R48 ;  /* 0x000000564430723c */ /* 0x040fe20000001830 */
[----:B------:R1:W3:Y:S01]  /*14e50*/  MUFU.EX2 R166, R2 ;  /* 0x0000000200a67308 */ /* 0x0002e20000000800 */
[----:B------:R-:W2:Y:S06]  /*14e60*/  LDSM.16.MT88.4 R84, [R206+0x1900] ;  /* 0x00190000ce54783b */ /* 0x000eac0000004200 */
[C---:B-----5:R-:W-:Y:S08]  /*14e70*/  HMMA.16816.F32 R52, R68.reuse, R72, R52 ;  /* 0x000000484434723c */ /* 0x060ff00000001834 */
[C---:B------:R-:W-:Y:S01]  /*14e80*/  HMMA.16816.F32 R56, R68.reuse, R74, R56 ;  /* 0x0000004a4438723c */ /* 0x040fe20000001838 */
[----:B------:R-:W5:Y:S07]  /*14e90*/  LDSM.16.MT88.4 R72, [R209+0x1900] ;  /* 0x00190000d148783b */ /* 0x000f6e0000004200 */
[C---:B----4-:R-:W-:Y:S04]  /*14ea0*/  HMMA.16816.F32 R60, R68.reuse, R76, R60 ;  /* 0x0000004c443c723c */ /* 0x050fe8000000183c */
[--C-:B-1----:R-:W-:Y:S04]  /*14eb0*/  FFMA.FTZ R2, R202, c[0x0][0x2d0], -R149.reuse ;  /* 0x0000b400ca027a23 */ /* 0x102fe80000010895 */
[----:B------:R-:W-:Y:S01]  /*14ec0*/  HMMA.16816.F32 R64, R68, R78, R64 ;  /* 0x0000004e4440723c */ /* 0x000fe20000001840 */
[----:B------:R1:W4:Y:S01]  /*14ed0*/  MUFU.EX2 R164, R2 ;  /* 0x0000000200a47308 */ /* 0x0003220000000800 */
[----:B------:R-:W2:Y:S05]  /*14ee0*/  LDSM.16.MT88.4 R76, [R208+0x1900] ;  /* 0x00190000d04c783b */ /* 0x000eaa0000004200 */
[----:B------:R-:W-:Y:S02]  /*14ef0*/  F2FP.PACK_AB R68, R167, R109 ;  /* 0x0000006da744723e */ /* 0x000fe400000000ff */
[----:B---3--:R-:W-:Y:S03]  /*14f00*/  F2FP.PACK_AB R69, R166, R108 ;  /* 0x0000006ca645723e */ /* 0x008fe600000000ff */
[--C-:B-1----:R-:W-:Y:S01]  /*14f10*/  FFMA.FTZ R2, R203, c[0x0][0x2d0], -R148.reuse ;  /* 0x0000b400cb027a23 */ /* 0x102fe20000010894 */
[----:B----4-:R-:W-:Y:S03]  /*14f20*/  F2FP.PACK_AB R70, R164, R165 ;  /* 0x000000a5a446723e */ /* 0x010fe600000000ff */
[----:B------:R1:W-:Y:S02]  /*14f30*/  MUFU.EX2 R163, R2 ;  /* 0x0000000200a37308 */ /* 0x0003e40000000800 */
[--C-:B-1----:R-:W-:Y:S08]  /*14f40*/  FFMA.FTZ R2, R229, c[0x0][0x2d0], -R148.reuse ;  /* 0x0000b400e5027a23 */ /* 0x102ff00000010894 */
[----:B------:R1:W3:Y:S02]  /*14f50*/  MUFU.EX2 R162, R2 ;  /* 0x0000000200a27308 */ /* 0x0002e40000000800 */
[--C-:B-1----:R-:W-:Y:S01]  /*14f60*/  FFMA.FTZ R2, R230, c[0x0][0x2d0], -R149.reuse ;  /* 0x0000b400e6027a23 */ /* 0x102fe20000010895 */
[----:B---3--:R-:W-:Y:S07]  /*14f70*/  F2FP.PACK_AB R71, R162, R163 ;  /* 0x000000a3a247723e */ /* 0x008fee00000000ff */
[----:B------:R1:W-:Y:S01]  /*14f80*/  MUFU.EX2 R160, R2 ;  /* 0x0000000200a07308 */ /* 0x0003e20000000800 */
[C---:B--2---:R-:W-:Y:S08]  /*14f90*/  HMMA.16816.F32 R4, R68.reuse, R80, R4 ;  /* 0x000000504404723c */ /* 0x044ff00000001804 */
[C---:B------:R-:W-:Y:S01]  /*14fa0*/  HMMA.16816.F32 R8, R68.reuse, R82, R8 ;  /* 0x000000524408723c */ /* 0x040fe20000001808 */
[----:B------:R-:W2:Y:S07]  /*14fb0*/  LDSM.16.MT88.4 R80, [R205+0x5900] ;  /* 0x00590000cd50783b */ /* 0x000eae0000004200 */
[C---:B------:R-:W-:Y:S04]  /*14fc0*/  HMMA.16816.F32 R12, R68.reuse, R84, R12 ;  /* 0x00000054440c723c */ /* 0x040fe8000000180c */
[--C-:B-1----:R-:W-:Y:S04]  /*14fd0*/  FFMA.FTZ R2, R231, c[0x0][0x2d0], -R149.reuse ;  /* 0x0000b400e7027a23 */ /* 0x102fe80000010895 */
[C---:B------:R-:W-:Y:S01]  /*14fe0*/  HMMA.16816.F32 R16, R68.reuse, R86, R16 ;  /* 0x000000564410723c */ /* 0x040fe20000001810 */
[----:B------:R1:W3:Y:S01]  /*14ff0*/  MUFU.EX2 R161, R2 ;  /* 0x0000000200a17308 */ /* 0x0002e20000000800 */
[----:B------:R-:W4:Y:S06]  /*15000*/  LDSM.16.MT88.4 R84, [R206+0x5900] ;  /* 0x00590000ce54783b */ /* 0x000f2c0000004200 */
[C---:B-----5:R-:W-:Y:S08]  /*15010*/  HMMA.16816.F32 R20, R68.reuse, R72, R20 ;  /* 0x000000484414723c */ /* 0x060ff00000001814 */
[C---:B------:R-:W-:Y:S01]  /*15020*/  HMMA.16816.F32 R24, R68.reuse, R74, R24 ;  /* 0x0000004a4418723c */ /* 0x040fe20000001818 */
[----:B------:R-:W5:Y:S07]  /*15030*/  LDSM.16.MT88.4 R72, [R209+0x5900] ;  /* 0x00590000d148783b */ /* 0x000f6e0000004200 */
        /* <DEDUP_REMOVED lines=8> */
[C---:B----4-:R-:W-:Y:S04]  /*150c0*/  HMMA.16816.F32 R44, R68.reuse, R84, R44 ;  /* 0x00000054442c723c */ /* 0x050fe8000000182c */
[--C-:B-1----:R-:W-:Y:S04]  /*150d0*/  FFMA.FTZ R2, R233, c[0x0][0x2d0], -R148.reuse ;  /* 0x0000b400e9027a23 */ /* 0x102fe80000010894 */
[C---:B------:R-:W-:Y:S01]  /*150e0*/  HMMA.16816.F32 R48, R68.reuse, R86, R48 ;  /* 0x000000564430723c */ /* 0x040fe20000001830 */
[----:B------:R1:W4:Y:S01]  /*150f0*/  MUFU.EX2 R103, R2 ;  /* 0x0000000200677308 */ /* 0x0003220000000800 */
[----:B------:R-:W-:Y:S06]  /*15100*/  LDSM.16.MT88.4 R84, [R206+0x6100] ;  /* 0x00610000ce54783b */ /* 0x000fec0000004200 */
[C---:B-----5:R-:W-:Y:S08]  /*15110*/  HMMA.16816.F32 R52, R68.reuse, R72, R52 ;  /* 0x000000484434723c */ /* 0x060ff00000001834 */
[C---:B------:R-:W-:Y:S01]  /*15120*/  HMMA.16816.F32 R56, R68.reuse, R74, R56 ;  /* 0x0000004a4438723c */ /* 0x040fe20000001838 */
[----:B------:R-:W5:Y:S07]  /*15130*/  LDSM.16.MT88.4 R72, [R208+0x2100] ;  /* 0x00210000d048783b */ /* 0x000f6e0000004200 */
[C---:B------:R-:W-:Y:S04]  /*15140*/  HMMA.16816.F32 R60, R68.reuse, R88, R60 ;  /* 0x00000058443c723c */ /* 0x040fe8000000183c */
[--C-:B-1----:R-:W-:Y:S04]  /*15150*/  FFMA.FTZ R2, R234, c[0x0][0x2d0], -R149.reuse ;  /* 0x0000b400ea027a23 */ /* 0x102fe80000010895 */
[----:B------:R-:W-:Y:S01]  /*15160*/  HMMA.16816.F32 R64, R68, R90, R64 ;  /* 0x0000005a4440723c */ /* 0x000fe20000001840 */
[----:B------:R1:W-:Y:S01]  /*15170*/  MUFU.EX2 R102, R2 ;  /* 0x0000000200667308 */ /* 0x0003e20000000800 */
[----:B------:R-:W-:Y:S05]  /*15180*/  LDSM.16.MT88.4 R88, [R208+0x6100] ;  /* 0x00610000d058783b */ /* 0x000fea0000004200 */
[----:B---3--:R-:W-:Y:S02]  /*15190*/  F2FP.PACK_AB R68, R161, R160 ;  /* 0x000000a0a144723e */ /* 0x008fe400000000ff */
[----:B----4-:R-:W-:Y:S03]  /*151a0*/  F2FP.PACK_AB R69, R103, R159 ;  /* 0x0000009f6745723e */ /* 0x010fe600000000ff */
[--C-:B-1----:R-:W-:Y:S04]  /*151b0*/  FFMA.FTZ R2, R235, c[0x0][0x2d0], -R149.reuse ;  /* 0x0000b400eb027a23 */ /* 0x102fe80000010895 */
[----:B------:R1:W3:Y:S02]  /*151c0*/  MUFU.EX2 R158, R2 ;  /* 0x00000002009e7308 */ /* 0x0002e40000000800 */
[--C-:B-1----:R-:W-:Y:S01]  /*151d0*/  FFMA.FTZ R2, R236, c[0x0][0x2d0], -R148.reuse ;  /* 0x0000b400ec027a23 */ /* 0x102fe20000010894 */
[----:B---3--:R-:W-:Y:S07]  /*151e0*/  F2FP.PACK_AB R70, R158, R102 ;  /* 0x000000669e46723e */ /* 0x008fee00000000ff */
[----:B------:R1:W-:Y:S02]  /*151f0*/  MUFU.EX2 R101, R2 ;  /* 0x0000000200657308 */ /* 0x0003e40000000800 */
[--C-:B-1----:R-:W-:Y:S08]  /*15200*/  FFMA.FTZ R2, R237, c[0x0][0x2d0], -R148.reuse ;  /* 0x0000b400ed027a23 */ /* 0x102ff00000010894 */
[----:B------:R1:W3:Y:S02]  /*15210*/  MUFU.EX2 R157, R2 ;  /* 0x00000002009d7308 */ /* 0x0002e40000000800 */
[--C-:B-1----:R-:W-:Y:S01]  /*15220*/  FFMA.FTZ R2, R238, c[0x0][0x2d0], -R149.reuse ;  /* 0x0000b400ee027a23 */ /* 0x102fe20000010895 */
[----:B---3--:R-:W-:Y:S07]  /*15230*/  F2FP.PACK_AB R71, R157, R101 ;  /* 0x000000659d47723e */ /* 0x008fee00000000ff */
[----:B------:R1:W-:Y:S01]  /*15240*/  MUFU.EX2 R156, R2 ;  /* 0x00000002009c7308 */ /* 0x0003e20000000800 */
[C---:B------:R-:W-:Y:S08]  /*15250*/  HMMA.16816.F32 R4, R68.reuse, R76, R4 ;  /* 0x0000004c4404723c */ /* 0x040ff00000001804 */
[C---:B------:R-:W-:Y:S01]  /*15260*/  HMMA.16816.F32 R8, R68.reuse, R78, R8 ;  /* 0x0000004e4408723c */ /* 0x040fe20000001808 */
[----:B------:R-:W3:Y:S07]  /*15270*/  LDSM.16.MT88.4 R76, [R205+0x6100] ;  /* 0x00610000cd4c783b */ /* 0x000eee0000004200 */
[C---:B------:R-:W-:Y:S04]  /*15280*/  HMMA.16816.F32 R12, R68.reuse, R92, R12 ;  /* 0x0000005c440c723c */ /* 0x040fe8000000180c */
[--C-:B-1----:R-:W-:Y:S04]  /*15290*/  FFMA.FTZ R2, R239, c[0x0][0x2d0], -R149.reuse ;  /* 0x0000b400ef027a23 */ /* 0x102fe80000010895 */
[C---:B------:R-:W-:Y:S01]  /*152a0*/  HMMA.16816.F32 R16, R68.reuse, R94, R16 ;  /* 0x0000005e4410723c */ /* 0x040fe20000001810 */
[----:B------:R1:W4:Y:S01]  /*152b0*/  MUFU.EX2 R155, R2 ;  /* 0x00000002009b7308 */ /* 0x0003220000000800 */
[----:B------:R-:W-:Y:S06]  /*152c0*/  LDSM.16.MT88.4 R92, [R209+0x2900] ;  /* 0x00290000d15c783b */ /* 0x000fec0000004200 */
[C---:B--2---:R-:W-:Y:S08]  /*152d0*/  HMMA.16816.F32 R20, R68.reuse, R80, R20 ;  /* 0x000000504414723c */ /* 0x044ff00000001814 */
[C---:B------:R-:W-:Y:S01]  /*152e0*/  HMMA.16816.F32 R24, R68.reuse, R82, R24 ;  /* 0x000000524418723c */ /* 0x040fe20000001818 */
[----:B------:R-:W2:Y:S07]  /*152f0*/  LDSM.16.MT88.4 R80, [R209+0x6100] ;  /* 0x00610000d150783b */ /* 0x000eae0000004200 */
[C---:B-----5:R-:W-:Y:S04]  /*15300*/  HMMA.16816.F32 R28, R68.reuse, R72, R28 ;  /* 0x00000048441c723c */ /* 0x060fe8000000181c */
[--C-:B-1----:R-:W-:Y:S04]  /*15310*/  FFMA.FTZ R2, R240, c[0x0][0x2d0], -R148.reuse ;  /* 0x0000b400f0027a23 */ /* 0x102fe80000010894 */
[C---:B------:R-:W-:Y:S01]  /*15320*/  HMMA.16816.F32 R32, R68.reuse, R74, R32 ;  /* 0x0000004a4420723c */ /* 0x040fe20000001820 */
[----:B------:R1:W-:Y:S01]  /*15330*/  MUFU.EX2 R131, R2 ;  /* 0x0000000200837308 */ /* 0x0003e20000000800 */
[----:B------:R-:W5:Y:S06]  /*15340*/  LDSM.16.MT88.4 R72, [R205+0x2900] ;  /* 0x00290000cd48783b */ /* 0x000f6c0000004200 */
[C---:B---3--:R-:W-:Y:S08]  /*15350*/  HMMA.16816.F32 R36, R68.reuse, R76, R36 ;  /* 0x0000004c4424723c */ /* 0x048ff00000001824 */
[C---:B------:R-:W-:Y:S01]  /*15360*/  HMMA.16816.F32 R40, R68.reuse, R78, R40 ;  /* 0x0000004e4428723c */ /* 0x040fe20000001828 */
[----:B------:R-:W3:Y:S07]  /*15370*/  LDSM.16.MT88.4 R76, [R206+0x2900] ;  /* 0x00290000ce4c783b */ /* 0x000eee0000004200 */
[C---:B------:R-:W-:Y:S04]  /*15380*/  HMMA.16816.F32 R44, R68.reuse, R84, R44 ;  /* 0x00000054442c723c */ /* 0x040fe8000000182c */
[--C-:B-1----:R-:W-:Y:S04]  /*15390*/  FFMA.FTZ R2, R241, c[0x0][0x2d0], -R148.reuse ;  /* 0x0000b400f1027a23 */ /* 0x102fe80000010894 */
[C---:B------:R-:W-:Y:S01]  /*153a0*/  HMMA.16816.F32 R48, R68.reuse, R86, R48 ;  /* 0x000000564430723c */ /* 0x040fe20000001830 */
[----:B------:R1:W1:Y:S01]  /*153b0*/  MUFU.EX2 R130, R2 ;  /* 0x0000000200827308 */ /* 0x0002620000000800 */
[----:B------:R-:W-:Y:S06]  /*153c0*/  LDSM.16.MT88.4 R84, [R205+0x6900] ;  /* 0x00690000cd54783b */ /* 0x000fec0000004200 */
[C---:B--2---:R-:W-:Y:S08]  /*153d0*/  HMMA.16816.F32 R52, R68.reuse, R80, R52 ;  /* 0x000000504434723c */ /* 0x044ff00000001834 */
[C---:B------:R-:W-:Y:S01]  /*153e0*/  HMMA.16816.F32 R56, R68.reuse, R82, R56 ;  /* 0x000000524438723c */ /* 0x040fe20000001838 */
[----:B------:R-:W3:Y:S07]  /*153f0*/  LDSM.16.MT88.4 R80, [R208+0x2900] ;  /* 0x00290000d050783b */ /* 0x000eee0000004200 */
[C---:B------:R-:W-:Y:S01]  /*15400*/  HMMA.16816.F32 R60, R68.reuse, R88, R60 ;  /* 0x00000058443c723c */ /* 0x040fe2000000183c */
[----:B------:R-:W2:Y:S03]  /*15410*/  LDL.LU R88, [R1+0x8] ;  /* 0x0000080001587983 */ /* 0x000ea60000300800 */
[--C-:B-1----:R-:W-:Y:S01]  /*15420*/  FFMA.FTZ R2, R243, c[0x0][0x2d0], -R149.reuse ;  /* 0x0000b400f3027a23 */ /* 0x102fe20000010895 */
[----:B------:R-:W2:Y:S03]  /*15430*/  LDL.LU R114, [R1+0xc] ;  /* 0x00000c0001727983 */ /* 0x000ea60000300800 */
[----:B------:R-:W-:Y:S01]  /*15440*/  HMMA.16816.F32 R64, R68, R90, R64 ;  /* 0x0000005a4440723c */ /* 0x000fe20000001840 */
[----:B------:R1:W-:Y:S06]  /*15450*/  MUFU.EX2 R129, R2 ;  /* 0x0000000200817308 */ /* 0x0003ec0000000800 */
[----:B----4-:R-:W-:Y:S02]  /*15460*/  F2FP.PACK_AB R68, R155, R156 ;  /* 0x0000009c9b44723e */ /* 0x010fe400000000ff */
[----:B------:R-:W-:Y:S03]  /*15470*/  F2FP.PACK_AB R69, R130, R131 ;  /* 0x000000838245723e */ /* 0x000fe600000000ff */
[--C-:B-1----:R-:W-:Y:S04]  /*15480*/  FFMA.FTZ R2, R244, c[0x0][0x2d0], -R149.reuse ;  /* 0x0000b400f4027a23 */ /* 0x102fe80000010895 */
[----:B------:R1:W4:Y:S02]  /*15490*/  MUFU.EX2 R154, R2 ;  /* 0x00000002009a7308 */ /* 0x0003240000000800 */
[--C-:B-1----:R-:W-:Y:S01]  /*154a0*/  FFMA.FTZ R2, R246, c[0x0][0x2d0], -R148.reuse ;  /* 0x0000b400f6027a23 */ /* 0x102fe20000010894 */
[----:B----4-:R-:W-:Y:S07]  /*154b0*/  F2FP.PACK_AB R70, R154, R129 ;  /* 0x000000819a46723e */ /* 0x010fee00000000ff */
[----:B------:R1:W-:Y:S02]  /*154c0*/  MUFU.EX2 R128, R2 ;  /* 0x0000000200807308 */ /* 0x0003e40000000800 */
[--C-:B-1----:R-:W-:Y:S08]  /*154d0*/  FFMA.FTZ R2, R248, c[0x0][0x2d0], -R148.reuse ;  /* 0x0000b400f8027a23 */ /* 0x102ff00000010894 */
[----:B------:R1:W4:Y:S02]  /*154e0*/  MUFU.EX2 R153, R2 ;  /* 0x0000000200997308 */ /* 0x0003240000000800 */
[--C-:B-1----:R-:W-:Y:S01]  /*154f0*/  FFMA.FTZ R2, R252, c[0x0][0x2d0], -R149.reuse ;  /* 0x0000b400fc027a23 */ /* 0x102fe20000010895 */
[----:B----4-:R-:W-:Y:S07]  /*15500*/  F2FP.PACK_AB R71, R153, R128 ;  /* 0x000000809947723e */ /* 0x010fee00000000ff */
[----:B------:R1:W-:Y:S01]  /*15510*/  MUFU.EX2 R152, R2 ;  /* 0x0000000200987308 */ /* 0x0003e20000000800 */
[C---:B-----5:R-:W-:Y:S08]  /*15520*/  HMMA.16816.F32 R4, R68.reuse, R72, R4 ;  /* 0x000000484404723c */ /* 0x060ff00000001804 */
[C---:B------:R-:W-:Y:S01]  /*15530*/  HMMA.16816.F32 R8, R68.reuse, R74, R8 ;  /* 0x0000004a4408723c */ /* 0x040fe20000001808 */
[----:B------:R-:W4:Y:S07]  /*15540*/  LDSM.16.MT88.4 R72, [R206+0x6900] ;  /* 0x00690000ce48783b */ /* 0x000f2e0000004200 */
[C---:B---3--:R-:W-:Y:S04]  /*15550*/  HMMA.16816.F32 R12, R68.reuse, R76, R12 ;  /* 0x0000004c440c723c */ /* 0x048fe8000000180c */
[--C-:B-1----:R-:W-:Y:S04]  /*15560*/  FFMA.FTZ R2, R134, c[0x0][0x2d0], -R149.reuse ;  /* 0x0000b40086027a23 */ /* 0x102fe80000010895 */
[C---:B------:R-:W-:Y:S01]  /*15570*/  HMMA.16816.F32 R16, R68.reuse, R78, R16 ;  /* 0x0000004e4410723c */ /* 0x040fe20000001810 */
[----:B------:R1:W3:Y:S01]  /*15580*/  MUFU.EX2 R151, R2 ;  /* 0x0000000200977308 */ /* 0x0002e20000000800 */
[----:B------:R-:W5:Y:S06]  /*15590*/  LDSM.16.MT88.4 R76, [R209+0x6900] ;  /* 0x00690000d14c783b */ /* 0x000f6c0000004200 */
[C---:B------:R-:W-:Y:S08]  /*155a0*/  HMMA.16816.F32 R20, R68.reuse, R92, R20 ;  /* 0x0000005c4414723c */ /* 0x040ff00000001814 */
[C---:B------:R-:W-:Y:S01]  /*155b0*/  HMMA.16816.F32 R24, R68.reuse, R94, R24 ;  /* 0x0000005e4418723c */ /* 0x040fe20000001818 */
[----:B------:R-:W-:Y:S07]  /*155c0*/  LDSM.16.MT88.4 R92, [R206+0x7100] ;  /* 0x00710000ce5c783b */ /* 0x000fee0000004200 */
[C---:B------:R-:W-:Y:S04]  /*155d0*/  HMMA.16816.F32 R28, R68.reuse, R80, R28 ;  /* 0x00000050441c723c */ /* 0x040fe8000000181c */
[--C-:B-1----:R-:W-:Y:S04]  /*155e0*/  FFMA.FTZ R2, R249, c[0x0][0x2d0], -R148.reuse ;  /* 0x0000b400f9027a23 */ /* 0x102fe80000010894 */
[C---:B------:R-:W-:Y:S01]  /*155f0*/  HMMA.16816.F32 R32, R68.reuse, R82, R32 ;  /* 0x000000524420723c */ /* 0x040fe20000001820 */
[----:B------:R1:W-:Y:S01]  /*15600*/  MUFU.EX2 R135, R2 ;  /* 0x0000000200877308 */ /* 0x0003e20000000800 */
[----:B------:R-:W3:Y:S06]  /*15610*/  LDSM.16.MT88.4 R80, [R208+0x6900] ;  /* 0x00690000d050783b */ /* 0x000eec0000004200 */
[C---:B------:R-:W-:Y:S08]  /*15620*/  HMMA.16816.F32 R36, R68.reuse, R84, R36 ;  /* 0x000000544424723c */ /* 0x040ff00000001824 */
[C---:B------:R-:W-:Y:S01]  /*15630*/  HMMA.16816.F32 R40, R68.reuse, R86, R40 ;  /* 0x000000564428723c */ /* 0x040fe20000001828 */
[----:B------:R-:W-:Y:S07]  /*15640*/  LDSM.16.MT88.4 R84, [R209+0x3100] ;  /* 0x00310000d154783b */ /* 0x000fee0000004200 */
[C---:B----4-:R-:W-:Y:S04]  /*15650*/  HMMA.16816.F32 R44, R68.reuse, R72, R44 ;  /* 0x00000048442c723c */ /* 0x050fe8000000182c */
[----:B-1----:R-:W-:Y:S04]  /*15660*/  FFMA.FTZ R2, R251, c[0x0][0x2d0], -R148 ;  /* 0x0000b400fb027a23 */ /* 0x002fe80000010894 */
[C---:B------:R-:W-:Y:S01]  /*15670*/  HMMA.16816.F32 R48, R68.reuse, R74, R48 ;  /* 0x0000004a4430723c */ /* 0x040fe20000001830 */
[----:B------:R1:W4:Y:S01]  /*15680*/  MUFU.EX2 R134, R2 ;  /* 0x0000000200867308 */ /* 0x0003220000000800 */
[----:B------:R-:W2:Y:S06]  /*15690*/  LDSM.16.MT88.4 R72, [R205+0x3100] ;  /* 0x00310000cd48783b */ /* 0x000eac0000004200 */
[C---:B-----5:R-:W-:Y:S08]  /*156a0*/  HMMA.16816.F32 R52, R68.reuse, R76, R52 ;  /* 0x0000004c4434723c */ /* 0x060ff00000001834 */
[C---:B------:R-:W-:Y:S01]  /*156b0*/  HMMA.16816.F32 R56, R68.reuse, R78, R56 ;  /* 0x0000004e4438723c */ /* 0x040fe20000001838 */
[----:B------:R-:W5:Y:S07]  /*156c0*/  LDSM.16.MT88.4 R76, [R206+0x3100] ;  /* 0x00310000ce4c783b */ /* 0x000f6e0000004200 */
[C---:B---3--:R-:W-:Y:S04]  /*156d0*/  HMMA.16816.F32 R60, R68.reuse, R80, R60 ;  /* 0x00000050443c723c */ /* 0x048fe8000000183c */
[----:B-1----:R-:W-:Y:S02]  /*156e0*/  FFMA.FTZ R2, R145, c[0x0][0x2d0], -R149 ;  /* 0x0000b40091027a23 */ /* 0x002fe40000010895 */
[----:B------:R-:W-:Y:S02]  /*156f0*/  IMAD.MOV.U32 R145, RZ, RZ, R146 ;  /* 0x000000ffff917224 */ /* 0x000fe400078e0092 */
[----:B------:R-:W-:Y:S01]  /*15700*/  HMMA.16816.F32 R64, R68, R82, R64 ;  /* 0x000000524440723c */ /* 0x000fe20000001840 */
[----:B------:R-:W-:Y:S03]  /*15710*/  LDSM.16.MT88.4 R80, [R205+0x7100] ;  /* 0x00710000cd50783b */ /* 0x000fe60000004200 */
[----:B------:R-:W-:Y:S02]  /*15720*/  IMAD.MOV.U32 R146, RZ, RZ, R133 ;  /* 0x000000ffff927224 */ /* 0x000fe400078e0085 */
[----:B------:R1:W-:Y:S01]  /*15730*/  MUFU.EX2 R133, R2 ;  /* 0x0000000200857308 */ /* 0x0003e20000000800 */
[----:B------:R-:W-:Y:S02]  /*15740*/  F2FP.PACK_AB R68, R151, R152 ;  /* 0x000000989744723e */ /* 0x000fe400000000ff */
[----:B----4-:R-:W-:Y:S03]  /*15750*/  F2FP.PACK_AB R69, R134, R135 ;  /* 0x000000878645723e */ /* 0x010fe600000000ff */
[----:B-1----:R-:W-:Y:S04]  /*15760*/  FFMA.FTZ R2, R150, c[0x0][0x2d0], -R149 ;  /* 0x0000b40096027a23 */ /* 0x002fe80000010895 */
[----:B------:R1:W3:Y:S01]  /*15770*/  MUFU.EX2 R150, R2 ;  /* 0x0000000200967308 */ /* 0x0002e20000000800 */
[----:B--2---:R-:W-:Y:S02]  /*15780*/  FFMA.FTZ R100, R3, R88, R100 ;  /* 0x0000005803647223 */ /* 0x004fe40000010064 */
[----:B-1----:R-:W-:Y:S01]  /*15790*/  FFMA.FTZ R2, R132, c[0x0][0x2d0], -R148 ;  /* 0x0000b40084027a23 */ /* 0x002fe20000010894 */
[----:B---3--:R-:W-:Y:S01]  /*157a0*/  F2FP.PACK_AB R70, R150, R133 ;  /* 0x000000859646723e */ /* 0x008fe200000000ff */
[----:B------:R-:W1:Y:S05]  /*157b0*/  LDSM.16.MT88.4 R88, [R208+0x3100] ;  /* 0x00310000d058783b */ /* 0x000e6a0000004200 */
[----:B------:R-:W-:Y:S01]  /*157c0*/  MUFU.EX2 R3, R97 ;  /* 0x0000006100037308 */ /* 0x000fe20000000800 */
[----:B------:R-:W-:Y:S04]  /*157d0*/  FFMA.FTZ R0, R0, R114, R115 ;  /* 0x0000007200007223 */ /* 0x000fe80000010073 */
[----:B------:R-:W-:Y:S04]  /*157e0*/  FADD.FTZ R0, R112, R0 ;  /* 0x0000000070007221 */ /* 0x000fe80000010000 */
[----:B------:R-:W-:Y:S01]  /*157f0*/  FADD.FTZ R0, R122, R0 ;  /* 0x000000007a007221 */ /* 0x000fe20000010000 */
[----:B------:R2:W-:Y:S03]  /*15800*/  MUFU.EX2 R132, R2 ;  /* 0x0000000200847308 */ /* 0x0005e60000000800 */
[----:B------:R-:W-:Y:S04]  /*15810*/  FADD.FTZ R0, R120, R0 ;  /* 0x0000000078007221 */ /* 0x000fe80000010000 */
[----:B------:R-:W-:Y:S04]  /*15820*/  FADD.FTZ R0, R192, R0 ;  /* 0x00000000c0007221 */ /* 0x000fe80000010000 */
[----:B------:R-:W-:Y:S04]  /*15830*/  FADD.FTZ R0, R190, R0 ;  /* 0x00000000be007221 */ /* 0x000fe80000010000 */
[----:B------:R-:W-:Y:S04]  /*15840*/  FADD.FTZ R0, R107, R0 ;  /* 0x000000006b007221 */ /* 0x000fe80000010000 */
[----:B------:R-:W-:Y:S04]  /*15850*/  FADD.FTZ R0, R106, R0 ;  /* 0x000000006a007221 */ /* 0x000fe80000010000 */
[----:B------:R-:W-:Y:S02]  /*15860*/  FADD.FTZ R0, R104, R0 ;  /* 0x0000000068007221 */ /* 0x000fe40000010000 */
[--C-:B--2---:R-:W-:Y:S02]  /*15870*/  FFMA.FTZ R2, R147, c[0x0][0x2d0], -R148.reuse ;  /* 0x0000b40093027a23 */ /* 0x104fe40000010894 */
[----:B------:R-:W-:Y:S02]  /*15880*/  FFMA.FTZ R148, R119, c[0x0][0x2d0], -R148 ;  /* 0x0000b40077947a23 */ /* 0x000fe40000010894 */
[----:B------:R-:W2:Y:S01]  /*15890*/  MUFU.EX2 R147, R2 ;  /* 0x0000000200937308 */ /* 0x000ea20000000800 */
[----:B------:R-:W-:Y:S04]  /*158a0*/  FADD.FTZ R0, R245, R0 ;  /* 0x00000000f5007221 */ /* 0x000fe80000010000 */
[----:B------:R-:W-:Y:S04]  /*158b0*/  FADD.FTZ R0, R111, R0 ;  /* 0x000000006f007221 */ /* 0x000fe80000010000 */
[----:B------:R-:W-:Y:S01]  /*158c0*/  FADD.FTZ R0, R110, R0 ;  /* 0x000000006e007221 */ /* 0x000fe20000010000 */
[----:B------:R-:W-:Y:S03]  /*158d0*/  MUFU.EX2 R119, R99 ;  /* 0x0000006300777308 */ /* 0x000fe60000000800 */
[----:B------:R-:W-:Y:S04]  /*158e0*/  FADD.FTZ R0, R108, R0 ;  /* 0x000000006c007221 */ /* 0x000fe80000010000 */
[----:B------:R-:W-:Y:S03]  /*158f0*/  FADD.FTZ R0, R166, R0 ;  /* 0x00000000a6007221 */ /* 0x000fe60000010000 */
[----:B------:R-:W3:Y:S01]  /*15900*/  MUFU.EX2 R148, R148 ;  /* 0x0000009400947308 */ /* 0x000ee20000000800 */
[----:B------:R-:W-:Y:S01]  /*15910*/  FADD.FTZ R0, R163, R0 ;  /* 0x00000000a3007221 */ /* 0x000fe20000010000 */
[----:B--2---:R-:W-:Y:S01]  /*15920*/  F2FP.PACK_AB R71, R147, R132 ;  /* 0x000000849347723e */ /* 0x004fe200000000ff */
[--C-:B------:R-:W-:Y:S02]  /*15930*/  FFMA.FTZ R2, R145, c[0x0][0x2d0], -R149.reuse ;  /* 0x0000b40091027a23 */ /* 0x100fe40000010895 */
[----:B------:R-:W-:Y:S02]  /*15940*/  FFMA.FTZ R149, R146, c[0x0][0x2d0], -R149 ;  /* 0x0000b40092957a23 */ /* 0x000fe40000010895 */
[----:B------:R-:W-:Y:S03]  /*15950*/  FADD.FTZ R0, R162, R0 ;  /* 0x00000000a2007221 */ /* 0x000fe60000010000 */
[----:B------:R2:W-:Y:S01]  /*15960*/  MUFU.EX2 R145, R96 ;  /* 0x0000006000917308 */ /* 0x0005e20000000800 */
[C---:B------:R-:W-:Y:S03]  /*15970*/  HMMA.16816.F32 R4, R68.reuse, R72, R4 ;  /* 0x000000484404723c */ /* 0x040fe60000001804 */
[----:B------:R-:W-:Y:S04]  /*15980*/  FADD.FTZ R0, R159, R0 ;  /* 0x000000009f007221 */ /* 0x000fe80000010000 */
[----:B------:R-:W-:Y:S01]  /*15990*/  FADD.FTZ R0, R103, R0 ;  /* 0x0000000067007221 */ /* 0x000fe20000010000 */
[C---:B------:R-:W-:Y:S01]  /*159a0*/  HMMA.16816.F32 R8, R68.reuse, R74, R8 ;  /* 0x0000004a4408723c */ /* 0x040fe20000001808 */
[----:B------:R-:W4:Y:S01]  /*159b0*/  LDSM.16.MT88.4 R72, [R209+0x7100] ;  /* 0x00710000d148783b */ /* 0x000f220000004200 */
[----:B------:R-:W1:Y:S02]  /*159c0*/  MUFU.EX2 R149, R149 ;  /* 0x0000009500957308 */ /* 0x000e640000000800 */
[----:B------:R-:W-:Y:S01]  /*159d0*/  FADD.FTZ R0, R101, R0 ;  /* 0x0000000065007221 */ /* 0x000fe20000010000 */
[----:B---3--:R-:W-:Y:S03]  /*159e0*/  F2FP.PACK_AB R115, R148, R118 ;  /* 0x000000769473723e */ /* 0x008fe600000000ff */
[C---:B-----5:R-:W-:Y:S04]  /*159f0*/  HMMA.16816.F32 R12, R68.reuse, R76, R12 ;  /* 0x0000004c440c723c */ /* 0x060fe8000000180c */
[----:B------:R-:W3:Y:S01]  /*15a00*/  MUFU.EX2 R146, R2 ;  /* 0x0000000200927308 */ /* 0x000ee20000000800 */
[----:B------:R-:W-:Y:S01]  /*15a10*/  FADD.FTZ R0, R157, R0 ;  /* 0x000000009d007221 */ /* 0x000fe20000010000 */
[----:B--2---:R-:W-:Y:S02]  /*15a20*/  LDSM.16.MT88.4 R96, [R205+0x7900] ;  /* 0x00790000cd60783b */ /* 0x004fe40000004200 */
[C---:B------:R-:W-:Y:S04]  /*15a30*/  HMMA.16816.F32 R16, R68.reuse, R78, R16 ;  /* 0x0000004e4410723c */ /* 0x040fe80000001810 */
[----:B------:R-:W-:Y:S02]  /*15a40*/  FADD.FTZ R0, R131, R0 ;  /* 0x0000000083007221 */ /* 0x000fe40000010000 */
[----:B------:R-:W2:Y:S02]  /*15a50*/  LDSM.16.MT88.4 R76, [R208+0x7100] ;  /* 0x00710000d04c783b */ /* 0x000ea40000004200 */
[C---:B------:R-:W-:Y:S04]  /*15a60*/  HMMA.16816.F32 R20, R68.reuse, R84, R20 ;  /* 0x000000544414723c */ /* 0x040fe80000001814 */
[----:B-1----:R-:W-:Y:S01]  /*15a70*/  F2FP.PACK_AB R114, R149, R119 ;  /* 0x000000779572723e */ /* 0x002fe200000000ff */
[----:B------:R-:W-:Y:S03]  /*15a80*/  FADD.FTZ R0, R130, R0 ;  /* 0x0000000082007221 */ /* 0x000fe60000010000 */
[C---:B------:R-:W-:Y:S01]  /*15a90*/  HMMA.16816.F32 R24, R68.reuse, R86, R24 ;  /* 0x000000564418723c */ /* 0x040fe20000001818 */
[----:B------:R-:W-:Y:S03]  /*15aa0*/  LDSM.16.MT88.4 R84, [R209+0x3900] ;  /* 0x00390000d154783b */ /* 0x000fe60000004200 */
[----:B---3--:R-:W-:Y:S01]  /*15ab0*/  F2FP.PACK_AB R112, R145, R146 ;  /* 0x000000929170723e */ /* 0x008fe200000000ff */
[----:B------:R-:W-:Y:S01]  /*15ac0*/  FADD.FTZ R2, R113, R100 ;  /* 0x0000006471027221 */ /* 0x000fe20000010000 */
[----:B------:R-:W-:Y:S01]  /*15ad0*/  F2FP.PACK_AB R113, R144, R3 ;  /* 0x000000039071723e */ /* 0x000fe200000000ff */
[----:B------:R-:W-:Y:S01]  /*15ae0*/  FADD.FTZ R0, R128, R0 ;  /* 0x0000000080007221 */ /* 0x000fe20000010000 */
[C---:B------:R-:W-:Y:S04]  /*15af0*/  HMMA.16816.F32 R28, R68.reuse, R88, R28 ;  /* 0x00000058441c723c */ /* 0x040fe8000000181c */
        /* <DEDUP_REMOVED lines=19> */
[C---:B----4-:R-:W-:Y:S04]  /*15c30*/  HMMA.16816.F32 R52, R68.reuse, R72, R52 ;  /* 0x000000484434723c */ /* 0x050fe80000001834 */
[----:B------:R-:W-:Y:S02]  /*15c40*/  FADD.FTZ R2, R105, R2 ;  /* 0x0000000269027221 */ /* 0x000fe40000010000 */
[----:B------:R-:W3:Y:S01]  /*15c50*/  LDSM.16.MT88.4 R104, [R206+0x7900] ;  /* 0x00790000ce68783b */ /* 0x000ee20000004200 */
[----:B------:R-:W-:Y:S01]  /*15c60*/  FADD.FTZ R3, R144, R3 ;  /* 0x0000000390037221 */ /* 0x000fe20000010000 */
[C---:B------:R-:W-:Y:S04]  /*15c70*/  HMMA.16816.F32 R56, R68.reuse, R74, R56 ;  /* 0x0000004a4438723c */ /* 0x040fe80000001838 */
[----:B------:R-:W-:Y:S04]  /*15c80*/  FADD.FTZ R2, R247, R2 ;  /* 0x00000002f7027221 */ /* 0x000fe80000010000 */
[C---:B--2---:R-:W-:Y:S04]  /*15c90*/  HMMA.16816.F32 R60, R68.reuse, R76, R60 ;  /* 0x0000004c443c723c */ /* 0x044fe8000000183c */
[----:B------:R-:W-:Y:S04]  /*15ca0*/  FADD.FTZ R2, R242, R2 ;  /* 0x00000002f2027221 */ /* 0x000fe80000010000 */
[----:B------:R-:W-:Y:S04]  /*15cb0*/  HMMA.16816.F32 R64, R68, R78, R64 ;  /* 0x0000004e4440723c */ /* 0x000fe80000001840 */
[----:B------:R-:W-:Y:S04]  /*15cc0*/  FADD.FTZ R2, R188, R2 ;  /* 0x00000002bc027221 */ /* 0x000fe80000010000 */
[C---:B------:R-:W-:Y:S01]  /*15cd0*/  HMMA.16816.F32 R120, R112.reuse, R124, R4 ;  /* 0x0000007c7078723c */ /* 0x040fe20000001804 */
[----:B------:R-:W-:Y:S04]  /*15ce0*/  LDSM.16.MT88.4 R4, [R208+0x7900] ;  /* 0x00790000d004783b */ /* 0x000fe80000004200 */
[----:B------:R-:W-:Y:S03]  /*15cf0*/  FADD.FTZ R2, R109, R2 ;  /* 0x000000026d027221 */ /* 0x000fe60000010000 */
[C---:B------:R-:W-:Y:S01]  /*15d00*/  HMMA.16816.F32 R124, R112.reuse, R126, R8 ;  /* 0x0000007e707c723c */ /* 0x040fe20000001808 */
[----:B------:R-:W2:Y:S03]  /*15d10*/  LDL R8, [R1+0x14] ;  /* 0x0000140001087983 */ /* 0x000ea60000100800 */
[----:B------:R-:W-:Y:S01]  /*15d20*/  FADD.FTZ R2, R167, R2 ;  /* 0x00000002a7027221 */ /* 0x000fe20000010000 */
[----:B------:R-:W4:Y:S03]  /*15d30*/  LDSM.16.MT88.4 R108, [R209+0x7900] ;  /* 0x00790000d16c783b */ /* 0x000f260000004200 */
[C---:B-1----:R-:W-:Y:S04]  /*15d40*/  HMMA.16816.F32 R68, R112.reuse, R80, R12 ;  /* 0x000000507044723c */ /* 0x042fe8000000180c */
[----:B------:R-:W-:Y:S04]  /*15d50*/  FADD.FTZ R2, R165, R2 ;  /* 0x00000002a5027221 */ /* 0x000fe80000010000 */
[C---:B------:R-:W-:Y:S04]  /*15d60*/  HMMA.16816.F32 R72, R112.reuse, R82, R16 ;  /* 0x000000527048723c */ /* 0x040fe80000001810 */
        /* <DEDUP_REMOVED lines=13> */
[C---:B---3--:R-:W-:Y:S04]  /*15e40*/  HMMA.16816.F32 R100, R112.reuse, R104, R44 ;  /* 0x000000687064723c */ /* 0x048fe8000000182c */
[----:B------:R-:W-:Y:S04]  /*15e50*/  FADD.FTZ R2, R129, R2 ;  /* 0x0000000281027221 */ /* 0x000fe80000010000 */
[C---:B------:R-:W-:Y:S04]  /*15e60*/  HMMA.16816.F32 R104, R112.reuse, R106, R48 ;  /* 0x0000006a7068723c */ /* 0x040fe80000001830 */
[----:B------:R-:W-:Y:S04]  /*15e70*/  FADD.FTZ R2, R154, R2 ;  /* 0x000000029a027221 */ /* 0x000fe80000010000 */
[C---:B----4-:R-:W-:Y:S04]  /*15e80*/  HMMA.16816.F32 R128, R112.reuse, R108, R52 ;  /* 0x0000006c7080723c */ /* 0x050fe80000001834 */
[----:B------:R-:W-:Y:S04]  /*15e90*/  FADD.FTZ R2, R152, R2 ;  /* 0x0000000298027221 */ /* 0x000fe80000010000 */
[C---:B------:R-:W-:Y:S04]  /*15ea0*/  HMMA.16816.F32 R108, R112.reuse, R110, R56 ;  /* 0x0000006e706c723c */ /* 0x040fe80000001838 */
[----:B------:R-:W-:Y:S04]  /*15eb0*/  FADD.FTZ R2, R151, R2 ;  /* 0x0000000297027221 */ /* 0x000fe80000010000 */
[----:B------:R-:W-:Y:S02]  /*15ec0*/  FADD.FTZ R2, R133, R2 ;  /* 0x0000000285027221 */ /* 0x000fe40000010000 */
[C---:B------:R-:W-:Y:S03]  /*15ed0*/  HMMA.16816.F32 R132, R112.reuse, R4, R60 ;  /* 0x000000047084723c */ /* 0x040fe6000000183c */
[----:B------:R-:W-:Y:S04]  /*15ee0*/  FADD.FTZ R2, R150, R2 ;  /* 0x0000000296027221 */ /* 0x000fe80000010000 */
[----:B------:R-:W-:Y:S01]  /*15ef0*/  FADD.FTZ R2, R146, R2 ;  /* 0x0000000292027221 */ /* 0x000fe20000010000 */
[----:B------:R-:W-:Y:S04]  /*15f00*/  HMMA.16816.F32 R112, R112, R6, R64 ;  /* 0x000000067070723c */ /* 0x000fe80000001840 */
[----:B------:R-:W-:Y:S04]  /*15f10*/  FADD.FTZ R0, R145, R2 ;  /* 0x0000000291007221 */ /* 0x000fe80000010000 */
[----:B------:R-:W-:Y:S04]  /*15f20*/  FADD.FTZ R2, R119, R0 ;  /* 0x0000000077027221 */ /* 0x000fe80000010000 */
[----:B------:R-:W-:Y:S02]  /*15f30*/  FADD.FTZ R0, R118, R3 ;  /* 0x0000000376007221 */ /* 0x000fe40000010000 */
[----:B------:R-:W-:Y:S02]  /*15f40*/  FADD.FTZ R2, R149, R2 ;  /* 0x0000000295027221 */ /* 0x000fe40000010000 */
[----:B------:R-:W-:Y:S02]  /*15f50*/  FADD.FTZ R0, R148, R0 ;  /* 0x0000000094007221 */ /* 0x000fe40000010000 */
[----:B------:R-:W-:Y:S01]  /*15f60*/  IMAD.MOV.U32 R118, RZ, RZ, R116 ;  /* 0x000000ffff767224 */ /* 0x000fe200078e0074 */
[----:B------:R1:W-:Y:S01]  /*15f70*/  STL [R1+0x8], R2 ;  /* 0x0000080201007387 */ /* 0x0003e20000100800 */
[----:B------:R-:W-:Y:S03]  /*15f80*/  IMAD.MOV.U32 R3, RZ, RZ, R117 ;  /* 0x000000ffff037224 */ /* 0x000fe600078e0075 */
[----:B------:R1:W-:Y:S01]  /*15f90*/  STL [R1+0xc], R0 ;  /* 0x00000c0001007387 */ /* 0x0003e20000100800 */
[----:B--2---:R-:W-:Y:S01]  /*15fa0*/  ISETP.GT.AND P0, PT, R200, R8, PT ;  /* 0x00000008c800720c */ /* 0x004fe20003f04270 */
[----:B------:R-:W-:Y:S11]  /*15fb0*/  IMAD.MOV.U32 R200, RZ, RZ, R228 ;  /* 0x000000ffffc87224 */ /* 0x000ff600078e00e4 */
[----:B------:R-:W-:Y:S01]  /*15fc0*/  @!UPT UIADD3 URZ, URZ, URZ, URZ ;  /* 0x0000003f3f3ff290 */ /* 0x000fe2000fffe03f */
[----:B-1----:R-:W-:-:S05]  /*15fd0*/  @P0 BRA `(.L_x_622) ;  /* 0xffffbd3000000947 */ /* 0x002fca000383ffff */
.L_x_621:
[----:B------:R-:W-:-:S13]  /*15fe0*/  ISETP.GE.AND P0, PT, R228, RZ, PT ;  /* 0x000000ffe400720c */ /* 0x000fda0003f06270 */
[----:B------:R-:W-:Y:S05]  /*15ff0*/  @!P0 BRA `(.L_x_623) ;  /* 0x0000369000008947 */ /* 0x000fea0003800000 */
[----:B------:R-:W2:Y:S01]  /*16000*/  LDL.64 R10, [R1+0x38] ;  /* 0x00003800010a7983 */ /* 0x000ea20000100a00 */
[----:B------:R-:W-:Y:S02]  /*16010*/  UMOV UR6, 0x6 ;  /* 0x0000000600067882 */ /* 0x000fe40000000000 */
[----:B------:R-:W-:Y:S01]  /*16020*/  ULDC.64 UR4, c[0x0][0x1e0] ;  /* 0x0000780000047ab9 */ /* 0x000fe20000000a00 */
[----:B-1----:R-:W3:Y:S04]  /*16030*/  LDL.LU R2, [R1+0x34] ;  /* 0x0000340001027983 */ /* 0x002ee80000300800 */
[----:B------:R-:W4:Y:S04]  /*16040*/  LDL.64 R8, [R1+0x48] ;  /* 0x0000480001087983 */ /* 0x000f280000100a00 */
[----:B------:R-:W5:Y:S04]  /*16050*/  LDL.LU.64 R6, [R1+0x50] ;  /* 0x0000500001067983 */ /* 0x000f680000300a00 */
[----:B------:R-:W2:Y:S01]  /*16060*/  LDL.LU.64 R4, [R1+0x40] ;  /* 0x0000400001047983 */ /* 0x000ea20000300a00 */
[----:B------:R-:W-:Y:S01]  /*16070*/  IMAD.MOV.U32 R235, RZ, RZ, c[0x0][0x1e0] ;  /* 0x00007800ffeb7624 */ /* 0x000fe200078e00ff */
[----:B------:R-:W-:Y:S01]  /*16080*/  USHF.L.U64.HI UR6, UR4, UR6, UR5 ;  /* 0x0000000604067299 */ /* 0x000fe20008010205 */
[----:B------:R-:W-:Y:S01]  /*16090*/  IMAD.MOV.U32 R0, RZ, RZ, c[0x0][0x208] ;  /* 0x00008200ff007624 */ /* 0x000fe200078e00ff */
[----:B------:R-:W-:Y:S01]  /*160a0*/  USHF.L.U32 UR10, UR4, 0x6, URZ ;  /* 0x00000006040a7899 */ /* 0x000fe2000800063f */
[----:B------:R-:W-:Y:S01]  /*160b0*/  IMAD.SHL.U32 R235, R235, 0x40, RZ ;  /* 0x00000040ebeb7824 */ /* 0x000fe200078e00ff */
[----:B------:R-:W-:Y:S01]  /*160c0*/  UMOV UR7, 0x7 ;  /* 0x0000000700077882 */ /* 0x000fe20000000000 */
[----:B------:R-:W-:Y:S01]  /*160d0*/  MOV R119, R116 ;  /* 0x0000007400777202 */ /* 0x000fe20000000f00 */
[----:B------:R-:W-:Y:S01]  /*160e0*/  ULDC.64 UR4, c[0x0][0x208] ;  /* 0x0000820000047ab9 */ /* 0x000fe20000000a00 */
[----:B------:R-:W-:Y:S01]  /*160f0*/  SHF.L.U32 R0, R0, 0x6, RZ ;  /* 0x0000000600007819 */ /* 0x000fe200000006ff */
[----:B------:R-:W-:Y:S01]  /*16100*/  IMAD.MOV.U32 R118, RZ, RZ, R117 ;  /* 0x000000ffff767224 */ /* 0x000fe200078e0075 */
[----:B------:R-:W-:Y:S01]  /*16110*/  IADD3 R235, P0, R235, 0x80, RZ ;  /* 0x00000080ebeb7810 */ /* 0x000fe20007f1e0ff */
[----:B------:R-:W-:Y:S01]  /*16120*/  USHF.L.U64.HI UR5, UR4, UR7, UR5 ;  /* 0x0000000704057299 */ /* 0x000fe20008010205 */
[----:B------:R-:W-:Y:S01]  /*16130*/  IADD3 R240, R0, 0x80, RZ ;  /* 0x0000008000f07810 */ /* 0x000fe20007ffe0ff */
[----:B------:R-:W-:Y:S01]  /*16140*/  USHF.L.U32 UR4, UR4, 0x7, URZ ;  /* 0x0000000704047899 */ /* 0x000fe2000800063f */
[----:B---3--:R-:W-:-:S02]  /*16150*/  IADD3.X R234, RZ, R2, RZ, P0, !PT ;  /* 0x00000002ffea7210 */ /* 0x008fc400007fe4ff */
[C---:B----4-:R-:W-:Y:S02]  /*16160*/  IADD3 RZ, P1, R8.reuse, 0x40, RZ ;  /* 0x0000004008ff7810 */ /* 0x050fe40007f3e0ff */
[----:B------:R-:W-:Y:S02]  /*16170*/  IADD3 R238, R8, 0x40, RZ ;  /* 0x0000004008ee7810 */ /* 0x000fe40007ffe0ff */
[----:B-----5:R-:W-:Y:S01]  /*16180*/  IADD3 R236, P0, R6, 0x40, RZ ;  /* 0x0000004006ec7810 */ /* 0x020fe20007f1e0ff */
[----:B--2---:R-:W-:Y:S01]  /*16190*/  IMAD.X R239, RZ, RZ, R11, P1 ;  /* 0x000000ffffef7224 */ /* 0x004fe200008e060b */
[----:B------:R-:W-:-:S03]  /*161a0*/  MOV R4, R6 ;  /* 0x0000000600047202 */ /* 0x000fc60000000f00 */
[----:B------:R-:W-:Y:S02]  /*161b0*/  IMAD.X R237, RZ, RZ, R5, P0 ;  /* 0x000000ffffed7224 */ /* 0x000fe400000e0605 */
[----:B------:R1:W-:Y:S04]  /*161c0*/  STL.64 [R1+0x40], R4 ;  /* 0x0000400401007387 */ /* 0x0003e80000100a00 */
.L_x_624:
[----:B------:R-:W2:Y:S01]  /*161d0*/  LDL R0, [R1+0x4] ;  /* 0x0000040001007983 */ /* 0x000ea20000100800 */
[----:B------:R-:W-:Y:S04]  /*161e0*/  DEPBAR.LE SB0, 0x0 ;  /* 0x000080000000791a */ /* 0x000fe80000000000 */
[----:B------:R-:W3:Y:S01]  /*161f0*/  LDL.64 R2, [R1+0x40] ;  /* 0x0000400001027983 */ /* 0x000ee20000100a00 */
[----:B------:R-:W-:Y:S02]  /*16200*/  SHF.R.S32.HI R116, RZ, 0x1f, R228 ;  /* 0x0000001fff747819 */ /* 0x000fe400000114e4 */
[----:B------:R-:W-:Y:S02]  /*16210*/  MOV R193, c[0x0][0x208] ;  /* 0x0000820000c17a02 */ /* 0x000fe40000000f00 */
[----:B------:R-:W-:Y:S01]  /*16220*/  MOV R192, 0x6 ;  /* 0x0000000600c07802 */ /* 0x000fe20000000f00 */
[----:B------:R-:W4:Y:S01]  /*16230*/  LDL R190, [R1+0x10] ;  /* 0x0000100001be7983 */ /* 0x000f220000100800 */
[----:B------:R-:W-:Y:S02]  /*16240*/  SHF.L.U32 R193, R193, 0x6, RZ ;  /* 0x00000006c1c17819 */ /* 0x000fe400000006ff */
[----:B------:R-:W-:Y:S01]  /*16250*/  MOV R191, c[0x0][0x208] ;  /* 0x0000820000bf7a02 */ /* 0x000fe20000000f00 */
[----:B------:R-:W-:Y:S03]  /*16260*/  BAR.SYNC.DEFER_BLOCKING 0x0 ;  /* 0x0000000000007b1d */ /* 0x000fe60000010000 */
[----:B------:R-:W-:Y:S05]  /*16270*/  SHF.L.U64.HI R191, R191, R192, c[0x0][0x20c] ;  /* 0x00008300bfbf7619 */ /* 0x000fea00000102c0 */
[----:B------:R-:W5:Y:S08]  /*16280*/  LDSM.16.M88.4 R8, [R204+0x8100] ;  /* 0x00810000cc08783b */ /* 0x000f700000000200 */
[----:B------:R-:W1:Y:S08]  /*16290*/  LDSM.16.M88.4 R16, [R204+0x8900] ;  /* 0x00890000cc10783b */ /* 0x000e700000000200 */
[----:B------:R-:W1:Y:S08]  /*162a0*/  LDSM.16.M88.4 R24, [R204+0x9100] ;  /* 0x00910000cc18783b */ /* 0x000e700000000200 */
[----:B------:R-:W4:Y:S06]  /*162b0*/  LDL.64 R242, [R1+0x48] ;  /* 0x0000480001f27983 */ /* 0x000f2c0000100a00 */
[----:B------:R-:W1:Y:S08]  /*162c0*/  LDSM.16.M88.4 R32, [R204+0x9900] ;  /* 0x00990000cc20783b */ /* 0x000e700000000200 */
[----:B------:R-:W4:Y:S01]  /*162d0*/  LDL.64 R230, [R1+0x38] ;  /* 0x0000380001e67983 */ /* 0x000f220000100a00 */
[C---:B-1---5:R-:W-:Y:S05]  /*162e0*/  HMMA.16816.F32 R4, R136.reuse, R8, RZ ;  /* 0x000000088804723c */ /* 0x062fea00000018ff */
[----:B------:R-:W1:Y:S03]  /*162f0*/  LDSM.16.M88.4 R40, [R204+0xa100] ;  /* 0x00a10000cc28783b */ /* 0x000e660000000200 */
[C---:B------:R-:W-:Y:S05]  /*16300*/  HMMA.16816.F32 R8, R136.reuse, R10, RZ ;  /* 0x0000000a8808723c */ /* 0x040fea00000018ff */
[----:B------:R-:W5:Y:S03]  /*16310*/  LDSM.16.M88.4 R48, [R204+0xa900] ;  /* 0x00a90000cc30783b */ /* 0x000f660000000200 */
[C---:B------:R-:W-:Y:S05]  /*16320*/  HMMA.16816.F32 R12, R136.reuse, R16, RZ ;  /* 0x00000010880c723c */ /* 0x040fea00000018ff */
[----:B------:R-:W1:Y:S03]  /*16330*/  LDSM.16.M88.4 R56, [R204+0xb100] ;  /* 0x00b10000cc38783b */ /* 0x000e660000000200 */
[C---:B------:R-:W-:Y:S05]  /*16340*/  HMMA.16816.F32 R16, R136.reuse, R18, RZ ;  /* 0x000000128810723c */ /* 0x040fea00000018ff */
[----:B------:R-:W5:Y:S03]  /*16350*/  LDSM.16.M88.4 R64, [R204+0xb900] ;  /* 0x00b90000cc40783b */ /* 0x000f660000000200 */
[C---:B------:R-:W-:Y:S05]  /*16360*/  HMMA.16816.F32 R20, R136.reuse, R24, RZ ;  /* 0x000000188814723c */ /* 0x040fea00000018ff */
[----:B------:R-:W5:Y:S03]  /*16370*/  LDSM.16.M88.4 R144, [R211] ;  /* 0x00000000d390783b */ /* 0x000f660000000200 */
[C---:B------:R-:W-:Y:S05]  /*16380*/  HMMA.16816.F32 R24, R136.reuse, R26, RZ ;  /* 0x0000001a8818723c */ /* 0x040fea00000018ff */
[----:B------:R-:W5:Y:S03]  /*16390*/  LDSM.16.M88.4 R148, [R226] ;  /* 0x00000000e294783b */ /* 0x000f660000000200 */
[C---:B------:R-:W-:Y:S05]  /*163a0*/  HMMA.16816.F32 R28, R136.reuse, R32, RZ ;  /* 0x00000020881c723c */ /* 0x040fea00000018ff */
[----:B------:R-:W5:Y:S03]  /*163b0*/  LDSM.16.M88.4 R152, [R225] ;  /* 0x00000000e198783b */ /* 0x000f660000000200 */
[C---:B------:R-:W-:Y:S05]  /*163c0*/  HMMA.16816.F32 R32, R136.reuse, R34, RZ ;  /* 0x000000228820723c */ /* 0x040fea00000018ff */
[----:B------:R-:W-:Y:S03]  /*163d0*/  LDSM.16.M88.4 R156, [R222] ;  /* 0x00000000de9c783b */ /* 0x000fe60000000200 */
[C---:B-1----:R-:W-:Y:S05]  /*163e0*/  HMMA.16816.F32 R36, R136.reuse, R40, RZ ;  /* 0x000000288824723c */ /* 0x042fea00000018ff */
[----:B------:R-:W-:Y:S03]  /*163f0*/  LDSM.16.M88.4 R160, [R221] ;  /* 0x00000000dda0783b */ /* 0x000fe60000000200 */
[C---:B------:R-:W-:Y:S05]  /*16400*/  HMMA.16816.F32 R40, R136.reuse, R42, RZ ;  /* 0x0000002a8828723c */ /* 0x040fea00000018ff */
[----:B------:R-:W-:Y:S03]  /*16410*/  LDSM.16.M88.4 R164, [R220] ;  /* 0x00000000dca4783b */ /* 0x000fe60000000200 */
[C---:B-----5:R-:W-:Y:S08]  /*16420*/  HMMA.16816.F32 R44, R136.reuse, R48, RZ ;  /* 0x00000030882c723c */ /* 0x060ff000000018ff */
        /* <DEDUP_REMOVED lines=9> */
[C---:B------:R-:W-:Y:S08]  /*164c0*/  HMMA.16816.F32 R16, R140.reuse, R150, R16 ;  /* 0x000000968c10723c */ /* 0x040ff00000001810 */
[C---:B------:R-:W-:Y:S08]  /*164d0*/  HMMA.16816.F32 R20, R140.reuse, R152, R20 ;  /* 0x000000988c14723c */ /* 0x040ff00000001814 */
[C---:B------:R-:W-:Y:S08]  /*164e0*/  HMMA.16816.F32 R24, R140.reuse, R154, R24 ;  /* 0x0000009a8c18723c */ /* 0x040ff00000001818 */
[C---:B-1----:R-:W-:Y:S08]  /*164f0*/  HMMA.16816.F32 R28, R140.reuse, R144, R28 ;  /* 0x000000908c1c723c */ /* 0x042ff0000000181c */
[C---:B------:R-:W-:Y:S03]  /*16500*/  HMMA.16816.F32 R32, R140.reuse, R146, R32 ;  /* 0x000000928c20723c */ /* 0x040fe60000001820 */
[C---:B--2---:R-:W-:Y:S02]  /*16510*/  LOP3.LUT P5, RZ, R0.reuse, 0x1, RZ, 0xc0, !PT ;  /* 0x0000000100ff7812 */ /* 0x044fe400078ac0ff */
[----:B------:R-:W-:Y:S01]  /*16520*/  LOP3.LUT P4, RZ, R0, 0x2, RZ, 0xc0, !PT ;  /* 0x0000000200ff7812 */ /* 0x000fe2000788c0ff */
[C---:B------:R-:W-:Y:S02]  /*16530*/  IMAD R0, R228.reuse, UR5, RZ ;  /* 0x00000005e4007c24 */ /* 0x040fe4000f8e02ff */
[----:B---3--:R-:W-:Y:S04]  /*16540*/  IMAD.WIDE.U32 R148, R228, UR4, R2 ;  /* 0x00000004e4947c25 */ /* 0x008fe8000f8e0002 */
[----:B------:R-:W-:Y:S01]  /*16550*/  IMAD R0, R116, UR4, R0 ;  /* 0x0000000474007c24 */ /* 0x000fe2000f8e0200 */
[----:B------:R-:W-:Y:S01]  /*16560*/  LEA R116, P1, R148, c[0x0][0x1f8], 0x1 ;  /* 0x00007e0094747a11 */ /* 0x000fe200078208ff */
[----:B------:R-:W-:Y:S03]  /*16570*/  IMAD.WIDE.U32 R2, R228, UR4, R236 ;  /* 0x00000004e4027c25 */ /* 0x000fe6000f8e00ec */
[----:B------:R-:W-:Y:S02]  /*16580*/  IADD3 R117, R149, R0, RZ ;  /* 0x0000000095757210 */ /* 0x000fe40007ffe0ff */
[----:B------:R-:W-:Y:S02]  /*16590*/  LEA R188, P0, R2, c[0x0][0x1f8], 0x1 ;  /* 0x00007e0002bc7a11 */ /* 0x000fe400078008ff */
[----:B------:R-:W-:Y:S02]  /*165a0*/  LEA.HI.X R117, R148, c[0x0][0x1fc], R117, 0x1, P1 ;  /* 0x00007f0094757a11 */ /* 0x000fe400008f0c75 */
[----:B------:R-:W1:Y:S01]  /*165b0*/  LDSM.16.M88.4 R148, [R223] ;  /* 0x00000000df94783b */ /* 0x000e620000000200 */
[----:B------:R-:W-:Y:S04]  /*165c0*/  IADD3 R0, R0, R3, RZ ;  /* 0x0000000300007210 */ /* 0x000fe80007ffe0ff */
[----:B------:R-:W-:Y:S02]  /*165d0*/  LEA.HI.X R189, R2, c[0x0][0x1fc], R0, 0x1, P0 ;  /* 0x00007f0002bd7a11 */ /* 0x000fe400000f0c00 */
[----:B------:R-:W-:Y:S01]  /*165e0*/  IADD3 R2, P0, R116, R193, RZ ;  /* 0x000000c174027210 */ /* 0x000fe20007f1e0ff */
[----:B------:R-:W-:Y:S01]  /*165f0*/  @!PT LDS RZ, [RZ] ;  /* 0x00000000fffff984 */ /* 0x000fe20000000800 */
[----:B------:R-:W-:Y:S01]  /*16600*/  @!PT LDS RZ, [RZ] ;  /* 0x00000000fffff984 */ /* 0x000fe20000000800 */
[----:B------:R-:W-:Y:S01]  /*16610*/  @!PT LDS RZ, [RZ] ;  /* 0x00000000fffff984 */ /* 0x000fe20000000800 */
[----:B------:R2:W-:Y:S03]  /*16620*/  LDGSTS.E.BYPASS.LTC128B.128 [R227+0x100], [R116.64], !P5 ;  /* 0x0010000074e37fae */ /* 0x0005e6000e901d48 */
[----:B------:R-:W-:Y:S02]  /*16630*/  IADD3.X R3, R117, R191, RZ, P0, !PT ;  /* 0x000000bf75037210 */ /* 0x000fe400007fe4ff */
[C---:B------:R-:W-:Y:S03]  /*16640*/  IADD3 R152, P2, R2.reuse, R240, RZ ;  /* 0x000000f002987210 */ /* 0x040fe60007f5e0ff */
[----:B------:R3:W-:Y:S01]  /*16650*/  LDGSTS.E.BYPASS.LTC128B.128 [R227+0x4100], [R188.64], !P4 ;  /* 0x04100000bce37fae */ /* 0x0007e2000e101d48 */
[C---:B----4-:R-:W-:Y:S07]  /*16660*/  IADD3.X R153, R3.reuse, R190, RZ, P2, !PT ;  /* 0x000000be03997210 */ /* 0x050fee00017fe4ff */
[----:B------:R4:W-:Y:S08]  /*16670*/  LDGSTS.E.BYPASS.LTC128B.128 [R227+0x1100], [R2.64], !P5 ;  /* 0x0110000002e37fae */ /* 0x0009f0000e901d48 */
[----:B------:R4:W-:Y:S01]  /*16680*/  LDGSTS.E.BYPASS.LTC128B.128 [R227+0x5100], [R2.64+0x80], !P4 ;  /* 0x0510008002e37fae */ /* 0x0009e2000e101d48 */
[----:B--2---:R-:W-:Y:S04]  /*16690*/  IADD3 R116, P0, R2, R193, RZ ;  /* 0x000000c102747210 */ /* 0x004fe80007f1e0ff */
[----:B------:R-:W-:Y:S01]  /*166a0*/  IADD3.X R117, R3, R191, RZ, P0, !PT ;  /* 0x000000bf03757210 */ /* 0x000fe200007fe4ff */
[C---:B-1----:R-:W-:Y:S03]  /*166b0*/  HMMA.16816.F32 R36, R140.reuse, R148, R36 ;  /* 0x000000948c24723c */ /* 0x042fe60000001824 */
[C---:B------:R-:W-:Y:S01]  /*166c0*/  IADD3 R144, P1, R116.reuse, R193, RZ ;  /* 0x000000c174907210 */ /* 0x040fe20007f3e0ff */
[----:B------:R1:W-:Y:S03]  /*166d0*/  LDGSTS.E.BYPASS.LTC128B.128 [R227+0x2100], [R116.64], !P5 ;  /* 0x0210000074e37fae */ /* 0x0003e6000e901d48 */
[C---:B------:R-:W-:Y:S01]  /*166e0*/  IADD3.X R145, R117.reuse, R191, RZ, P1, !PT ;  /* 0x000000bf75917210 */ /* 0x040fe20000ffe4ff */
[C---:B------:R-:W-:Y:S04]  /*166f0*/  HMMA.16816.F32 R40, R140.reuse, R150, R40 ;  /* 0x000000968c28723c */ /* 0x040fe80000001828 */
[----:B------:R2:W-:Y:S04]  /*16700*/  LDGSTS.E.BYPASS.LTC128B.128 [R227+0x6100], [R152.64], !P4 ;  /* 0x0610000098e37fae */ /* 0x0005e8000e101d48 */
[C---:B------:R-:W-:Y:S04]  /*16710*/  HMMA.16816.F32 R44, R140.reuse, R156, R44 ;  /* 0x0000009c8c2c723c */ /* 0x040fe8000000182c */
[----:B------:R5:W-:Y:S01]  /*16720*/  LDGSTS.E.BYPASS.LTC128B.128 [R227+0x3100], [R144.64], !P5 ;  /* 0x0310000090e37fae */ /* 0x000be2000e901d48 */
[----:B----4-:R-:W-:Y:S03]  /*16730*/  IADD3 R2, P0, R116, R240, RZ ;  /* 0x000000f074027210 */ /* 0x010fe60007f1e0ff */
        /* <DEDUP_REMOVED lines=9> */
[----:B-----5:R-:W5:Y:S07]  /*167d0*/  LDSM.16.M88.4 R144, [R210+0x8100] ;  /* 0x00810000d290783b */ /* 0x020f6e0000000200 */
[----:B------:R-:W-:Y:S01]  /*167e0*/  HMMA.16816.F32 R64, R140, R166, R64 ;  /* 0x000000a68c40723c */ /* 0x000fe20000001840 */
[----:B--2---:R-:W2:Y:S08]  /*167f0*/  LDSM.16.M88.4 R152, [R210+0x9100] ;  /* 0x00910000d298783b */ /* 0x004eb00000000200 */
[----:B------:R-:W0:Y:S08]  /*16800*/  LDGDEPBAR ;  /* 0x00000000000079af */ /* 0x000e300000000000 */
[----:B------:R-:W1:Y:S08]  /*16810*/  LDSM.16.M88.4 R156, [R210+0x9900] ;  /* 0x00990000d29c783b */ /* 0x000e700000000200 */
[----:B------:R-:W1:Y:S01]  /*16820*/  LDSM.16.M88.4 R160, [R210+0xa100] ;  /* 0x00a10000d2a0783b */ /* 0x000e620000000200 */
[C---:B-----5:R-:W-:Y:S07]  /*16830*/  HMMA.16816.F32 R4, R168.reuse, R144, R4 ;  /* 0x00000090a804723c */ /* 0x060fee0000001804 */
[----:B------:R-:W-:Y:S01]  /*16840*/  LDSM.16.M88.4 R164, [R204+0xd900] ;  /* 0x00d90000cca4783b */ /* 0x000fe20000000200 */
[C---:B------:R-:W-:Y:S07]  /*16850*/  HMMA.16816.F32 R8, R168.reuse, R146, R8 ;  /* 0x00000092a808723c */ /* 0x040fee0000001808 */
[----:B------:R-:W5:Y:S01]  /*16860*/  LDSM.16.M88.4 R144, [R210+0xa900] ;  /* 0x00a90000d290783b */ /* 0x000f620000000200 */
        /* <DEDUP_REMOVED lines=8> */
[C---:B-1----:R-:W-:Y:S07]  /*168f0*/  HMMA.16816.F32 R28, R168.reuse, R156, R28 ;  /* 0x0000009ca81c723c */ /* 0x042fee000000181c */
[----:B------:R-:W-:Y:S01]  /*16900*/  LDSM.16.M88.4 R200, [R210+0xf100] ;  /* 0x00f10000d2c8783b */ /* 0x000fe20000000200 */
[C---:B------:R-:W-:Y:S07]  /*16910*/  HMMA.16816.F32 R32, R168.reuse, R158, R32 ;  /* 0x0000009ea820723c */ /* 0x040fee0000001820 */
[----:B------:R-:W1:Y:S01]  /*16920*/  LDSM.16.M88.4 R156, [R207] ;  /* 0x00000000cf9c783b */ /* 0x000e620000000200 */
        /* <DEDUP_REMOVED lines=34> */
[----:B------:R-:W-:Y:S01]  /*16b50*/  HMMA.16816.F32 R64, R172, R146, R64 ;  /* 0x00000092ac40723c */ /* 0x000fe20000001840 */
        /* <DEDUP_REMOVED lines=9> */
[----:B------:R-:W1:Y:S07]  /*16bf0*/  LDSM.16.M88.4 R156, [R219] ;  /* 0x00000000db9c783b */ /* 0x000e6e0000000200 */
[C---:B------:R-:W-:Y:S08]  /*16c00*/  HMMA.16816.F32 R28, R176.reuse, R164, R28 ;  /* 0x000000a4b01c723c */ /* 0x040ff0000000181c */
[C---:B------:R-:W-:Y:S01]  /*16c10*/  HMMA.16816.F32 R32, R176.reuse, R166, R32 ;  /* 0x000000a6b020723c */ /* 0x040fe20000001820 */
[----:B------:R-:W-:Y:S07]  /*16c20*/  LDSM.16.M88.4 R164, [R217] ;  /* 0x00000000d9a4783b */ /* 0x000fee0000000200 */
[C---:B------:R-:W-:Y:S08]  /*16c30*/  HMMA.16816.F32 R36, R176.reuse, R160, R36 ;  /* 0x000000a0b024723c */ /* 0x040ff00000001824 */
[C---:B------:R-:W-:Y:S01]  /*16c40*/  HMMA.16816.F32 R40, R176.reuse, R162, R40 ;  /* 0x000000a2b028723c */ /* 0x040fe20000001828 */
[----:B------:R-:W1:Y:S07]  /*16c50*/  LDSM.16.M88.4 R160, [R218] ;  /* 0x00000000daa0783b */ /* 0x000e6e0000000200 */
[C---:B-----5:R-:W-:Y:S08]  /*16c60*/  HMMA.16816.F32 R44, R176.reuse, R144, R44 ;  /* 0x00000090b02c723c */ /* 0x060ff0000000182c */
[C---:B------:R-:W-:Y:S01]  /*16c70*/  HMMA.16816.F32 R48, R176.reuse, R146, R48 ;  /* 0x00000092b030723c */ /* 0x040fe20000001830 */
[----:B------:R-:W5:Y:S07]  /*16c80*/  LDSM.16.M88.4 R144, [R216] ;  /* 0x00000000d890783b */ /* 0x000f6e0000000200 */
[C---:B---3--:R-:W-:Y:S08]  /*16c90*/  HMMA.16816.F32 R52, R176.reuse, R148, R52 ;  /* 0x00000094b034723c */ /* 0x048ff00000001834 */
[C---:B------:R-:W-:Y:S01]  /*16ca0*/  HMMA.16816.F32 R56, R176.reuse, R150, R56 ;  /* 0x00000096b038723c */ /* 0x040fe20000001838 */
[----:B------:R-:W3:Y:S07]  /*16cb0*/  LDSM.16.M88.4 R148, [R215] ;  /* 0x00000000d794783b */ /* 0x000eee0000000200 */
[C---:B--2---:R-:W-:Y:S08]  /*16cc0*/  HMMA.16816.F32 R60, R176.reuse, R152, R60 ;  /* 0x00000098b03c723c */ /* 0x044ff0000000183c */
[----:B------:R-:W-:Y:S01]  /*16cd0*/  HMMA.16816.F32 R64, R176, R154, R64 ;  /* 0x0000009ab040723c */ /* 0x000fe20000001840 */
[----:B------:R-:W2:Y:S07]  /*16ce0*/  LDSM.16.M88.4 R152, [R213] ;  /* 0x00000000d598783b */ /* 0x000eae0000000200 */
[C---:B-1----:R-:W-:Y:S08]  /*16cf0*/  HMMA.16816.F32 R4, R180.reuse, R156, R4 ;  /* 0x0000009cb404723c */ /* 0x042ff00000001804 */
        /* <DEDUP_REMOVED lines=10> */
[----:B------:R-:W1:Y:S07]  /*16da0*/  LDSM.16.M88.4 R144, [R212] ;  /* 0x00000000d490783b */ /* 0x000e6e0000000200 */
[C---:B---3--:R-:W-:Y:S08]  /*16db0*/  HMMA.16816.F32 R36, R180.reuse, R148, R36 ;  /* 0x00000094b424723c */ /* 0x048ff00000001824 */
[C---:B------:R-:W-:Y:S01]  /*16dc0*/  HMMA.16816.F32 R40, R180.reuse, R150, R40 ;  /* 0x00000096b428723c */ /* 0x040fe20000001828 */
[----:B------:R-:W3:Y:S07]  /*16dd0*/  LDSM.16.M88.4 R148, [R210+0xc100] ;  /* 0x00c10000d294783b */ /* 0x000eee0000000200 */
[C---:B------:R-:W-:Y:S08]  /*16de0*/  HMMA.16816.F32 R44, R180.reuse, R188, R44 ;  /* 0x000000bcb42c723c */ /* 0x040ff0000000182c */
[C---:B------:R-:W-:Y:S01]  /*16df0*/  HMMA.16816.F32 R48, R180.reuse, R190, R48 ;  /* 0x000000beb430723c */ /* 0x040fe20000001830 */
[----:B------:R-:W5:Y:S07]  /*16e00*/  LDSM.16.M88.4 R188, [R210+0xe100] ;  /* 0x00e10000d2bc783b */ /* 0x000f6e0000000200 */
        /* <DEDUP_REMOVED lines=32> */
[----:B----4-:R-:W-:Y:S02]  /*17010*/  FMNMX.FTZ R2, R6, R119, !PT ;  /* 0x0000007706027209 */ /* 0x010fe40007810000 */
        /* <DEDUP_REMOVED lines=89> */
[----:B------:R-:W-:Y:S01]  /*175b0*/  FFMA.FTZ R5, R5, c[0x0][0x2d0], -R156 ;  /* 0x0000b40005057a23 */ /* 0x000fe2000001089c */
[----:B------:R-:W-:Y:S01]  /*175c0*/  @P0 SHF.R.S32.HI R3, RZ, 0x1f, R228 ;  /* 0x0000001fff030819 */ /* 0x000fe200000114e4 */
[----:B------:R1:W-:Y:S01]  /*175d0*/  MUFU.EX2 R233, R4 ;  /* 0x0000000400e97308 */ /* 0x0003e20000000800 */
[--C-:B------:R-:W-:Y:S02]  /*175e0*/  FFMA.FTZ R8, R8, c[0x0][0x2d0], -R156.reuse ;  /* 0x0000b40008087a23 */ /* 0x100fe4000001089c */
[----:B------:R-:W-:Y:S02]  /*175f0*/  FADD.FTZ R0, -R116, R119 ;  /* 0x0000007774007221 */ /* 0x000fe40000010100 */
[----:B------:R-:W-:Y:S02]  /*17600*/  @P0 IMAD R3, R3, c[0x0][0x1e0], RZ ;  /* 0x0000780003030a24 */ /* 0x000fe400078e02ff */
[C---:B------:R-:W-:Y:S03]  /*17610*/  @P0 IMAD.WIDE.U32 R118, R228.reuse, c[0x0][0x1e0], RZ ;  /* 0x00007800e4760a25 */ /* 0x040fe600078e00ff */
[----:B------:R2:W-:Y:S01]  /*17620*/  MUFU.EX2 R232, R5 ;  /* 0x0000000500e87308 */ /* 0x0005e20000000800 */
[----:B------:R-:W-:Y:S02]  /*17630*/  @P0 IMAD R3, R228, c[0x0][0x1e4], R3 ;  /* 0x00007900e4030a24 */ /* 0x000fe400078e0203 */
[--C-:B------:R-:W-:Y:S02]  /*17640*/  FFMA.FTZ R9, R9, c[0x0][0x2d0], -R156.reuse ;  /* 0x0000b40009097a23 */ /* 0x100fe4000001089c */
[----:B------:R-:W-:Y:S01]  /*17650*/  FMUL.FTZ R2, R2, c[0x0][0x2d0] ;  /* 0x0000b40002027a20 */ /* 0x000fe20000410000 */
[----:B------:R-:W-:Y:S01]  /*17660*/  @P0 IADD3 R119, R119, R3, RZ ;  /* 0x0000000377770210 */ /* 0x000fe20007ffe0ff */
[----:B------:R-:W-:Y:S01]  /*17670*/  FMUL.FTZ R0, R0, c[0x0][0x2d0] ;  /* 0x0000b40000007a20 */ /* 0x000fe20000410000 */
[----:B------:R-:W-:Y:S01]  /*17680*/  @P0 SHF.L.U32 R3, R118, 0x7, RZ ;  /* 0x0000000776030819 */ /* 0x000fe200000006ff */
[--C-:B------:R-:W-:Y:S01]  /*17690*/  FFMA.FTZ R24, R24, c[0x0][0x2d0], -R156.reuse ;  /* 0x0000b40018187a23 */ /* 0x100fe2000001089c */
[----:B------:R-:W-:Y:S01]  /*176a0*/  @P0 SHF.L.U64.HI R119, R118, 0x7, R119 ;  /* 0x0000000776770819 */ /* 0x000fe20000010277 */
[----:B------:R-:W-:Y:S01]  /*176b0*/  MUFU.EX2 R230, R9 ;  /* 0x0000000900e67308 */ /* 0x000fe20000000800 */
[--C-:B------:R-:W-:Y:S01]  /*176c0*/  FFMA.FTZ R25, R25, c[0x0][0x2d0], -R156.reuse ;  /* 0x0000b40019197a23 */ /* 0x100fe2000001089c */
[C---:B-1----:R-:W-:Y:S01]  /*176d0*/  @P0 IADD3 R4, P1, R3.reuse, R242, RZ ;  /* 0x000000f203040210 */ /* 0x042fe20007f3e0ff */
[--C-:B------:R-:W-:Y:S01]  /*176e0*/  FFMA.FTZ R28, R28, c[0x0][0x2d0], -R156.reuse ;  /* 0x0000b4001c1c7a23 */ /* 0x100fe2000001089c */
[----:B------:R-:W-:Y:S01]  /*176f0*/  @P0 IADD3 R3, P2, R3, R238, RZ ;  /* 0x000000ee03030210 */ /* 0x000fe20007f5e0ff */
[----:B------:R-:W3:Y:S01]  /*17700*/  LDL.LU R242, [R1+0x8] ;  /* 0x0000080001f27983 */ /* 0x000ee20000300800 */
[----:B------:R-:W-:Y:S01]  /*17710*/  @P0 LEA R118, P3, R4, c[0x0][0x1c8], 0x1 ;  /* 0x0000720004760a11 */ /* 0x000fe200078608ff */
[--C-:B------:R-:W-:Y:S01]  /*17720*/  FFMA.FTZ R29, R29, c[0x0][0x2d0], -R156.reuse ;  /* 0x0000b4001d1d7a23 */ /* 0x100fe2000001089c */
[----:B------:R-:W-:Y:S02]  /*17730*/  @P0 IADD3.X R145, R119, R231, RZ, P1, !PT ;  /* 0x000000e777910210 */ /* 0x000fe40000ffe4ff */
[----:B------:R-:W1:Y:S01]  /*17740*/  MUFU.EX2 R2, R2 ;  /* 0x0000000200027308 */ /* 0x000e620000000800 */
[----:B------:R-:W-:Y:S01]  /*17750*/  @P0 LEA R144, P1, R3, c[0x0][0x1c8], 0x1 ;  /* 0x0000720003900a11 */ /* 0x000fe200078208ff */
[----:B------:R-:W4:Y:S01]  /*17760*/  LDL.LU R241, [R1+0xc] ;  /* 0x00000c0001f17983 */ /* 0x000f220000300800 */
[----:B--2---:R-:W-:Y:S01]  /*17770*/  @P0 IADD3.X R5, R119, R239, RZ, P2, !PT ;  /* 0x000000ef77050210 */ /* 0x004fe200017fe4ff */
[--C-:B------:R-:W-:Y:S01]  /*17780*/  FFMA.FTZ R32, R32, c[0x0][0x2d0], -R156.reuse ;  /* 0x0000b40020207a23 */ /* 0x100fe2000001089c */
[----:B------:R-:W-:Y:S01]  /*17790*/  @P0 LEA.HI.X R119, R4, c[0x0][0x1cc], R145, 0x1, P3 ;  /* 0x0000730004770a11 */ /* 0x000fe200018f0c91 */
[--C-:B------:R-:W-:Y:S01]  /*177a0*/  FFMA.FTZ R33, R33, c[0x0][0x2d0], -R156.reuse ;  /* 0x0000b40021217a23 */ /* 0x100fe2000001089c */
[----:B------:R-:W-:Y:S01]  /*177b0*/  @P0 LEA.HI.X R145, R3, c[0x0][0x1cc], R5, 0x1, P1 ;  /* 0x0000730003910a11 */ /* 0x000fe200008f0c05 */
[----:B------:R-:W-:Y:S01]  /*177c0*/  FMUL.FTZ R3, R116, c[0x0][0x2d0] ;  /* 0x0000b40074037a20 */ /* 0x000fe20000410000 */
[----:B------:R-:W-:Y:S01]  /*177d0*/  @P0 IADD3 R4, P1, R118, UR10, RZ ;  /* 0x0000000a76040c10 */ /* 0x000fe2000ff3e0ff */
[----:B------:R2:W-:Y:S01]  /*177e0*/  @P0 LDGSTS.E.BYPASS.LTC128B.128 [R227+0x8100], [R118.64], !P5 ;  /* 0x0810000076e30fae */ /* 0x0005e2000e901d48 */
[----:B------:R5:W-:Y:S01]  /*177f0*/  MUFU.EX2 R231, R8 ;  /* 0x0000000800e77308 */ /* 0x000be20000000800 */
[--C-:B------:R-:W-:Y:S01]  /*17800*/  FFMA.FTZ R6, R6, c[0x0][0x2d0], -R3.reuse ;  /* 0x0000b40006067a23 */ /* 0x100fe20000010803 */
[----:B------:R-:W-:Y:S01]  /*17810*/  @P0 IADD3.X R5, R119, UR6, RZ, P1, !PT ;  /* 0x0000000677050c10 */ /* 0x000fe20008ffe4ff */
[--C-:B------:R-:W-:Y:S02]  /*17820*/  FFMA.FTZ R10, R10, c[0x0][0x2d0], -R3.reuse ;  /* 0x0000b4000a0a7a23 */ /* 0x100fe40000010803 */
[--C-:B------:R-:W-:Y:S02]  /*17830*/  FFMA.FTZ R11, R11, c[0x0][0x2d0], -R3.reuse ;  /* 0x0000b4000b0b7a23 */ /* 0x100fe40000010803 */
[----:B------:R2:W-:Y:S01]  /*17840*/  @P0 LDGSTS.E.BYPASS.LTC128B.128 [R227+0xc100], [R144.64], !P4 ;  /* 0x0c10000090e30fae */ /* 0x0005e2000e101d48 */
[--C-:B------:R-:W-:Y:S02]  /*17850*/  FFMA.FTZ R26, R26, c[0x0][0x2d0], -R3.reuse ;  /* 0x0000b4001a1a7a23 */ /* 0x100fe40000010803 */
[----:B------:R2:W-:Y:S01]  /*17860*/  MUFU.EX2 R188, R6 ;  /* 0x0000000600bc7308 */ /* 0x0005e20000000800 */
[--C-:B------:R-:W-:Y:S02]  /*17870*/  FFMA.FTZ R27, R27, c[0x0][0x2d0], -R3.reuse ;  /* 0x0000b4001b1b7a23 */ /* 0x100fe40000010803 */
[C---:B-1----:R-:W-:Y:S02]  /*17880*/  FMUL.FTZ R68, R2.reuse, R68 ;  /* 0x0000004402447220 */ /* 0x042fe40000410000 */
[----:B------:R1:W-:Y:S01]  /*17890*/  @P0 LDGSTS.E.BYPASS.LTC128B.128 [R227+0x9100], [R4.64], !P5 ;  /* 0x0910000004e30fae */ /* 0x0003e2000e901d48 */
[C---:B------:R-:W-:Y:S02]  /*178a0*/  FMUL.FTZ R69, R2.reuse, R69 ;  /* 0x0000004502457220 */ /* 0x040fe40000410000 */
[C---:B------:R-:W-:Y:S02]  /*178b0*/  FMUL.FTZ R72, R2.reuse, R72 ;  /* 0x0000004802487220 */ /* 0x040fe40000410000 */
[----:B------:R-:W1:Y:S01]  /*178c0*/  MUFU.EX2 R0, R0 ;  /* 0x0000000000007308 */ /* 0x000e620000000800 */
[----:B------:R-:W-:Y:S02]  /*178d0*/  FMUL.FTZ R73, R2, R73 ;  /* 0x0000004902497220 */ /* 0x000fe40000410000 */
[----:B------:R1:W-:Y:S01]  /*178e0*/  @P0 LDGSTS.E.BYPASS.LTC128B.128 [R227+0xd100], [R4.64+0x80], !P4 ;  /* 0x0d10008004e30fae */ /* 0x0003e2000e101d48 */
[----:B-----5:R-:W-:Y:S01]  /*178f0*/  @P0 IADD3 R8, P1, R4, UR10, RZ ;  /* 0x0000000a04080c10 */ /* 0x020fe2000ff3e0ff */
[----:B------:R-:W-:Y:S01]  /*17900*/  FMUL.FTZ R76, R2, R76 ;  /* 0x0000004c024c7220 */ /* 0x000fe20000410000 */
[----:B--2---:R-:W-:Y:S01]  /*17910*/  @P0 IADD3 R118, P3, R4, R235, RZ ;  /* 0x000000eb04760210 */ /* 0x004fe20007f7e0ff */
[C---:B------:R-:W-:Y:S01]  /*17920*/  FMUL.FTZ R77, R2.reuse, R77 ;  /* 0x0000004d024d7220 */ /* 0x040fe20000410000 */
[C---:B------:R-:W-:Y:S01]  /*17930*/  @P0 IADD3.X R9, R5.reuse, UR6, RZ, P1, !PT ;  /* 0x0000000605090c10 */ /* 0x040fe20008ffe4ff */
[C---:B------:R-:W-:Y:S01]  /*17940*/  FMUL.FTZ R80, R2.reuse, R80 ;  /* 0x0000005002507220 */ /* 0x040fe20000410000 */
[----:B------:R-:W-:Y:S01]  /*17950*/  @P0 IADD3.X R119, R5, R234, RZ, P3, !PT ;  /* 0x000000ea05770210 */ /* 0x000fe20001ffe4ff */
[----:B------:R2:W-:Y:S01]  /*17960*/  MUFU.EX2 R166, R10 ;  /* 0x0000000a00a67308 */ /* 0x0005e20000000800 */
[----:B------:R-:W-:Y:S01]  /*17970*/  FMUL.FTZ R81, R2, R81 ;  /* 0x0000005102517220 */ /* 0x000fe20000410000 */
[----:B------:R5:W-:Y:S01]  /*17980*/  @P0 LDGSTS.E.BYPASS.LTC128B.128 [R227+0xa100], [R8.64], !P5 ;  /* 0x0a10000008e30fae */ /* 0x000be2000e901d48 */
[--C-:B------:R-:W-:Y:S01]  /*17990*/  FFMA.FTZ R144, R7, c[0x0][0x2d0], -R3.reuse ;  /* 0x0000b40007907a23 */ /* 0x100fe20000010803 */
[----:B------:R-:W-:Y:S01]  /*179a0*/  @P0 IADD3 R6, P2, R8, UR10, RZ ;  /* 0x0000000a08060c10 */ /* 0x000fe2000ff5e0ff */
[C---:B------:R-:W-:Y:S02]  /*179b0*/  FMUL.FTZ R84, R2.reuse, R84 ;  /* 0x0000005402547220 */ /* 0x040fe40000410000 */
[C---:B------:R-:W-:Y:S01]  /*179c0*/  FMUL.FTZ R85, R2.reuse, R85 ;  /* 0x0000005502557220 */ /* 0x040fe20000410000 */
[C---:B------:R-:W-:Y:S01]  /*179d0*/  @P0 IADD3.X R7, R9.reuse, UR6, RZ, P2, !PT ;  /* 0x0000000609070c10 */ /* 0x040fe200097fe4ff */
[C---:B------:R-:W-:Y:S01]  /*179e0*/  FMUL.FTZ R88, R2.reuse, R88 ;  /* 0x0000005802587220 */ /* 0x040fe20000410000 */
[----:B------:R5:W-:Y:S01]  /*179f0*/  @P0 LDGSTS.E.BYPASS.LTC128B.128 [R227+0xe100], [R118.64], !P4 ;  /* 0x0e10000076e30fae */ /* 0x000be2000e101d48 */
[----:B------:R5:W-:Y:S01]  /*17a00*/  MUFU.EX2 R167, R144 ;  /* 0x0000009000a77308 */ /* 0x000be20000000800 */
[----:B------:R-:W-:Y:S02]  /*17a10*/  FMUL.FTZ R89, R2, R89 ;  /* 0x0000005902597220 */ /* 0x000fe40000410000 */
[C---:B-1----:R-:W-:Y:S02]  /*17a20*/  FMUL.FTZ R70, R0.reuse, R70 ;  /* 0x0000004600467220 */ /* 0x042fe40000410000 */
[----:B------:R-:W-:Y:S02]  /*17a30*/  FMUL.FTZ R71, R0, R71 ;  /* 0x0000004700477220 */ /* 0x000fe40000410000 */
[----:B------:R1:W-:Y:S01]  /*17a40*/  @P0 LDGSTS.E.BYPASS.LTC128B.128 [R227+0xb100], [R6.64], !P5 ;  /* 0x0b10000006e30fae */ /* 0x0003e2000e901d48 */
[----:B------:R-:W-:Y:S01]  /*17a50*/  @P0 IADD3 R4, P1, R8, R235, RZ ;  /* 0x000000eb08040210 */ /* 0x000fe20007f3e0ff */
[C---:B------:R-:W-:Y:S01]  /*17a60*/  FMUL.FTZ R74, R0.reuse, R74 ;  /* 0x0000004a004a7220 */ /* 0x040fe20000410000 */
[----:B------:R-:W1:Y:S01]  /*17a70*/  MUFU.EX2 R165, R11 ;  /* 0x0000000b00a57308 */ /* 0x000e620000000800 */
[C---:B------:R-:W-:Y:S01]  /*17a80*/  FMUL.FTZ R75, R0.reuse, R75 ;  /* 0x0000004b004b7220 */ /* 0x040fe20000410000 */
[----:B------:R-:W-:Y:S01]  /*17a90*/  @P0 IADD3.X R5, R9, R234, RZ, P1, !PT ;  /* 0x000000ea09050210 */ /* 0x000fe20000ffe4ff */
[C---:B--2---:R-:W-:Y:S02]  /*17aa0*/  FMUL.FTZ R10, R0.reuse, R126 ;  /* 0x0000007e000a7220 */ /* 0x044fe40000410000 */
[----:B------:R-:W-:Y:S02]  /*17ab0*/  FMUL.FTZ R78, R0, R78 ;  /* 0x0000004e004e7220 */ /* 0x000fe40000410000 */
[----:B------:R2:W-:Y:S01]  /*17ac0*/  @P0 LDGSTS.E.BYPASS.LTC128B.128 [R227+0xf100], [R4.64], !P4 ;  /* 0x0f10000004e30fae */ /* 0x0005e2000e101d48 */
[C---:B-----5:R-:W-:Y:S02]  /*17ad0*/  FMUL.FTZ R8, R2.reuse, R124 ;  /* 0x0000007c02087220 */ /* 0x060fe40000410000 */
[----:B------:R-:W-:Y:S01]  /*17ae0*/  FMUL.FTZ R9, R2, R125 ;  /* 0x0000007d02097220 */ /* 0x000fe20000410000 */
[----:B------:R-:W-:Y:S01]  /*17af0*/  MUFU.EX2 R194, R24 ;  /* 0x0000001800c27308 */ /* 0x000fe20000000800 */
[C---:B------:R-:W-:Y:S02]  /*17b00*/  FMUL.FTZ R79, R0.reuse, R79 ;  /* 0x0000004f004f7220 */ /* 0x040fe40000410000 */
[C---:B------:R-:W-:Y:S01]  /*17b10*/  FMUL.FTZ R82, R0.reuse, R82 ;  /* 0x0000005200527220 */ /* 0x040fe20000410000 */
[----:B------:R-:W5:Y:S01]  /*17b20*/  LDSM.16.MT88.4 R144, [R205+0x100] ;  /* 0x00010000cd90783b */ /* 0x000f620000004200 */
[C---:B------:R-:W-:Y:S02]  /*17b30*/  FMUL.FTZ R83, R0.reuse, R83 ;  /* 0x0000005300537220 */ /* 0x040fe40000410000 */
[C---:B------:R-:W-:Y:S02]  /*17b40*/  FMUL.FTZ R86, R0.reuse, R86 ;  /* 0x0000005600567220 */ /* 0x040fe40000410000 */
[C---:B------:R-:W-:Y:S01]  /*17b50*/  FMUL.FTZ R87, R0.reuse, R87 ;  /* 0x0000005700577220 */ /* 0x040fe20000410000 */
[----:B------:R-:W-:Y:S01]  /*17b60*/  MUFU.EX2 R193, R25 ;  /* 0x0000001900c17308 */ /* 0x000fe20000000800 */
[C---:B------:R-:W-:Y:S01]  /*17b70*/  FMUL.FTZ R90, R0.reuse, R90 ;  /* 0x0000005a005a7220 */ /* 0x040fe20000410000 */
[----:B------:R-:W5:Y:S01]  /*17b80*/  LDSM.16.MT88.4 R148, [R206+0x100] ;  /* 0x00010000ce94783b */ /* 0x000f620000004200 */
[----:B-1----:R-:W-:Y:S01]  /*17b90*/  FMUL.FTZ R6, R0, R122 ;  /* 0x0000007a00067220 */ /* 0x002fe20000410000 */
[----:B------:R-:W-:Y:S01]  /*17ba0*/  F2FP.PACK_AB R122, R230, R231 ;  /* 0x000000e7e67a723e */ /* 0x000fe200000000ff */
[C---:B------:R-:W-:Y:S01]  /*17bb0*/  FMUL.FTZ R7, R0.reuse, R123 ;  /* 0x0000007b00077220 */ /* 0x040fe20000410000 */
[----:B------:R-:W-:Y:S01]  /*17bc0*/  F2FP.PACK_AB R123, R165, R166 ;  /* 0x000000a6a57b723e */ /* 0x000fe200000000ff */
[C---:B------:R-:W-:Y:S02]  /*17bd0*/  FMUL.FTZ R11, R0.reuse, R127 ;  /* 0x0000007f000b7220 */ /* 0x040fe40000410000 */
[----:B------:R-:W-:Y:S01]  /*17be0*/  FMUL.FTZ R91, R0, R91 ;  /* 0x0000005b005b7220 */ /* 0x000fe20000410000 */
[----:B------:R-:W1:Y:S01]  /*17bf0*/  LDSM.16.MT88.4 R152, [R209+0x100] ;  /* 0x00010000d198783b */ /* 0x000e620000004200 */
[----:B------:R-:W-:Y:S01]  /*17c00*/  MUFU.EX2 R158, R26 ;  /* 0x0000001a009e7308 */ /* 0x000fe20000000800 */
[--C-:B------:R-:W-:Y:S02]  /*17c10*/  FFMA.FTZ R30, R30, c[0x0][0x2d0], -R3.reuse ;  /* 0x0000b4001e1e7a23 */ /* 0x100fe40000010803 */
[----:B--2---:R-:W-:Y:S01]  /*17c20*/  FMUL.FTZ R4, R2, R120 ;  /* 0x0000007802047220 */ /* 0x004fe20000410000 */
[----:B------:R-:W-:Y:S01]  /*17c30*/  F2FP.PACK_AB R120, R232, R233 ;  /* 0x000000e9e878723e */ /* 0x000fe200000000ff */
[----:B------:R-:W-:Y:S01]  /*17c40*/  FMUL.FTZ R5, R2, R121 ;  /* 0x0000007902057220 */ /* 0x000fe20000410000 */
[----:B------:R-:W-:Y:S01]  /*17c50*/  F2FP.PACK_AB R121, R167, R188 ;  /* 0x000000bca779723e */ /* 0x000fe200000000ff */
[----:B------:R-:W2:Y:S01]  /*17c60*/  LDSM.16.MT88.4 R124, [R208+0x100] ;  /* 0x00010000d07c783b */ /* 0x000ea20000004200 */
[--C-:B------:R-:W-:Y:S02]  /*17c70*/  FFMA.FTZ R31, R31, c[0x0][0x2d0], -R3.reuse ;  /* 0x0000b4001f1f7a23 */ /* 0x100fe40000010803 */
[----:B------:R1:W-:Y:S01]  /*17c80*/  MUFU.EX2 R157, R27 ;  /* 0x0000001b009d7308 */ /* 0x0003e20000000800 */
[--C-:B------:R-:W-:Y:S02]  /*17c90*/  FFMA.FTZ R34, R34, c[0x0][0x2d0], -R3.reuse ;  /* 0x0000b40022227a23 */ /* 0x100fe40000010803 */
[--C-:B------:R-:W-:Y:S02]  /*17ca0*/  FFMA.FTZ R35, R35, c[0x0][0x2d0], -R3.reuse ;  /* 0x0000b40023237a23 */ /* 0x100fe40000010803 */
[----:B------:R-:W0:Y:S01]  /*17cb0*/  LDGDEPBAR ;  /* 0x00000000000079af */ /* 0x000e220000000000 */
[--C-:B------:R-:W-:Y:S02]  /*17cc0*/  FFMA.FTZ R36, R36, c[0x0][0x2d0], -R156.reuse ;  /* 0x0000b40024247a23 */ /* 0x100fe4000001089c */
[--C-:B------:R-:W-:Y:S02]  /*17cd0*/  FFMA.FTZ R37, R37, c[0x0][0x2d0], -R156.reuse ;  /* 0x0000b40025257a23 */ /* 0x100fe4000001089c */
[----:B------:R-:W-:Y:S01]  /*17ce0*/  MUFU.EX2 R192, R28 ;  /* 0x0000001c00c07308 */ /* 0x000fe20000000800 */
[--C-:B------:R-:W-:Y:S01]  /*17cf0*/  FFMA.FTZ R40, R40, c[0x0][0x2d0], -R156.reuse ;  /* 0x0000b40028287a23 */ /* 0x100fe2000001089c */
[C---:B-----5:R-:W-:Y:S05]  /*17d00*/  HMMA.16816.F32 R4, R120.reuse, R144, R4 ;  /* 0x000000907804723c */ /* 0x060fea0000001804 */
[--C-:B------:R-:W-:Y:S03]  /*17d10*/  FFMA.FTZ R41, R41, c[0x0][0x2d0], -R156.reuse ;  /* 0x0000b40029297a23 */ /* 0x100fe6000001089c */
[----:B------:R-:W-:Y:S01]  /*17d20*/  MUFU.EX2 R190, R29 ;  /* 0x0000001d00be7308 */ /* 0x000fe20000000800 */
[C---:B------:R-:W-:Y:S01]  /*17d30*/  HMMA.16816.F32 R8, R120.reuse, R146, R8 ;  /* 0x000000927808723c */ /* 0x040fe20000001808 */
[----:B------:R-:W5:Y:S02]  /*17d40*/  LDSM.16.MT88.4 R144, [R205+0x4100] ;  /* 0x00410000cd90783b */ /* 0x000f640000004200 */
[--C-:B------:R-:W-:Y:S02]  /*17d50*/  FFMA.FTZ R38, R38, c[0x0][0x2d0], -R3.reuse ;  /* 0x0000b40026267a23 */ /* 0x100fe40000010803 */
[--C-:B------:R-:W-:Y:S03]  /*17d60*/  FFMA.FTZ R39, R39, c[0x0][0x2d0], -R3.reuse ;  /* 0x0000b40027277a23 */ /* 0x100fe60000010803 */
[C---:B------:R-:W-:Y:S01]  /*17d70*/  HMMA.16816.F32 R68, R120.reuse, R148, R68 ;  /* 0x000000947844723c */ /* 0x040fe20000001844 */
[----:B-1----:R-:W-:Y:S01]  /*17d80*/  LDSM.16.MT88.4 R24, [R206+0x1100] ;  /* 0x00110000ce18783b */ /* 0x002fe20000004200 */
[----:B------:R-:W-:Y:S02]  /*17d90*/  MUFU.EX2 R191, R32 ;  /* 0x0000002000bf7308 */ /* 0x000fe40000000800 */
[--C-:B------:R-:W-:Y:S02]  /*17da0*/  FFMA.FTZ R42, R42, c[0x0][0x2d0], -R3.reuse ;  /* 0x0000b4002a2a7a23 */ /* 0x100fe40000010803 */
[--C-:B------:R-:W-:Y:S02]  /*17db0*/  FFMA.FTZ R43, R43, c[0x0][0x2d0], -R3.reuse ;  /* 0x0000b4002b2b7a23 */ /* 0x100fe40000010803 */
[C---:B------:R-:W-:Y:S01]  /*17dc0*/  HMMA.16816.F32 R72, R120.reuse, R150, R72 ;  /* 0x000000967848723c */ /* 0x040fe20000001848 */
[----:B------:R-:W1:Y:S03]  /*17dd0*/  LDSM.16.MT88.4 R148, [R206+0x4100] ;  /* 0x00410000ce94783b */ /* 0x000e660000004200 */
[----:B------:R-:W-:Y:S01]  /*17de0*/  MUFU.EX2 R189, R33 ;  /* 0x0000002100bd7308 */ /* 0x000fe20000000800 */
[--C-:B------:R-:W-:Y:S02]  /*17df0*/  FFMA.FTZ R44, R44, c[0x0][0x2d0], -R156.reuse ;  /* 0x0000b4002c2c7a23 */ /* 0x100fe4000001089c */
[--C-:B------:R-:W-:Y:S01]  /*17e00*/  FFMA.FTZ R45, R45, c[0x0][0x2d0], -R156.reuse ;  /* 0x0000b4002d2d7a23 */ /* 0x100fe2000001089c */
[C---:B------:R-:W-:Y:S04]  /*17e10*/  HMMA.16816.F32 R76, R120.reuse, R152, R76 ;  /* 0x00000098784c723c */ /* 0x040fe8000000184c */
[--C-:B------:R-:W-:Y:S02]  /*17e20*/  FFMA.FTZ R46, R46, c[0x0][0x2d0], -R3.reuse ;  /* 0x0000b4002e2e7a23 */ /* 0x100fe40000010803 */
[----:B------:R-:W-:Y:S01]  /*17e30*/  MUFU.EX2 R153, R34 ;  /* 0x0000002200997308 */ /* 0x000fe20000000800 */
[--C-:B------:R-:W-:Y:S01]  /*17e40*/  FFMA.FTZ R47, R47, c[0x0][0x2d0], -R3.reuse ;  /* 0x0000b4002f2f7a23 */ /* 0x100fe20000010803 */
[C---:B------:R-:W-:Y:S04]  /*17e50*/  HMMA.16816.F32 R80, R120.reuse, R154, R80 ;  /* 0x0000009a7850723c */ /* 0x040fe80000001850 */
[--C-:B------:R-:W-:Y:S02]  /*17e60*/  FFMA.FTZ R48, R48, c[0x0][0x2d0], -R156.reuse ;  /* 0x0000b40030307a23 */ /* 0x100fe4000001089c */
[--C-:B------:R-:W-:Y:S02]  /*17e70*/  FFMA.FTZ R49, R49, c[0x0][0x2d0], -R156.reuse ;  /* 0x0000b40031317a23 */ /* 0x100fe4000001089c */
[C---:B--2---:R-:W-:Y:S01]  /*17e80*/  HMMA.16816.F32 R84, R120.reuse, R124, R84 ;  /* 0x0000007c7854723c */ /* 0x044fe20000001854 */
[----:B------:R-:W-:Y:S03]  /*17e90*/  MUFU.EX2 R155, R30 ;  /* 0x0000001e009b7308 */ /* 0x000fe60000000800 */
[--C-:B------:R-:W-:Y:S02]  /*17ea0*/  FFMA.FTZ R50, R50, c[0x0][0x2d0], -R3.reuse ;  /* 0x0000b40032327a23 */ /* 0x100fe40000010803 */
[--C-:B------:R-:W-:Y:S02]  /*17eb0*/  FFMA.FTZ R51, R51, c[0x0][0x2d0], -R3.reuse ;  /* 0x0000b40033337a23 */ /* 0x100fe40000010803 */
[C---:B------:R-:W-:Y:S01]  /*17ec0*/  HMMA.16816.F32 R88, R120.reuse, R126, R88 ;  /* 0x0000007e7858723c */ /* 0x040fe20000001858 */
[----:B------:R-:W2:Y:S02]  /*17ed0*/  LDSM.16.MT88.4 R124, [R209+0x4100] ;  /* 0x00410000d17c783b */ /* 0x000ea40000004200 */
[----:B------:R1:W-:Y:S01]  /*17ee0*/  MUFU.EX2 R154, R31 ;  /* 0x0000001f009a7308 */ /* 0x0003e20000000800 */
[C---:B------:R-:W-:Y:S02]  /*17ef0*/  FMUL.FTZ R92, R2.reuse, R92 ;  /* 0x0000005c025c7220 */ /* 0x040fe40000410000 */
[----:B------:R-:W-:Y:S02]  /*17f00*/  FMUL.FTZ R93, R2, R93 ;  /* 0x0000005d025d7220 */ /* 0x000fe40000410000 */
[C---:B------:R-:W-:Y:S04]  /*17f10*/  FMUL.FTZ R94, R0.reuse, R94 ;  /* 0x0000005e005e7220 */ /* 0x040fe80000410000 */
[----:B------:R-:W-:Y:S01]  /*17f20*/  FMUL.FTZ R95, R0, R95 ;  /* 0x0000005f005f7220 */ /* 0x000fe20000410000 */
[----:B------:R2:W-:Y:S01]  /*17f30*/  MUFU.EX2 R152, R35 ;  /* 0x0000002300987308 */ /* 0x0005e20000000800 */
[--C-:B------:R-:W-:Y:S02]  /*17f40*/  FFMA.FTZ R12, R12, c[0x0][0x2d0], -R156.reuse ;  /* 0x0000b4000c0c7a23 */ /* 0x100fe4000001089c */
[--C-:B------:R-:W-:Y:S02]  /*17f50*/  FFMA.FTZ R13, R13, c[0x0][0x2d0], -R156.reuse ;  /* 0x0000b4000d0d7a23 */ /* 0x100fe4000001089c */
[--C-:B------:R-:W-:Y:S01]  /*17f60*/  FFMA.FTZ R14, R14, c[0x0][0x2d0], -R3.reuse ;  /* 0x0000b4000e0e7a23 */ /* 0x100fe20000010803 */
[C---:B-----5:R-:W-:Y:S03]  /*17f70*/  HMMA.16816.F32 R92, R120.reuse, R144, R92 ;  /* 0x00000090785c723c */ /* 0x060fe6000000185c */
[--C-:B------:R-:W-:Y:S01]  /*17f80*/  FFMA.FTZ R15, R15, c[0x0][0x2d0], -R3.reuse ;  /* 0x0000b4000f0f7a23 */ /* 0x100fe20000010803 */
[----:B------:R5:W-:Y:S01]  /*17f90*/  MUFU.EX2 R229, R12 ;  /* 0x0000000c00e57308 */ /* 0x000be20000000800 */
[C---:B------:R-:W-:Y:S02]  /*17fa0*/  FMUL.FTZ R96, R2.reuse, R96 ;  /* 0x0000006002607220 */ /* 0x040fe40000410000 */
[----:B------:R-:W-:Y:S01]  /*17fb0*/  FMUL.FTZ R97, R2, R97 ;  /* 0x0000006102617220 */ /* 0x000fe20000410000 */
[----:B-1----:R-:W-:Y:S01]  /*17fc0*/  LDSM.16.MT88.4 R28, [R206+0x1900] ;  /* 0x00190000ce1c783b */ /* 0x002fe20000004200 */
[C---:B------:R-:W-:Y:S03]  /*17fd0*/  FMUL.FTZ R98, R0.reuse, R98 ;  /* 0x0000006200627220 */ /* 0x040fe60000410000 */
[----:B------:R-:W-:Y:S02]  /*17fe0*/  FMUL.FTZ R99, R0, R99 ;  /* 0x0000006300637220 */ /* 0x000fe40000410000 */
[----:B------:R1:W1:Y:S01]  /*17ff0*/  MUFU.EX2 R203, R13 ;  /* 0x0000000d00cb7308 */ /* 0x0002620000000800 */
[C---:B------:R-:W-:Y:S02]  /*18000*/  FMUL.FTZ R100, R2.reuse, R100 ;  /* 0x0000006402647220 */ /* 0x040fe40000410000 */
[----:B------:R-:W-:Y:S01]  /*18010*/  FMUL.FTZ R101, R2, R101 ;  /* 0x0000006502657220 */ /* 0x000fe20000410000 */
[----:B--2---:R-:W-:Y:S01]  /*18020*/  LDSM.16.MT88.4 R32, [R209+0x1900] ;  /* 0x00190000d120783b */ /* 0x004fe20000004200 */
[C---:B------:R-:W-:Y:S03]  /*18030*/  HMMA.16816.F32 R96, R120.reuse, R146, R96 ;  /* 0x000000927860723c */ /* 0x040fe60000001860 */
[C---:B------:R-:W-:Y:S02]  /*18040*/  FMUL.FTZ R102, R0.reuse, R102 ;  /* 0x0000006600667220 */ /* 0x040fe40000410000 */
[----:B------:R2:W-:Y:S01]  /*18050*/  MUFU.EX2 R164, R14 ;  /* 0x0000000e00a47308 */ /* 0x0005e20000000800 */
[----:B------:R-:W-:Y:S01]  /*18060*/  FMUL.FTZ R103, R0, R103 ;  /* 0x0000006700677220 */ /* 0x000fe20000410000 */
[----:B------:R-:W3:Y:S01]  /*18070*/  LDSM.16.MT88.4 R144, [R208+0x4100] ;  /* 0x00410000d090783b */ /* 0x000ee20000004200 */
[--C-:B------:R-:W-:Y:S04]  /*18080*/  FFMA.FTZ R16, R16, c[0x0][0x2d0], -R156.reuse ;  /* 0x0000b40010107a23 */ /* 0x100fe8000001089c */
[--C-:B------:R-:W-:Y:S01]  /*18090*/  FFMA.FTZ R17, R17, c[0x0][0x2d0], -R156.reuse ;  /* 0x0000b40011117a23 */ /* 0x100fe2000001089c */
[C---:B------:R-:W-:Y:S02]  /*180a0*/  HMMA.16816.F32 R100, R120.reuse, R148, R100 ;  /* 0x000000947864723c */ /* 0x040fe40000001864 */
[----:B------:R2:W-:Y:S01]  /*180b0*/  MUFU.EX2 R163, R15 ;  /* 0x0000000f00a37308 */ /* 0x0005e20000000800 */
[--C-:B------:R-:W-:Y:S02]  /*180c0*/  FFMA.FTZ R18, R18, c[0x0][0x2d0], -R3.reuse ;  /* 0x0000b40012127a23 */ /* 0x100fe40000010803 */
[--C-:B------:R-:W-:Y:S02]  /*180d0*/  FFMA.FTZ R19, R19, c[0x0][0x2d0], -R3.reuse ;  /* 0x0000b40013137a23 */ /* 0x100fe40000010803 */
[C---:B------:R-:W-:Y:S02]  /*180e0*/  FMUL.FTZ R104, R2.reuse, R104 ;  /* 0x0000006802687220 */ /* 0x040fe40000410000 */
[----:B------:R-:W-:Y:S03]  /*180f0*/  FMUL.FTZ R105, R2, R105 ;  /* 0x0000006902697220 */ /* 0x000fe60000410000 */
[----:B------:R2:W-:Y:S01]  /*18100*/  MUFU.EX2 R202, R16 ;  /* 0x0000001000ca7308 */ /* 0x0005e20000000800 */
[C---:B------:R-:W-:Y:S02]  /*18110*/  FMUL.FTZ R106, R0.reuse, R106 ;  /* 0x0000006a006a7220 */ /* 0x040fe40000410000 */
[----:B------:R-:W-:Y:S02]  /*18120*/  FMUL.FTZ R107, R0, R107 ;  /* 0x0000006b006b7220 */ /* 0x000fe40000410000 */
[C---:B-----5:R-:W-:Y:S02]  /*18130*/  FMUL.FTZ R12, R2.reuse, R128 ;  /* 0x00000080020c7220 */ /* 0x060fe40000410000 */
[----:B-1----:R-:W-:Y:S02]  /*18140*/  FMUL.FTZ R13, R2, R129 ;  /* 0x00000081020d7220 */ /* 0x002fe40000410000 */
[----:B--2---:R-:W-:Y:S01]  /*18150*/  FMUL.FTZ R14, R0, R130 ;  /* 0x00000082000e7220 */ /* 0x004fe20000410000 */
[C---:B------:R-:W-:Y:S01]  /*18160*/  HMMA.16816.F32 R104, R120.reuse, R150, R104 ;  /* 0x000000967868723c */ /* 0x040fe20000001868 */
[----:B------:R1:W2:Y:S01]  /*18170*/  MUFU.EX2 R201, R17 ;  /* 0x0000001100c97308 */ /* 0x0002a20000000800 */
[----:B------:R-:W-:Y:S01]  /*18180*/  LDSM.16.MT88.4 R148, [R208+0x900] ;  /* 0x00090000d094783b */ /* 0x000fe20000004200 */
[----:B------:R-:W-:Y:S02]  /*18190*/  FMUL.FTZ R108, R2, R108 ;  /* 0x0000006c026c7220 */ /* 0x000fe40000410000 */
[----:B------:R-:W-:Y:S02]  /*181a0*/  FMUL.FTZ R15, R0, R131 ;  /* 0x00000083000f7220 */ /* 0x000fe40000410000 */
[----:B------:R-:W-:Y:S02]  /*181b0*/  FMUL.FTZ R109, R2, R109 ;  /* 0x0000006d026d7220 */ /* 0x000fe40000410000 */
[C---:B------:R-:W-:Y:S01]  /*181c0*/  FMUL.FTZ R110, R0.reuse, R110 ;  /* 0x0000006e006e7220 */ /* 0x040fe20000410000 */
[----:B------:R-:W5:Y:S01]  /*181d0*/  LDSM.16.MT88.4 R128, [R205+0x900] ;  /* 0x00090000cd80783b */ /* 0x000f620000004200 */
[----:B------:R2:W-:Y:S01]  /*181e0*/  MUFU.EX2 R162, R18 ;  /* 0x0000001200a27308 */ /* 0x0005e20000000800 */
[C---:B------:R-:W-:Y:S03]  /*181f0*/  HMMA.16816.F32 R12, R120.reuse, R124, R12 ;  /* 0x0000007c780c723c */ /* 0x040fe6000000180c */
[----:B------:R-:W-:Y:S02]  /*18200*/  FMUL.FTZ R111, R0, R111 ;  /* 0x0000006f006f7220 */ /* 0x000fe40000410000 */
[C---:B------:R-:W-:Y:S02]  /*18210*/  FMUL.FTZ R16, R2.reuse, R132 ;  /* 0x0000008402107220 */ /* 0x040fe40000410000 */
[C---:B------:R-:W-:Y:S02]  /*18220*/  FMUL.FTZ R112, R2.reuse, R112 ;  /* 0x0000007002707220 */ /* 0x040fe40000410000 */
[----:B------:R3:W3:Y:S01]  /*18230*/  MUFU.EX2 R161, R19 ;  /* 0x0000001300a17308 */ /* 0x0006e20000000800 */
[C---:B------:R-:W-:Y:S01]  /*18240*/  HMMA.16816.F32 R108, R120.reuse, R126, R108 ;  /* 0x0000007e786c723c */ /* 0x040fe2000000186c */
[----:B------:R-:W4:Y:S02]  /*18250*/  LDSM.16.MT88.4 R124, [R206+0x900] ;  /* 0x00090000ce7c783b */ /* 0x000f240000004200 */
[C---:B-1----:R-:W-:Y:S02]  /*18260*/  FMUL.FTZ R17, R2.reuse, R133 ;  /* 0x0000008502117220 */ /* 0x042fe40000410000 */
[----:B------:R-:W-:Y:S02]  /*18270*/  FMUL.FTZ R113, R2, R113 ;  /* 0x0000007102717220 */ /* 0x000fe40000410000 */
[C---:B------:R-:W-:Y:S02]  /*18280*/  FMUL.FTZ R114, R0.reuse, R114 ;  /* 0x0000007200727220 */ /* 0x040fe40000410000 */
[----:B------:R-:W-:Y:S01]  /*18290*/  FMUL.FTZ R115, R0, R115 ;  /* 0x0000007300737220 */ /* 0x000fe20000410000 */
[----:B------:R-:W-:Y:S02]  /*182a0*/  MUFU.EX2 R119, R50 ;  /* 0x0000003200777308 */ /* 0x000fe40000000800 */
[--C-:B------:R-:W-:Y:S02]  /*182b0*/  FFMA.FTZ R20, R20, c[0x0][0x2d0], -R156.reuse ;  /* 0x0000b40014147a23 */ /* 0x100fe4000001089c */
[----:B--2---:R-:W-:Y:S02]  /*182c0*/  FMUL.FTZ R18, R0, R134 ;  /* 0x0000008600127220 */ /* 0x004fe40000410000 */
[--C-:B------:R-:W-:Y:S02]  /*182d0*/  FFMA.FTZ R21, R21, c[0x0][0x2d0], -R156.reuse ;  /* 0x0000b40015157a23 */ /* 0x100fe4000001089c */
[--C-:B------:R-:W-:Y:S02]  /*182e0*/  FFMA.FTZ R22, R22, c[0x0][0x2d0], -R3.reuse ;  /* 0x0000b40016167a23 */ /* 0x100fe40000010803 */
[----:B------:R-:W-:Y:S01]  /*182f0*/  MUFU.EX2 R118, R51 ;  /* 0x0000003300767308 */ /* 0x000fe20000000800 */
[--C-:B------:R-:W-:Y:S02]  /*18300*/  FFMA.FTZ R23, R23, c[0x0][0x2d0], -R3.reuse ;  /* 0x0000b40017177a23 */ /* 0x100fe40000010803 */
[----:B---3--:R-:W-:Y:S02]  /*18310*/  FMUL.FTZ R19, R0, R135 ;  /* 0x0000008700137220 */ /* 0x008fe40000410000 */
[----:B------:R-:W1:Y:S01]  /*18320*/  LDSM.16.MT88.4 R132, [R209+0x900] ;  /* 0x00090000d184783b */ /* 0x000e620000004200 */
[--C-:B------:R-:W-:Y:S02]  /*18330*/  FFMA.FTZ R65, R65, c[0x0][0x2d0], -R156.reuse ;  /* 0x0000b40041417a23 */ /* 0x100fe4000001089c */
[--C-:B------:R-:W-:Y:S02]  /*18340*/  FFMA.FTZ R52, R52, c[0x0][0x2d0], -R156.reuse ;  /* 0x0000b40034347a23 */ /* 0x100fe4000001089c */
[C---:B------:R-:W-:Y:S01]  /*18350*/  HMMA.16816.F32 R16, R120.reuse, R144, R16 ;  /* 0x000000907810723c */ /* 0x040fe20000001810 */
[----:B------:R-:W-:Y:S02]  /*18360*/  MUFU.EX2 R200, R20 ;  /* 0x0000001400c87308 */ /* 0x000fe40000000800 */
[--C-:B------:R-:W-:Y:S02]  /*18370*/  FFMA.FTZ R53, R53, c[0x0][0x2d0], -R156.reuse ;  /* 0x0000b40035357a23 */ /* 0x100fe4000001089c */
[--C-:B------:R-:W-:Y:S02]  /*18380*/  FFMA.FTZ R56, R56, c[0x0][0x2d0], -R156.reuse ;  /* 0x0000b40038387a23 */ /* 0x100fe4000001089c */
[--C-:B------:R-:W-:Y:S01]  /*18390*/  FFMA.FTZ R57, R57, c[0x0][0x2d0], -R156.reuse ;  /* 0x0000b40039397a23 */ /* 0x100fe2000001089c */
[----:B------:R-:W-:Y:S01]  /*183a0*/  HMMA.16816.F32 R112, R120, R146, R112 ;  /* 0x000000927870723c */ /* 0x000fe20000001870 */
[----:B------:R-:W2:Y:S02]  /*183b0*/  LDSM.16.MT88.4 R144, [R205+0x4900] ;  /* 0x00490000cd90783b */ /* 0x000ea40000004200 */
[----:B------:R-:W-:Y:S01]  /*183c0*/  MUFU.EX2 R65, R65 ;  /* 0x0000004100417308 */ /* 0x000fe20000000800 */
[--C-:B------:R-:W-:Y:S02]  /*183d0*/  FFMA.FTZ R54, R54, c[0x0][0x2d0], -R3.reuse ;  /* 0x0000b40036367a23 */ /* 0x100fe40000010803 */
[--C-:B------:R-:W-:Y:S01]  /*183e0*/  FFMA.FTZ R55, R55, c[0x0][0x2d0], -R3.reuse ;  /* 0x0000b40037377a23 */ /* 0x100fe20000010803 */
[----:B------:R-:W-:Y:S01]  /*183f0*/  F2FP.PACK_AB R120, R203, R229 ;  /* 0x000000e5cb78723e */ /* 0x000fe200000000ff */
[--C-:B------:R-:W-:Y:S01]  /*18400*/  FFMA.FTZ R58, R58, c[0x0][0x2d0], -R3.reuse ;  /* 0x0000b4003a3a7a23 */ /* 0x100fe20000010803 */
[----:B------:R-:W-:Y:S03]  /*18410*/  F2FP.PACK_AB R122, R201, R202 ;  /* 0x000000cac97a723e */ /* 0x000fe600000000ff */
[----:B------:R-:W-:Y:S01]  /*18420*/  F2FP.PACK_AB R121, R163, R164 ;  /* 0x000000a4a379723e */ /* 0x000fe200000000ff */
[----:B------:R-:W3:Y:S01]  /*18430*/  MUFU.EX2 R195, R21 ;  /* 0x0000001500c37308 */ /* 0x000ee20000000800 */
[----:B------:R-:W-:Y:S01]  /*18440*/  F2FP.PACK_AB R123, R161, R162 ;  /* 0x000000a2a17b723e */ /* 0x000fe200000000ff */
[--C-:B------:R-:W-:Y:S02]  /*18450*/  FFMA.FTZ R59, R59, c[0x0][0x2d0], -R3.reuse ;  /* 0x0000b4003b3b7a23 */ /* 0x100fe40000010803 */
[--C-:B------:R-:W-:Y:S02]  /*18460*/  FFMA.FTZ R60, R60, c[0x0][0x2d0], -R156.reuse ;  /* 0x0000b4003c3c7a23 */ /* 0x100fe4000001089c */
[--C-:B------:R-:W-:Y:S02]  /*18470*/  FFMA.FTZ R61, R61, c[0x0][0x2d0], -R156.reuse ;  /* 0x0000b4003d3d7a23 */ /* 0x100fe4000001089c */
[C---:B-----5:R-:W-:Y:S02]  /*18480*/  HMMA.16816.F32 R4, R120.reuse, R128, R4 ;  /* 0x000000807804723c */ /* 0x060fe40000001804 */
[----:B------:R5:W-:Y:S01]  /*18490*/  MUFU.EX2 R160, R22 ;  /* 0x0000001600a07308 */ /* 0x000be20000000800 */
[----:B------:R-:W-:Y:S02]  /*184a0*/  FFMA.FTZ R64, R64, c[0x0][0x2d0], -R156 ;  /* 0x0000b40040407a23 */ /* 0x000fe4000001089c */
[--C-:B------:R-:W-:Y:S02]  /*184b0*/  FFMA.FTZ R62, R62, c[0x0][0x2d0], -R3.reuse ;  /* 0x0000b4003e3e7a23 */ /* 0x100fe40000010803 */
[--C-:B------:R-:W-:Y:S01]  /*184c0*/  FFMA.FTZ R63, R63, c[0x0][0x2d0], -R3.reuse ;  /* 0x0000b4003f3f7a23 */ /* 0x100fe20000010803 */
[C---:B------:R-:W-:Y:S01]  /*184d0*/  HMMA.16816.F32 R8, R120.reuse, R130, R8 ;  /* 0x000000827808723c */ /* 0x040fe20000001808 */
[----:B------:R-:W-:Y:S03]  /*184e0*/  LDSM.16.MT88.4 R128, [R209+0x4900] ;  /* 0x00490000d180783b */ /* 0x000fe60000004200 */
[----:B------:R-:W2:Y:S01]  /*184f0*/  MUFU.EX2 R159, R23 ;  /* 0x00000017009f7308 */ /* 0x000ea20000000800 */
[--C-:B------:R-:W-:Y:S02]  /*18500*/  FFMA.FTZ R66, R66, c[0x0][0x2d0], -R3.reuse ;  /* 0x0000b40042427a23 */ /* 0x100fe40000010803 */
[----:B------:R-:W-:Y:S01]  /*18510*/  FFMA.FTZ R3, R67, c[0x0][0x2d0], -R3 ;  /* 0x0000b40043037a23 */ /* 0x000fe20000010803 */
[C---:B----4-:R-:W-:Y:S04]  /*18520*/  HMMA.16816.F32 R68, R120.reuse, R124, R68 ;  /* 0x0000007c7844723c */ /* 0x050fe80000001844 */
[----:B---3--:R-:W-:Y:S01]  /*18530*/  F2FP.PACK_AB R20, R195, R200 ;  /* 0x000000c8c314723e */ /* 0x008fe200000000ff */
[----:B------:R-:W-:Y:S01]  /*18540*/  FFMA.FTZ R2, R2, R242, R233 ;  /* 0x000000f202027223 */ /* 0x000fe200000100e9 */
[----:B------:R-:W-:Y:S01]  /*18550*/  MUFU.EX2 R52, R52 ;  /* 0x0000003400347308 */ /* 0x000fe20000000800 */
[----:B------:R-:W-:Y:S01]  /*18560*/  FFMA.FTZ R0, R0, R241, R188 ;  /* 0x000000f100007223 */ /* 0x000fe200000100bc */
[C---:B------:R-:W-:Y:S01]  /*18570*/  HMMA.16816.F32 R72, R120.reuse, R126, R72 ;  /* 0x0000007e7848723c */ /* 0x040fe20000001848 */
[----:B------:R-:W3:Y:S03]  /*18580*/  LDSM.16.MT88.4 R124, [R206+0x4900] ;  /* 0x00490000ce7c783b */ /* 0x000ee60000004200 */
[----:B-----5:R-:W-:Y:S01]  /*18590*/  F2FP.PACK_AB R22, R193, R194 ;  /* 0x000000c2c116723e */ /* 0x020fe200000000ff */
[----:B------:R-:W-:Y:S02]  /*185a0*/  FADD.FTZ R2, R232, R2 ;  /* 0x00000002e8027221 */ /* 0x000fe40000010000 */
[----:B------:R-:W-:Y:S01]  /*185b0*/  FADD.FTZ R0, R167, R0 ;  /* 0x00000000a7007221 */ /* 0x000fe20000010000 */
[C---:B-1----:R-:W-:Y:S01]  /*185c0*/  HMMA.16816.F32 R76, R120.reuse, R132, R76 ;  /* 0x00000084784c723c */ /* 0x042fe2000000184c */
[----:B------:R-:W-:Y:S03]  /*185d0*/  MUFU.EX2 R53, R53 ;  /* 0x0000003500357308 */ /* 0x000fe60000000800 */
[----:B--2---:R-:W-:Y:S01]  /*185e0*/  F2FP.PACK_AB R21, R159, R160 ;  /* 0x000000a09f15723e */ /* 0x004fe200000000ff */
[----:B------:R-:W-:Y:S01]  /*185f0*/  FADD.FTZ R2, R231, R2 ;  /* 0x00000002e7027221 */ /* 0x000fe20000010000 */
[----:B------:R-:W-:Y:S01]  /*18600*/  F2FP.PACK_AB R23, R157, R158 ;  /* 0x0000009e9d17723e */ /* 0x000fe200000000ff */
[----:B------:R-:W-:Y:S01]  /*18610*/  FADD.FTZ R0, R166, R0 ;  /* 0x00000000a6007221 */ /* 0x000fe20000010000 */
[C---:B------:R-:W-:Y:S01]  /*18620*/  HMMA.16816.F32 R80, R120.reuse, R134, R80 ;  /* 0x000000867850723c */ /* 0x040fe20000001850 */
[----:B------:R-:W1:Y:S02]  /*18630*/  LDSM.16.MT88.4 R132, [R208+0x4900] ;  /* 0x00490000d084783b */ /* 0x000e640000004200 */
        /* <DEDUP_REMOVED lines=20> */
[C---:B---3--:R-:W-:Y:S04]  /*18780*/  HMMA.16816.F32 R100, R120.reuse, R124, R100 ;  /* 0x0000007c7864723c */ /* 0x048fe80000001864 */
        /* <DEDUP_REMOVED lines=20> */
[----:B------:R-:W-:Y:S01]  /*188d0*/  HMMA.16816.F32 R112, R120, R134, R112 ;  /* 0x000000867870723c */ /* 0x000fe20000001870 */
[----:B------:R-:W1:Y:S03]  /*188e0*/  LDSM.16.MT88.4 R120, [R209+0x1100] ;  /* 0x00110000d178783b */ /* 0x000e660000004200 */
[----:B------:R-:W-:Y:S02]  /*188f0*/  FADD.FTZ R2, R190, R2 ;  /* 0x00000002be027221 */ /* 0x000fe40000010000 */
[----:B------:R-:W-:Y:S01]  /*18900*/  MUFU.EX2 R64, R64 ;  /* 0x0000004000407308 */ /* 0x000fe20000000800 */
[----:B------:R-:W-:Y:S01]  /*18910*/  FADD.FTZ R0, R154, R0 ;  /* 0x000000009a007221 */ /* 0x000fe20000010000 */
[C---:B--2---:R-:W-:Y:S01]  /*18920*/  HMMA.16816.F32 R4, R20.reuse, R124, R4 ;  /* 0x0000007c1404723c */ /* 0x044fe20000001804 */
        /* <DEDUP_REMOVED lines=9> */
[----:B------:R-:W-:Y:S04]  /*189c0*/  FADD.FTZ R0, R152, R0 ;  /* 0x0000000098007221 */ /* 0x000fe80000010000 */
        /* <DEDUP_REMOVED lines=24> */
[----:B------:R-:W2:Y:S01]  /*18b50*/  MUFU.EX2 R149, R36 ;  /* 0x0000002400957308 */ /* 0x000ea20000000800 */
[----:B------:R-:W-:Y:S04]  /*18b60*/  HMMA.16816.F32 R112, R20, R150, R112 ;  /* 0x000000961470723c */ /* 0x000fe80000001870 */
[----:B----4-:R-:W-:Y:S03]  /*18b70*/  FADD.FTZ R0, R132, R0 ;  /* 0x0000000084007221 */ /* 0x010fe60000010000 */
[----:B------:R-:W-:Y:S01]  /*18b80*/  F2FP.PACK_AB R20, R190, R192 ;  /* 0x000000c0be14723e */ /* 0x000fe200000000ff */
[----:B------:R-:W-:Y:S01]  /*18b90*/  FADD.FTZ R0, R131, R0 ;  /* 0x0000000083007221 */ /* 0x000fe20000010000 */
[----:B------:R-:W-:Y:S01]  /*18ba0*/  F2FP.PACK_AB R22, R189, R191 ;  /* 0x000000bfbd16723e */ /* 0x000fe200000000ff */
[----:B------:R-:W4:Y:S02]  /*18bb0*/  MUFU.EX2 R148, R37 ;  /* 0x0000002500947308 */ /* 0x000f240000000800 */
[----:B------:R-:W-:Y:S01]  /*18bc0*/  F2FP.PACK_AB R21, R154, R155 ;  /* 0x0000009b9a15723e */ /* 0x000fe200000000ff */
[----:B------:R-:W-:Y:S01]  /*18bd0*/  FADD.FTZ R0, R130, R0 ;  /* 0x0000000082007221 */ /* 0x000fe20000010000 */
[----:B------:R-:W-:Y:S03]  /*18be0*/  F2FP.PACK_AB R23, R152, R153 ;  /* 0x000000999817723e */ /* 0x000fe600000000ff */
[----:B------:R-:W-:Y:S03]  /*18bf0*/  FADD.FTZ R0, R129, R0 ;  /* 0x0000000081007221 */ /* 0x000fe60000010000 */
[----:B------:R-:W5:Y:S01]  /*18c00*/  MUFU.EX2 R146, R41 ;  /* 0x0000002900927308 */ /* 0x000f620000000800 */
[C---:B---3--:R-:W-:Y:S03]  /*18c10*/  HMMA.16816.F32 R4, R20.reuse, R24, R4 ;  /* 0x000000181404723c */ /* 0x048fe60000001804 */
[----:B------:R-:W-:Y:S02]  /*18c20*/  FADD.FTZ R0, R128, R0 ;  /* 0x0000000080007221 */ /* 0x000fe40000010000 */
[----:B--2---:R-:W-:Y:S02]  /*18c30*/  FADD.FTZ R2, R149, R2 ;  /* 0x0000000295027221 */ /* 0x004fe40000010000 */
[----:B------:R-:W-:Y:S01]  /*18c40*/  FADD.FTZ R0, R119, R0 ;  /* 0x0000000077007221 */ /* 0x000fe20000010000 */
[C---:B------:R-:W-:Y:S01]  /*18c50*/  HMMA.16816.F32 R8, R20.reuse, R26, R8 ;  /* 0x0000001a1408723c */ /* 0x040fe20000001808 */
[----:B------:R-:W2:Y:S01]  /*18c60*/  LDSM.16.MT88.4 R24, [R205+0x5900] ;  /* 0x00590000cd18783b */ /* 0x000ea20000004200 */
[----:B------:R-:W3:Y:S02]  /*18c70*/  MUFU.EX2 R145, R44 ;  /* 0x0000002c00917308 */ /* 0x000ee40000000800 */
[----:B------:R-:W-:Y:S02]  /*18c80*/  FADD.FTZ R0, R118, R0 ;  /* 0x0000000076007221 */ /* 0x000fe40000010000 */
[----:B----4-:R-:W-:Y:S02]  /*18c90*/  FADD.FTZ R2, R148, R2 ;  /* 0x0000000294027221 */ /* 0x010fe40000010000 */
[C---:B------:R-:W-:Y:S01]  /*18ca0*/  HMMA.16816.F32 R68, R20.reuse, R28, R68 ;  /* 0x0000001c1444723c */ /* 0x040fe20000001844 */
[----:B------:R-:W-:Y:S03]  /*18cb0*/  LDSM.16.MT88.4 R36, [R208+0x2100] ;  /* 0x00210000d024783b */ /* 0x000fe60000004200 */
[----:B------:R-:W4:Y:S01]  /*18cc0*/  MUFU.EX2 R144, R45 ;  /* 0x0000002d00907308 */ /* 0x000f220000000800 */
[----:B------:R-:W-:Y:S02]  /*18cd0*/  FADD.FTZ R0, R54, R0 ;  /* 0x0000000036007221 */ /* 0x000fe40000010000 */
[----:B------:R-:W-:Y:S01]  /*18ce0*/  FADD.FTZ R2, R147, R2 ;  /* 0x0000000293027221 */ /* 0x000fe20000010000 */
[C---:B------:R-:W-:Y:S01]  /*18cf0*/  HMMA.16816.F32 R72, R20.reuse, R30, R72 ;  /* 0x0000001e1448723c */ /* 0x040fe20000001848 */
[----:B------:R-:W2:Y:S03]  /*18d00*/  LDSM.16.MT88.4 R28, [R206+0x5900] ;  /* 0x00590000ce1c783b */ /* 0x000ea60000004200 */
[----:B------:R-:W-:Y:S02]  /*18d10*/  FADD.FTZ R0, R55, R0 ;  /* 0x0000000037007221 */ /* 0x000fe40000010000 */
[----:B------:R-:W1:Y:S01]  /*18d20*/  MUFU.EX2 R135, R48 ;  /* 0x0000003000877308 */ /* 0x000e620000000800 */
[----:B-----5:R-:W-:Y:S01]  /*18d30*/  FADD.FTZ R2, R146, R2 ;  /* 0x0000000292027221 */ /* 0x020fe20000010000 */
[C---:B------:R-:W-:Y:S01]  /*18d40*/  HMMA.16816.F32 R76, R20.reuse, R32, R76 ;  /* 0x00000020144c723c */ /* 0x040fe2000000184c */
[----:B------:R-:W-:Y:S03]  /*18d50*/  LDSM.16.MT88.4 R40, [R206+0x6100] ;  /* 0x00610000ce28783b */ /* 0x000fe60000004200 */
[----:B------:R-:W-:Y:S02]  /*18d60*/  FADD.FTZ R0, R58, R0 ;  /* 0x000000003a007221 */ /* 0x000fe40000010000 */
[----:B---3--:R-:W-:Y:S02]  /*18d70*/  FADD.FTZ R2, R145, R2 ;  /* 0x0000000291027221 */ /* 0x008fe40000010000 */
[C---:B------:R-:W-:Y:S01]  /*18d80*/  HMMA.16816.F32 R80, R20.reuse, R34, R80 ;  /* 0x000000221450723c */ /* 0x040fe20000001850 */
[----:B------:R-:W3:Y:S01]  /*18d90*/  LDSM.16.MT88.4 R32, [R209+0x5900] ;  /* 0x00590000d120783b */ /* 0x000ee20000004200 */
[----:B------:R5:W5:Y:S02]  /*18da0*/  MUFU.EX2 R134, R49 ;  /* 0x0000003100867308 */ /* 0x000b640000000800 */
[----:B----4-:R-:W-:Y:S04]  /*18db0*/  FADD.FTZ R2, R144, R2 ;  /* 0x0000000290027221 */ /* 0x010fe80000010000 */
[C---:B-1----:R-:W-:Y:S01]  /*18dc0*/  HMMA.16816.F32 R84, R20.reuse, R120, R84 ;  /* 0x000000781454723c */ /* 0x042fe20000001854 */
[----:B------:R-:W-:Y:S03]  /*18dd0*/  LDSM.16.MT88.4 R44, [R206+0x2900] ;  /* 0x00290000ce2c783b */ /* 0x000fe60000004200 */
[----:B------:R-:W-:Y:S04]  /*18de0*/  FADD.FTZ R2, R135, R2 ;  /* 0x0000000287027221 */ /* 0x000fe80000010000 */
[C---:B------:R-:W-:Y:S01]  /*18df0*/  HMMA.16816.F32 R88, R20.reuse, R122, R88 ;  /* 0x0000007a1458723c */ /* 0x040fe20000001858 */
[----:B------:R-:W1:Y:S07]  /*18e00*/  LDSM.16.MT88.4 R120, [R208+0x5900] ;  /* 0x00590000d078783b */ /* 0x000e6e0000004200 */
[C---:B--2---:R-:W-:Y:S01]  /*18e10*/  HMMA.16816.F32 R92, R20.reuse, R24, R92 ;  /* 0x00000018145c723c */ /* 0x044fe2000000185c */
[----:B-----5:R-:W-:Y:S03]  /*18e20*/  LDSM.16.MT88.4 R48, [R208+0x7100] ;  /* 0x00710000d030783b */ /* 0x020fe60000004200 */
[----:B------:R-:W-:Y:S04]  /*18e30*/  FADD.FTZ R2, R134, R2 ;  /* 0x0000000286027221 */ /* 0x000fe80000010000 */
[C---:B------:R-:W-:Y:S01]  /*18e40*/  HMMA.16816.F32 R96, R20.reuse, R26, R96 ;  /* 0x0000001a1460723c */ /* 0x040fe20000001860 */
[----:B------:R-:W2:Y:S03]  /*18e50*/  LDSM.16.MT88.4 R24, [R205+0x2100] ;  /* 0x00210000cd18783b */ /* 0x000ea60000004200 */
[----:B------:R-:W-:Y:S04]  /*18e60*/  FADD.FTZ R2, R52, R2 ;  /* 0x0000000234027221 */ /* 0x000fe80000010000 */
[C---:B------:R-:W-:Y:S04]  /*18e70*/  HMMA.16816.F32 R100, R20.reuse, R28, R100 ;  /* 0x0000001c1464723c */ /* 0x040fe80000001864 */
[----:B------:R-:W-:Y:S04]  /*18e80*/  FADD.FTZ R2, R53, R2 ;  /* 0x0000000235027221 */ /* 0x000fe80000010000 */
[C---:B------:R-:W-:Y:S01]  /*18e90*/  HMMA.16816.F32 R104, R20.reuse, R30, R104 ;  /* 0x0000001e1468723c */ /* 0x040fe20000001868 */
[----:B------:R-:W4:Y:S03]  /*18ea0*/  LDSM.16.MT88.4 R28, [R206+0x2100] ;  /* 0x00210000ce1c783b */ /* 0x000f260000004200 */
[----:B------:R-:W-:Y:S04]  /*18eb0*/  FADD.FTZ R2, R56, R2 ;  /* 0x0000000238027221 */ /* 0x000fe80000010000 */
[C---:B---3--:R-:W-:Y:S04]  /*18ec0*/  HMMA.16816.F32 R12, R20.reuse, R32, R12 ;  /* 0x00000020140c723c */ /* 0x048fe8000000180c */
[----:B------:R-:W-:Y:S04]  /*18ed0*/  FADD.FTZ R2, R57, R2 ;  /* 0x0000000239027221 */ /* 0x000fe80000010000 */
[C---:B------:R-:W-:Y:S01]  /*18ee0*/  HMMA.16816.F32 R108, R20.reuse, R34, R108 ;  /* 0x00000022146c723c */ /* 0x040fe2000000186c */
[----:B------:R-:W3:Y:S07]  /*18ef0*/  LDSM.16.MT88.4 R32, [R209+0x2100] ;  /* 0x00210000d120783b */ /* 0x000eee0000004200 */
[C---:B-1----:R-:W-:Y:S08]  /*18f00*/  HMMA.16816.F32 R16, R20.reuse, R120, R16 ;  /* 0x000000781410723c */ /* 0x042ff00000001810 */
[----:B------:R-:W-:Y:S01]  /*18f10*/  HMMA.16816.F32 R112, R20, R122, R112 ;  /* 0x0000007a1470723c */ /* 0x000fe20000001870 */
[----:B------:R-:W-:Y:S06]  /*18f20*/  LDSM.16.MT88.4 R120, [R209+0x6100] ;  /* 0x00610000d178783b */ /* 0x000fec0000004200 */
[----:B------:R-:W-:Y:S02]  /*18f30*/  F2FP.PACK_AB R20, R148, R149 ;  /* 0x000000959414723e */ /* 0x000fe400000000ff */
[----:B------:R-:W-:Y:S03]  /*18f40*/  F2FP.PACK_AB R22, R146, R147 ;  /* 0x000000939216723e */ /* 0x000fe600000000ff */
[----:B------:R-:W-:Y:S02]  /*18f50*/  F2FP.PACK_AB R21, R132, R133 ;  /* 0x000000858415723e */ /* 0x000fe400000000ff */
[----:B------:R-:W-:Y:S07]  /*18f60*/  F2FP.PACK_AB R23, R130, R131 ;  /* 0x000000838217723e */ /* 0x000fee00000000ff */
[C---:B--2---:R-:W-:Y:S08]  /*18f70*/  HMMA.16816.F32 R4, R20.reuse, R24, R4 ;  /* 0x000000181404723c */ /* 0x044ff00000001804 */
[C---:B------:R-:W-:Y:S01]  /*18f80*/  HMMA.16816.F32 R8, R20.reuse, R26, R8 ;  /* 0x0000001a1408723c */ /* 0x040fe20000001808 */
[----:B------:R-:W1:Y:S07]  /*18f90*/  LDSM.16.MT88.4 R24, [R205+0x6100] ;  /* 0x00610000cd18783b */ /* 0x000e6e0000004200 */
[C---:B----4-:R-:W-:Y:S08]  /*18fa0*/  HMMA.16816.F32 R68, R20.reuse, R28, R68 ;  /* 0x0000001c1444723c */ /* 0x050ff00000001844 */
[C---:B------:R-:W-:Y:S01]  /*18fb0*/  HMMA.16816.F32 R72, R20.reuse, R30, R72 ;  /* 0x0000001e1448723c */ /* 0x040fe20000001848 */
[----:B------:R-:W2:Y:S07]  /*18fc0*/  LDSM.16.MT88.4 R28, [R208+0x6100] ;  /* 0x00610000d01c783b */ /* 0x000eae0000004200 */
[C---:B---3--:R-:W-:Y:S08]  /*18fd0*/  HMMA.16816.F32 R76, R20.reuse, R32, R76 ;  /* 0x00000020144c723c */ /* 0x048ff0000000184c */
        /* <DEDUP_REMOVED lines=16> */
[----:B------:R-:W-:Y:S02]  /*190e0*/  F2FP.PACK_AB R20, R144, R145 ;  /* 0x000000919014723e */ /* 0x000fe400000000ff */
[----:B------:R-:W-:Y:S03]  /*190f0*/  F2FP.PACK_AB R22, R134, R135 ;  /* 0x000000878616723e */ /* 0x000fe600000000ff */
[----:B------:R-:W-:Y:S02]  /*19100*/  F2FP.PACK_AB R21, R128, R129 ;  /* 0x000000818015723e */ /* 0x000fe400000000ff */
[----:B------:R-:W-:Y:S02]  /*19110*/  F2FP.PACK_AB R23, R118, R119 ;  /* 0x000000777617723e */ /* 0x000fe400000000ff */
[----:B------:R-:W-:Y:S02]  /*19120*/  MOV R119, R116 ;  /* 0x0000007400777202 */ /* 0x000fe40000000f00 */
[----:B------:R-:W-:Y:S03]  /*19130*/  MOV R118, R117 ;  /* 0x0000007500767202 */ /* 0x000fe60000000f00 */
        /* <DEDUP_REMOVED lines=24> */
[----:B------:R-:W-:Y:S02]  /*192c0*/  F2FP.PACK_AB R20, R53, R52 ;  /* 0x000000343514723e */ /* 0x000fe400000000ff */
[----:B------:R-:W-:Y:S03]  /*192d0*/  F2FP.PACK_AB R22, R57, R56 ;  /* 0x000000383916723e */ /* 0x000fe600000000ff */
[----:B------:R-:W-:Y:S02]  /*192e0*/  F2FP.PACK_AB R21, R55, R54 ;  /* 0x000000363715723e */ /* 0x000fe400000000ff */
[C---:B------:R-:W-:Y:S07]  /*192f0*/  F2FP.PACK_AB R23, R59.reuse, R58 ;  /* 0x0000003a3b17723e */ /* 0x040fee00000000ff */
[C---:B--2---:R-:W-:Y:S08]  /*19300*/  HMMA.16816.F32 R4, R20.reuse, R28, R4 ;  /* 0x0000001c1404723c */ /* 0x044ff00000001804 */
[C---:B------:R-:W-:Y:S01]  /*19310*/  HMMA.16816.F32 R8, R20.reuse, R30, R8 ;  /* 0x0000001e1408723c */ /* 0x040fe20000001808 */
[----:B------:R-:W2:Y:S07]  /*19320*/  LDSM.16.MT88.4 R28, [R205+0x7100] ;  /* 0x00710000cd1c783b */ /* 0x000eae0000004200 */
[C---:B---3--:R-:W-:Y:S01]  /*19330*/  HMMA.16816.F32 R68, R20.reuse, R32, R68 ;  /* 0x000000201444723c */ /* 0x048fe20000001844 */
[----:B------:R3:W4:Y:S07]  /*19340*/  MUFU.EX2 R32, R3 ;  /* 0x0000000300207308 */ /* 0x00072e0000000800 */
[C---:B------:R-:W-:Y:S08]  /*19350*/  HMMA.16816.F32 R72, R20.reuse, R34, R72 ;  /* 0x000000221448723c */ /* 0x040ff00000001848 */
[C---:B-1----:R-:W-:Y:S08]  /*19360*/  HMMA.16816.F32 R76, R20.reuse, R24, R76 ;  /* 0x00000018144c723c */ /* 0x042ff0000000184c */
[C---:B------:R-:W-:Y:S01]  /*19370*/  HMMA.16816.F32 R80, R20.reuse, R26, R80 ;  /* 0x0000001a1450723c */ /* 0x040fe20000001850 */
[----:B------:R-:W1:Y:S03]  /*19380*/  LDSM.16.MT88.4 R24, [R206+0x3900] ;  /* 0x00390000ce18783b */ /* 0x000e660000004200 */
[----:B---3--:R-:W-:Y:S02]  /*19390*/  FADD.FTZ R3, R59, R0 ;  /* 0x000000003b037221 */ /* 0x008fe40000010000 */
        /* <DEDUP_REMOVED lines=10> */
[C---:B------:R-:W-:Y:S01]  /*19440*/  HMMA.16816.F32 R96, R20.reuse, R30, R96 ;  /* 0x0000001e1460723c */ /* 0x040fe20000001860 */
[----:B------:R-:W2:Y:S03]  /*19450*/  LDSM.16.MT88.4 R28, [R209+0x3900] ;  /* 0x00390000d11c783b */ /* 0x000ea60000004200 */
[C---:B----4-:R-:W-:Y:S04]  /*19460*/  FADD.FTZ R0, R32.reuse, R0 ;  /* 0x0000000020007221 */ /* 0x050fe80000010000 */
[C---:B------:R-:W-:Y:S01]  /*19470*/  HMMA.16816.F32 R100, R20.reuse, R40, R100 ;  /* 0x000000281464723c */ /* 0x040fe20000001864 */
[----:B------:R-:W-:Y:S04]  /*19480*/  STL [R1+0x8], R2 ;  /* 0x0000080201007387 */ /* 0x000fe80000100800 */
[----:B------:R-:W-:Y:S03]  /*19490*/  STL [R1+0xc], R0 ;  /* 0x00000c0001007387 */ /* 0x000fe60000100800 */
        /* <DEDUP_REMOVED lines=13> */
[C---:B-1----:R-:W-:Y:S08]  /*19570*/  HMMA.16816.F32 R68, R20.reuse, R24, R68 ;  /* 0x000000181444723c */ /* 0x042ff00000001844 */
[C---:B------:R-:W-:Y:S01]  /*19580*/  HMMA.16816.F32 R72, R20.reuse, R26, R72 ;  /* 0x0000001a1448723c */ /* 0x040fe20000001848 */
[----:B------:R-:W1:Y:S07]  /*19590*/  LDSM.16.MT88.4 R24, [R206+0x7900] ;  /* 0x00790000ce18783b */ /* 0x000e6e0000004200 */
[C---:B--2---:R-:W-:Y:S08]  /*195a0*/  HMMA.16816.F32 R76, R20.reuse, R28, R76 ;  /* 0x0000001c144c723c */ /* 0x044ff0000000184c */
[C---:B------:R-:W-:Y:S08]  /*195b0*/  HMMA.16816.F32 R80, R20.reuse, R30, R80 ;  /* 0x0000001e1450723c */ /* 0x040ff00000001850 */
[C---:B---3--:R-:W-:Y:S08]  /*195c0*/  HMMA.16816.F32 R84, R20.reuse, R4, R84 ;  /* 0x000000041454723c */ /* 0x048ff00000001854 */
[C---:B------:R-:W-:Y:S01]  /*195d0*/  HMMA.16816.F32 R88, R20.reuse, R6, R88 ;  /* 0x000000061458723c */ /* 0x040fe20000001858 */
[----:B------:R-:W2:Y:S07]  /*195e0*/  LDSM.16.MT88.4 R4, [R209+0x7900] ;  /* 0x00790000d104783b */ /* 0x000eae0000004200 */
[C---:B----4-:R-:W-:Y:S08]  /*195f0*/  HMMA.16816.F32 R92, R20.reuse, R8, R92 ;  /* 0x00000008145c723c */ /* 0x050ff0000000185c */
[C---:B------:R-:W-:Y:S01]  /*19600*/  HMMA.16816.F32 R96, R20.reuse, R10, R96 ;  /* 0x0000000a1460723c */ /* 0x040fe20000001860 */
[----:B------:R-:W3:Y:S07]  /*19610*/  LDSM.16.MT88.4 R8, [R208+0x7900] ;  /* 0x00790000d008783b */ /* 0x000eee0000004200 */
[C---:B-1----:R-:W-:Y:S08]  /*19620*/  HMMA.16816.F32 R100, R20.reuse, R24, R100 ;  /* 0x000000181464723c */ /* 0x042ff00000001864 */
[C---:B------:R-:W-:Y:S08]  /*19630*/  HMMA.16816.F32 R104, R20.reuse, R26, R104 ;  /* 0x0000001a1468723c */ /* 0x040ff00000001868 */
[C---:B--2---:R-:W-:Y:S08]  /*19640*/  HMMA.16816.F32 R128, R20.reuse, R4, R12 ;  /* 0x000000041480723c */ /* 0x044ff0000000180c */
[C---:B------:R-:W-:Y:S08]  /*19650*/  HMMA.16816.F32 R108, R20.reuse, R6, R108 ;  /* 0x00000006146c723c */ /* 0x040ff0000000186c */
[C---:B---3--:R-:W-:Y:S08]  /*19660*/  HMMA.16816.F32 R132, R20.reuse, R8, R16 ;  /* 0x000000081484723c */ /* 0x048ff00000001810 */
[----:B------:R-:W-:Y:S01]  /*19670*/  HMMA.16816.F32 R112, R20, R10, R112 ;  /* 0x0000000a1470723c */ /* 0x000fe20000001870 */
[----:B------:R-:W-:-:S07]  /*19680*/  @P0 BRA `(.L_x_624) ;  /* 0xffffcb4000000947 */ /* 0x000fce000383ffff */
.L_x_623:
[----:B-1----:R-:W2:Y:S04]  /*19690*/  LDL.LU R0, [R1+0x8] ;  /* 0x0000080001007983 */ /* 0x002ea80000300800 */
[----:B------:R-:W3:Y:S01]  /*196a0*/  LDL.LU R2, [R1+0xc] ;  /* 0x00000c0001027983 */ /* 0x000ee20000300800 */
[----:B------:R-:W-:-:S02]  /*196b0*/  MOV R30, 0xff800000 ;  /* 0xff800000001e7802 */ /* 0x000fc40000000f00 */
[----:B------:R-:W-:Y:S02]  /*196c0*/  MOV R31, 0xff800000 ;  /* 0xff800000001f7802 */ /* 0x000fe40000000f00 */
[----:B------:R-:W-:Y:S01]  /*196d0*/  PLOP3.LUT P2, PT, PT, PT, PT, 0x8, 0x0 ;  /* 0x000000000000781c */ /* 0x000fe20003f4e170 */
[----:B--2---:R-:W1:Y:S04]  /*196e0*/  SHFL.BFLY PT, R3, R0, 0x2, 0x1f ;  /* 0x0c401f0000037f89 */ /* 0x004e6800000e0000 */
[----:B---3--:R-:W2:Y:S01]  /*196f0*/  SHFL.BFLY PT, R6, R2, 0x2, 0x1f ;  /* 0x0c401f0002067f89 */ /* 0x008ea200000e0000 */
[----:B-1----:R-:W-:Y:S02]  /*19700*/  FADD.FTZ R3, R3, R0 ;  /* 0x0000000003037221 */ /* 0x002fe40000010000 */
[----:B--2---:R-:W-:-:S03]  /*19710*/  FADD.FTZ R6, R6, R2 ;  /* 0x0000000206067221 */ /* 0x004fc60000010000 */
[----:B------:R-:W1:Y:S01]  /*19720*/  SHFL.BFLY PT, R0, R3, 0x1, 0x1f ;  /* 0x0c201f0003007f89 */ /* 0x000e6200000e0000 */
[----:B------:R-:W-:-:S03]  /*19730*/  MOV R2, RZ ;  /* 0x000000ff00027202 */ /* 0x000fc60000000f00 */
        /* <DEDUP_REMOVED lines=82> */
.L_x_583:
[----:B-1----:R-:W1:Y:S02]  /*19c60*/  S2R R44, SR_CTAID.Y ;  /* 0x00000000002c7919 */ /* 0x002e640000002600 */
[----:B-1----:R-:W-:Y:S01]  /*19c70*/  SHF.R.S32.HI R34, RZ, 0x1f, R44 ;  /* 0x0000001fff227819 */ /* 0x002fe2000001142c */
[----:B------:R-:W-:Y:S05]  /*19c80*/  @P2 BRA `(.L_x_625) ;  /* 0x0000129000002947 */ /* 0x000fea0003800000 */
[----:B------:R-:W2:Y:S01]  /*19c90*/  LDL R35, [R1+0x5c] ;  /* 0x00005c0001237983 */ /* 0x000ea20000100800 */
[----:B------:R-:W-:Y:S02]  /*19ca0*/  F2FP.PACK_AB R27, R27, R120 ;  /* 0x000000781b1b723e */ /* 0x000fe400000000ff */
[----:B------:R-:W-:Y:S01]  /*19cb0*/  F2FP.PACK_AB R123, R123, R122 ;  /* 0x0000007a7b7b723e */ /* 0x000fe200000000ff */
[----:B------:R-:W1:Y:S01]  /*19cc0*/  S2R R32, SR_TID.X ;  /* 0x0000000000207919 */ /* 0x000e620000002100 */
        /* <DEDUP_REMOVED lines=12> */
[----:B-1----:R-:W-:-:S02]  /*19d90*/  SHF.R.S32.HI R33, RZ, 0x1f, R32 ;  /* 0x0000001fff217819 */ /* 0x002fc40000011420 */
[----:B------:R-:W-:Y:S02]  /*19da0*/  F2FP.PACK_AB R24, R24, R88 ;  /* 0x000000581818723e */ /* 0x000fe400000000ff */
[CC--:B------:R-:W-:Y:S02]  /*19db0*/  LEA.HI R2, R33.reuse, R32.reuse, RZ, 0x2 ;  /* 0x0000002021027211 */ /* 0x0c0fe400078f10ff */
[----:B------:R-:W-:Y:S02]  /*19dc0*/  LEA.HI R29, R33, R32, RZ, 0x5 ;  /* 0x00000020211d7211 */ /* 0x000fe400078f28ff */
[--C-:B------:R-:W-:Y:S02]  /*19dd0*/  SHF.R.S32.HI R4, RZ, 0x2, R2.reuse ;  /* 0x00000002ff047819 */ /* 0x100fe40000011402 */
[----:B------:R-:W-:Y:S02]  /*19de0*/  SHF.R.S32.HI R0, RZ, 0x1f, R2 ;  /* 0x0000001fff007819 */ /* 0x000fe40000011402 */
[----:B------:R-:W-:-:S02]  /*19df0*/  SHF.R.S32.HI R28, RZ, 0x5, R29 ;  /* 0x00000005ff1c7819 */ /* 0x000fc4000001141d */
[----:B------:R-:W-:Y:S02]  /*19e00*/  LEA.HI R0, R0, R4, RZ, 0x3 ;  /* 0x0000000400007211 */ /* 0x000fe400078f18ff */
[----:B------:R-:W-:Y:S02]  /*19e10*/  F2FP.PACK_AB R90, R91, R90 ;  /* 0x0000005a5b5a723e */ /* 0x000fe400000000ff */
[----:B------:R-:W-:Y:S02]  /*19e20*/  LOP3.LUT R0, R0, 0xfffffff8, RZ, 0xc0, !PT ;  /* 0xfffffff800007812 */ /* 0x000fe400078ec0ff */
[----:B------:R-:W-:Y:S02]  /*19e30*/  F2FP.PACK_AB R23, R23, R92 ;  /* 0x0000005c1717723e */ /* 0x000fe400000000ff */
[----:B------:R-:W-:Y:S01]  /*19e40*/  F2FP.PACK_AB R94, R95, R94 ;  /* 0x0000005e5f5e723e */ /* 0x000fe200000000ff */
[----:B------:R-:W-:Y:S01]  /*19e50*/  IMAD.IADD R4, R4, 0x1, -R0 ;  /* 0x0000000104047824 */ /* 0x000fe200078e0a00 */
[----:B------:R-:W-:-:S02]  /*19e60*/  LOP3.LUT R0, R2, 0xfffffffc, RZ, 0xc0, !PT ;  /* 0xfffffffc02007812 */ /* 0x000fc400078ec0ff */
[----:B------:R-:W-:Y:S01]  /*19e70*/  F2FP.PACK_AB R21, R21, R96 ;  /* 0x000000601515723e */ /* 0x000fe200000000ff */
[C---:B------:R-:W-:Y:S01]  /*19e80*/  IMAD.SHL.U32 R2, R4.reuse, 0x40, RZ ;  /* 0x0000004004027824 */ /* 0x040fe200078e00ff */
[----:B------:R-:W-:Y:S01]  /*19e90*/  LOP3.LUT R3, R4, 0x1, RZ, 0xc0, !PT ;  /* 0x0000000104037812 */ /* 0x000fe200078ec0ff */
[----:B------:R-:W-:Y:S01]  /*19ea0*/  IMAD.IADD R22, R32, 0x1, -R0 ;  /* 0x0000000120167824 */ /* 0x000fe200078e0a00 */
[----:B------:R-:W-:Y:S02]  /*19eb0*/  F2FP.PACK_AB R98, R99, R98 ;  /* 0x000000626362723e */ /* 0x000fe400000000ff */
        /* <DEDUP_REMOVED lines=11> */
[----:B------:R-:W-:Y:S01]  /*19f70*/  BAR.SYNC.DEFER_BLOCKING 0x1, 0x100 ;  /* 0x0044000000007b1d */ /* 0x000fe20000010000 */
[----:B------:R-:W-:Y:S02]  /*19f80*/  F2FP.PACK_AB R18, R18, R104 ;  /* 0x000000681212723e */ /* 0x000fe400000000ff */
[----:B------:R-:W-:-:S02]  /*19f90*/  F2FP.PACK_AB R17, R17, R106 ;  /* 0x0000006a1111723e */ /* 0x000fc400000000ff */
[C---:B------:R-:W-:Y:S02]  /*19fa0*/  IADD3 R3, R0.reuse, 0x80, RZ ;  /* 0x0000008000037810 */ /* 0x040fe40007ffe0ff */
[C---:B------:R-:W-:Y:S02]  /*19fb0*/  IADD3 R2, R0.reuse, 0x70, RZ ;  /* 0x0000007000027810 */ /* 0x040fe40007ffe0ff */
[----:B------:R-:W-:Y:S01]  /*19fc0*/  @P0 IADD3 R2, R3, 0x10, RZ ;  /* 0x0000001003020810 */ /* 0x000fe20007ffe0ff */
[----:B------:R-:W-:Y:S01]  /*19fd0*/  IMAD.IADD R3, R0, 0x1, R4 ;  /* 0x0000000100037824 */ /* 0x000fe200078e0204 */
[----:B------:R-:W-:Y:S02]  /*19fe0*/  F2FP.PACK_AB R16, R16, R128 ;  /* 0x000000801010723e */ /* 0x000fe400000000ff */
[----:B------:R-:W-:Y:S01]  /*19ff0*/  F2FP.PACK_AB R13, R13, R130 ;  /* 0x000000820d0d723e */ /* 0x000fe200000000ff */
[----:B------:R-:W-:Y:S01]  /*1a000*/  IMAD.IADD R4, R4, 0x1, R2 ;  /* 0x0000000104047824 */ /* 0x000fe200078e0202 */
[----:B------:R-:W-:-:S02]  /*1a010*/  F2FP.PACK_AB R12, R12, R108 ;  /* 0x0000006c0c0c723e */ /* 0x000fc400000000ff */
[----:B------:R-:W-:Y:S02]  /*1a020*/  F2FP.PACK_AB R11, R11, R110 ;  /* 0x0000006e0b0b723e */ /* 0x000fe400000000ff */
[----:B------:R-:W-:Y:S02]  /*1a030*/  F2FP.PACK_AB R9, R9, R132 ;  /* 0x000000840909723e */ /* 0x000fe400000000ff */
[----:B------:R-:W-:Y:S02]  /*1a040*/  F2FP.PACK_AB R15, R15, R134 ;  /* 0x000000860f0f723e */ /* 0x000fe400000000ff */
[----:B------:R-:W-:Y:S01]  /*1a050*/  F2FP.PACK_AB R14, R14, R112 ;  /* 0x000000700e0e723e */ /* 0x000fe200000000ff */
[----:B------:R1:W-:Y:S01]  /*1a060*/  STS [R0+0x80], R27 ;  /* 0x0000801b00007388 */ /* 0x0003e20000000800 */
[----:B------:R-:W-:Y:S02]  /*1a070*/  F2FP.PACK_AB R10, R10, R114 ;  /* 0x000000720a0a723e */ /* 0x000fe400000000ff */
[----:B------:R-:W-:Y:S01]  /*1a080*/  ISETP.NE.U32.AND P0, PT, RZ, c[0x0][0x500], PT ;  /* 0x00014000ff007a0c */ /* 0x000fe20003f05070 */
[----:B------:R-:W-:Y:S01]  /*1a090*/  STS [R0+0x480], R123 ;  /* 0x0004807b00007388 */ /* 0x000fe20000000800 */
[----:B------:R-:W-:-:S02]  /*1a0a0*/  ISETP.NE.U32.AND P1, PT, RZ, c[0x0][0x508], PT ;  /* 0x00014200ff007a0c */ /* 0x000fc40003f25070 */
[----:B------:R-:W-:Y:S01]  /*1a0b0*/  ISETP.NE.AND.EX P0, PT, RZ, c[0x0][0x504], PT, P0 ;  /* 0x00014100ff007a0c */ /* 0x000fe20003f05300 */
[----:B------:R3:W-:Y:S01]  /*1a0c0*/  STS [R2], R8 ;  /* 0x0000000802007388 */ /* 0x0007e20000000800 */
[----:B------:R-:W-:-:S03]  /*1a0d0*/  ISETP.NE.AND.EX P1, PT, RZ, c[0x0][0x50c], PT, P1 ;  /* 0x00014300ff007a0c */ /* 0x000fc60003f25310 */
[----:B------:R-:W-:Y:S04]  /*1a0e0*/  STS [R2+0x400], R126 ;  /* 0x0004007e02007388 */ /* 0x000fe80000000800 */
[----:B------:R4:W-:Y:S04]  /*1a0f0*/  STS [R3+0x80], R5 ;  /* 0x0000800503007388 */ /* 0x0009e80000000800 */
[----:B------:R-:W-:Y:S04]  /*1a100*/  STS [R3+0x480], R70 ;  /* 0x0004804603007388 */ /* 0x000fe80000000800 */
[----:B------:R4:W-:Y:S01]  /*1a110*/  STS [R4], R6 ;  /* 0x0000000604007388 */ /* 0x0009e20000000800 */
[----:B-1----:R-:W-:-:S03]  /*1a120*/  IMAD.MOV.U32 R27, RZ, RZ, 0x40 ;  /* 0x00000040ff1b7424 */ /* 0x002fc600078e00ff */
[----:B------:R-:W-:Y:S02]  /*1a130*/  STS [R4+0x400], R74 ;  /* 0x0004004a04007388 */ /* 0x000fe40000000800 */
[----:B---3--:R-:W-:-:S05]  /*1a140*/  SEL R8, R27, 0xffffffc0, !P2 ;  /* 0xffffffc01b087807 */ /* 0x008fca0005000000 */
[----:B----4-:R-:W-:-:S05]  /*1a150*/  IMAD.IADD R5, R0, 0x1, R8 ;  /* 0x0000000100057824 */ /* 0x010fca00078e0208 */
[----:B------:R1:W-:Y:S01]  /*1a160*/  STS [R5+0x80], R7 ;  /* 0x0000800705007388 */ /* 0x0003e20000000800 */
[----:B------:R-:W-:-:S03]  /*1a170*/  IMAD.IADD R6, R8, 0x1, R2 ;  /* 0x0000000108067824 */ /* 0x000fc600078e0202 */
        /* <DEDUP_REMOVED lines=40> */
.L_x_626:
        /* <DEDUP_REMOVED lines=8> */
[----:B------:R-:W-:Y:S01]  /*1a480*/  ISETP.NE.AND P1, PT, R7, 0x1, PT ;  /* 0x000000010700780c */ /* 0x000fe20003f25270 */
[----:B-----5:R-:W-:Y:S01]  /*1a490*/  IMAD R15, R15, c[0x0][0x4e8], RZ ;  /* 0x00013a000f0f7a24 */ /* 0x020fe200078e02ff */
[----:B------:R-:W-:Y:S01]  /*1a4a0*/  SHF.R.S32.HI R6, RZ, 0x1f, R0 ;  /* 0x0000001fff067819 */ /* 0x000fe20000011400 */
[----:B------:R-:W-:Y:S01]  /*1a4b0*/  BSSY B0, `(.L_x_627) ;  /* 0x0000076000007945 */ /* 0x000fe20003800000 */
[----:B------:R-:W-:-:S02]  /*1a4c0*/  LOP3.LUT R5, R4, 0xffffff8, RZ, 0xc0, !PT ;  /* 0x0ffffff804057812 */ /* 0x000fc400078ec0ff */
[----:B------:R-:W-:Y:S02]  /*1a4d0*/  LEA.HI R4, R22, R22, RZ, 0x1 ;  /* 0x0000001616047211 */ /* 0x000fe400078f08ff */
[----:B------:R-:W-:Y:S02]  /*1a4e0*/  LEA.HI R6, R6, R0, RZ, 0x2 ;  /* 0x0000000006067211 */ /* 0x000fe400078f10ff */
[----:B------:R-:W-:Y:S02]  /*1a4f0*/  IADD3 R7, R28, -R5, RZ ;  /* 0x800000051c077210 */ /* 0x000fe40007ffe0ff */
[----:B------:R-:W-:Y:S02]  /*1a500*/  LOP3.LUT R4, R4, 0x1ffffffe, RZ, 0xc0, !PT ;  /* 0x1ffffffe04047812 */ /* 0x000fe400078ec0ff */
[----:B------:R-:W-:Y:S02]  /*1a510*/  SHF.R.S32.HI R5, RZ, 0x2, R6 ;  /* 0x00000002ff057819 */ /* 0x000fe40000011406 */
[----:B------:R-:W-:Y:S01]  /*1a520*/  LOP3.LUT P2, RZ, R0, 0x3, RZ, 0xc0, !PT ;  /* 0x0000000300ff7812 */ /* 0x000fe2000784c0ff */
[----:B------:R-:W-:Y:S01]  /*1a530*/  IMAD R0, R3, c[0x0][0x3a0], RZ ;  /* 0x0000e80003007a24 */ /* 0x000fe200078e02ff */
[----:B------:R-:W-:Y:S01]  /*1a540*/  SEL R14, R35, RZ, !P0 ;  /* 0x000000ff230e7207 */ /* 0x000fe20004000000 */
[----:B------:R-:W-:Y:S01]  /*1a550*/  IMAD.IADD R8, R22, 0x1, -R4 ;  /* 0x0000000116087824 */ /* 0x000fe200078e0a04 */
[----:B------:R-:W-:Y:S01]  /*1a560*/  MOV R4, R2 ;  /* 0x0000000200047202 */ /* 0x000fe20000000f00 */
[----:B------:R-:W-:Y:S01]  /*1a570*/  IMAD R17, R7, 0x10, R5 ;  /* 0x0000001007117824 */ /* 0x000fe200078e0205 */
[----:B------:R-:W-:Y:S01]  /*1a580*/  LOP3.LUT R12, R16, 0xfffffff8, RZ, 0xc0, !PT ;  /* 0xfffffff8100c7812 */ /* 0x000fe200078ec0ff */
[----:B------:R-:W-:Y:S01]  /*1a590*/  IMAD R6, R2, c[0x0][0x3a4], R0 ;  /* 0x0000e90002067a24 */ /* 0x000fe200078e0200 */
[----:B------:R-:W-:Y:S01]  /*1a5a0*/  SHF.R.S32.HI R16, RZ, 0x3, R16 ;  /* 0x00000003ff107819 */ /* 0x000fe20000011410 */
[----:B------:R-:W-:Y:S01]  /*1a5b0*/  IMAD R0, R8, 0x8, R17 ;  /* 0x0000000808007824 */ /* 0x000fe200078e0211 */
[----:B------:R-:W-:Y:S01]  /*1a5c0*/  LEA.HI R18, R33, R32, RZ, 0x6 ;  /* 0x0000002021127211 */ /* 0x000fe200078f30ff */
[----:B------:R-:W-:-:S02]  /*1a5d0*/  IMAD.MOV.U32 R5, RZ, RZ, R3 ;  /* 0x000000ffff057224 */ /* 0x000fc400078e0003 */
[----:B------:R-:W-:Y:S02]  /*1a5e0*/  IMAD R7, R34, c[0x0][0x490], RZ ;  /* 0x0001240022077a24 */ /* 0x000fe400078e02ff */
[----:B-1----:R-:W-:Y:S02]  /*1a5f0*/  IMAD R8, R19, 0x80, R0 ;  /* 0x0000008013087824 */ /* 0x002fe400078e0200 */
[----:B------:R-:W-:-:S04]  /*1a600*/  IMAD.WIDE.U32 R2, R2, c[0x0][0x3a0], RZ ;  /* 0x0000e80002027a25 */ /* 0x000fc800078e00ff */
[C---:B------:R-:W-:Y:S01]  /*1a610*/  IMAD.WIDE.U32 R10, R44.reuse, c[0x0][0x490], R4 ;  /* 0x000124002c0a7a25 */ /* 0x040fe200078e0004 */
[----:B------:R-:W-:Y:S02]  /*1a620*/  IADD3 R3, R3, R6, RZ ;  /* 0x0000000603037210 */ /* 0x000fe40007ffe0ff */
[----:B------:R-:W-:Y:S01]  /*1a630*/  SHF.R.S32.HI R6, RZ, 0x1f, R35 ;  /* 0x0000001fff067819 */ /* 0x000fe20000011423 */
[C---:B------:R-:W-:Y:S02]  /*1a640*/  IMAD R4, R44.reuse, c[0x0][0x494], R7 ;  /* 0x000125002c047a24 */ /* 0x040fe400078e0207 */
[----:B------:R-:W-:Y:S02]  /*1a650*/  IMAD R7, R44, c[0x0][0x3ec], R9 ;  /* 0x0000fb002c077a24 */ /* 0x000fe400078e0209 */
[----:B------:R-:W-:Y:S01]  /*1a660*/  @P1 IMAD.HI.U32 R9, R8, c[0x0][0x4ec], RZ ;  /* 0x00013b0008091a27 */ /* 0x000fe200078e00ff */
[----:B------:R-:W-:Y:S02]  /*1a670*/  IADD3 R5, R11, R4, RZ ;  /* 0x000000040b057210 */ /* 0x000fe40007ffe0ff */
[----:B------:R-:W-:Y:S01]  /*1a680*/  SEL R11, R6, RZ, !P0 ;  /* 0x000000ff060b7207 */ /* 0x000fe20004000000 */
[----:B------:R-:W-:Y:S01]  /*1a690*/  IMAD.MOV.U32 R0, RZ, RZ, R8 ;  /* 0x000000ffff007224 */ /* 0x000fe200078e0008 */
[----:B------:R-:W-:Y:S01]  /*1a6a0*/  @P1 SHF.R.U32.HI R0, RZ, c[0x0][0x4f0], R9 ;  /* 0x00013c00ff001a19 */ /* 0x000fe20000011609 */
[----:B------:R-:W-:-:S04]  /*1a6b0*/  IMAD.WIDE.U32 R2, R44, c[0x0][0x3e8], R2 ;  /* 0x0000fa002c027a25 */ /* 0x000fc800078e0002 */
        /* <DEDUP_REMOVED lines=85> */
.L_x_628:
[----:B------:R-:W-:Y:S05]  /*1ac10*/  BSYNC B0 ;  /* 0x0000000000007941 */ /* 0x000fea0003800000 */
.L_x_627:
        /* <DEDUP_REMOVED lines=15> */
.L_x_630:
[----:B------:R-:W-:Y:S05]  /*1ad10*/  BSYNC B0 ;  /* 0x0000000000007941 */ /* 0x000fea0003800000 */
.L_x_629:
        /* <DEDUP_REMOVED lines=15> */
.L_x_632:
[----:B------:R-:W-:Y:S05]  /*1ae10*/  BSYNC B0 ;  /* 0x0000000000007941 */ /* 0x000fea0003800000 */
.L_x_631:
        /* <DEDUP_REMOVED lines=16> */
.L_x_625:
[----:B------:R-:W2:Y:S01]  /*1af20*/  LDL R8, [R1+0x5c] ;  /* 0x00005c0001087983 */ /* 0x000ea20000100800 */
[----:B------:R-:W-:Y:S01]  /*1af30*/  ISETP.NE.U32.AND P1, PT, RZ, c[0x0][0x508], PT ;  /* 0x00014200ff007a0c */ /* 0x000fe20003f25070 */
[----:B------:R-:W-:Y:S01]  /*1af40*/  IMAD.MOV.U32 R2, RZ, RZ, 0x4 ;  /* 0x00000004ff027424 */ /* 0x000fe200078e00ff */
[----:B------:R-:W-:Y:S02]  /*1af50*/  ISETP.NE.U32.AND P0, PT, RZ, c[0x0][0x500], PT ;  /* 0x00014000ff007a0c */ /* 0x000fe40003f05070 */
[----:B------:R-:W-:Y:S02]  /*1af60*/  ISETP.NE.AND.EX P1, PT, RZ, c[0x0][0x50c], PT, P1 ;  /* 0x00014300ff007a0c */ /* 0x000fe40003f25310 */
[----:B------:R-:W-:Y:S01]  /*1af70*/  ISETP.NE.AND.EX P0, PT, RZ, c[0x0][0x504], PT, P0 ;  /* 0x00014100ff007a0c */ /* 0x000fe20003f05300 */
[----:B------:R-:W-:Y:S02]  /*1af80*/  IMAD.MOV.U32 R13, RZ, RZ, c[0x0][0x388] ;  /* 0x0000e200ff0d7624 */ /* 0x000fe400078e00ff */
[----:B--2---:R-:W-:-:S08]  /*1af90*/  IMAD.WIDE R6, R8, R2, c[0x0][0x500] ;  /* 0x0001400008067625 */ /* 0x004fd000078e0202 */
        /* <DEDUP_REMOVED lines=11> */
.L_x_633:
        /* <DEDUP_REMOVED lines=40> */
.L_x_635:
[----:B------:R-:W-:Y:S05]  /*1b2d0*/  BSYNC B0 ;  /* 0x0000000000007941 */ /* 0x000fea0003800000 */
.L_x_634:
        /* <DEDUP_REMOVED lines=57> */
.L_x_637:
[----:B------:R-:W-:Y:S05]  /*1b670*/  BSYNC B0 ;  /* 0x0000000000007941 */ /* 0x000fea0003800000 */
.L_x_636:
        /* <DEDUP_REMOVED lines=15> */
.L_x_639:
[----:B------:R-:W-:Y:S05]  /*1b770*/  BSYNC B0 ;  /* 0x0000000000007941 */ /* 0x000fea0003800000 */
.L_x_638:
        /* <DEDUP_REMOVED lines=15> */
.L_x_641:
[----:B------:R-:W-:Y:S05]  /*1b870*/  BSYNC B0 ;  /* 0x0000000000007941 */ /* 0x000fea0003800000 */
.L_x_640:
        /* <DEDUP_REMOVED lines=16> */
.L_x_642:
        /* <DEDUP_REMOVED lines=16> */
.L_x_1722:


//--------------------- .text._ZN7cutlass13device_kernelIN5flash19enable_sm80_to_sm89INS1_16FlashAttnFwdSm80INS1_25CollectiveMainloopFwdSm80ILi4ELi1ELb0EN4cute5tupleIJNS5_1CILi128EEENS7_ILi64EEES8_EEELi128ENS_6half_tEfNS_4arch4Sm80ELb0ELb0ELb0ELb0ELb0ELb0ELb1ELb0EEENS1_21CollectiveEpilogueFwdINS6_IJS8_S8_S9_EEENS6_IJNS7_ILi1EEESH_SH_EEESB_SD_Li128ELb0ELb1ELb0ELb0EEENS1_19SingleTileSchedulerILb0ELb0ELb1ELi128EEEEEEEEEvNT_6ParamsE --------------------------
	.section	.text._ZN7cutlass13device_kernelIN5flash19enable_sm80_to_sm89INS1_16FlashAttnFwdSm80INS1_25CollectiveMainloopFwdSm80ILi4ELi1ELb0EN4cute5tupleIJNS5_1CILi128EEENS7_ILi64EEES8_EEELi128ENS_6half_tEfNS_4arch4Sm80ELb0ELb0ELb0ELb0ELb0ELb0ELb1ELb0EEENS1_21CollectiveEpilogueFwdINS6_IJS8_S8_S9_EEENS6_IJNS7_ILi1EEESH_SH_EEESB_SD_Li128ELb0ELb1ELb0ELb0EEENS1_19SingleTileSchedulerILb0ELb0ELb1ELi128EEEEEEEEEvNT_6ParamsE,"ax",@progbits
	.sectioninfo	@"SHI_REGISTERS=255"
	.align	128
.text._ZN7cutlass13device_kernelIN5flash19enable_sm80_to_sm89INS1_16FlashAttnFwdSm80INS1_25CollectiveMainloopFwdSm80ILi4ELi1ELb0EN4cute5tupleIJNS5_1CILi128EEENS7_ILi64EEES8_EEELi128ENS_6half_tEfNS_4arch4Sm80ELb0ELb0ELb0ELb0ELb0ELb0ELb1ELb0EEENS1_21CollectiveEpilogueFwdINS6_IJS8_S8_S9_EEENS6_IJNS7_ILi1EEESH_SH_EEESB_SD_Li128ELb0ELb1ELb0ELb0EEENS1_19SingleTileSchedulerILb0ELb0ELb1ELi128EEEEEEEEEvNT_6ParamsE:
        .type           _ZN7cutlass13device_kernelIN5flash19enable_sm80_to_sm89INS1_16FlashAttnFwdSm80INS1_25CollectiveMainloopFwdSm80ILi4ELi1ELb0EN4cute5tupleIJNS5_1CILi128EEENS7_ILi64EEES8_EEELi128ENS_6half_tEfNS_4arch4Sm80ELb0ELb0ELb0ELb0ELb0ELb0ELb1ELb0EEENS1_21CollectiveEpilogueFwdINS6_IJS8_S8_S9_EEENS6_IJNS7_ILi1EEESH_SH_EEESB_SD_Li128ELb0ELb1ELb0ELb0EEENS1_19SingleTileSchedulerILb0ELb0ELb1ELi128EEEEEEEEEvNT_6ParamsE,@function
        .size           _ZN7cutlass13device_kernelIN5flash19enable_sm80_to_sm89INS1_16FlashAttnFwdSm80INS1_25CollectiveMainloopFwdSm80ILi4ELi1ELb0EN4cute5tupleIJNS5_1CILi128EEENS7_ILi64EEES8_EEELi128ENS_6half_tEfNS_4arch4Sm80ELb0ELb0ELb0ELb0ELb0ELb0ELb1ELb0EEENS1_21CollectiveEpilogueFwdINS6_IJS8_S8_S9_EEENS6_IJNS7_ILi1EEESH_SH_EEESB_SD_Li128ELb0ELb1ELb0ELb0EEENS1_19SingleTileSchedulerILb0ELb0ELb1ELi128EEEEEEEEEvNT_6ParamsE,(.L_x_1723 - _ZN7cutlass13device_kernelIN5flash19enable_sm80_to_sm89INS1_16FlashAttnFwdSm80INS1_25CollectiveMainloopFwdSm80ILi4ELi1ELb0EN4cute5tupleIJNS5_1CILi128EEENS7_ILi64EEES8_EEELi128ENS_6half_tEfNS_4arch4Sm80ELb0ELb0ELb0ELb0ELb0ELb0ELb1ELb0EEENS1_21CollectiveEpilogueFwdINS6_IJS8_S8_S9_EEENS6_IJNS7_ILi1EEESH_SH_EEESB_SD_Li128ELb0ELb1ELb0ELb0EEENS1_19SingleTileSchedulerILb0ELb0ELb1ELi128EEEEEEEEEvNT_6ParamsE)
        .other          _ZN7cutlass13device_kernelIN5flash19enable_sm80_to_sm89INS1_16FlashAttnFwdSm80INS1_25CollectiveMainloopFwdSm80ILi4ELi1ELb0EN4cute5tupleIJNS5_1CILi128EEENS7_ILi64EEES8_EEELi128ENS_6half_tEfNS_4arch4Sm80ELb0ELb0ELb0ELb0ELb0ELb0ELb1ELb0EEENS1_21CollectiveEpilogueFwdINS6_IJS8_S8_S9_EEENS6_IJNS7_ILi1EEESH_SH_EEESB_SD_Li128ELb0ELb1ELb0ELb0EEENS1_19SingleTileSchedulerILb0ELb0ELb1ELi128EEEEEEEEEvNT_6ParamsE,@"STO_CUDA_ENTRY STV_DEFAULT"
_ZN7cutlass13device_kernelIN5flash19enable_sm80_to_sm89INS1_16FlashAttnFwdSm80INS1_25CollectiveMainloopFwdSm80ILi4ELi1ELb0EN4cute5tupleIJNS5_1CILi128EEENS7_ILi64EEES8_EEELi128ENS_6half_tEfNS_4arch4Sm80ELb0ELb0ELb0ELb0ELb0ELb0ELb1ELb0EEENS1_21CollectiveEpilogueFwdINS6_IJS8_S8_S9_EEENS6_IJNS7_ILi1EEESH_SH_EEESB_SD_Li128ELb0ELb1ELb0ELb0EEENS1_19SingleTileSchedulerILb0ELb0ELb1ELi128EEEEEEEEEvNT_6ParamsE:
        /* <DEDUP_REMOVED lines=14> */
[----:B------:R-:W-:-:S05]  /*00e0*/  ULDC.64 UR6, c[0x0][0x1e0] ;  /* 0x0000780000067ab9 */ /* 0x000fca0000000a00 */
[----:B------:R-:W-:-:S04]  /*00f0*/  @P6 IMAD.MOV.U32 R0, RZ, RZ, 0x4 ;  /* 0x00000004ff006424 */ /* 0x000fc800078e00ff */
[----:B------:R-:W-:-:S06]  /*0100*/  @P6 IMAD.WIDE R12, R7, R0, c[0x0][0x340] ;  /* 0x0000d000070c6625 */ /* 0x000fcc00078e0200 */
[----:B------:R4:W5:Y:S01]  /*0110*/  @P6 LDG.E R12, [R12.64] ;  /* 0x000000160c0c6981 */ /* 0x000962000c1e1900 */
[----:B-1----:R-:W-:Y:S01]  /*0120*/  SHF.R.S32.HI R17, RZ, 0x1f, R8 ;  /* 0x0000001fff117819 */ /* 0x002fe20000011408 */
[----:B--2---:R-:W-:Y:S01]  /*0130*/  IMAD.WIDE.U32 R14, R4, c[0x0][0x1b8], RZ ;  /* 0x00006e00040e7a25 */ /* 0x004fe200078e00ff */
[----:B------:R-:W-:Y:S01]  /*0140*/  ISETP.NE.AND P0, PT, R5, 0x1, PT ;  /* 0x000000010500780c */ /* 0x000fe20003f05270 */
[----:B------:R-:W-:Y:S01]  /*0150*/  UIADD3 UR4, UR8, 0x3f, URZ ;  /* 0x0000003f08047890 */ /* 0x000fe2000fffe03f */
[----:B------:R-:W-:Y:S01]  /*0160*/  LEA.HI R9, R17, R8, RZ, 0x3 ;  /* 0x0000000811097211 */ /* 0x000fe200078f18ff */
[----:B------:R-:W-:Y:S01]  /*0170*/  IMAD R6, R2, c[0x0][0x1c0], RZ ;  /* 0x0000700002067a24 */ /* 0x000fe200078e02ff */
[----:B------:R-:W-:Y:S01]  /*0180*/  SHF.R.S32.HI R3, RZ, 0x1f, R4 ;  /* 0x0000001fff037819 */ /* 0x000fe20000011404 */
[----:B------:R-:W-:Y:S01]  /*0190*/  USHF.R.S32.HI UR18, URZ, 0x1f, UR4 ;  /* 0x0000001f3f127899 */ /* 0x000fe20008011404 */
[----:B------:R-:W-:Y:S01]  /*01a0*/  LOP3.LUT R11, R9, 0xfffffff8, RZ, 0xc0, !PT ;  /* 0xfffffff8090b7812 */ /* 0x000fe200078ec0ff */
[----:B------:R-:W-:Y:S01]  /*01b0*/  UMOV UR9, 0x6 ;  /* 0x0000000600097882 */ /* 0x000fe20000000000 */
[----:B------:R-:W-:Y:S01]  /*01c0*/  SHF.R.S32.HI R9, RZ, 0x3, R9 ;  /* 0x00000003ff097819 */ /* 0x000fe20000011409 */
[----:B------:R-:W-:-:S02]  /*01d0*/  ULEA.HI UR18, UR18, UR4, URZ, 0x6 ;  /* 0x0000000412127291 */ /* 0x000fc4000f8f303f */
[----:B------:R-:W-:Y:S01]  /*01e0*/  IMAD.IADD R0, R8, 0x1, -R11 ;  /* 0x0000000108007824 */ /* 0x000fe200078e0a0b */
[----:B------:R-:W-:Y:S01]  /*01f0*/  USHF.L.U32 UR10, UR6, 0x6, URZ ;  /* 0x00000006060a7899 */ /* 0x000fe2000800063f */
[----:B------:R-:W-:Y:S01]  /*0200*/  IMAD R11, R3, c[0x0][0x1b8], RZ ;  /* 0x00006e00030b7a24 */ /* 0x000fe200078e02ff */
[----:B------:R-:W-:Y:S01]  /*0210*/  ULEA.HI.SX32 UR13, UR18, 0xffffffff, 0x1a ;  /* 0xffffffff120d7891 */ /* 0x000fe2000f8fd23f */
[----:B------:R-:W-:Y:S01]  /*0220*/  IMAD.SHL.U32 R36, R0, 0x8, RZ ;  /* 0x0000000800247824 */ /* 0x000fe200078e00ff */
[----:B------:R-:W-:Y:S01]  /*0230*/  USHF.L.U64.HI UR9, UR6, UR9, UR7 ;  /* 0x0000000906097299 */ /* 0x000fe20008010207 */
[----:B------:R-:W-:Y:S01]  /*0240*/  IMAD R11, R4, c[0x0][0x1bc], R11 ;  /* 0x00006f00040b7a24 */ /* 0x000fe200078e020b */
[----:B------:R-:W-:Y:S02]  /*0250*/  USHF.R.S32.HI UR12, URZ, 0x1f, UR13 ;  /* 0x0000001f3f0c7899 */ /* 0x000fe4000801140d */
[----:B------:R-:W-:Y:S01]  /*0260*/  IADD3 R38, R36, 0x40, RZ ;  /* 0x0000004024267810 */ /* 0x000fe20007ffe0ff */
[----:B------:R-:W-:Y:S01]  /*0270*/  IMAD.IADD R15, R15, 0x1, R11 ;  /* 0x000000010f0f7824 */ /* 0x000fe200078e020b */
[----:B------:R-:W-:Y:S01]  /*0280*/  SHF.R.S32.HI R37, RZ, 0x1f, R36 ;  /* 0x0000001fff257819 */ /* 0x000fe20000011424 */
[----:B----4-:R-:W-:Y:S01]  /*0290*/  IMAD R13, R0, 0x10, R9 ;  /* 0x00000010000d7824 */ /* 0x010fe200078e0209 */
[----:B------:R-:W-:Y:S01]  /*02a0*/  ISETP.GE.AND P3, PT, R38, c[0x0][0x198], PT ;  /* 0x0000660026007a0c */ /* 0x000fe20003f66270 */
[----:B------:R-:W-:Y:S01]  /*02b0*/  IMAD.WIDE.U32 R14, R7, c[0x0][0x1c0], R14 ;  /* 0x00007000070e7a25 */ /* 0x000fe200078e000e */
[----:B------:R-:W-:-:S02]  /*02c0*/  UIMAD UR4, UR9, UR13, URZ ;  /* 0x0000000d090472a4 */ /* 0x000fc4000f8e023f */
[----:B------:R-:W-:Y:S01]  /*02d0*/  UIMAD.WIDE.U32 UR20, UR6, 0x20, URZ ;  /* 0x00000020061478a5 */ /* 0x000fe2000f8e003f */
[----:B---3--:R-:W-:Y:S01]  /*02e0*/  IMAD R16, R252, 0x80, R13 ;  /* 0x00000080fc107824 */ /* 0x008fe200078e020d */
[----:B------:R-:W-:Y:S01]  /*02f0*/  UIMAD UR4, UR12, UR10, UR4 ;  /* 0x0000000a0c0472a4 */ /* 0x000fe2000f8e0204 */
[----:B------:R-:W-:Y:S01]  /*0300*/  IMAD R13, R7, c[0x0][0x1c4], R6 ;  /* 0x00007100070d7a24 */ /* 0x000fe200078e0206 */
[----:B------:R-:W-:Y:S01]  /*0310*/  USHF.L.U32 UR14, UR7, 0x5, URZ ;  /* 0x00000005070e7899 */ /* 0x000fe2000800063f */
[----:B------:R-:W-:Y:S01]  /*0320*/  @P0 IMAD.HI.U32 R10, R16, c[0x0][0x2c8], RZ ;  /* 0x0000b200100a0a27 */ /* 0x000fe200078e00ff */
[----:B------:R1:W-:Y:S01]  /*0330*/  STL [R1], R16 ;  /* 0x0000001001007387 */ /* 0x0003e20000100800 */
[----:B------:R-:W-:Y:S02]  /*0340*/  UMOV UR11, 0x20 ;  /* 0x00000020000b7882 */ /* 0x000fe40000000000 */
[----:B------:R-:W-:Y:S01]  /*0350*/  IMAD.MOV.U32 R11, RZ, RZ, R16 ;  /* 0x000000ffff0b7224 */ /* 0x000fe200078e0010 */
[----:B------:R-:W-:Y:S01]  /*0360*/  @P0 SHF.R.U32.HI R11, RZ, c[0x0][0x2cc], R10 ;  /* 0x0000b300ff0b0a19 */ /* 0x000fe2000001160a */
[----:B------:R-:W-:Y:S01]  /*0370*/  IMAD.IADD R15, R15, 0x1, R13 ;  /* 0x000000010f0f7824 */ /* 0x000fe200078e020d */
[----:B------:R-:W-:Y:S01]  /*0380*/  UIADD3 UR14, UR21, UR14, URZ ;  /* 0x0000000e150e7290 */ /* 0x000fe2000fffe03f */
[----:B------:R-:W-:Y:S01]  /*0390*/  IMAD R252, R252, 0x80, R9 ;  /* 0x00000080fcfc7824 */ /* 0x000fe200078e0209 */
[--C-:B------:R-:W-:Y:S01]  /*03a0*/  SHF.R.S32.HI R10, RZ, 0x1f, R11.reuse ;  /* 0x0000001fff0a7819 */ /* 0x100fe2000001140b */
[----:B------:R-:W-:Y:S01]  /*03b0*/  IMAD.MOV R6, RZ, RZ, -R11 ;  /* 0x000000ffff067224 */ /* 0x000fe200078e0a0b */
[----:B------:R-:W-:Y:S01]  /*03c0*/  STL [R1+0x4], R38 ;  /* 0x0000042601007387 */ /* 0x000fe20000100800 */
[----:B------:R-:W-:-:S03]  /*03d0*/  IMAD.WIDE.U32 R14, R11, c[0x0][0x1b0], R14 ;  /* 0x00006c000b0e7a25 */ /* 0x000fc600078e000e */
[----:B------:R-:W-:Y:S01]  /*03e0*/  STL.64 [R1+0x20], R36 ;  /* 0x0000202401007387 */ /* 0x000fe20000100a00 */
[----:B------:R-:W-:Y:S02]  /*03f0*/  IMAD R10, R10, c[0x0][0x1b0], RZ ;  /* 0x00006c000a0a7a24 */ /* 0x000fe400078e02ff */
[----:B------:R-:W-:Y:S02]  /*0400*/  IMAD R6, R6, c[0x0][0x2c4], R16 ;  /* 0x0000b10006067a24 */ /* 0x000fe400078e0210 */
[----:B------:R-:W-:Y:S02]  /*0410*/  IMAD R13, R11, c[0x0][0x1b4], R10 ;  /* 0x00006d000b0d7a24 */ /* 0x000fe400078e020a */
[----:B------:R-:W-:Y:S01]  /*0420*/  IMAD.SHL.U32 R10, R9, 0x40, RZ ;  /* 0x00000040090a7824 */ /* 0x000fe200078e00ff */
[----:B------:R-:W-:Y:S01]  /*0430*/  SHF.R.S32.HI R11, RZ, 0x1f, R6 ;  /* 0x0000001fff0b7819 */ /* 0x000fe20000011406 */
[----:B------:R-:W-:Y:S01]  /*0440*/  IMAD.IADD R15, R15, 0x1, R13 ;  /* 0x000000010f0f7824 */ /* 0x000fe200078e020d */
[----:B------:R-:W-:-:S02]  /*0450*/  IADD3 R13, -R9, c[0x0][0x1d0], RZ ;  /* 0x00007400090d7a10 */ /* 0x000fc40007ffe1ff */
[----:B-1----:R-:W-:Y:S01]  /*0460*/  IADD3 R16, R252, 0x10, RZ ;  /* 0x00000010fc107810 */ /* 0x002fe20007ffe0ff */
[----:B------:R-:W-:Y:S01]  /*0470*/  IMAD R11, R11, c[0x0][0x1a8], RZ ;  /* 0x00006a000b0b7a24 */ /* 0x000fe200078e02ff */
[----:B------:R-:W-:Y:S01]  /*0480*/  LOP3.LUT R10, R10, 0x1c0, RZ, 0xc0, !PT ;  /* 0x000001c00a0a7812 */ /* 0x000fe200078ec0ff */
[----:B------:R-:W-:-:S04]  /*0490*/  IMAD.WIDE.U32 R18, R6, c[0x0][0x1a8], R14 ;  /* 0x00006a0006127a25 */ /* 0x000fc800078e000e */
[----:B------:R-:W-:Y:S01]  /*04a0*/  IMAD R11, R6, c[0x0][0x1ac], R11 ;  /* 0x00006b00060b7a24 */ /* 0x000fe200078e020b */
[----:B------:R-:W-:Y:S02]  /*04b0*/  LEA R15, P0, R18, c[0x0][0x160], 0x1 ;  /* 0x00005800120f7a11 */ /* 0x000fe400078008ff */
[----:B------:R-:W-:Y:S01]  /*04c0*/  IADD3 R6, R252, 0x20, RZ ;  /* 0x00000020fc067810 */ /* 0x000fe20007ffe0ff */
[----:B------:R-:W-:Y:S02]  /*04d0*/  IMAD.IADD R14, R19, 0x1, R11 ;  /* 0x00000001130e7824 */ /* 0x000fe400078e020b */
[----:B------:R-:W-:Y:S01]  /*04e0*/  IMAD R19, R5, c[0x0][0x168], RZ ;  /* 0x00005a0005137a24 */ /* 0x000fe200078e02ff */
[----:B------:R-:W1:Y:S01]  /*04f0*/  SHFL.IDX PT, R24, R15, RZ, 0x181f ;  /* 0x00181fff0f187589 */ /* 0x000e6200000e0000 */
[----:B------:R-:W-:Y:S02]  /*0500*/  SHF.R.U32.HI R5, RZ, 0x3, R10 ;  /* 0x00000003ff057819 */ /* 0x000fe4000001160a */
[----:B------:R-:W-:Y:S01]  /*0510*/  LEA.HI.X R14, R18, c[0x0][0x164], R14, 0x1, P0 ;  /* 0x00005900120e7a11 */ /* 0x000fe200000f0c0e */
[----:B------:R-:W-:Y:S01]  /*0520*/  SHFL.IDX PT, R22, R15, 0x1, 0x181f ;  /* 0x00381f000f167f89 */ /* 0x000fe200000e0000 */
[----:B------:R-:W-:-:S02]  /*0530*/  ISETP.GE.AND P2, PT, R252, R19, PT ;  /* 0x00000013fc00720c */ /* 0x000fc40003f46270 */
[-C--:B------:R-:W-:Y:S01]  /*0540*/  ISETP.GE.AND P5, PT, R16, R19.reuse, PT ;  /* 0x000000131000720c */ /* 0x080fe20003fa6270 */
[----:B------:R-:W2:Y:S01]  /*0550*/  SHFL.IDX PT, R25, R14, RZ, 0x181f ;  /* 0x00181fff0e197589 */ /* 0x000ea200000e0000 */
[----:B------:R-:W-:Y:S02]  /*0560*/  LEA.HI R16, R17, R8, RZ, 0x6 ;  /* 0x0000000811107211 */ /* 0x000fe400078f30ff */
[----:B------:R-:W-:Y:S01]  /*0570*/  LOP3.LUT R10, R10, 0x38, R36, 0xf8, !PT ;  /* 0x000000380a0a7812 */ /* 0x000fe200078ef824 */
[----:B------:R-:W3:Y:S01]  /*0580*/  SHFL.IDX PT, R23, R14, 0x1, 0x181f ;  /* 0x00381f000e177f89 */ /* 0x000ee200000e0000 */
[----:B------:R-:W-:Y:S01]  /*0590*/  ISETP.GE.AND P4, PT, R6, R19, PT ;  /* 0x000000130600720c */ /* 0x000fe20003f86270 */
[----:B------:R-:W-:Y:S01]  /*05a0*/  IMAD.SHL.U32 R16, R16, 0x8, RZ ;  /* 0x0000000810107824 */ /* 0x000fe200078e00ff */
[----:B------:R-:W-:Y:S01]  /*05b0*/  LOP3.LUT R5, R10, R5, RZ, 0x3c, !PT ;  /* 0x000000050a057212 */ /* 0x000fe200078e3cff */
[----:B------:R-:W-:Y:S01]  /*05c0*/  SHFL.IDX PT, R20, R15, 0x2, 0x181f ;  /* 0x00581f000f147f89 */ /* 0x000fe200000e0000 */
[----:B------:R-:W-:-:S02]  /*05d0*/  ISETP.GE.AND P0, PT, R36, c[0x0][0x198], PT ;  /* 0x0000660024007a0c */ /* 0x000fc40003f06270 */
[----:B------:R-:W-:Y:S01]  /*05e0*/  @!P2 SHF.R.S32.HI R6, RZ, 0x1f, R38 ;  /* 0x0000001fff06a819 */ /* 0x000fe20000011426 */
[----:B------:R-:W4:Y:S01]  /*05f0*/  SHFL.IDX PT, R21, R14, 0x2, 0x181f ;  /* 0x00581f000e157f89 */ /* 0x000f2200000e0000 */
[----:B------:R-:W-:Y:S02]  /*0600*/  LOP3.LUT R120, R5, 0xfffffe00, R16, 0xf8, !PT ;  /* 0xfffffe0005787812 */ /* 0x000fe400078ef810 */
[----:B------:R-:W-:Y:S01]  /*0610*/  @!P2 LEA.HI R6, R6, R38, RZ, 0x3 ;  /* 0x000000260606a211 */ /* 0x000fe200078f18ff */
[----:B------:R-:W-:Y:S01]  /*0620*/  SHFL.IDX PT, R18, R15, 0x7, 0x181f ;  /* 0x00f81f000f127f89 */ /* 0x000fe200000e0000 */
[----:B------:R-:W-:Y:S02]  /*0630*/  @!P5 SHF.R.S32.HI R5, RZ, 0x1f, R38 ;  /* 0x0000001fff05d819 */ /* 0x000fe40000011426 */
[----:B------:R-:W-:Y:S01]  /*0640*/  @!P2 LOP3.LUT R6, R6, 0xfffffff8, RZ, 0xc0, !PT ;  /* 0xfffffff80606a812 */ /* 0x000fe200078ec0ff */
[----:B------:R-:W-:Y:S01]  /*0650*/  STL [R1+0x8], R120 ;  /* 0x0000087801007387 */ /* 0x000fe20000100800 */
[----:B-1----:R-:W-:-:S02]  /*0660*/  @!P2 LEA R26, P1, R36, R24, 0x1 ;  /* 0x00000018241aa211 */ /* 0x002fc400078208ff */
[----:B------:R-:W-:Y:S01]  /*0670*/  IADD3 R10, R252, 0x30, RZ ;  /* 0x00000030fc0a7810 */ /* 0x000fe20007ffe0ff */
[----:B--2---:R-:W-:Y:S01]  /*0680*/  @!P2 IMAD.WIDE R32, R6, 0x2, R24 ;  /* 0x000000020620a825 */ /* 0x004fe200078e0218 */
[----:B------:R-:W-:Y:S01]  /*0690*/  @!P5 LEA.HI R5, R5, R38, RZ, 0x3 ;  /* 0x000000260505d211 */ /* 0x000fe200078f18ff */
[----:B------:R-:W1:Y:S01]  /*06a0*/  SHFL.IDX PT, R24, R15, 0x3, 0x181f ;  /* 0x00781f000f187f89 */ /* 0x000e6200000e0000 */
[----:B------:R-:W-:Y:S02]  /*06b0*/  @!P2 LEA.HI.X R27, R36, R25, R37, 0x1, P1 ;  /* 0x00000019241ba211 */ /* 0x000fe400008f0c25 */
[----:B------:R-:W-:Y:S01]  /*06c0*/  ISETP.GE.AND P1, PT, R10, R19, PT ;  /* 0x000000130a00720c */ /* 0x000fe20003f26270 */
[----:B------:R-:W-:Y:S01]  /*06d0*/  @!P2 IMAD.SHL.U32 R10, R120, 0x2, RZ ;  /* 0x00000002780aa824 */ /* 0x000fe200078e00ff */
[----:B------:R-:W-:Y:S01]  /*06e0*/  @!P4 SHF.R.S32.HI R6, RZ, 0x1f, R38 ;  /* 0x0000001fff06c819 */ /* 0x000fe20000011426 */
[----:B------:R-:W2:Y:S01]  /*06f0*/  SHFL.IDX PT, R25, R14, 0x3, 0x181f ;  /* 0x00781f000e197f89 */ /* 0x000ea200000e0000 */
[----:B------:R-:W-:-:S02]  /*0700*/  @!P5 LOP3.LUT R5, R5, 0xfffffff8, RZ, 0xc0, !PT ;  /* 0xfffffff80505d812 */ /* 0x000fc400078ec0ff */
[----:B------:R-:W-:Y:S01]  /*0710*/  @!P4 LEA.HI R6, R6, R38, RZ, 0x3 ;  /* 0x000000260606c211 */ /* 0x000fe200078f18ff */
[----:B------:R1:W-:Y:S01]  /*0720*/  @!P2 LDGSTS.E.BYPASS.LTC128B.128 [R10+0x8100], [R26.64], !P0 ;  /* 0x081000001a0aafae */ /* 0x0003e2000c101d56 */
[----:B------:R-:W-:Y:S01]  /*0730*/  IADD3 R16, R252, 0x40, RZ ;  /* 0x00000040fc107810 */ /* 0x000fe20007ffe0ff */
[----:B---3--:R-:W-:Y:S01]  /*0740*/  @!P5 IMAD.WIDE R28, R5, 0x2, R22 ;  /* 0x00000002051cd825 */ /* 0x008fe200078e0216 */
[----:B------:R-:W-:Y:S01]  /*0750*/  @!P4 LOP3.LUT R5, R6, 0xfffffff8, RZ, 0xc0, !PT ;  /* 0xfffffff80605c812 */ /* 0x000fe200078ec0ff */
[----:B------:R3:W-:Y:S01]  /*0760*/  @!P2 LDGSTS.E.BYPASS.LTC128B.128 [R10+0xc100], [R32.64], !P3 ;  /* 0x0c100000200aafae */ /* 0x0007e2000d901d56 */
[----:B------:R-:W-:Y:S01]  /*0770*/  @!P5 LEA R30, P2, R36, R22, 0x1 ;  /* 0x00000016241ed211 */ /* 0x000fe200078408ff */
[----:B------:R-:W-:Y:S01]  /*0780*/  @!P5 IMAD.SHL.U32 R6, R120, 0x2, RZ ;  /* 0x000000027806d824 */ /* 0x000fe200078e00ff */
[----:B------:R-:W-:Y:S02]  /*0790*/  @!P1 SHF.R.S32.HI R11, RZ, 0x1f, R38 ;  /* 0x0000001fff0b9819 */ /* 0x000fe40000011426 */
[C---:B------:R-:W-:Y:S01]  /*07a0*/  @!P5 LEA.HI.X R31, R36.reuse, R23, R37, 0x1, P2 ;  /* 0x00000017241fd211 */ /* 0x040fe200010f0c25 */
[----:B----4-:R-:W-:Y:S01]  /*07b0*/  @!P4 IMAD.WIDE R22, R5, 0x2, R20 ;  /* 0x000000020516c825 */ /* 0x010fe200078e0214 */
[----:B------:R-:W-:-:S02]  /*07c0*/  @!P4 LEA R20, P2, R36, R20, 0x1 ;  /* 0x000000142414c211 */ /* 0x000fc400078408ff */
[----:B------:R-:W-:Y:S01]  /*07d0*/  @!P1 LEA.HI R11, R11, R38, RZ, 0x3 ;  /* 0x000000260b0b9211 */ /* 0x000fe200078f18ff */
[----:B------:R-:W-:Y:S01]  /*07e0*/  @!P4 IMAD.SHL.U32 R5, R120, 0x2, RZ ;  /* 0x000000027805c824 */ /* 0x000fe200078e00ff */
[----:B------:R-:W-:Y:S01]  /*07f0*/  @!P4 LEA.HI.X R21, R36, R21, R37, 0x1, P2 ;  /* 0x000000152415c211 */ /* 0x000fe200010f0c25 */
[----:B------:R4:W-:Y:S01]  /*0800*/  @!P5 LDGSTS.E.BYPASS.LTC128B.128 [R6+0x8900], [R30.64], !P0 ;  /* 0x089000001e06dfae */ /* 0x0009e2000c101d56 */
[----:B------:R-:W-:Y:S02]  /*0810*/  ISETP.GE.AND P2, PT, R16, R19, PT ;  /* 0x000000131000720c */ /* 0x000fe40003f46270 */
[----:B------:R-:W-:Y:S01]  /*0820*/  @!P1 LOP3.LUT R11, R11, 0xfffffff8, RZ, 0xc0, !PT ;  /* 0xfffffff80b0b9812 */ /* 0x000fe200078ec0ff */
[----:B------:R4:W-:Y:S01]  /*0830*/  @!P5 LDGSTS.E.BYPASS.LTC128B.128 [R6+0xc900], [R28.64], !P3 ;  /* 0x0c9000001c06dfae */ /* 0x0009e2000d901d56 */
[----:B------:R-:W-:-:S03]  /*0840*/  IADD3 R16, R252, 0x70, RZ ;  /* 0x00000070fc107810 */ /* 0x000fc60007ffe0ff */
[----:B------:R4:W-:Y:S04]  /*0850*/  @!P4 LDGSTS.E.BYPASS.LTC128B.128 [R5+0x9100], [R20.64], !P0 ;  /* 0x091000001405cfae */ /* 0x0009e8000c101d56 */
[----:B-1----:R-:W1:Y:S01]  /*0860*/  SHFL.IDX PT, R26, R15, 0x4, 0x181f ;  /* 0x00981f000f1a7f89 */ /* 0x002e6200000e0000 */
[----:B---3--:R-:W-:-:S03]  /*0870*/  IADD3 R10, R252, 0x50, RZ ;  /* 0x00000050fc0a7810 */ /* 0x008fc60007ffe0ff */
[----:B------:R-:W3:Y:S01]  /*0880*/  SHFL.IDX PT, R27, R14, 0x4, 0x181f ;  /* 0x00981f000e1b7f89 */ /* 0x000ee200000e0000 */
[----:B------:R-:W-:-:S03]  /*0890*/  ISETP.GE.AND P5, PT, R10, R19, PT ;  /* 0x000000130a00720c */ /* 0x000fc60003fa6270 */
[----:B------:R1:W-:Y:S01]  /*08a0*/  @!P4 LDGSTS.E.BYPASS.LTC128B.128 [R5+0xd100], [R22.64], !P3 ;  /* 0x0d1000001605cfae */ /* 0x0003e2000d901d56 */
[----:B------:R-:W-:Y:S02]  /*08b0*/  @!P1 LEA R32, P4, R36, R24, 0x1 ;  /* 0x0000001824209211 */ /* 0x000fe400078808ff */
[----:B------:R-:W-:Y:S02]  /*08c0*/  IADD3 R10, R252, 0x60, RZ ;  /* 0x00000060fc0a7810 */ /* 0x000fe40007ffe0ff */
[--C-:B--2---:R-:W-:Y:S02]  /*08d0*/  @!P1 LEA.HI.X R33, R36, R25, R37.reuse, 0x1, P4 ;  /* 0x0000001924219211 */ /* 0x104fe400020f0c25 */
[----:B------:R-:W-:Y:S01]  /*08e0*/  ISETP.GE.AND P4, PT, R10, R19, PT ;  /* 0x000000130a00720c */ /* 0x000fe20003f86270 */
[----:B------:R-:W-:Y:S02]  /*08f0*/  @!P1 IMAD.SHL.U32 R10, R120, 0x2, RZ ;  /* 0x00000002780a9824 */ /* 0x000fe400078e00ff */
[----:B----4-:R-:W-:-:S03]  /*0900*/  IMAD.WIDE.U32 R30, R9, c[0x0][0x1e0], R36 ;  /* 0x00007800091e7a25 */ /* 0x010fc600078e0024 */
[----:B------:R2:W-:Y:S01]  /*0910*/  @!P1 LDGSTS.E.BYPASS.LTC128B.128 [R10+0x9900], [R32.64], !P0 ;  /* 0x09900000200a9fae */ /* 0x0005e2000c101d56 */
[----:B------:R-:W-:-:S04]  /*0920*/  IMAD.U32 R6, RZ, RZ, UR13 ;  /* 0x0000000dff067e24 */ /* 0x000fc8000f8e00ff */
[----:B------:R-:W-:Y:S02]  /*0930*/  IMAD R6, R6, -0x40, R13 ;  /* 0xffffffc006067824 */ /* 0x000fe400078e020d */
[----:B-1----:R-:W-:Y:S01]  /*0940*/  @!P1 IMAD.WIDE R22, R11, 0x2, R24 ;  /* 0x000000020b169825 */ /* 0x002fe200078e0218 */
[----:B------:R-:W-:Y:S01]  /*0950*/  SHF.R.S32.HI R5, RZ, 0x1f, R9 ;  /* 0x0000001fff057819 */ /* 0x000fe20000011409 */
[----:B------:R-:W-:Y:S01]  /*0960*/  SHFL.IDX PT, R24, R15, 0x5, 0x181f ;  /* 0x00b81f000f187f89 */ /* 0x000fe200000e0000 */
[----:B------:R-:W-:-:S03]  /*0970*/  @!P2 SHF.R.S32.HI R11, RZ, 0x1f, R38 ;  /* 0x0000001fff0ba819 */ /* 0x000fc60000011426 */
[----:B------:R-:W1:Y:S01]  /*0980*/  SHFL.IDX PT, R25, R14, 0x5, 0x181f ;  /* 0x00b81f000e197f89 */ /* 0x000e6200000e0000 */
[----:B------:R-:W-:Y:S01]  /*0990*/  IMAD R20, R5, c[0x0][0x1e0], RZ ;  /* 0x0000780005147a24 */ /* 0x000fe200078e02ff */
[----:B------:R-:W-:Y:S02]  /*09a0*/  @!P2 LEA.HI R11, R11, R38, RZ, 0x3 ;  /* 0x000000260b0ba211 */ /* 0x000fe400078f18ff */
[----:B------:R4:W-:Y:S01]  /*09b0*/  @!P1 LDGSTS.E.BYPASS.LTC128B.128 [R10+0xd900], [R22.64], !P3 ;  /* 0x0d900000160a9fae */ /* 0x0009e2000d901d56 */
[C---:B------:R-:W-:Y:S01]  /*09c0*/  @!P2 LEA R28, P1, R36.reuse, R26, 0x1 ;  /* 0x0000001a241ca211 */ /* 0x040fe200078208ff */
[----:B------:R-:W-:Y:S01]  /*09d0*/  IMAD R20, R9, c[0x0][0x1e4], R20 ;  /* 0x0000790009147a24 */ /* 0x000fe200078e0214 */
[----:B------:R-:W-:Y:S02]  /*09e0*/  @!P2 LOP3.LUT R11, R11, 0xfffffff8, RZ, 0xc0, !PT ;  /* 0xfffffff80b0ba812 */ /* 0x000fe400078ec0ff */
[----:B---3--:R-:W-:Y:S01]  /*09f0*/  @!P2 LEA.HI.X R29, R36, R27, R37, 0x1, P1 ;  /* 0x0000001b241da211 */ /* 0x008fe200008f0c25 */
[----:B------:R-:W-:Y:S01]  /*0a00*/  IMAD.IADD R21, R31, 0x1, R20 ;  /* 0x000000011f157824 */ /* 0x000fe200078e0214 */
[----:B------:R-:W-:Y:S01]  /*0a10*/  ISETP.GE.AND P1, PT, R16, R19, PT ;  /* 0x000000131000720c */ /* 0x000fe20003f26270 */
[----:B------:R-:W-:Y:S01]  /*0a20*/  IMAD.MOV.U32 R20, RZ, RZ, R30 ;  /* 0x000000ffff147224 */ /* 0x000fe200078e001e */
[----:B------:R-:W-:Y:S01]  /*0a30*/  SHFL.IDX PT, R19, R14, 0x7, 0x181f ;  /* 0x00f81f000e137f89 */ /* 0x000fe200000e0000 */
[----:B------:R-:W-:-:S04]  /*0a40*/  @!P2 IMAD.WIDE R30, R11, 0x2, R26 ;  /* 0x000000020b1ea825 */ /* 0x000fc800078e021a */
[C---:B------:R-:W-:Y:S02]  /*0a50*/  @!P2 IMAD.SHL.U32 R11, R120.reuse, 0x2, RZ ;  /* 0x00000002780ba824 */ /* 0x040fe400078e00ff */
[----:B------:R-:W-:Y:S02]  /*0a60*/  @!P4 IMAD.SHL.U32 R16, R120, 0x2, RZ ;  /* 0x000000027810c824 */ /* 0x000fe400078e00ff */
[----:B------:R-:W-:Y:S01]  /*0a70*/  IMAD.WIDE.U32 R20, R4, c[0x0][0x1e8], R20 ;  /* 0x00007a0004147a25 */ /* 0x000fe200078e0014 */
[----:B------:R3:W-:Y:S04]  /*0a80*/  @!P2 LDGSTS.E.BYPASS.LTC128B.128 [R11+0xa100], [R28.64], !P0 ;  /* 0x0a1000001c0bafae */ /* 0x0007e8000c101d56 */
[----:B------:R3:W-:Y:S04]  /*0a90*/  @!P2 LDGSTS.E.BYPASS.LTC128B.128 [R11+0xe100], [R30.64], !P3 ;  /* 0x0e1000001e0bafae */ /* 0x0007e8000d901d56 */
[----:B----4-:R-:W4:Y:S01]  /*0aa0*/  SHFL.IDX PT, R22, R15, 0x6, 0x181f ;  /* 0x00d81f000f167f89 */ /* 0x010f2200000e0000 */
[----:B--2---:R-:W-:-:S03]  /*0ab0*/  @!P5 SHF.R.S32.HI R10, RZ, 0x1f, R38 ;  /* 0x0000001fff0ad819 */ /* 0x004fc60000011426 */
[----:B------:R-:W2:Y:S01]  /*0ac0*/  SHFL.IDX PT, R23, R14, 0x6, 0x181f ;  /* 0x00d81f000e177f89 */ /* 0x000ea200000e0000 */
[----:B------:R-:W-:-:S04]  /*0ad0*/  @!P5 LEA.HI R10, R10, R38, RZ, 0x3 ;  /* 0x000000260a0ad211 */ /* 0x000fc800078f18ff */
[----:B------:R-:W-:Y:S02]  /*0ae0*/  @!P5 LOP3.LUT R13, R10, 0xfffffff8, RZ, 0xc0, !PT ;  /* 0xfffffff80a0dd812 */ /* 0x000fe400078ec0ff */
[----:B------:R-:W-:-:S03]  /*0af0*/  @!P4 SHF.R.S32.HI R10, RZ, 0x1f, R38 ;  /* 0x0000001fff0ac819 */ /* 0x000fc60000011426 */
[----:B-1----:R-:W-:Y:S01]  /*0b00*/  @!P5 IMAD.WIDE R26, R13, 0x2, R24 ;  /* 0x000000020d1ad825 */ /* 0x002fe200078e0218 */
[----:B------:R-:W-:Y:S02]  /*0b10*/  @!P4 LEA.HI R10, R10, R38, RZ, 0x3 ;  /* 0x000000260a0ac211 */ /* 0x000fe400078f18ff */
[----:B------:R-:W-:Y:S02]  /*0b20*/  @!P5 LEA R24, P2, R36, R24, 0x1 ;  /* 0x000000182418d211 */ /* 0x000fe400078408ff */
[----:B------:R-:W-:Y:S01]  /*0b30*/  @!P4 LOP3.LUT R13, R10, 0xfffffff8, RZ, 0xc0, !PT ;  /* 0xfffffff80a0dc812 */ /* 0x000fe200078ec0ff */
[----:B------:R-:W-:Y:S01]  /*0b40*/  @!P5 IMAD.SHL.U32 R10, R120, 0x2, RZ ;  /* 0x00000002780ad824 */ /* 0x000fe200078e00ff */
[C---:B------:R-:W-:Y:S01]  /*0b50*/  @!P5 LEA.HI.X R25, R36.reuse, R25, R37, 0x1, P2 ;  /* 0x000000192419d211 */ /* 0x040fe200010f0c25 */
[C---:B---3--:R-:W-:Y:S01]  /*0b60*/  IMAD R11, R3.reuse, c[0x0][0x1e8], RZ ;  /* 0x00007a00030b7a24 */ /* 0x048fe200078e02ff */
[----:B----4-:R-:W-:Y:S01]  /*0b70*/  @!P4 LEA R32, P2, R36, R22, 0x1 ;  /* 0x000000162420c211 */ /* 0x010fe200078408ff */
[----:B------:R-:W-:-:S02]  /*0b80*/  IMAD R3, R3, c[0x0][0x210], RZ ;  /* 0x0000840003037a24 */ /* 0x000fc400078e02ff */
[----:B------:R1:W-:Y:S01]  /*0b90*/  @!P5 LDGSTS.E.BYPASS.LTC128B.128 [R10+0xa900], [R24.64], !P0 ;  /* 0x0a900000180adfae */ /* 0x0003e2000c101d56 */
[----:B------:R-:W-:Y:S01]  /*0ba0*/  IMAD R11, R4, c[0x0][0x1ec], R11 ;  /* 0x00007b00040b7a24 */ /* 0x000fe200078e020b */
[C---:B--2---:R-:W-:Y:S01]  /*0bb0*/  @!P4 LEA.HI.X R33, R36.reuse, R23, R37, 0x1, P2 ;  /* 0x000000172421c211 */ /* 0x044fe200010f0c25 */
[----:B------:R-:W-:Y:S01]  /*0bc0*/  @!P4 IMAD.WIDE R34, R13, 0x2, R22 ;  /* 0x000000020d22c825 */ /* 0x000fe200078e0216 */
[----:B------:R-:W-:Y:S01]  /*0bd0*/  @!P1 LEA R22, P2, R36, R18, 0x1 ;  /* 0x0000001224169211 */ /* 0x000fe200078408ff */
[----:B------:R1:W-:Y:S01]  /*0be0*/  @!P5 LDGSTS.E.BYPASS.LTC128B.128 [R10+0xe900], [R26.64], !P3 ;  /* 0x0e9000001a0adfae */ /* 0x0003e2000d901d56 */
[----:B------:R-:W-:Y:S01]  /*0bf0*/  ISETP.GE.AND P5, PT, R6, 0x11, PT ;  /* 0x000000110600780c */ /* 0x000fe20003fa6270 */
[----:B------:R-:W-:Y:S01]  /*0c00*/  IMAD.IADD R11, R21, 0x1, R11 ;  /* 0x00000001150b7824 */ /* 0x000fe200078e020b */
[----:B------:R-:W-:Y:S01]  /*0c10*/  @!P1 LEA.HI.X R23, R36, R19, R37, 0x1, P2 ;  /* 0x0000001324179211 */ /* 0x000fe200010f0c25 */
[----:B------:R2:W-:Y:S01]  /*0c20*/  @!P4 LDGSTS.E.BYPASS.LTC128B.128 [R16+0xb100], [R32.64], !P0 ;  /* 0x0b1000002010cfae */ /* 0x0005e2000c101d56 */
[----:B------:R-:W-:Y:S01]  /*0c30*/  ISETP.GE.AND P2, PT, R6, 0x31, PT ;  /* 0x000000310600780c */ /* 0x000fe20003f46270 */
[----:B------:R-:W-:Y:S01]  /*0c40*/  IMAD R3, R4, c[0x0][0x214], R3 ;  /* 0x0000850004037a24 */ /* 0x000fe200078e0203 */
[----:B------:R-:W-:Y:S01]  /*0c50*/  @!P1 SHF.R.S32.HI R21, RZ, 0x1f, R38 ;  /* 0x0000001fff159819 */ /* 0x000fe20000011426 */
[----:B------:R3:W-:Y:S01]  /*0c60*/  @!P4 LDGSTS.E.BYPASS.LTC128B.128 [R16+0xf100], [R34.64], !P3 ;  /* 0x0f1000002210cfae */ /* 0x0007e2000d901d56 */
[----:B------:R-:W-:-:S02]  /*0c70*/  ISETP.GE.AND P4, PT, R6, 0x21, PT ;  /* 0x000000210600780c */ /* 0x000fc40003f86270 */
[----:B------:R-:W-:-:S04]  /*0c80*/  @!P1 LEA.HI R21, R21, R38, RZ, 0x3 ;  /* 0x0000002615159211 */ /* 0x000fc800078f18ff */
[----:B------:R-:W-:-:S03]  /*0c90*/  @!P1 LOP3.LUT R21, R21, 0xfffffff8, RZ, 0xc0, !PT ;  /* 0xfffffff815159812 */ /* 0x000fc600078ec0ff */
[----:B------:R-:W-:Y:S02]  /*0ca0*/  VOTEU.ANY UP0, P2 ;  /* 0x00000000003f7886 */ /* 0x000fe40001000100 */
[----:B------:R-:W-:-:S04]  /*0cb0*/  @!P1 IMAD.WIDE R18, R21, 0x2, R18 ;  /* 0x0000000215129825 */ /* 0x000fc800078e0212 */
[C---:B------:R-:W-:Y:S02]  /*0cc0*/  @P4 IMAD.SHL.U32 R31, R120.reuse, 0x2, RZ ;  /* 0x00000002781f4824 */ /* 0x040fe400078e00ff */
[----:B-1----:R-:W-:Y:S02]  /*0cd0*/  IMAD.MOV.U32 R10, RZ, RZ, R20 ;  /* 0x000000ffff0a7224 */ /* 0x002fe400078e0014 */
[----:B------:R-:W-:Y:S02]  /*0ce0*/  IMAD.MOV.U32 R20, RZ, RZ, c[0x0][0x1e0] ;  /* 0x00007800ff147624 */ /* 0x000fe400078e00ff */
[C---:B--2---:R-:W-:Y:S02]  /*0cf0*/  @P2 IMAD.SHL.U32 R33, R120.reuse, 0x2, RZ ;  /* 0x0000000278212824 */ /* 0x044fe400078e00ff */
[----:B---3--:R-:W-:-:S05]  /*0d00*/  @!P1 IMAD.SHL.U32 R16, R120, 0x2, RZ ;  /* 0x0000000278109824 */ /* 0x008fca00078e00ff */
[----:B------:R1:W-:Y:S04]  /*0d10*/  @!P1 LDGSTS.E.BYPASS.LTC128B.128 [R16+0xb900], [R22.64], !P0 ;  /* 0x0b90000016109fae */ /* 0x0003e8000c101d56 */
[----:B------:R1:W-:Y:S01]  /*0d20*/  @!P1 LDGSTS.E.BYPASS.LTC128B.128 [R16+0xf900], [R18.64], !P3 ;  /* 0x0f90000012109fae */ /* 0x0003e2000d901d56 */
[----:B------:R-:W-:Y:S02]  /*0d30*/  ISETP.GE.AND P3, PT, R36, c[0x0][0x1d4], PT ;  /* 0x0000750024007a0c */ /* 0x000fe40003f66270 */
[----:B-----5:R-:W-:Y:S01]  /*0d40*/  @P6 SHF.R.S32.HI R13, RZ, 0x1f, R12 ;  /* 0x0000001fff0d6819 */ /* 0x020fe2000001140c */
[----:B------:R-:W-:Y:S01]  /*0d50*/  @!P6 IMAD.MOV.U32 R13, RZ, RZ, R2 ;  /* 0x000000ffff0de224 */ /* 0x000fe200078e0002 */
[----:B------:R-:W0:Y:S01]  /*0d60*/  LDGDEPBAR ;  /* 0x00000000000079af */ /* 0x000e220000000000 */
[----:B------:R-:W-:-:S03]  /*0d70*/  @!P6 IMAD.MOV.U32 R12, RZ, RZ, R7 ;  /* 0x000000ffff0ce224 */ /* 0x000fc600078e0007 */
[----:B------:R-:W-:Y:S01]  /*0d80*/  BAR.SYNC.DEFER_BLOCKING 0x0 ;  /* 0x0000000000007b1d */ /* 0x000fe20000010000 */
[----:B------:R-:W-:Y:S01]  /*0d90*/  IMAD R7, R13, c[0x0][0x1f0], RZ ;  /* 0x00007c000d077a24 */ /* 0x000fe200078e02ff */
[----:B------:R-:W-:Y:S01]  /*0da0*/  ISETP.GE.AND P6, PT, R6, 0x1, PT ;  /* 0x000000010600780c */ /* 0x000fe20003fc6270 */
[----:B------:R-:W-:-:S04]  /*0db0*/  IMAD.WIDE.U32 R40, R12, c[0x0][0x1f0], R10 ;  /* 0x00007c000c287a25 */ /* 0x000fc800078e000a */
[----:B------:R-:W-:Y:S01]  /*0dc0*/  IMAD R6, R12, c[0x0][0x1f4], R7 ;  /* 0x00007d000c067a24 */ /* 0x000fe200078e0207 */
[----:B------:R2:W-:Y:S01]  /*0dd0*/  STL.64 [R1+0x10], R40 ;  /* 0x0000102801007387 */ /* 0x0005e20000100a00 */
[----:B------:R-:W-:Y:S02]  /*0de0*/  IMAD.U32 R2, RZ, RZ, UR10 ;  /* 0x0000000aff027e24 */ /* 0x000fe4000f8e00ff */
[----:B------:R-:W-:Y:S02]  /*0df0*/  IMAD.IADD R123, R41, 0x1, R6 ;  /* 0x00000001297b7824 */ /* 0x000fe400078e0206 */
[----:B------:R-:W-:Y:S02]  /*0e00*/  IMAD.MOV.U32 R122, RZ, RZ, R40 ;  /* 0x000000ffff7a7224 */ /* 0x000fe400078e0028 */
[----:B------:R-:W-:Y:S02]  /*0e10*/  IMAD.U32 R11, RZ, RZ, UR7 ;  /* 0x00000007ff0b7e24 */ /* 0x000fe4000f8e00ff */
[----:B------:R-:W-:Y:S01]  /*0e20*/  IMAD.WIDE.U32 R14, R2, UR13, R122 ;  /* 0x0000000d020e7c25 */ /* 0x000fe2000f8e007a */
[----:B------:R2:W-:Y:S03]  /*0e30*/  STL.64 [R1+0x18], R122 ;  /* 0x0000187a01007387 */ /* 0x0005e60000100a00 */
[----:B-1----:R-:W-:Y:S01]  /*0e40*/  IMAD.SHL.U32 R16, R0, 0x40, RZ ;  /* 0x0000004000107824 */ /* 0x002fe200078e00ff */
[----:B------:R-:W-:Y:S01]  /*0e50*/  IADD3 R15, R15, UR4, RZ ;  /* 0x000000040f0f7c10 */ /* 0x000fe2000fffe0ff */
[----:B------:R-:W-:Y:S01]  /*0e60*/  @UP0 UIMAD UR4, UR7, 0x30, URZ ;  /* 0x00000030070408a4 */ /* 0x000fe2000f8e023f */
[----:B------:R-:W-:Y:S01]  /*0e70*/  @P5 LEA R7, P0, R20, R14, 0x4 ;  /* 0x0000000e14075211 */ /* 0x000fe200078020ff */
[----:B------:R-:W-:Y:S01]  /*0e80*/  UISETP.GE.AND UP0, UPT, UR8, 0x1, UPT ;  /* 0x000000010800788c */ /* 0x000fe2000bf06270 */
[----:B------:R-:W-:-:S02]  /*0e90*/  @P6 LEA R26, P1, R14, c[0x0][0x1c8], 0x1 ;  /* 0x000072000e1a6a11 */ /* 0x000fc400078208ff */
[C---:B------:R-:W-:Y:S01]  /*0ea0*/  @P5 LEA.HI.X R6, R20.reuse, R15, R11, 0x4, P0 ;  /* 0x0000000f14065211 */ /* 0x040fe200000f240b */
[----:B------:R-:W-:Y:S01]  /*0eb0*/  @P2 IMAD.WIDE.U32 R20, R20, 0x30, R14 ;  /* 0x0000003014142825 */ /* 0x000fe200078e000e */
[C---:B------:R-:W-:Y:S02]  /*0ec0*/  @P5 LEA R24, P0, R7.reuse, c[0x0][0x1c8], 0x1 ;  /* 0x0000720007185a11 */ /* 0x040fe400078008ff */
[C---:B------:R-:W-:Y:S02]  /*0ed0*/  @P6 LEA.HI.X R27, R14.reuse, c[0x0][0x1cc], R15, 0x1, P1 ;  /* 0x000073000e1b6a11 */ /* 0x040fe400008f0c0f */
[----:B------:R-:W-:Y:S02]  /*0ee0*/  @P5 LEA.HI.X R25, R7, c[0x0][0x1cc], R6, 0x1, P0 ;  /* 0x0000730007195a11 */ /* 0x000fe400000f0c06 */
[----:B------:R-:W-:Y:S02]  /*0ef0*/  LEA.HI R6, R17, R8, RZ, 0x4 ;  /* 0x0000000811067211 */ /* 0x000fe400078f20ff */
[----:B------:R-:W-:-:S02]  /*0f00*/  @P4 IADD3 R10, P0, R14, UR20, RZ ;  /* 0x000000140e0a4c10 */ /* 0x000fc4000ff1e0ff */
[----:B------:R-:W-:Y:S02]  /*0f10*/  LOP3.LUT R11, R6, 0xfffffff0, RZ, 0xc0, !PT ;  /* 0xfffffff0060b7812 */ /* 0x000fe400078ec0ff */
[----:B------:R-:W-:Y:S01]  /*0f20*/  @P4 IADD3.X R7, R15, UR14, RZ, P0, !PT ;  /* 0x0000000e0f074c10 */ /* 0x000fe200087fe4ff */
[----:B------:R-:W-:Y:S01]  /*0f30*/  IMAD.SHL.U32 R15, R9, 0x8, RZ ;  /* 0x00000008090f7824 */ /* 0x000fe200078e00ff */
[----:B------:R-:W-:Y:S01]  /*0f40*/  @P4 LEA R22, P0, R10, c[0x0][0x1c8], 0x1 ;  /* 0x000072000a164a11 */ /* 0x000fe200078008ff */
[----:B------:R-:W-:Y:S01]  /*0f50*/  IMAD.IADD R14, R8, 0x1, -R11 ;  /* 0x00000001080e7824 */ /* 0x000fe200078e0a0b */
[----:B------:R-:W-:Y:S02]  /*0f60*/  SHF.R.S32.HI R19, RZ, 0x4, R6 ;  /* 0x00000004ff137819 */ /* 0x000fe40000011406 */
[----:B------:R-:W-:Y:S02]  /*0f70*/  @P4 LEA.HI.X R23, R10, c[0x0][0x1cc], R7, 0x1, P0 ;  /* 0x000073000a174a11 */ /* 0x000fe400000f0c07 */
[----:B------:R-:W-:-:S02]  /*0f80*/  SHF.R.S32.HI R7, RZ, 0x1f, R14 ;  /* 0x0000001fff077819 */ /* 0x000fc4000001140e */
[----:B------:R-:W-:Y:S02]  /*0f90*/  LEA.HI R6, R6, R19, RZ, 0x1 ;  /* 0x0000001306067211 */ /* 0x000fe400078f08ff */
[----:B------:R-:W-:Y:S02]  /*0fa0*/  LEA.HI R7, R7, R14, RZ, 0x3 ;  /* 0x0000000e07077211 */ /* 0x000fe400078f18ff */
[----:B------:R-:W-:Y:S02]  /*0fb0*/  ISETP.GE.AND P0, PT, R38, c[0x0][0x1d4], PT ;  /* 0x0000750026007a0c */ /* 0x000fe40003f06270 */
[----:B------:R-:W-:Y:S02]  /*0fc0*/  LOP3.LUT R16, R16, 0x1c0, RZ, 0xc0, !PT ;  /* 0x000001c010107812 */ /* 0x000fe400078ec0ff */
[----:B------:R-:W-:Y:S02]  /*0fd0*/  LOP3.LUT R6, R6, 0xfffffffe, RZ, 0xc0, !PT ;  /* 0xfffffffe06067812 */ /* 0x000fe400078ec0ff */
[C---:B------:R-:W-:Y:S01]  /*0fe0*/  LOP3.LUT R11, R7.reuse, 0xfffffff8, RZ, 0xc0, !PT ;  /* 0xfffffff8070b7812 */ /* 0x040fe200078ec0ff */
[----:B------:R-:W-:Y:S01]  /*0ff0*/  IMAD.SHL.U32 R7, R7, 0x40, RZ ;  /* 0x0000004007077824 */ /* 0x000fe200078e00ff */
[----:B------:R-:W-:Y:S01]  /*1000*/  LOP3.LUT R15, R16, 0x8, R15, 0xf8, !PT ;  /* 0x00000008100f7812 */ /* 0x000fe200078ef80f */
[----:B------:R-:W-:Y:S01]  /*1010*/  IMAD.IADD R6, R19, 0x1, -R6 ;  /* 0x0000000113067824 */ /* 0x000fe200078e0a06 */
[----:B------:R-:W-:Y:S01]  /*1020*/  SHF.R.U32.HI R16, RZ, 0x3, R16 ;  /* 0x00000003ff107819 */ /* 0x000fe20000011610 */
[----:B------:R-:W-:Y:S01]  /*1030*/  IMAD.IADD R11, R14, 0x1, -R11 ;  /* 0x000000010e0b7824 */ /* 0x000fe200078e0a0b */
[----:B------:R-:W-:Y:S01]  /*1040*/  @P2 IADD3 R10, R21, UR4, RZ ;  /* 0x00000004150a2c10 */ /* 0x000fe2000fffe0ff */
[C---:B------:R-:W-:Y:S01]  /*1050*/  @P6 IMAD.SHL.U32 R21, R120.reuse, 0x2, RZ ;  /* 0x0000000278156824 */ /* 0x040fe200078e00ff */
[----:B------:R-:W-:Y:S01]  /*1060*/  LOP3.LUT R15, R15, R16, RZ, 0x3c, !PT ;  /* 0x000000100f0f7212 */ /* 0x000fe200078e3cff */
[----:B------:R-:W-:Y:S01]  /*1070*/  @P5 IMAD.SHL.U32 R19, R120, 0x2, RZ ;  /* 0x0000000278135824 */ /* 0x000fe200078e00ff */
[----:B------:R-:W-:Y:S01]  /*1080*/  @P2 LEA R28, P1, R20, c[0x0][0x1c8], 0x1 ;  /* 0x00007200141c2a11 */ /* 0x000fe200078208ff */
[----:B------:R-:W-:Y:S01]  /*1090*/  IMAD.SHL.U32 R14, R11, 0x40, RZ ;  /* 0x000000400b0e7824 */ /* 0x000fe200078e00ff */
[----:B------:R-:W-:Y:S01]  /*10a0*/  @!PT LDS RZ, [RZ] ;  /* 0x00000000fffff984 */ /* 0x000fe20000000800 */
[----:B------:R-:W-:Y:S01]  /*10b0*/  @!PT LDS RZ, [RZ] ;  /* 0x00000000fffff984 */ /* 0x000fe20000000800 */
[----:B------:R-:W-:Y:S01]  /*10c0*/  @!PT LDS RZ, [RZ] ;  /* 0x00000000fffff984 */ /* 0x000fe20000000800 */
[----:B------:R2:W-:Y:S01]  /*10d0*/  @P6 LDGSTS.E.BYPASS.LTC128B.128 [R21+0x4100], [R26.64], !P3 ;  /* 0x041000001a156fae */ /* 0x0005e2000d901d56 */
[----:B------:R-:W-:Y:S01]  /*10e0*/  IMAD R250, R6, 0x200, R15 ;  /* 0x0000020006fa7824 */ /* 0x000fe200078e020f */
[----:B------:R-:W-:Y:S01]  /*10f0*/  @P2 LEA.HI.X R29, R20, c[0x0][0x1cc], R10, 0x1, P1 ;  /* 0x00007300141d2a11 */ /* 0x000fe200008f0c0a */
[----:B------:R-:W-:Y:S01]  /*1100*/  IMAD.SHL.U32 R6, R6, 0x8, RZ ;  /* 0x0000000806067824 */ /* 0x000fe200078e00ff */
[----:B------:R2:W-:Y:S01]  /*1110*/  @P6 LDGSTS.E.BYPASS.LTC128B.128 [R21+0x6100], [R26.64+0x80], !P0 ;  /* 0x061000801a156fae */ /* 0x0005e2000c101d56 */
[----:B------:R-:W-:Y:S01]  /*1120*/  LOP3.LUT R15, R14, 0x1c0, RZ, 0xc0, !PT ;  /* 0x000001c00e0f7812 */ /* 0x000fe200078ec0ff */
[----:B------:R-:W-:Y:S01]  /*1130*/  IMAD.SHL.U32 R250, R250, 0x2, RZ ;  /* 0x00000002fafa7824 */ /* 0x000fe200078e00ff */
[----:B------:R-:W-:Y:S01]  /*1140*/  LEA.HI R10, R17, R8, RZ, 0x5 ;  /* 0x00000008110a7211 */ /* 0x000fe200078f28ff */
[----:B------:R1:W-:Y:S01]  /*1150*/  @P5 LDGSTS.E.BYPASS.LTC128B.128 [R19+0x4900], [R24.64], !P3 ;  /* 0x0490000018135fae */ /* 0x0003e2000d901d56 */
[----:B------:R-:W-:Y:S01]  /*1160*/  LOP3.LUT R6, R15, 0x8, R6, 0xf8, !PT ;  /* 0x000000080f067812 */ /* 0x000fe200078ef806 */
[----:B------:R-:W-:Y:S01]  /*1170*/  ULDC.64 UR4, c[0x0][0x208] ;  /* 0x0000820000047ab9 */ /* 0x000fe20000000a00 */
[----:B------:R-:W-:Y:S01]  /*1180*/  SHF.R.S32.HI R14, RZ, 0x5, R10 ;  /* 0x00000005ff0e7819 */ /* 0x000fe2000001140a */
[----:B------:R1:W-:Y:S01]  /*1190*/  @P5 LDGSTS.E.BYPASS.LTC128B.128 [R19+0x6900], [R24.64+0x80], !P0 ;  /* 0x0690008018135fae */ /* 0x0003e2000c101d56 */
[----:B------:R-:W-:Y:S01]  /*11a0*/  SHF.R.U32.HI R15, RZ, 0x3, R15 ;  /* 0x00000003ff0f7819 */ /* 0x000fe2000001160f */
[----:B------:R-:W-:Y:S01]  /*11b0*/  UIMAD.WIDE.U32 UR16, UR11, UR4, URZ ;  /* 0x000000040b1072a5 */ /* 0x000fe2000f8e003f */
[----:B------:R-:W-:Y:S01]  /*11c0*/  LOP3.LUT R7, R7, 0xfffffe00, RZ, 0xc0, !PT ;  /* 0xfffffe0007077812 */ /* 0x000fe200078ec0ff */
[----:B------:R2:W-:Y:S01]  /*11d0*/  @P4 LDGSTS.E.BYPASS.LTC128B.128 [R31+0x5100], [R22.64], !P3 ;  /* 0x05100000161f4fae */ /* 0x0005e2000d901d56 */
[----:B------:R-:W-:Y:S01]  /*11e0*/  LOP3.LUT R6, R6, R15, RZ, 0x3c, !PT ;  /* 0x0000000f06067212 */ /* 0x000fe200078e3cff */
[----:B------:R-:W-:Y:S01]  /*11f0*/  IMAD.MOV.U32 R15, RZ, RZ, 0x10 ;  /* 0x00000010ff0f7424 */ /* 0x000fe200078e00ff */
[----:B------:R-:W-:Y:S01]  /*1200*/  IADD3 R249, R250, 0x4120, RZ ;  /* 0x00004120faf97810 */ /* 0x000fe20007ffe0ff */
[----:B------:R2:W-:Y:S01]  /*1210*/  @P4 LDGSTS.E.BYPASS.LTC128B.128 [R31+0x7100], [R22.64+0x80], !P0 ;  /* 0x07100080161f4fae */ /* 0x0005e2000c101d56 */
[----:B------:R-:W-:Y:S01]  /*1220*/  LOP3.LUT P4, RZ, R0, 0x2, RZ, 0xc0, !PT ;  /* 0x0000000200ff7812 */ /* 0x000fe2000788c0ff */
[----:B------:R-:W-:Y:S01]  /*1230*/  IMAD R251, R14, 0x400, R7 ;  /* 0x000004000efb7824 */ /* 0x000fe200078e0207 */
[----:B------:R-:W-:Y:S01]  /*1240*/  UIMAD UR11, UR11, UR5, URZ ;  /* 0x000000050b0b72a4 */ /* 0x000fe2000f8e023f */
[----:B------:R2:W-:Y:S01]  /*1250*/  @P2 LDGSTS.E.BYPASS.LTC128B.128 [R33+0x5900], [R28.64], !P3 ;  /* 0x059000001c212fae */ /* 0x0005e2000d901d56 */
[----:B------:R-:W-:-:S02]  /*1260*/  IMAD R14, R5, c[0x0][0x208], RZ ;  /* 0x00008200050e7a24 */ /* 0x000fc400078e02ff */
[----:B------:R-:W-:Y:S01]  /*1270*/  IMAD.IADD R251, R6, 0x1, R251 ;  /* 0x0000000106fb7824 */ /* 0x000fe200078e02fb */
[----:B------:R2:W-:Y:S01]  /*1280*/  @P2 LDGSTS.E.BYPASS.LTC128B.128 [R33+0x7900], [R28.64+0x80], !P0 ;  /* 0x079000801c212fae */ /* 0x0005e2000c101d56 */
[----:B------:R-:W-:Y:S01]  /*1290*/  R2P PR, R11, 0x6 ;  /* 0x000000060b007804 */ /* 0x000fe20000000000 */
[----:B------:R-:W-:Y:S01]  /*12a0*/  UIADD3 UR11, UR17, UR11, URZ ;  /* 0x0000000b110b7290 */ /* 0x000fe2000fffe03f */
[----:B------:R-:W-:Y:S01]  /*12b0*/  IADD3 R11, R250, 0x4100, RZ ;  /* 0x00004100fa0b7810 */ /* 0x000fe20007ffe0ff */
[----:B------:R-:W0:Y:S01]  /*12c0*/  LDGDEPBAR ;  /* 0x00000000000079af */ /* 0x000e220000000000 */
[----:B------:R-:W-:Y:S01]  /*12d0*/  IMAD.SHL.U32 R251, R251, 0x2, RZ ;  /* 0x00000002fbfb7824 */ /* 0x000fe200078e00ff */
[----:B------:R-:W-:Y:S02]  /*12e0*/  SEL R5, R15, 0xfffffff0, !P1 ;  /* 0xfffffff00f057807 */ /* 0x000fe40004800000 */
[----:B------:R-:W-:Y:S01]  /*12f0*/  @P4 IADD3 R249, R11, -0x20, RZ ;  /* 0xffffffe00bf94810 */ /* 0x000fe20007ffe0ff */
[C---:B------:R-:W-:Y:S01]  /*1300*/  IMAD R11, R9.reuse, c[0x0][0x20c], R14 ;  /* 0x00008300090b7a24 */ /* 0x040fe200078e020e */
[----:B------:R-:W-:Y:S01]  /*1310*/  PLOP3.LUT P1, PT, PT, PT, UP0, 0x80, 0x0 ;  /* 0x000000000000781c */ /* 0x000fe20003f2f008 */
[----:B------:R-:W-:Y:S01]  /*1320*/  IMAD.WIDE.U32 R14, R9, c[0x0][0x208], R36 ;  /* 0x00008200090e7a25 */ /* 0x000fe200078e0024 */
[----:B------:R-:W-:-:S02]  /*1330*/  IADD3 R239, R249, 0x800, RZ ;  /* 0x00000800f9ef7810 */ /* 0x000fc40007ffe0ff */
[----:B------:R-:W-:Y:S01]  /*1340*/  IADD3 R238, R249, 0x1000, RZ ;  /* 0x00001000f9ee7810 */ /* 0x000fe20007ffe0ff */
[----:B------:R-:W-:Y:S01]  /*1350*/  IMAD.IADD R15, R15, 0x1, R11 ;  /* 0x000000010f0f7824 */ /* 0x000fe200078e020b */
[----:B------:R-:W-:Y:S01]  /*1360*/  LOP3.LUT R11, R10, 0xffffffe0, RZ, 0xc0, !PT ;  /* 0xffffffe00a0b7812 */ /* 0x000fe200078ec0ff */
[----:B------:R-:W-:Y:S01]  /*1370*/  IMAD R247, R5, 0x2, R251 ;  /* 0x0000000205f77824 */ /* 0x000fe200078e02fb */
[----:B------:R-:W-:Y:S01]  /*1380*/  IADD3 R237, R249, 0x1800, RZ ;  /* 0x00001800f9ed7810 */ /* 0x000fe20007ffe0ff */
[----:B------:R-:W-:-:S04]  /*1390*/  IMAD.WIDE.U32 R14, R4, c[0x0][0x210], R14 ;  /* 0x00008400040e7a25 */ /* 0x000fc800078e000e */
[----:B------:R-:W-:Y:S02]  /*13a0*/  IMAD.IADD R15, R15, 0x1, R3 ;  /* 0x000000010f0f7824 */ /* 0x000fe400078e0203 */
[----:B------:R-:W-:Y:S02]  /*13b0*/  IMAD.IADD R3, R8, 0x1, -R11 ;  /* 0x0000000108037824 */ /* 0x000fe400078e0a0b */
[----:B------:R-:W-:Y:S01]  /*13c0*/  IMAD R11, R13, c[0x0][0x218], RZ ;  /* 0x000086000d0b7a24 */ /* 0x000fe200078e02ff */
[----:B------:R-:W-:-:S04]  /*13d0*/  DEPBAR.LE SB0, 0x1 ;  /* 0x000080400000791a */ /* 0x000fc80000000000 */
[----:B------:R-:W-:Y:S01]  /*13e0*/  IMAD R8, R12, c[0x0][0x21c], R11 ;  /* 0x000087000c087a24 */ /* 0x000fe200078e020b */
[----:B------:R-:W-:-:S04]  /*13f0*/  DEPBAR.LE SB0, 0x0 ;  /* 0x000080000000791a */ /* 0x000fc80000000000 */
[----:B-1----:R-:W-:Y:S01]  /*1400*/  IMAD.WIDE.U32 R18, R12, c[0x0][0x218], R14 ;  /* 0x000086000c127a25 */ /* 0x002fe200078e000e */
[----:B------:R-:W-:Y:S03]  /*1410*/  BAR.SYNC.DEFER_BLOCKING 0x0 ;  /* 0x0000000000007b1d */ /* 0x000fe60000010000 */
[----:B------:R-:W-:Y:S02]  /*1420*/  IMAD.IADD R16, R19, 0x1, R8 ;  /* 0x0000000113107824 */ /* 0x000fe400078e0208 */
[----:B------:R-:W-:Y:S01]  /*1430*/  IMAD.MOV.U32 R4, RZ, RZ, 0x20 ;  /* 0x00000020ff047424 */ /* 0x000fe200078e00ff */
[----:B------:R2:W-:Y:S04]  /*1440*/  STL.64 [R1+0x40], R18 ;  /* 0x0000401201007387 */ /* 0x0005e80000100a00 */
[----:B------:R2:W-:Y:S01]  /*1450*/  STL [R1+0xc], R16 ;  /* 0x00000c1001007387 */ /* 0x0005e20000100800 */
[----:B------:R-:W-:-:S03]  /*1460*/  SEL R4, R4, 0xffffffe0, !P2 ;  /* 0xffffffe004047807 */ /* 0x000fc60005000000 */
[----:B------:R2:W1:Y:S04]  /*1470*/  LDSM.16.M88.4 R60, [R251+0x8100] ;  /* 0x00810000fb3c783b */ /* 0x0004680000000200 */
[----:B------:R2:W3:Y:S04]  /*1480*/  LDSM.16.M88.4 R64, [R251+0xa100] ;  /* 0x00a10000fb40783b */ /* 0x0004e80000000200 */
[----:B------:R2:W4:Y:S04]  /*1490*/  LDSM.16.M88.4 R88, [R250+0x4100] ;  /* 0x00410000fa58783b */ /* 0x0005280000000200 */
        /* <DEDUP_REMOVED lines=8> */
[----:B------:R2:W1:Y:S01]  /*1520*/  LDSM.16.M88.4 R40, [R249+0x1800] ;  /* 0x00180000f928783b */ /* 0x0004620000000200 */
[----:B------:R-:W-:Y:S05]  /*1530*/  @!P1 BRA `(.L_x_643) ;  /* 0x0000031000009947 */ /* 0x000fea0003800000 */
[----:B---3--:R-:W-:Y:S02]  /*1540*/  ULDC.64 UR4, c[0x0][0x208] ;  /* 0x0000820000047ab9 */ /* 0x008fe40000000a00 */
        /* <DEDUP_REMOVED lines=18> */
[----:B------:R-:W-:Y:S01]  /*1670*/  IMAD.SHL.U32 R9, R120, 0x2, RZ ;  /* 0x0000000278097824 */ /* 0x000fe200078e00ff */
[----:B------:R-:W-:Y:S01]  /*1680*/  ISETP.LT.OR P1, PT, R10, 0x11, P0 ;  /* 0x000000110a00780c */ /* 0x000fe20000721670 */
[----:B------:R-:W-:Y:S01]  /*1690*/  IMAD.U32 R8, RZ, RZ, UR16 ;  /* 0x00000010ff087e24 */ /* 0x000fe2000f8e00ff */
[----:B------:R-:W-:Y:S02]  /*16a0*/  IADD3 R14, P5, R12, UR16, RZ ;  /* 0x000000100c0e7c10 */ /* 0x000fe4000ffbe0ff */
[----:B------:R-:W-:Y:S01]  /*16b0*/  @!PT LDS RZ, [RZ] ;  /* 0x00000000fffff984 */ /* 0x000fe20000000800 */
[----:B------:R-:W-:Y:S01]  /*16c0*/  @!PT LDS RZ, [RZ] ;  /* 0x00000000fffff984 */ /* 0x000fe20000000800 */
[----:B------:R-:W-:Y:S01]  /*16d0*/  @!PT LDS RZ, [RZ] ;  /* 0x00000000fffff984 */ /* 0x000fe20000000800 */
[----:B------:R3:W-:Y:S02]  /*16e0*/  LDGSTS.E.BYPASS.LTC128B.128 [R9+0x100], [R12.64], !P4 ;  /* 0x001000000c097fae */ /* 0x0007e4000e101d56 */
[----:B------:R-:W-:Y:S02]  /*16f0*/  IADD3.X R15, R13, UR11, RZ, P5, !PT ;  /* 0x0000000b0d0f7c10 */ /* 0x000fe4000affe4ff */
[----:B------:R3:W-:Y:S01]  /*1700*/  LDGSTS.E.BYPASS.LTC128B.128 [R9+0x2100], [R12.64+0x80], !P2 ;  /* 0x021000800c097fae */ /* 0x0007e2000d101d56 */
[----:B------:R-:W-:-:S02]  /*1710*/  IADD3 R20, P4, P2, R8, 0x80, R12 ;  /* 0x0000008008147810 */ /* 0x000fc40007a9e00c */
[----:B------:R-:W-:Y:S01]  /*1720*/  ISETP.LT.OR P5, PT, R10, 0x21, P0 ;  /* 0x000000210a00780c */ /* 0x000fe200007a1670 */
[----:B------:R2:W-:Y:S02]  /*1730*/  LDGSTS.E.BYPASS.LTC128B.128 [R9+0x900], [R14.64], !P6 ;  /* 0x009000000e097fae */ /* 0x0005e4000f101d56 */
[----:B--2---:R-:W-:Y:S02]  /*1740*/  IADD3.X R21, RZ, UR11, R13, P4, P2 ;  /* 0x0000000bff157c10 */ /* 0x004fe4000a7e440d */
[C---:B------:R-:W-:Y:S02]  /*1750*/  IADD3 R16, P4, R14.reuse, UR16, RZ ;  /* 0x000000100e107c10 */ /* 0x040fe4000ff9e0ff */
[----:B------:R-:W-:Y:S01]  /*1760*/  IADD3 R18, P2, R14, UR5, RZ ;  /* 0x000000050e127c10 */ /* 0x000fe2000ff5e0ff */
[----:B------:R2:W-:Y:S01]  /*1770*/  LDGSTS.E.BYPASS.LTC128B.128 [R9+0x2900], [R20.64], !P1 ;  /* 0x0290000014097fae */ /* 0x0005e2000c901d56 */
[----:B------:R-:W-:Y:S02]  /*1780*/  ISETP.LT.OR P6, PT, R10, 0x21, P3 ;  /* 0x000000210a00780c */ /* 0x000fe40001fc1670 */
[----:B------:R-:W-:-:S02]  /*1790*/  IADD3.X R17, R15, UR11, RZ, P4, !PT ;  /* 0x0000000b0f117c10 */ /* 0x000fc4000a7fe4ff */
[C---:B------:R-:W-:Y:S02]  /*17a0*/  ISETP.LT.OR P4, PT, R10.reuse, 0x31, P3 ;  /* 0x000000310a00780c */ /* 0x040fe40001f81670 */
[----:B------:R-:W-:Y:S02]  /*17b0*/  IADD3.X R19, R15, UR4, RZ, P2, !PT ;  /* 0x000000040f137c10 */ /* 0x000fe400097fe4ff */
[----:B------:R-:W-:-:S05]  /*17c0*/  ISETP.LT.OR P2, PT, R10, 0x31, P0 ;  /* 0x000000310a00780c */ /* 0x000fca0000741670 */
[----:B------:R2:W-:Y:S01]  /*17d0*/  LDGSTS.E.BYPASS.LTC128B.128 [R9+0x1100], [R16.64], !P6 ;  /* 0x0110000010097fae */ /* 0x0005e2000f101d56 */
[----:B---3--:R-:W-:-:S03]  /*17e0*/  IADD3 R12, P1, R16, UR16, RZ ;  /* 0x00000010100c7c10 */ /* 0x008fc6000ff3e0ff */
[----:B------:R2:W-:Y:S01]  /*17f0*/  LDGSTS.E.BYPASS.LTC128B.128 [R9+0x3100], [R18.64], !P5 ;  /* 0x0310000012097fae */ /* 0x0005e2000e901d56 */
[----:B------:R-:W-:Y:S02]  /*1800*/  IADD3.X R13, R17, UR11, RZ, P1, !PT ;  /* 0x0000000b110d7c10 */ /* 0x000fe40008ffe4ff */
[----:B------:R-:W-:-:S03]  /*1810*/  IADD3 R10, P1, R16, UR5, RZ ;  /* 0x00000005100a7c10 */ /* 0x000fc6000ff3e0ff */
[----:B------:R2:W-:Y:S01]  /*1820*/  LDGSTS.E.BYPASS.LTC128B.128 [R9+0x1900], [R12.64], !P4 ;  /* 0x019000000c097fae */ /* 0x0005e2000e101d56 */
[----:B------:R-:W-:-:S05]  /*1830*/  IADD3.X R11, R17, UR4, RZ, P1, !PT ;  /* 0x00000004110b7c10 */ /* 0x000fca0008ffe4ff */
[----:B------:R2:W-:Y:S04]  /*1840*/  LDGSTS.E.BYPASS.LTC128B.128 [R9+0x3900], [R10.64], !P2 ;  /* 0x039000000a097fae */ /* 0x0005e8000d101d56 */
.L_x_643:
[----:B---3--:R-:W-:Y:S01]  /*1850*/  LOP3.LUT P1, RZ, R0, 0x4, RZ, 0xc0, !PT ;  /* 0x0000000400ff7812 */ /* 0x008fe2000782c0ff */
[----:B------:R-:W-:Y:S01]  /*1860*/  IMAD.MOV.U32 R0, RZ, RZ, 0x40 ;  /* 0x00000040ff007424 */ /* 0x000fe200078e00ff */
[C---:B--2-4-:R-:W-:Y:S01]  /*1870*/  HMMA.16816.F32 R32, R64.reuse, R88, RZ ;  /* 0x000000584020723c */ /* 0x054fe200000018ff */
[C---:B------:R-:W-:Y:S01]  /*1880*/  IMAD R246, R4.reuse, 0x2, R251 ;  /* 0x0000000204f67824 */ /* 0x040fe200078e02fb */
[----:B------:R-:W0:Y:S01]  /*1890*/  LDGDEPBAR ;  /* 0x00000000000079af */ /* 0x000e220000000000 */
[----:B------:R-:W-:Y:S01]  /*18a0*/  IMAD R244, R4, 0x2, R247 ;  /* 0x0000000204f47824 */ /* 0x000fe200078e02f7 */
[----:B------:R-:W-:Y:S01]  /*18b0*/  SEL R0, R0, 0xffffffc0, !P1 ;  /* 0xffffffc000007807 */ /* 0x000fe20004800000 */
[----:B------:R-:W-:Y:S01]  /*18c0*/  IMAD R243, R5, 0x2, R246 ;  /* 0x0000000205f37824 */ /* 0x000fe200078e02f6 */
[----:B------:R-:W-:Y:S01]  /*18d0*/  LDSM.16.M88.4 R116, [R246+0xa100] ;  /* 0x00a10000f674783b */ /* 0x000fe20000000200 */
[----:B------:R-:W-:Y:S01]  /*18e0*/  UISETP.GE.AND UP0, UPT, UR8, 0x41, UPT ;  /* 0x000000410800788c */ /* 0x000fe2000bf06270 */
[C---:B-1----:R-:W-:Y:S01]  /*18f0*/  HMMA.16816.F32 R24, R64.reuse, R80, RZ ;  /* 0x000000504018723c */ /* 0x042fe200000018ff */
[--C-:B------:R-:W-:Y:S01]  /*1900*/  IMAD.IADD R245, R250, 0x1, R0.reuse ;  /* 0x00000001faf57824 */ /* 0x100fe200078e0200 */
[C---:B------:R-:W-:Y:S01]  /*1910*/  IADD3 R235, R249.reuse, 0x2000, RZ ;  /* 0x00002000f9eb7810 */ /* 0x040fe20007ffe0ff */
[C---:B------:R-:W-:Y:S01]  /*1920*/  IMAD.IADD R236, R249.reuse, 0x1, R0 ;  /* 0x00000001f9ec7824 */ /* 0x040fe200078e0200 */
[----:B------:R-:W-:Y:S01]  /*1930*/  IADD3 R234, R249, 0x2800, RZ ;  /* 0x00002800f9ea7810 */ /* 0x000fe20007ffe0ff */
[----:B------:R-:W-:Y:S01]  /*1940*/  IMAD.IADD R6, R7, 0x1, R6 ;  /* 0x0000000107067824 */ /* 0x000fe200078e0206 */
[----:B------:R-:W1:Y:S01]  /*1950*/  LDSM.16.M88.4 R112, [R245+0x4100] ;  /* 0x00410000f570783b */ /* 0x000e620000000200 */
[----:B------:R-:W-:Y:S01]  /*1960*/  PLOP3.LUT P1, PT, PT, PT, UP0, 0x80, 0x0 ;  /* 0x000000000000781c */ /* 0x000fe20003f2f008 */
[----:B------:R-:W-:Y:S01]  /*1970*/  HMMA.16816.F32 R16, R64, R72, RZ ;  /* 0x000000484010723c */ /* 0x000fe200000018ff */
[C---:B------:R-:W-:Y:S01]  /*1980*/  IADD3 R233, R249.reuse, 0x3000, RZ ;  /* 0x00003000f9e97810 */ /* 0x040fe20007ffe0ff */
[----:B------:R-:W2:Y:S01]  /*1990*/  LDSM.16.M88.4 R108, [R245+0x4900] ;  /* 0x00490000f56c783b */ /* 0x000ea20000000200 */
[----:B------:R-:W-:-:S03]  /*19a0*/  IADD3 R232, R249, 0x3800, RZ ;  /* 0x00003800f9e87810 */ /* 0x000fc60007ffe0ff */
[----:B------:R-:W3:Y:S02]  /*19b0*/  LDSM.16.M88.4 R104, [R245+0x5100] ;  /* 0x00510000f568783b */ /* 0x000ee40000000200 */
[C---:B------:R-:W-:Y:S02]  /*19c0*/  HMMA.16816.F32 R28, R64.reuse, R90, RZ ;  /* 0x0000005a401c723c */ /* 0x040fe400000018ff */
[----:B------:R-:W4:Y:S06]  /*19d0*/  LDSM.16.M88.4 R100, [R245+0x5900] ;  /* 0x00590000f564783b */ /* 0x000f2c0000000200 */
[C---:B------:R-:W-:Y:S08]  /*19e0*/  HMMA.16816.F32 R20, R64.reuse, R82, RZ ;  /* 0x000000524014723c */ /* 0x040ff000000018ff */
[----:B------:R-:W-:Y:S08]  /*19f0*/  HMMA.16816.F32 R12, R64, R74, RZ ;  /* 0x0000004a400c723c */ /* 0x000ff000000018ff */
[C---:B------:R-:W-:Y:S08]  /*1a00*/  HMMA.16816.F32 R92, R60.reuse, R88, RZ ;  /* 0x000000583c5c723c */ /* 0x040ff000000018ff */
[C---:B------:R-:W-:Y:S08]  /*1a10*/  HMMA.16816.F32 R84, R60.reuse, R80, RZ ;  /* 0x000000503c54723c */ /* 0x040ff000000018ff */
[----:B------:R-:W-:Y:S08]  /*1a20*/  HMMA.16816.F32 R76, R60, R72, RZ ;  /* 0x000000483c4c723c */ /* 0x000ff000000018ff */
[-C--:B------:R-:W-:Y:S08]  /*1a30*/  HMMA.16816.F32 R8, R64, R96.reuse, RZ ;  /* 0x000000604008723c */ /* 0x080ff000000018ff */
[C---:B------:R-:W-:Y:S08]  /*1a40*/  HMMA.16816.F32 R68, R60.reuse, R96, RZ ;  /* 0x000000603c44723c */ /* 0x040ff000000018ff */
[C---:B------:R-:W-:Y:S08]  /*1a50*/  HMMA.16816.F32 R88, R60.reuse, R90, RZ ;  /* 0x0000005a3c58723c */ /* 0x040ff000000018ff */
[C---:B------:R-:W-:Y:S08]  /*1a60*/  HMMA.16816.F32 R80, R60.reuse, R82, RZ ;  /* 0x000000523c50723c */ /* 0x040ff000000018ff */
[----:B------:R-:W-:Y:S08]  /*1a70*/  HMMA.16816.F32 R72, R60, R74, RZ ;  /* 0x0000004a3c48723c */ /* 0x000ff000000018ff */
[-C--:B------:R-:W-:Y:S08]  /*1a80*/  HMMA.16816.F32 R64, R64, R98.reuse, RZ ;  /* 0x000000624040723c */ /* 0x080ff000000018ff */
[----:B------:R-:W-:Y:S01]  /*1a90*/  HMMA.16816.F32 R60, R60, R98, RZ ;  /* 0x000000623c3c723c */ /* 0x000fe200000018ff */
[----:B------:R-:W5:Y:S07]  /*1aa0*/  LDSM.16.M88.4 R96, [R246+0x8100] ;  /* 0x00810000f660783b */ /* 0x000f6e0000000200 */
        /* <DEDUP_REMOVED lines=8> */
[----:B------:R-:W-:Y:S07]  /*1b30*/  LDSM.16.M88.4 R56, [R244+0xa100] ;  /* 0x00a10000f438783b */ /* 0x000fee0000000200 */
[C---:B------:R-:W-:Y:S08]  /*1b40*/  HMMA.16816.F32 R92, R36.reuse, R52, R92 ;  /* 0x00000034245c723c */ /* 0x040ff0000000185c */
[C---:B------:R-:W-:Y:S08]  /*1b50*/  HMMA.16816.F32 R84, R36.reuse, R48, R84 ;  /* 0x000000302454723c */ /* 0x040ff00000001854 */
[C---:B------:R-:W-:Y:S08]  /*1b60*/  HMMA.16816.F32 R76, R36.reuse, R44, R76 ;  /* 0x0000002c244c723c */ /* 0x040ff0000000184c */
[C---:B------:R-:W-:Y:S08]  /*1b70*/  HMMA.16816.F32 R68, R36.reuse, R40, R68 ;  /* 0x000000282444723c */ /* 0x040ff00000001844 */
[C---:B------:R-:W-:Y:S01]  /*1b80*/  HMMA.16816.F32 R88, R36.reuse, R54, R88 ;  /* 0x000000362458723c */ /* 0x040fe20000001858 */
[----:B------:R-:W3:Y:S07]  /*1b90*/  LDSM.16.M88.4 R52, [R236] ;  /* 0x00000000ec34783b */ /* 0x000eee0000000200 */
[C---:B------:R-:W-:Y:S01]  /*1ba0*/  HMMA.16816.F32 R80, R36.reuse, R50, R80 ;  /* 0x000000322450723c */ /* 0x040fe20000001850 */
[----:B------:R-:W4:Y:S07]  /*1bb0*/  LDSM.16.M88.4 R48, [R236+0x800] ;  /* 0x00080000ec30783b */ /* 0x000f2e0000000200 */
[C---:B------:R-:W-:Y:S01]  /*1bc0*/  HMMA.16816.F32 R72, R36.reuse, R46, R72 ;  /* 0x0000002e2448723c */ /* 0x040fe20000001848 */
[----:B------:R-:W5:Y:S07]  /*1bd0*/  LDSM.16.M88.4 R44, [R236+0x1000] ;  /* 0x00100000ec2c783b */ /* 0x000f6e0000000200 */
[----:B------:R-:W-:Y:S01]  /*1be0*/  HMMA.16816.F32 R60, R36, R42, R60 ;  /* 0x0000002a243c723c */ /* 0x000fe2000000183c */
[----:B------:R-:W5:Y:S04]  /*1bf0*/  LDSM.16.M88.4 R40, [R236+0x1800] ;  /* 0x00180000ec28783b */ /* 0x000f680000000200 */
[----:B------:R-:W5:Y:S03]  /*1c00*/  LDSM.16.M88.4 R36, [R244+0x8100] ;  /* 0x00810000f424783b */ /* 0x000f660000000200 */
[C---:B-1----:R-:W-:Y:S08]  /*1c10*/  HMMA.16816.F32 R32, R116.reuse, R112, R32 ;  /* 0x000000707420723c */ /* 0x042ff00000001820 */
[C---:B--2---:R-:W-:Y:S08]  /*1c20*/  HMMA.16816.F32 R24, R116.reuse, R108, R24 ;  /* 0x0000006c7418723c */ /* 0x044ff00000001818 */
[C---:B---3--:R-:W-:Y:S08]  /*1c30*/  HMMA.16816.F32 R16, R116.reuse, R104, R16 ;  /* 0x000000687410723c */ /* 0x048ff00000001810 */
[C---:B----4-:R-:W-:Y:S08]  /*1c40*/  HMMA.16816.F32 R8, R116.reuse, R100, R8 ;  /* 0x000000647408723c */ /* 0x050ff00000001808 */
[C---:B------:R-:W-:Y:S08]  /*1c50*/  HMMA.16816.F32 R28, R116.reuse, R114, R28 ;  /* 0x00000072741c723c */ /* 0x040ff0000000181c */
[C---:B------:R-:W-:Y:S08]  /*1c60*/  HMMA.16816.F32 R20, R116.reuse, R110, R20 ;  /* 0x0000006e7414723c */ /* 0x040ff00000001814 */
[C---:B------:R-:W-:Y:S08]  /*1c70*/  HMMA.16816.F32 R12, R116.reuse, R106, R12 ;  /* 0x0000006a740c723c */ /* 0x040ff0000000180c */
[----:B------:R-:W-:Y:S01]  /*1c80*/  HMMA.16816.F32 R64, R116, R102, R64 ;  /* 0x000000667440723c */ /* 0x000fe20000001840 */
[----:B------:R-:W-:Y:S07]  /*1c90*/  LDSM.16.M88.4 R116, [R251+0xe100] ;  /* 0x00e10000fb74783b */ /* 0x000fee0000000200 */
[C---:B-----5:R-:W-:Y:S08]  /*1ca0*/  HMMA.16816.F32 R92, R96.reuse, R112, R92 ;  /* 0x00000070605c723c */ /* 0x060ff0000000185c */
[C---:B------:R-:W-:Y:S01]  /*1cb0*/  HMMA.16816.F32 R88, R96.reuse, R114, R88 ;  /* 0x000000726058723c */ /* 0x040fe20000001858 */
[----:B------:R-:W1:Y:S07]  /*1cc0*/  LDSM.16.M88.4 R112, [R250+0x6100] ;  /* 0x00610000fa70783b */ /* 0x000e6e0000000200 */
[C---:B------:R-:W-:Y:S08]  /*1cd0*/  HMMA.16816.F32 R84, R96.reuse, R108, R84 ;  /* 0x0000006c6054723c */ /* 0x040ff00000001854 */
[C---:B------:R-:W-:Y:S01]  /*1ce0*/  HMMA.16816.F32 R80, R96.reuse, R110, R80 ;  /* 0x0000006e6050723c */ /* 0x040fe20000001850 */
[----:B------:R-:W2:Y:S07]  /*1cf0*/  LDSM.16.M88.4 R108, [R250+0x6900] ;  /* 0x00690000fa6c783b */ /* 0x000eae0000000200 */
[C---:B------:R-:W-:Y:S08]  /*1d00*/  HMMA.16816.F32 R76, R96.reuse, R104, R76 ;  /* 0x00000068604c723c */ /* 0x040ff0000000184c */
[C---:B------:R-:W-:Y:S01]  /*1d10*/  HMMA.16816.F32 R72, R96.reuse, R106, R72 ;  /* 0x0000006a6048723c */ /* 0x040fe20000001848 */
[----:B------:R-:W3:Y:S07]  /*1d20*/  LDSM.16.M88.4 R104, [R250+0x7100] ;  /* 0x00710000fa68783b */ /* 0x000eee0000000200 */
[C---:B------:R-:W-:Y:S08]  /*1d30*/  HMMA.16816.F32 R68, R96.reuse, R100, R68 ;  /* 0x000000646044723c */ /* 0x040ff00000001844 */
[----:B------:R-:W-:Y:S01]  /*1d40*/  HMMA.16816.F32 R60, R96, R102, R60 ;  /* 0x00000066603c723c */ /* 0x000fe2000000183c */
[----:B------:R-:W4:Y:S04]  /*1d50*/  LDSM.16.M88.4 R100, [R250+0x7900] ;  /* 0x00790000fa64783b */ /* 0x000f280000000200 */
[----:B------:R-:W5:Y:S03]  /*1d60*/  LDSM.16.M88.4 R96, [R251+0xc100] ;  /* 0x00c10000fb60783b */ /* 0x000f660000000200 */
        /* <DEDUP_REMOVED lines=21> */
[----:B------:R-:W4:Y:S03]  /*1ec0*/  LDSM.16.M88.4 R36, [R247+0xc100] ;  /* 0x00c10000f724783b */ /* 0x000f260000000200 */
[C---:B-1----:R-:W-:Y:S08]  /*1ed0*/  HMMA.16816.F32 R32, R116.reuse, R112, R32 ;  /* 0x000000707420723c */ /* 0x042ff00000001820 */
[C---:B------:R-:W-:Y:S08]  /*1ee0*/  HMMA.16816.F32 R28, R116.reuse, R114, R28 ;  /* 0x00000072741c723c */ /* 0x040ff0000000181c */
[C---:B--2---:R-:W-:Y:S08]  /*1ef0*/  HMMA.16816.F32 R24, R116.reuse, R108, R24 ;  /* 0x0000006c7418723c */ /* 0x044ff00000001818 */
[C---:B------:R-:W-:Y:S08]  /*1f00*/  HMMA.16816.F32 R20, R116.reuse, R110, R20 ;  /* 0x0000006e7414723c */ /* 0x040ff00000001814 */
[C---:B---3--:R-:W-:Y:S08]  /*1f10*/  HMMA.16816.F32 R16, R116.reuse, R104, R16 ;  /* 0x000000687410723c */ /* 0x048ff00000001810 */
[C---:B------:R-:W-:Y:S08]  /*1f20*/  HMMA.16816.F32 R12, R116.reuse, R106, R12 ;  /* 0x0000006a740c723c */ /* 0x040ff0000000180c */
[C---:B----4-:R-:W-:Y:S08]  /*1f30*/  HMMA.16816.F32 R8, R116.reuse, R100, R8 ;  /* 0x000000647408723c */ /* 0x050ff00000001808 */
[----:B------:R-:W-:Y:S01]  /*1f40*/  HMMA.16816.F32 R64, R116, R102, R64 ;  /* 0x000000667440723c */ /* 0x000fe20000001840 */
[----:B------:R-:W-:Y:S07]  /*1f50*/  LDSM.16.M88.4 R116, [R246+0xc100] ;  /* 0x00c10000f674783b */ /* 0x000fee0000000200 */
[C---:B-----5:R-:W-:Y:S08]  /*1f60*/  HMMA.16816.F32 R92, R96.reuse, R112, R92 ;  /* 0x00000070605c723c */ /* 0x060ff0000000185c */
        /* <DEDUP_REMOVED lines=9> */
[----:B------:R-:W-:Y:S01]  /*2000*/  HMMA.16816.F32 R60, R96, R102, R60 ;  /* 0x00000066603c723c */ /* 0x000fe2000000183c */
[----:B------:R-:W3:Y:S04]  /*2010*/  LDSM.16.M88.4 R100, [R245+0x7100] ;  /* 0x00710000f564783b */ /* 0x000ee80000000200 */
[----:B------:R-:W4:Y:S03]  /*2020*/  LDSM.16.M88.4 R96, [R245+0x7900] ;  /* 0x00790000f560783b */ /* 0x000f260000000200 */
        /* <DEDUP_REMOVED lines=14> */
[----:B------:R-:W5:Y:S07]  /*2110*/  LDSM.16.M88.4 R48, [R236+0x2000] ;  /* 0x00200000ec30783b */ /* 0x000f6e0000000200 */
[C---:B------:R-:W-:Y:S08]  /*2120*/  HMMA.16816.F32 R76, R36.reuse, R44, R76 ;  /* 0x0000002c244c723c */ /* 0x040ff0000000184c */
[C---:B------:R-:W-:Y:S01]  /*2130*/  HMMA.16816.F32 R72, R36.reuse, R46, R72 ;  /* 0x0000002e2448723c */ /* 0x040fe20000001848 */
[----:B------:R-:W2:Y:S07]  /*2140*/  LDSM.16.M88.4 R44, [R236+0x2800] ;  /* 0x00280000ec2c783b */ /* 0x000eae0000000200 */
[C---:B------:R-:W-:Y:S08]  /*2150*/  HMMA.16816.F32 R68, R36.reuse, R40, R68 ;  /* 0x000000282444723c */ /* 0x040ff00000001844 */
[----:B------:R-:W-:Y:S01]  /*2160*/  HMMA.16816.F32 R60, R36, R42, R60 ;  /* 0x0000002a243c723c */ /* 0x000fe2000000183c */
[----:B------:R-:W3:Y:S04]  /*2170*/  LDSM.16.M88.4 R40, [R236+0x3000] ;  /* 0x00300000ec28783b */ /* 0x000ee80000000200 */
[----:B------:R-:W4:Y:S01]  /*2180*/  LDSM.16.M88.4 R36, [R236+0x3800] ;  /* 0x00380000ec24783b */ /* 0x000f220000000200 */
[----:B------:R-:W-:-:S04]  /*2190*/  DEPBAR.LE SB0, 0x0 ;  /* 0x000080000000791a */ /* 0x000fc80000000000 */
[C---:B-1----:R-:W-:Y:S08]  /*21a0*/  HMMA.16816.F32 R32, R112.reuse, R108, R32 ;  /* 0x0000006c7020723c */ /* 0x042ff00000001820 */
[C---:B------:R-:W-:Y:S08]  /*21b0*/  HMMA.16816.F32 R28, R112.reuse, R110, R28 ;  /* 0x0000006e701c723c */ /* 0x040ff0000000181c */
[C---:B--2---:R-:W-:Y:S08]  /*21c0*/  HMMA.16816.F32 R24, R112.reuse, R104, R24 ;  /* 0x000000687018723c */ /* 0x044ff00000001818 */
[C---:B------:R-:W-:Y:S08]  /*21d0*/  HMMA.16816.F32 R20, R112.reuse, R106, R20 ;  /* 0x0000006a7014723c */ /* 0x040ff00000001814 */
[C---:B---3--:R-:W-:Y:S08]  /*21e0*/  HMMA.16816.F32 R16, R112.reuse, R100, R16 ;  /* 0x000000647010723c */ /* 0x048ff00000001810 */
[C---:B------:R-:W-:Y:S08]  /*21f0*/  HMMA.16816.F32 R12, R112.reuse, R102, R12 ;  /* 0x00000066700c723c */ /* 0x040ff0000000180c */
[C---:B----4-:R-:W-:Y:S08]  /*2200*/  HMMA.16816.F32 R8, R112.reuse, R96, R8 ;  /* 0x000000607008723c */ /* 0x050ff00000001808 */
[----:B------:R-:W-:Y:S08]  /*2210*/  HMMA.16816.F32 R64, R112, R98, R64 ;  /* 0x000000627040723c */ /* 0x000ff00000001840 */
        /* <DEDUP_REMOVED lines=26> */
[----:B------:R-:W-:-:S04]  /*23c0*/  ULEA.HI.SX32 UR5, UR18, 0xfffffffe, 0x1a ;  /* 0xfffffffe12057891 */ /* 0x000fc8000f8fd23f */
[----:B------:R-:W-:Y:S02]  /*23d0*/  USHF.R.S32.HI UR4, URZ, 0x1f, UR5 ;  /* 0x0000001f3f047899 */ /* 0x000fe40008011405 */
[----:B------:R-:W-:Y:S01]  /*23e0*/  UIMAD UR9, UR9, UR5, URZ ;  /* 0x00000005090972a4 */ /* 0x000fe2000f8e023f */
[----:B------:R-:W-:Y:S01]  /*23f0*/  IMAD.WIDE.U32 R36, R2, UR5, R122 ;  /* 0x0000000502247c25 */ /* 0x000fe2000f8e007a */
[----:B------:R-:W-:Y:S02]  /*2400*/  USHF.L.U32 UR5, UR6, 0x5, URZ ;  /* 0x0000000506057899 */ /* 0x000fe4000800063f */
[----:B------:R-:W-:Y:S02]  /*2410*/  UIMAD UR4, UR4, UR10, UR9 ;  /* 0x0000000a040472a4 */ /* 0x000fe4000f8e0209 */
[----:B------:R-:W-:Y:S01]  /*2420*/  LEA R48, P2, R36, c[0x0][0x1c8], 0x1 ;  /* 0x0000720024307a11 */ /* 0x000fe200078408ff */
[----:B------:R-:W-:Y:S01]  /*2430*/  USHF.L.U64.HI UR6, UR6, 0x5, UR7 ;  /* 0x0000000506067899 */ /* 0x000fe20008010207 */
[----:B------:R-:W-:Y:S01]  /*2440*/  IMAD.U32 R0, RZ, RZ, UR5 ;  /* 0x00000005ff007e24 */ /* 0x000fe2000f8e00ff */
[----:B------:R-:W-:Y:S01]  /*2450*/  UIADD3 UR7, UP0, UR20, 0x80, URZ ;  /* 0x0000008014077890 */ /* 0x000fe2000ff1e03f */
[----:B------:R-:W-:-:S02]  /*2460*/  IADD3 R2, R37, UR4, RZ ;  /* 0x0000000425027c10 */ /* 0x000fc4000fffe0ff */
[----:B------:R-:W-:Y:S01]  /*2470*/  IADD3 R46, P5, R48, UR5, RZ ;  /* 0x00000005302e7c10 */ /* 0x000fe2000ffbe0ff */
[----:B------:R-:W-:Y:S01]  /*2480*/  UIADD3.X UR4, URZ, UR14, URZ, UP0, !UPT ;  /* 0x0000000e3f047290 */ /* 0x000fe200087fe43f */
[----:B------:R-:W-:Y:S01]  /*2490*/  LEA.HI.X R49, R36, c[0x0][0x1cc], R2, 0x1, P2 ;  /* 0x0000730024317a11 */ /* 0x000fe200010f0c02 */
[----:B------:R-:W-:Y:S01]  /*24a0*/  IMAD.SHL.U32 R2, R120, 0x2, RZ ;  /* 0x0000000278027824 */ /* 0x000fe200078e00ff */
[----:B------:R-:W-:Y:S02]  /*24b0*/  IADD3 R44, P4, P2, R0, 0x80, R48 ;  /* 0x00000080002c7810 */ /* 0x000fe40007a9e030 */
[----:B------:R-:W-:Y:S02]  /*24c0*/  IADD3.X R47, R49, UR6, RZ, P5, !PT ;  /* 0x00000006312f7c10 */ /* 0x000fe4000affe4ff */
[----:B------:R-:W-:Y:S01]  /*24d0*/  IADD3 R42, P6, R46, UR5, RZ ;  /* 0x000000052e2a7c10 */ /* 0x000fe2000ffde0ff */
[----:B------:R-:W-:Y:S01]  /*24e0*/  @!PT LDS RZ, [RZ] ;  /* 0x00000000fffff984 */ /* 0x000fe20000000800 */
[----:B------:R-:W-:Y:S01]  /*24f0*/  @!PT LDS RZ, [RZ] ;  /* 0x00000000fffff984 */ /* 0x000fe20000000800 */
[----:B------:R-:W-:Y:S01]  /*2500*/  @!PT LDS RZ, [RZ] ;  /* 0x00000000fffff984 */ /* 0x000fe20000000800 */
[----:B------:R1:W-:Y:S01]  /*2510*/  LDGSTS.E.BYPASS.LTC128B.128 [R2+0x4100], [R48.64], !P3 ;  /* 0x0410000030027fae */ /* 0x0003e2000d901d56 */
[----:B------:R-:W-:-:S02]  /*2520*/  IADD3.X R45, RZ, UR6, R49, P4, P2 ;  /* 0x00000006ff2d7c10 */ /* 0x000fc4000a7e4431 */
[----:B------:R-:W-:Y:S01]  /*2530*/  IADD3 R40, P5, R46, UR7, RZ ;  /* 0x000000072e287c10 */ /* 0x000fe2000ffbe0ff */
[----:B------:R1:W-:Y:S01]  /*2540*/  LDGSTS.E.BYPASS.LTC128B.128 [R2+0x6100], [R48.64+0x80], !P0 ;  /* 0x0610008030027fae */ /* 0x0003e2000c101d56 */
[C---:B------:R-:W-:Y:S02]  /*2550*/  IADD3 R38, P4, R42.reuse, UR5, RZ ;  /* 0x000000052a267c10 */ /* 0x040fe4000ff9e0ff */
[C---:B------:R-:W-:Y:S01]  /*2560*/  IADD3.X R43, R47.reuse, UR6, RZ, P6, !PT ;  /* 0x000000062f2b7c10 */ /* 0x040fe2000b7fe4ff */
        /* <DEDUP_REMOVED lines=8> */
[----:B------:R1:W-:Y:S04]  /*25f0*/  LDGSTS.E.BYPASS.LTC128B.128 [R2+0x5900], [R38.64], !P3 ;  /* 0x0590000026027fae */ /* 0x0003e8000d901d56 */
[----:B------:R1:W-:Y:S02]  /*2600*/  LDGSTS.E.BYPASS.LTC128B.128 [R2+0x7900], [R36.64], !P0 ;  /* 0x0790000024027fae */ /* 0x0003e4000c101d56 */
.L_x_644:
[----:B------:R-:W-:Y:S01]  /*2610*/  SHF.R.S32.HI R0, RZ, 0x1f, R3 ;  /* 0x0000001fff007819 */ /* 0x000fe20000011403 */
[----:B------:R-:W-:Y:S01]  /*2620*/  UIMAD UR8, UR13, -0x40, UR8 ;  /* 0xffffffc00d0878a4 */ /* 0x000fe2000f8e0208 */
[----:B------:R-:W-:Y:S01]  /*2630*/  IMAD.SHL.U32 R248, R6, 0x2, RZ ;  /* 0x0000000206f87824 */ /* 0x000fe200078e00ff */
[----:B------:R-:W0:Y:S01]  /*2640*/  LDGDEPBAR ;  /* 0x00000000000079af */ /* 0x000e220000000000 */
[----:B-1----:R-:W-:-:S02]  /*2650*/  LEA.HI R2, R0, R3, RZ, 0x2 ;  /* 0x0000000300027211 */ /* 0x002fc400078f10ff */
[--C-:B------:R-:W-:Y:S01]  /*2660*/  IMAD R242, R5, 0x2, R248.reuse ;  /* 0x0000000205f27824 */ /* 0x100fe200078e02f8 */
[----:B------:R-:W-:Y:S01]  /*2670*/  LDSM.16.MT88.4 R180, [R248+0x900] ;  /* 0x00090000f8b4783b */ /* 0x000fe20000004200 */
[----:B------:R-:W-:Y:S02]  /*2680*/  IMAD.U32 R0, RZ, RZ, UR8 ;  /* 0x00000008ff007e24 */ /* 0x000fe4000f8e00ff */
[C---:B------:R-:W-:Y:S01]  /*2690*/  IMAD R241, R4.reuse, 0x2, R248 ;  /* 0x0000000204f17824 */ /* 0x040fe200078e02f8 */
[----:B------:R1:W-:Y:S01]  /*26a0*/  STL [R1+0x28], R2 ;  /* 0x0000280201007387 */ /* 0x0003e20000100800 */
[----:B------:R-:W-:-:S03]  /*26b0*/  IMAD R240, R4, 0x2, R242 ;  /* 0x0000000204f07824 */ /* 0x000fc600078e02f2 */
[----:B------:R-:W-:Y:S04]  /*26c0*/  LDSM.16.MT88.4 R44, [R242+0x100] ;  /* 0x00010000f22c783b */ /* 0x000fe80000004200 */
[----:B------:R-:W-:Y:S04]  /*26d0*/  LDSM.16.MT88.4 R128, [R248+0x2100] ;  /* 0x00210000f880783b */ /* 0x000fe80000004200 */
[----:B------:R-:W-:Y:S04]  /*26e0*/  LDSM.16.MT88.4 R144, [R242+0x2100] ;  /* 0x00210000f290783b */ /* 0x000fe80000004200 */
[----:B------:R-:W-:Y:S04]  /*26f0*/  LDSM.16.MT88.4 R96, [R241+0x100] ;  /* 0x00010000f160783b */ /* 0x000fe80000004200 */
[----:B------:R-:W-:Y:S04]  /*2700*/  LDSM.16.MT88.4 R112, [R240+0x100] ;  /* 0x00010000f070783b */ /* 0x000fe80000004200 */
[----:B------:R-:W-:Y:S01]  /*2710*/  LDSM.16.MT88.4 R160, [R241+0x2100] ;  /* 0x00210000f1a0783b */ /* 0x000fe20000004200 */
[----:B-1----:R-:W-:-:S05]  /*2720*/  LOP3.LUT R2, R2, 0x7ffffffc, RZ, 0xc0, !PT ;  /* 0x7ffffffc02027812 */ /* 0x002fca00078ec0ff */
[----:B------:R-:W-:-:S04]  /*2730*/  IMAD.IADD R3, R3, 0x1, -R2 ;  /* 0x0000000103037824 */ /* 0x000fc800078e0a02 */
[----:B------:R-:W-:-:S05]  /*2740*/  IMAD R3, R3, -0x2, R0 ;  /* 0xfffffffe03037824 */ /* 0x000fca00078e0200 */
[C---:B------:R-:W-:Y:S02]  /*2750*/  ISETP.GT.AND P4, PT, R3.reuse, RZ, PT ;  /* 0x000000ff0300720c */ /* 0x040fe40003f84270 */
[C---:B------:R-:W-:Y:S02]  /*2760*/  ISETP.GT.AND P2, PT, R3.reuse, 0x1, PT ;  /* 0x000000010300780c */ /* 0x040fe40003f44270 */
[----:B------:R-:W-:Y:S02]  /*2770*/  ISETP.GT.AND P6, PT, R3, 0x8, PT ;  /* 0x000000080300780c */ /* 0x000fe40003fc4270 */
[----:B------:R-:W-:Y:S02]  /*2780*/  FSEL R41, R92, -INF , P4 ;  /* 0xff8000005c297808 */ /* 0x000fe40002000000 */
[----:B------:R-:W-:Y:S02]  /*2790*/  FSEL R93, R93, -INF , P2 ;  /* 0xff8000005d5d7808 */ /* 0x000fe40001000000 */
[----:B------:R-:W-:-:S02]  /*27a0*/  ISETP.GT.AND P5, PT, R3, 0x9, PT ;  /* 0x000000090300780c */ /* 0x000fc40003fa4270 */
[----:B------:R-:W-:Y:S02]  /*27b0*/  FSEL R43, R88, -INF , P6 ;  /* 0xff800000582b7808 */ /* 0x000fe40003000000 */
[----:B------:R-:W-:Y:S02]  /*27c0*/  FMNMX.FTZ R36, R41, R93, !PT ;  /* 0x0000005d29247209 */ /* 0x000fe40007810000 */
[----:B------:R-:W-:Y:S02]  /*27d0*/  FSEL R34, R34, -INF , P4 ;  /* 0xff80000022227808 */ /* 0x000fe40002000000 */
[----:B------:R-:W-:Y:S02]  /*27e0*/  FSEL R37, R32, -INF , P4 ;  /* 0xff80000020257808 */ /* 0x000fe40002000000 */
[----:B------:R-:W-:Y:S02]  /*27f0*/  FSEL R94, R94, -INF , P4 ;  /* 0xff8000005e5e7808 */ /* 0x000fe40002000000 */
[----:B------:R-:W-:-:S02]  /*2800*/  FSEL R35, R35, -INF , P2 ;  /* 0xff80000023237808 */ /* 0x000fc40001000000 */
[----:B------:R-:W-:Y:S02]  /*2810*/  FSEL R33, R33, -INF , P2 ;  /* 0xff80000021217808 */ /* 0x000fe40001000000 */
[----:B------:R-:W-:Y:S02]  /*2820*/  FSEL R95, R95, -INF , P2 ;  /* 0xff8000005f5f7808 */ /* 0x000fe40001000000 */
[C---:B------:R-:W-:Y:S02]  /*2830*/  ISETP.GT.AND P4, PT, R3.reuse, 0x10, PT ;  /* 0x000000100300780c */ /* 0x040fe40003f84270 */
[----:B------:R-:W-:Y:S02]  /*2840*/  FSEL R32, R30, -INF , P6 ;  /* 0xff8000001e207808 */ /* 0x000fe40003000000 */
[----:B------:R-:W-:Y:S02]  /*2850*/  ISETP.GT.AND P2, PT, R3, 0x11, PT ;  /* 0x000000110300780c */ /* 0x000fe40003f44270 */
[----:B------:R-:W-:-:S02]  /*2860*/  FSEL R30, R31, -INF , P5 ;  /* 0xff8000001f1e7808 */ /* 0x000fc40002800000 */
[----:B------:R-:W-:Y:S02]  /*2870*/  FSEL R89, R89, -INF , P5 ;  /* 0xff80000059597808 */ /* 0x000fe40002800000 */
[----:B------:R-:W-:Y:S02]  /*2880*/  FMNMX.FTZ R36, R43, R36, !PT ;  /* 0x000000242b247209 */ /* 0x000fe40007810000 */
[----:B------:R-:W-:Y:S02]  /*2890*/  FSEL R31, R29, -INF , P5 ;  /* 0xff8000001d1f7808 */ /* 0x000fe40002800000 */
[----:B------:R-:W-:Y:S02]  /*28a0*/  FSEL R29, R24, -INF , P4 ;  /* 0xff800000181d7808 */ /* 0x000fe40002000000 */
[----:B------:R-:W-:Y:S02]  /*28b0*/  FSEL R24, R27, -INF , P2 ;  /* 0xff8000001b187808 */ /* 0x000fe40001000000 */
[----:B------:R-:W-:-:S02]  /*28c0*/  FSEL R27, R84, -INF , P4 ;  /* 0xff800000541b7808 */ /* 0x000fc40002000000 */
[----:B------:R-:W-:Y:S02]  /*28d0*/  FMNMX.FTZ R36, R89, R36, !PT ;  /* 0x0000002459247209 */ /* 0x000fe40007810000 */
[----:B------:R-:W-:Y:S02]  /*28e0*/  FSEL R26, R26, -INF , P4 ;  /* 0xff8000001a1a7808 */ /* 0x000fe40002000000 */
[----:B------:R-:W-:Y:S02]  /*28f0*/  FSEL R25, R25, -INF , P2 ;  /* 0xff80000019197808 */ /* 0x000fe40001000000 */
[----:B------:R-:W-:Y:S02]  /*2900*/  FSEL R86, R86, -INF , P4 ;  /* 0xff80000056567808 */ /* 0x000fe40002000000 */
[----:B------:R-:W-:Y:S02]  /*2910*/  FSEL R2, R87, -INF , P2 ;  /* 0xff80000057027808 */ /* 0x000fe40001000000 */
[----:B------:R-:W-:-:S02]  /*2920*/  FSEL R85, R85, -INF , P2 ;  /* 0xff80000055557808 */ /* 0x000fc40001000000 */
[----:B------:R-:W-:Y:S02]  /*2930*/  FSEL R0, R91, -INF , P5 ;  /* 0xff8000005b007808 */ /* 0x000fe40002800000 */
[C---:B------:R-:W-:Y:S02]  /*2940*/  ISETP.GT.AND P4, PT, R3.reuse, 0x19, PT ;  /* 0x000000190300780c */ /* 0x040fe40003f84270 */
[C---:B------:R-:W-:Y:S02]  /*2950*/  ISETP.GT.AND P2, PT, R3.reuse, 0x20, PT ;  /* 0x000000200300780c */ /* 0x040fe40003f44270 */
[----:B------:R-:W-:Y:S02]  /*2960*/  ISETP.GT.AND P5, PT, R3, 0x18, PT ;  /* 0x000000180300780c */ /* 0x000fe40003fa4270 */
[----:B------:R-:W-:Y:S02]  /*2970*/  FMNMX.FTZ R36, R27, R36, !PT ;  /* 0x000000241b247209 */ /* 0x000fe40007810000 */
[----:B------:R-:W-:-:S02]  /*2980*/  FSEL R39, R28, -INF , P6 ;  /* 0xff8000001c277808 */ /* 0x000fc40003000000 */
[----:B------:R-:W-:Y:S02]  /*2990*/  FSEL R28, R23, -INF , P4 ;  /* 0xff800000171c7808 */ /* 0x000fe40002000000 */
[----:B------:R-:W-:Y:S02]  /*29a0*/  FSEL R226, R18, -INF , P2 ;  /* 0xff80000012e27808 */ /* 0x000fe40001000000 */
[----:B------:R-:W-:Y:S02]  /*29b0*/  FSEL R23, R80, -INF , P5 ;  /* 0xff80000050177808 */ /* 0x000fe40002800000 */
[----:B------:R-:W-:Y:S02]  /*29c0*/  FMNMX.FTZ R18, R85, R36, !PT ;  /* 0x0000002455127209 */ /* 0x000fe40007810000 */
[----:B------:R-:W-:Y:S02]  /*29d0*/  FSEL R151, R16, -INF , P2 ;  /* 0xff80000010977808 */ /* 0x000fe40001000000 */
[----:B------:R-:W-:-:S02]  /*29e0*/  FSEL R7, R20, -INF , P5 ;  /* 0xff80000014077808 */ /* 0x000fc40002800000 */
[----:B------:R-:W-:Y:S02]  /*29f0*/  FSEL R81, R81, -INF , P4 ;  /* 0xff80000051517808 */ /* 0x000fe40002000000 */
[----:B------:R-:W-:Y:S02]  /*2a00*/  FMNMX.FTZ R16, R23, R18, !PT ;  /* 0x0000001217107209 */ /* 0x000fe40007810000 */
[----:B------:R-:W-:Y:S02]  /*2a10*/  FSEL R21, R21, -INF , P4 ;  /* 0xff80000015157808 */ /* 0x000fe40002000000 */
[----:B------:R-:W-:Y:S02]  /*2a20*/  FSEL R20, R83, -INF , P4 ;  /* 0xff80000053147808 */ /* 0x000fe40002000000 */
[----:B------:R-:W-:Y:S02]  /*2a30*/  ISETP.GT.AND P4, PT, R3, 0x21, PT ;  /* 0x000000210300780c */ /* 0x000fe40003f84270 */
[----:B------:R-:W-:-:S02]  /*2a40*/  FSEL R231, R76, -INF , P2 ;  /* 0xff8000004ce77808 */ /* 0x000fc40001000000 */
[----:B------:R-:W-:Y:S02]  /*2a50*/  FMNMX.FTZ R16, R81, R16, !PT ;  /* 0x0000001051107209 */ /* 0x000fe40007810000 */
[----:B------:R-:W-:Y:S02]  /*2a60*/  FSEL R228, R19, -INF , P4 ;  /* 0xff80000013e47808 */ /* 0x000fe40002000000 */
[----:B------:R-:W-:Y:S02]  /*2a70*/  FSEL R164, R17, -INF , P4 ;  /* 0xff80000011a47808 */ /* 0x000fe40002000000 */
[----:B------:R-:W-:Y:S02]  /*2a80*/  FSEL R148, R79, -INF , P4 ;  /* 0xff8000004f947808 */ /* 0x000fe40002000000 */
[----:B------:R-:W-:Y:S02]  /*2a90*/  FSEL R224, R77, -INF , P4 ;  /* 0xff8000004de07808 */ /* 0x000fe40002000000 */
[----:B------:R-:W-:-:S02]  /*2aa0*/  ISETP.GT.AND P4, PT, R3, 0x28, PT ;  /* 0x000000280300780c */ /* 0x000fc40003f84270 */
[----:B------:R-:W-:Y:S02]  /*2ab0*/  FMNMX.FTZ R17, R231, R16, !PT ;  /* 0x00000010e7117209 */ /* 0x000fe40007810000 */
[----:B------:R-:W-:Y:S02]  /*2ac0*/  FSEL R78, R78, -INF , P2 ;  /* 0xff8000004e4e7808 */ /* 0x000fe40001000000 */
[----:B------:R-:W-:Y:S02]  /*2ad0*/  FSEL R230, R14, -INF , P4 ;  /* 0xff8000000ee67808 */ /* 0x000fe40002000000 */
[----:B------:R-:W-:Y:S02]  /*2ae0*/  ISETP.GT.AND P2, PT, R3, 0x29, PT ;  /* 0x000000290300780c */ /* 0x000fe40003f44270 */
[----:B------:R-:W-:Y:S02]  /*2af0*/  FSEL R101, R72, -INF , P4 ;  /* 0xff80000048657808 */ /* 0x000fe40002000000 */
[----:B------:R-:W-:-:S02]  /*2b00*/  FMNMX.FTZ R14, R224, R17, !PT ;  /* 0x00000011e00e7209 */ /* 0x000fc40007810000 */
[----:B------:R-:W-:Y:S01]  /*2b10*/  FSEL R22, R22, -INF , P5 ;  /* 0xff80000016167808 */ /* 0x000fe20002800000 */
[----:B------:R-:W-:Y:S01]  /*2b20*/  LDSM.16.MT88.4 R16, [R242+0x2900] ;  /* 0x00290000f210783b */ /* 0x000fe20000004200 */
[----:B------:R-:W-:Y:S02]  /*2b30*/  FSEL R82, R82, -INF , P5 ;  /* 0xff80000052527808 */ /* 0x000fe40002800000 */
[----:B------:R-:W-:Y:S02]  /*2b40*/  FSEL R165, R12, -INF , P4 ;  /* 0xff8000000ca57808 */ /* 0x000fe40002000000 */
[----:B------:R-:W-:Y:S02]  /*2b50*/  ISETP.GT.AND P5, PT, R3, 0x30, PT ;  /* 0x000000300300780c */ /* 0x000fe40003fa4270 */
[----:B------:R-:W-:Y:S02]  /*2b60*/  FSEL R100, R73, -INF , P2 ;  /* 0xff80000049647808 */ /* 0x000fe40001000000 */
[----:B------:R-:W-:-:S02]  /*2b70*/  FMNMX.FTZ R12, R101, R14, !PT ;  /* 0x0000000e650c7209 */ /* 0x000fc40007810000 */
[----:B------:R-:W-:Y:S02]  /*2b80*/  FSEL R90, R90, -INF , P6 ;  /* 0xff8000005a5a7808 */ /* 0x000fe40003000000 */
[C---:B------:R-:W-:Y:S02]  /*2b90*/  ISETP.GT.AND P6, PT, R3.reuse, 0x31, PT ;  /* 0x000000310300780c */ /* 0x040fe40003fc4270 */
[----:B------:R-:W-:Y:S02]  /*2ba0*/  FSEL R227, R68, -INF , P5 ;  /* 0xff80000044e37808 */ /* 0x000fe40002800000 */
[----:B------:R-:W-:Y:S02]  /*2bb0*/  FMNMX.FTZ R12, R100, R12, !PT ;  /* 0x0000000c640c7209 */ /* 0x000fe40007810000 */
        /* <DEDUP_REMOVED lines=10> */
[----:B------:R-:W-:Y:S02]  /*2c60*/  FMNMX.FTZ R12, R215, R12, !PT ;  /* 0x0000000cd70c7209 */ /* 0x000fe40007810000 */
[----:B------:R-:W-:Y:S02]  /*2c70*/  FSEL R166, R13, -INF , P2 ;  /* 0xff8000000da67808 */ /* 0x000fe40001000000 */
[----:B------:R-:W-:Y:S01]  /*2c80*/  FMNMX.FTZ R13, R94, R95, !PT ;  /* 0x0000005f5e0d7209 */ /* 0x000fe20007810000 */
[----:B------:R-:W1:Y:S01]  /*2c90*/  SHFL.BFLY PT, R15, R12, 0x2, 0x1f ;  /* 0x0c401f000c0f7f89 */ /* 0x000e6200000e0000 */
[----:B------:R-:W-:-:S02]  /*2ca0*/  FSEL R150, R75, -INF , P2 ;  /* 0xff8000004b967808 */ /* 0x000fc40001000000 */
[----:B------:R-:W-:Y:S02]  /*2cb0*/  FMNMX.FTZ R13, R90, R13, !PT ;  /* 0x0000000d5a0d7209 */ /* 0x000fe40007810000 */
[----:B------:R-:W-:Y:S02]  /*2cc0*/  FSEL R220, R71, -INF , P6 ;  /* 0xff80000047dc7808 */ /* 0x000fe40003000000 */
[----:B------:R-:W-:Y:S02]  /*2cd0*/  FMNMX.FTZ R13, R0, R13, !PT ;  /* 0x0000000d000d7209 */ /* 0x000fe40007810000 */
[----:B------:R-:W-:Y:S02]  /*2ce0*/  FSEL R218, R62, -INF , P5 ;  /* 0xff8000003eda7808 */ /* 0x000fe40002800000 */
[----:B------:R-:W-:Y:S02]  /*2cf0*/  FMNMX.FTZ R13, R86, R13, !PT ;  /* 0x0000000d560d7209 */ /* 0x000fe40007810000 */
[----:B------:R-:W-:-:S02]  /*2d00*/  FSEL R216, R63, -INF , P4 ;  /* 0xff8000003fd87808 */ /* 0x000fc40002000000 */
[----:B------:R-:W-:Y:S02]  /*2d10*/  FMNMX.FTZ R13, R2, R13, !PT ;  /* 0x0000000d020d7209 */ /* 0x000fe40007810000 */
[----:B------:R-:W-:Y:S02]  /*2d20*/  FSEL R225, R9, -INF , P6 ;  /* 0xff80000009e17808 */ /* 0x000fe40003000000 */
[----:B------:R-:W-:Y:S02]  /*2d30*/  FMNMX.FTZ R13, R82, R13, !PT ;  /* 0x0000000d520d7209 */ /* 0x000fe40007810000 */
[----:B------:R-:W-:Y:S02]  /*2d40*/  FSEL R221, R64, -INF , P5 ;  /* 0xff80000040dd7808 */ /* 0x000fe40002800000 */
[----:B------:R-:W-:Y:S02]  /*2d50*/  FSEL R217, R65, -INF , P4 ;  /* 0xff80000041d97808 */ /* 0x000fe40002000000 */
[----:B-1----:R-:W-:-:S02]  /*2d60*/  FMNMX.FTZ R15, R12, R15, !PT ;  /* 0x0000000f0c0f7209 */ /* 0x002fc40007810000 */
[----:B------:R-:W-:Y:S02]  /*2d70*/  FMNMX.FTZ R12, R20, R13, !PT ;  /* 0x0000000d140c7209 */ /* 0x000fe40007810000 */
[----:B------:R-:W-:Y:S01]  /*2d80*/  FMNMX.FTZ R13, R34, R35, !PT ;  /* 0x00000023220d7209 */ /* 0x000fe20007810000 */
[----:B------:R-:W1:Y:S01]  /*2d90*/  SHFL.BFLY PT, R196, R15, 0x1, 0x1f ;  /* 0x0c201f000fc47f89 */ /* 0x000e6200000e0000 */
[----:B------:R-:W-:Y:S02]  /*2da0*/  FSEL R209, R11, -INF , P6 ;  /* 0xff8000000bd17808 */ /* 0x000fe40003000000 */
[----:B------:R-:W-:Y:S02]  /*2db0*/  FMNMX.FTZ R13, R32, R13, !PT ;  /* 0x0000000d200d7209 */ /* 0x000fe40007810000 */
[----:B------:R-:W-:Y:S02]  /*2dc0*/  FSEL R208, R66, -INF , P5 ;  /* 0xff80000042d07808 */ /* 0x000fe40002800000 */
[----:B------:R-:W-:-:S02]  /*2dd0*/  FMNMX.FTZ R13, R30, R13, !PT ;  /* 0x0000000d1e0d7209 */ /* 0x000fc40007810000 */
[----:B------:R-:W-:Y:S02]  /*2de0*/  FSEL R207, R67, -INF , P4 ;  /* 0xff80000043cf7808 */ /* 0x000fe40002000000 */
[----:B------:R-:W-:-:S04]  /*2df0*/  FMNMX.FTZ R13, R26, R13, !PT ;  /* 0x0000000d1a0d7209 */ /* 0x000fc80007810000 */
[----:B------:R-:W-:-:S04]  /*2e00*/  FMNMX.FTZ R13, R24, R13, !PT ;  /* 0x0000000d180d7209 */ /* 0x000fc80007810000 */
[----:B------:R-:W-:-:S04]  /*2e10*/  FMNMX.FTZ R13, R22, R13, !PT ;  /* 0x0000000d160d7209 */ /* 0x000fc80007810000 */
[----:B------:R-:W-:Y:S02]  /*2e20*/  FMNMX.FTZ R13, R28, R13, !PT ;  /* 0x0000000d1c0d7209 */ /* 0x000fe40007810000 */
[----:B-1----:R-:W-:Y:S02]  /*2e30*/  FMNMX.FTZ R196, R15, R196, !PT ;  /* 0x000000c40fc47209 */ /* 0x002fe40007810000 */
[----:B------:R-:W-:Y:S02]  /*2e40*/  FMNMX.FTZ R13, R226, R13, !PT ;  /* 0x0000000de20d7209 */ /* 0x000fe40007810000 */
[C---:B------:R-:W-:Y:S01]  /*2e50*/  FSETP.NEU.FTZ.AND P2, PT, R196.reuse, -INF , PT ;  /* 0xff800000c400780b */ /* 0x040fe20003f5d000 */
[----:B------:R-:W-:Y:S01]  /*2e60*/  FMUL.FTZ R214, R196, c[0x0][0x2d0] ;  /* 0x0000b400c4d67a20 */ /* 0x000fe20000410000 */
[----:B------:R-:W-:-:S04]  /*2e70*/  FMNMX.FTZ R13, R228, R13, !PT ;  /* 0x0000000de40d7209 */ /* 0x000fc80007810000 */
[----:B------:R-:W-:Y:S02]  /*2e80*/  FSEL R214, R214, RZ, P2 ;  /* 0x000000ffd6d67208 */ /* 0x000fe40001000000 */
[----:B------:R-:W-:Y:S02]  /*2e90*/  ISETP.GT.AND P2, PT, R3, 0x30, PT ;  /* 0x000000300300780c */ /* 0x000fe40003f44270 */
[----:B------:R-:W-:Y:S01]  /*2ea0*/  FMNMX.FTZ R3, R78, R12, !PT ;  /* 0x0000000c4e037209 */ /* 0x000fe20007810000 */
[--C-:B------:R-:W-:Y:S01]  /*2eb0*/  FFMA.FTZ R206, R41, c[0x0][0x2d0], -R214.reuse ;  /* 0x0000b40029ce7a23 */ /* 0x100fe200000108d6 */
[----:B------:R-:W-:Y:S01]  /*2ec0*/  FMNMX.FTZ R12, R37, R33, !PT ;  /* 0x00000021250c7209 */ /* 0x000fe20007810000 */
[--C-:B------:R-:W-:Y:S01]  /*2ed0*/  FFMA.FTZ R197, R43, c[0x0][0x2d0], -R214.reuse ;  /* 0x0000b4002bc57a23 */ /* 0x100fe200000108d6 */
[----:B------:R-:W-:Y:S01]  /*2ee0*/  FMNMX.FTZ R3, R148, R3, !PT ;  /* 0x0000000394037209 */ /* 0x000fe20007810000 */
[----:B------:R-:W-:Y:S01]  /*2ef0*/  LDSM.16.MT88.4 R40, [R248+0x100] ;  /* 0x00010000f828783b */ /* 0x000fe20000004200 */
[----:B------:R-:W-:Y:S01]  /*2f00*/  FMNMX.FTZ R12, R39, R12, !PT ;  /* 0x0000000c270c7209 */ /* 0x000fe20007810000 */
[--C-:B------:R-:W-:Y:S01]  /*2f10*/  FFMA.FTZ R205, R93, c[0x0][0x2d0], -R214.reuse ;  /* 0x0000b4005dcd7a23 */ /* 0x100fe200000108d6 */
[----:B------:R-:W-:Y:S01]  /*2f20*/  FMNMX.FTZ R3, R149, R3, !PT ;  /* 0x0000000395037209 */ /* 0x000fe20007810000 */
[--C-:B------:R-:W-:Y:S01]  /*2f30*/  FFMA.FTZ R64, R89, c[0x0][0x2d0], -R214.reuse ;  /* 0x0000b40059407a23 */ /* 0x100fe200000108d6 */
[----:B------:R-:W-:Y:S01]  /*2f40*/  FMNMX.FTZ R12, R31, R12, !PT ;  /* 0x0000000c1f0c7209 */ /* 0x000fe20007810000 */
[----:B------:R-:W-:Y:S01]  /*2f50*/  MUFU.EX2 R206, R206 ;  /* 0x000000ce00ce7308 */ /* 0x000fe20000000800 */
[----:B------:R-:W-:Y:S01]  /*2f60*/  FSEL R222, R70, -INF , P2 ;  /* 0xff80000046de7808 */ /* 0x000fe20001000000 */
[--C-:B------:R-:W-:Y:S01]  /*2f70*/  FFMA.FTZ R51, R81, c[0x0][0x2d0], -R214.reuse ;  /* 0x0000b40051337a23 */ /* 0x100fe200000108d6 */
[----:B------:R-:W-:Y:S01]  /*2f80*/  FMNMX.FTZ R12, R29, R12, !PT ;  /* 0x0000000c1d0c7209 */ /* 0x000fe20007810000 */
[--C-:B------:R-:W-:Y:S01]  /*2f90*/  FFMA.FTZ R58, R27, c[0x0][0x2d0], -R214.reuse ;  /* 0x0000b4001b3a7a23 */ /* 0x100fe200000108d6 */
[----:B------:R-:W-:Y:S01]  /*2fa0*/  FMNMX.FTZ R3, R150, R3, !PT ;  /* 0x0000000396037209 */ /* 0x000fe20007810000 */
[--C-:B------:R-:W-:Y:S01]  /*2fb0*/  FFMA.FTZ R53, R85, c[0x0][0x2d0], -R214.reuse ;  /* 0x0000b40055357a23 */ /* 0x100fe200000108d6 */
[----:B------:R-:W-:Y:S01]  /*2fc0*/  FMNMX.FTZ R12, R25, R12, !PT ;  /* 0x0000000c190c7209 */ /* 0x000fe20007810000 */
[----:B------:R-:W1:Y:S01]  /*2fd0*/  MUFU.EX2 R205, R205 ;  /* 0x000000cd00cd7308 */ /* 0x000e620000000800 */
[----:B------:R-:W-:Y:S01]  /*2fe0*/  FMNMX.FTZ R3, R222, R3, !PT ;  /* 0x00000003de037209 */ /* 0x000fe20007810000 */
[--C-:B------:R-:W-:Y:S01]  /*2ff0*/  FFMA.FTZ R52, R23, c[0x0][0x2d0], -R214.reuse ;  /* 0x0000b40017347a23 */ /* 0x100fe200000108d6 */
[----:B------:R-:W-:Y:S01]  /*3000*/  FMNMX.FTZ R12, R7, R12, !PT ;  /* 0x0000000c070c7209 */ /* 0x000fe20007810000 */
[--C-:B------:R-:W-:Y:S01]  /*3010*/  FFMA.FTZ R231, R231, c[0x0][0x2d0], -R214.reuse ;  /* 0x0000b400e7e77a23 */ /* 0x100fe200000108d6 */
[----:B------:R-:W-:Y:S01]  /*3020*/  FMNMX.FTZ R3, R220, R3, !PT ;  /* 0x00000003dc037209 */ /* 0x000fe20007810000 */
[--C-:B------:R-:W-:Y:S01]  /*3030*/  FFMA.FTZ R224, R224, c[0x0][0x2d0], -R214.reuse ;  /* 0x0000b400e0e07a23 */ /* 0x100fe200000108d6 */
[----:B------:R-:W-:Y:S01]  /*3040*/  FMNMX.FTZ R12, R21, R12, !PT ;  /* 0x0000000c150c7209 */ /* 0x000fe20007810000 */
[----:B------:R-:W-:Y:S01]  /*3050*/  MUFU.EX2 R197, R197 ;  /* 0x000000c500c57308 */ /* 0x000fe20000000800 */
[----:B------:R-:W-:Y:S01]  /*3060*/  FMNMX.FTZ R3, R218, R3, !PT ;  /* 0x00000003da037209 */ /* 0x000fe20007810000 */
[--C-:B------:R-:W-:Y:S01]  /*3070*/  FFMA.FTZ R223, R223, c[0x0][0x2d0], -R214.reuse ;  /* 0x0000b400dfdf7a23 */ /* 0x100fe200000108d6 */
[----:B------:R-:W-:Y:S01]  /*3080*/  FMNMX.FTZ R12, R151, R12, !PT ;  /* 0x0000000c970c7209 */ /* 0x000fe20007810000 */
[----:B------:R-:W-:Y:S01]  /*3090*/  FFMA.FTZ R219, R219, c[0x0][0x2d0], -R214 ;  /* 0x0000b400dbdb7a23 */ /* 0x000fe200000108d6 */
[----:B------:R-:W-:-:S02]  /*30a0*/  FSEL R229, R8, -INF , P2 ;  /* 0xff80000008e57808 */ /* 0x000fc40001000000 */
[----:B------:R-:W-:Y:S01]  /*30b0*/  FMNMX.FTZ R12, R164, R12, !PT ;  /* 0x0000000ca40c7209 */ /* 0x000fe20007810000 */
[----:B------:R-:W2:Y:S01]  /*30c0*/  MUFU.EX2 R64, R64 ;  /* 0x0000004000407308 */ /* 0x000ea20000000800 */
[----:B------:R-:W-:Y:S02]  /*30d0*/  FMNMX.FTZ R14, R216, R3, !PT ;  /* 0x00000003d80e7209 */ /* 0x000fe40007810000 */
[----:B------:R-:W-:Y:S02]  /*30e0*/  FMNMX.FTZ R8, R165, R12, !PT ;  /* 0x0000000ca5087209 */ /* 0x000fe40007810000 */
[----:B------:R-:W-:Y:S01]  /*30f0*/  FMNMX.FTZ R13, R230, R13, !PT ;  /* 0x0000000de60d7209 */ /* 0x000fe20007810000 */
[----:B------:R-:W3:Y:S01]  /*3100*/  SHFL.BFLY PT, R3, R14, 0x2, 0x1f ;  /* 0x0c401f000e037f89 */ /* 0x000ee200000e0000 */
[----:B------:R-:W-:Y:S01]  /*3110*/  FMNMX.FTZ R8, R166, R8, !PT ;  /* 0x00000008a6087209 */ /* 0x000fe20007810000 */
[----:B------:R-:W-:Y:S01]  /*3120*/  MUFU.EX2 R58, R58 ;  /* 0x0000003a003a7308 */ /* 0x000fe20000000800 */
[----:B------:R-:W-:-:S02]  /*3130*/  FSEL R210, R10, -INF , P2 ;  /* 0xff8000000ad27808 */ /* 0x000fc40001000000 */
[----:B------:R-:W-:Y:S02]  /*3140*/  FMNMX.FTZ R8, R229, R8, !PT ;  /* 0x00000008e5087209 */ /* 0x000fe40007810000 */
[----:B------:R-:W-:Y:S02]  /*3150*/  FMNMX.FTZ R13, R167, R13, !PT ;  /* 0x0000000da70d7209 */ /* 0x000fe40007810000 */
[----:B------:R-:W-:Y:S01]  /*3160*/  FMNMX.FTZ R8, R225, R8, !PT ;  /* 0x00000008e1087209 */ /* 0x000fe20007810000 */
[----:B------:R-:W4:Y:S01]  /*3170*/  MUFU.EX2 R53, R53 ;  /* 0x0000003500357308 */ /* 0x000f220000000800 */
[----:B------:R-:W-:Y:S02]  /*3180*/  FMNMX.FTZ R10, R210, R13, !PT ;  /* 0x0000000dd20a7209 */ /* 0x000fe40007810000 */
[----:B------:R-:W-:Y:S02]  /*3190*/  FMNMX.FTZ R8, R221, R8, !PT ;  /* 0x00000008dd087209 */ /* 0x000fe40007810000 */
[----:B------:R-:W-:-:S02]  /*31a0*/  FMNMX.FTZ R11, R209, R10, !PT ;  /* 0x0000000ad10b7209 */ /* 0x000fc40007810000 */
[----:B------:R-:W-:Y:S01]  /*31b0*/  FMNMX.FTZ R9, R217, R8, !PT ;  /* 0x00000008d9097209 */ /* 0x000fe20007810000 */
[----:B------:R-:W-:Y:S01]  /*31c0*/  MUFU.EX2 R52, R52 ;  /* 0x0000003400347308 */ /* 0x000fe20000000800 */
[----:B------:R-:W-:Y:S02]  /*31d0*/  FMNMX.FTZ R10, R208, R11, !PT ;  /* 0x0000000bd00a7209 */ /* 0x000fe40007810000 */
[----:B-1----:R-:W-:Y:S01]  /*31e0*/  F2FP.PACK_AB R176, R205, R206 ;  /* 0x000000cecdb0723e */ /* 0x002fe200000000ff */
[----:B------:R-:W1:Y:S01]  /*31f0*/  SHFL.BFLY PT, R8, R9, 0x2, 0x1f ;  /* 0x0c401f0009087f89 */ /* 0x000e6200000e0000 */
[----:B------:R-:W-:Y:S01]  /*3200*/  FMNMX.FTZ R10, R207, R10, !PT ;  /* 0x0000000acf0a7209 */ /* 0x000fe20007810000 */
[----:B------:R-:W-:Y:S01]  /*3210*/  FADD.FTZ R206, R206, R205 ;  /* 0x000000cdcece7221 */ /* 0x000fe20000010000 */
[----:B---3--:R-:W-:Y:S01]  /*3220*/  FMNMX.FTZ R3, R14, R3, !PT ;  /* 0x000000030e037209 */ /* 0x008fe20007810000 */
[----:B------:R-:W3:Y:S01]  /*3230*/  MUFU.EX2 R51, R51 ;  /* 0x0000003300337308 */ /* 0x000ee20000000800 */
[----:B--2---:R-:W-:Y:S01]  /*3240*/  F2FP.PACK_AB R178, R64, R197 ;  /* 0x000000c540b2723e */ /* 0x004fe200000000ff */
[----:B------:R-:W-:Y:S01]  /*3250*/  SHFL.BFLY PT, R11, R10, 0x2, 0x1f ;  /* 0x0c401f000a0b7f89 */ /* 0x000fe200000e0000 */
[----:B----4-:R-:W-:-:S03]  /*3260*/  F2FP.PACK_AB R4, R53, R58 ;  /* 0x0000003a3504723e */ /* 0x010fc600000000ff */
[----:B------:R-:W2:Y:S02]  /*3270*/  SHFL.BFLY PT, R12, R3, 0x1, 0x1f ;  /* 0x0c201f00030c7f89 */ /* 0x000ea400000e0000 */
[----:B------:R-:W-:Y:S01]  /*3280*/  MUFU.EX2 R231, R231 ;  /* 0x000000e700e77308 */ /* 0x000fe20000000800 */
[----:B---3--:R-:W-:-:S07]  /*3290*/  F2FP.PACK_AB R6, R51, R52 ;  /* 0x000000343306723e */ /* 0x008fce00000000ff */
[----:B------:R-:W-:Y:S01]  /*32a0*/  MUFU.EX2 R224, R224 ;  /* 0x000000e000e07308 */ /* 0x000fe20000000800 */
[----:B-1----:R-:W-:-:S05]  /*32b0*/  FMNMX.FTZ R8, R9, R8, !PT ;  /* 0x0000000809087209 */ /* 0x002fca0007810000 */
[----:B------:R-:W1:Y:S02]  /*32c0*/  SHFL.BFLY PT, R9, R8, 0x1, 0x1f ;  /* 0x0c201f0008097f89 */ /* 0x000e6400000e0000 */
[----:B------:R-:W-:Y:S01]  /*32d0*/  MUFU.EX2 R223, R223 ;  /* 0x000000df00df7308 */ /* 0x000fe20000000800 */
[----:B--2---:R-:W-:Y:S02]  /*32e0*/  FMNMX.FTZ R3, R3, R12, !PT ;  /* 0x0000000c03037209 */ /* 0x004fe40007810000 */
[----:B------:R-:W-:Y:S02]  /*32f0*/  LDSM.16.MT88.4 R12, [R241+0x2900] ;  /* 0x00290000f10c783b */ /* 0x000fe40000004200 */
[C---:B------:R-:W-:Y:S01]  /*3300*/  FSETP.NEU.FTZ.AND P2, PT, R3.reuse, -INF , PT ;  /* 0xff8000000300780b */ /* 0x040fe20003f5d000 */
[----:B------:R-:W-:Y:S02]  /*3310*/  FMUL.FTZ R213, R3, c[0x0][0x2d0] ;  /* 0x0000b40003d57a20 */ /* 0x000fe40000410000 */
[----:B------:R-:W-:Y:S03]  /*3320*/  MUFU.EX2 R219, R219 ;  /* 0x000000db00db7308 */ /* 0x000fe60000000800 */
[----:B------:R-:W-:-:S05]  /*3330*/  FSEL R213, R213, RZ, P2 ;  /* 0x000000ffd5d57208 */ /* 0x000fca0001000000 */
[--C-:B------:R-:W-:Y:S01]  /*3340*/  FFMA.FTZ R56, R0, c[0x0][0x2d0], -R213.reuse ;  /* 0x0000b40000387a23 */ /* 0x100fe200000108d5 */
[----:B------:R-:W-:Y:S01]  /*3350*/  FMNMX.FTZ R0, R10, R11, !PT ;  /* 0x0000000b0a007209 */ /* 0x000fe20007810000 */
[--C-:B------:R-:W-:Y:S01]  /*3360*/  FFMA.FTZ R50, R2, c[0x0][0x2d0], -R213.reuse ;  /* 0x0000b40002327a23 */ /* 0x100fe200000108d5 */
[----:B-1----:R-:W-:Y:S01]  /*3370*/  FMNMX.FTZ R2, R8, R9, !PT ;  /* 0x0000000908027209 */ /* 0x002fe20007810000 */
[--C-:B------:R-:W-:Y:S02]  /*3380*/  FFMA.FTZ R204, R94, c[0x0][0x2d0], -R213.reuse ;  /* 0x0000b4005ecc7a23 */ /* 0x100fe400000108d5 */
[----:B------:R-:W1:Y:S01]  /*3390*/  SHFL.BFLY PT, R9, R0, 0x1, 0x1f ;  /* 0x0c201f0000097f89 */ /* 0x000e6200000e0000 */
[--C-:B------:R-:W-:Y:S01]  /*33a0*/  FFMA.FTZ R203, R95, c[0x0][0x2d0], -R213.reuse ;  /* 0x0000b4005fcb7a23 */ /* 0x100fe200000108d5 */
[C---:B------:R-:W-:Y:S01]  /*33b0*/  FSETP.NEU.FTZ.AND P2, PT, R2.reuse, -INF , PT ;  /* 0xff8000000200780b */ /* 0x040fe20003f5d000 */
[----:B------:R-:W-:Y:S01]  /*33c0*/  FMUL.FTZ R212, R2, c[0x0][0x2d0] ;  /* 0x0000b40002d47a20 */ /* 0x000fe20000410000 */
[----:B------:R-:W-:Y:S01]  /*33d0*/  MUFU.EX2 R56, R56 ;  /* 0x0000003800387308 */ /* 0x000fe20000000800 */
[----:B------:R-:W-:-:S02]  /*33e0*/  FFMA.FTZ R67, R90, c[0x0][0x2d0], -R213 ;  /* 0x0000b4005a437a23 */ /* 0x000fc400000108d5 */
[--C-:B------:R-:W-:Y:S01]  /*33f0*/  FFMA.FTZ R49, R82, c[0x0][0x2d0], -R213.reuse ;  /* 0x0000b40052317a23 */ /* 0x100fe200000108d5 */
[----:B------:R-:W-:Y:S01]  /*3400*/  FSEL R212, R212, RZ, P2 ;  /* 0x000000ffd4d47208 */ /* 0x000fe20001000000 */
[----:B------:R-:W2:Y:S01]  /*3410*/  LDSM.16.MT88.4 R80, [R242+0x900] ;  /* 0x00090000f250783b */ /* 0x000ea20000004200 */
[----:B------:R-:W-:Y:S02]  /*3420*/  FFMA.FTZ R55, R86, c[0x0][0x2d0], -R213 ;  /* 0x0000b40056377a23 */ /* 0x000fe400000108d5 */
[----:B------:R-:W-:Y:S01]  /*3430*/  MUFU.EX2 R204, R204 ;  /* 0x000000cc00cc7308 */ /* 0x000fe20000000800 */
[--C-:B------:R-:W-:Y:S02]  /*3440*/  FFMA.FTZ R202, R37, c[0x0][0x2d0], -R212.reuse ;  /* 0x0000b40025ca7a23 */ /* 0x100fe400000108d4 */
[--C-:B------:R-:W-:Y:S02]  /*3450*/  FFMA.FTZ R201, R33, c[0x0][0x2d0], -R212.reuse ;  /* 0x0000b40021c97a23 */ /* 0x100fe400000108d4 */
[----:B------:R-:W-:-:S02]  /*3460*/  FFMA.FTZ R198, R39, c[0x0][0x2d0], -R212 ;  /* 0x0000b40027c67a23 */ /* 0x000fc400000108d4 */
[--C-:B------:R-:W-:Y:S01]  /*3470*/  FFMA.FTZ R59, R31, c[0x0][0x2d0], -R212.reuse ;  /* 0x0000b4001f3b7a23 */ /* 0x100fe200000108d4 */
[----:B------:R-:W3:Y:S01]  /*3480*/  MUFU.EX2 R203, R203 ;  /* 0x000000cb00cb7308 */ /* 0x000ee20000000800 */
[--C-:B------:R-:W-:Y:S02]  /*3490*/  FFMA.FTZ R54, R25, c[0x0][0x2d0], -R212.reuse ;  /* 0x0000b40019367a23 */ /* 0x100fe400000108d4 */
[----:B------:R-:W-:Y:S01]  /*34a0*/  FFMA.FTZ R48, R20, c[0x0][0x2d0], -R213 ;  /* 0x0000b40014307a23 */ /* 0x000fe200000108d5 */
[----:B-1----:R-:W-:Y:S01]  /*34b0*/  FMNMX.FTZ R0, R0, R9, !PT ;  /* 0x0000000900007209 */ /* 0x002fe20007810000 */
[--C-:B------:R-:W-:Y:S01]  /*34c0*/  FFMA.FTZ R63, R29, c[0x0][0x2d0], -R212.reuse ;  /* 0x0000b4001d3f7a23 */ /* 0x100fe200000108d4 */
[----:B------:R-:W-:Y:S01]  /*34d0*/  LDSM.16.MT88.4 R8, [R240+0x2900] ;  /* 0x00290000f008783b */ /* 0x000fe20000004200 */
[--C-:B------:R-:W-:Y:S01]  /*34e0*/  FFMA.FTZ R60, R7, c[0x0][0x2d0], -R212.reuse ;  /* 0x0000b400073c7a23 */ /* 0x100fe200000108d4 */
[C---:B------:R-:W-:Y:S01]  /*34f0*/  FSETP.NEU.FTZ.AND P2, PT, R0.reuse, -INF , PT ;  /* 0xff8000000000780b */ /* 0x040fe20003f5d000 */
[----:B------:R-:W-:Y:S01]  /*3500*/  FMUL.FTZ R211, R0, c[0x0][0x2d0] ;  /* 0x0000b40000d37a20 */ /* 0x000fe20000410000 */
[----:B------:R-:W1:Y:S01]  /*3510*/  MUFU.EX2 R67, R67 ;  /* 0x0000004300437308 */ /* 0x000e620000000800 */
[----:B------:R-:W-:-:S02]  /*3520*/  FFMA.FTZ R57, R21, c[0x0][0x2d0], -R212 ;  /* 0x0000b40015397a23 */ /* 0x000fc400000108d4 */
[--C-:B------:R-:W-:Y:S01]  /*3530*/  FFMA.FTZ R220, R220, c[0x0][0x2d0], -R213.reuse ;  /* 0x0000b400dcdc7a23 */ /* 0x100fe200000108d5 */
[----:B------:R-:W-:Y:S01]  /*3540*/  FSEL R211, R211, RZ, P2 ;  /* 0x000000ffd3d37208 */ /* 0x000fe20001000000 */
[----:B------:R-:W-:Y:S01]  /*3550*/  FFMA.FTZ R218, R218, c[0x0][0x2d0], -R213 ;  /* 0x0000b400dada7a23 */ /* 0x000fe200000108d5 */
[----:B---3--:R-:W-:Y:S01]  /*3560*/  F2FP.PACK_AB R177, R203, R204 ;  /* 0x000000cccbb1723e */ /* 0x008fe200000000ff */
[----:B------:R-:W-:Y:S01]  /*3570*/  FFMA.FTZ R225, R225, c[0x0][0x2d0], -R212 ;  /* 0x0000b400e1e17a23 */ /* 0x000fe200000108d4 */
[----:B------:R-:W-:Y:S01]  /*3580*/  MUFU.EX2 R202, R202 ;  /* 0x000000ca00ca7308 */ /* 0x000fe20000000800 */
[--C-:B------:R-:W-:Y:S02]  /*3590*/  FFMA.FTZ R200, R34, c[0x0][0x2d0], -R211.reuse ;  /* 0x0000b40022c87a23 */ /* 0x100fe400000108d3 */
[--C-:B------:R-:W-:Y:S02]  /*35a0*/  FFMA.FTZ R199, R35, c[0x0][0x2d0], -R211.reuse ;  /* 0x0000b40023c77a23 */ /* 0x100fe400000108d3 */
[----:B------:R-:W-:-:S02]  /*35b0*/  FFMA.FTZ R66, R32, c[0x0][0x2d0], -R211 ;  /* 0x0000b40020427a23 */ /* 0x000fc400000108d3 */
[--C-:B------:R-:W-:Y:S01]  /*35c0*/  FFMA.FTZ R61, R30, c[0x0][0x2d0], -R211.reuse ;  /* 0x0000b4001e3d7a23 */ /* 0x100fe200000108d3 */
[----:B------:R-:W3:Y:S01]  /*35d0*/  MUFU.EX2 R201, R201 ;  /* 0x000000c900c97308 */ /* 0x000ee20000000800 */
[--C-:B------:R-:W-:Y:S01]  /*35e0*/  FFMA.FTZ R65, R26, c[0x0][0x2d0], -R211.reuse ;  /* 0x0000b4001a417a23 */ /* 0x100fe200000108d3 */
[----:B-1----:R-:W-:Y:S01]  /*35f0*/  F2FP.PACK_AB R179, R56, R67 ;  /* 0x0000004338b3723e */ /* 0x002fe200000000ff */
[--C-:B------:R-:W-:Y:S01]  /*3600*/  FFMA.FTZ R62, R24, c[0x0][0x2d0], -R211.reuse ;  /* 0x0000b400183e7a23 */ /* 0x100fe200000108d3 */
[----:B------:R-:W-:Y:S01]  /*3610*/  LDSM.16.MT88.4 R32, [R241+0x900] ;  /* 0x00090000f120783b */ /* 0x000fe20000004200 */
[----:B------:R-:W-:Y:S02]  /*3620*/  FFMA.FTZ R221, R221, c[0x0][0x2d0], -R212 ;  /* 0x0000b400dddd7a23 */ /* 0x000fe400000108d4 */
[--C-:B------:R-:W-:Y:S01]  /*3630*/  FFMA.FTZ R210, R210, c[0x0][0x2d0], -R211.reuse ;  /* 0x0000b400d2d27a23 */ /* 0x100fe200000108d3 */
[----:B------:R-:W-:Y:S01]  /*3640*/  MUFU.EX2 R198, R198 ;  /* 0x000000c600c67308 */ /* 0x000fe20000000800 */
[----:B------:R-:W1:Y:S01]  /*3650*/  LDSM.16.MT88.4 R24, [R240+0x2100] ;  /* 0x00210000f018783b */ /* 0x000e620000004200 */
[----:B------:R-:W-:Y:S01]  /*3660*/  HMMA.16816.F32 R68, R176, R44, RZ ;  /* 0x0000002cb044723c */ /* 0x000fe200000018ff */
[----:B------:R-:W-:-:S02]  /*3670*/  FFMA.FTZ R209, R209, c[0x0][0x2d0], -R211 ;  /* 0x0000b400d1d17a23 */ /* 0x000fc400000108d3 */
[--C-:B------:R-:W-:Y:S02]  /*3680*/  FFMA.FTZ R208, R208, c[0x0][0x2d0], -R211.reuse ;  /* 0x0000b400d0d07a23 */ /* 0x100fe400000108d3 */
[----:B------:R-:W-:Y:S01]  /*3690*/  FFMA.FTZ R207, R207, c[0x0][0x2d0], -R211 ;  /* 0x0000b400cfcf7a23 */ /* 0x000fe200000108d3 */
[----:B------:R-:W4:Y:S01]  /*36a0*/  MUFU.EX2 R59, R59 ;  /* 0x0000003b003b7308 */ /* 0x000f220000000800 */
[----:B---3--:R-:W-:Y:S01]  /*36b0*/  F2FP.PACK_AB R172, R201, R202 ;  /* 0x000000cac9ac723e */ /* 0x008fe200000000ff */
[----:B------:R-:W-:Y:S01]  /*36c0*/  HMMA.16816.F32 R192, R176, R40, RZ ;  /* 0x00000028b0c0723c */ /* 0x000fe200000018ff */
[----:B------:R-:W-:-:S04]  /*36d0*/  FADD.FTZ R204, R204, R203 ;  /* 0x000000cbcccc7221 */ /* 0x000fc80000010000 */
[----:B------:R-:W-:Y:S01]  /*36e0*/  FADD.FTZ R67, R67, R204 ;  /* 0x000000cc43437221 */ /* 0x000fe20000010000 */
[----:B------:R-:W-:Y:S02]  /*36f0*/  MUFU.EX2 R200, R200 ;  /* 0x000000c800c87308 */ /* 0x000fe40000000800 */
[----:B------:R-:W-:Y:S01]  /*3700*/  HMMA.16816.F32 R116, R176, R128, RZ ;  /* 0x00000080b074723c */ /* 0x000fe200000018ff */
[----:B------:R-:W-:-:S05]  /*3710*/  FADD.FTZ R56, R56, R67 ;  /* 0x0000004338387221 */ /* 0x000fca0000010000 */
[----:B------:R-:W3:Y:S01]  /*3720*/  MUFU.EX2 R199, R199 ;  /* 0x000000c700c77308 */ /* 0x000ee20000000800 */
[----:B----4-:R-:W-:Y:S01]  /*3730*/  F2FP.PACK_AB R174, R59, R198 ;  /* 0x000000c63bae723e */ /* 0x010fe200000000ff */
[C---:B------:R-:W-:Y:S06]  /*3740*/  HMMA.16816.F32 R132, R176.reuse, R144, RZ ;  /* 0x00000090b084723c */ /* 0x040fec00000018ff */
[----:B------:R-:W-:Y:S02]  /*3750*/  MUFU.EX2 R66, R66 ;  /* 0x0000004200427308 */ /* 0x000fe40000000800 */
[----:B------:R-:W-:Y:S06]  /*3760*/  HMMA.16816.F32 R84, R176, R96, RZ ;  /* 0x00000060b054723c */ /* 0x000fec00000018ff */
[----:B------:R-:W4:Y:S01]  /*3770*/  MUFU.EX2 R61, R61 ;  /* 0x0000003d003d7308 */ /* 0x000f220000000800 */
[----:B---3--:R-:W-:Y:S01]  /*3780*/  F2FP.PACK_AB R173, R199, R200 ;  /* 0x000000c8c7ad723e */ /* 0x008fe200000000ff */
[----:B------:R-:W-:-:S06]  /*3790*/  FADD.FTZ R199, R200, R199 ;  /* 0x000000c7c8c77221 */ /* 0x000fcc0000010000 */
[----:B------:R-:W-:Y:S01]  /*37a0*/  MUFU.EX2 R55, R55 ;  /* 0x0000003700377308 */ /* 0x000fe20000000800 */
[----:B----4-:R-:W-:-:S07]  /*37b0*/  F2FP.PACK_AB R175, R61, R66 ;  /* 0x000000423daf723e */ /* 0x010fce00000000ff */
[----:B------:R-:W3:Y:S01]  /*37c0*/  MUFU.EX2 R50, R50 ;  /* 0x0000003200327308 */ /* 0x000ee20000000800 */
[----:B------:R-:W-:-:S04]  /*37d0*/  FADD.FTZ R66, R66, R199 ;  /* 0x000000c742427221 */ /* 0x000fc80000010000 */
[----:B------:R-:W-:Y:S01]  /*37e0*/  FADD.FTZ R66, R61, R66 ;  /* 0x000000423d427221 */ /* 0x000fe20000010000 */
[C---:B------:R-:W-:Y:S02]  /*37f0*/  HMMA.16816.F32 R72, R172.reuse, R44, RZ ;  /* 0x0000002cac48723c */ /* 0x040fe400000018ff */
[----:B------:R-:W-:Y:S05]  /*3800*/  MUFU.EX2 R49, R49 ;  /* 0x0000003100317308 */ /* 0x000fea0000000800 */
[--C-:B------:R-:W-:Y:S01]  /*3810*/  FFMA.FTZ R45, R22, c[0x0][0x2d0], -R211.reuse ;  /* 0x0000b400162d7a23 */ /* 0x100fe200000108d3 */
[----:B------:R-:W-:Y:S01]  /*3820*/  HMMA.16816.F32 R188, R172, R40, RZ ;  /* 0x00000028acbc723c */ /* 0x000fe200000018ff */
[----:B------:R-:W-:Y:S01]  /*3830*/  FFMA.FTZ R44, R28, c[0x0][0x2d0], -R211 ;  /* 0x0000b4001c2c7a23 */ /* 0x000fe200000108d3 */
[----:B------:R-:W4:Y:S01]  /*3840*/  MUFU.EX2 R48, R48 ;  /* 0x0000003000307308 */ /* 0x000f220000000800 */
[----:B------:R-:W5:Y:S01]  /*3850*/  LDSM.16.MT88.4 R20, [R248+0x2900] ;  /* 0x00290000f814783b */ /* 0x000f620000004200 */
[----:B---3--:R-:W-:Y:S01]  /*3860*/  F2FP.PACK_AB R5, R50, R55 ;  /* 0x000000373205723e */ /* 0x008fe200000000ff */
[----:B------:R-:W-:-:S02]  /*3870*/  FADD.FTZ R55, R55, R56 ;  /* 0x0000003837377221 */ /* 0x000fc40000010000 */
[----:B------:R-:W3:Y:S01]  /*3880*/  LDSM.16.MT88.4 R28, [R240+0x900] ;  /* 0x00090000f01c783b */ /* 0x000ee20000004200 */
[C---:B------:R-:W-:Y:S01]  /*3890*/  HMMA.16816.F32 R120, R172.reuse, R128, RZ ;  /* 0x00000080ac78723c */ /* 0x040fe200000018ff */
[----:B------:R-:W-:Y:S01]  /*38a0*/  FADD.FTZ R50, R50, R55 ;  /* 0x0000003732327221 */ /* 0x000fe20000010000 */
[----:B------:R-:W-:Y:S06]  /*38b0*/  MUFU.EX2 R63, R63 ;  /* 0x0000003f003f7308 */ /* 0x000fec0000000800 */
[----:B------:R-:W-:Y:S02]  /*38c0*/  HMMA.16816.F32 R136, R172, R144, RZ ;  /* 0x00000090ac88723c */ /* 0x000fe400000018ff */
[----:B------:R-:W1:Y:S01]  /*38d0*/  MUFU.EX2 R54, R54 ;  /* 0x0000003600367308 */ /* 0x000e620000000800 */
[----:B----4-:R-:W-:Y:S01]  /*38e0*/  F2FP.PACK_AB R7, R48, R49 ;  /* 0x000000313007723e */ /* 0x010fe200000000ff */
[----:B------:R-:W-:-:S04]  /*38f0*/  FADD.FTZ R49, R49, R50 ;  /* 0x0000003231317221 */ /* 0x000fc80000010000 */
[----:B------:R-:W-:Y:S01]  /*3900*/  HMMA.16816.F32 R88, R172, R96, RZ ;  /* 0x00000060ac58723c */ /* 0x000fe200000018ff */
[----:B------:R-:W-:Y:S01]  /*3910*/  FADD.FTZ R48, R48, R49 ;  /* 0x0000003130307221 */ /* 0x000fe20000010000 */
[----:B------:R-:W-:Y:S06]  /*3920*/  MUFU.EX2 R60, R60 ;  /* 0x0000003c003c7308 */ /* 0x000fec0000000800 */
[----:B------:R-:W-:Y:S02]  /*3930*/  HMMA.16816.F32 R192, R4, R180, R192 ;  /* 0x000000b404c0723c */ /* 0x000fe400000018c0 */
[----:B------:R-:W4:Y:S01]  /*3940*/  MUFU.EX2 R57, R57 ;  /* 0x0000003900397308 */ /* 0x000f220000000800 */
[----:B-1----:R-:W-:-:S05]  /*3950*/  F2FP.PACK_AB R36, R54, R63 ;  /* 0x0000003f3624723e */ /* 0x002fca00000000ff */
[----:B--2---:R-:W-:Y:S02]  /*3960*/  HMMA.16816.F32 R68, R4, R80, R68 ;  /* 0x000000500444723c */ /* 0x004fe40000001844 */
[----:B------:R-:W-:Y:S06]  /*3970*/  MUFU.EX2 R65, R65 ;  /* 0x0000004100417308 */ /* 0x000fec0000000800 */
[----:B------:R-:W-:Y:S02]  /*3980*/  HMMA.16816.F32 R104, R172, R112, RZ ;  /* 0x00000070ac68723c */ /* 0x000fe400000018ff */
[----:B------:R-:W1:Y:S01]  /*3990*/  MUFU.EX2 R62, R62 ;  /* 0x0000003e003e7308 */ /* 0x000e620000000800 */
[----:B----4-:R-:W-:-:S05]  /*39a0*/  F2FP.PACK_AB R38, R57, R60 ;  /* 0x0000003c3926723e */ /* 0x010fca00000000ff */
[C---:B------:R-:W-:Y:S02]  /*39b0*/  HMMA.16816.F32 R152, R172.reuse, R160, RZ ;  /* 0x000000a0ac98723c */ /* 0x040fe400000018ff */
[----:B------:R-:W-:Y:S06]  /*39c0*/  MUFU.EX2 R45, R45 ;  /* 0x0000002d002d7308 */ /* 0x000fec0000000800 */
[----:B------:R-:W-:Y:S02]  /*39d0*/  HMMA.16816.F32 R168, R172, R24, RZ ;  /* 0x00000018aca8723c */ /* 0x000fe400000018ff */
[----:B------:R-:W2:Y:S01]  /*39e0*/  MUFU.EX2 R44, R44 ;  /* 0x0000002c002c7308 */ /* 0x000ea20000000800 */
[----:B-1----:R-:W-:Y:S01]  /*39f0*/  F2FP.PACK_AB R37, R62, R65 ;  /* 0x000000413e25723e */ /* 0x002fe200000000ff */
[----:B------:R-:W-:-:S04]  /*3a00*/  FADD.FTZ R65, R65, R66 ;  /* 0x0000004241417221 */ /* 0x000fc80000010000 */
[C---:B------:R-:W-:Y:S01]  /*3a10*/  HMMA.16816.F32 R184, R172.reuse, R42, RZ ;  /* 0x0000002aacb8723c */ /* 0x040fe200000018ff */
[----:B------:R-:W-:Y:S01]  /*3a20*/  FADD.FTZ R62, R62, R65 ;  /* 0x000000413e3e7221 */ /* 0x000fe20000010000 */
[----:B------:R-:W-:Y:S06]  /*3a30*/  MUFU.EX2 R220, R220 ;  /* 0x000000dc00dc7308 */ /* 0x000fec0000000800 */
[----:B------:R-:W-:Y:S01]  /*3a40*/  HMMA.16816.F32 R92, R172, R98, RZ ;  /* 0x00000062ac5c723c */ /* 0x000fe200000018ff */
[----:B--2---:R-:W-:Y:S01]  /*3a50*/  F2FP.PACK_AB R39, R44, R45 ;  /* 0x0000002d2c27723e */ /* 0x004fe200000000ff */
[----:B------:R-:W-:Y:S01]  /*3a60*/  MUFU.EX2 R218, R218 ;  /* 0x000000da00da7308 */ /* 0x000fe20000000800 */
[----:B------:R-:W-:-:S05]  /*3a70*/  FADD.FTZ R45, R45, R62 ;  /* 0x0000003e2d2d7221 */ /* 0x000fca0000010000 */
[----:B------:R-:W-:Y:S01]  /*3a80*/  HMMA.16816.F32 R108, R172, R114, RZ ;  /* 0x00000072ac6c723c */ /* 0x000fe200000018ff */
[----:B------:R-:W-:Y:S01]  /*3a90*/  FADD.FTZ R44, R44, R45 ;  /* 0x0000002d2c2c7221 */ /* 0x000fe20000010000 */
[----:B------:R-:W-:Y:S06]  /*3aa0*/  MUFU.EX2 R225, R225 ;  /* 0x000000e100e17308 */ /* 0x000fec0000000800 */
[C---:B------:R-:W-:Y:S02]  /*3ab0*/  HMMA.16816.F32 R188, R36.reuse, R180, R188 ;  /* 0x000000b424bc723c */ /* 0x040fe400000018bc */
[----:B------:R-:W-:Y:S05]  /*3ac0*/  MUFU.EX2 R221, R221 ;  /* 0x000000dd00dd7308 */ /* 0x000fea0000000800 */
[----:B------:R-:W-:Y:S01]  /*3ad0*/  IMAD.MOV.U32 R181, RZ, RZ, R101 ;  /* 0x000000ffffb57224 */ /* 0x000fe200078e0065 */
[----:B------:R-:W-:Y:S01]  /*3ae0*/  HMMA.16816.F32 R72, R36, R80, R72 ;  /* 0x000000502448723c */ /* 0x000fe20000001848 */
[----:B------:R-:W-:Y:S01]  /*3af0*/  IMAD.MOV.U32 R180, RZ, RZ, R78 ;  /* 0x000000ffffb47224 */ /* 0x000fe200078e004e */
[----:B------:R-:W-:Y:S05]  /*3b00*/  MUFU.EX2 R210, R210 ;  /* 0x000000d200d27308 */ /* 0x000fea0000000800 */
[----:B------:R-:W-:Y:S01]  /*3b10*/  IMAD.MOV.U32 R81, RZ, RZ, R100 ;  /* 0x000000ffff517224 */ /* 0x000fe200078e0064 */
[C---:B------:R-:W-:Y:S02]  /*3b20*/  HMMA.16816.F32 R76, R172.reuse, R46, RZ ;  /* 0x0000002eac4c723c */ /* 0x040fe400000018ff */
[----:B------:R-:W1:Y:S06]  /*3b30*/  MUFU.EX2 R209, R209 ;  /* 0x000000d100d17308 */ /* 0x000e6c0000000800 */
[C---:B------:R-:W-:Y:S08]  /*3b40*/  HMMA.16816.F32 R124, R172.reuse, R130, RZ ;  /* 0x00000082ac7c723c */ /* 0x040ff000000018ff */
[C---:B------:R-:W-:Y:S08]  /*3b50*/  HMMA.16816.F32 R140, R172.reuse, R146, RZ ;  /* 0x00000092ac8c723c */ /* 0x040ff000000018ff */
[----:B------:R-:W-:Y:S08]  /*3b60*/  HMMA.16816.F32 R156, R172, R162, RZ ;  /* 0x000000a2ac9c723c */ /* 0x000ff000000018ff */
[----:B------:R-:W-:Y:S08]  /*3b70*/  HMMA.16816.F32 R100, R176, R112, RZ ;  /* 0x00000070b064723c */ /* 0x000ff000000018ff */
[----:B------:R-:W-:Y:S08]  /*3b80*/  HMMA.16816.F32 R172, R172, R26, RZ ;  /* 0x0000001aacac723c */ /* 0x000ff000000018ff */
[C---:B-----5:R-:W-:Y:S08]  /*3b90*/  HMMA.16816.F32 R120, R36.reuse, R20, R120 ;  /* 0x000000142478723c */ /* 0x060ff00000001878 */
[----:B------:R-:W-:Y:S08]  /*3ba0*/  HMMA.16816.F32 R136, R36, R16, R136 ;  /* 0x000000102488723c */ /* 0x000ff00000001888 */
[C---:B------:R-:W-:Y:S07]  /*3bb0*/  HMMA.16816.F32 R116, R4.reuse, R20, R116 ;  /* 0x000000140474723c */ /* 0x040fee0000001874 */
[----:B------:R-:W-:Y:S01]  /*3bc0*/  IMAD.MOV.U32 R21, RZ, RZ, R151 ;  /* 0x000000ffff157224 */ /* 0x000fe200078e0097 */
[----:B------:R-:W-:Y:S01]  /*3bd0*/  HMMA.16816.F32 R132, R4, R16, R132 ;  /* 0x000000100484723c */ /* 0x000fe20000001884 */
[----:B------:R-:W-:-:S06]  /*3be0*/  IMAD.MOV.U32 R20, RZ, RZ, R150 ;  /* 0x000000ffff147224 */ /* 0x000fcc00078e0096 */
[----:B------:R-:W-:Y:S01]  /*3bf0*/  IMAD.MOV.U32 R17, RZ, RZ, R149 ;  /* 0x000000ffff117224 */ /* 0x000fe200078e0095 */
[----:B------:R-:W-:Y:S01]  /*3c00*/  HMMA.16816.F32 R88, R36, R32, R88 ;  /* 0x000000202458723c */ /* 0x000fe20000001858 */
[----:B------:R-:W-:-:S07]  /*3c10*/  IMAD.MOV.U32 R16, RZ, RZ, R148 ;  /* 0x000000ffff107224 */ /* 0x000fce00078e0094 */
[----:B---3--:R-:W-:Y:S08]  /*3c20*/  HMMA.16816.F32 R104, R36, R28, R104 ;  /* 0x0000001c2468723c */ /* 0x008ff00000001868 */
[C---:B------:R-:W-:Y:S07]  /*3c30*/  HMMA.16816.F32 R84, R4.reuse, R32, R84 ;  /* 0x000000200454723c */ /* 0x040fee0000001854 */
[----:B------:R-:W-:Y:S01]  /*3c40*/  IMAD.MOV.U32 R32, RZ, RZ, R167 ;  /* 0x000000ffff207224 */ /* 0x000fe200078e00a7 */
[----:B------:R-:W-:Y:S01]  /*3c50*/  HMMA.16816.F32 R100, R4, R28, R100 ;  /* 0x0000001c0464723c */ /* 0x000fe20000001864 */
[----:B------:R-:W-:-:S02]  /*3c60*/  IMAD.MOV.U32 R33, RZ, RZ, R166 ;  /* 0x000000ffff217224 */ /* 0x000fc400078e00a6 */
[----:B------:R-:W-:-:S04]  /*3c70*/  FFMA.FTZ R32, R32, c[0x0][0x2d0], -R211 ;  /* 0x0000b40020207a23 */ /* 0x000fc800000108d3 */
[----:B------:R-:W-:Y:S01]  /*3c80*/  IMAD.MOV.U32 R29, RZ, RZ, R165 ;  /* 0x000000ffff1d7224 */ /* 0x000fe200078e00a5 */
[C---:B------:R-:W-:Y:S01]  /*3c90*/  HMMA.16816.F32 R152, R36.reuse, R12, R152 ;  /* 0x0000000c2498723c */ /* 0x040fe20000001898 */
[----:B------:R-:W-:Y:S01]  /*3ca0*/  IMAD.MOV.U32 R28, RZ, RZ, R164 ;  /* 0x000000ffff1c7224 */ /* 0x000fe200078e00a4 */
[----:B------:R-:W-:Y:S06]  /*3cb0*/  MUFU.EX2 R32, R32 ;  /* 0x0000002000207308 */ /* 0x000fec0000000800 */
        /* <DEDUP_REMOVED lines=9> */
[C---:B------:R-:W-:Y:S08]  /*3d50*/  HMMA.16816.F32 R148, R176.reuse, R160, RZ ;  /* 0x000000a0b094723c */ /* 0x040ff000000018ff */
[C---:B------:R-:W-:Y:S08]  /*3d60*/  HMMA.16816.F32 R40, R176.reuse, R42, RZ ;  /* 0x0000002ab028723c */ /* 0x040ff000000018ff */
[C---:B------:R-:W-:Y:S07]  /*3d70*/  HMMA.16816.F32 R164, R176.reuse, R24, RZ ;  /* 0x00000018b0a4723c */ /* 0x040fee00000018ff */
[----:B------:R-:W-:Y:S01]  /*3d80*/  IMAD.MOV.U32 R24, RZ, RZ, R81 ;  /* 0x000000ffff187224 */ /* 0x000fe200078e0051 */
[----:B------:R-:W-:Y:S01]  /*3d90*/  HMMA.16816.F32 R36, R176, R46, RZ ;  /* 0x0000002eb024723c */ /* 0x000fe200000018ff */
[----:B------:R-:W-:-:S06]  /*3da0*/  IMAD.MOV.U32 R25, RZ, RZ, R180 ;  /* 0x000000ffff197224 */ /* 0x000fcc00078e00b4 */
[----:B------:R-:W-:Y:S01]  /*3db0*/  IMAD.MOV.U32 R47, RZ, RZ, R181 ;  /* 0x000000ffff2f7224 */ /* 0x000fe200078e00b5 */
[----:B------:R-:W-:Y:S01]  /*3dc0*/  HMMA.16816.F32 R96, R176, R98, RZ ;  /* 0x00000062b060723c */ /* 0x000fe200000018ff */
[--C-:B------:R-:W-:Y:S02]  /*3dd0*/  FFMA.FTZ R46, R24, c[0x0][0x2d0], -R214.reuse ;  /* 0x0000b400182e7a23 */ /* 0x100fe400000108d6 */
[----:B------:R-:W-:-:S04]  /*3de0*/  FFMA.FTZ R47, R47, c[0x0][0x2d0], -R214 ;  /* 0x0000b4002f2f7a23 */ /* 0x000fc800000108d6 */
[----:B------:R-:W-:Y:S01]  /*3df0*/  MUFU.EX2 R46, R46 ;  /* 0x0000002e002e7308 */ /* 0x000fe20000000800 */
[C---:B------:R-:W-:Y:S07]  /*3e00*/  HMMA.16816.F32 R112, R176.reuse, R114, RZ ;  /* 0x00000072b070723c */ /* 0x040fee00000018ff */
[----:B------:R-:W-:Y:S01]  /*3e10*/  MUFU.EX2 R47, R47 ;  /* 0x0000002f002f7308 */ /* 0x000fe20000000800 */
[C---:B------:R-:W-:Y:S08]  /*3e20*/  HMMA.16816.F32 R128, R176.reuse, R130, RZ ;  /* 0x00000082b080723c */ /* 0x040ff000000018ff */
[C---:B------:R-:W-:Y:S08]  /*3e30*/  HMMA.16816.F32 R144, R176.reuse, R146, RZ ;  /* 0x00000092b090723c */ /* 0x040ff000000018ff */
[C---:B------:R-:W-:Y:S08]  /*3e40*/  HMMA.16816.F32 R160, R176.reuse, R162, RZ ;  /* 0x000000a2b0a0723c */ /* 0x040ff000000018ff */
[----:B------:R-:W-:Y:S08]  /*3e50*/  HMMA.16816.F32 R176, R176, R26, RZ ;  /* 0x0000001ab0b0723c */ /* 0x000ff000000018ff */
[C---:B------:R-:W-:Y:S08]  /*3e60*/  HMMA.16816.F32 R164, R4.reuse, R8, R164 ;  /* 0x0000000804a4723c */ /* 0x040ff000000018a4 */
[C---:B------:R-:W-:Y:S07]  /*3e70*/  HMMA.16816.F32 R80, R4.reuse, R82, R36 ;  /* 0x000000520450723c */ /* 0x040fee0000001824 */
[--C-:B------:R-:W-:Y:S01]  /*3e80*/  FFMA.FTZ R36, R33, c[0x0][0x2d0], -R212.reuse ;  /* 0x0000b40021247a23 */ /* 0x100fe200000108d4 */
[----:B------:R-:W-:Y:S01]  /*3e90*/  HMMA.16816.F32 R176, R4, R10, R176 ;  /* 0x0000000a04b0723c */ /* 0x000fe200000018b0 */
[----:B------:R-:W2:Y:S01]  /*3ea0*/  LDSM.16.MT88.4 R8, [R248+0x1100] ;  /* 0x00110000f808783b */ /* 0x000ea20000004200 */
[----:B------:R-:W-:-:S02]  /*3eb0*/  FFMA.FTZ R39, R21, c[0x0][0x2d0], -R212 ;  /* 0x0000b40015277a23 */ /* 0x000fc400000108d4 */
[--C-:B------:R-:W-:Y:S01]  /*3ec0*/  FFMA.FTZ R38, R28, c[0x0][0x2d0], -R212.reuse ;  /* 0x0000b4001c267a23 */ /* 0x100fe200000108d4 */
[----:B------:R-:W-:Y:S01]  /*3ed0*/  MUFU.EX2 R36, R36 ;  /* 0x0000002400247308 */ /* 0x000fe20000000800 */
[----:B------:R-:W-:Y:S01]  /*3ee0*/  FFMA.FTZ R37, R29, c[0x0][0x2d0], -R212 ;  /* 0x0000b4001d257a23 */ /* 0x000fe200000108d4 */
[----:B-1----:R-:W-:Y:S01]  /*3ef0*/  F2FP.PACK_AB R29, R209, R210 ;  /* 0x000000d2d11d723e */ /* 0x002fe200000000ff */
[----:B------:R-:W-:Y:S01]  /*3f00*/  HMMA.16816.F32 R180, R4, R182, R40 ;  /* 0x000000b604b4723c */ /* 0x000fe20000001828 */
[----:B------:R-:W-:-:S04]  /*3f10*/  FFMA.FTZ R33, R230, c[0x0][0x2d0], -R211 ;  /* 0x0000b400e6217a23 */ /* 0x000fc800000108d3 */
[----:B------:R-:W-:Y:S02]  /*3f20*/  MUFU.EX2 R39, R39 ;  /* 0x0000002700277308 */ /* 0x000fe40000000800 */
[--C-:B------:R-:W-:Y:S01]  /*3f30*/  FFMA.FTZ R43, R25, c[0x0][0x2d0], -R213.reuse ;  /* 0x0000b400192b7a23 */ /* 0x100fe200000108d5 */
[C---:B------:R-:W-:Y:S01]  /*3f40*/  HMMA.16816.F32 R96, R4.reuse, R34, R96 ;  /* 0x000000220460723c */ /* 0x040fe20000001860 */
[--C-:B------:R-:W-:Y:S01]  /*3f50*/  FFMA.FTZ R42, R16, c[0x0][0x2d0], -R213.reuse ;  /* 0x0000b400102a7a23 */ /* 0x100fe200000108d5 */
[----:B------:R-:W-:Y:S01]  /*3f60*/  LDSM.16.MT88.4 R24, [R240+0x1900] ;  /* 0x00190000f018783b */ /* 0x000fe20000004200 */
[--C-:B------:R-:W-:Y:S02]  /*3f70*/  FFMA.FTZ R41, R17, c[0x0][0x2d0], -R213.reuse ;  /* 0x0000b40011297a23 */ /* 0x100fe400000108d5 */
[----:B------:R-:W-:Y:S01]  /*3f80*/  FFMA.FTZ R40, R20, c[0x0][0x2d0], -R213 ;  /* 0x0000b40014287a23 */ /* 0x000fe200000108d5 */
[----:B------:R-:W-:Y:S01]  /*3f90*/  MUFU.EX2 R43, R43 ;  /* 0x0000002b002b7308 */ /* 0x000fe20000000800 */
[--C-:B------:R-:W-:Y:S01]  /*3fa0*/  FFMA.FTZ R35, R226, c[0x0][0x2d0], -R211.reuse ;  /* 0x0000b400e2237a23 */ /* 0x100fe200000108d3 */
[----:B------:R-:W-:Y:S01]  /*3fb0*/  HMMA.16816.F32 R148, R4, R12, R148 ;  /* 0x0000000c0494723c */ /* 0x000fe20000001894 */
[----:B------:R-:W-:-:S02]  /*3fc0*/  FFMA.FTZ R34, R228, c[0x0][0x2d0], -R211 ;  /* 0x0000b400e4227a23 */ /* 0x000fc400000108d3 */
[--C-:B------:R-:W-:Y:S02]  /*3fd0*/  FFMA.FTZ R226, R227, c[0x0][0x2d0], -R214.reuse ;  /* 0x0000b400e3e27a23 */ /* 0x100fe400000108d6 */
[----:B------:R-:W-:Y:S01]  /*3fe0*/  FFMA.FTZ R214, R215, c[0x0][0x2d0], -R214 ;  /* 0x0000b400d7d67a23 */ /* 0x000fe200000108d6 */
[----:B------:R-:W1:Y:S01]  /*3ff0*/  MUFU.EX2 R42, R42 ;  /* 0x0000002a002a7308 */ /* 0x000e620000000800 */
[--C-:B------:R-:W-:Y:S01]  /*4000*/  FFMA.FTZ R215, R222, c[0x0][0x2d0], -R213.reuse ;  /* 0x0000b400ded77a23 */ /* 0x100fe200000108d5 */
[C---:B------:R-:W-:Y:S01]  /*4010*/  HMMA.16816.F32 R112, R4.reuse, R30, R112 ;  /* 0x0000001e0470723c */ /* 0x040fe20000001870 */
[----:B------:R-:W-:Y:S02]  /*4020*/  FFMA.FTZ R213, R216, c[0x0][0x2d0], -R213 ;  /* 0x0000b400d8d57a23 */ /* 0x000fe400000108d5 */
[--C-:B------:R-:W-:Y:S02]  /*4030*/  FFMA.FTZ R216, R229, c[0x0][0x2d0], -R212.reuse ;  /* 0x0000b400e5d87a23 */ /* 0x100fe400000108d4 */
[----:B------:R-:W-:Y:S01]  /*4040*/  FFMA.FTZ R212, R217, c[0x0][0x2d0], -R212 ;  /* 0x0000b400d9d47a23 */ /* 0x000fe200000108d4 */
[----:B------:R-:W-:Y:S02]  /*4050*/  MUFU.EX2 R41, R41 ;  /* 0x0000002900297308 */ /* 0x000fe40000000800 */
[C---:B------:R-:W-:Y:S06]  /*4060*/  HMMA.16816.F32 R128, R4.reuse, R22, R128 ;  /* 0x000000160480723c */ /* 0x040fec0000001880 */
[----:B------:R-:W3:Y:S02]  /*4070*/  MUFU.EX2 R40, R40 ;  /* 0x0000002800287308 */ /* 0x000ee40000000800 */
[C---:B------:R-:W-:Y:S01]  /*4080*/  HMMA.16816.F32 R144, R4.reuse, R18, R144 ;  /* 0x000000120490723c */ /* 0x040fe20000001890 */
[----:B------:R-:W4:Y:S05]  /*4090*/  LDSM.16.MT88.4 R16, [R242+0x3100] ;  /* 0x00310000f210783b */ /* 0x000f2a0000004200 */
[----:B------:R-:W5:Y:S02]  /*40a0*/  MUFU.EX2 R38, R38 ;  /* 0x0000002600267308 */ /* 0x000f640000000800 */
[----:B------:R-:W-:Y:S01]  /*40b0*/  HMMA.16816.F32 R160, R4, R14, R160 ;  /* 0x0000000e04a0723c */ /* 0x000fe200000018a0 */
[----:B------:R-:W4:Y:S05]  /*40c0*/  LDSM.16.MT88.4 R12, [R242+0x1100] ;  /* 0x00110000f20c783b */ /* 0x000f2a0000004200 */
[----:B------:R-:W2:Y:S01]  /*40d0*/  MUFU.EX2 R37, R37 ;  /* 0x0000002500257308 */ /* 0x000ea20000000800 */
[----:B------:R-:W-:-:S02]  /*40e0*/  F2FP.PACK_AB R4, R224, R231 ;  /* 0x000000e7e004723e */ /* 0x000fc400000000ff */
[----:B-1----:R-:W-:Y:S01]  /*40f0*/  F2FP.PACK_AB R5, R42, R43 ;  /* 0x0000002b2a05723e */ /* 0x002fe200000000ff */
[----:B------:R-:W-:Y:S01]  /*4100*/  FADD.FTZ R43, R43, R48 ;  /* 0x000000302b2b7221 */ /* 0x000fe20000010000 */
[----:B------:R-:W-:Y:S02]  /*4110*/  F2FP.PACK_AB R6, R46, R47 ;  /* 0x0000002f2e06723e */ /* 0x000fe400000000ff */
[----:B---3--:R-:W-:Y:S01]  /*4120*/  F2FP.PACK_AB R7, R40, R41 ;  /* 0x000000292807723e */ /* 0x008fe200000000ff */
[----:B------:R-:W-:Y:S01]  /*4130*/  MUFU.EX2 R35, R35 ;  /* 0x0000002300237308 */ /* 0x000fe20000000800 */
[----:B-----5:R-:W-:Y:S01]  /*4140*/  F2FP.PACK_AB R20, R38, R39 ;  /* 0x000000272614723e */ /* 0x020fe200000000ff */
[----:B------:R-:W-:-:S04]  /*4150*/  FADD.FTZ R42, R42, R43 ;  /* 0x0000002b2a2a7221 */ /* 0x000fc80000010000 */
[----:B--2---:R-:W-:Y:S01]  /*4160*/  HMMA.16816.F32 R192, R4, R8, R192 ;  /* 0x0000000804c0723c */ /* 0x004fe200000018c0 */
[----:B------:R-:W-:Y:S01]  /*4170*/  FADD.FTZ R41, R41, R42 ;  /* 0x0000002a29297221 */ /* 0x000fe20000010000 */
[----:B------:R-:W1:Y:S01]  /*4180*/  MUFU.EX2 R34, R34 ;  /* 0x0000002200227308 */ /* 0x000e620000000800 */
[----:B------:R-:W-:Y:S02]  /*4190*/  F2FP.PACK_AB R22, R36, R37 ;  /* 0x000000252416723e */ /* 0x000fe400000000ff */
[----:B------:R-:W-:-:S03]  /*41a0*/  FADD.FTZ R40, R40, R41 ;  /* 0x0000002928287221 */ /* 0x000fc60000010000 */
[C---:B------:R-:W-:Y:S02]  /*41b0*/  HMMA.16816.F32 R180, R4.reuse, R10, R180 ;  /* 0x0000000a04b4723c */ /* 0x040fe400000018b4 */
[----:B------:R-:W2:Y:S06]  /*41c0*/  MUFU.EX2 R33, R33 ;  /* 0x0000002100217308 */ /* 0x000eac0000000800 */
[----:B----4-:R-:W-:Y:S01]  /*41d0*/  HMMA.16816.F32 R132, R4, R16, R132 ;  /* 0x000000100484723c */ /* 0x010fe20000001884 */
[----:B-1----:R-:W-:Y:S01]  /*41e0*/  F2FP.PACK_AB R21, R34, R35 ;  /* 0x000000232215723e */ /* 0x002fe200000000ff */
[----:B------:R-:W-:Y:S01]  /*41f0*/  MUFU.EX2 R226, R226 ;  /* 0x000000e200e27308 */ /* 0x000fe20000000800 */
[----:B------:R-:W-:-:S05]  /*4200*/  FADD.FTZ R35, R35, R44 ;  /* 0x0000002c23237221 */ /* 0x000fca0000010000 */
[----:B------:R-:W-:Y:S01]  /*4210*/  HMMA.16816.F32 R68, R4, R12, R68 ;  /* 0x0000000c0444723c */ /* 0x000fe20000001844 */
[----:B------:R-:W-:Y:S01]  /*4220*/  FADD.FTZ R34, R34, R35 ;  /* 0x0000002322227221 */ /* 0x000fe20000010000 */
[----:B--2---:R-:W-:Y:S01]  /*4230*/  F2FP.PACK_AB R23, R32, R33 ;  /* 0x000000212017723e */ /* 0x004fe200000000ff */
[----:B------:R-:W-:Y:S02]  /*4240*/  MUFU.EX2 R214, R214 ;  /* 0x000000d600d67308 */ /* 0x000fe40000000800 */
[----:B------:R-:W-:-:S03]  /*4250*/  FADD.FTZ R33, R33, R34 ;  /* 0x0000002221217221 */ /* 0x000fc60000010000 */
[----:B------:R-:W-:Y:S01]  /*4260*/  HMMA.16816.F32 R80, R4, R14, R80 ;  /* 0x0000000e0450723c */ /* 0x000fe20000001850 */
[----:B------:R-:W-:Y:S02]  /*4270*/  FADD.FTZ R33, R32, R33 ;  /* 0x0000002120217221 */ /* 0x000fe40000010000 */
[----:B------:R-:W-:Y:S02]  /*4280*/  MUFU.EX2 R215, R215 ;  /* 0x000000d700d77308 */ /* 0x000fe40000000800 */
[----:B------:R-:W-:-:S03]  /*4290*/  FADD.FTZ R210, R210, R33 ;  /* 0x00000021d2d27221 */ /* 0x000fc60000010000 */
[C---:B------:R-:W-:Y:S01]  /*42a0*/  HMMA.16816.F32 R188, R20.reuse, R8, R188 ;  /* 0x0000000814bc723c */ /* 0x040fe200000018bc */
[----:B------:R-:W-:Y:S02]  /*42b0*/  FADD.FTZ R209, R209, R210 ;  /* 0x000000d2d1d17221 */ /* 0x000fe40000010000 */
[----:B------:R-:W-:Y:S05]  /*42c0*/  MUFU.EX2 R213, R213 ;  /* 0x000000d500d57308 */ /* 0x000fea0000000800 */
[C---:B------:R-:W-:Y:S01]  /*42d0*/  HMMA.16816.F32 R184, R20.reuse, R10, R184 ;  /* 0x0000000a14b8723c */ /* 0x040fe200000018b8 */
[----:B------:R-:W1:Y:S02]  /*42e0*/  LDSM.16.MT88.4 R8, [R241+0x1100] ;  /* 0x00110000f108783b */ /* 0x000e640000004200 */
[----:B------:R-:W2:Y:S05]  /*42f0*/  MUFU.EX2 R216, R216 ;  /* 0x000000d800d87308 */ /* 0x000eaa0000000800 */
[C---:B------:R-:W-:Y:S03]  /*4300*/  HMMA.16816.F32 R72, R20.reuse, R12, R72 ;  /* 0x0000000c1448723c */ /* 0x040fe60000001848 */
[----:B------:R-:W3:Y:S05]  /*4310*/  MUFU.EX2 R212, R212 ;  /* 0x000000d400d47308 */ /* 0x000eea0000000800 */
[----:B------:R-:W-:Y:S01]  /*4320*/  HMMA.16816.F32 R76, R20, R14, R76 ;  /* 0x0000000e144c723c */ /* 0x000fe2000000184c */
[----:B------:R-:W4:Y:S01]  /*4330*/  LDSM.16.MT88.4 R12, [R240+0x1100] ;  /* 0x00110000f00c783b */ /* 0x000f220000004200 */
[----:B--2---:R-:W-:-:S06]  /*4340*/  F2FP.PACK_AB R28, R225, R216 ;  /* 0x000000d8e11c723e */ /* 0x004fcc00000000ff */
[----:B------:R-:W-:Y:S01]  /*4350*/  HMMA.16816.F32 R136, R20, R16, R136 ;  /* 0x000000101488723c */ /* 0x000fe20000001888 */
[----:B---3--:R-:W-:-:S07]  /*4360*/  F2FP.PACK_AB R30, R212, R221 ;  /* 0x000000ddd41e723e */ /* 0x008fce00000000ff */
[-C--:B------:R-:W-:Y:S08]  /*4370*/  HMMA.16816.F32 R140, R20, R18.reuse, R140 ;  /* 0x00000012148c723c */ /* 0x080ff0000000188c */
[C---:B------:R-:W-:Y:S01]  /*4380*/  HMMA.16816.F32 R144, R4.reuse, R18, R144 ;  /* 0x000000120490723c */ /* 0x040fe20000001890 */
[----:B------:R-:W-:Y:S07]  /*4390*/  LDSM.16.MT88.4 R16, [R248+0x1900] ;  /* 0x00190000f810783b */ /* 0x000fee0000004200 */
[-C--:B-1----:R-:W-:Y:S08]  /*43a0*/  HMMA.16816.F32 R84, R4, R8.reuse, R84 ;  /* 0x000000080454723c */ /* 0x082ff00000001854 */
[C---:B------:R-:W-:Y:S08]  /*43b0*/  HMMA.16816.F32 R88, R20.reuse, R8, R88 ;  /* 0x000000081458723c */ /* 0x040ff00000001858 */
[-C--:B------:R-:W-:Y:S08]  /*43c0*/  HMMA.16816.F32 R92, R20, R10.reuse, R92 ;  /* 0x0000000a145c723c */ /* 0x080ff0000000185c */
[C---:B------:R-:W-:Y:S01]  /*43d0*/  HMMA.16816.F32 R96, R4.reuse, R10, R96 ;  /* 0x0000000a0460723c */ /* 0x040fe20000001860 */
[----:B------:R-:W1:Y:S07]  /*43e0*/  LDSM.16.MT88.4 R8, [R248+0x3100] ;  /* 0x00310000f808783b */ /* 0x000e6e0000004200 */
[-C--:B----4-:R-:W-:Y:S08]  /*43f0*/  HMMA.16816.F32 R100, R4, R12.reuse, R100 ;  /* 0x0000000c0464723c */ /* 0x090ff00000001864 */
[C---:B------:R-:W-:Y:S08]  /*4400*/  HMMA.16816.F32 R104, R20.reuse, R12, R104 ;  /* 0x0000000c1468723c */ /* 0x040ff00000001868 */
[-C--:B------:R-:W-:Y:S08]  /*4410*/  HMMA.16816.F32 R108, R20, R14.reuse, R108 ;  /* 0x0000000e146c723c */ /* 0x080ff0000000186c */
[C---:B------:R-:W-:Y:S01]  /*4420*/  HMMA.16816.F32 R112, R4.reuse, R14, R112 ;  /* 0x0000000e0470723c */ /* 0x040fe20000001870 */
[----:B------:R-:W2:Y:S07]  /*4430*/  LDSM.16.MT88.4 R12, [R241+0x3100] ;  /* 0x00310000f10c783b */ /* 0x000eae0000004200 */
[-C--:B-1----:R-:W-:Y:S08]  /*4440*/  HMMA.16816.F32 R116, R4, R8.reuse, R116 ;  /* 0x000000080474723c */ /* 0x082ff00000001874 */
[C---:B------:R-:W-:Y:S08]  /*4450*/  HMMA.16816.F32 R120, R20.reuse, R8, R120 ;  /* 0x000000081478723c */ /* 0x040ff00000001878 */
[-C--:B------:R-:W-:Y:S08]  /*4460*/  HMMA.16816.F32 R124, R20, R10.reuse, R124 ;  /* 0x0000000a147c723c */ /* 0x080ff0000000187c */
[----:B------:R-:W-:Y:S01]  /*4470*/  HMMA.16816.F32 R128, R4, R10, R128 ;  /* 0x0000000a0480723c */ /* 0x000fe20000001880 */
[----:B------:R-:W1:Y:S07]  /*4480*/  LDSM.16.MT88.4 R8, [R240+0x3100] ;  /* 0x00310000f008783b */ /* 0x000e6e0000004200 */
[C---:B--2---:R-:W-:Y:S08]  /*4490*/  HMMA.16816.F32 R152, R20.reuse, R12, R152 ;  /* 0x0000000c1498723c */ /* 0x044ff00000001898 */
[----:B------:R-:W-:Y:S08]  /*44a0*/  HMMA.16816.F32 R156, R20, R14, R156 ;  /* 0x0000000e149c723c */ /* 0x000ff0000000189c */
[C---:B------:R-:W-:Y:S08]  /*44b0*/  HMMA.16816.F32 R148, R4.reuse, R12, R148 ;  /* 0x0000000c0494723c */ /* 0x040ff00000001894 */
[----:B------:R-:W-:Y:S01]  /*44c0*/  HMMA.16816.F32 R160, R4, R14, R160 ;  /* 0x0000000e04a0723c */ /* 0x000fe200000018a0 */
[----:B------:R-:W2:Y:S07]  /*44d0*/  LDSM.16.MT88.4 R12, [R242+0x1900] ;  /* 0x00190000f20c783b */ /* 0x000eae0000004200 */
[C---:B-1----:R-:W-:Y:S08]  /*44e0*/  HMMA.16816.F32 R168, R20.reuse, R8, R168 ;  /* 0x0000000814a8723c */ /* 0x042ff000000018a8 */
[----:B------:R-:W-:Y:S07]  /*44f0*/  HMMA.16816.F32 R172, R20, R10, R172 ;  /* 0x0000000a14ac723c */ /* 0x000fee00000018ac */
[----:B------:R-:W-:Y:S01]  /*4500*/  FADD.FTZ R21, R202, R201 ;  /* 0x000000c9ca157221 */ /* 0x000fe20000010000 */
[----:B------:R-:W-:Y:S01]  /*4510*/  HMMA.16816.F32 R164, R4, R8, R164 ;  /* 0x0000000804a4723c */ /* 0x000fe200000018a4 */
[----:B------:R-:W-:Y:S01]  /*4520*/  FADD.FTZ R201, R197, R206 ;  /* 0x000000cec5c97221 */ /* 0x000fe20000010000 */
[----:B------:R-:W-:Y:S01]  /*4530*/  MUFU.EX2 R202, R208 ;  /* 0x000000d000ca7308 */ /* 0x000fe20000000800 */
[----:B------:R-:W-:-:S02]  /*4540*/  FADD.FTZ R198, R198, R21 ;  /* 0x00000015c6c67221 */ /* 0x000fc40000010000 */
[----:B------:R-:W-:Y:S01]  /*4550*/  FADD.FTZ R201, R64, R201 ;  /* 0x000000c940c97221 */ /* 0x000fe20000010000 */
[----:B------:R-:W-:Y:S01]  /*4560*/  LDSM.16.MT88.4 R20, [R248+0x3900] ;  /* 0x00390000f814783b */ /* 0x000fe20000004200 */
[----:B------:R-:W-:Y:S01]  /*4570*/  FADD.FTZ R198, R59, R198 ;  /* 0x000000c63bc67221 */ /* 0x000fe20000010000 */
[----:B------:R-:W-:Y:S01]  /*4580*/  HMMA.16816.F32 R176, R4, R10, R176 ;  /* 0x0000000a04b0723c */ /* 0x000fe200000018b0 */
[----:B------:R-:W-:Y:S01]  /*4590*/  FADD.FTZ R58, R58, R201 ;  /* 0x000000c93a3a7221 */ /* 0x000fe20000010000 */
[----:B------:R-:W1:Y:S01]  /*45a0*/  LDSM.16.MT88.4 R8, [R241+0x1900] ;  /* 0x00190000f108783b */ /* 0x000e620000004200 */
[----:B------:R-:W3:Y:S01]  /*45b0*/  MUFU.EX2 R197, R207 ;  /* 0x000000cf00c57308 */ /* 0x000ee20000000800 */
[----:B------:R-:W-:Y:S02]  /*45c0*/  FADD.FTZ R63, R63, R198 ;  /* 0x000000c63f3f7221 */ /* 0x000fe40000010000 */
[----:B------:R-:W-:Y:S01]  /*45d0*/  FADD.FTZ R53, R53, R58 ;  /* 0x0000003a35357221 */ /* 0x000fe20000010000 */
[----:B------:R-:W-:Y:S01]  /*45e0*/  F2FP.PACK_AB R4, R223, R226 ;  /* 0x000000e2df04723e */ /* 0x000fe200000000ff */
[----:B------:R-:W-:Y:S01]  /*45f0*/  FADD.FTZ R63, R54, R63 ;  /* 0x0000003f363f7221 */ /* 0x000fe20000010000 */
[----:B------:R-:W-:Y:S01]  /*4600*/  F2FP.PACK_AB R5, R220, R215 ;  /* 0x000000d7dc05723e */ /* 0x000fe200000000ff */
[----:B------:R-:W-:Y:S01]  /*4610*/  FADD.FTZ R52, R52, R53 ;  /* 0x0000003534347221 */ /* 0x000fe20000010000 */
[----:B------:R-:W-:Y:S01]  /*4620*/  F2FP.PACK_AB R6, R214, R219 ;  /* 0x000000dbd606723e */ /* 0x000fe200000000ff */
[----:B------:R-:W-:Y:S01]  /*4630*/  FADD.FTZ R60, R60, R63 ;  /* 0x0000003f3c3c7221 */ /* 0x000fe20000010000 */
[----:B------:R-:W-:Y:S01]  /*4640*/  F2FP.PACK_AB R7, R213, R218 ;  /* 0x000000dad507723e */ /* 0x000fe200000000ff */
[----:B------:R-:W-:-:S02]  /*4650*/  FADD.FTZ R52, R51, R52 ;  /* 0x0000003433347221 */ /* 0x000fc40000010000 */
[----:B------:R-:W-:Y:S02]  /*4660*/  FADD.FTZ R60, R57, R60 ;  /* 0x0000003c393c7221 */ /* 0x000fe40000010000 */
[----:B------:R-:W-:Y:S01]  /*4670*/  FADD.FTZ R231, R231, R52 ;  /* 0x00000034e7e77221 */ /* 0x000fe20000010000 */
[----:B---3--:R-:W-:Y:S01]  /*4680*/  F2FP.PACK_AB R31, R197, R202 ;  /* 0x000000cac51f723e */ /* 0x008fe200000000ff */
[-C--:B------:R-:W-:Y:S01]  /*4690*/  HMMA.16816.F32 R192, R4, R16.reuse, R192 ;  /* 0x0000001004c0723c */ /* 0x080fe200000018c0 */
        /* <DEDUP_REMOVED lines=15> */
[----:B------:R-:W3:Y:S01]  /*4790*/  LDSM.16.MT88.4 R16, [R242+0x3900] ;  /* 0x00390000f210783b */ /* 0x000ee20000004200 */
[----:B------:R-:W-:Y:S02]  /*47a0*/  FADD.FTZ R215, R220, R215 ;  /* 0x000000d7dcd77221 */ /* 0x000fe40000010000 */
[----:B------:R-:W-:Y:S02]  /*47b0*/  FADD.FTZ R216, R225, R216 ;  /* 0x000000d8e1d87221 */ /* 0x000fe40000010000 */
[----:B------:R-:W-:Y:S02]  /*47c0*/  FADD.FTZ R218, R218, R215 ;  /* 0x000000d7dada7221 */ /* 0x000fe40000010000 */
[----:B--2---:R-:W-:Y:S01]  /*47d0*/  HMMA.16816.F32 R68, R4, R12, R68 ;  /* 0x0000000c0444723c */ /* 0x004fe20000001844 */
[----:B------:R-:W-:-:S02]  /*47e0*/  FADD.FTZ R202, R202, R209 ;  /* 0x000000d1caca7221 */ /* 0x000fc40000010000 */
[----:B------:R-:W-:-:S05]  /*47f0*/  FADD.FTZ R221, R221, R216 ;  /* 0x000000d8dddd7221 */ /* 0x000fca0000010000 */
[C---:B------:R-:W-:Y:S08]  /*4800*/  HMMA.16816.F32 R72, R28.reuse, R12, R72 ;  /* 0x0000000c1c48723c */ /* 0x040ff00000001848 */
[-C--:B------:R-:W-:Y:S08]  /*4810*/  HMMA.16816.F32 R76, R28, R14.reuse, R76 ;  /* 0x0000000e1c4c723c */ /* 0x080ff0000000184c */
[C---:B------:R-:W-:Y:S01]  /*4820*/  HMMA.16816.F32 R80, R4.reuse, R14, R80 ;  /* 0x0000000e0450723c */ /* 0x040fe20000001850 */
[----:B------:R-:W2:Y:S07]  /*4830*/  LDSM.16.MT88.4 R12, [R241+0x3900] ;  /* 0x00390000f10c783b */ /* 0x000eae0000004200 */
[-C--:B-1----:R-:W-:Y:S08]  /*4840*/  HMMA.16816.F32 R84, R4, R8.reuse, R84 ;  /* 0x000000080454723c */ /* 0x082ff00000001854 */
[C---:B------:R-:W-:Y:S08]  /*4850*/  HMMA.16816.F32 R88, R28.reuse, R8, R88 ;  /* 0x000000081c58723c */ /* 0x040ff00000001858 */
[-C--:B------:R-:W-:Y:S08]  /*4860*/  HMMA.16816.F32 R92, R28, R10.reuse, R92 ;  /* 0x0000000a1c5c723c */ /* 0x080ff0000000185c */
[C---:B------:R-:W-:Y:S01]  /*4870*/  HMMA.16816.F32 R96, R4.reuse, R10, R96 ;  /* 0x0000000a0460723c */ /* 0x040fe20000001860 */
[----:B------:R-:W1:Y:S07]  /*4880*/  LDSM.16.MT88.4 R8, [R240+0x3900] ;  /* 0x00390000f008783b */ /* 0x000e6e0000004200 */
        /* <DEDUP_REMOVED lines=8> */
[C---:B-1----:R-:W-:Y:S08]  /*4910*/  HMMA.16816.F32 R164, R4.reuse, R8, R164 ;  /* 0x0000000804a4723c */ /* 0x042ff000000018a4 */
[----:B------:R-:W-:Y:S07]  /*4920*/  HMMA.16816.F32 R176, R4, R10, R176 ;  /* 0x0000000a04b0723c */ /* 0x000fee00000018b0 */
[----:B------:R-:W-:Y:S01]  /*4930*/  FADD.FTZ R4, R214, R219 ;  /* 0x000000dbd6047221 */ /* 0x000fe20000010000 */
[----:B------:R-:W-:Y:S01]  /*4940*/  HMMA.16816.F32 R104, R28, R24, R104 ;  /* 0x000000181c68723c */ /* 0x000fe20000001868 */
[----:B------:R-:W-:-:S02]  /*4950*/  FADD.FTZ R6, R213, R218 ;  /* 0x000000dad5067221 */ /* 0x000fc40000010000 */
[----:B------:R-:W-:Y:S01]  /*4960*/  FADD.FTZ R5, R212, R221 ;  /* 0x000000ddd4057221 */ /* 0x000fe20000010000 */
[----:B------:R1:W-:Y:S04]  /*4970*/  STL [R1+0x54], R4 ;  /* 0x0000540401007387 */ /* 0x0003e80000100800 */
[----:B------:R2:W-:Y:S01]  /*4980*/  STL [R1+0x50], R6 ;  /* 0x0000500601007387 */ /* 0x0005e20000100800 */
[C---:B------:R-:W-:Y:S08]  /*4990*/  HMMA.16816.F32 R108, R28.reuse, R26, R108 ;  /* 0x0000001a1c6c723c */ /* 0x040ff0000000186c */
[C---:B------:R-:W-:Y:S08]  /*49a0*/  HMMA.16816.F32 R120, R28.reuse, R20, R120 ;  /* 0x000000141c78723c */ /* 0x040ff00000001878 */
[----:B------:R-:W-:Y:S01]  /*49b0*/  HMMA.16816.F32 R124, R28, R22, R124 ;  /* 0x000000161c7c723c */ /* 0x000fe2000000187c */
[----:B-1----:R-:W-:-:S07]  /*49c0*/  FADD.FTZ R4, R197, R202 ;  /* 0x000000cac5047221 */ /* 0x002fce0000010000 */
[C---:B------:R-:W-:Y:S01]  /*49d0*/  HMMA.16816.F32 R136, R28.reuse, R16, R136 ;  /* 0x000000101c88723c */ /* 0x040fe20000001888 */
[----:B------:R2:W-:Y:S04]  /*49e0*/  STL [R1+0x48], R4 ;  /* 0x0000480401007387 */ /* 0x0005e80000100800 */
[----:B------:R2:W-:Y:S03]  /*49f0*/  STL [R1+0x4c], R5 ;  /* 0x00004c0501007387 */ /* 0x0005e60000100800 */
[C---:B------:R-:W-:Y:S08]  /*4a00*/  HMMA.16816.F32 R140, R28.reuse, R18, R140 ;  /* 0x000000121c8c723c */ /* 0x040ff0000000188c */
[C---:B------:R-:W-:Y:S08]  /*4a10*/  HMMA.16816.F32 R152, R28.reuse, R12, R152 ;  /* 0x0000000c1c98723c */ /* 0x040ff00000001898 */
[C---:B------:R-:W-:Y:S08]  /*4a20*/  HMMA.16816.F32 R156, R28.reuse, R14, R156 ;  /* 0x0000000e1c9c723c */ /* 0x040ff0000000189c */
[C---:B------:R-:W-:Y:S08]  /*4a30*/  HMMA.16816.F32 R168, R28.reuse, R8, R168 ;  /* 0x000000081ca8723c */ /* 0x040ff000000018a8 */
[----:B------:R-:W-:Y:S01]  /*4a40*/  HMMA.16816.F32 R172, R28, R10, R172 ;  /* 0x0000000a1cac723c */ /* 0x000fe200000018ac */
[----:B------:R-:W-:Y:S07]  /*4a50*/  @!P1 BRA `(.L_x_645) ;  /* 0x0000394000009947 */ /* 0x000fee0003800000 */
[----:B--2---:R-:W2:Y:S04]  /*4a60*/  LDL.64 R204, [R1+0x40] ;  /* 0x0000400001cc7983 */ /* 0x004ea80000100a00 */
[----:B------:R-:W3:Y:S04]  /*4a70*/  LDL.64 R206, [R1+0x10] ;  /* 0x0000100001ce7983 */ /* 0x000ee80000100a00 */
[----:B------:R-:W4:Y:S04]  /*4a80*/  LDL R227, [R1+0x8] ;  /* 0x0000080001e37983 */ /* 0x000f280000100800 */
[----:B------:R-:W5:Y:S04]  /*4a90*/  LDL R230, [R1+0xc] ;  /* 0x00000c0001e67983 */ /* 0x000f680000100800 */
[----:B------:R-:W4:Y:S01]  /*4aa0*/  LDL.64 R228, [R1+0x18] ;  /* 0x0000180001e47983 */ /* 0x000f220000100a00 */
[----:B------:R-:W-:Y:S01]  /*4ab0*/  IMAD.MOV.U32 R198, RZ, RZ, R3 ;  /* 0x000000ffffc67224 */ /* 0x000fe200078e0003 */
[----:B------:R-:W-:Y:S01]  /*4ac0*/  MOV R199, R2 ;  /* 0x0000000200c77202 */ /* 0x000fe20000000f00 */
[----:B------:R-:W-:Y:S01]  /*4ad0*/  IMAD.MOV.U32 R197, RZ, RZ, R0 ;  /* 0x000000ffffc57224 */ /* 0x000fe200078e0000 */
[----:B------:R-:W-:Y:S01]  /*4ae0*/  UIADD3 UR12, UP0, UR16, 0x80, URZ ;  /* 0x00000080100c7890 */ /* 0x000fe2000ff1e03f */
[----:B------:R-:W-:Y:S01]  /*4af0*/  MOV R201, R196 ;  /* 0x000000c400c97202 */ /* 0x000fe20000000f00 */
[----:B------:R-:W-:-:S02]  /*4b00*/  UMOV UR13, 0x5 ;  /* 0x00000005000d7882 */ /* 0x000fc40000000000 */
[----:B------:R-:W-:Y:S02]  /*4b10*/  ULDC.64 UR6, c[0x0][0x208] ;  /* 0x0000820000067ab9 */ /* 0x000fe40000000a00 */
[----:B------:R-:W-:Y:S02]  /*4b20*/  ULEA.HI.SX32 UR18, UR18, 0xfffffffe, 0x1a ;  /* 0xfffffffe12127891 */ /* 0x000fe4000f8fd23f */
[----:B------:R-:W-:Y:S02]  /*4b30*/  USHF.L.U64.HI UR15, UR6, UR13, UR7 ;  /* 0x0000000d060f7299 */ /* 0x000fe40008010207 */
[----:B------:R-:W-:Y:S02]  /*4b40*/  USHF.L.U32 UR16, UR6, 0x5, URZ ;  /* 0x0000000506107899 */ /* 0x000fe4000800063f */
[----:B------:R-:W-:Y:S02]  /*4b50*/  UIADD3.X UR11, URZ, UR11, URZ, UP0, !UPT ;  /* 0x0000000b3f0b7290 */ /* 0x000fe400087fe43f */
[----:B------:R-:W-:Y:S01]  /*4b60*/  ULDC.64 UR4, c[0x0][0x1e0] ;  /* 0x0000780000047ab9 */ /* 0x000fe20000000a00 */
[----:B--2---:R-:W-:-:S02]  /*4b70*/  IADD3 R4, P2, R204, 0x40, RZ ;  /* 0x00000040cc047810 */ /* 0x004fc40007f5e0ff */
[----:B---3--:R-:W-:-:S03]  /*4b80*/  IADD3 R3, P1, R206, 0x40, RZ ;  /* 0x00000040ce037810 */ /* 0x008fc60007f3e0ff */
[----:B------:R-:W-:Y:S04]  /*4b90*/  STL [R1+0x3c], R4 ;  /* 0x00003c0401007387 */ /* 0x000fe80000100800 */
[----:B------:R1:W-:Y:S01]  /*4ba0*/  STL [R1+0x34], R3 ;  /* 0x0000340301007387 */ /* 0x0003e20000100800 */
[----:B-----5:R-:W-:Y:S01]  /*4bb0*/  IADD3.X R2, RZ, R230, RZ, P2, !PT ;  /* 0x000000e6ff027210 */ /* 0x020fe200017fe4ff */
[----:B----4-:R-:W-:Y:S02]  /*4bc0*/  IMAD.X R0, RZ, RZ, R229, P1 ;  /* 0x000000ffff007224 */ /* 0x010fe400008e06e5 */
[----:B-1----:R-:W-:-:S05]  /*4bd0*/  IMAD.SHL.U32 R3, R227, 0x2, RZ ;  /* 0x00000002e3037824 */ /* 0x002fca00078e00ff */
[----:B------:R1:W-:Y:S04]  /*4be0*/  STL [R1+0x2c], R3 ;  /* 0x00002c0301007387 */ /* 0x0003e80000100800 */
[----:B------:R1:W-:Y:S04]  /*4bf0*/  STL [R1+0x38], R2 ;  /* 0x0000380201007387 */ /* 0x0003e80000100800 */
[----:B------:R1:W-:Y:S02]  /*4c00*/  STL [R1+0x30], R0 ;  /* 0x0000300001007387 */ /* 0x0003e40000100800 */
.L_x_646:
        /* <DEDUP_REMOVED lines=8> */
[----:B------:R-:W-:Y:S02]  /*4c90*/  UIADD3 UR8, UR25, UR8, URZ ;  /* 0x0000000819087290 */ /* 0x000fe4000fffe03f */
[----:B------:R-:W-:Y:S02]  /*4ca0*/  UIADD3 UR18, UR18, -0x1, URZ ;  /* 0xffffffff12127890 */ /* 0x000fe4000fffe03f */
[----:B------:R-:W-:Y:S05]  /*4cb0*/  USHF.L.U64.HI UR8, UR24, 0x6, UR8 ;  /* 0x0000000618087899 */ /* 0x000fea0008010208 */
[----:B------:R-:W-:Y:S01]  /*4cc0*/  @UP1 USHF.L.U32 UR10, UR4, 0x5, URZ ;  /* 0x00000005040a1899 */ /* 0x000fe2000800063f */
[----:B------:R-:W-:Y:S01]  /*4cd0*/  LDSM.16.M88.4 R208, [R251+0x8100] ;  /* 0x00810000fbd0783b */ /* 0x000fe20000000200 */
[----:B------:R-:W-:Y:S02]  /*4ce0*/  @UP1 USHF.L.U64.HI UR17, UR4, UR13, UR5 ;  /* 0x0000000d04111299 */ /* 0x000fe40008010205 */
[----:B------:R-:W-:Y:S05]  /*4cf0*/  @UP1 UIMAD.WIDE.U32 UR24, UR18, UR4, URZ ;  /* 0x00000004121812a5 */ /* 0x000fea000f8e003f */
[----:B--2---:R-:W2:Y:S08]  /*4d00*/  LDSM.16.M88.4 R212, [R250+0x4100] ;  /* 0x00410000fad4783b */ /* 0x004eb00000000200 */
[----:B------:R-:W3:Y:S08]  /*4d10*/  LDSM.16.M88.4 R216, [R251+0xa100] ;  /* 0x00a10000fbd8783b */ /* 0x000ef00000000200 */
[----:B------:R-:W4:Y:S08]  /*4d20*/  LDSM.16.M88.4 R220, [R250+0x4900] ;  /* 0x00490000fadc783b */ /* 0x000f300000000200 */
[----:B-1----:R-:W5:Y:S06]  /*4d30*/  LDL.64 R2, [R1+0x40] ;  /* 0x0000400001027983 */ /* 0x002f6c0000100a00 */
[----:B------:R-:W1:Y:S08]  /*4d40*/  LDSM.16.M88.4 R224, [R250+0x5100] ;  /* 0x00510000fae0783b */ /* 0x000e700000000200 */
[----:B------:R-:W5:Y:S01]  /*4d50*/  LDL R202, [R1+0xc] ;  /* 0x00000c0001ca7983 */ /* 0x000f620000100800 */
[-C--:B--2---:R-:W-:Y:S03]  /*4d60*/  HMMA.16816.F32 R4, R208, R212.reuse, RZ ;  /* 0x000000d4d004723c */ /* 0x084fe600000018ff */
[----:B------:R-:W2:Y:S05]  /*4d70*/  LDSM.16.M88.4 R228, [R250+0x5900] ;  /* 0x00590000fae4783b */ /* 0x000eaa0000000200 */
[C---:B---3--:R-:W-:Y:S03]  /*4d80*/  HMMA.16816.F32 R8, R216.reuse, R212, RZ ;  /* 0x000000d4d808723c */ /* 0x048fe600000018ff */
[----:B------:R-:W3:Y:S04]  /*4d90*/  LDL R196, [R1+0x3c] ;  /* 0x00003c0001c47983 */ /* 0x000ee80000100800 */
[----:B------:R-:W-:Y:S01]  /*4da0*/  LDSM.16.M88.4 R204, [R247+0x8100] ;  /* 0x00810000f7cc783b */ /* 0x000fe20000000200 */
[-C--:B------:R-:W-:Y:S07]  /*4db0*/  HMMA.16816.F32 R12, R216, R214.reuse, RZ ;  /* 0x000000d6d80c723c */ /* 0x080fee00000018ff */
[----:B------:R-:W3:Y:S01]  /*4dc0*/  LDL R200, [R1+0x38] ;  /* 0x0000380001c87983 */ /* 0x000ee20000100800 */
[C---:B------:R-:W-:Y:S03]  /*4dd0*/  HMMA.16816.F32 R16, R208.reuse, R214, RZ ;  /* 0x000000d6d010723c */ /* 0x040fe600000018ff */
[----:B------:R-:W2:Y:S05]  /*4de0*/  LDSM.16.M88.4 R212, [R249] ;  /* 0x00000000f9d4783b */ /* 0x000eaa0000000200 */
[-C--:B----4-:R-:W-:Y:S08]  /*4df0*/  HMMA.16816.F32 R20, R208, R220.reuse, RZ ;  /* 0x000000dcd014723c */ /* 0x090ff000000018ff */
[C---:B------:R-:W-:Y:S01]  /*4e00*/  HMMA.16816.F32 R24, R216.reuse, R220, RZ ;  /* 0x000000dcd818723c */ /* 0x040fe200000018ff */
[----:B------:R-:W4:Y:S07]  /*4e10*/  LDL R220, [R1+0x2c] ;  /* 0x00002c0001dc7983 */ /* 0x000f2e0000100800 */
[-C--:B------:R-:W-:Y:S08]  /*4e20*/  HMMA.16816.F32 R28, R216, R222.reuse, RZ ;  /* 0x000000ded81c723c */ /* 0x080ff000000018ff */
[C---:B------:R-:W-:Y:S08]  /*4e30*/  HMMA.16816.F32 R32, R208.reuse, R222, RZ ;  /* 0x000000ded020723c */ /* 0x040ff000000018ff */
[-C--:B-1----:R-:W-:Y:S08]  /*4e40*/  HMMA.16816.F32 R36, R208, R224.reuse, RZ ;  /* 0x000000e0d024723c */ /* 0x082ff000000018ff */
[C---:B------:R-:W-:Y:S01]  /*4e50*/  HMMA.16816.F32 R40, R216.reuse, R224, RZ ;  /* 0x000000e0d828723c */ /* 0x040fe200000018ff */
[----:B------:R-:W4:Y:S07]  /*4e60*/  LDL.64 R224, [R1+0x18] ;  /* 0x0000180001e07983 */ /* 0x000f2e0000100a00 */
[-C--:B------:R-:W-:Y:S08]  /*4e70*/  HMMA.16816.F32 R44, R216, R226.reuse, RZ ;  /* 0x000000e2d82c723c */ /* 0x080ff000000018ff */
[C---:B------:R-:W-:Y:S08]  /*4e80*/  HMMA.16816.F32 R48, R208.reuse, R226, RZ ;  /* 0x000000e2d030723c */ /* 0x040ff000000018ff */
[-C--:B--2---:R-:W-:Y:S08]  /*4e90*/  HMMA.16816.F32 R52, R208, R228.reuse, RZ ;  /* 0x000000e4d034723c */ /* 0x084ff000000018ff */
[C---:B------:R-:W-:Y:S01]  /*4ea0*/  HMMA.16816.F32 R56, R216.reuse, R228, RZ ;  /* 0x000000e4d838723c */ /* 0x040fe200000018ff */
[----:B------:R-:W2:Y:S07]  /*4eb0*/  LDL.64 R228, [R1+0x10] ;  /* 0x0000100001e47983 */ /* 0x000eae0000100a00 */
[-C--:B------:R-:W-:Y:S01]  /*4ec0*/  HMMA.16816.F32 R60, R216, R230.reuse, RZ ;  /* 0x000000e6d83c723c */ /* 0x080fe200000018ff */
[----:B------:R-:W2:Y:S04]  /*4ed0*/  LDL R218, [R1+0x34] ;  /* 0x0000340001da7983 */ /* 0x000ea80000100800 */
[----:B------:R-:W2:Y:S03]  /*4ee0*/  LDL R216, [R1+0x30] ;  /* 0x0000300001d87983 */ /* 0x000ea60000100800 */
[----:B------:R-:W-:Y:S01]  /*4ef0*/  HMMA.16816.F32 R64, R208, R230, RZ ;  /* 0x000000e6d040723c */ /* 0x000fe200000018ff */
[----:B------:R-:W1:Y:S07]  /*4f00*/  LDSM.16.M88.4 R208, [R247+0xa100] ;  /* 0x00a10000f7d0783b */ /* 0x000e6e0000000200 */
[-C--:B------:R-:W-:Y:S08]  /*4f10*/  HMMA.16816.F32 R4, R204, R212.reuse, R4 ;  /* 0x000000d4cc04723c */ /* 0x080ff00000001804 */
[C---:B-1----:R-:W-:Y:S08]  /*4f20*/  HMMA.16816.F32 R8, R208.reuse, R212, R8 ;  /* 0x000000d4d008723c */ /* 0x042ff00000001808 */
[-C--:B------:R-:W-:Y:S08]  /*4f30*/  HMMA.16816.F32 R12, R208, R214.reuse, R12 ;  /* 0x000000d6d00c723c */ /* 0x080ff0000000180c */
[C---:B------:R-:W-:Y:S01]  /*4f40*/  HMMA.16816.F32 R16, R204.reuse, R214, R16 ;  /* 0x000000d6cc10723c */ /* 0x040fe20000001810 */
[----:B------:R-:W1:Y:S07]  /*4f50*/  LDSM.16.M88.4 R212, [R239] ;  /* 0x00000000efd4783b */ /* 0x000e6e0000000200 */
[-C--:B-1----:R-:W-:Y:S08]  /*4f60*/  HMMA.16816.F32 R20, R204, R212.reuse, R20 ;  /* 0x000000d4cc14723c */ /* 0x082ff00000001814 */
[C---:B------:R-:W-:Y:S08]  /*4f70*/  HMMA.16816.F32 R24, R208.reuse, R212, R24 ;  /* 0x000000d4d018723c */ /* 0x040ff00000001818 */
[-C--:B------:R-:W-:Y:S08]  /*4f80*/  HMMA.16816.F32 R28, R208, R214.reuse, R28 ;  /* 0x000000d6d01c723c */ /* 0x080ff0000000181c */
[C---:B------:R-:W-:Y:S01]  /*4f90*/  HMMA.16816.F32 R32, R204.reuse, R214, R32 ;  /* 0x000000d6cc20723c */ /* 0x040fe20000001820 */
[----:B------:R-:W1:Y:S07]  /*4fa0*/  LDSM.16.M88.4 R212, [R238] ;  /* 0x00000000eed4783b */ /* 0x000e6e0000000200 */
[-C--:B-1----:R-:W-:Y:S04]  /*4fb0*/  HMMA.16816.F32 R36, R204, R212.reuse, R36 ;  /* 0x000000d4cc24723c */ /* 0x082fe80000001824 */
[----:B-----5:R-:W-:Y:S04]  /*4fc0*/  IADD3 R0, P2, R2, UR9, RZ ;  /* 0x0000000902007c10 */ /* 0x020fe8000ff5e0ff */
[----:B------:R-:W-:Y:S01]  /*4fd0*/  LEA R2, P1, R0, c[0x0][0x1f8], 0x1 ;  /* 0x00007e0000027a11 */ /* 0x000fe200078208ff */
[C---:B------:R-:W-:Y:S04]  /*4fe0*/  HMMA.16816.F32 R40, R208.reuse, R212, R40 ;  /* 0x000000d4d028723c */ /* 0x040fe80000001828 */
[----:B------:R-:W-:Y:S04]  /*4ff0*/  IADD3.X R203, R202, UR8, RZ, P2, !PT ;  /* 0x00000008cacb7c10 */ /* 0x000fe800097fe4ff */
[-C--:B------:R-:W-:Y:S04]  /*5000*/  HMMA.16816.F32 R44, R208, R214.reuse, R44 ;  /* 0x000000d6d02c723c */ /* 0x080fe8000000182c */
[----:B------:R-:W-:Y:S04]  /*5010*/  LEA.HI.X R3, R0, c[0x0][0x1fc], R203, 0x1, P1 ;  /* 0x00007f0000037a11 */ /* 0x000fe800008f0ccb */
[C---:B------:R-:W-:Y:S01]  /*5020*/  HMMA.16816.F32 R48, R204.reuse, R214, R48 ;  /* 0x000000d6cc30723c */ /* 0x040fe20000001830 */
[----:B------:R-:W1:Y:S03]  /*5030*/  LDSM.16.M88.4 R212, [R237] ;  /* 0x00000000edd4783b */ /* 0x000e660000000200 */
[----:B---3--:R-:W-:Y:S01]  /*5040*/  IADD3 R196, P2, R196, UR9, RZ ;  /* 0x00000009c4c47c10 */ /* 0x008fe2000ff5e0ff */
[----:B------:R-:W-:Y:S03]  /*5050*/  @UP1 USHF.L.U32 UR9, UR24, 0x6, URZ ;  /* 0x0000000618091899 */ /* 0x000fe6000800063f */
[----:B------:R-:W-:Y:S04]  /*5060*/  LEA R202, P1, R196, c[0x0][0x1f8], 0x1 ;  /* 0x00007e00c4ca7a11 */ /* 0x000fe800078208ff */
[----:B------:R-:W-:Y:S01]  /*5070*/  IADD3.X R203, R200, UR8, RZ, P2, !PT ;  /* 0x00000008c8cb7c10 */ /* 0x000fe200097fe4ff */
[----:B------:R-:W-:Y:S03]  /*5080*/  @UP1 USHF.R.S32.HI UR8, URZ, 0x1f, UR18 ;  /* 0x0000001f3f081899 */ /* 0x000fe60008011412 */
[----:B------:R-:W-:Y:S01]  /*5090*/  LEA.HI.X R203, R196, c[0x0][0x1fc], R203, 0x1, P1 ;  /* 0x00007f00c4cb7a11 */ /* 0x000fe200008f0ccb */
[----:B------:R-:W-:Y:S04]  /*50a0*/  @UP1 UIMAD UR8, UR8, UR4, URZ ;  /* 0x00000004080812a4 */ /* 0x000fe8000f8e023f */
[----:B------:R-:W-:Y:S04]  /*50b0*/  @UP1 UIMAD UR8, UR18, UR5, UR8 ;  /* 0x00000005120812a4 */ /* 0x000fe8000f8e0208 */
[----:B------:R-:W-:Y:S04]  /*50c0*/  @UP1 UIADD3 UR8, UR25, UR8, URZ ;  /* 0x0000000819081290 */ /* 0x000fe8000fffe03f */
[----:B------:R-:W-:Y:S01]  /*50d0*/  @UP1 USHF.L.U64.HI UR8, UR24, 0x6, UR8 ;  /* 0x0000000618081899 */ /* 0x000fe20008010208 */
[----:B------:R-:W-:Y:S01]  /*50e0*/  @!PT LDS RZ, [RZ] ;  /* 0x00000000fffff984 */ /* 0x000fe20000000800 */
[----:B------:R-:W-:Y:S01]  /*50f0*/  @!PT LDS RZ, [RZ] ;  /* 0x00000000fffff984 */ /* 0x000fe20000000800 */
[----:B------:R-:W-:Y:S01]  /*5100*/  @!PT LDS RZ, [RZ] ;  /* 0x00000000fffff984 */ /* 0x000fe20000000800 */
[----:B----4-:R3:W-:Y:S01]  /*5110*/  LDGSTS.E.BYPASS.LTC128B.128 [R220+0x100], [R2.64], !P3 ;  /* 0x0010000002dc7fae */ /* 0x0107e2000d901d56 */
[-C--:B-1----:R-:W-:Y:S07]  /*5120*/  HMMA.16816.F32 R52, R204, R212.reuse, R52 ;  /* 0x000000d4cc34723c */ /* 0x082fee0000001834 */
[----:B------:R1:W-:Y:S01]  /*5130*/  LDGSTS.E.BYPASS.LTC128B.128 [R220+0x2100], [R202.64], !P0 ;  /* 0x02100000cadc7fae */ /* 0x0003e2000c101d56 */
[C---:B------:R-:W-:Y:S08]  /*5140*/  HMMA.16816.F32 R56, R208.reuse, R212, R56 ;  /* 0x000000d4d038723c */ /* 0x040ff00000001838 */
[-C--:B------:R-:W-:Y:S04]  /*5150*/  HMMA.16816.F32 R60, R208, R214.reuse, R60 ;  /* 0x000000d6d03c723c */ /* 0x080fe8000000183c */
[----:B---3--:R-:W-:Y:S04]  /*5160*/  IADD3 R2, P2, R2, UR16, RZ ;  /* 0x0000001002027c10 */ /* 0x008fe8000ff5e0ff */
[----:B------:R-:W-:Y:S04]  /*5170*/  HMMA.16816.F32 R64, R204, R214, R64 ;  /* 0x000000d6cc40723c */ /* 0x000fe80000001840 */
[----:B------:R-:W-:Y:S02]  /*5180*/  IADD3.X R3, R3, UR15, RZ, P2, !PT ;  /* 0x0000000f03037c10 */ /* 0x000fe400097fe4ff */
[C---:B------:R-:W-:Y:S02]  /*5190*/  IADD3 R222, P1, R2.reuse, UR16, RZ ;  /* 0x0000001002de7c10 */ /* 0x040fe4000ff3e0ff */
[----:B------:R-:W-:Y:S01]  /*51a0*/  IADD3 R226, P4, R2, UR12, RZ ;  /* 0x0000000c02e27c10 */ /* 0x000fe2000ff9e0ff */
[----:B------:R3:W-:Y:S03]  /*51b0*/  LDGSTS.E.BYPASS.LTC128B.128 [R220+0x900], [R2.64], !P3 ;  /* 0x0090000002dc7fae */ /* 0x0007e6000d901d56 */
[C---:B------:R-:W-:Y:S02]  /*51c0*/  IADD3.X R223, R3.reuse, UR15, RZ, P1, !PT ;  /* 0x0000000f03df7c10 */ /* 0x040fe40008ffe4ff */
[----:B------:R-:W-:Y:S02]  /*51d0*/  IADD3.X R227, R3, UR11, RZ, P4, !PT ;  /* 0x0000000b03e37c10 */ /* 0x000fe4000a7fe4ff */
[C---:B-1----:R-:W-:Y:S01]  /*51e0*/  IADD3 R202, P2, R222.reuse, UR16, RZ ;  /* 0x00000010deca7c10 */ /* 0x042fe2000ff5e0ff */
[----:B------:R3:W-:Y:S01]  /*51f0*/  LDGSTS.E.BYPASS.LTC128B.128 [R220+0x2900], [R2.64+0x80], !P0 ;  /* 0x0290008002dc7fae */ /* 0x0007e2000c101d56 */
[----:B------:R-:W-:Y:S02]  /*5200*/  IADD3 R230, P1, R222, UR12, RZ ;  /* 0x0000000cdee67c10 */ /* 0x000fe4000ff3e0ff */
[C---:B------:R-:W-:Y:S02]  /*5210*/  IADD3.X R203, R223.reuse, UR15, RZ, P2, !PT ;  /* 0x0000000fdfcb7c10 */ /* 0x040fe400097fe4ff */
[----:B------:R-:W-:Y:S02]  /*5220*/  IADD3.X R231, R223, UR11, RZ, P1, !PT ;  /* 0x0000000bdfe77c10 */ /* 0x000fe40008ffe4ff */
[----:B------:R-:W-:Y:S01]  /*5230*/  PLOP3.LUT P1, PT, PT, PT, UP1, 0x80, 0x0 ;  /* 0x000000000000781c */ /* 0x000fe20003f2f018 */
[----:B------:R1:W-:Y:S08]  /*5240*/  LDGSTS.E.BYPASS.LTC128B.128 [R220+0x1100], [R222.64], !P3 ;  /* 0x01100000dedc7fae */ /* 0x0003f0000d901d56 */
[----:B------:R4:W-:Y:S08]  /*5250*/  LDGSTS.E.BYPASS.LTC128B.128 [R220+0x3100], [R226.64], !P0 ;  /* 0x03100000e2dc7fae */ /* 0x0009f0000c101d56 */
[----:B------:R5:W-:Y:S08]  /*5260*/  LDGSTS.E.BYPASS.LTC128B.128 [R220+0x1900], [R202.64], !P3 ;  /* 0x01900000cadc7fae */ /* 0x000bf0000d901d56 */
[----:B------:R1:W-:Y:S08]  /*5270*/  LDGSTS.E.BYPASS.LTC128B.128 [R220+0x3900], [R230.64], !P0 ;  /* 0x03900000e6dc7fae */ /* 0x0003f0000c101d56 */
[----:B------:R-:W-:Y:S08]  /*5280*/  LDSM.16.M88.4 R208, [R246+0x8100] ;  /* 0x00810000f6d0783b */ /* 0x000ff00000000200 */
[----:B------:R-:W1:Y:S08]  /*5290*/  LDSM.16.M88.4 R204, [R245+0x4100] ;  /* 0x00410000f5cc783b */ /* 0x000e700000000200 */
[----:B------:R-:W2:Y:S08]  /*52a0*/  LDSM.16.M88.4 R212, [R246+0xa100] ;  /* 0x00a10000f6d4783b */ /* 0x000eb00000000200 */
[----:B------:R-:W0:Y:S01]  /*52b0*/  LDGDEPBAR ;  /* 0x00000000000079af */ /* 0x000e220000000000 */
[-C--:B-1----:R-:W-:Y:S08]  /*52c0*/  HMMA.16816.F32 R4, R208, R204.reuse, R4 ;  /* 0x000000ccd004723c */ /* 0x082ff00000001804 */
[C---:B--2---:R-:W-:Y:S08]  /*52d0*/  HMMA.16816.F32 R8, R212.reuse, R204, R8 ;  /* 0x000000ccd408723c */ /* 0x044ff00000001808 */
[-C--:B------:R-:W-:Y:S08]  /*52e0*/  HMMA.16816.F32 R12, R212, R206.reuse, R12 ;  /* 0x000000ced40c723c */ /* 0x080ff0000000180c */
[C---:B------:R-:W-:Y:S01]  /*52f0*/  HMMA.16816.F32 R16, R208.reuse, R206, R16 ;  /* 0x000000ced010723c */ /* 0x040fe20000001810 */
[----:B------:R-:W1:Y:S07]  /*5300*/  LDSM.16.M88.4 R204, [R245+0x4900] ;  /* 0x00490000f5cc783b */ /* 0x000e6e0000000200 */
[-C--:B-1----:R-:W-:Y:S08]  /*5310*/  HMMA.16816.F32 R20, R208, R204.reuse, R20 ;  /* 0x000000ccd014723c */ /* 0x082ff00000001814 */
[C---:B------:R-:W-:Y:S08]  /*5320*/  HMMA.16816.F32 R24, R212.reuse, R204, R24 ;  /* 0x000000ccd418723c */ /* 0x040ff00000001818 */
        /* <DEDUP_REMOVED lines=10> */
[-C--:B------:R-:W-:Y:S01]  /*53d0*/  HMMA.16816.F32 R60, R212, R206.reuse, R60 ;  /* 0x000000ced43c723c */ /* 0x080fe2000000183c */
[----:B------:R-:W-:Y:S07]  /*53e0*/  LDSM.16.M88.4 R212, [R244+0x8100] ;  /* 0x00810000f4d4783b */ /* 0x000fee0000000200 */
[----:B------:R-:W-:Y:S01]  /*53f0*/  HMMA.16816.F32 R64, R208, R206, R64 ;  /* 0x000000ced040723c */ /* 0x000fe20000001840 */
[----:B------:R-:W1:Y:S08]  /*5400*/  LDSM.16.M88.4 R204, [R236] ;  /* 0x00000000eccc783b */ /* 0x000e700000000200 */
[----:B------:R-:W2:Y:S01]  /*5410*/  LDSM.16.M88.4 R208, [R244+0xa100] ;  /* 0x00a10000f4d0783b */ /* 0x000ea20000000200 */
        /* <DEDUP_REMOVED lines=20> */
[----:B------:R-:W1:Y:S08]  /*5560*/  LDSM.16.M88.4 R204, [R250+0x6100] ;  /* 0x00610000facc783b */ /* 0x000e700000000200 */
        /* <DEDUP_REMOVED lines=71> */
[----:B------:R-:W1:Y:S03]  /*59e0*/  LDSM.16.M88.4 R204, [R236+0x2800] ;  /* 0x00280000eccc783b */ /* 0x000e660000000200 */
[----:B---3--:R-:W-:Y:S02]  /*59f0*/  FMNMX.FTZ R2, R6, R198, !PT ;  /* 0x000000c606027209 */ /* 0x008fe40007810000 */
[----:B------:R-:W-:Y:S02]  /*5a00*/  FMNMX.FTZ R0, R4, R201, !PT ;  /* 0x000000c904007209 */ /* 0x000fe40007810000 */
[----:B-----5:R-:W-:Y:S04]  /*5a10*/  FMNMX.FTZ R203, R7, R2, !PT ;  /* 0x0000000207cb7209 */ /* 0x020fe80007810000 */
[----:B------:R-:W-:Y:S02]  /*5a20*/  FMNMX.FTZ R3, R5, R0, !PT ;  /* 0x0000000005037209 */ /* 0x000fe40007810000 */
[----:B------:R-:W-:Y:S02]  /*5a30*/  FMNMX.FTZ R196, R8, R199, !PT ;  /* 0x000000c708c47209 */ /* 0x000fe40007810000 */
[----:B------:R-:W-:Y:S08]  /*5a40*/  FMNMX.FTZ R200, R10, R197, !PT ;  /* 0x000000c50ac87209 */ /* 0x000ff00007810000 */
[----:B------:R-:W-:Y:S02]  /*5a50*/  FMNMX.FTZ R2, R18, R203, !PT ;  /* 0x000000cb12027209 */ /* 0x000fe40007810000 */
[----:B------:R-:W-:Y:S02]  /*5a60*/  FMNMX.FTZ R0, R16, R3, !PT ;  /* 0x0000000310007209 */ /* 0x000fe40007810000 */
[----:B------:R-:W-:Y:S02]  /*5a70*/  FMNMX.FTZ R203, R19, R2, !PT ;  /* 0x0000000213cb7209 */ /* 0x000fe40007810000 */
[----:B------:R-:W-:Y:S01]  /*5a80*/  FMNMX.FTZ R3, R17, R0, !PT ;  /* 0x0000000011037209 */ /* 0x000fe20007810000 */
[-C--:B-1----:R-:W-:Y:S08]  /*5a90*/  HMMA.16816.F32 R20, R212, R204.reuse, R20 ;  /* 0x000000ccd414723c */ /* 0x082ff00000001814 */
[C---:B------:R-:W-:Y:S08]  /*5aa0*/  HMMA.16816.F32 R24, R208.reuse, R204, R24 ;  /* 0x000000ccd018723c */ /* 0x040ff00000001818 */
[-C--:B------:R-:W-:Y:S08]  /*5ab0*/  HMMA.16816.F32 R28, R208, R206.reuse, R28 ;  /* 0x000000ced01c723c */ /* 0x080ff0000000181c */
[C---:B------:R-:W-:Y:S01]  /*5ac0*/  HMMA.16816.F32 R32, R212.reuse, R206, R32 ;  /* 0x000000ced420723c */ /* 0x040fe20000001820 */
[----:B------:R-:W1:Y:S03]  /*5ad0*/  LDSM.16.M88.4 R204, [R236+0x3000] ;  /* 0x00300000eccc783b */ /* 0x000e660000000200 */
[----:B------:R-:W-:Y:S02]  /*5ae0*/  FMNMX.FTZ R0, R20, R3, !PT ;  /* 0x0000000314007209 */ /* 0x000fe40007810000 */
[----:B------:R-:W-:Y:S02]  /*5af0*/  FMNMX.FTZ R2, R22, R203, !PT ;  /* 0x000000cb16027209 */ /* 0x000fe40007810000 */
[----:B------:R-:W-:Y:S04]  /*5b00*/  FMNMX.FTZ R3, R21, R0, !PT ;  /* 0x0000000015037209 */ /* 0x000fe80007810000 */
[----:B------:R-:W-:Y:S11]  /*5b10*/  FMNMX.FTZ R203, R23, R2, !PT ;  /* 0x0000000217cb7209 */ /* 0x000ff60007810000 */
[----:B------:R-:W-:Y:S01]  /*5b20*/  @!UPT UIADD3 URZ, URZ, URZ, URZ ;  /* 0x0000003f3f3ff290 */ /* 0x000fe2000fffe03f */
        /* <DEDUP_REMOVED lines=8> */
[----:B------:R-:W1:Y:S01]  /*5bb0*/  LDSM.16.M88.4 R204, [R236+0x3800] ;  /* 0x00380000eccc783b */ /* 0x000e620000000200 */
[----:B------:R-:W-:Y:S04]  /*5bc0*/  DEPBAR.LE SB0, 0x0 ;  /* 0x000080000000791a */ /* 0x000fe80000000000 */
[----:B------:R-:W-:Y:S02]  /*5bd0*/  FMNMX.FTZ R0, R36, R3, !PT ;  /* 0x0000000324007209 */ /* 0x000fe40007810000 */
[----:B------:R-:W-:Y:S01]  /*5be0*/  FMNMX.FTZ R2, R38, R203, !PT ;  /* 0x000000cb26027209 */ /* 0x000fe20007810000 */
[----:B------:R-:W-:Y:S03]  /*5bf0*/  BAR.SYNC.DEFER_BLOCKING 0x0 ;  /* 0x0000000000007b1d */ /* 0x000fe60000010000 */
[----:B------:R-:W-:Y:S02]  /*5c00*/  FMNMX.FTZ R3, R37, R0, !PT ;  /* 0x0000000025037209 */ /* 0x000fe40007810000 */
[----:B------:R-:W-:Y:S10]  /*5c10*/  FMNMX.FTZ R203, R39, R2, !PT ;  /* 0x0000000227cb7209 */ /* 0x000ff40007810000 */
[----:B------:R-:W-:Y:S02]  /*5c20*/  FMNMX.FTZ R0, R48, R3, !PT ;  /* 0x0000000330007209 */ /* 0x000fe40007810000 */
[----:B------:R-:W-:Y:S02]  /*5c30*/  FMNMX.FTZ R2, R50, R203, !PT ;  /* 0x000000cb32027209 */ /* 0x000fe40007810000 */
[----:B------:R-:W-:Y:S02]  /*5c40*/  FMNMX.FTZ R3, R49, R0, !PT ;  /* 0x0000000031037209 */ /* 0x000fe40007810000 */
[----:B------:R-:W-:Y:S01]  /*5c50*/  FMNMX.FTZ R203, R51, R2, !PT ;  /* 0x0000000233cb7209 */ /* 0x000fe20007810000 */
[-C--:B-1----:R-:W-:Y:S08]  /*5c60*/  HMMA.16816.F32 R52, R212, R204.reuse, R52 ;  /* 0x000000ccd434723c */ /* 0x082ff00000001834 */
[C---:B------:R-:W-:Y:S07]  /*5c70*/  HMMA.16816.F32 R56, R208.reuse, R204, R56 ;  /* 0x000000ccd038723c */ /* 0x040fee0000001838 */
[----:B------:R-:W-:Y:S01]  /*5c80*/  FMNMX.FTZ R205, R9, R196, !PT ;  /* 0x000000c409cd7209 */ /* 0x000fe20007810000 */
[-C--:B------:R-:W-:Y:S01]  /*5c90*/  HMMA.16816.F32 R60, R208, R206.reuse, R60 ;  /* 0x000000ced03c723c */ /* 0x080fe2000000183c */
[----:B------:R-:W2:Y:S03]  /*5ca0*/  LDL.LU R208, [R1+0x54] ;  /* 0x0000540001d07983 */ /* 0x000ea60000300800 */
[----:B------:R-:W-:Y:S04]  /*5cb0*/  FMNMX.FTZ R196, R12, R205, !PT ;  /* 0x000000cd0cc47209 */ /* 0x000fe80007810000 */
        /* <DEDUP_REMOVED lines=24> */
[----:B------:R-:W-:Y:S01]  /*5e40*/  FMNMX.FTZ R203, R45, R200, !PT ;  /* 0x000000c82dcb7209 */ /* 0x000fe20007810000 */
[----:B------:R-:W1:Y:S01]  /*5e50*/  SHFL.BFLY PT, R206, R196, 0x2, 0x1f ;  /* 0x0c401f00c4ce7f89 */ /* 0x000e6200000e0000 */
[----:B------:R-:W-:Y:S02]  /*5e60*/  FMNMX.FTZ R200, R46, R205, !PT ;  /* 0x000000cd2ec87209 */ /* 0x000fe40007810000 */
[----:B------:R-:W-:Y:S02]  /*5e70*/  FMNMX.FTZ R0, R66, R3, !PT ;  /* 0x0000000342007209 */ /* 0x000fe40007810000 */
[----:B------:R-:W-:Y:S02]  /*5e80*/  FMNMX.FTZ R2, R56, R203, !PT ;  /* 0x000000cb38027209 */ /* 0x000fe40007810000 */
[----:B------:R-:W-:Y:S02]  /*5e90*/  FMNMX.FTZ R203, R47, R200, !PT ;  /* 0x000000c82fcb7209 */ /* 0x000fe40007810000 */
[----:B------:R-:W-:Y:S02]  /*5ea0*/  FMNMX.FTZ R207, R67, R0, !PT ;  /* 0x0000000043cf7209 */ /* 0x000fe40007810000 */
[----:B------:R-:W-:Y:S02]  /*5eb0*/  FMNMX.FTZ R3, R57, R2, !PT ;  /* 0x0000000239037209 */ /* 0x000fe40007810000 */
[----:B------:R-:W-:Y:S01]  /*5ec0*/  FMNMX.FTZ R202, R58, R203, !PT ;  /* 0x000000cb3aca7209 */ /* 0x000fe20007810000 */
[----:B------:R-:W3:Y:S01]  /*5ed0*/  SHFL.BFLY PT, R200, R207, 0x2, 0x1f ;  /* 0x0c401f00cfc87f89 */ /* 0x000ee200000e0000 */
[----:B------:R-:W-:Y:S02]  /*5ee0*/  FMNMX.FTZ R0, R60, R3, !PT ;  /* 0x000000033c007209 */ /* 0x000fe40007810000 */
[----:B------:R-:W-:Y:S02]  /*5ef0*/  FMNMX.FTZ R3, R59, R202, !PT ;  /* 0x000000ca3b037209 */ /* 0x000fe40007810000 */
[----:B------:R-:W-:Y:S02]  /*5f00*/  FMNMX.FTZ R2, R61, R0, !PT ;  /* 0x000000003d027209 */ /* 0x000fe40007810000 */
[----:B------:R-:W-:Y:S03]  /*5f10*/  FMNMX.FTZ R0, R62, R3, !PT ;  /* 0x000000033e007209 */ /* 0x000fe60007810000 */
[----:B------:R-:W5:Y:S01]  /*5f20*/  SHFL.BFLY PT, R203, R2, 0x2, 0x1f ;  /* 0x0c401f0002cb7f89 */ /* 0x000f6200000e0000 */
[----:B------:R-:W-:Y:S02]  /*5f30*/  FMNMX.FTZ R205, R63, R0, !PT ;  /* 0x000000003fcd7209 */ /* 0x000fe40007810000 */
[----:B-1----:R-:W-:Y:S05]  /*5f40*/  FMNMX.FTZ R206, R196, R206, !PT ;  /* 0x000000cec4ce7209 */ /* 0x002fea0007810000 */
[----:B------:R-:W1:Y:S01]  /*5f50*/  SHFL.BFLY PT, R0, R205, 0x2, 0x1f ;  /* 0x0c401f00cd007f89 */ /* 0x000e6200000e0000 */
[----:B---3--:R-:W-:Y:S07]  /*5f60*/  FMNMX.FTZ R204, R207, R200, !PT ;  /* 0x000000c8cfcc7209 */ /* 0x008fee0007810000 */
[----:B------:R-:W3:Y:S08]  /*5f70*/  SHFL.BFLY PT, R196, R206, 0x1, 0x1f ;  /* 0x0c201f00cec47f89 */ /* 0x000ef000000e0000 */
[----:B------:R-:W4:Y:S01]  /*5f80*/  SHFL.BFLY PT, R3, R204, 0x1, 0x1f ;  /* 0x0c201f00cc037f89 */ /* 0x000f2200000e0000 */
[----:B-----5:R-:W-:Y:S02]  /*5f90*/  FMNMX.FTZ R207, R2, R203, !PT ;  /* 0x000000cb02cf7209 */ /* 0x020fe40007810000 */
[----:B-1----:R-:W-:Y:S05]  /*5fa0*/  FMNMX.FTZ R203, R205, R0, !PT ;  /* 0x00000000cdcb7209 */ /* 0x002fea0007810000 */
[----:B------:R-:W1:Y:S01]  /*5fb0*/  SHFL.BFLY PT, R202, R207, 0x1, 0x1f ;  /* 0x0c201f00cfca7f89 */ /* 0x000e6200000e0000 */
[----:B---3--:R-:W-:Y:S07]  /*5fc0*/  FMNMX.FTZ R196, R206, R196, !PT ;  /* 0x000000c4cec47209 */ /* 0x008fee0007810000 */
[----:B------:R-:W3:Y:S01]  /*5fd0*/  SHFL.BFLY PT, R0, R203, 0x1, 0x1f ;  /* 0x0c201f00cb007f89 */ /* 0x000ee200000e0000 */
[C---:B------:R-:W-:Y:S02]  /*5fe0*/  FMUL.FTZ R217, R196.reuse, c[0x0][0x2d0] ;  /* 0x0000b400c4d97a20 */ /* 0x040fe40000410000 */
[----:B------:R-:W-:Y:S01]  /*5ff0*/  FADD.FTZ R2, -R196, R201 ;  /* 0x000000c9c4027221 */ /* 0x000fe20000010100 */
[----:B----4-:R-:W-:Y:S01]  /*6000*/  FMNMX.FTZ R3, R204, R3, !PT ;  /* 0x00000003cc037209 */ /* 0x010fe20007810000 */
[--C-:B------:R-:W-:Y:S02]  /*6010*/  FFMA.FTZ R204, R5, c[0x0][0x2d0], -R217.reuse ;  /* 0x0000b40005cc7a23 */ /* 0x100fe400000108d9 */
[----:B------:R-:W-:Y:S02]  /*6020*/  FMUL.FTZ R200, R2, c[0x0][0x2d0] ;  /* 0x0000b40002c87a20 */ /* 0x000fe40000410000 */
[----:B------:R4:W-:Y:S01]  /*6030*/  MUFU.EX2 R227, R204 ;  /* 0x000000cc00e37308 */ /* 0x0009e20000000800 */
[----:B------:R-:W-:Y:S02]  /*6040*/  FMUL.FTZ R219, R3, c[0x0][0x2d0] ;  /* 0x0000b40003db7a20 */ /* 0x000fe40000410000 */
[----:B------:R-:W-:Y:S01]  /*6050*/  FFMA.FTZ R205, R4, c[0x0][0x2d0], -R217 ;  /* 0x0000b40004cd7a23 */ /* 0x000fe200000108d9 */
[----:B-1----:R-:W-:Y:S01]  /*6060*/  FMNMX.FTZ R2, R207, R202, !PT ;  /* 0x000000cacf027209 */ /* 0x002fe20007810000 */
[--C-:B------:R-:W-:Y:S02]  /*6070*/  FFMA.FTZ R206, R18, c[0x0][0x2d0], -R219.reuse ;  /* 0x0000b40012ce7a23 */ /* 0x100fe400000108db */
[----:B------:R-:W-:Y:S02]  /*6080*/  FFMA.FTZ R207, R7, c[0x0][0x2d0], -R219 ;  /* 0x0000b40007cf7a23 */ /* 0x000fe400000108db */
[C---:B------:R-:W-:Y:S01]  /*6090*/  FADD.FTZ R199, -R2.reuse, R199 ;  /* 0x000000c702c77221 */ /* 0x040fe20000010100 */
[----:B------:R1:W-:Y:S01]  /*60a0*/  MUFU.EX2 R215, R205 ;  /* 0x000000cd00d77308 */ /* 0x0003e20000000800 */
[----:B------:R-:W-:Y:S01]  /*60b0*/  FMUL.FTZ R209, R2, c[0x0][0x2d0] ;  /* 0x0000b40002d17a20 */ /* 0x000fe20000410000 */
[----:B---3--:R-:W-:Y:S01]  /*60c0*/  FMNMX.FTZ R0, R203, R0, !PT ;  /* 0x00000000cb007209 */ /* 0x008fe20007810000 */
[----:B------:R-:W-:Y:S02]  /*60d0*/  FFMA.FTZ R203, R16, c[0x0][0x2d0], -R217 ;  /* 0x0000b40010cb7a23 */ /* 0x000fe400000108d9 */
[----:B------:R-:W-:Y:S02]  /*60e0*/  FMUL.FTZ R202, R199, c[0x0][0x2d0] ;  /* 0x0000b400c7ca7a20 */ /* 0x000fe40000410000 */
[----:B------:R-:W-:Y:S02]  /*60f0*/  FADD.FTZ R201, -R3, R198 ;  /* 0x000000c603c97221 */ /* 0x000fe40000010100 */
[C---:B------:R-:W-:Y:S01]  /*6100*/  FMUL.FTZ R210, R0.reuse, c[0x0][0x2d0] ;  /* 0x0000b40000d27a20 */ /* 0x040fe20000410000 */
[----:B------:R3:W-:Y:S01]  /*6110*/  MUFU.EX2 R226, R203 ;  /* 0x000000cb00e27308 */ /* 0x0007e20000000800 */
[----:B------:R-:W-:Y:S02]  /*6120*/  FMUL.FTZ R198, R201, c[0x0][0x2d0] ;  /* 0x0000b400c9c67a20 */ /* 0x000fe40000410000 */
[----:B------:R-:W-:Y:S02]  /*6130*/  FADD.FTZ R201, -R0, R197 ;  /* 0x000000c500c97221 */ /* 0x000fe40000010100 */
[----:B----4-:R-:W-:Y:S02]  /*6140*/  FFMA.FTZ R204, R6, c[0x0][0x2d0], -R219 ;  /* 0x0000b40006cc7a23 */ /* 0x010fe400000108db */
[----:B------:R-:W-:Y:S02]  /*6150*/  FMUL.FTZ R197, R201, c[0x0][0x2d0] ;  /* 0x0000b400c9c57a20 */ /* 0x000fe40000410000 */
[----:B------:R-:W-:Y:S01]  /*6160*/  FFMA.FTZ R201, R17, c[0x0][0x2d0], -R217 ;  /* 0x0000b40011c97a23 */ /* 0x000fe200000108d9 */
[----:B------:R4:W5:Y:S01]  /*6170*/  MUFU.EX2 R199, R202 ;  /* 0x000000ca00c77308 */ /* 0x0009620000000800 */
[--C-:B------:R-:W-:Y:S02]  /*6180*/  FFMA.FTZ R10, R10, c[0x0][0x2d0], -R210.reuse ;  /* 0x0000b4000a0a7a23 */ /* 0x100fe400000108d2 */
[--C-:B------:R-:W-:Y:S01]  /*6190*/  FFMA.FTZ R229, R11, c[0x0][0x2d0], -R210.reuse ;  /* 0x0000b4000be57a23 */ /* 0x100fe200000108d2 */
[----:B-1----:R-:W-:Y:S01]  /*61a0*/  @P1 IADD3 R205, P4, R218, UR9, RZ ;  /* 0x00000009dacd1c10 */ /* 0x002fe2000ff9e0ff */
[----:B------:R-:W-:Y:S02]  /*61b0*/  FFMA.FTZ R13, R13, c[0x0][0x2d0], -R209 ;  /* 0x0000b4000d0d7a23 */ /* 0x000fe400000108d1 */
[--C-:B------:R-:W-:Y:S01]  /*61c0*/  FFMA.FTZ R27, R27, c[0x0][0x2d0], -R210.reuse ;  /* 0x0000b4001b1b7a23 */ /* 0x100fe200000108d2 */
[----:B------:R-:W-:Y:S01]  /*61d0*/  @P1 LEA R6, P2, R205, c[0x0][0x1c8], 0x1 ;  /* 0x00007200cd061a11 */ /* 0x000fe200078408ff */
[--C-:B------:R-:W-:Y:S01]  /*61e0*/  FFMA.FTZ R52, R52, c[0x0][0x2d0], -R217.reuse ;  /* 0x0000b40034347a23 */ /* 0x100fe200000108d9 */
[----:B------:R1:W-:Y:S01]  /*61f0*/  MUFU.EX2 R221, R204 ;  /* 0x000000cc00dd7308 */ /* 0x0003e20000000800 */
[----:B------:R-:W-:Y:S02]  /*6200*/  FFMA.FTZ R53, R53, c[0x0][0x2d0], -R217 ;  /* 0x0000b40035357a23 */ /* 0x000fe400000108d9 */
[--C-:B------:R-:W-:Y:S01]  /*6210*/  FFMA.FTZ R38, R38, c[0x0][0x2d0], -R219.reuse ;  /* 0x0000b40026267a23 */ /* 0x100fe200000108db */
[----:B---3--:R-:W-:Y:S01]  /*6220*/  @P1 IADD3 R203, P6, R228, UR9, RZ ;  /* 0x00000009e4cb1c10 */ /* 0x008fe2000ffde0ff */
[----:B------:R-:W-:Y:S01]  /*6230*/  @UP1 UIADD3 UR9, UP0, UR20, 0x80, URZ ;  /* 0x0000008014091890 */ /* 0x000fe2000ff1e03f */
[--C-:B------:R-:W-:Y:S02]  /*6240*/  FFMA.FTZ R39, R39, c[0x0][0x2d0], -R219.reuse ;  /* 0x0000b40027277a23 */ /* 0x100fe400000108db */
[----:B------:R-:W-:Y:S01]  /*6250*/  @P1 LEA R222, P5, R203, c[0x0][0x1c8], 0x1 ;  /* 0x00007200cbde1a11 */ /* 0x000fe200078a08ff */
[----:B------:R-:W-:Y:S01]  /*6260*/  FFMA.FTZ R55, R55, c[0x0][0x2d0], -R219 ;  /* 0x0000b40037377a23 */ /* 0x000fe200000108db */
[----:B------:R3:W-:Y:S01]  /*6270*/  MUFU.EX2 R230, R206 ;  /* 0x000000ce00e67308 */ /* 0x0007e20000000800 */
[--C-:B------:R-:W-:Y:S02]  /*6280*/  FFMA.FTZ R40, R40, c[0x0][0x2d0], -R209.reuse ;  /* 0x0000b40028287a23 */ /* 0x100fe400000108d1 */
[----:B------:R-:W-:Y:S01]  /*6290*/  FFMA.FTZ R41, R41, c[0x0][0x2d0], -R209 ;  /* 0x0000b40029297a23 */ /* 0x000fe200000108d1 */
[----:B----4-:R-:W-:Y:S01]  /*62a0*/  @P1 IADD3.X R202, R225, UR8, RZ, P6, !PT ;  /* 0x00000008e1ca1c10 */ /* 0x010fe2000b7fe4ff */
[----:B------:R-:W-:Y:S02]  /*62b0*/  FFMA.FTZ R225, R14, c[0x0][0x2d0], -R210 ;  /* 0x0000b4000ee17a23 */ /* 0x000fe400000108d2 */
[----:B-----5:R-:W-:Y:S01]  /*62c0*/  FMUL.FTZ R72, R199, R72 ;  /* 0x00000048c7487220 */ /* 0x020fe20000410000 */
[----:B------:R-:W-:Y:S01]  /*62d0*/  @P1 LEA.HI.X R223, R203, c[0x0][0x1cc], R202, 0x1, P5 ;  /* 0x00007300cbdf1a11 */ /* 0x000fe200028f0cca */
[----:B------:R-:W-:Y:S01]  /*62e0*/  FFMA.FTZ R203, R19, c[0x0][0x2d0], -R219 ;  /* 0x0000b40013cb7a23 */ /* 0x000fe200000108db */
[----:B------:R-:W4:Y:S01]  /*62f0*/  MUFU.EX2 R231, R207 ;  /* 0x000000cf00e77308 */ /* 0x000f220000000800 */
[--C-:B------:R-:W-:Y:S02]  /*6300*/  FFMA.FTZ R202, R9, c[0x0][0x2d0], -R209.reuse ;  /* 0x0000b40009ca7a23 */ /* 0x100fe400000108d1 */
[----:B------:R5:W-:Y:S01]  /*6310*/  @P1 LDGSTS.E.BYPASS.LTC128B.128 [R220+0x4100], [R222.64], !P3 ;  /* 0x04100000dedc1fae */ /* 0x000be2000d901d56 */
[----:B-1----:R-:W-:Y:S01]  /*6320*/  @P1 IADD3.X R204, R216, UR8, RZ, P4, !PT ;  /* 0x00000008d8cc1c10 */ /* 0x002fe2000a7fe4ff */
[----:B------:R-:W-:Y:S01]  /*6330*/  @UP1 UIADD3.X UR8, URZ, UR14, URZ, UP0, !UPT ;  /* 0x0000000e3f081290 */ /* 0x000fe200087fe43f */
[----:B------:R-:W-:Y:S02]  /*6340*/  FMUL.FTZ R9, R199, R189 ;  /* 0x000000bdc7097220 */ /* 0x000fe40000410000 */
[----:B------:R-:W-:Y:S01]  /*6350*/  @P1 LEA.HI.X R7, R205, c[0x0][0x1cc], R204, 0x1, P2 ;  /* 0x00007300cd071a11 */ /* 0x000fe200010f0ccc */
[C---:B------:R-:W-:Y:S01]  /*6360*/  FMUL.FTZ R73, R199.reuse, R73 ;  /* 0x00000049c7497220 */ /* 0x040fe20000410000 */
[----:B------:R-:W-:Y:S01]  /*6370*/  @P1 IADD3 R204, P2, R222, UR10, RZ ;  /* 0x0000000adecc1c10 */ /* 0x000fe2000ff5e0ff */
[----:B------:R-:W1:Y:S01]  /*6380*/  MUFU.EX2 R200, R200 ;  /* 0x000000c800c87308 */ /* 0x000e620000000800 */
[----:B------:R-:W-:Y:S01]  /*6390*/  FMUL.FTZ R76, R199, R76 ;  /* 0x0000004cc74c7220 */ /* 0x000fe20000410000 */
[----:B------:R1:W-:Y:S01]  /*63a0*/  @P1 LDGSTS.E.BYPASS.LTC128B.128 [R220+0x6100], [R6.64], !P0 ;  /* 0x0610000006dc1fae */ /* 0x0003e2000c101d56 */
[--C-:B---3--:R-:W-:Y:S01]  /*63b0*/  FFMA.FTZ R206, R8, c[0x0][0x2d0], -R209.reuse ;  /* 0x0000b40008ce7a23 */ /* 0x108fe200000108d1 */
[----:B------:R-:W-:Y:S01]  /*63c0*/  @P1 IADD3.X R205, R223, UR17, RZ, P2, !PT ;  /* 0x00000011dfcd1c10 */ /* 0x000fe200097fe4ff */
[C---:B------:R-:W-:Y:S01]  /*63d0*/  FMUL.FTZ R8, R199.reuse, R188 ;  /* 0x000000bcc7087220 */ /* 0x040fe20000410000 */
[----:B------:R-:W-:Y:S01]  /*63e0*/  @P1 IADD3 R18, P2, R204, UR10, RZ ;  /* 0x0000000acc121c10 */ /* 0x000fe2000ff5e0ff */
[----:B------:R-:W-:Y:S01]  /*63f0*/  FMUL.FTZ R77, R199, R77 ;  /* 0x0000004dc74d7220 */ /* 0x000fe20000410000 */
[----:B------:R-:W-:Y:S01]  /*6400*/  F2FP.PACK_AB R188, R227, R215 ;  /* 0x000000d7e3bc723e */ /* 0x000fe200000000ff */
[----:B------:R-:W-:Y:S01]  /*6410*/  FMUL.FTZ R88, R199, R88 ;  /* 0x00000058c7587220 */ /* 0x000fe20000410000 */
[----:B------:R3:W-:Y:S01]  /*6420*/  MUFU.EX2 R218, R206 ;  /* 0x000000ce00da7308 */ /* 0x0007e20000000800 */
[----:B------:R3:W-:Y:S01]  /*6430*/  @P1 LDGSTS.E.BYPASS.LTC128B.128 [R220+0x4900], [R204.64], !P3 ;  /* 0x04900000ccdc1fae */ /* 0x0007e2000d901d56 */
[----:B------:R-:W-:Y:S01]  /*6440*/  @P1 IADD3.X R19, R205, UR17, RZ, P2, !PT ;  /* 0x00000011cd131c10 */ /* 0x000fe200097fe4ff */
[----:B------:R-:W-:Y:S01]  /*6450*/  FMUL.FTZ R89, R199, R89 ;  /* 0x00000059c7597220 */ /* 0x000fe20000410000 */
[----:B----4-:R-:W-:Y:S01]  /*6460*/  F2FP.PACK_AB R189, R231, R221 ;  /* 0x000000dde7bd723e */ /* 0x010fe200000000ff */
[C---:B------:R-:W-:Y:S02]  /*6470*/  FMUL.FTZ R92, R199.reuse, R92 ;  /* 0x0000005cc75c7220 */ /* 0x040fe40000410000 */
[----:B------:R-:W-:Y:S02]  /*6480*/  FMUL.FTZ R93, R199, R93 ;  /* 0x0000005dc75d7220 */ /* 0x000fe40000410000 */
[----:B------:R4:W-:Y:S01]  /*6490*/  @P1 LDGSTS.E.BYPASS.LTC128B.128 [R220+0x6900], [R204.64+0x80], !P0 ;  /* 0x06900080ccdc1fae */ /* 0x0009e2000c101d56 */
[----:B------:R-:W4:Y:S01]  /*64a0*/  MUFU.EX2 R198, R198 ;  /* 0x000000c600c67308 */ /* 0x000f220000000800 */
[----:B-----5:R-:W-:Y:S02]  /*64b0*/  FFMA.FTZ R223, R12, c[0x0][0x2d0], -R209 ;  /* 0x0000b4000cdf7a23 */ /* 0x020fe400000108d1 */
[--C-:B------:R-:W-:Y:S02]  /*64c0*/  FFMA.FTZ R222, R15, c[0x0][0x2d0], -R210.reuse ;  /* 0x0000b4000fde7a23 */ /* 0x100fe400000108d2 */
[C---:B-1----:R-:W-:Y:S02]  /*64d0*/  FMUL.FTZ R16, R200.reuse, R180 ;  /* 0x000000b4c8107220 */ /* 0x042fe40000410000 */
[----:B------:R1:W-:Y:S01]  /*64e0*/  @P1 LDGSTS.E.BYPASS.LTC128B.128 [R220+0x5100], [R18.64], !P3 ;  /* 0x0510000012dc1fae */ /* 0x0003e2000d901d56 */
[----:B------:R-:W-:Y:S01]  /*64f0*/  FMUL.FTZ R17, R200, R181 ;  /* 0x000000b5c8117220 */ /* 0x000fe20000410000 */
[----:B------:R-:W-:Y:S01]  /*6500*/  @P1 IADD3 R6, P4, R18, UR10, RZ ;  /* 0x0000000a12061c10 */ /* 0x000fe2000ff9e0ff */
[----:B------:R-:W5:Y:S01]  /*6510*/  MUFU.EX2 R197, R197 ;  /* 0x000000c500c57308 */ /* 0x000f620000000800 */
[C---:B------:R-:W-:Y:S02]  /*6520*/  FMUL.FTZ R4, R200.reuse, R192 ;  /* 0x000000c0c8047220 */ /* 0x040fe40000410000 */
[----:B------:R-:W-:Y:S01]  /*6530*/  @P1 IADD3.X R7, R19, UR17, RZ, P4, !PT ;  /* 0x0000001113071c10 */ /* 0x000fe2000a7fe4ff */
[----:B------:R-:W-:Y:S01]  /*6540*/  FMUL.FTZ R5, R200, R193 ;  /* 0x000000c1c8057220 */ /* 0x000fe20000410000 */
[----:B---3--:R-:W-:Y:S01]  /*6550*/  @P1 IADD3 R206, P2, R204, UR9, RZ ;  /* 0x00000009ccce1c10 */ /* 0x008fe2000ff5e0ff */
[----:B------:R-:W-:Y:S02]  /*6560*/  FMUL.FTZ R12, R199, R184 ;  /* 0x000000b8c70c7220 */ /* 0x000fe40000410000 */
[C---:B------:R-:W-:Y:S01]  /*6570*/  FMUL.FTZ R68, R200.reuse, R68 ;  /* 0x00000044c8447220 */ /* 0x040fe20000410000 */
[----:B------:R-:W-:Y:S01]  /*6580*/  @P1 IADD3.X R207, R205, UR8, RZ, P2, !PT ;  /* 0x00000008cdcf1c10 */ /* 0x000fe200097fe4ff */
[----:B------:R-:W-:Y:S01]  /*6590*/  MUFU.EX2 R201, R201 ;  /* 0x000000c900c97308 */ /* 0x000fe20000000800 */
[C---:B------:R-:W-:Y:S02]  /*65a0*/  FMUL.FTZ R69, R200.reuse, R69 ;  /* 0x00000045c8457220 */ /* 0x040fe40000410000 */
[----:B------:R-:W-:Y:S01]  /*65b0*/  FMUL.FTZ R80, R200, R80 ;  /* 0x00000050c8507220 */ /* 0x000fe20000410000 */
[----:B------:R3:W-:Y:S01]  /*65c0*/  @P1 LDGSTS.E.BYPASS.LTC128B.128 [R220+0x7100], [R206.64], !P0 ;  /* 0x07100000cedc1fae */ /* 0x0007e2000c101d56 */
[----:B----4-:R-:W-:Y:S01]  /*65d0*/  FMUL.FTZ R70, R198, R70 ;  /* 0x00000046c6467220 */ /* 0x010fe20000410000 */
[----:B------:R-:W-:Y:S01]  /*65e0*/  @P1 IADD3 R204, P2, R18, UR9, RZ ;  /* 0x0000000912cc1c10 */ /* 0x000fe2000ff5e0ff */
[----:B------:R-:W-:Y:S02]  /*65f0*/  FMUL.FTZ R71, R198, R71 ;  /* 0x00000047c6477220 */ /* 0x000fe40000410000 */
[----:B------:R-:W-:Y:S01]  /*6600*/  FMUL.FTZ R81, R200, R81 ;  /* 0x00000051c8517220 */ /* 0x000fe20000410000 */
[----:B------:R-:W-:Y:S01]  /*6610*/  @P1 IADD3.X R205, R19, UR8, RZ, P2, !PT ;  /* 0x0000000813cd1c10 */ /* 0x000fe200097fe4ff */
[----:B------:R-:W4:Y:S01]  /*6620*/  MUFU.EX2 R203, R203 ;  /* 0x000000cb00cb7308 */ /* 0x000f220000000800 */
[----:B------:R3:W-:Y:S01]  /*6630*/  @P1 LDGSTS.E.BYPASS.LTC128B.128 [R220+0x5900], [R6.64], !P3 ;  /* 0x0590000006dc1fae */ /* 0x0007e2000d901d56 */
[C---:B------:R-:W-:Y:S02]  /*6640*/  FMUL.FTZ R82, R198.reuse, R82 ;  /* 0x00000052c6527220 */ /* 0x040fe40000410000 */
[C---:B-1----:R-:W-:Y:S02]  /*6650*/  FMUL.FTZ R18, R198.reuse, R182 ;  /* 0x000000b6c6127220 */ /* 0x042fe40000410000 */
[C---:B------:R-:W-:Y:S02]  /*6660*/  FMUL.FTZ R19, R198.reuse, R183 ;  /* 0x000000b7c6137220 */ /* 0x040fe40000410000 */
[C---:B-----5:R-:W-:Y:S01]  /*6670*/  FMUL.FTZ R11, R197.reuse, R191 ;  /* 0x000000bfc50b7220 */ /* 0x060fe20000410000 */
[----:B------:R1:W-:Y:S01]  /*6680*/  @P1 LDGSTS.E.BYPASS.LTC128B.128 [R220+0x7900], [R204.64], !P0 ;  /* 0x07900000ccdc1fae */ /* 0x0003e2000c101d56 */
[----:B------:R5:W-:Y:S01]  /*6690*/  MUFU.EX2 R214, R10 ;  /* 0x0000000a00d67308 */ /* 0x000be20000000800 */
[C---:B------:R-:W-:Y:S02]  /*66a0*/  FMUL.FTZ R14, R197.reuse, R186 ;  /* 0x000000bac50e7220 */ /* 0x040fe40000410000 */
[C---:B------:R-:W-:Y:S02]  /*66b0*/  FMUL.FTZ R15, R197.reuse, R187 ;  /* 0x000000bbc50f7220 */ /* 0x040fe40000410000 */
[C---:B------:R-:W-:Y:S02]  /*66c0*/  FMUL.FTZ R74, R197.reuse, R74 ;  /* 0x0000004ac54a7220 */ /* 0x040fe40000410000 */
[----:B------:R-:W-:Y:S01]  /*66d0*/  LDSM.16.MT88.4 R180, [R242+0x100] ;  /* 0x00010000f2b4783b */ /* 0x000fe20000004200 */
[C---:B------:R-:W-:Y:S02]  /*66e0*/  FMUL.FTZ R75, R197.reuse, R75 ;  /* 0x0000004bc54b7220 */ /* 0x040fe40000410000 */
[----:B------:R-:W2:Y:S01]  /*66f0*/  MUFU.EX2 R213, R202 ;  /* 0x000000ca00d57308 */ /* 0x000ea20000000800 */
[C---:B------:R-:W-:Y:S02]  /*6700*/  FMUL.FTZ R78, R197.reuse, R78 ;  /* 0x0000004ec54e7220 */ /* 0x040fe40000410000 */
[----:B------:R-:W-:Y:S01]  /*6710*/  FMUL.FTZ R79, R197, R79 ;  /* 0x0000004fc54f7220 */ /* 0x000fe20000410000 */
[----:B----4-:R-:W-:Y:S01]  /*6720*/  F2FP.PACK_AB R191, R203, R230 ;  /* 0x000000e6cbbf723e */ /* 0x010fe200000000ff */
[----:B------:R-:W-:Y:S01]  /*6730*/  FMUL.FTZ R83, R198, R83 ;  /* 0x00000053c6537220 */ /* 0x000fe20000410000 */
[----:B------:R-:W0:Y:S01]  /*6740*/  LDGDEPBAR ;  /* 0x00000000000079af */ /* 0x000e220000000000 */
[----:B------:R-:W-:Y:S02]  /*6750*/  FMUL.FTZ R84, R200, R84 ;  /* 0x00000054c8547220 */ /* 0x000fe40000410000 */
[C---:B---3--:R-:W-:Y:S01]  /*6760*/  FMUL.FTZ R6, R198.reuse, R194 ;  /* 0x000000c2c6067220 */ /* 0x048fe20000410000 */
[----:B------:R-:W-:Y:S01]  /*6770*/  MUFU.EX2 R223, R223 ;  /* 0x000000df00df7308 */ /* 0x000fe20000000800 */
[----:B------:R-:W-:Y:S02]  /*6780*/  FMUL.FTZ R7, R198, R195 ;  /* 0x000000c3c6077220 */ /* 0x000fe40000410000 */
[----:B------:R-:W-:Y:S02]  /*6790*/  FMUL.FTZ R85, R200, R85 ;  /* 0x00000055c8557220 */ /* 0x000fe40000410000 */
[----:B-----5:R-:W-:Y:S01]  /*67a0*/  FMUL.FTZ R10, R197, R190 ;  /* 0x000000bec50a7220 */ /* 0x020fe20000410000 */
[----:B-1----:R-:W1:Y:S01]  /*67b0*/  LDSM.16.MT88.4 R204, [R248+0x100] ;  /* 0x00010000f8cc783b */ /* 0x002e620000004200 */
[----:B------:R-:W-:Y:S01]  /*67c0*/  F2FP.PACK_AB R190, R201, R226 ;  /* 0x000000e2c9be723e */ /* 0x000fe200000000ff */
[----:B------:R-:W-:Y:S02]  /*67d0*/  FFMA.FTZ R184, R34, c[0x0][0x2d0], -R219 ;  /* 0x0000b40022b87a23 */ /* 0x000fe400000108db */
[----:B------:R-:W3:Y:S01]  /*67e0*/  MUFU.EX2 R202, R13 ;  /* 0x0000000d00ca7308 */ /* 0x000ee20000000800 */
[--C-:B------:R-:W-:Y:S02]  /*67f0*/  FFMA.FTZ R44, R44, c[0x0][0x2d0], -R209.reuse ;  /* 0x0000b4002c2c7a23 */ /* 0x100fe400000108d1 */
[----:B------:R-:W-:Y:S01]  /*6800*/  FFMA.FTZ R45, R45, c[0x0][0x2d0], -R209 ;  /* 0x0000b4002d2d7a23 */ /* 0x000fe200000108d1 */
[----:B--2---:R-:W-:Y:S01]  /*6810*/  F2FP.PACK_AB R192, R213, R218 ;  /* 0x000000dad5c0723e */ /* 0x004fe200000000ff */
[--C-:B------:R-:W-:Y:S02]  /*6820*/  FFMA.FTZ R42, R42, c[0x0][0x2d0], -R210.reuse ;  /* 0x0000b4002a2a7a23 */ /* 0x100fe400000108d2 */
[--C-:B------:R-:W-:Y:S02]  /*6830*/  FFMA.FTZ R43, R43, c[0x0][0x2d0], -R210.reuse ;  /* 0x0000b4002b2b7a23 */ /* 0x100fe400000108d2 */
[--C-:B------:R-:W-:Y:S01]  /*6840*/  FFMA.FTZ R47, R47, c[0x0][0x2d0], -R210.reuse ;  /* 0x0000b4002f2f7a23 */ /* 0x100fe200000108d2 */
[----:B------:R-:W-:Y:S01]  /*6850*/  MUFU.EX2 R222, R222 ;  /* 0x000000de00de7308 */ /* 0x000fe20000000800 */
[C---:B------:R-:W-:Y:S02]  /*6860*/  FMUL.FTZ R86, R198.reuse, R86 ;  /* 0x00000056c6567220 */ /* 0x040fe40000410000 */
[----:B------:R-:W-:Y:S02]  /*6870*/  FMUL.FTZ R87, R198, R87 ;  /* 0x00000057c6577220 */ /* 0x000fe40000410000 */
[C---:B------:R-:W-:Y:S02]  /*6880*/  FMUL.FTZ R90, R197.reuse, R90 ;  /* 0x0000005ac55a7220 */ /* 0x040fe40000410000 */
[C---:B------:R-:W-:Y:S02]  /*6890*/  FMUL.FTZ R91, R197.reuse, R91 ;  /* 0x0000005bc55b7220 */ /* 0x040fe40000410000 */
[C---:B------:R-:W-:Y:S01]  /*68a0*/  FMUL.FTZ R94, R197.reuse, R94 ;  /* 0x0000005ec55e7220 */ /* 0x040fe20000410000 */
[----:B------:R-:W2:Y:S01]  /*68b0*/  MUFU.EX2 R229, R229 ;  /* 0x000000e500e57308 */ /* 0x000ea20000000800 */
[----:B------:R-:W-:Y:S02]  /*68c0*/  FMUL.FTZ R95, R197, R95 ;  /* 0x0000005fc55f7220 */ /* 0x000fe40000410000 */
[----:B------:R-:W-:Y:S01]  /*68d0*/  FMUL.FTZ R96, R200, R96 ;  /* 0x00000060c8607220 */ /* 0x000fe20000410000 */
[----:B---3--:R-:W-:Y:S01]  /*68e0*/  F2FP.PACK_AB R194, R202, R223 ;  /* 0x000000dfcac2723e */ /* 0x008fe200000000ff */
[----:B------:R-:W-:Y:S02]  /*68f0*/  FMUL.FTZ R13, R199, R185 ;  /* 0x000000b9c70d7220 */ /* 0x000fe40000410000 */
[--C-:B------:R-:W-:Y:S02]  /*6900*/  FFMA.FTZ R185, R32, c[0x0][0x2d0], -R217.reuse ;  /* 0x0000b40020b97a23 */ /* 0x100fe400000108d9 */
[----:B------:R-:W-:Y:S01]  /*6910*/  FMUL.FTZ R97, R200, R97 ;  /* 0x00000061c8617220 */ /* 0x000fe20000410000 */
[----:B------:R-:W3:Y:S01]  /*6920*/  MUFU.EX2 R225, R225 ;  /* 0x000000e100e17308 */ /* 0x000ee20000000800 */
[C---:B------:R-:W-:Y:S02]  /*6930*/  FMUL.FTZ R98, R198.reuse, R98 ;  /* 0x00000062c6627220 */ /* 0x040fe40000410000 */
[----:B------:R-:W-:Y:S02]  /*6940*/  FMUL.FTZ R99, R198, R99 ;  /* 0x00000063c6637220 */ /* 0x000fe40000410000 */
[C---:B------:R-:W-:Y:S01]  /*6950*/  FMUL.FTZ R100, R200.reuse, R100 ;  /* 0x00000064c8647220 */ /* 0x040fe20000410000 */
[-C--:B-1----:R-:W-:Y:S04]  /*6960*/  HMMA.16816.F32 R4, R188, R204.reuse, R4 ;  /* 0x000000ccbc04723c */ /* 0x082fe80000001804 */
[----:B------:R-:W-:Y:S01]  /*6970*/  MUFU.EX2 R185, R185 ;  /* 0x000000b900b97308 */ /* 0x000fe20000000800 */
[----:B------:R-:W-:Y:S02]  /*6980*/  FMUL.FTZ R101, R200, R101 ;  /* 0x00000065c8657220 */ /* 0x000fe40000410000 */
[C---:B------:R-:W-:Y:S01]  /*6990*/  FMUL.FTZ R102, R198.reuse, R102 ;  /* 0x00000066c6667220 */ /* 0x040fe20000410000 */
[----:B--2---:R-:W-:Y:S01]  /*69a0*/  F2FP.PACK_AB R193, R229, R214 ;  /* 0x000000d6e5c1723e */ /* 0x004fe200000000ff */
[----:B------:R-:W-:Y:S03]  /*69b0*/  FMUL.FTZ R103, R198, R103 ;  /* 0x00000067c6677220 */ /* 0x000fe60000410000 */
[C---:B------:R-:W-:Y:S02]  /*69c0*/  FMUL.FTZ R104, R199.reuse, R104 ;  /* 0x00000068c7687220 */ /* 0x040fe40000410000 */
[----:B------:R-:W-:Y:S01]  /*69d0*/  FMUL.FTZ R105, R199, R105 ;  /* 0x00000069c7697220 */ /* 0x000fe20000410000 */
[----:B------:R-:W-:Y:S01]  /*69e0*/  MUFU.EX2 R184, R184 ;  /* 0x000000b800b87308 */ /* 0x000fe20000000800 */
[C---:B------:R-:W-:Y:S01]  /*69f0*/  FMUL.FTZ R106, R197.reuse, R106 ;  /* 0x0000006ac56a7220 */ /* 0x040fe20000410000 */
[----:B---3--:R-:W-:Y:S01]  /*6a00*/  F2FP.PACK_AB R195, R222, R225 ;  /* 0x000000e1dec3723e */ /* 0x008fe200000000ff */
[----:B------:R-:W-:Y:S02]  /*6a10*/  FMUL.FTZ R107, R197, R107 ;  /* 0x0000006bc56b7220 */ /* 0x000fe40000410000 */
[C---:B------:R-:W-:Y:S02]  /*6a20*/  FMUL.FTZ R108, R199.reuse, R108 ;  /* 0x0000006cc76c7220 */ /* 0x040fe40000410000 */
[----:B------:R-:W-:Y:S02]  /*6a30*/  FMUL.FTZ R109, R199, R109 ;  /* 0x0000006dc76d7220 */ /* 0x000fe40000410000 */
[C---:B------:R-:W-:Y:S01]  /*6a40*/  HMMA.16816.F32 R8, R192.reuse, R204, R8 ;  /* 0x000000ccc008723c */ /* 0x040fe20000001808 */
[----:B------:R-:W-:Y:S03]  /*6a50*/  MUFU.EX2 R212, R40 ;  /* 0x0000002800d47308 */ /* 0x000fe60000000800 */
[C---:B------:R-:W-:Y:S02]  /*6a60*/  FMUL.FTZ R110, R197.reuse, R110 ;  /* 0x0000006ec56e7220 */ /* 0x040fe40000410000 */
[----:B------:R-:W-:Y:S02]  /*6a70*/  FMUL.FTZ R111, R197, R111 ;  /* 0x0000006fc56f7220 */ /* 0x000fe40000410000 */
[-C--:B------:R-:W-:Y:S03]  /*6a80*/  HMMA.16816.F32 R12, R192, R206.reuse, R12 ;  /* 0x000000cec00c723c */ /* 0x080fe6000000180c */
[----:B------:R-:W-:Y:S01]  /*6a90*/  MUFU.EX2 R211, R41 ;  /* 0x0000002900d37308 */ /* 0x000fe20000000800 */
[----:B------:R-:W-:Y:S02]  /*6aa0*/  FFMA.FTZ R204, R33, c[0x0][0x2d0], -R217 ;  /* 0x0000b40021cc7a23 */ /* 0x000fe400000108d9 */
[----:B------:R-:W-:Y:S02]  /*6ab0*/  FFMA.FTZ R205, R35, c[0x0][0x2d0], -R219 ;  /* 0x0000b40023cd7a23 */ /* 0x000fe400000108db */
[C---:B------:R-:W-:Y:S01]  /*6ac0*/  HMMA.16816.F32 R16, R188.reuse, R206, R16 ;  /* 0x000000cebc10723c */ /* 0x040fe20000001810 */
[----:B------:R-:W-:Y:S03]  /*6ad0*/  LDSM.16.MT88.4 R32, [R248+0x900] ;  /* 0x00090000f820783b */ /* 0x000fe60000004200 */
[C---:B------:R-:W-:Y:S01]  /*6ae0*/  FMUL.FTZ R112, R200.reuse, R112 ;  /* 0x00000070c8707220 */ /* 0x040fe20000410000 */
[----:B------:R-:W-:Y:S01]  /*6af0*/  MUFU.EX2 R224, R44 ;  /* 0x0000002c00e07308 */ /* 0x000fe20000000800 */
[----:B------:R-:W-:Y:S02]  /*6b00*/  FMUL.FTZ R113, R200, R113 ;  /* 0x00000071c8717220 */ /* 0x000fe40000410000 */
[-C--:B------:R-:W-:Y:S04]  /*6b10*/  HMMA.16816.F32 R68, R188, R180.reuse, R68 ;  /* 0x000000b4bc44723c */ /* 0x080fe80000001844 */
[C---:B------:R-:W-:Y:S02]  /*6b20*/  FMUL.FTZ R114, R198.reuse, R114 ;  /* 0x00000072c6727220 */ /* 0x040fe40000410000 */
[----:B------:R-:W-:Y:S01]  /*6b30*/  FMUL.FTZ R115, R198, R115 ;  /* 0x00000073c6737220 */ /* 0x000fe20000410000 */
[----:B------:R-:W-:Y:S01]  /*6b40*/  MUFU.EX2 R220, R42 ;  /* 0x0000002a00dc7308 */ /* 0x000fe20000000800 */
[C---:B------:R-:W-:Y:S04]  /*6b50*/  HMMA.16816.F32 R72, R192.reuse, R180, R72 ;  /* 0x000000b4c048723c */ /* 0x040fe80000001848 */
[C---:B------:R-:W-:Y:S02]  /*6b60*/  FMUL.FTZ R116, R200.reuse, R116 ;  /* 0x00000074c8747220 */ /* 0x040fe40000410000 */
[----:B------:R-:W-:Y:S02]  /*6b70*/  FMUL.FTZ R117, R200, R117 ;  /* 0x00000075c8757220 */ /* 0x000fe40000410000 */
[-C--:B------:R-:W-:Y:S01]  /*6b80*/  HMMA.16816.F32 R76, R192, R182.reuse, R76 ;  /* 0x000000b6c04c723c */ /* 0x080fe2000000184c */
[----:B------:R-:W-:Y:S03]  /*6b90*/  MUFU.EX2 R204, R204 ;  /* 0x000000cc00cc7308 */ /* 0x000fe60000000800 */
[C---:B------:R-:W-:Y:S02]  /*6ba0*/  FMUL.FTZ R118, R198.reuse, R118 ;  /* 0x00000076c6767220 */ /* 0x040fe40000410000 */
[----:B------:R-:W-:Y:S02]  /*6bb0*/  FMUL.FTZ R119, R198, R119 ;  /* 0x00000077c6777220 */ /* 0x000fe40000410000 */
[C---:B------:R-:W-:Y:S01]  /*6bc0*/  HMMA.16816.F32 R80, R188.reuse, R182, R80 ;  /* 0x000000b6bc50723c */ /* 0x040fe20000001850 */
[----:B------:R-:W1:Y:S02]  /*6bd0*/  LDSM.16.MT88.4 R180, [R241+0x100] ;  /* 0x00010000f1b4783b */ /* 0x000e640000004200 */
[----:B------:R-:W-:Y:S01]  /*6be0*/  MUFU.EX2 R205, R205 ;  /* 0x000000cd00cd7308 */ /* 0x000fe20000000800 */
[C---:B------:R-:W-:Y:S02]  /*6bf0*/  FMUL.FTZ R120, R199.reuse, R120 ;  /* 0x00000078c7787220 */ /* 0x040fe40000410000 */
[----:B------:R-:W-:Y:S02]  /*6c00*/  FMUL.FTZ R121, R199, R121 ;  /* 0x00000079c7797220 */ /* 0x000fe40000410000 */
[C---:B------:R-:W-:Y:S04]  /*6c10*/  FMUL.FTZ R122, R197.reuse, R122 ;  /* 0x0000007ac57a7220 */ /* 0x040fe80000410000 */
[----:B------:R-:W-:Y:S02]  /*6c20*/  FMUL.FTZ R123, R197, R123 ;  /* 0x0000007bc57b7220 */ /* 0x000fe40000410000 */
[C---:B------:R-:W-:Y:S02]  /*6c30*/  FMUL.FTZ R124, R199.reuse, R124 ;  /* 0x0000007cc77c7220 */ /* 0x040fe40000410000 */
        /* <DEDUP_REMOVED lines=12> */
[----:B------:R-:W-:Y:S01]  /*6d00*/  FMUL.FTZ R137, R199, R137 ;  /* 0x00000089c7897220 */ /* 0x000fe20000410000 */
[-C--:B-1----:R-:W-:Y:S03]  /*6d10*/  HMMA.16816.F32 R84, R188, R180.reuse, R84 ;  /* 0x000000b4bc54723c */ /* 0x082fe60000001854 */
[C---:B------:R-:W-:Y:S02]  /*6d20*/  FMUL.FTZ R138, R197.reuse, R138 ;  /* 0x0000008ac58a7220 */ /* 0x040fe40000410000 */
[----:B------:R-:W-:Y:S02]  /*6d30*/  FMUL.FTZ R139, R197, R139 ;  /* 0x0000008bc58b7220 */ /* 0x000fe40000410000 */
[C---:B------:R-:W-:Y:S01]  /*6d40*/  FMUL.FTZ R140, R199.reuse, R140 ;  /* 0x0000008cc78c7220 */ /* 0x040fe20000410000 */
[C---:B------:R-:W-:Y:S04]  /*6d50*/  HMMA.16816.F32 R88, R192.reuse, R180, R88 ;  /* 0x000000b4c058723c */ /* 0x040fe80000001858 */
[----:B------:R-:W-:Y:S02]  /*6d60*/  FMUL.FTZ R141, R199, R141 ;  /* 0x0000008dc78d7220 */ /* 0x000fe40000410000 */
[C---:B------:R-:W-:Y:S02]  /*6d70*/  FMUL.FTZ R142, R197.reuse, R142 ;  /* 0x0000008ec58e7220 */ /* 0x040fe40000410000 */
[-C--:B------:R-:W-:Y:S04]  /*6d80*/  HMMA.16816.F32 R92, R192, R182.reuse, R92 ;  /* 0x000000b6c05c723c */ /* 0x080fe8000000185c */
[----:B------:R-:W-:Y:S02]  /*6d90*/  FMUL.FTZ R143, R197, R143 ;  /* 0x0000008fc58f7220 */ /* 0x000fe40000410000 */
[C---:B------:R-:W-:Y:S02]  /*6da0*/  FMUL.FTZ R144, R200.reuse, R144 ;  /* 0x00000090c8907220 */ /* 0x040fe40000410000 */
[C---:B------:R-:W-:Y:S01]  /*6db0*/  HMMA.16816.F32 R96, R188.reuse, R182, R96 ;  /* 0x000000b6bc60723c */ /* 0x040fe20000001860 */
[----:B------:R-:W1:Y:S03]  /*6dc0*/  LDSM.16.MT88.4 R180, [R240+0x100] ;  /* 0x00010000f0b4783b */ /* 0x000e660000004200 */
[----:B------:R-:W-:Y:S02]  /*6dd0*/  FMUL.FTZ R145, R200, R145 ;  /* 0x00000091c8917220 */ /* 0x000fe40000410000 */
[C---:B------:R-:W-:Y:S02]  /*6de0*/  FMUL.FTZ R146, R198.reuse, R146 ;  /* 0x00000092c6927220 */ /* 0x040fe40000410000 */
[----:B------:R-:W-:Y:S04]  /*6df0*/  FMUL.FTZ R147, R198, R147 ;  /* 0x00000093c6937220 */ /* 0x000fe80000410000 */
        /* <DEDUP_REMOVED lines=11> */
[C---:B------:R-:W-:Y:S02]  /*6eb0*/  FMUL.FTZ R159, R197.reuse, R159 ;  /* 0x0000009fc59f7220 */ /* 0x040fe40000410000 */
[C---:B------:R-:W-:Y:S02]  /*6ec0*/  FMUL.FTZ R160, R200.reuse, R160 ;  /* 0x000000a0c8a07220 */ /* 0x040fe40000410000 */
[----:B------:R-:W-:Y:S02]  /*6ed0*/  FMUL.FTZ R161, R200, R161 ;  /* 0x000000a1c8a17220 */ /* 0x000fe40000410000 */
[C---:B------:R-:W-:Y:S01]  /*6ee0*/  FMUL.FTZ R162, R198.reuse, R162 ;  /* 0x000000a2c6a27220 */ /* 0x040fe20000410000 */
[-C--:B-1----:R-:W-:Y:S03]  /*6ef0*/  HMMA.16816.F32 R100, R188, R180.reuse, R100 ;  /* 0x000000b4bc64723c */ /* 0x082fe60000001864 */
[----:B------:R-:W-:Y:S02]  /*6f00*/  FMUL.FTZ R163, R198, R163 ;  /* 0x000000a3c6a37220 */ /* 0x000fe40000410000 */
[C---:B------:R-:W-:Y:S02]  /*6f10*/  FMUL.FTZ R164, R200.reuse, R164 ;  /* 0x000000a4c8a47220 */ /* 0x040fe40000410000 */
[----:B------:R-:W-:Y:S01]  /*6f20*/  FMUL.FTZ R165, R200, R165 ;  /* 0x000000a5c8a57220 */ /* 0x000fe20000410000 */
[C---:B------:R-:W-:Y:S04]  /*6f30*/  HMMA.16816.F32 R104, R192.reuse, R180, R104 ;  /* 0x000000b4c068723c */ /* 0x040fe80000001868 */
[C---:B------:R-:W-:Y:S02]  /*6f40*/  FMUL.FTZ R166, R198.reuse, R166 ;  /* 0x000000a6c6a67220 */ /* 0x040fe40000410000 */
[----:B------:R-:W-:Y:S02]  /*6f50*/  FMUL.FTZ R167, R198, R167 ;  /* 0x000000a7c6a77220 */ /* 0x000fe40000410000 */
[-C--:B------:R-:W-:Y:S04]  /*6f60*/  HMMA.16816.F32 R108, R192, R182.reuse, R108 ;  /* 0x000000b6c06c723c */ /* 0x080fe8000000186c */
[C---:B------:R-:W-:Y:S02]  /*6f70*/  FMUL.FTZ R170, R197.reuse, R170 ;  /* 0x000000aac5aa7220 */ /* 0x040fe40000410000 */
[C---:B------:R-:W-:Y:S02]  /*6f80*/  FMUL.FTZ R171, R197.reuse, R171 ;  /* 0x000000abc5ab7220 */ /* 0x040fe40000410000 */
[C---:B------:R-:W-:Y:S01]  /*6f90*/  HMMA.16816.F32 R112, R188.reuse, R182, R112 ;  /* 0x000000b6bc70723c */ /* 0x040fe20000001870 */
[----:B------:R-:W1:Y:S03]  /*6fa0*/  LDSM.16.MT88.4 R180, [R248+0x2100] ;  /* 0x00210000f8b4783b */ /* 0x000e660000004200 */
[C---:B------:R-:W-:Y:S02]  /*6fb0*/  FMUL.FTZ R174, R197.reuse, R174 ;  /* 0x000000aec5ae7220 */ /* 0x040fe40000410000 */
[----:B------:R-:W-:Y:S02]  /*6fc0*/  FMUL.FTZ R175, R197, R175 ;  /* 0x000000afc5af7220 */ /* 0x000fe40000410000 */
[--C-:B------:R-:W-:Y:S04]  /*6fd0*/  FFMA.FTZ R206, R28, c[0x0][0x2d0], -R209.reuse ;  /* 0x0000b4001cce7a23 */ /* 0x100fe800000108d1 */
[----:B------:R-:W-:Y:S02]  /*6fe0*/  FFMA.FTZ R207, R29, c[0x0][0x2d0], -R209 ;  /* 0x0000b4001dcf7a23 */ /* 0x000fe400000108d1 */
[----:B------:R-:W-:Y:S01]  /*6ff0*/  MUFU.EX2 R206, R206 ;  /* 0x000000ce00ce7308 */ /* 0x000fe20000000800 */
[C---:B------:R-:W-:Y:S02]  /*7000*/  FFMA.FTZ R215, R200.reuse, R208, R215 ;  /* 0x000000d0c8d77223 */ /* 0x040fe400000100d7 */
[C---:B------:R-:W-:Y:S02]  /*7010*/  FMUL.FTZ R168, R199.reuse, R168 ;  /* 0x000000a8c7a87220 */ /* 0x040fe40000410000 */
[C---:B------:R-:W-:Y:S02]  /*7020*/  FMUL.FTZ R169, R199.reuse, R169 ;  /* 0x000000a9c7a97220 */ /* 0x040fe40000410000 */
[C---:B------:R-:W-:Y:S02]  /*7030*/  FMUL.FTZ R172, R199.reuse, R172 ;  /* 0x000000acc7ac7220 */ /* 0x040fe40000410000 */
[----:B------:R-:W-:Y:S01]  /*7040*/  FMUL.FTZ R173, R199, R173 ;  /* 0x000000adc7ad7220 */ /* 0x000fe20000410000 */
[----:B------:R-:W2:Y:S01]  /*7050*/  MUFU.EX2 R207, R207 ;  /* 0x000000cf00cf7308 */ /* 0x000ea20000000800 */
[----:B------:R-:W-:Y:S02]  /*7060*/  FFMA.FTZ R186, R21, c[0x0][0x2d0], -R217 ;  /* 0x0000b40015ba7a23 */ /* 0x000fe400000108d9 */
[----:B------:R-:W-:Y:S02]  /*7070*/  FMUL.FTZ R21, R200, R177 ;  /* 0x000000b1c8157220 */ /* 0x000fe40000410000 */
[--C-:B------:R-:W-:Y:S02]  /*7080*/  FFMA.FTZ R187, R23, c[0x0][0x2d0], -R219.reuse ;  /* 0x0000b40017bb7a23 */ /* 0x100fe400000108db */
[----:B------:R-:W-:Y:S02]  /*7090*/  FMUL.FTZ R23, R198, R179 ;  /* 0x000000b3c6177220 */ /* 0x000fe40000410000 */
[----:B------:R-:W-:Y:S01]  /*70a0*/  FFMA.FTZ R179, R66, c[0x0][0x2d0], -R219 ;  /* 0x0000b40042b37a23 */ /* 0x000fe200000108db */
[----:B------:R-:W-:Y:S01]  /*70b0*/  MUFU.EX2 R186, R186 ;  /* 0x000000ba00ba7308 */ /* 0x000fe20000000800 */
[----:B------:R-:W-:Y:S02]  /*70c0*/  FFMA.FTZ R177, R64, c[0x0][0x2d0], -R217 ;  /* 0x0000b40040b17a23 */ /* 0x000fe400000108d9 */
[--C-:B------:R-:W-:Y:S01]  /*70d0*/  FFMA.FTZ R64, R30, c[0x0][0x2d0], -R210.reuse ;  /* 0x0000b4001e407a23 */ /* 0x100fe200000108d2 */
[-C--:B-1----:R-:W-:Y:S06]  /*70e0*/  HMMA.16816.F32 R116, R188, R180.reuse, R116 ;  /* 0x000000b4bc74723c */ /* 0x082fec0000001874 */
[----:B------:R-:W-:Y:S01]  /*70f0*/  MUFU.EX2 R64, R64 ;  /* 0x0000004000407308 */ /* 0x000fe20000000800 */
[----:B--2---:R-:W-:Y:S01]  /*7100*/  F2FP.PACK_AB R30, R207, R206 ;  /* 0x000000cecf1e723e */ /* 0x004fe200000000ff */
[C---:B------:R-:W-:Y:S08]  /*7110*/  HMMA.16816.F32 R120, R192.reuse, R180, R120 ;  /* 0x000000b4c078723c */ /* 0x040ff00000001878 */
[----:B------:R-:W-:Y:S01]  /*7120*/  MUFU.EX2 R187, R187 ;  /* 0x000000bb00bb7308 */ /* 0x000fe20000000800 */
[-C--:B------:R-:W-:Y:S08]  /*7130*/  HMMA.16816.F32 R124, R192, R182.reuse, R124 ;  /* 0x000000b6c07c723c */ /* 0x080ff0000000187c */
[C---:B------:R-:W-:Y:S01]  /*7140*/  HMMA.16816.F32 R128, R188.reuse, R182, R128 ;  /* 0x000000b6bc80723c */ /* 0x040fe20000001880 */
[----:B------:R-:W1:Y:S07]  /*7150*/  LDSM.16.MT88.4 R180, [R242+0x2100] ;  /* 0x00210000f2b4783b */ /* 0x000e6e0000004200 */
[-C--:B-1----:R-:W-:Y:S08]  /*7160*/  HMMA.16816.F32 R132, R188, R180.reuse, R132 ;  /* 0x000000b4bc84723c */ /* 0x082ff00000001884 */
[C---:B------:R-:W-:Y:S08]  /*7170*/  HMMA.16816.F32 R136, R192.reuse, R180, R136 ;  /* 0x000000b4c088723c */ /* 0x040ff00000001888 */
        /* <DEDUP_REMOVED lines=9> */
[C---:B------:R-:W-:Y:S07]  /*7210*/  HMMA.16816.F32 R168, R192.reuse, R180, R168 ;  /* 0x000000b4c0a8723c */ /* 0x040fee00000018a8 */
[--C-:B------:R-:W-:Y:S01]  /*7220*/  FFMA.FTZ R181, R56, c[0x0][0x2d0], -R209.reuse ;  /* 0x0000b40038b57a23 */ /* 0x100fe200000108d1 */
[-C--:B------:R-:W-:Y:S04]  /*7230*/  HMMA.16816.F32 R172, R192, R182.reuse, R172 ;  /* 0x000000b6c0ac723c */ /* 0x080fe800000018ac */
[----:B------:R-:W-:Y:S03]  /*7240*/  FFMA.FTZ R180, R57, c[0x0][0x2d0], -R209 ;  /* 0x0000b40039b47a23 */ /* 0x000fe600000108d1 */
[----:B------:R-:W-:Y:S02]  /*7250*/  FFMA.FTZ R193, R20, c[0x0][0x2d0], -R217 ;  /* 0x0000b40014c17a23 */ /* 0x000fe400000108d9 */
[----:B------:R-:W-:Y:S02]  /*7260*/  FMUL.FTZ R20, R200, R176 ;  /* 0x000000b0c8147220 */ /* 0x000fe40000410000 */
[----:B------:R1:W-:Y:S01]  /*7270*/  MUFU.EX2 R200, R43 ;  /* 0x0000002b00c87308 */ /* 0x0003e20000000800 */
[--C-:B------:R-:W-:Y:S02]  /*7280*/  FFMA.FTZ R194, R22, c[0x0][0x2d0], -R219.reuse ;  /* 0x0000b40016c27a23 */ /* 0x100fe400000108db */
[----:B------:R-:W-:Y:S02]  /*7290*/  FMUL.FTZ R22, R198, R178 ;  /* 0x000000b2c6167220 */ /* 0x000fe40000410000 */
[----:B------:R-:W-:Y:S02]  /*72a0*/  FFMA.FTZ R178, R54, c[0x0][0x2d0], -R219 ;  /* 0x0000b40036b27a23 */ /* 0x000fe400000108db */
[--C-:B------:R-:W-:Y:S02]  /*72b0*/  FFMA.FTZ R54, R60, c[0x0][0x2d0], -R209.reuse ;  /* 0x0000b4003c367a23 */ /* 0x100fe400000108d1 */
[--C-:B------:R-:W-:Y:S01]  /*72c0*/  FFMA.FTZ R195, R24, c[0x0][0x2d0], -R209.reuse ;  /* 0x0000b40018c37a23 */ /* 0x100fe200000108d1 */
[----:B------:R-:W-:Y:S01]  /*72d0*/  HMMA.16816.F32 R20, R188, R182, R20 ;  /* 0x000000b6bc14723c */ /* 0x000fe20000001814 */
[----:B------:R-:W2:Y:S01]  /*72e0*/  MUFU.EX2 R193, R193 ;  /* 0x000000c100c17308 */ /* 0x000ea20000000800 */
[----:B------:R-:W3:Y:S02]  /*72f0*/  LDL.LU R191, [R1+0x50] ;  /* 0x0000500001bf7983 */ /* 0x000ee40000300800 */
[----:B------:R-:W-:Y:S02]  /*7300*/  FFMA.FTZ R192, R25, c[0x0][0x2d0], -R209 ;  /* 0x0000b40019c07a23 */ /* 0x000fe400000108d1 */
[--C-:B------:R-:W-:Y:S01]  /*7310*/  FFMA.FTZ R176, R26, c[0x0][0x2d0], -R210.reuse ;  /* 0x0000b4001ab07a23 */ /* 0x100fe200000108d2 */
[----:B------:R-:W-:Y:S01]  /*7320*/  F2FP.PACK_AB R26, R204, R185 ;  /* 0x000000b9cc1a723e */ /* 0x000fe200000000ff */
[--C-:B------:R-:W-:Y:S01]  /*7330*/  FFMA.FTZ R182, R49, c[0x0][0x2d0], -R217.reuse ;  /* 0x0000b40031b67a23 */ /* 0x100fe200000108d9 */
[----:B------:R-:W4:Y:S02]  /*7340*/  LDL.LU R190, [R1+0x4c] ;  /* 0x00004c0001be7983 */ /* 0x000f240000300800 */
[----:B------:R5:W-:Y:S01]  /*7350*/  MUFU.EX2 R49, R27 ;  /* 0x0000001b00317308 */ /* 0x000be20000000800 */
[--C-:B------:R-:W-:Y:S02]  /*7360*/  FFMA.FTZ R183, R48, c[0x0][0x2d0], -R217.reuse ;  /* 0x0000b40030b77a23 */ /* 0x100fe400000108d9 */
[--C-:B------:R-:W-:Y:S01]  /*7370*/  FFMA.FTZ R189, R36, c[0x0][0x2d0], -R217.reuse ;  /* 0x0000b40024bd7a23 */ /* 0x100fe200000108d9 */
[----:B-1----:R-:W-:Y:S01]  /*7380*/  LDSM.16.MT88.4 R40, [R241+0x1100] ;  /* 0x00110000f128783b */ /* 0x002fe20000004200 */
[--C-:B------:R-:W-:Y:S02]  /*7390*/  FFMA.FTZ R188, R37, c[0x0][0x2d0], -R217.reuse ;  /* 0x0000b40025bc7a23 */ /* 0x100fe400000108d9 */
[----:B------:R-:W-:Y:S02]  /*73a0*/  FFMA.FTZ R217, R65, c[0x0][0x2d0], -R217 ;  /* 0x0000b40041d97a23 */ /* 0x000fe400000108d9 */
[--C-:B------:R-:W-:Y:S01]  /*73b0*/  FFMA.FTZ R65, R31, c[0x0][0x2d0], -R210.reuse ;  /* 0x0000b4001f417a23 */ /* 0x100fe200000108d2 */
[----:B------:R-:W1:Y:S01]  /*73c0*/  MUFU.EX2 R194, R194 ;  /* 0x000000c200c27308 */ /* 0x000e620000000800 */
[--C-:B------:R-:W-:Y:S02]  /*73d0*/  FFMA.FTZ R37, R50, c[0x0][0x2d0], -R219.reuse ;  /* 0x0000b40032257a23 */ /* 0x100fe400000108db */
[--C-:B------:R-:W-:Y:S01]  /*73e0*/  FFMA.FTZ R36, R51, c[0x0][0x2d0], -R219.reuse ;  /* 0x0000b40033247a23 */ /* 0x100fe200000108db */
[----:B--2---:R-:W-:Y:S01]  /*73f0*/  F2FP.PACK_AB R24, R186, R193 ;  /* 0x000000c1ba18723e */ /* 0x004fe200000000ff */
[----:B------:R-:W-:Y:S02]  /*7400*/  FFMA.FTZ R219, R67, c[0x0][0x2d0], -R219 ;  /* 0x0000b40043db7a23 */ /* 0x000fe400000108db */
[--C-:B------:R-:W-:Y:S02]  /*7410*/  FFMA.FTZ R67, R46, c[0x0][0x2d0], -R210.reuse ;  /* 0x0000b4002e437a23 */ /* 0x100fe400000108d2 */
[----:B------:R-:W2:Y:S01]  /*7420*/  LDL.LU R46, [R1+0x48] ;  /* 0x00004800012e7983 */ /* 0x000ea20000300800 */
[----:B------:R-:W-:Y:S01]  /*7430*/  MUFU.EX2 R195, R195 ;  /* 0x000000c300c37308 */ /* 0x000fe20000000800 */
[--C-:B------:R-:W-:Y:S02]  /*7440*/  FFMA.FTZ R51, R58, c[0x0][0x2d0], -R210.reuse ;  /* 0x0000b4003a337a23 */ /* 0x100fe400000108d2 */
[--C-:B------:R-:W-:Y:S01]  /*7450*/  FFMA.FTZ R50, R59, c[0x0][0x2d0], -R210.reuse ;  /* 0x0000b4003b327a23 */ /* 0x100fe200000108d2 */
[----:B-----5:R-:W-:Y:S01]  /*7460*/  F2FP.PACK_AB R27, R205, R184 ;  /* 0x000000b8cd1b723e */ /* 0x020fe200000000ff */
[--C-:B------:R-:W-:Y:S02]  /*7470*/  FFMA.FTZ R48, R62, c[0x0][0x2d0], -R210.reuse ;  /* 0x0000b4003e307a23 */ /* 0x100fe400000108d2 */
[----:B------:R-:W-:Y:S02]  /*7480*/  FFMA.FTZ R210, R63, c[0x0][0x2d0], -R210 ;  /* 0x0000b4003fd27a23 */ /* 0x000fe400000108d2 */
[----:B------:R-:W-:Y:S01]  /*7490*/  FFMA.FTZ R209, R61, c[0x0][0x2d0], -R209 ;  /* 0x0000b4003dd17a23 */ /* 0x000fe200000108d1 */
[----:B------:R-:W5:Y:S01]  /*74a0*/  MUFU.EX2 R192, R192 ;  /* 0x000000c000c07308 */ /* 0x000f620000000800 */
[----:B-1----:R-:W-:Y:S09]  /*74b0*/  F2FP.PACK_AB R25, R187, R194 ;  /* 0x000000c2bb19723e */ /* 0x002ff200000000ff */
[----:B------:R-:W1:Y:S01]  /*74c0*/  MUFU.EX2 R176, R176 ;  /* 0x000000b000b07308 */ /* 0x000e620000000800 */
[-C--:B------:R-:W-:Y:S09]  /*74d0*/  HMMA.16816.F32 R4, R24, R32.reuse, R4 ;  /* 0x000000201804723c */ /* 0x080ff20000001804 */
[----:B------:R-:W1:Y:S03]  /*74e0*/  MUFU.EX2 R65, R65 ;  /* 0x0000004100417308 */ /* 0x000e660000000800 */
[----:B-----5:R-:W-:Y:S07]  /*74f0*/  F2FP.PACK_AB R28, R192, R195 ;  /* 0x000000c3c01c723e */ /* 0x020fee00000000ff */
[----:B------:R-:W-:Y:S01]  /*7500*/  MUFU.EX2 R59, R38 ;  /* 0x00000026003b7308 */ /* 0x000fe20000000800 */
[----:B-1----:R-:W-:Y:S09]  /*7510*/  F2FP.PACK_AB R29, R49, R176 ;  /* 0x000000b0311d723e */ /* 0x002ff200000000ff */
[----:B------:R-:W-:Y:S01]  /*7520*/  MUFU.EX2 R58, R39 ;  /* 0x00000027003a7308 */ /* 0x000fe20000000800 */
[----:B------:R-:W-:Y:S09]  /*7530*/  F2FP.PACK_AB R31, R65, R64 ;  /* 0x00000040411f723e */ /* 0x000ff200000000ff */
[----:B------:R-:W-:Y:S01]  /*7540*/  MUFU.EX2 R228, R37 ;  /* 0x0000002500e47308 */ /* 0x000fe20000000800 */
[C---:B------:R-:W-:Y:S08]  /*7550*/  HMMA.16816.F32 R8, R28.reuse, R32, R8 ;  /* 0x000000201c08723c */ /* 0x040ff00000001808 */
[-C--:B------:R-:W-:Y:S01]  /*7560*/  HMMA.16816.F32 R12, R28, R34.reuse, R12 ;  /* 0x000000221c0c723c */ /* 0x080fe2000000180c */
[----:B------:R1:W-:Y:S07]  /*7570*/  MUFU.EX2 R66, R36 ;  /* 0x0000002400427308 */ /* 0x0003ee0000000800 */
[C---:B------:R-:W-:Y:S01]  /*7580*/  HMMA.16816.F32 R16, R24.reuse, R34, R16 ;  /* 0x000000221810723c */ /* 0x040fe20000001810 */
[----:B------:R-:W5:Y:S02]  /*7590*/  LDSM.16.MT88.4 R32, [R242+0x900] ;  /* 0x00090000f220783b */ /* 0x000f640000004200 */
[----:B------:R-:W-:Y:S10]  /*75a0*/  MUFU.EX2 R57, R183 ;  /* 0x000000b700397308 */ /* 0x000ff40000000800 */
[----:B------:R-:W-:Y:S01]  /*75b0*/  MUFU.EX2 R56, R182 ;  /* 0x000000b600387308 */ /* 0x000fe20000000800 */
[----:B-1----:R-:W-:Y:S09]  /*75c0*/  LDSM.16.MT88.4 R36, [R242+0x1100] ;  /* 0x00110000f224783b */ /* 0x002ff20000004200 */
[----:B------:R-:W-:Y:S10]  /*75d0*/  MUFU.EX2 R63, R45 ;  /* 0x0000002d003f7308 */ /* 0x000ff40000000800 */
[----:B------:R-:W-:Y:S01]  /*75e0*/  MUFU.EX2 R62, R47 ;  /* 0x0000002f003e7308 */ /* 0x000fe20000000800 */
[-C--:B-----5:R-:W-:Y:S09]  /*75f0*/  HMMA.16816.F32 R68, R24, R32.reuse, R68 ;  /* 0x000000201844723c */ /* 0x0a0ff20000001844 */
[----:B------:R-:W-:Y:S01]  /*7600*/  MUFU.EX2 R67, R67 ;  /* 0x0000004300437308 */ /* 0x000fe20000000800 */
[C---:B------:R-:W-:Y:S09]  /*7610*/  HMMA.16816.F32 R72, R28.reuse, R32, R72 ;  /* 0x000000201c48723c */ /* 0x040ff20000001848 */
[----:B------:R1:W-:Y:S01]  /*7620*/  MUFU.EX2 R61, R189 ;  /* 0x000000bd003d7308 */ /* 0x0003e20000000800 */
[-C--:B------:R-:W-:Y:S09]  /*7630*/  HMMA.16816.F32 R76, R28, R34.reuse, R76 ;  /* 0x000000221c4c723c */ /* 0x080ff2000000184c */
[----:B------:R5:W-:Y:S01]  /*7640*/  MUFU.EX2 R60, R188 ;  /* 0x000000bc003c7308 */ /* 0x000be20000000800 */
[C---:B------:R-:W-:Y:S01]  /*7650*/  HMMA.16816.F32 R80, R24.reuse, R34, R80 ;  /* 0x000000221850723c */ /* 0x040fe20000001850 */
[----:B------:R-:W5:Y:S03]  /*7660*/  LDSM.16.MT88.4 R32, [R241+0x900] ;  /* 0x00090000f120783b */ /* 0x000f660000004200 */
[----:B-1----:R-:W-:Y:S05]  /*7670*/  FADD.FTZ R189, R227, R215 ;  /* 0x000000d7e3bd7221 */ /* 0x002fea0000010000 */
[----:B------:R-:W-:Y:S03]  /*7680*/  MUFU.EX2 R227, R55 ;  /* 0x0000003700e37308 */ /* 0x000fe60000000800 */
[----:B------:R-:W-:Y:S07]  /*7690*/  FADD.FTZ R189, R226, R189 ;  /* 0x000000bde2bd7221 */ /* 0x000fee0000010000 */
[----:B------:R-:W-:Y:S10]  /*76a0*/  MUFU.EX2 R226, R52 ;  /* 0x0000003400e27308 */ /* 0x000ff40000000800 */
[----:B------:R-:W-:Y:S01]  /*76b0*/  MUFU.EX2 R215, R51 ;  /* 0x0000003300d77308 */ /* 0x000fe20000000800 */
[-C--:B-----5:R-:W-:Y:S08]  /*76c0*/  HMMA.16816.F32 R84, R24, R32.reuse, R84 ;  /* 0x000000201854723c */ /* 0x0a0ff00000001854 */
[C---:B------:R-:W-:Y:S08]  /*76d0*/  HMMA.16816.F32 R88, R28.reuse, R32, R88 ;  /* 0x000000201c58723c */ /* 0x040ff00000001858 */
[-C--:B------:R-:W-:Y:S08]  /*76e0*/  HMMA.16816.F32 R92, R28, R34.reuse, R92 ;  /* 0x000000221c5c723c */ /* 0x080ff0000000185c */
[C---:B------:R-:W-:Y:S01]  /*76f0*/  HMMA.16816.F32 R96, R24.reuse, R34, R96 ;  /* 0x000000221860723c */ /* 0x040fe20000001860 */
[----:B------:R-:W1:Y:S07]  /*7700*/  LDSM.16.MT88.4 R32, [R240+0x900] ;  /* 0x00090000f020783b */ /* 0x000e6e0000004200 */
[-C--:B-1----:R-:W-:Y:S08]  /*7710*/  HMMA.16816.F32 R100, R24, R32.reuse, R100 ;  /* 0x000000201864723c */ /* 0x082ff00000001864 */
[C---:B------:R-:W-:Y:S08]  /*7720*/  HMMA.16816.F32 R104, R28.reuse, R32, R104 ;  /* 0x000000201c68723c */ /* 0x040ff00000001868 */
[-C--:B------:R-:W-:Y:S04]  /*7730*/  HMMA.16816.F32 R108, R28, R34.reuse, R108 ;  /* 0x000000221c6c723c */ /* 0x080fe8000000186c */
[----:B---3--:R-:W-:Y:S04]  /*7740*/  FFMA.FTZ R221, R198, R191, R221 ;  /* 0x000000bfc6dd7223 */ /* 0x008fe800000100dd */
[C---:B------:R-:W-:Y:S01]  /*7750*/  HMMA.16816.F32 R112, R24.reuse, R34, R112 ;  /* 0x000000221870723c */ /* 0x040fe20000001870 */
[----:B------:R-:W1:Y:S01]  /*7760*/  LDSM.16.MT88.4 R32, [R248+0x2900] ;  /* 0x00290000f820783b */ /* 0x000e620000004200 */
[----:B------:R-:W-:Y:S02]  /*7770*/  MUFU.EX2 R198, R177 ;  /* 0x000000b100c67308 */ /* 0x000fe40000000800 */
[----:B------:R-:W-:Y:S02]  /*7780*/  FADD.FTZ R191, R231, R221 ;  /* 0x000000dde7bf7221 */ /* 0x000fe40000010000 */
[----:B----4-:R-:W-:Y:S02]  /*7790*/  FFMA.FTZ R218, R199, R190, R218 ;  /* 0x000000bec7da7223 */ /* 0x010fe400000100da */
[----:B------:R-:W-:Y:S04]  /*77a0*/  FADD.FTZ R191, R230, R191 ;  /* 0x000000bfe6bf7221 */ /* 0x000fe80000010000 */
[----:B------:R-:W-:Y:S01]  /*77b0*/  MUFU.EX2 R221, R181 ;  /* 0x000000b500dd7308 */ /* 0x000fe20000000800 */
[----:B------:R-:W-:Y:S02]  /*77c0*/  FADD.FTZ R188, R213, R218 ;  /* 0x000000dad5bc7221 */ /* 0x000fe40000010000 */
[----:B------:R-:W-:Y:S04]  /*77d0*/  FADD.FTZ R191, R203, R191 ;  /* 0x000000bfcbbf7221 */ /* 0x000fe80000010000 */
[----:B------:R-:W-:Y:S03]  /*77e0*/  FADD.FTZ R194, R194, R191 ;  /* 0x000000bfc2c27221 */ /* 0x000fe60000010000 */
[----:B------:R-:W-:Y:S01]  /*77f0*/  MUFU.EX2 R213, R54 ;  /* 0x0000003600d57308 */ /* 0x000fe20000000800 */
[----:B------:R-:W-:Y:S02]  /*7800*/  FADD.FTZ R187, R187, R194 ;  /* 0x000000c2bbbb7221 */ /* 0x000fe40000010000 */
[----:B--2---:R-:W-:Y:S02]  /*7810*/  FFMA.FTZ R214, R197, R46, R214 ;  /* 0x0000002ec5d67223 */ /* 0x004fe400000100d6 */
[----:B------:R-:W-:Y:S02]  /*7820*/  LDSM.16.MT88.4 R44, [R240+0x1100] ;  /* 0x00110000f02c783b */ /* 0x000fe40000004200 */
[----:B------:R-:W-:Y:S03]  /*7830*/  FADD.FTZ R190, R229, R214 ;  /* 0x000000d6e5be7221 */ /* 0x000fe60000010000 */
[----:B------:R2:W-:Y:S01]  /*7840*/  MUFU.EX2 R197, R53 ;  /* 0x0000003500c57308 */ /* 0x0005e20000000800 */
[-C--:B-1----:R-:W-:Y:S09]  /*7850*/  HMMA.16816.F32 R116, R24, R32.reuse, R116 ;  /* 0x000000201874723c */ /* 0x082ff20000001874 */
[----:B------:R1:W-:Y:S01]  /*7860*/  MUFU.EX2 R214, R180 ;  /* 0x000000b400d67308 */ /* 0x0003e20000000800 */
[C---:B------:R-:W-:Y:S09]  /*7870*/  HMMA.16816.F32 R120, R28.reuse, R32, R120 ;  /* 0x000000201c78723c */ /* 0x040ff20000001878 */
[----:B------:R-:W-:Y:S01]  /*7880*/  MUFU.EX2 R199, R217 ;  /* 0x000000d900c77308 */ /* 0x000fe20000000800 */
[----:B--2---:R-:W-:Y:S01]  /*7890*/  LDSM.16.MT88.4 R52, [R240+0x3900] ;  /* 0x00390000f034783b */ /* 0x004fe20000004200 */
[-C--:B------:R-:W-:Y:S08]  /*78a0*/  HMMA.16816.F32 R124, R28, R34.reuse, R124 ;  /* 0x000000221c7c723c */ /* 0x080ff0000000187c */
[----:B------:R-:W-:Y:S01]  /*78b0*/  MUFU.EX2 R217, R50 ;  /* 0x0000003200d97308 */ /* 0x000fe20000000800 */
[C---:B------:R-:W-:Y:S01]  /*78c0*/  HMMA.16816.F32 R128, R24.reuse, R34, R128 ;  /* 0x000000221880723c */ /* 0x040fe20000001880 */
[----:B------:R-:W2:Y:S08]  /*78d0*/  LDSM.16.MT88.4 R32, [R242+0x2900] ;  /* 0x00290000f220783b */ /* 0x000eb00000004200 */
[----:B------:R-:W-:Y:S01]  /*78e0*/  MUFU.EX2 R229, R219 ;  /* 0x000000db00e57308 */ /* 0x000fe20000000800 */
[----:B-1----:R-:W-:Y:S09]  /*78f0*/  LDSM.16.MT88.4 R180, [R248+0x1900] ;  /* 0x00190000f8b4783b */ /* 0x002ff20000004200 */
[----:B------:R-:W-:Y:S10]  /*7900*/  MUFU.EX2 R218, R209 ;  /* 0x000000d100da7308 */ /* 0x000ff40000000800 */
[----:B------:R-:W1:Y:S10]  /*7910*/  MUFU.EX2 R230, R179 ;  /* 0x000000b300e67308 */ /* 0x000e740000000800 */
[----:B------:R3:W4:Y:S01]  /*7920*/  MUFU.EX2 R231, R178 ;  /* 0x000000b200e77308 */ /* 0x0007220000000800 */
[-C--:B--2---:R-:W-:Y:S08]  /*7930*/  HMMA.16816.F32 R132, R24, R32.reuse, R132 ;  /* 0x000000201884723c */ /* 0x084ff00000001884 */
[C---:B------:R-:W-:Y:S04]  /*7940*/  HMMA.16816.F32 R136, R28.reuse, R32, R136 ;  /* 0x000000201c88723c */ /* 0x040fe80000001888 */
[----:B-1----:R-:W-:Y:S04]  /*7950*/  F2FP.PACK_AB R179, R229, R230 ;  /* 0x000000e6e5b3723e */ /* 0x002fe800000000ff */
[-C--:B------:R-:W-:Y:S04]  /*7960*/  HMMA.16816.F32 R140, R28, R34.reuse, R140 ;  /* 0x000000221c8c723c */ /* 0x080fe8000000188c */
[----:B---3--:R-:W-:Y:S02]  /*7970*/  F2FP.PACK_AB R178, R199, R198 ;  /* 0x000000c6c7b2723e */ /* 0x008fe400000000ff */
[----:B----4-:R-:W-:Y:S02]  /*7980*/  F2FP.PACK_AB R177, R227, R231 ;  /* 0x000000e7e3b1723e */ /* 0x010fe400000000ff */
        /* <DEDUP_REMOVED lines=9> */
[----:B------:R-:W-:Y:S01]  /*7a20*/  F2FP.PACK_AB R32, R211, R212 ;  /* 0x000000d4d320723e */ /* 0x000fe200000000ff */
[-C--:B------:R-:W-:Y:S01]  /*7a30*/  HMMA.16816.F32 R172, R28, R34.reuse, R172 ;  /* 0x000000221cac723c */ /* 0x080fe200000018ac */
[----:B------:R-:W1:Y:S03]  /*7a40*/  LDSM.16.MT88.4 R28, [R248+0x1100] ;  /* 0x00110000f81c783b */ /* 0x000e660000004200 */
[----:B------:R-:W-:Y:S04]  /*7a50*/  F2FP.PACK_AB R33, R200, R220 ;  /* 0x000000dcc821723e */ /* 0x000fe800000000ff */
[----:B------:R-:W-:Y:S07]  /*7a60*/  HMMA.16816.F32 R20, R24, R34, R20 ;  /* 0x000000221814723c */ /* 0x000fee0000001814 */
[----:B------:R-:W-:Y:S02]  /*7a70*/  F2FP.PACK_AB R24, R60, R61 ;  /* 0x0000003d3c18723e */ /* 0x000fe400000000ff */
[----:B------:R-:W-:Y:S03]  /*7a80*/  F2FP.PACK_AB R26, R56, R57 ;  /* 0x00000039381a723e */ /* 0x000fe600000000ff */
[----:B------:R-:W-:Y:S02]  /*7a90*/  F2FP.PACK_AB R25, R58, R59 ;  /* 0x0000003b3a19723e */ /* 0x000fe400000000ff */
[----:B------:R-:W-:Y:S02]  /*7aa0*/  F2FP.PACK_AB R27, R66, R228 ;  /* 0x000000e4421b723e */ /* 0x000fe400000000ff */
[----:B------:R-:W-:Y:S02]  /*7ab0*/  F2FP.PACK_AB R34, R63, R224 ;  /* 0x000000e03f22723e */ /* 0x000fe400000000ff */
[----:B------:R-:W-:Y:S03]  /*7ac0*/  F2FP.PACK_AB R35, R62, R67 ;  /* 0x000000433e23723e */ /* 0x000fe600000000ff */
[-C--:B-1----:R-:W-:Y:S08]  /*7ad0*/  HMMA.16816.F32 R4, R24, R28.reuse, R4 ;  /* 0x0000001c1804723c */ /* 0x082ff00000001804 */
[C---:B------:R-:W-:Y:S08]  /*7ae0*/  HMMA.16816.F32 R8, R32.reuse, R28, R8 ;  /* 0x0000001c2008723c */ /* 0x040ff00000001808 */
[-C--:B------:R-:W-:Y:S08]  /*7af0*/  HMMA.16816.F32 R12, R32, R30.reuse, R12 ;  /* 0x0000001e200c723c */ /* 0x080ff0000000180c */
[C---:B------:R-:W-:Y:S01]  /*7b00*/  HMMA.16816.F32 R16, R24.reuse, R30, R16 ;  /* 0x0000001e1810723c */ /* 0x040fe20000001810 */
[----:B------:R-:W1:Y:S07]  /*7b10*/  LDSM.16.MT88.4 R28, [R248+0x3100] ;  /* 0x00310000f81c783b */ /* 0x000e6e0000004200 */
[-C--:B------:R-:W-:Y:S08]  /*7b20*/  HMMA.16816.F32 R68, R24, R36.reuse, R68 ;  /* 0x000000241844723c */ /* 0x080ff00000001844 */
[C---:B------:R-:W-:Y:S08]  /*7b30*/  HMMA.16816.F32 R72, R32.reuse, R36, R72 ;  /* 0x000000242048723c */ /* 0x040ff00000001848 */
[-C--:B------:R-:W-:Y:S08]  /*7b40*/  HMMA.16816.F32 R76, R32, R38.reuse, R76 ;  /* 0x00000026204c723c */ /* 0x080ff0000000184c */
[C---:B------:R-:W-:Y:S01]  /*7b50*/  HMMA.16816.F32 R80, R24.reuse, R38, R80 ;  /* 0x000000261850723c */ /* 0x040fe20000001850 */
[----:B------:R-:W2:Y:S07]  /*7b60*/  LDSM.16.MT88.4 R36, [R242+0x3100] ;  /* 0x00310000f224783b */ /* 0x000eae0000004200 */
[-C--:B------:R-:W-:Y:S08]  /*7b70*/  HMMA.16816.F32 R84, R24, R40.reuse, R84 ;  /* 0x000000281854723c */ /* 0x080ff00000001854 */
[C---:B------:R-:W-:Y:S08]  /*7b80*/  HMMA.16816.F32 R88, R32.reuse, R40, R88 ;  /* 0x000000282058723c */ /* 0x040ff00000001858 */
[-C--:B------:R-:W-:Y:S08]  /*7b90*/  HMMA.16816.F32 R92, R32, R42.reuse, R92 ;  /* 0x0000002a205c723c */ /* 0x080ff0000000185c */
[C---:B------:R-:W-:Y:S01]  /*7ba0*/  HMMA.16816.F32 R96, R24.reuse, R42, R96 ;  /* 0x0000002a1860723c */ /* 0x040fe20000001860 */
[----:B------:R-:W3:Y:S07]  /*7bb0*/  LDSM.16.MT88.4 R40, [R241+0x3100] ;  /* 0x00310000f128783b */ /* 0x000eee0000004200 */
[-C--:B------:R-:W-:Y:S08]  /*7bc0*/  HMMA.16816.F32 R100, R24, R44.reuse, R100 ;  /* 0x0000002c1864723c */ /* 0x080ff00000001864 */
[C---:B------:R-:W-:Y:S08]  /*7bd0*/  HMMA.16816.F32 R104, R32.reuse, R44, R104 ;  /* 0x0000002c2068723c */ /* 0x040ff00000001868 */
[-C--:B------:R-:W-:Y:S08]  /*7be0*/  HMMA.16816.F32 R108, R32, R46.reuse, R108 ;  /* 0x0000002e206c723c */ /* 0x080ff0000000186c */
[C---:B------:R-:W-:Y:S01]  /*7bf0*/  HMMA.16816.F32 R112, R24.reuse, R46, R112 ;  /* 0x0000002e1870723c */ /* 0x040fe20000001870 */
[----:B------:R-:W4:Y:S07]  /*7c00*/  LDSM.16.MT88.4 R44, [R240+0x3100] ;  /* 0x00310000f02c783b */ /* 0x000f2e0000004200 */
[-C--:B-1----:R-:W-:Y:S08]  /*7c10*/  HMMA.16816.F32 R116, R24, R28.reuse, R116 ;  /* 0x0000001c1874723c */ /* 0x082ff00000001874 */
[C---:B------:R-:W-:Y:S07]  /*7c20*/  HMMA.16816.F32 R120, R32.reuse, R28, R120 ;  /* 0x0000001c2078723c */ /* 0x040fee0000001878 */
[----:B------:R-:W-:Y:S01]  /*7c30*/  FADD.FTZ R29, R223, R188 ;  /* 0x000000bcdf1d7221 */ /* 0x000fe20000010000 */
[-C--:B------:R-:W-:Y:S01]  /*7c40*/  HMMA.16816.F32 R124, R32, R30.reuse, R124 ;  /* 0x0000001e207c723c */ /* 0x080fe2000000187c */
[----:B------:R1:W-:Y:S03]  /*7c50*/  MUFU.EX2 R223, R48 ;  /* 0x0000003000df7308 */ /* 0x0003e60000000800 */
[----:B------:R-:W-:Y:S02]  /*7c60*/  FADD.FTZ R202, R202, R29 ;  /* 0x0000001dcaca7221 */ /* 0x000fe40000010000 */
[----:B------:R-:W-:Y:S02]  /*7c70*/  FADD.FTZ R28, R201, R189 ;  /* 0x000000bdc91c7221 */ /* 0x000fe40000010000 */
[C---:B------:R-:W-:Y:S04]  /*7c80*/  HMMA.16816.F32 R128, R24.reuse, R30, R128 ;  /* 0x0000001e1880723c */ /* 0x040fe80000001880 */
[----:B------:R-:W-:Y:S02]  /*7c90*/  FADD.FTZ R193, R193, R28 ;  /* 0x0000001cc1c17221 */ /* 0x000fe40000010000 */
[----:B------:R-:W-:Y:S02]  /*7ca0*/  FADD.FTZ R201, R195, R202 ;  /* 0x000000cac3c97221 */ /* 0x000fe40000010000 */
[-C--:B--2---:R-:W-:Y:S01]  /*7cb0*/  HMMA.16816.F32 R132, R24, R36.reuse, R132 ;  /* 0x000000241884723c */ /* 0x084fe20000001884 */
[----:B------:R-:W2:Y:S03]  /*7cc0*/  MUFU.EX2 R202, R210 ;  /* 0x000000d200ca7308 */ /* 0x000ea60000000800 */
[----:B------:R-:W-:Y:S02]  /*7cd0*/  FADD.FTZ R31, R225, R190 ;  /* 0x000000bee11f7221 */ /* 0x000fe40000010000 */
[----:B------:R-:W-:Y:S02]  /*7ce0*/  FADD.FTZ R186, R186, R193 ;  /* 0x000000c1baba7221 */ /* 0x000fe40000010000 */
[C---:B------:R-:W-:Y:S04]  /*7cf0*/  HMMA.16816.F32 R136, R32.reuse, R36, R136 ;  /* 0x000000242088723c */ /* 0x040fe80000001888 */
[----:B------:R-:W-:Y:S02]  /*7d00*/  FADD.FTZ R31, R222, R31 ;  /* 0x0000001fde1f7221 */ /* 0x000fe40000010000 */
[----:B------:R-:W-:Y:S02]  /*7d10*/  FADD.FTZ R201, R192, R201 ;  /* 0x000000c9c0c97221 */ /* 0x000fe40000010000 */
[-C--:B------:R-:W-:Y:S04]  /*7d20*/  HMMA.16816.F32 R140, R32, R38.reuse, R140 ;  /* 0x00000026208c723c */ /* 0x080fe8000000188c */
[----:B------:R-:W-:Y:S02]  /*7d30*/  FADD.FTZ R176, R176, R31 ;  /* 0x0000001fb0b07221 */ /* 0x000fe40000010000 */
[----:B------:R-:W5:Y:S01]  /*7d40*/  LDSM.16.MT88.4 R28, [R242+0x1900] ;  /* 0x00190000f21c783b */ /* 0x000f620000004200 */
[----:B------:R-:W-:Y:S01]  /*7d50*/  FADD.FTZ R225, R185, R186 ;  /* 0x000000bab9e17221 */ /* 0x000fe20000010000 */
[C---:B------:R-:W-:Y:S04]  /*7d60*/  HMMA.16816.F32 R144, R24.reuse, R38, R144 ;  /* 0x000000261890723c */ /* 0x040fe80000001890 */
[----:B------:R-:W-:Y:S01]  /*7d70*/  FADD.FTZ R203, R49, R176 ;  /* 0x000000b031cb7221 */ /* 0x000fe20000010000 */
[----:B------:R-:W-:Y:S01]  /*7d80*/  F2FP.PACK_AB R176, R197, R226 ;  /* 0x000000e2c5b0723e */ /* 0x000fe200000000ff */
[----:B------:R-:W-:Y:S01]  /*7d90*/  LDSM.16.MT88.4 R36, [R240+0x1900] ;  /* 0x00190000f024783b */ /* 0x000fe20000004200 */
[----:B------:R-:W-:Y:S01]  /*7da0*/  FADD.FTZ R222, R184, R187 ;  /* 0x000000bbb8de7221 */ /* 0x000fe20000010000 */
[-C--:B---3--:R-:W-:Y:S04]  /*7db0*/  HMMA.16816.F32 R148, R24, R40.reuse, R148 ;  /* 0x000000281894723c */ /* 0x088fe80000001894 */
[----:B------:R-:W-:Y:S01]  /*7dc0*/  FADD.FTZ R206, R206, R201 ;  /* 0x000000c9cece7221 */ /* 0x000fe20000010000 */
[----:B------:R-:W-:Y:S01]  /*7dd0*/  MOV R201, R196 ;  /* 0x000000c400c97202 */ /* 0x000fe20000000f00 */
[----:B-1----:R-:W-:Y:S01]  /*7de0*/  LDSM.16.MT88.4 R48, [R241+0x3900] ;  /* 0x00390000f130783b */ /* 0x002fe20000004200 */
[----:B------:R-:W-:Y:S01]  /*7df0*/  FADD.FTZ R204, R204, R225 ;  /* 0x000000e1cccc7221 */ /* 0x000fe20000010000 */
[C---:B------:R-:W-:Y:S04]  /*7e00*/  HMMA.16816.F32 R152, R32.reuse, R40, R152 ;  /* 0x000000282098723c */ /* 0x040fe80000001898 */
[----:B------:R-:W-:Y:S02]  /*7e10*/  FADD.FTZ R207, R207, R206 ;  /* 0x000000cecfcf7221 */ /* 0x000fe40000010000 */
[----:B------:R-:W-:Y:S02]  /*7e20*/  FADD.FTZ R61, R61, R204 ;  /* 0x000000cc3d3d7221 */ /* 0x000fe40000010000 */
[-C--:B------:R-:W-:Y:S04]  /*7e30*/  HMMA.16816.F32 R156, R32, R42.reuse, R156 ;  /* 0x0000002a209c723c */ /* 0x080fe8000000189c */
[----:B------:R-:W-:Y:S02]  /*7e40*/  FADD.FTZ R60, R60, R61 ;  /* 0x0000003d3c3c7221 */ /* 0x000fe40000010000 */
[----:B------:R-:W-:Y:S02]  /*7e50*/  FADD.FTZ R64, R64, R203 ;  /* 0x000000cb40407221 */ /* 0x000fe40000010000 */
[C---:B------:R-:W-:Y:S01]  /*7e60*/  HMMA.16816.F32 R160, R24.reuse, R42, R160 ;  /* 0x0000002a18a0723c */ /* 0x040fe200000018a0 */
[----:B------:R-:W-:Y:S03]  /*7e70*/  LDSM.16.MT88.4 R40, [R248+0x3900] ;  /* 0x00390000f828783b */ /* 0x000fe60000004200 */
[----:B------:R-:W-:Y:S02]  /*7e80*/  FADD.FTZ R57, R57, R60 ;  /* 0x0000003c39397221 */ /* 0x000fe40000010000 */
[----:B------:R-:W-:Y:S02]  /*7e90*/  FADD.FTZ R65, R65, R64 ;  /* 0x0000004041417221 */ /* 0x000fe40000010000 */
[-C--:B----4-:R-:W-:Y:S04]  /*7ea0*/  HMMA.16816.F32 R164, R24, R44.reuse, R164 ;  /* 0x0000002c18a4723c */ /* 0x090fe800000018a4 */
[----:B------:R-:W-:Y:S02]  /*7eb0*/  FADD.FTZ R57, R56, R57 ;  /* 0x0000003938397221 */ /* 0x000fe40000010000 */
[----:B------:R-:W-:Y:S02]  /*7ec0*/  FADD.FTZ R65, R220, R65 ;  /* 0x00000041dc417221 */ /* 0x000fe40000010000 */
[C---:B------:R-:W-:Y:S04]  /*7ed0*/  HMMA.16816.F32 R168, R32.reuse, R44, R168 ;  /* 0x0000002c20a8723c */ /* 0x040fe800000018a8 */
[----:B------:R-:W-:Y:S04]  /*7ee0*/  FADD.FTZ R200, R200, R65 ;  /* 0x00000041c8c87221 */ /* 0x000fe80000010000 */
[-C--:B------:R-:W-:Y:S01]  /*7ef0*/  HMMA.16816.F32 R172, R32, R46.reuse, R172 ;  /* 0x0000002e20ac723c */ /* 0x080fe200000018ac */
[----:B------:R-:W1:Y:S03]  /*7f00*/  LDSM.16.MT88.4 R32, [R241+0x1900] ;  /* 0x00190000f120783b */ /* 0x000e660000004200 */
[----:B------:R-:W-:Y:S04]  /*7f10*/  FADD.FTZ R67, R67, R200 ;  /* 0x000000c843437221 */ /* 0x000fe80000010000 */
[----:B------:R-:W-:Y:S01]  /*7f20*/  HMMA.16816.F32 R20, R24, R46, R20 ;  /* 0x0000002e1814723c */ /* 0x000fe20000001814 */
[----:B------:R-:W3:Y:S03]  /*7f30*/  LDSM.16.MT88.4 R44, [R242+0x3900] ;  /* 0x00390000f22c783b */ /* 0x000ee60000004200 */
[----:B------:R-:W-:Y:S03]  /*7f40*/  FADD.FTZ R62, R62, R67 ;  /* 0x000000433e3e7221 */ /* 0x000fe60000010000 */
[----:B------:R-:W-:Y:S01]  /*7f50*/  F2FP.PACK_AB R26, R218, R213 ;  /* 0x000000d5da1a723e */ /* 0x000fe200000000ff */
[-C--:B------:R-:W-:Y:S05]  /*7f60*/  HMMA.16816.F32 R192, R176, R180.reuse, R4 ;  /* 0x000000b4b0c0723c */ /* 0x080fea0000001804 */
[----:B------:R-:W-:Y:S01]  /*7f70*/  F2FP.PACK_AB R24, R214, R221 ;  /* 0x000000ddd618723e */ /* 0x000fe200000000ff */
[----:B------:R-:W-:Y:S01]  /*7f80*/  FADD.FTZ R62, R215, R62 ;  /* 0x0000003ed73e7221 */ /* 0x000fe20000010000 */
[C---:B------:R-:W-:Y:S02]  /*7f90*/  F2FP.PACK_AB R25, R217.reuse, R215 ;  /* 0x000000d7d919723e */ /* 0x040fe400000000ff */
[----:B--2---:R-:W-:Y:S03]  /*7fa0*/  F2FP.PACK_AB R27, R202, R223 ;  /* 0x000000dfca1b723e */ /* 0x004fe600000000ff */
[----:B------:R-:W-:Y:S04]  /*7fb0*/  FADD.FTZ R62, R217, R62 ;  /* 0x0000003ed93e7221 */ /* 0x000fe80000010000 */
[C---:B------:R-:W-:Y:S08]  /*7fc0*/  HMMA.16816.F32 R188, R24.reuse, R180, R8 ;  /* 0x000000b418bc723c */ /* 0x040ff00000001808 */
[-C--:B------:R-:W-:Y:S08]  /*7fd0*/  HMMA.16816.F32 R184, R24, R182.reuse, R12 ;  /* 0x000000b618b8723c */ /* 0x080ff0000000180c */
[C---:B------:R-:W-:Y:S08]  /*7fe0*/  HMMA.16816.F32 R180, R176.reuse, R182, R16 ;  /* 0x000000b6b0b4723c */ /* 0x040ff00000001810 */
[-C--:B-----5:R-:W-:Y:S08]  /*7ff0*/  HMMA.16816.F32 R68, R176, R28.reuse, R68 ;  /* 0x0000001cb044723c */ /* 0x0a0ff00000001844 */
[C---:B------:R-:W-:Y:S07]  /*8000*/  HMMA.16816.F32 R72, R24.reuse, R28, R72 ;  /* 0x0000001c1848723c */ /* 0x040fee0000001848 */
[----:B------:R-:W-:Y:S01]  /*8010*/  FADD.FTZ R28, R205, R222 ;  /* 0x000000decd1c7221 */ /* 0x000fe20000010000 */
[-C--:B------:R-:W-:Y:S04]  /*8020*/  HMMA.16816.F32 R76, R24, R30.reuse, R76 ;  /* 0x0000001e184c723c */ /* 0x080fe8000000184c */
[----:B------:R-:W-:Y:S02]  /*8030*/  FADD.FTZ R59, R59, R28 ;  /* 0x0000001c3b3b7221 */ /* 0x000fe40000010000 */
[----:B------:R-:W-:Y:S02]  /*8040*/  FADD.FTZ R28, R212, R207 ;  /* 0x000000cfd41c7221 */ /* 0x000fe40000010000 */
[C---:B------:R-:W-:Y:S04]  /*8050*/  HMMA.16816.F32 R80, R176.reuse, R30, R80 ;  /* 0x0000001eb050723c */ /* 0x040fe80000001850 */
[----:B------:R-:W-:Y:S02]  /*8060*/  FADD.FTZ R29, R211, R28 ;  /* 0x0000001cd31d7221 */ /* 0x000fe40000010000 */
[----:B------:R-:W-:Y:S02]  /*8070*/  FADD.FTZ R59, R58, R59 ;  /* 0x0000003b3a3b7221 */ /* 0x000fe40000010000 */
[-C--:B-1----:R-:W-:Y:S04]  /*8080*/  HMMA.16816.F32 R84, R176, R32.reuse, R84 ;  /* 0x00000020b054723c */ /* 0x082fe80000001854 */
[----:B------:R-:W-:Y:S02]  /*8090*/  FADD.FTZ R28, R224, R29 ;  /* 0x0000001de01c7221 */ /* 0x000fe40000010000 */
[----:B------:R-:W-:Y:S02]  /*80a0*/  FADD.FTZ R59, R228, R59 ;  /* 0x0000003be43b7221 */ /* 0x000fe40000010000 */
[C---:B------:R-:W-:Y:S04]  /*80b0*/  HMMA.16816.F32 R88, R24.reuse, R32, R88 ;  /* 0x000000201858723c */ /* 0x040fe80000001858 */
[----:B------:R-:W-:Y:S02]  /*80c0*/  FADD.FTZ R28, R63, R28 ;  /* 0x0000001c3f1c7221 */ /* 0x000fe40000010000 */
[----:B------:R-:W-:Y:S02]  /*80d0*/  FADD.FTZ R66, R66, R59 ;  /* 0x0000003b42427221 */ /* 0x000fe40000010000 */
[-C--:B------:R-:W-:Y:S04]  /*80e0*/  HMMA.16816.F32 R92, R24, R34.reuse, R92 ;  /* 0x00000022185c723c */ /* 0x080fe8000000185c */
[----:B------:R-:W-:Y:S04]  /*80f0*/  FADD.FTZ R66, R231, R66 ;  /* 0x00000042e7427221 */ /* 0x000fe80000010000 */
[C---:B------:R-:W-:Y:S08]  /*8100*/  HMMA.16816.F32 R96, R176.reuse, R34, R96 ;  /* 0x00000022b060723c */ /* 0x040ff00000001860 */
[-C--:B------:R-:W-:Y:S08]  /*8110*/  HMMA.16816.F32 R100, R176, R36.reuse, R100 ;  /* 0x00000024b064723c */ /* 0x080ff00000001864 */
[C---:B------:R-:W-:Y:S08]  /*8120*/  HMMA.16816.F32 R104, R24.reuse, R36, R104 ;  /* 0x000000241868723c */ /* 0x040ff00000001868 */
[-C--:B------:R-:W-:Y:S08]  /*8130*/  HMMA.16816.F32 R108, R24, R38.reuse, R108 ;  /* 0x00000026186c723c */ /* 0x080ff0000000186c */
[C---:B------:R-:W-:Y:S08]  /*8140*/  HMMA.16816.F32 R112, R176.reuse, R38, R112 ;  /* 0x00000026b070723c */ /* 0x040ff00000001870 */
[-C--:B------:R-:W-:Y:S08]  /*8150*/  HMMA.16816.F32 R116, R176, R40.reuse, R116 ;  /* 0x00000028b074723c */ /* 0x080ff00000001874 */
[C---:B------:R-:W-:Y:S08]  /*8160*/  HMMA.16816.F32 R120, R24.reuse, R40, R120 ;  /* 0x000000281878723c */ /* 0x040ff00000001878 */
[-C--:B------:R-:W-:Y:S08]  /*8170*/  HMMA.16816.F32 R124, R24, R42.reuse, R124 ;  /* 0x0000002a187c723c */ /* 0x080ff0000000187c */
[C---:B------:R-:W-:Y:S08]  /*8180*/  HMMA.16816.F32 R128, R176.reuse, R42, R128 ;  /* 0x0000002ab080723c */ /* 0x040ff00000001880 */
[-C--:B---3--:R-:W-:Y:S08]  /*8190*/  HMMA.16816.F32 R132, R176, R44.reuse, R132 ;  /* 0x0000002cb084723c */ /* 0x088ff00000001884 */
        /* <DEDUP_REMOVED lines=9> */
[-C--:B------:R-:W-:Y:S07]  /*8230*/  HMMA.16816.F32 R172, R24, R54.reuse, R172 ;  /* 0x0000003618ac723c */ /* 0x080fee00000018ac */
[----:B------:R-:W-:Y:S01]  /*8240*/  FADD.FTZ R24, R226, R57 ;  /* 0x00000039e2187221 */ /* 0x000fe20000010000 */
[----:B------:R-:W-:Y:S04]  /*8250*/  HMMA.16816.F32 R176, R176, R54, R20 ;  /* 0x00000036b0b0723c */ /* 0x000fe80000001814 */
[----:B------:R-:W-:Y:S02]  /*8260*/  FADD.FTZ R197, R197, R24 ;  /* 0x00000018c5c57221 */ /* 0x000fe40000010000 */
[----:B------:R-:W-:Y:S02]  /*8270*/  FADD.FTZ R25, R221, R28 ;  /* 0x0000001cdd197221 */ /* 0x000fe40000010000 */
[----:B------:R-:W-:Y:S01]  /*8280*/  FADD.FTZ R198, R198, R197 ;  /* 0x000000c5c6c67221 */ /* 0x000fe20000010000 */
[----:B------:R-:W-:Y:S03]  /*8290*/  MOV R197, R0 ;  /* 0x0000000000c57202 */ /* 0x000fe60000000f00 */
[----:B------:R-:W-:Y:S01]  /*82a0*/  FADD.FTZ R4, R199, R198 ;  /* 0x000000c6c7047221 */ /* 0x000fe20000010000 */
[----:B------:R-:W-:Y:S01]  /*82b0*/  MOV R198, R3 ;  /* 0x0000000300c67202 */ /* 0x000fe20000000f00 */
[----:B------:R-:W-:Y:S01]  /*82c0*/  FADD.FTZ R27, R227, R66 ;  /* 0x00000042e31b7221 */ /* 0x000fe20000010000 */
[----:B------:R-:W-:Y:S01]  /*82d0*/  MOV R199, R2 ;  /* 0x0000000200c77202 */ /* 0x000fe20000000f00 */
[----:B------:R-:W-:Y:S01]  /*82e0*/  FADD.FTZ R24, R214, R25 ;  /* 0x00000019d6187221 */ /* 0x000fe20000010000 */
[----:B------:R1:W-:Y:S01]  /*82f0*/  STL [R1+0x54], R4 ;  /* 0x0000540401007387 */ /* 0x0003e20000100800 */
[----:B------:R-:W-:Y:S02]  /*8300*/  FADD.FTZ R26, R230, R27 ;  /* 0x0000001be61a7221 */ /* 0x000fe40000010000 */
[----:B------:R-:W-:Y:S02]  /*8310*/  FADD.FTZ R25, R213, R24 ;  /* 0x00000018d5197221 */ /* 0x000fe40000010000 */
[----:B------:R-:W-:Y:S02]  /*8320*/  FADD.FTZ R6, R229, R26 ;  /* 0x0000001ae5067221 */ /* 0x000fe40000010000 */
[----:B------:R-:W-:Y:S02]  /*8330*/  FADD.FTZ R5, R218, R25 ;  /* 0x00000019da057221 */ /* 0x000fe40000010000 */
[----:B------:R-:W-:Y:S01]  /*8340*/  FADD.FTZ R27, R223, R62 ;  /* 0x0000003edf1b7221 */ /* 0x000fe20000010000 */
[----:B------:R2:W-:Y:S04]  /*8350*/  STL [R1+0x50], R6 ;  /* 0x0000500601007387 */ /* 0x0005e80000100800 */
[----:B------:R2:W-:Y:S01]  /*8360*/  STL [R1+0x4c], R5 ;  /* 0x00004c0501007387 */ /* 0x0005e20000100800 */
[----:B-1----:R-:W-:Y:S05]  /*8370*/  FADD.FTZ R4, R202, R27 ;  /* 0x0000001bca047221 */ /* 0x002fea0000010000 */
[----:B------:R2:W-:Y:S01]  /*8380*/  STL [R1+0x48], R4 ;  /* 0x0000480401007387 */ /* 0x0005e20000100800 */
[----:B------:R-:W-:-:S05]  /*8390*/  @P1 BRA `(.L_x_646) ;  /* 0xffffc87000001947 */ /* 0x000fca000383ffff */
.L_x_645:
[----:B--2---:R-:W2:Y:S04]  /*83a0*/  LDL.LU R8, [R1+0x54] ;  /* 0x0000540001087983 */ /* 0x004ea80000300800 */
[----:B------:R-:W3:Y:S04]  /*83b0*/  LDL.LU R7, [R1+0x50] ;  /* 0x0000500001077983 */ /* 0x000ee80000300800 */
[----:B------:R-:W4:Y:S04]  /*83c0*/  LDL.LU R6, [R1+0x4c] ;  /* 0x00004c0001067983 */ /* 0x000f280000300800 */
[----:B------:R-:W4:Y:S04]  /*83d0*/  LDL.LU R5, [R1+0x48] ;  /* 0x0000480001057983 */ /* 0x000f280000300800 */
[----:B------:R-:W4:Y:S01]  /*83e0*/  LDL.LU R21, [R1] ;  /* 0x0000000001157983 */ /* 0x000f220000300800 */
[----:B------:R-:W-:-:S02]  /*83f0*/  MOV R9, c[0x0][0x4e8] ;  /* 0x00013a0000097a02 */ /* 0x000fc40000000f00 */
[----:B------:R-:W-:Y:S01]  /*8400*/  MOV R14, RZ ;  /* 0x000000ff000e7202 */ /* 0x000fe20000000f00 */
[----:B------:R-:W1:Y:S01]  /*8410*/  S2R R22, SR_CTAID.Y ;  /* 0x0000000000167919 */ /* 0x000e620000002600 */
[----:B------:R-:W-:-:S03]  /*8420*/  ISETP.NE.AND P0, PT, R9, 0x1, PT ;  /* 0x000000010900780c */ /* 0x000fc60003f05270 */
[----:B------:R-:W4:Y:S04]  /*8430*/  LDL.LU R28, [R1+0x28] ;  /* 0x00002800011c7983 */ /* 0x000f280000300800 */
[----:B------:R-:W2:Y:S01]  /*8440*/  S2R R18, SR_TID.X ;  /* 0x0000000000127919 */ /* 0x000ea20000002100 */
[----:B-1----:R-:W-:Y:S01]  /*8450*/  IMAD.WIDE.U32 R24, R22, c[0x0][0x490], RZ ;  /* 0x0001240016187a25 */ /* 0x002fe200078e00ff */
[----:B------:R-:W-:Y:S02]  /*8460*/  MOV R27, 0xff800000 ;  /* 0xff800000001b7802 */ /* 0x000fe40000000f00 */
[----:B------:R-:W-:Y:S01]  /*8470*/  MOV R26, 0xff800000 ;  /* 0xff800000001a7802 */ /* 0x000fe20000000f00 */
[----:B------:R-:W-:Y:S06]  /*8480*/  BAR.SYNC.DEFER_BLOCKING 0x1, 0x80 ;  /* 0x0042000000007b1d */ /* 0x000fec0000010000 */
[----:B--2---:R-:W1:Y:S04]  /*8490*/  SHFL.BFLY PT, R13, R8, 0x2, 0x1f ;  /* 0x0c401f00080d7f89 */ /* 0x004e6800000e0000 */
[----:B---3--:R-:W2:Y:S04]  /*84a0*/  SHFL.BFLY PT, R12, R7, 0x2, 0x1f ;  /* 0x0c401f00070c7f89 */ /* 0x008ea800000e0000 */
[----:B----4-:R-:W3:Y:S04]  /*84b0*/  SHFL.BFLY PT, R10, R6, 0x2, 0x1f ;  /* 0x0c401f00060a7f89 */ /* 0x010ee800000e0000 */
[----:B------:R-:W4:Y:S01]  /*84c0*/  SHFL.BFLY PT, R4, R5, 0x2, 0x1f ;  /* 0x0c401f0005047f89 */ /* 0x000f2200000e0000 */
[----:B-1----:R-:W-:-:S02]  /*84d0*/  FADD.FTZ R13, R13, R8 ;  /* 0x000000080d0d7221 */ /* 0x002fc40000010000 */
[----:B--2---:R-:W-:-:S03]  /*84e0*/  FADD.FTZ R12, R12, R7 ;  /* 0x000000070c0c7221 */ /* 0x004fc60000010000 */
[----:B------:R-:W1:Y:S01]  /*84f0*/  SHFL.BFLY PT, R8, R13, 0x1, 0x1f ;  /* 0x0c201f000d087f89 */ /* 0x000e6200000e0000 */
[----:B---3--:R-:W-:-:S03]  /*8500*/  FADD.FTZ R10, R10, R6 ;  /* 0x000000060a0a7221 */ /* 0x008fc60000010000 */
[----:B------:R-:W2:Y:S01]  /*8510*/  SHFL.BFLY PT, R7, R12, 0x1, 0x1f ;  /* 0x0c201f000c077f89 */ /* 0x000ea200000e0000 */
[----:B----4-:R-:W-:-:S03]  /*8520*/  FADD.FTZ R4, R4, R5 ;  /* 0x0000000504047221 */ /* 0x010fc60000010000 */
[----:B------:R-:W3:Y:S04]  /*8530*/  SHFL.BFLY PT, R11, R10, 0x1, 0x1f ;  /* 0x0c201f000a0b7f89 */ /* 0x000ee800000e0000 */
[----:B------:R-:W4:Y:S01]  /*8540*/  SHFL.BFLY PT, R5, R4, 0x1, 0x1f ;  /* 0x0c201f0004057f89 */ /* 0x000f2200000e0000 */
[----:B-1----:R-:W-:Y:S01]  /*8550*/  FADD.FTZ R8, R13, R8 ;  /* 0x000000080d087221 */ /* 0x002fe20000010000 */
[----:B------:R-:W-:Y:S01]  /*8560*/  SHF.R.S32.HI R13, RZ, 0x1f, R22 ;  /* 0x0000001fff0d7819 */ /* 0x000fe20000011416 */
[----:B--2---:R-:W-:-:S03]  /*8570*/  FADD.FTZ R7, R12, R7 ;  /* 0x000000070c077221 */ /* 0x004fc60000010000 */
[----:B------:R-:W-:Y:S01]  /*8580*/  FSETP.NE.FTZ.AND P5, PT, R8, RZ, PT ;  /* 0x000000ff0800720b */ /* 0x000fe20003fb5000 */
[C---:B------:R-:W-:Y:S02]  /*8590*/  IMAD R19, R13.reuse, c[0x0][0x490], RZ ;  /* 0x000124000d137a24 */ /* 0x040fe400078e02ff */
[----:B------:R-:W-:Y:S01]  /*85a0*/  IMAD R13, R13, c[0x0][0x3e8], RZ ;  /* 0x0000fa000d0d7a24 */ /* 0x000fe200078e02ff */
[----:B------:R-:W-:Y:S01]  /*85b0*/  FSETP.NE.FTZ.AND P4, PT, R7, RZ, PT ;  /* 0x000000ff0700720b */ /* 0x000fe20003f95000 */
[----:B---3--:R-:W-:Y:S01]  /*85c0*/  FADD.FTZ R6, R10, R11 ;  /* 0x0000000b0a067221 */ /* 0x008fe20000010000 */
[----:B------:R-:W-:Y:S01]  /*85d0*/  MOV R10, R21 ;  /* 0x00000015000a7202 */ /* 0x000fe20000000f00 */
[----:B------:R-:W-:Y:S01]  /*85e0*/  IMAD R16, R22, c[0x0][0x3ec], R13 ;  /* 0x0000fb0016107a24 */ /* 0x000fe200078e020d */
[----:B------:R-:W-:Y:S01]  /*85f0*/  SHF.R.S32.HI R11, RZ, 0x1f, R18 ;  /* 0x0000001fff0b7819 */ /* 0x000fe20000011412 */
[----:B------:R-:W-:-:S03]  /*8600*/  @P0 IMAD.HI.U32 R13, R21, c[0x0][0x4ec], RZ ;  /* 0x00013b00150d0a27 */ /* 0x000fc600078e00ff */
[CC--:B------:R-:W-:Y:S01]  /*8610*/  LEA.HI R12, R11.reuse, R18.reuse, RZ, 0x2 ;  /* 0x000000120b0c7211 */ /* 0x0c0fe200078f10ff */
[----:B----4-:R-:W-:Y:S01]  /*8620*/  FADD.FTZ R5, R4, R5 ;  /* 0x0000000504057221 */ /* 0x010fe20000010000 */
[----:B------:R-:W-:Y:S01]  /*8630*/  @P0 SHF.R.U32.HI R10, RZ, c[0x0][0x4f0], R13 ;  /* 0x00013c00ff0a0a19 */ /* 0x000fe2000001160d */
[C---:B------:R-:W-:Y:S01]  /*8640*/  IMAD R19, R22.reuse, c[0x0][0x494], R19 ;  /* 0x0001250016137a24 */ /* 0x040fe200078e0213 */
[----:B------:R-:W-:Y:S01]  /*8650*/  MOV R13, RZ ;  /* 0x000000ff000d7202 */ /* 0x000fe20000000f00 */
[----:B------:R-:W-:Y:S01]  /*8660*/  IMAD.WIDE.U32 R22, R22, c[0x0][0x3e8], RZ ;  /* 0x0000fa0016167a25 */ /* 0x000fe200078e00ff */
[----:B------:R-:W-:Y:S01]  /*8670*/  LEA.HI R4, R11, R18, RZ, 0x5 ;  /* 0x000000120b047211 */ /* 0x000fe200078f28ff */
[----:B------:R-:W-:Y:S01]  /*8680*/  @P5 MUFU.RCP R14, R8 ;  /* 0x00000008000e5308 */ /* 0x000fe20000001000 */
[----:B------:R-:W-:Y:S02]  /*8690*/  FSETP.NE.FTZ.AND P1, PT, R5, RZ, PT ;  /* 0x000000ff0500720b */ /* 0x000fe40003f35000 */
[----:B------:R-:W-:-:S02]  /*86a0*/  LOP3.LUT R15, R4, 0xffffffe0, RZ, 0xc0, !PT ;  /* 0xffffffe0040f7812 */ /* 0x000fc400078ec0ff */
[----:B------:R-:W-:Y:S02]  /*86b0*/  IADD3 R20, -R10, RZ, RZ ;  /* 0x000000ff0a147210 */ /* 0x000fe40007ffe1ff */
[----:B------:R-:W-:Y:S01]  /*86c0*/  IADD3 R15, -R15, R18, RZ ;  /* 0x000000120f0f7210 */ /* 0x000fe20007ffe1ff */
[----:B------:R-:W1:Y:S01]  /*86d0*/  @P4 MUFU.RCP R13, R7 ;  /* 0x00000007000d4308 */ /* 0x000e620000001000 */
[----:B------:R-:W-:Y:S02]  /*86e0*/  IADD3 R17, R23, R16, RZ ;  /* 0x0000001017117210 */ /* 0x000fe40007ffe0ff */
[----:B------:R-:W-:Y:S01]  /*86f0*/  LOP3.LUT P3, RZ, R15, 0x3, RZ, 0xc0, !PT ;  /* 0x000000030fff7812 */ /* 0x000fe2000786c0ff */
[----:B------:R-:W-:Y:S01]  /*8700*/  IMAD R15, R20, c[0x0][0x4e8], R21 ;  /* 0x00013a00140f7a24 */ /* 0x000fe200078e0215 */
[----:B------:R-:W-:Y:S02]  /*8710*/  MOV R16, R22 ;  /* 0x0000001600107202 */ /* 0x000fe40000000f00 */
[----:B------:R-:W-:-:S02]  /*8720*/  LOP3.LUT R11, R12, 0xfffffffc, RZ, 0xc0, !PT ;  /* 0xfffffffc0c0b7812 */ /* 0x000fc400078ec0ff */
[----:B------:R-:W-:Y:S01]  /*8730*/  IADD3 R19, R25, R19, RZ ;  /* 0x0000001319137210 */ /* 0x000fe20007ffe0ff */
[C---:B-1----:R-:W-:Y:S02]  /*8740*/  FMUL.FTZ R195, R13.reuse, R195 ;  /* 0x000000c30dc37220 */ /* 0x042fe40000410000 */
        /* <DEDUP_REMOVED lines=31> */
[----:B------:R-:W-:Y:S01]  /*8940*/  CS2R R20, SRZ ;  /* 0x0000000000147805 */ /* 0x000fe2000001ff00 */
[----:B------:R-:W1:Y:S01]  /*8950*/  S2R R13, SR_CTAID.Z ;  /* 0x00000000000d7919 */ /* 0x000e620000002700 */
[--C-:B------:R-:W-:Y:S02]  /*8960*/  SHF.R.S32.HI R22, RZ, 0x2, R12.reuse ;  /* 0x00000002ff167819 */ /* 0x100fe4000001140c */
[----:B------:R-:W-:Y:S02]  /*8970*/  SHF.R.S32.HI R23, RZ, 0x1f, R12 ;  /* 0x0000001fff177819 */ /* 0x000fe4000001140c */
[----:B------:R-:W2:Y:S01]  /*8980*/  @P1 MUFU.RCP R21, R5 ;  /* 0x0000000500151308 */ /* 0x000ea20000001000 */
[----:B------:R-:W-:-:S02]  /*8990*/  IADD3 R11, -R11, R18, RZ ;  /* 0x000000120b0b7210 */ /* 0x000fc40007ffe1ff */
[----:B------:R-:W-:-:S05]  /*89a0*/  MOV R18, R24 ;  /* 0x0000001800127202 */ /* 0x000fca0000000f00 */
[----:B------:R-:W3:Y:S01]  /*89b0*/  @P5 MUFU.LG2 R8, R8 ;  /* 0x0000000800085308 */ /* 0x000ee20000000c00 */
[----:B-1----:R-:W-:Y:S01]  /*89c0*/  SHF.R.S32.HI R12, RZ, 0x1f, R13 ;  /* 0x0000001fff0c7819 */ /* 0x002fe2000001140d */
[----:B--2---:R-:W-:-:S04]  /*89d0*/  FMUL.FTZ R191, R21, R191 ;  /* 0x000000bf15bf7220 */ /* 0x004fc80000410000 */
[----:B------:R-:W-:Y:S02]  /*89e0*/  IMAD R24, R12, c[0x0][0x498], RZ ;  /* 0x000126000c187a24 */ /* 0x000fe400078e02ff */
        /* <DEDUP_REMOVED lines=31> */
[C---:B------:R-:W-:Y:S02]  /*8be0*/  IMAD R21, R13.reuse, c[0x0][0x49c], R24 ;  /* 0x000127000d157a24 */ /* 0x040fe400078e0218 */
[----:B------:R-:W-:Y:S01]  /*8bf0*/  IMAD.WIDE.U32 R24, R13, c[0x0][0x498], R18 ;  /* 0x000126000d187a25 */ /* 0x000fe200078e0012 */
[----:B------:R-:W-:-:S03]  /*8c00*/  @P5 MOV R18, 0x3f317218 ;  /* 0x3f31721800125802 */ /* 0x000fc60000000f00 */
[----:B---3--:R-:W-:Y:S02]  /*8c10*/  @P5 FMUL.FTZ R29, R8, 0.69314718246459960938 ;  /* 0x3f317218081d5820 */ /* 0x008fe40000410000 */
[----:B------:R-:W-:-:S04]  /*8c20*/  @P5 FMUL.FTZ R18, R18, c[0x0][0x2d0] ;  /* 0x0000b40012125a20 */ /* 0x000fc80000410000 */
[----:B------:R-:W-:Y:S02]  /*8c30*/  @P5 FFMA.FTZ R27, R18, R196, R29 ;  /* 0x000000c4121b5223 */ /* 0x000fe4000001001d */
[----:B------:R-:W2:Y:S01]  /*8c40*/  LDL.LU R18, [R1+0x8] ;  /* 0x0000080001127983 */ /* 0x000ea20000300800 */
[----:B------:R-:W-:-:S13]  /*8c50*/  FSETP.NE.FTZ.AND P2, PT, R6, RZ, PT ;  /* 0x000000ff0600720b */ /* 0x000fda0003f55000 */
[----:B------:R-:W1:Y:S01]  /*8c60*/  @P2 MUFU.RCP R20, R6 ;  /* 0x0000000600142308 */ /* 0x000e620000001000 */
[----:B------:R-:W-:Y:S02]  /*8c70*/  F2FP.PACK_AB R74, R75, R74 ;  /* 0x0000004a4b4a723e */ /* 0x000fe400000000ff */
[----:B------:R3:W5:Y:S01]  /*8c80*/  LDL R75, [R1+0x4] ;  /* 0x00000400014b7983 */ /* 0x0007620000100800 */
[C---:B-1----:R-:W-:Y:S02]  /*8c90*/  FMUL.FTZ R189, R20.reuse, R189 ;  /* 0x000000bd14bd7220 */ /* 0x042fe40000410000 */
        /* <DEDUP_REMOVED lines=30> */
[----:B------:R-:W-:-:S05]  /*8e80*/  FMUL.FTZ R20, R20, R172 ;  /* 0x000000ac14147220 */ /* 0x000fca0000410000 */
[----:B------:R-:W-:Y:S02]  /*8e90*/  F2FP.PACK_AB R20, R173, R20 ;  /* 0x00000014ad14723e */ /* 0x000fe400000000ff */
[----:B------:R3:W5:Y:S01]  /*8ea0*/  LDL.64 R172, [R1+0x20] ;  /* 0x0000200001ac7983 */ /* 0x0007620000100a00 */
[----:B------:R-:W1:Y:S01]  /*8eb0*/  @P1 MUFU.LG2 R5, R5 ;  /* 0x0000000500051308 */ /* 0x000e620000000c00 */
[----:B------:R-:W-:-:S07]  /*8ec0*/  IMAD R12, R12, c[0x0][0x3f0], RZ ;  /* 0x0000fc000c0c7a24 */ /* 0x000fce00078e02ff */
[----:B------:R-:W4:Y:S01]  /*8ed0*/  @P4 MUFU.LG2 R7, R7 ;  /* 0x0000000700074308 */ /* 0x000f220000000c00 */
[C---:B------:R-:W-:Y:S02]  /*8ee0*/  IMAD R12, R13.reuse, c[0x0][0x3f4], R12 ;  /* 0x0000fd000d0c7a24 */ /* 0x040fe400078e020c */
[----:B------:R-:W-:-:S05]  /*8ef0*/  IMAD.WIDE.U32 R30, R13, c[0x0][0x3f0], R16 ;  /* 0x0000fc000d1e7a25 */ /* 0x000fca00078e0010 */
[----:B------:R-:W3:Y:S01]  /*8f00*/  @P2 MUFU.LG2 R6, R6 ;  /* 0x0000000600062308 */ /* 0x000ee20000000c00 */
[----:B------:R-:W-:Y:S02]  /*8f10*/  @P1 MOV R13, 0x3f317218 ;  /* 0x3f317218000d1802 */ /* 0x000fe40000000f00 */
[----:B------:R-:W-:Y:S01]  /*8f20*/  @P4 MOV R17, 0x3f317218 ;  /* 0x3f31721800114802 */ /* 0x000fe20000000f00 */
[----:B-1----:R-:W-:Y:S01]  /*8f30*/  @P1 FMUL.FTZ R5, R5, 0.69314718246459960938 ;  /* 0x3f31721805051820 */ /* 0x002fe20000410000 */
[----:B------:R-:W-:Y:S01]  /*8f40*/  LEA.HI R23, R23, R22, RZ, 0x3 ;  /* 0x0000001617177211 */ /* 0x000fe200078f18ff */
[----:B------:R-:W-:Y:S01]  /*8f50*/  @P1 FMUL.FTZ R13, R13, c[0x0][0x2d0] ;  /* 0x0000b4000d0d1a20 */ /* 0x000fe20000410000 */
[----:B------:R-:W-:Y:S01]  /*8f60*/  @P2 MOV R16, 0x3f317218 ;  /* 0x3f31721800102802 */ /* 0x000fe20000000f00 */
[----:B----4-:R-:W-:Y:S01]  /*8f70*/  @P4 FMUL.FTZ R8, R7, 0.69314718246459960938 ;  /* 0x3f31721807084820 */ /* 0x010fe20000410000 */
[----:B------:R-:W-:Y:S01]  /*8f80*/  LOP3.LUT R23, R23, 0xfffffff8, RZ, 0xc0, !PT ;  /* 0xfffffff817177812 */ /* 0x000fe200078ec0ff */
[----:B------:R-:W-:Y:S01]  /*8f90*/  @P4 FMUL.FTZ R17, R17, c[0x0][0x2d0] ;  /* 0x0000b40011114a20 */ /* 0x000fe20000410000 */
[----:B------:R-:W-:Y:S01]  /*8fa0*/  MOV R19, 0xff800000 ;  /* 0xff80000000137802 */ /* 0x000fe20000000f00 */
[----:B------:R-:W-:Y:S01]  /*8fb0*/  @P1 FFMA.FTZ R19, R13, R0, R5 ;  /* 0x000000000d131223 */ /* 0x000fe20000010005 */
[----:B------:R-:W-:Y:S01]  /*8fc0*/  SHF.R.S32.HI R4, RZ, 0x5, R4 ;  /* 0x00000005ff047819 */ /* 0x000fe20000011404 */
[----:B------:R-:W-:Y:S01]  /*8fd0*/  @P2 FMUL.FTZ R16, R16, c[0x0][0x2d0] ;  /* 0x0000b40010102a20 */ /* 0x000fe20000410000 */
[----:B------:R-:W1:Y:S01]  /*8fe0*/  S2R R0, SR_CTAID.X ;  /* 0x0000000000007919 */ /* 0x000e620000002500 */
[----:B---3--:R-:W-:Y:S01]  /*8ff0*/  @P2 FMUL.FTZ R7, R6, 0.69314718246459960938 ;  /* 0x3f31721806072820 */ /* 0x008fe20000410000 */
[----:B------:R-:W-:Y:S01]  /*9000*/  IADD3 R22, R22, -R23, RZ ;  /* 0x8000001716167210 */ /* 0x000fe20007ffe0ff */
[----:B------:R-:W-:Y:S01]  /*9010*/  @P4 FFMA.FTZ R26, R17, R3, R8 ;  /* 0x00000003111a4223 */ /* 0x000fe20000010008 */
[----:B------:R-:W-:-:S02]  /*9020*/  SHF.R.S32.HI R3, RZ, 0x1f, R4 ;  /* 0x0000001fff037819 */ /* 0x000fc40000011404 */
[----:B------:R-:W-:Y:S01]  /*9030*/  MOV R23, 0xff800000 ;  /* 0xff80000000177802 */ /* 0x000fe20000000f00 */
[----:B------:R-:W-:Y:S01]  /*9040*/  @P2 FFMA.FTZ R23, R16, R2, R7 ;  /* 0x0000000210172223 */ /* 0x000fe20000010007 */
[----:B------:R-:W-:Y:S02]  /*9050*/  LEA.HI R2, R11, R11, RZ, 0x1 ;  /* 0x0000000b0b027211 */ /* 0x000fe400078f08ff */
[----:B------:R-:W-:Y:S02]  /*9060*/  LEA.HI R3, R3, R4, RZ, 0x2 ;  /* 0x0000000403037211 */ /* 0x000fe400078f10ff */
[C---:B------:R-:W-:Y:S02]  /*9070*/  LOP3.LUT R5, R22.reuse, 0x1, RZ, 0xc0, !PT ;  /* 0x0000000116057812 */ /* 0x040fe400078ec0ff */
[----:B------:R-:W-:Y:S02]  /*9080*/  R2P PR, R22, 0x6 ;  /* 0x0000000616007804 */ /* 0x000fe40000000000 */
[----:B------:R-:W-:-:S02]  /*9090*/  LOP3.LUT R6, R2, 0x1ffffffe, RZ, 0xc0, !PT ;  /* 0x1ffffffe02067812 */ /* 0x000fc400078ec0ff */
[----:B------:R-:W-:Y:S02]  /*90a0*/  SHF.L.U32 R22, R22, 0x6, RZ ;  /* 0x0000000616167819 */ /* 0x000fe400000006ff */
[----:B------:R-:W-:Y:S02]  /*90b0*/  LOP3.LUT R3, R3, 0xffffffc, RZ, 0xc0, !PT ;  /* 0x0ffffffc03037812 */ /* 0x000fe400078ec0ff */
[----:B------:R-:W-:Y:S02]  /*90c0*/  SHF.L.U32 R2, R2, 0x5, RZ ;  /* 0x0000000502027819 */ /* 0x000fe400000006ff */
[----:B------:R-:W-:Y:S02]  /*90d0*/  ISETP.NE.U32.AND P4, PT, R5, 0x1, PT ;  /* 0x000000010500780c */ /* 0x000fe40003f85070 */
[----:B------:R-:W-:Y:S02]  /*90e0*/  LOP3.LUT R22, R22, 0x1c0, RZ, 0xc0, !PT ;  /* 0x000001c016167812 */ /* 0x000fe400078ec0ff */
[----:B------:R-:W-:-:S02]  /*90f0*/  IADD3 R3, R4, -R3, RZ ;  /* 0x8000000304037210 */ /* 0x000fc40007ffe0ff */
[----:B------:R-:W-:Y:S02]  /*9100*/  IADD3 R6, R11, -R6, RZ ;  /* 0x800000060b067210 */ /* 0x000fe40007ffe0ff */
[----:B------:R-:W-:Y:S02]  /*9110*/  SHF.R.S32.HI R8, RZ, 0x2, R28 ;  /* 0x00000002ff087819 */ /* 0x000fe4000001141c */
[----:B------:R-:W-:Y:S02]  /*9120*/  LOP3.LUT R5, R2, 0xffffffc0, RZ, 0xc0, !PT ;  /* 0xffffffc002057812 */ /* 0x000fe400078ec0ff */
[----:B------:R-:W-:Y:S02]  /*9130*/  LEA R4, R4, R11, 0x9 ;  /* 0x0000000b04047211 */ /* 0x000fe400078e48ff */
[----:B------:R-:W-:Y:S02]  /*9140*/  LEA.HI R7, R22, R22, RZ, 0x1d ;  /* 0x0000001616077211 */ /* 0x000fe400078fe8ff */
[----:B------:R-:W-:-:S02]  /*9150*/  LEA R3, R3, R8, 0x4 ;  /* 0x0000000803037211 */ /* 0x000fc400078e20ff */
[----:B------:R-:W-:Y:S02]  /*9160*/  LEA R6, R6, R5, 0x3 ;  /* 0x0000000506067211 */ /* 0x000fe400078e18ff */
[----:B------:R-:W-:Y:S02]  /*9170*/  SHF.R.S32.HI R2, RZ, 0x1f, R10 ;  /* 0x0000001fff027819 */ /* 0x000fe4000001140a */
[----:B------:R-:W-:Y:S02]  /*9180*/  LEA R4, R4, R7, 0x1 ;  /* 0x0000000704047211 */ /* 0x000fe400078e08ff */
[----:B------:R-:W-:Y:S01]  /*9190*/  IADD3 R7, R3, R6, RZ ;  /* 0x0000000603077210 */ /* 0x000fe20007ffe0ff */
[----:B------:R-:W-:Y:S01]  /*91a0*/  IMAD R5, R2, c[0x0][0x3e0], RZ ;  /* 0x0000f80002057a24 */ /* 0x000fe200078e02ff */
[----:B------:R-:W-:Y:S02]  /*91b0*/  IADD3 R31, R31, R12, RZ ;  /* 0x0000000c1f1f7210 */ /* 0x000fe40007ffe0ff */
[C---:B-1----:R-:W-:Y:S01]  /*91c0*/  LEA R3, R0.reuse, R3, 0x7 ;  /* 0x0000000300037211 */ /* 0x042fe200078e38ff */
[----:B------:R-:W-:Y:S01]  /*91d0*/  IMAD R2, R9, c[0x0][0x388], RZ ;  /* 0x0000e20009027a24 */ /* 0x000fe200078e02ff */
[----:B------:R-:W-:Y:S01]  /*91e0*/  LEA R7, R0, R7, 0x7 ;  /* 0x0000000700077211 */ /* 0x000fe200078e38ff */
[----:B------:R-:W-:Y:S01]  /*91f0*/  IMAD R5, R10, c[0x0][0x3e4], R5 ;  /* 0x0000f9000a057a24 */ /* 0x000fe200078e0205 */
[----:B------:R-:W-:Y:S01]  /*9200*/  SHF.L.U32 R11, R4, 0x1, RZ ;  /* 0x00000001040b7819 */ /* 0x000fe200000006ff */
[----:B------:R-:W-:Y:S01]  /*9210*/  IMAD.WIDE.U32 R30, R10, c[0x0][0x3e0], R30 ;  /* 0x0000f8000a1e7a25 */ /* 0x000fe200078e001e */
[----:B------:R-:W-:-:S02]  /*9220*/  IADD3 R9, R3, 0x8, RZ ;  /* 0x0000000803097810 */ /* 0x000fc40007ffe0ff */
[----:B------:R-:W-:Y:S01]  /*9230*/  IADD3 R4, R11, 0x80, RZ ;  /* 0x000000800b047810 */ /* 0x000fe20007ffe0ff */
[----:B------:R-:W-:Y:S01]  /*9240*/  @P0 IMAD.HI.U32 R0, R7, c[0x0][0x4ec], RZ ;  /* 0x00013b0007000a27 */ /* 0x000fe200078e00ff */
[-C--:B------:R-:W-:Y:S02]  /*9250*/  ISETP.GE.OR P5, PT, R9, R2.reuse, P3 ;  /* 0x000000020900720c */ /* 0x080fe40001fa6670 */
[C---:B------:R-:W-:Y:S02]  /*9260*/  IADD3 R9, R3.reuse, 0x40, RZ ;  /* 0x0000004003097810 */ /* 0x040fe40007ffe0ff */
[C---:B------:R-:W-:Y:S02]  /*9270*/  ISETP.GE.OR P6, PT, R3.reuse, R2, P3 ;  /* 0x000000020300720c */ /* 0x040fe40001fc6670 */
[----:B------:R-:W-:Y:S02]  /*9280*/  IADD3 R3, R3, 0x48, RZ ;  /* 0x0000004803037810 */ /* 0x000fe40007ffe0ff */
[----:B------:R-:W-:-:S02]  /*9290*/  IADD3 R31, R31, R5, RZ ;  /* 0x000000051f1f7210 */ /* 0x000fc40007ffe0ff */
[----:B------:R-:W-:Y:S02]  /*92a0*/  IADD3 R13, R11, 0x70, RZ ;  /* 0x000000700b0d7810 */ /* 0x000fe40007ffe0ff */
[----:B------:R-:W-:Y:S02]  /*92b0*/  MOV R5, R7 ;  /* 0x0000000700057202 */ /* 0x000fe40000000f00 */
[----:B------:R-:W-:Y:S02]  /*92c0*/  @P4 IADD3 R13, R4, 0x10, RZ ;  /* 0x00000010040d4810 */ /* 0x000fe40007ffe0ff */
[----:B------:R-:W-:Y:S02]  /*92d0*/  @P0 SHF.R.U32.HI R5, RZ, c[0x0][0x4f0], R0 ;  /* 0x00013c00ff050a19 */ /* 0x000fe40000011600 */
[-C--:B------:R-:W-:Y:S02]  /*92e0*/  ISETP.GE.OR P4, PT, R9, R2.reuse, P3 ;  /* 0x000000020900720c */ /* 0x080fe40001f86670 */
[----:B------:R-:W-:-:S02]  /*92f0*/  ISETP.GE.OR P3, PT, R3, R2, P3 ;  /* 0x000000020300720c */ /* 0x000fc40001f66670 */
[----:B------:R-:W-:Y:S02]  /*9300*/  SHF.R.S32.HI R3, RZ, 0x1f, R15 ;  /* 0x0000001fff037819 */ /* 0x000fe4000001140f */
[C---:B------:R-:W-:Y:S02]  /*9310*/  IADD3 R0, -R5.reuse, RZ, RZ ;  /* 0x000000ff05007210 */ /* 0x040fe40007ffe1ff */
[----:B------:R-:W-:Y:S01]  /*9320*/  IADD3 R8, P0, R5, R24, RZ ;  /* 0x0000001805087210 */ /* 0x000fe20007f1e0ff */
[----:B------:R-:W-:Y:S01]  /*9330*/  IMAD R4, R3, c[0x0][0x3d8], RZ ;  /* 0x0000f60003047a24 */ /* 0x000fe200078e02ff */
[----:B------:R-:W-:Y:S01]  /*9340*/  SHF.R.S32.HI R3, RZ, 0x1f, R5 ;  /* 0x0000001fff037819 */ /* 0x000fe20000011405 */
[----:B------:R-:W-:Y:S01]  /*9350*/  IMAD R7, R0, c[0x0][0x4e8], R7 ;  /* 0x00013a0000077a24 */ /* 0x000fe200078e0207 */
[----:B------:R-:W-:Y:S02]  /*9360*/  MOV R5, 0x20 ;  /* 0x0000002000057802 */ /* 0x000fe40000000f00 */
[----:B------:R-:W-:-:S02]  /*9370*/  IADD3.X R9, R3, R25, R21, P0, !PT ;  /* 0x0000001903097210 */ /* 0x000fc400007fe415 */
[----:B------:R-:W-:Y:S01]  /*9380*/  SHF.R.S32.HI R3, RZ, 0x1f, R7 ;  /* 0x0000001fff037819 */ /* 0x000fe20000011407 */
[C---:B------:R-:W-:Y:S01]  /*9390*/  FMUL.FTZ R193, R14.reuse, R193 ;  /* 0x000000c10ec17220 */ /* 0x040fe20000410000 */
[----:B------:R-:W-:Y:S01]  /*93a0*/  SEL R0, R5, 0xffffffe0, !P1 ;  /* 0xffffffe005007807 */ /* 0x000fe20004800000 */
[C---:B------:R-:W-:Y:S02]  /*93b0*/  FMUL.FTZ R192, R14.reuse, R192 ;  /* 0x000000c00ec07220 */ /* 0x040fe40000410000 */
[C---:B------:R-:W-:Y:S02]  /*93c0*/  FMUL.FTZ R181, R14.reuse, R181 ;  /* 0x000000b50eb57220 */ /* 0x040fe40000410000 */
[----:B------:R-:W-:Y:S01]  /*93d0*/  FMUL.FTZ R180, R14, R180 ;  /* 0x000000b40eb47220 */ /* 0x000fe20000410000 */
[----:B------:R-:W-:Y:S01]  /*93e0*/  IADD3 R5, R11, R0, RZ ;  /* 0x000000000b057210 */ /* 0x000fe20007ffe0ff */
[----:B------:R-:W-:Y:S01]  /*93f0*/  IMAD R6, R3, c[0x0][0x488], RZ ;  /* 0x0001220003067a24 */ /* 0x000fe200078e02ff */
[----:B------:R-:W-:Y:S01]  /*9400*/  IADD3 R3, R0, R13, RZ ;  /* 0x0000000d00037210 */ /* 0x000fe20007ffe0ff */
[C---:B------:R-:W-:Y:S01]  /*9410*/  FMUL.FTZ R69, R14.reuse, R69 ;  /* 0x000000450e457220 */ /* 0x040fe20000410000 */
[----:B------:R-:W-:Y:S01]  /*9420*/  F2FP.PACK_AB R192, R193, R192 ;  /* 0x000000c0c1c0723e */ /* 0x000fe200000000ff */
[C---:B------:R-:W-:Y:S01]  /*9430*/  FMUL.FTZ R68, R14.reuse, R68 ;  /* 0x000000440e447220 */ /* 0x040fe20000410000 */
[----:B------:R-:W-:Y:S01]  /*9440*/  F2FP.PACK_AB R194, R195, R194 ;  /* 0x000000c2c3c2723e */ /* 0x000fe200000000ff */
[C---:B------:R-:W-:Y:S01]  /*9450*/  FMUL.FTZ R81, R14.reuse, R81 ;  /* 0x000000510e517220 */ /* 0x040fe20000410000 */
[----:B------:R-:W-:Y:S01]  /*9460*/  MOV R0, 0x40 ;  /* 0x0000004000007802 */ /* 0x000fe20000000f00 */
[----:B------:R-:W-:Y:S01]  /*9470*/  FMUL.FTZ R80, R14, R80 ;  /* 0x000000500e507220 */ /* 0x000fe20000410000 */
[----:B------:R-:W-:-:S02]  /*9480*/  F2FP.PACK_AB R180, R181, R180 ;  /* 0x000000b4b5b4723e */ /* 0x000fc400000000ff */
[----:B------:R-:W-:Y:S01]  /*9490*/  F2FP.PACK_AB R182, R183, R182 ;  /* 0x000000b6b7b6723e */ /* 0x000fe200000000ff */
[C---:B------:R-:W-:Y:S01]  /*94a0*/  FMUL.FTZ R85, R14.reuse, R85 ;  /* 0x000000550e557220 */ /* 0x040fe20000410000 */
[----:B------:R-:W-:Y:S01]  /*94b0*/  F2FP.PACK_AB R188, R189, R188 ;  /* 0x000000bcbdbc723e */ /* 0x000fe200000000ff */
[C---:B------:R-:W-:Y:S01]  /*94c0*/  FMUL.FTZ R84, R14.reuse, R84 ;  /* 0x000000540e547220 */ /* 0x040fe20000410000 */
[----:B------:R-:W-:Y:S01]  /*94d0*/  F2FP.PACK_AB R190, R191, R190 ;  /* 0x000000bebfbe723e */ /* 0x000fe200000000ff */
[C---:B------:R-:W-:Y:S01]  /*94e0*/  FMUL.FTZ R97, R14.reuse, R97 ;  /* 0x000000610e617220 */ /* 0x040fe20000410000 */
[----:B------:R-:W-:Y:S01]  /*94f0*/  F2FP.PACK_AB R184, R185, R184 ;  /* 0x000000b8b9b8723e */ /* 0x000fe200000000ff */
[----:B------:R-:W-:Y:S01]  /*9500*/  FMUL.FTZ R96, R14, R96 ;  /* 0x000000600e607220 */ /* 0x000fe20000410000 */
[----:B------:R-:W-:Y:S01]  /*9510*/  F2FP.PACK_AB R186, R187, R186 ;  /* 0x000000babbba723e */ /* 0x000fe200000000ff */
[----:B------:R-:W-:Y:S01]  /*9520*/  STS [R11+0x80], R192 ;  /* 0x000080c00b007388 */ /* 0x000fe20000000800 */
[----:B------:R-:W-:-:S02]  /*9530*/  F2FP.PACK_AB R68, R69, R68 ;  /* 0x000000444544723e */ /* 0x000fc400000000ff */
[----:B------:R-:W-:Y:S01]  /*9540*/  F2FP.PACK_AB R70, R71, R70 ;  /* 0x000000464746723e */ /* 0x000fe200000000ff */
[----:B------:R-:W-:Y:S01]  /*9550*/  STS [R11+0x480], R194 ;  /* 0x000480c20b007388 */ /* 0x000fe20000000800 */
[----:B------:R-:W-:Y:S02]  /*9560*/  SEL R0, R0, 0xffffffc0, !P2 ;  /* 0xffffffc000007807 */ /* 0x000fe40005000000 */
[----:B------:R-:W-:Y:S01]  /*9570*/  F2FP.PACK_AB R80, R81, R80 ;  /* 0x000000505150723e */ /* 0x000fe200000000ff */
[----:B------:R-:W-:Y:S01]  /*9580*/  STS [R13], R180 ;  /* 0x000000b40d007388 */ /* 0x000fe20000000800 */
[----:B------:R-:W-:Y:S01]  /*9590*/  F2FP.PACK_AB R82, R83, R82 ;  /* 0x000000525352723e */ /* 0x000fe200000000ff */
[C---:B------:R-:W-:Y:S01]  /*95a0*/  FMUL.FTZ R101, R14.reuse, R101 ;  /* 0x000000650e657220 */ /* 0x040fe20000410000 */
[----:B------:R-:W-:Y:S01]  /*95b0*/  F2FP.PACK_AB R72, R73, R72 ;  /* 0x000000484948723e */ /* 0x000fe200000000ff */
[----:B------:R-:W-:Y:S01]  /*95c0*/  STS [R13+0x400], R182 ;  /* 0x000400b60d007388 */ /* 0x000fe20000000800 */
[----:B------:R-:W-:Y:S01]  /*95d0*/  FMUL.FTZ R100, R14, R100 ;  /* 0x000000640e647220 */ /* 0x000fe20000410000 */
[----:B------:R-:W-:Y:S01]  /*95e0*/  F2FP.PACK_AB R76, R77, R76 ;  /* 0x0000004c4d4c723e */ /* 0x000fe200000000ff */
[----:B------:R-:W-:Y:S01]  /*95f0*/  IMAD R4, R15, c[0x0][0x3dc], R4 ;  /* 0x0000f7000f047a24 */ /* 0x000fe200078e0204 */
[----:B------:R-:W-:Y:S01]  /*9600*/  F2FP.PACK_AB R78, R79, R78 ;  /* 0x0000004e4f4e723e */ /* 0x000fe200000000ff */
[----:B------:R-:W-:Y:S01]  /*9610*/  IMAD.WIDE.U32 R16, R15, c[0x0][0x3d8], R30 ;  /* 0x0000f6000f107a25 */ /* 0x000fe200078e001e */
[----:B------:R-:W-:Y:S01]  /*9620*/  STS [R11+0x2080], R188 ;  /* 0x002080bc0b007388 */ /* 0x000fe20000000800 */
[----:B------:R-:W-:-:S02]  /*9630*/  F2FP.PACK_AB R84, R85, R84 ;  /* 0x000000545554723e */ /* 0x000fc400000000ff */
[C---:B------:R-:W-:Y:S01]  /*9640*/  FMUL.FTZ R113, R14.reuse, R113 ;  /* 0x000000710e717220 */ /* 0x040fe20000410000 */
[----:B------:R-:W-:Y:S01]  /*9650*/  STS [R11+0x2480], R190 ;  /* 0x002480be0b007388 */ /* 0x000fe20000000800 */
[----:B------:R-:W-:Y:S01]  /*9660*/  FMUL.FTZ R112, R14, R112 ;  /* 0x000000700e707220 */ /* 0x000fe20000410000 */
[----:B------:R-:W-:Y:S02]  /*9670*/  F2FP.PACK_AB R86, R87, R86 ;  /* 0x000000565756723e */ /* 0x000fe400000000ff */
[----:B------:R-:W-:Y:S01]  /*9680*/  STS [R13+0x2000], R184 ;  /* 0x002000b80d007388 */ /* 0x000fe20000000800 */
[----:B------:R-:W-:Y:S02]  /*9690*/  IADD3 R15, R11, R0, RZ ;  /* 0x000000000b0f7210 */ /* 0x000fe40007ffe0ff */
[----:B------:R-:W-:Y:S01]  /*96a0*/  F2FP.PACK_AB R96, R97, R96 ;  /* 0x000000606160723e */ /* 0x000fe200000000ff */
[----:B------:R-:W-:Y:S01]  /*96b0*/  STS [R13+0x2400], R186 ;  /* 0x002400ba0d007388 */ /* 0x000fe20000000800 */
[----:B------:R-:W-:-:S02]  /*96c0*/  F2FP.PACK_AB R98, R99, R98 ;  /* 0x000000626362723e */ /* 0x000fc400000000ff */
[----:B------:R-:W-:Y:S01]  /*96d0*/  IADD3 R21, R0, R13, RZ ;  /* 0x0000000d00157210 */ /* 0x000fe20007ffe0ff */
[----:B------:R-:W-:Y:S01]  /*96e0*/  STS [R5+0x80], R68 ;  /* 0x0000804405007388 */ /* 0x000fe20000000800 */
[----:B------:R-:W-:Y:S01]  /*96f0*/  F2FP.PACK_AB R88, R89, R88 ;  /* 0x000000585958723e */ /* 0x000fe200000000ff */
[C---:B------:R-:W-:Y:S01]  /*9700*/  FMUL.FTZ R117, R14.reuse, R117 ;  /* 0x000000750e757220 */ /* 0x040fe20000410000 */
[----:B------:R-:W-:Y:S01]  /*9710*/  F2FP.PACK_AB R90, R91, R90 ;  /* 0x0000005a5b5a723e */ /* 0x000fe200000000ff */
[----:B------:R-:W-:Y:S01]  /*9720*/  STS [R5+0x480], R70 ;  /* 0x0004804605007388 */ /* 0x000fe20000000800 */
[C---:B------:R-:W-:Y:S01]  /*9730*/  FMUL.FTZ R116, R14.reuse, R116 ;  /* 0x000000740e747220 */ /* 0x040fe20000410000 */
[----:B------:R-:W-:Y:S02]  /*9740*/  F2FP.PACK_AB R92, R93, R92 ;  /* 0x0000005c5d5c723e */ /* 0x000fe400000000ff */
[----:B------:R-:W-:Y:S01]  /*9750*/  STS [R3], R80 ;  /* 0x0000005003007388 */ /* 0x000fe20000000800 */
[----:B------:R-:W-:Y:S01]  /*9760*/  F2FP.PACK_AB R94, R95, R94 ;  /* 0x0000005e5f5e723e */ /* 0x000fe200000000ff */
[----:B------:R-:W-:-:S02]  /*9770*/  FMUL.FTZ R129, R14, R129 ;  /* 0x000000810e817220 */ /* 0x000fc40000410000 */
[----:B------:R-:W-:Y:S01]  /*9780*/  STS [R3+0x400], R82 ;  /* 0x0004005203007388 */ /* 0x000fe20000000800 */
[----:B------:R-:W-:Y:S01]  /*9790*/  FMUL.FTZ R128, R14, R128 ;  /* 0x000000800e807220 */ /* 0x000fe20000410000 */
[----:B------:R-:W-:Y:S02]  /*97a0*/  F2FP.PACK_AB R100, R101, R100 ;  /* 0x000000646564723e */ /* 0x000fe400000000ff */
[----:B------:R-:W-:Y:S01]  /*97b0*/  STS [R5+0x2080], R72 ;  /* 0x0020804805007388 */ /* 0x000fe20000000800 */
[----:B------:R-:W-:Y:S02]  /*97c0*/  F2FP.PACK_AB R102, R103, R102 ;  /* 0x000000666766723e */ /* 0x000fe400000000ff */
[----:B------:R-:W-:Y:S01]  /*97d0*/  IADD3 R25, R0, R5, RZ ;  /* 0x0000000500197210 */ /* 0x000fe20007ffe0ff */
[----:B------:R-:W-:Y:S01]  /*97e0*/  STS [R5+0x2480], R74 ;  /* 0x0024804a05007388 */ /* 0x000fe20000000800 */
[----:B------:R-:W-:Y:S02]  /*97f0*/  F2FP.PACK_AB R112, R113, R112 ;  /* 0x000000707170723e */ /* 0x000fe400000000ff */
[----:B------:R-:W-:Y:S01]  /*9800*/  F2FP.PACK_AB R114, R115, R114 ;  /* 0x000000727372723e */ /* 0x000fe200000000ff */
[----:B------:R-:W-:Y:S01]  /*9810*/  STS [R3+0x2000], R76 ;  /* 0x0020004c03007388 */ /* 0x000fe20000000800 */
[----:B------:R-:W-:-:S03]  /*9820*/  IADD3 R29, R3, R0, RZ ;  /* 0x00000000031d7210 */ /* 0x000fc60007ffe0ff */
[----:B------:R-:W-:Y:S01]  /*9830*/  STS [R3+0x2400], R78 ;  /* 0x0024004e03007388 */ /* 0x000fe20000000800 */
[----:B------:R-:W-:Y:S01]  /*9840*/  F2FP.PACK_AB R104, R105, R104 ;  /* 0x000000686968723e */ /* 0x000fe200000000ff */
[C---:B------:R-:W-:Y:S01]  /*9850*/  FMUL.FTZ R133, R14.reuse, R133 ;  /* 0x000000850e857220 */ /* 0x040fe20000410000 */
[----:B------:R-:W-:Y:S01]  /*9860*/  F2FP.PACK_AB R106, R107, R106 ;  /* 0x0000006a6b6a723e */ /* 0x000fe200000000ff */
[----:B------:R-:W-:Y:S01]  /*9870*/  STS [R15+0x80], R84 ;  /* 0x000080540f007388 */ /* 0x000fe20000000800 */
[C---:B------:R-:W-:Y:S01]  /*9880*/  FMUL.FTZ R132, R14.reuse, R132 ;  /* 0x000000840e847220 */ /* 0x040fe20000410000 */
[----:B------:R-:W-:Y:S02]  /*9890*/  F2FP.PACK_AB R108, R109, R108 ;  /* 0x0000006c6d6c723e */ /* 0x000fe400000000ff */
[----:B------:R-:W-:Y:S01]  /*98a0*/  STS [R15+0x480], R86 ;  /* 0x000480560f007388 */ /* 0x000fe20000000800 */
[----:B------:R-:W-:Y:S01]  /*98b0*/  F2FP.PACK_AB R110, R111, R110 ;  /* 0x0000006e6f6e723e */ /* 0x000fe200000000ff */
[----:B------:R-:W-:-:S02]  /*98c0*/  FMUL.FTZ R145, R14, R145 ;  /* 0x000000910e917220 */ /* 0x000fc40000410000 */
[----:B------:R-:W-:Y:S01]  /*98d0*/  STS [R21], R96 ;  /* 0x0000006015007388 */ /* 0x000fe20000000800 */
[----:B------:R-:W-:Y:S01]  /*98e0*/  FMUL.FTZ R144, R14, R144 ;  /* 0x000000900e907220 */ /* 0x000fe20000410000 */
[----:B------:R-:W-:Y:S02]  /*98f0*/  F2FP.PACK_AB R116, R117, R116 ;  /* 0x000000747574723e */ /* 0x000fe400000000ff */
[----:B------:R-:W-:Y:S01]  /*9900*/  STS [R21+0x400], R98 ;  /* 0x0004006215007388 */ /* 0x000fe20000000800 */
[----:B------:R-:W-:-:S03]  /*9910*/  F2FP.PACK_AB R118, R119, R118 ;  /* 0x000000767776723e */ /* 0x000fc600000000ff */
[----:B------:R-:W-:Y:S01]  /*9920*/  STS [R15+0x2080], R88 ;  /* 0x002080580f007388 */ /* 0x000fe20000000800 */
[----:B------:R-:W-:-:S03]  /*9930*/  F2FP.PACK_AB R128, R129, R128 ;  /* 0x000000808180723e */ /* 0x000fc600000000ff */
[----:B------:R-:W-:Y:S01]  /*9940*/  STS [R15+0x2480], R90 ;  /* 0x0024805a0f007388 */ /* 0x000fe20000000800 */
[----:B------:R-:W-:-:S03]  /*9950*/  F2FP.PACK_AB R130, R131, R130 ;  /* 0x000000828382723e */ /* 0x000fc600000000ff */
[----:B------:R-:W-:Y:S01]  /*9960*/  STS [R21+0x2000], R92 ;  /* 0x0020005c15007388 */ /* 0x000fe20000000800 */
[----:B------:R-:W-:-:S03]  /*9970*/  F2FP.PACK_AB R120, R121, R120 ;  /* 0x000000787978723e */ /* 0x000fc600000000ff */
[----:B------:R-:W-:Y:S01]  /*9980*/  STS [R21+0x2400], R94 ;  /* 0x0024005e15007388 */ /* 0x000fe20000000800 */
[----:B------:R-:W-:Y:S01]  /*9990*/  F2FP.PACK_AB R122, R123, R122 ;  /* 0x0000007a7b7a723e */ /* 0x000fe200000000ff */
[C---:B------:R-:W-:Y:S02]  /*99a0*/  FMUL.FTZ R149, R14.reuse, R149 ;  /* 0x000000950e957220 */ /* 0x040fe40000410000 */
        /* <DEDUP_REMOVED lines=24> */
[----:B------:R-:W-:Y:S01]  /*9b30*/  FMUL.FTZ R177, R14, R177 ;  /* 0x000000b10eb17220 */ /* 0x000fe20000410000 */
[----:B------:R-:W-:Y:S01]  /*9b40*/  F2FP.PACK_AB R142, R143, R142 ;  /* 0x0000008e8f8e723e */ /* 0x000fe200000000ff */
[----:B------:R-:W-:Y:S01]  /*9b50*/  IMAD.WIDE.U32 R8, R7, c[0x0][0x488], R8 ;  /* 0x0001220007087a25 */ /* 0x000fe200078e0008 */
[----:B------:R-:W-:Y:S01]  /*9b60*/  STS [R13+0x4000], R128 ;  /* 0x004000800d007388 */ /* 0x000fe20000000800 */
[----:B------:R-:W-:-:S02]  /*9b70*/  F2FP.PACK_AB R148, R149, R148 ;  /* 0x000000949594723e */ /* 0x000fc400000000ff */
[----:B------:R-:W-:Y:S01]  /*9b80*/  IMAD R6, R7, c[0x0][0x48c], R6 ;  /* 0x0001230007067a24 */ /* 0x000fe200078e0206 */
[----:B------:R-:W-:Y:S01]  /*9b90*/  STS [R13+0x4400], R130 ;  /* 0x004400820d007388 */ /* 0x000fe20000000800 */
        /* <DEDUP_REMOVED lines=17> */
[----:B------:R-:W-:Y:S02]  /*9cb0*/  F2FP.PACK_AB R166, R167, R166 ;  /* 0x000000a6a7a6723e */ /* 0x000fe400000000ff */
[----:B------:R-:W-:Y:S01]  /*9cc0*/  LEA R7, P0, R8, c[0x0][0x450], 0x2 ;  /* 0x0001140008077a11 */ /* 0x000fe200078010ff */
[----:B------:R-:W-:Y:S01]  /*9cd0*/  STS [R5+0x6080], R136 ;  /* 0x0060808805007388 */ /* 0x000fe20000000800 */
[----:B------:R-:W-:-:S03]  /*9ce0*/  IADD3 R9, R9, R6, RZ ;  /* 0x0000000609097210 */ /* 0x000fc60007ffe0ff */
[----:B------:R-:W-:Y:S01]  /*9cf0*/  STS [R5+0x6480], R138 ;  /* 0x0064808a05007388 */ /* 0x000fe20000000800 */
[----:B------:R-:W-:Y:S02]  /*9d00*/  F2FP.PACK_AB R14, R177, R14 ;  /* 0x0000000eb10e723e */ /* 0x000fe400000000ff */
[----:B------:R-:W-:Y:S01]  /*9d10*/  F2FP.PACK_AB R178, R179, R178 ;  /* 0x000000b2b3b2723e */ /* 0x000fe200000000ff */
[----:B------:R-:W-:Y:S01]  /*9d20*/  STS [R3+0x6000], R140 ;  /* 0x0060008c03007388 */ /* 0x000fe20000000800 */
[----:B------:R-:W-:-:S03]  /*9d30*/  F2FP.PACK_AB R168, R169, R168 ;  /* 0x000000a8a9a8723e */ /* 0x000fc600000000ff */
[----:B------:R2:W-:Y:S01]  /*9d40*/  STS [R3+0x6400], R142 ;  /* 0x0064008e03007388 */ /* 0x0005e20000000800 */
[----:B------:R-:W-:-:S03]  /*9d50*/  F2FP.PACK_AB R170, R171, R170 ;  /* 0x000000aaabaa723e */ /* 0x000fc600000000ff */
[----:B------:R-:W-:Y:S01]  /*9d60*/  STS [R15+0x4080], R148 ;  /* 0x004080940f007388 */ /* 0x000fe20000000800 */
[----:B------:R-:W-:-:S03]  /*9d70*/  F2FP.PACK_AB R174, R175, R174 ;  /* 0x000000aeafae723e */ /* 0x000fc600000000ff */
[----:B------:R-:W-:Y:S01]  /*9d80*/  STS [R15+0x4480], R150 ;  /* 0x004480960f007388 */ /* 0x000fe20000000800 */
[----:B------:R-:W-:-:S03]  /*9d90*/  LEA.HI.X R9, R8, c[0x0][0x454], R9, 0x2, P0 ;  /* 0x0001150008097a11 */ /* 0x000fc600000f1409 */
        /* <DEDUP_REMOVED lines=15> */
[----:B------:R-:W1:Y:S04]  /*9e90*/  SHFL.IDX PT, R31, R9, RZ, 0x1c1f ;  /* 0x001c1fff091f7589 */ /* 0x000e6800000e0000 */
[----:B------:R-:W-:Y:S06]  /*9ea0*/  BAR.SYNC.DEFER_BLOCKING 0x1, 0x80 ;  /* 0x0042000000007b1d */ /* 0x000fec0000010000 */
[----:B------:R-:W-:Y:S04]  /*9eb0*/  SHFL.IDX PT, R12, R7, 0x1, 0x1c1f ;  /* 0x003c1f00070c7f89 */ /* 0x000fe800000e0000 */
[----:B------:R-:W3:Y:S04]  /*9ec0*/  SHFL.IDX PT, R13, R9, 0x1, 0x1c1f ;  /* 0x003c1f00090d7f89 */ /* 0x000ee800000e0000 */
[----:B------:R-:W-:Y:S04]  /*9ed0*/  SHFL.IDX PT, R10, R7, 0x2, 0x1c1f ;  /* 0x005c1f00070a7f89 */ /* 0x000fe800000e0000 */
[----:B------:R-:W4:Y:S04]  /*9ee0*/  SHFL.IDX PT, R11, R9, 0x2, 0x1c1f ;  /* 0x005c1f00090b7f89 */ /* 0x000f2800000e0000 */
[----:B------:R-:W-:Y:S04]  /*9ef0*/  SHFL.IDX PT, R68, R7, 0x3, 0x1c1f ;  /* 0x007c1f0007447f89 */ /* 0x000fe800000e0000 */
[----:B------:R-:W4:Y:S01]  /*9f00*/  SHFL.IDX PT, R69, R9, 0x3, 0x1c1f ;  /* 0x007c1f0009457f89 */ /* 0x000f2200000e0000 */
[----:B--2---:R-:W-:-:S03]  /*9f10*/  SHF.L.U32 R3, R18, 0x1, RZ ;  /* 0x0000000112037819 */ /* 0x004fc600000006ff */
[----:B-1----:R-:W-:Y:S04]  /*9f20*/  @!P6 ST.E [R30.64], R27 ;  /* 0x0000001b1e00e985 */ /* 0x002fe8000c101916 */
[----:B---3--:R-:W-:Y:S04]  /*9f30*/  @!P5 ST.E [R12.64], R26 ;  /* 0x0000001a0c00d985 */ /* 0x008fe8000c101916 */
[----:B----4-:R-:W-:Y:S04]  /*9f40*/  @!P4 ST.E [R10.64], R23 ;  /* 0x000000170a00c985 */ /* 0x010fe8000c101916 */
[----:B------:R1:W-:Y:S04]  /*9f50*/  @!P3 ST.E [R68.64], R19 ;  /* 0x000000134400b985 */ /* 0x0003e8000c101916 */
[----:B------:R2:W3:Y:S04]  /*9f60*/  LDS.128 R64, [R3+0x880] ;  /* 0x0008800003407984 */ /* 0x0004e80000000c00 */
[----:B------:R2:W4:Y:S04]  /*9f70*/  LDS.128 R60, [R3+0x1080] ;  /* 0x00108000033c7984 */ /* 0x0005280000000c00 */
[----:B------:R2:W1:Y:S04]  /*9f80*/  LDS.128 R56, [R3+0x1880] ;  /* 0x0018800003387984 */ /* 0x0004680000000c00 */
[----:B------:R2:W1:Y:S04]  /*9f90*/  LDS.128 R52, [R3+0x2080] ;  /* 0x0020800003347984 */ /* 0x0004680000000c00 */
[----:B------:R2:W1:Y:S04]  /*9fa0*/  LDS.128 R48, [R3+0x2880] ;  /* 0x0028800003307984 */ /* 0x0004680000000c00 */
[----:B------:R2:W2:Y:S04]  /*9fb0*/  LDS.128 R44, [R3+0x3080] ;  /* 0x00308000032c7984 */ /* 0x0004a80000000c00 */
[----:B------:R1:W2:Y:S04]  /*9fc0*/  LDS.128 R40, [R3+0x3880] ;  /* 0x0038800003287984 */ /* 0x0002a80000000c00 */
[----:B------:R1:W2:Y:S04]  /*9fd0*/  LDS.128 R36, [R3+0x4880] ;  /* 0x0048800003247984 */ /* 0x0002a80000000c00 */
[----:B------:R1:W2:Y:S04]  /*9fe0*/  LDS.128 R32, [R3+0x5080] ;  /* 0x0050800003207984 */ /* 0x0002a80000000c00 */
[----:B------:R1:W2:Y:S04]  /*9ff0*/  LDS.128 R28, [R3+0x5880] ;  /* 0x00588000031c7984 */ /* 0x0002a80000000c00 */
[----:B------:R2:W2:Y:S04]  /*a000*/  LDS.128 R24, [R3+0x6080] ;  /* 0x0060800003187984 */ /* 0x0004a80000000c00 */
[----:B------:R2:W2:Y:S04]  /*a010*/  LDS.128 R20, [R3+0x6880] ;  /* 0x0068800003147984 */ /* 0x0004a80000000c00 */
[----:B------:R2:W2:Y:S04]  /*a020*/  LDS.128 R12, [R3+0x7080] ;  /* 0x00708000030c7984 */ /* 0x0004a80000000c00 */
[----:B------:R2:W2:Y:S01]  /*a030*/  LDS.128 R8, [R3+0x7880] ;  /* 0x0078800003087984 */ /* 0x0004a20000000c00 */
[----:B------:R-:W-:-:S02]  /*a040*/  IADD3 R5, R17, R4, RZ ;  /* 0x0000000411057210 */ /* 0x000fc40007ffe0ff */
[----:B------:R-:W-:-:S04]  /*a050*/  LEA R0, P0, R16, c[0x0][0x380], 0x1 ;  /* 0x0000e00010007a11 */ /* 0x000fc800078008ff */
[----:B-1----:R-:W-:Y:S02]  /*a060*/  LEA.HI.X R68, R16, c[0x0][0x384], R5, 0x1, P0 ;  /* 0x0000e10010447a11 */ /* 0x002fe400000f0c05 */
[----:B------:R-:W-:Y:S01]  /*a070*/  ISETP.GE.AND P0, PT, R252, R2, PT ;  /* 0x00000002fc00720c */ /* 0x000fe20003f06270 */
[----:B------:R1:W1:Y:S01]  /*a080*/  SHFL.IDX PT, R70, R0, RZ, 0x181f ;  /* 0x00181fff00467589 */ /* 0x00026200000e0000 */
[----:B------:R-:W-:Y:S03]  /*a090*/  BSSY B0, `(.L_x_647) ;  /* 0x000000e000007945 */ /* 0x000fe60003800000 */
[----:B------:R1:W1:Y:S08]  /*a0a0*/  SHFL.IDX PT, R71, R68, RZ, 0x181f ;  /* 0x00181fff44477589 */ /* 0x00027000000e0000 */
[----:B------:R-:W-:Y:S05]  /*a0b0*/  @P0 BRA `(.L_x_648) ;  /* 0x000000b000000947 */ /* 0x000fea0003800000 */
[----:B---34-:R-:W3:Y:S01]  /*a0c0*/  LDS.128 R16, [R3+0x80] ;  /* 0x0000800003107984 */ /* 0x018ee20000000c00 */
[----:B-----5:R-:W-:-:S02]  /*a0d0*/  ISETP.GE.AND P0, PT, R75, c[0x0][0x3c8], PT ;  /* 0x0000f2004b007a0c */ /* 0x020fc40003f06270 */
[----:B------:R-:W-:Y:S01]  /*a0e0*/  ISETP.GE.AND P1, PT, R172, c[0x0][0x3c8], PT ;  /* 0x0000f200ac007a0c */ /* 0x000fe20003f26270 */
[----:B------:R-:W4:Y:S10]  /*a0f0*/  LDS.128 R4, [R3+0x4080] ;  /* 0x0040800003047984 */ /* 0x000f340000000c00 */
[----:B------:R-:W-:-:S02]  /*a100*/  @!P0 SHF.R.S32.HI R69, RZ, 0x1f, R75 ;  /* 0x0000001fff458819 */ /* 0x000fc4000001144b */
[----:B-1----:R-:W-:Y:S02]  /*a110*/  @!P1 IMAD.WIDE R72, R172, 0x2, R70 ;  /* 0x00000002ac489825 */ /* 0x002fe400078e0246 */
[----:B------:R-:W-:-:S04]  /*a120*/  @!P0 LEA.HI R69, R69, R75, RZ, 0x3 ;  /* 0x0000004b45458211 */ /* 0x000fc800078f18ff */
[----:B------:R-:W-:-:S05]  /*a130*/  @!P0 LOP3.LUT R69, R69, 0xfffffff8, RZ, 0xc0, !PT ;  /* 0xfffffff845458812 */ /* 0x000fca00078ec0ff */
[----:B------:R-:W-:Y:S01]  /*a140*/  @!P0 IMAD.WIDE R70, R69, 0x2, R70 ;  /* 0x0000000245468825 */ /* 0x000fe200078e0246 */
[----:B---3--:R1:W-:Y:S04]  /*a150*/  @!P1 ST.E.128 [R72.64], R16 ;  /* 0x0000001048009985 */ /* 0x0083e8000c101d16 */
[----:B----4-:R1:W-:Y:S02]  /*a160*/  @!P0 ST.E.128 [R70.64], R4 ;  /* 0x0000000446008985 */ /* 0x0103e4000c101d16 */
.L_x_648:
[----:B---34-:R-:W-:Y:S05]  /*a170*/  BSYNC B0 ;  /* 0x0000000000007941 */ /* 0x018fea0003800000 */
.L_x_647:
[----:B--2---:R-:W-:Y:S01]  /*a180*/  IADD3 R3, R252, 0x10, RZ ;  /* 0x00000010fc037810 */ /* 0x004fe20007ffe0ff */
[----:B-1----:R1:W2:Y:S01]  /*a190*/  SHFL.IDX PT, R5, R68, 0x1, 0x181f ;  /* 0x00381f0044057f89 */ /* 0x0022a200000e0000 */
[----:B------:R-:W-:Y:S02]  /*a1a0*/  BSSY B0, `(.L_x_649) ;  /* 0x000000d000007945 */ /* 0x000fe40003800000 */
[----:B------:R-:W-:Y:S01]  /*a1b0*/  ISETP.GE.AND P0, PT, R3, R2, PT ;  /* 0x000000020300720c */ /* 0x000fe20003f06270 */
[----:B------:R1:W3:-:S12]  /*a1c0*/  SHFL.IDX PT, R4, R0, 0x1, 0x181f ;  /* 0x00381f0000047f89 */ /* 0x0002d800000e0000 */
[----:B------:R-:W-:Y:S05]  /*a1d0*/  @P0 BRA `(.L_x_650) ;  /* 0x0000009000000947 */ /* 0x000fea0003800000 */
[----:B-----5:R-:W-:Y:S02]  /*a1e0*/  ISETP.GE.AND P0, PT, R75, c[0x0][0x3c8], PT ;  /* 0x0000f2004b007a0c */ /* 0x020fe40003f06270 */
        /* <DEDUP_REMOVED lines=8> */
.L_x_650:
[----:B------:R-:W-:Y:S05]  /*a270*/  BSYNC B0 ;  /* 0x0000000000007941 */ /* 0x000fea0003800000 */
.L_x_649:
[----:B------:R-:W-:Y:S01]  /*a280*/  IADD3 R3, R252, 0x20, RZ ;  /* 0x00000020fc037810 */ /* 0x000fe20007ffe0ff */
[----:B--2---:R2:W4:Y:S01]  /*a290*/  SHFL.IDX PT, R5, R68, 0x2, 0x181f ;  /* 0x00581f0044057f89 */ /* 0x00452200000e0000 */
[----:B------:R-:W-:Y:S02]  /*a2a0*/  BSSY B0, `(.L_x_651) ;  /* 0x000000d000007945 */ /* 0x000fe40003800000 */
[----:B------:R-:W-:Y:S01]  /*a2b0*/  ISETP.GE.AND P0, PT, R3, R2, PT ;  /* 0x000000020300720c */ /* 0x000fe20003f06270 */
[----:B---3--:R2:W3:-:S12]  /*a2c0*/  SHFL.IDX PT, R4, R0, 0x2, 0x181f ;  /* 0x00581f0000047f89 */ /* 0x0084d800000e0000 */
[----:B------:R-:W-:Y:S05]  /*a2d0*/  @P0 BRA `(.L_x_652) ;  /* 0x0000009000000947 */ /* 0x000fea0003800000 */
[----:B-----5:R-:W-:Y:S02]  /*a2e0*/  ISETP.GE.AND P0, PT, R75, c[0x0][0x3c8], PT ;  /* 0x0000f2004b007a0c */ /* 0x020fe40003f06270 */
        /* <DEDUP_REMOVED lines=8> */
.L_x_652:
[----:B------:R-:W-:Y:S05]  /*a370*/  BSYNC B0 ;  /* 0x0000000000007941 */ /* 0x000fea0003800000 */
.L_x_651:
[----:B------:R-:W-:Y:S01]  /*a380*/  IADD3 R3, R252, 0x30, RZ ;  /* 0x00000030fc037810 */ /* 0x000fe20007ffe0ff */
[----:B---34-:R3:W4:Y:S01]  /*a390*/  SHFL.IDX PT, R5, R68, 0x3, 0x181f ;  /* 0x00781f0044057f89 */ /* 0x01872200000e0000 */
[----:B------:R-:W-:Y:S02]  /*a3a0*/  BSSY B0, `(.L_x_653) ;  /* 0x000000d000007945 */ /* 0x000fe40003800000 */
[----:B------:R-:W-:Y:S01]  /*a3b0*/  ISETP.GE.AND P0, PT, R3, R2, PT ;  /* 0x000000020300720c */ /* 0x000fe20003f06270 */
[----:B------:R3:W1:-:S12]  /*a3c0*/  SHFL.IDX PT, R4, R0, 0x3, 0x181f ;  /* 0x00781f0000047f89 */ /* 0x00065800000e0000 */
[----:B------:R-:W-:Y:S05]  /*a3d0*/  @P0 BRA `(.L_x_654) ;  /* 0x0000009000000947 */ /* 0x000fea0003800000 */
[----:B-----5:R-:W-:Y:S02]  /*a3e0*/  ISETP.GE.AND P0, PT, R75, c[0x0][0x3c8], PT ;  /* 0x0000f2004b007a0c */ /* 0x020fe40003f06270 */
[----:B------:R-:W-:-:S11]  /*a3f0*/  ISETP.GE.AND P1, PT, R172, c[0x0][0x3c8], PT ;  /* 0x0000f200ac007a0c */ /* 0x000fd60003f26270 */
[----:B------:R-:W-:Y:S02]  /*a400*/  @!P0 SHF.R.S32.HI R3, RZ, 0x1f, R75 ;  /* 0x0000001fff038819 */ /* 0x000fe4000001144b */
[----:B-1--4-:R-:W-:Y:S02]  /*a410*/  @!P1 IMAD.WIDE R6, R172, 0x2, R4 ;  /* 0x00000002ac069825 */ /* 0x012fe400078e0204 */
[----:B------:R-:W-:-:S03]  /*a420*/  @!P0 LEA.HI R3, R3, R75, RZ, 0x3 ;  /* 0x0000004b03038211 */ /* 0x000fc600078f18ff */
[----:B------:R1:W-:Y:S01]  /*a430*/  @!P1 ST.E.128 [R6.64], R56 ;  /* 0x0000003806009985 */ /* 0x0003e2000c101d16 */
[----:B------:R-:W-:-:S05]  /*a440*/  @!P0 LOP3.LUT R3, R3, 0xfffffff8, RZ, 0xc0, !PT ;  /* 0xfffffff803038812 */ /* 0x000fca00078ec0ff */
[----:B------:R-:W-:-:S05]  /*a450*/  @!P0 IMAD.WIDE R4, R3, 0x2, R4 ;  /* 0x0000000203048825 */ /* 0x000fca00078e0204 */
[----:B------:R1:W-:Y:S02]  /*a460*/  @!P0 ST.E.128 [R4.64], R28 ;  /* 0x0000001c04008985 */ /* 0x0003e4000c101d16 */
.L_x_654:
[----:B------:R-:W-:Y:S05]  /*a470*/  BSYNC B0 ;  /* 0x0000000000007941 */ /* 0x000fea0003800000 */
.L_x_653:
[----:B------:R-:W-:Y:S01]  /*a480*/  IADD3 R3, R252, 0x40, RZ ;  /* 0x00000040fc037810 */ /* 0x000fe20007ffe0ff */
[----:B-1--4-:R1:W4:Y:S01]  /*a490*/  SHFL.IDX PT, R5, R68, 0x4, 0x181f ;  /* 0x00981f0044057f89 */ /* 0x01232200000e0000 */
[----:B------:R-:W-:Y:S02]  /*a4a0*/  BSSY B0, `(.L_x_655) ;  /* 0x000000d000007945 */ /* 0x000fe40003800000 */
[----:B------:R-:W-:Y:S01]  /*a4b0*/  ISETP.GE.AND P0, PT, R3, R2, PT ;  /* 0x000000020300720c */ /* 0x000fe20003f06270 */
[----:B------:R1:W2:-:S12]  /*a4c0*/  SHFL.IDX PT, R4, R0, 0x4, 0x181f ;  /* 0x00981f0000047f89 */ /* 0x00029800000e0000 */
[----:B------:R-:W-:Y:S05]  /*a4d0*/  @P0 BRA `(.L_x_656) ;  /* 0x0000009000000947 */ /* 0x000fea0003800000 */
[----:B-----5:R-:W-:Y:S02]  /*a4e0*/  ISETP.GE.AND P0, PT, R75, c[0x0][0x3c8], PT ;  /* 0x0000f2004b007a0c */ /* 0x020fe40003f06270 */
[----:B------:R-:W-:-:S11]  /*a4f0*/  ISETP.GE.AND P1, PT, R172, c[0x0][0x3c8], PT ;  /* 0x0000f200ac007a0c */ /* 0x000fd60003f26270 */
[----:B------:R-:W-:Y:S02]  /*a500*/  @!P0 SHF.R.S32.HI R3, RZ, 0x1f, R75 ;  /* 0x0000001fff038819 */ /* 0x000fe4000001144b */
[----:B--2-4-:R-:W-:Y:S02]  /*a510*/  @!P1 IMAD.WIDE R6, R172, 0x2, R4 ;  /* 0x00000002ac069825 */ /* 0x014fe400078e0204 */
[----:B------:R-:W-:-:S03]  /*a520*/  @!P0 LEA.HI R3, R3, R75, RZ, 0x3 ;  /* 0x0000004b03038211 */ /* 0x000fc600078f18ff */
[----:B------:R2:W-:Y:S01]  /*a530*/  @!P1 ST.E.128 [R6.64], R52 ;  /* 0x0000003406009985 */ /* 0x0005e2000c101d16 */
[----:B------:R-:W-:-:S05]  /*a540*/  @!P0 LOP3.LUT R3, R3, 0xfffffff8, RZ, 0xc0, !PT ;  /* 0xfffffff803038812 */ /* 0x000fca00078ec0ff */
[----:B------:R-:W-:-:S05]  /*a550*/  @!P0 IMAD.WIDE R4, R3, 0x2, R4 ;  /* 0x0000000203048825 */ /* 0x000fca00078e0204 */
[----:B------:R2:W-:Y:S02]  /*a560*/  @!P0 ST.E.128 [R4.64], R24 ;  /* 0x0000001804008985 */ /* 0x0005e4000c101d16 */
.L_x_656:
[----:B------:R-:W-:Y:S05]  /*a570*/  BSYNC B0 ;  /* 0x0000000000007941 */ /* 0x000fea0003800000 */
.L_x_655:
[----:B------:R-:W-:Y:S01]  /*a580*/  IADD3 R3, R252, 0x50, RZ ;  /* 0x00000050fc037810 */ /* 0x000fe20007ffe0ff */
[----:B--2-4-:R2:W4:Y:S01]  /*a590*/  SHFL.IDX PT, R5, R68, 0x5, 0x181f ;  /* 0x00b81f0044057f89 */ /* 0x01452200000e0000 */
        /* <DEDUP_REMOVED lines=13> */
.L_x_658:
[----:B------:R-:W-:Y:S05]  /*a670*/  BSYNC B0 ;  /* 0x0000000000007941 */ /* 0x000fea0003800000 */
.L_x_657:
        /* <DEDUP_REMOVED lines=15> */
.L_x_660:
[----:B------:R-:W-:Y:S05]  /*a770*/  BSYNC B0 ;  /* 0x0000000000007941 */ /* 0x000fea0003800000 */
.L_x_659:
[----:B------:R-:W-:Y:S01]  /*a780*/  IADD3 R3, R252, 0x70, RZ ;  /* 0x00000070fc037810 */ /* 0x000fe20007ffe0ff */
[----:B--2-4-:R2:W4:Y:S03]  /*a790*/  SHFL.IDX PT, R5, R68, 0x7, 0x181f ;  /* 0x00f81f0044057f89 */ /* 0x01452600000e0000 */
[----:B------:R-:W-:Y:S01]  /*a7a0*/  ISETP.GE.AND P0, PT, R3, R2, PT ;  /* 0x000000020300720c */ /* 0x000fe20003f06270 */
[----:B------:R2:W1:-:S12]  /*a7b0*/  SHFL.IDX PT, R4, R0, 0x7, 0x181f ;  /* 0x00f81f0000047f89 */ /* 0x00045800000e0000 */
[----:B------:R-:W-:Y:S05]  /*a7c0*/  @P0 EXIT ;  /* 0x000000000000094d */ /* 0x000fea0003800000 */
[----:B-----5:R-:W-:-:S13]  /*a7d0*/  ISETP.GE.AND P0, PT, R172, c[0x0][0x3c8], PT ;  /* 0x0000f200ac007a0c */ /* 0x020fda0003f06270 */
[----:B-1--4-:R-:W-:-:S05]  /*a7e0*/  @!P0 IMAD.WIDE R2, R172, 0x2, R4 ;  /* 0x00000002ac028825 */ /* 0x012fca00078e0204 */
[----:B------:R1:W-:Y:S01]  /*a7f0*/  @!P0 ST.E.128 [R2.64], R40 ;  /* 0x0000002802008985 */ /* 0x0003e2000c101d16 */
[----:B------:R-:W-:-:S13]  /*a800*/  ISETP.GE.AND P0, PT, R75, c[0x0][0x3c8], PT ;  /* 0x0000f2004b007a0c */ /* 0x000fda0003f06270 */
[----:B------:R-:W-:Y:S05]  /*a810*/  @P0 EXIT ;  /* 0x000000000000094d */ /* 0x000fea0003800000 */
[----:B--23--:R-:W-:-:S04]  /*a820*/  SHF.R.S32.HI R0, RZ, 0x1f, R75 ;  /* 0x0000001fff007819 */ /* 0x00cfc8000001144b */
[----:B------:R-:W-:-:S04]  /*a830*/  LEA.HI R0, R0, R75, RZ, 0x3 ;  /* 0x0000004b00007211 */ /* 0x000fc800078f18ff */
[----:B-1----:R-:W-:-:S05]  /*a840*/  LOP3.LUT R3, R0, 0xfffffff8, RZ, 0xc0, !PT ;  /* 0xfffffff800037812 */ /* 0x002fca00078ec0ff */
[----:B------:R-:W-:-:S05]  /*a850*/  IMAD.WIDE R4, R3, 0x2, R4 ;  /* 0x0000000203047825 */ /* 0x000fca00078e0204 */
[----:B------:R-:W-:Y:S01]  /*a860*/  ST.E.128 [R4.64], R8 ;  /* 0x0000000804007985 */ /* 0x000fe2000c101d16 */
[----:B------:R-:W-:Y:S05]  /*a870*/  EXIT ;  /* 0x000000000000794d */ /* 0x000fea0003800000 */
.L_x_661:
        /* <DEDUP_REMOVED lines=16> */
.L_x_1723:


//--------------------- .text._ZN7cutlass13device_kernelIN5flash19enable_sm80_to_sm89INS1_16FlashAttnFwdSm80INS1_25CollectiveMainloopFwdSm80ILi4ELi1ELb0EN4cute5tupleIJNS5_1CILi128EEENS7_ILi64EEES8_EEELi128ENS_6half_tEfNS_4arch4Sm80ELb0ELb0ELb0ELb1ELb0ELb0ELb1ELb0EEENS1_21CollectiveEpilogueFwdINS6_IJS8_S8_S9_EEENS6_IJNS7_ILi1EEESH_SH_EEESB_SD_Li128ELb1ELb1ELb0ELb0EEENS1_19SingleTileSchedulerILb1ELb0ELb1ELi128EEEEEEEEEvNT_6ParamsE --------------------------
	.section	.text._ZN7cutlass13device_kernelIN5flash19enable_sm80_to_sm89INS1_16FlashAttnFwdSm80INS1_25CollectiveMainloopFwdSm80ILi4ELi1ELb0EN4cute5tupleIJNS5_1CILi128EEENS7_ILi64EEES8_EEELi128ENS_6half_tEfNS_4arch4Sm80ELb0ELb0ELb0ELb1ELb0ELb0ELb1ELb0EEENS1_21CollectiveEpilogueFwdINS6_IJS8_S8_S9_EEENS6_IJNS7_ILi1EEESH_SH_EEESB_SD_Li128ELb1ELb1ELb0ELb0EEENS1_19SingleTileSchedulerILb1ELb0ELb1ELi128EEEEEEEEEvNT_6ParamsE,"ax",@progbits
	.sectioninfo	@"SHI_REGISTERS=255"
	.align	128
.text._ZN7cutlass13device_kernelIN5flash19enable_sm80_to_sm89INS1_16FlashAttnFwdSm80INS1_25CollectiveMainloopFwdSm80ILi4ELi1ELb0EN4cute5tupleIJNS5_1CILi128EEENS7_ILi64EEES8_EEELi128ENS_6half_tEfNS_4arch4Sm80ELb0ELb0ELb0ELb1ELb0ELb0ELb1ELb0EEENS1_21CollectiveEpilogueFwdINS6_IJS8_S8_S9_EEENS6_IJNS7_ILi1EEESH_SH_EEESB_SD_Li128ELb1ELb1ELb0ELb0EEENS1_19SingleTileSchedulerILb1ELb0ELb1ELi128EEEEEEEEEvNT_6ParamsE:
        .type           _ZN7cutlass13device_kernelIN5flash19enable_sm80_to_sm89INS1_16FlashAttnFwdSm80INS1_25CollectiveMainloopFwdSm80ILi4ELi1ELb0EN4cute5tupleIJNS5_1CILi128EEENS7_ILi64EEES8_EEELi128ENS_6half_tEfNS_4arch4Sm80ELb0ELb0ELb0ELb1ELb0ELb0ELb1ELb0EEENS1_21CollectiveEpilogueFwdINS6_IJS8_S8_S9_EEENS6_IJNS7_ILi1EEESH_SH_EEESB_SD_Li128ELb1ELb1ELb0ELb0EEENS1_19SingleTileSchedulerILb1ELb0ELb1ELi128EEEEEEEEEvNT_6ParamsE,@function
        .size           _ZN7cutlass13device_kernelIN5flash19enable_sm80_to_sm89INS1_16FlashAttnFwdSm80INS1_25CollectiveMainloopFwdSm80ILi4ELi1ELb0EN4cute5tupleIJNS5_1CILi128EEENS7_ILi64EEES8_EEELi128ENS_6half_tEfNS_4arch4Sm80ELb0ELb0ELb0ELb1ELb0ELb0ELb1ELb0EEENS1_21CollectiveEpilogueFwdINS6_IJS8_S8_S9_EEENS6_IJNS7_ILi1EEESH_SH_EEESB_SD_Li128ELb1ELb1ELb0ELb0EEENS1_19SingleTileSchedulerILb1ELb0ELb1ELi128EEEEEEEEEvNT_6ParamsE,(.L_x_1724 - _ZN7cutlass13device_kernelIN5flash19enable_sm80_to_sm89INS1_16FlashAttnFwdSm80INS1_25CollectiveMainloopFwdSm80ILi4ELi1ELb0EN4cute5tupleIJNS5_1CILi128EEENS7_ILi64EEES8_EEELi128ENS_6half_tEfNS_4arch4Sm80ELb0ELb0ELb0ELb1ELb0ELb0ELb1ELb0EEENS1_21CollectiveEpilogueFwdINS6_IJS8_S8_S9_EEENS6_IJNS7_ILi1EEESH_SH_EEESB_SD_Li128ELb1ELb1ELb0ELb0EEENS1_19SingleTileSchedulerILb1ELb0ELb1ELi128EEEEEEEEEvNT_6ParamsE)
        .other          _ZN7cutlass13device_kernelIN5flash19enable_sm80_to_sm89INS1_16FlashAttnFwdSm80INS1_25CollectiveMainloopFwdSm80ILi4ELi1ELb0EN4cute5tupleIJNS5_1CILi128EEENS7_ILi64EEES8_EEELi128ENS_6half_tEfNS_4arch4Sm80ELb0ELb0ELb0ELb1ELb0ELb0ELb1ELb0EEENS1_21CollectiveEpilogueFwdINS6_IJS8_S8_S9_EEENS6_IJNS7_ILi1EEESH_SH_EEESB_SD_Li128ELb1ELb1ELb0ELb0EEENS1_19SingleTileSchedulerILb1ELb0ELb1ELi128EEEEEEEEEvNT_6ParamsE,@"STO_CUDA_ENTRY STV_DEFAULT"
_ZN7cutlass13device_kernelIN5flash19enable_sm80_to_sm89INS1_16FlashAttnFwdSm80INS1_25CollectiveMainloopFwdSm80ILi4ELi1ELb0EN4cute5tupleIJNS5_1CILi128EEENS7_ILi64EEES8_EEELi128ENS_6half_tEfNS_4arch4Sm80ELb0ELb0ELb0ELb1ELb0ELb0ELb1ELb0EEENS1_21CollectiveEpilogueFwdINS6_IJS8_S8_S9_EEENS6_IJNS7_ILi1EEESH_SH_EEESB_SD_Li128ELb1ELb1ELb0ELb0EEENS1_19SingleTileSchedulerILb1ELb0ELb1ELi128EEEEEEEEEvNT_6ParamsE:
        /* <DEDUP_REMOVED lines=17> */
.L_x_663:
        /* <DEDUP_REMOVED lines=8> */
.L_x_665:
[----:B------:R-:W-:-:S05]  /*0190*/  MOV R0, c[0x0][0x54c] ;  /* 0x0001530000007a02 */ /* 0x000fca0000000f00 */
.L_x_664:
[----:B-----5:R-:W-:Y:S01]  /*01a0*/  IMAD R0, R0, c[0x0][0x548], RZ ;  /* 0x0001520000007a24 */ /* 0x020fe200078e02ff */
[----:B-1----:R-:W-:-:S04]  /*01b0*/  SHF.L.U32 R2, R32, 0x7, RZ ;  /* 0x0000000720027819 */ /* 0x002fc800000006ff */
[----:B------:R-:W-:-:S04]  /*01c0*/  ISETP.GE.AND P0, PT, R2, R0, PT ;  /* 0x000000000200720c */ /* 0x000fc80003f06270 */
[----:B------:R-:W-:-:S05]  /*01d0*/  SEL R0, R5, 0xffffffff, !P0 ;  /* 0xffffffff05007807 */ /* 0x000fca0004000000 */
[----:B------:R1:W-:Y:S01]  /*01e0*/  STL [R1+0x40], R0 ;  /* 0x0000400001007387 */ /* 0x0003e20000100800 */
[----:B------:R-:W-:Y:S05]  /*01f0*/  BRA `(.L_x_666) ;  /* 0x0000013000007947 */ /* 0x000fea0003800000 */
.L_x_662:
[----:B---3--:R-:W-:-:S04]  /*0200*/  ISETP.NE.U32.AND P0, PT, RZ, c[0x0][0x568], PT ;  /* 0x00015a00ff007a0c */ /* 0x008fc80003f05070 */
[----:B------:R-:W-:-:S13]  /*0210*/  ISETP.NE.AND.EX P0, PT, RZ, c[0x0][0x56c], PT, P0 ;  /* 0x00015b00ff007a0c */ /* 0x000fda0003f05300 */
[----:B------:R-:W-:Y:S05]  /*0220*/  @!P0 BRA `(.L_x_667) ;  /* 0x0000002000008947 */ /* 0x000fea0003800000 */
[----:B------:R1:W5:Y:S01]  /*0230*/  LDG.E R0, [R2.64] ;  /* 0x0000001002007981 */ /* 0x000362000c1e1900 */
[----:B------:R-:W-:Y:S05]  /*0240*/  BRA `(.L_x_668) ;  /* 0x0000009000007947 */ /* 0x000fea0003800000 */
.L_x_667:
        /* <DEDUP_REMOVED lines=8> */
.L_x_669:
[----:B------:R-:W-:-:S05]  /*02d0*/  MOV R0, c[0x0][0x54c] ;  /* 0x0001530000007a02 */ /* 0x000fca0000000f00 */
.L_x_668:
[----:B-----5:R-:W-:Y:S01]  /*02e0*/  IMAD R0, R0, c[0x0][0x548], RZ ;  /* 0x0001520000007a24 */ /* 0x020fe200078e02ff */
[----:B-1----:R-:W-:-:S04]  /*02f0*/  SHF.L.U32 R2, R32, 0x7, RZ ;  /* 0x0000000720027819 */ /* 0x002fc800000006ff */
[----:B------:R-:W-:-:S04]  /*0300*/  ISETP.GE.AND P0, PT, R2, R0, PT ;  /* 0x000000000200720c */ /* 0x000fc80003f06270 */
[----:B------:R-:W-:-:S05]  /*0310*/  SEL R0, R5, 0xffffffff, !P0 ;  /* 0xffffffff05007807 */ /* 0x000fca0004000000 */
[----:B------:R1:W-:Y:S04]  /*0320*/  STL [R1+0x40], R0 ;  /* 0x0000400001007387 */ /* 0x0003e80000100800 */
.L_x_666:
[----:B------:R-:W2:Y:S02]  /*0330*/  LDL R60, [R1+0x40] ;  /* 0x00004000013c7983 */ /* 0x000ea40000100800 */
[----:B--2---:R-:W-:-:S13]  /*0340*/  ISETP.GE.AND P0, PT, R60, RZ, PT ;  /* 0x000000ff3c00720c */ /* 0x004fda0003f06270 */
        /* <DEDUP_REMOVED lines=9> */
[----:B------:R-:W-:Y:S01]  /*03e0*/  @P1 IMAD.WIDE R2, R60, R10, c[0x0][0x370] ;  /* 0x0000dc003c021625 */ /* 0x000fe200078e020a */
[----:B------:R-:W-:-:S03]  /*03f0*/  CS2R R8, SRZ ;  /* 0x0000000000087805 */ /* 0x000fc6000001ff00 */
[----:B------:R-:W-:Y:S01]  /*0400*/  IMAD.MOV.U32 R20, RZ, RZ, c[0x0][0x168] ;  /* 0x00005a00ff147624 */ /* 0x000fe200078e00ff */
[----:B-1----:R1:W2:Y:S01]  /*0410*/  @P1 LDG.E R0, [R2.64] ;  /* 0x0000001002001981 */ /* 0x0022a2000c1e1900 */
        /* <DEDUP_REMOVED lines=11> */
[----:B------:R1:W2:Y:S04]  /*04d0*/  LDG.E R0, [R4.64] ;  /* 0x0000001004007981 */ /* 0x0002a8000c1e1900 */
[----:B-1----:R-:W2:Y:S02]  /*04e0*/  LDG.E R4, [R4.64+0x4] ;  /* 0x0000041004047981 */ /* 0x002ea4000c1e1900 */
[----:B--2--5:R-:W-:-:S02]  /*04f0*/  IADD3 R20, -R0, R4, RZ ;  /* 0x0000000400147210 */ /* 0x024fc40007ffe1ff */
.L_x_670:
[----:B------:R-:W-:-:S04]  /*0500*/  ISETP.NE.U32.AND P0, PT, RZ, c[0x0][0x368], PT ;  /* 0x0000da00ff007a0c */ /* 0x000fc80003f05070 */
[----:B------:R-:W-:-:S13]  /*0510*/  ISETP.NE.AND.EX P0, PT, RZ, c[0x0][0x36c], PT, P0 ;  /* 0x0000db00ff007a0c */ /* 0x000fda0003f05300 */
[----:B------:R-:W-:Y:S05]  /*0520*/  @!P0 BRA `(.L_x_671) ;  /* 0x0000004000008947 */ /* 0x000fea0003800000 */
[----:B------:R-:W-:-:S05]  /*0530*/  IMAD.WIDE R2, R60, R10, c[0x0][0x368] ;  /* 0x0000da003c027625 */ /* 0x000fca00078e020a */
[----:B------:R-:W2:Y:S02]  /*0540*/  LDG.E R0, [R2.64] ;  /* 0x0000001002007981 */ /* 0x000ea4000c1e1900 */
[----:B--2---:R1:W2:Y:S02]  /*0550*/  R2UR UR19, R0 ;  /* 0x00000000001373c2 */ /* 0x0042a400000e0000 */
[----:B-12---:R-:W-:Y:S05]  /*0560*/  BRA `(.L_x_672) ;  /* 0x0000006000007947 */ /* 0x006fea0003800000 */
.L_x_671:
[----:B------:R-:W-:Y:S05]  /*0570*/  @!P4 BRA `(.L_x_672) ;  /* 0x000000500000c947 */ /* 0x000fea0003800000 */
[----:B------:R1:W2:Y:S04]  /*0580*/  LDG.E R0, [R2.64] ;  /* 0x0000001002007981 */ /* 0x0002a8000c1e1900 */
[----:B-1----:R-:W3:Y:S01]  /*0590*/  LDG.E R2, [R2.64+0x4] ;  /* 0x0000041002027981 */ /* 0x002ee2000c1e1900 */
[----:B--2---:R-:W1:Y:S08]  /*05a0*/  R2UR UR5, R0 ;  /* 0x00000000000573c2 */ /* 0x004e7000000e0000 */
[----:B---3--:R-:W1:Y:S02]  /*05b0*/  R2UR UR6, R2 ;  /* 0x00000000020673c2 */ /* 0x008e6400000e0000 */
[----:B-1----:R-:W-:-:S06]  /*05c0*/  UIADD3 UR19, -UR5, UR6, URZ ;  /* 0x0000000605137290 */ /* 0x002fcc000fffe13f */
.L_x_672:
[----:B------:R-:W-:Y:S01]  /*05d0*/  UIADD3 UR19, -UR4, UR19, URZ ;  /* 0x0000001304137290 */ /* 0x000fe2000fffe13f */
[----:B-----5:R-:W-:Y:S01]  /*05e0*/  IADD3 R9, R9, UR4, RZ ;  /* 0x0000000409097c10 */ /* 0x020fe2000fffe0ff */
[----:B------:R-:W-:Y:S01]  /*05f0*/  CS2R R14, SRZ ;  /* 0x00000000000e7805 */ /* 0x000fe2000001ff00 */
[----:B------:R-:W-:Y:S01]  /*0600*/  PLOP3.LUT P0, PT, PT, PT, PT, 0x80, 0x0 ;  /* 0x000000000000781c */ /* 0x000fe20003f0f070 */
[----:B------:R-:W-:Y:S01]  /*0610*/  UISETP.GE.AND UP0, UPT, UR19, 0x1, UPT ;  /* 0x000000011300788c */ /* 0x000fe2000bf06270 */
[----:B------:R-:W-:Y:S01]  /*0620*/  IMAD.MOV.U32 R166, RZ, RZ, RZ ;  /* 0x000000ffffa67224 */ /* 0x000fe200078e00ff */
[----:B------:R-:W-:Y:S01]  /*0630*/  UIADD3 UR4, UR19, 0x3f, URZ ;  /* 0x0000003f13047890 */ /* 0x000fe2000fffe03f */
[----:B------:R-:W-:Y:S01]  /*0640*/  IMAD.MOV.U32 R164, RZ, RZ, RZ ;  /* 0x000000ffffa47224 */ /* 0x000fe200078e00ff */
[----:B------:R-:W-:Y:S01]  /*0650*/  CS2R R170, SRZ ;  /* 0x0000000000aa7805 */ /* 0x000fe2000001ff00 */
[----:B------:R-:W-:Y:S01]  /*0660*/  CS2R R168, SRZ ;  /* 0x0000000000a87805 */ /* 0x000fe2000001ff00 */
[----:B------:R-:W-:Y:S01]  /*0670*/  PLOP3.LUT P1, PT, PT, PT, UP0, 0x80, 0x0 ;  /* 0x000000000000781c */ /* 0x000fe20003f2f008 */
[----:B------:R-:W-:Y:S01]  /*0680*/  USHF.R.S32.HI UR18, URZ, 0x1f, UR4 ;  /* 0x0000001f3f127899 */ /* 0x000fe20008011404 */
[----:B------:R-:W-:Y:S01]  /*0690*/  CS2R R16, SRZ ;  /* 0x0000000000107805 */ /* 0x000fe2000001ff00 */
[----:B------:R-:W-:Y:S01]  /*06a0*/  MOV R202, RZ ;  /* 0x000000ff00ca7202 */ /* 0x000fe20000000f00 */
[----:B------:R-:W-:Y:S01]  /*06b0*/  CS2R R200, SRZ ;  /* 0x0000000000c87805 */ /* 0x000fe2000001ff00 */
[----:B------:R-:W-:Y:S01]  /*06c0*/  ULEA.HI UR18, UR18, UR4, URZ, 0x6 ;  /* 0x0000000412127291 */ /* 0x000fe2000f8f303f */
[----:B------:R-:W-:Y:S01]  /*06d0*/  CS2R R12, SRZ ;  /* 0x00000000000c7805 */ /* 0x000fe2000001ff00 */
[----:B------:R-:W-:Y:S01]  /*06e0*/  IMAD.MOV.U32 R198, RZ, RZ, RZ ;  /* 0x000000ffffc67224 */ /* 0x000fe200078e00ff */
[----:B------:R-:W-:Y:S01]  /*06f0*/  MOV R196, RZ ;  /* 0x000000ff00c47202 */ /* 0x000fe20000000f00 */
[----:B------:R-:W-:Y:S01]  /*0700*/  IMAD.MOV.U32 R158, RZ, RZ, RZ ;  /* 0x000000ffff9e7224 */ /* 0x000fe200078e00ff */
[----:B------:R-:W-:Y:S01]  /*0710*/  CS2R R18, SRZ ;  /* 0x0000000000127805 */ /* 0x000fe2000001ff00 */
        /* <DEDUP_REMOVED lines=20> */
[----:B------:R-:W-:Y:S01]  /*0860*/  MOV R33, RZ ;  /* 0x000000ff00217202 */ /* 0x000fe20000000f00 */
[----:B------:R-:W-:Y:S01]  /*0870*/  IMAD.MOV.U32 R132, RZ, RZ, RZ ;  /* 0x000000ffff847224 */ /* 0x000fe200078e00ff */
[----:B------:R-:W-:Y:S01]  /*0880*/  CS2R R126, SRZ ;  /* 0x00000000007e7805 */ /* 0x000fe2000001ff00 */
[----:B------:R-:W-:Y:S01]  /*0890*/  CS2R R34, SRZ ;  /* 0x0000000000227805 */ /* 0x000fe2000001ff00 */
[----:B------:R-:W-:Y:S01]  /*08a0*/  MOV R124, RZ ;  /* 0x000000ff007c7202 */ /* 0x000fe20000000f00 */
[----:B------:R-:W-:Y:S01]  /*08b0*/  IMAD.MOV.U32 R130, RZ, RZ, RZ ;  /* 0x000000ffff827224 */ /* 0x000fe200078e00ff */
[----:B------:R-:W-:Y:S01]  /*08c0*/  CS2R R36, SRZ ;  /* 0x0000000000247805 */ /* 0x000fe2000001ff00 */
[----:B------:R-:W-:Y:S01]  /*08d0*/  MOV R128, RZ ;  /* 0x000000ff00807202 */ /* 0x000fe20000000f00 */
[----:B------:R-:W-:Y:S01]  /*08e0*/  CS2R R122, SRZ ;  /* 0x00000000007a7805 */ /* 0x000fe2000001ff00 */
[----:B------:R-:W-:Y:S01]  /*08f0*/  IMAD.MOV.U32 R120, RZ, RZ, RZ ;  /* 0x000000ffff787224 */ /* 0x000fe200078e00ff */
[----:B------:R-:W-:Y:S01]  /*0900*/  CS2R R38, SRZ ;  /* 0x0000000000267805 */ /* 0x000fe2000001ff00 */
        /* <DEDUP_REMOVED lines=16> */
[----:B------:R-:W-:Y:S01]  /*0a10*/  CS2R R98, SRZ ;  /* 0x0000000000627805 */ /* 0x000fe2000001ff00 */
        /* <DEDUP_REMOVED lines=20> */
[----:B------:R-:W-:Y:S01]  /*0b60*/  MOV R194, RZ ;  /* 0x000000ff00c27202 */ /* 0x000fe20000000f00 */
[----:B------:R-:W-:Y:S01]  /*0b70*/  CS2R R192, SRZ ;  /* 0x0000000000c07805 */ /* 0x000fe2000001ff00 */
[----:B------:R-:W-:Y:S01]  /*0b80*/  CS2R R182, SRZ ;  /* 0x0000000000b67805 */ /* 0x000fe2000001ff00 */
[----:B------:R-:W-:Y:S01]  /*0b90*/  CS2R R58, SRZ ;  /* 0x00000000003a7805 */ /* 0x000fe2000001ff00 */
[----:B------:R-:W-:Y:S01]  /*0ba0*/  IMAD.MOV.U32 R180, RZ, RZ, RZ ;  /* 0x000000ffffb47224 */ /* 0x000fe200078e00ff */
[----:B------:R-:W-:Y:S01]  /*0bb0*/  MOV R186, RZ ;  /* 0x000000ff00ba7202 */ /* 0x000fe20000000f00 */
[----:B------:R-:W-:Y:S01]  /*0bc0*/  IMAD.MOV.U32 R184, RZ, RZ, RZ ;  /* 0x000000ffffb87224 */ /* 0x000fe200078e00ff */
[----:B------:R-:W-:Y:S01]  /*0bd0*/  CS2R R64, SRZ ;  /* 0x0000000000407805 */ /* 0x000fe2000001ff00 */
[----:B------:R-:W-:Y:S01]  /*0be0*/  CS2R R62, SRZ ;  /* 0x00000000003e7805 */ /* 0x000fe2000001ff00 */
[----:B------:R-:W-:Y:S05]  /*0bf0*/  @!P1 BRA `(.L_x_673) ;  /* 0x0000a3c000009947 */ /* 0x000fea0003800000 */
[----:B------:R-:W-:-:S04]  /*0c00*/  ISETP.NE.U32.AND P2, PT, RZ, c[0x0][0x340], PT ;  /* 0x0000d000ff007a0c */ /* 0x000fc80003f45070 */
[----:B------:R-:W-:-:S13]  /*0c10*/  ISETP.NE.AND.EX P2, PT, RZ, c[0x0][0x344], PT, P2 ;  /* 0x0000d100ff007a0c */ /* 0x000fda0003f45320 */
[----:B------:R-:W-:-:S05]  /*0c20*/  @P2 IMAD.WIDE R2, R60, R10, c[0x0][0x340] ;  /* 0x0000d0003c022625 */ /* 0x000fca00078e020a */
[----:B------:R1:W2:Y:S01]  /*0c30*/  @P2 LDG.E R19, [R2.64] ;  /* 0x0000001002132981 */ /* 0x0002a2000c1e1900 */
[----:B------:R-:W-:Y:S01]  /*0c40*/  SHF.R.S32.HI R25, RZ, 0x1f, R157 ;  /* 0x0000001fff197819 */ /* 0x000fe2000001149d */
[----:B------:R-:W-:Y:S01]  /*0c50*/  IMAD.MOV.U32 R6, RZ, RZ, c[0x0][0x2c4] ;  /* 0x0000b100ff067624 */ /* 0x000fe200078e00ff */
[----:B------:R-:W-:Y:S01]  /*0c60*/  SHF.R.S32.HI R0, RZ, 0x1f, R8 ;  /* 0x0000001fff007819 */ /* 0x000fe20000011408 */
[----:B------:R-:W3:Y:S01]  /*0c70*/  S2R R17, SR_CTAID.Y ;  /* 0x0000000000117919 */ /* 0x000ee20000002600 */
[-C--:B------:R-:W-:Y:S01]  /*0c80*/  LEA.HI R4, R25, R157.reuse, RZ, 0x3 ;  /* 0x0000009d19047211 */ /* 0x080fe200078f18ff */
[----:B------:R-:W-:Y:S01]  /*0c90*/  IMAD.MOV.U32 R26, RZ, RZ, 0x20 ;  /* 0x00000020ff1a7424 */ /* 0x000fe200078e00ff */
[----:B------:R-:W-:Y:S01]  /*0ca0*/  ISETP.NE.AND P1, PT, R6, 0x1, PT ;  /* 0x000000010600780c */ /* 0x000fe20003f25270 */
[----:B------:R-:W-:Y:S01]  /*0cb0*/  IMAD R0, R0, c[0x0][0x178], RZ ;  /* 0x00005e0000007a24 */ /* 0x000fe200078e02ff */
[----:B------:R-:W-:Y:S01]  /*0cc0*/  SHF.R.S32.HI R28, RZ, 0x3, R4 ;  /* 0x00000003ff1c7819 */ /* 0x000fe20000011404 */
[----:B------:R-:W-:Y:S01]  /*0cd0*/  BSSY B0, `(.L_x_674) ;  /* 0x0000076000007945 */ /* 0x000fe20003800000 */
[----:B------:R-:W-:Y:S01]  /*0ce0*/  LOP3.LUT R4, R4, 0xfffffff8, RZ, 0xc0, !PT ;  /* 0xfffffff804047812 */ /* 0x000fe200078ec0ff */
[----:B------:R-:W-:Y:S01]  /*0cf0*/  IMAD R0, R8, c[0x0][0x17c], R0 ;  /* 0x00005f0008007a24 */ /* 0x000fe200078e0200 */
[----:B------:R-:W-:Y:S01]  /*0d00*/  SHF.R.S32.HI R7, RZ, 0x1f, R9 ;  /* 0x0000001fff077819 */ /* 0x000fe20000011409 */
[----:B------:R-:W-:Y:S01]  /*0d10*/  IMAD.SHL.U32 R5, R28, 0x40, RZ ;  /* 0x000000401c057824 */ /* 0x000fe200078e00ff */
[----:B------:R-:W-:-:S02]  /*0d20*/  IADD3 R36, -R4, R157, RZ ;  /* 0x0000009d04247210 */ /* 0x000fc40007ffe1ff */
[----:B------:R-:W-:Y:S02]  /*0d30*/  SHF.R.S32.HI R18, RZ, 0x1f, R60 ;  /* 0x0000001fff127819 */ /* 0x000fe4000001143c */
[----:B------:R-:W-:Y:S01]  /*0d40*/  LEA.HI R24, R25, R157, RZ, 0x4 ;  /* 0x0000009d19187211 */ /* 0x000fe200078f20ff */
[----:B------:R-:W-:Y:S01]  /*0d50*/  IMAD.SHL.U32 R12, R36, 0x8, RZ ;  /* 0x00000008240c7824 */ /* 0x000fe200078e00ff */
[----:B------:R-:W-:Y:S01]  /*0d60*/  SEL R10, R18, RZ, !P5 ;  /* 0x000000ff120a7207 */ /* 0x000fe20006800000 */
[----:B-1----:R-:W-:-:S03]  /*0d70*/  IMAD.WIDE.U32 R2, R8, c[0x0][0x178], RZ ;  /* 0x00005e0008027a25 */ /* 0x002fc600078e00ff */
[----:B------:R-:W-:Y:S02]  /*0d80*/  SHF.R.S32.HI R13, RZ, 0x1f, R12 ;  /* 0x0000001fff0d7819 */ /* 0x000fe4000001140c */
[----:B---3--:R-:W-:Y:S01]  /*0d90*/  SHF.R.S32.HI R16, RZ, 0x1f, R17 ;  /* 0x0000001fff107819 */ /* 0x008fe20000011411 */
[----:B------:R-:W-:Y:S01]  /*0da0*/  IMAD.IADD R3, R3, 0x1, R0 ;  /* 0x0000000103037824 */ /* 0x000fe200078e0200 */
[----:B------:R-:W-:Y:S01]  /*0db0*/  LOP3.LUT R0, R5, 0x1c0, RZ, 0xc0, !PT ;  /* 0x000001c005007812 */ /* 0x000fe200078ec0ff */
[----:B------:R-:W-:Y:S01]  /*0dc0*/  IMAD R10, R10, c[0x0][0x1c0], RZ ;  /* 0x000070000a0a7a24 */ /* 0x000fe200078e02ff */
[----:B------:R-:W-:Y:S01]  /*0dd0*/  IADD3 R5, R12, 0x40, RZ ;  /* 0x000000400c057810 */ /* 0x000fe20007ffe0ff */
[----:B------:R-:W-:Y:S01]  /*0de0*/  IMAD R8, R16, c[0x0][0x1b8], RZ ;  /* 0x00006e0010087a24 */ /* 0x000fe200078e02ff */
[----:B------:R-:W-:Y:S01]  /*0df0*/  LOP3.LUT R6, R0, 0x38, R12, 0xf8, !PT ;  /* 0x0000003800067812 */ /* 0x000fe200078ef80c */
[----:B------:R-:W-:Y:S01]  /*0e00*/  IMAD.WIDE.U32 R2, R17, c[0x0][0x1b8], R2 ;  /* 0x00006e0011027a25 */ /* 0x000fe200078e0002 */
[----:B------:R-:W-:-:S02]  /*0e10*/  SHF.R.U32.HI R4, RZ, 0x3, R0 ;  /* 0x00000003ff047819 */ /* 0x000fc40000011600 */
[----:B------:R-:W-:Y:S01]  /*0e20*/  IADD3 R0, P0, R9, R28, RZ ;  /* 0x0000001c09007210 */ /* 0x000fe20007f1e0ff */
[----:B------:R-:W-:Y:S01]  /*0e30*/  IMAD R8, R17, c[0x0][0x1bc], R8 ;  /* 0x00006f0011087a24 */ /* 0x000fe200078e0208 */
[----:B------:R-:W-:Y:S02]  /*0e40*/  LOP3.LUT R21, R6, R4, RZ, 0x3c, !PT ;  /* 0x0000000406157212 */ /* 0x000fe400078e3cff */
[----:B------:R-:W-:Y:S01]  /*0e50*/  LEA R9, R36, R28, 0x4 ;  /* 0x0000001c24097211 */ /* 0x000fe200078e20ff */
[----:B------:R-:W-:Y:S01]  /*0e60*/  IMAD.IADD R3, R3, 0x1, R8 ;  /* 0x0000000103037824 */ /* 0x000fe200078e0208 */
[----:B------:R-:W-:Y:S01]  /*0e70*/  LEA.HI.X.SX32 R4, R28, R7, 0x1, P0 ;  /* 0x000000071c047211 */ /* 0x000fe200000f0eff */
[----:B------:R-:W-:Y:S01]  /*0e80*/  IMAD.WIDE.U32 R6, R0, c[0x0][0x1e0], R12 ;  /* 0x0000780000067a25 */ /* 0x000fe200078e000c */
[----:B------:R-:W-:Y:S02]  /*0e90*/  ISETP.GE.AND P0, PT, R5, c[0x0][0x1d4], PT ;  /* 0x0000750005007a0c */ /* 0x000fe40003f06270 */
[----:B------:R-:W-:Y:S01]  /*0ea0*/  SEL R8, R60, RZ, !P5 ;  /* 0x000000ff3c087207 */ /* 0x000fe20006800000 */
[----:B------:R-:W-:Y:S01]  /*0eb0*/  IMAD R9, R32, 0x80, R9 ;  /* 0x0000008020097824 */ /* 0x000fe200078e0209 */
[----:B------:R-:W-:Y:S01]  /*0ec0*/  ISETP.GE.AND P3, PT, R12, c[0x0][0x1d4], PT ;  /* 0x000075000c007a0c */ /* 0x000fe20003f66270 */
[----:B------:R-:W-:-:S02]  /*0ed0*/  IMAD R5, R4, c[0x0][0x1e0], RZ ;  /* 0x0000780004057a24 */ /* 0x000fc400078e02ff */
[----:B------:R-:W-:Y:S02]  /*0ee0*/  IMAD R4, R4, c[0x0][0x208], RZ ;  /* 0x0000820004047a24 */ /* 0x000fe400078e02ff */
[----:B------:R-:W-:-:S04]  /*0ef0*/  @P1 IMAD.HI.U32 R11, R9, c[0x0][0x2c8], RZ ;  /* 0x0000b200090b1a27 */ /* 0x000fc800078e00ff */
[C---:B------:R-:W-:Y:S02]  /*0f00*/  IMAD R14, R0.reuse, c[0x0][0x1e4], R5 ;  /* 0x00007900000e7a24 */ /* 0x040fe400078e0205 */
[C---:B------:R-:W-:Y:S02]  /*0f10*/  IMAD R15, R0.reuse, c[0x0][0x20c], R4 ;  /* 0x00008300000f7a24 */ /* 0x040fe400078e0204 */
[----:B------:R-:W-:Y:S01]  /*0f20*/  IMAD.WIDE.U32 R4, R0, c[0x0][0x208], R12 ;  /* 0x0000820000047a25 */ /* 0x000fe200078e000c */
[----:B------:R-:W-:Y:S02]  /*0f30*/  MOV R0, R9 ;  /* 0x0000000900007202 */ /* 0x000fe40000000f00 */
[----:B------:R-:W-:Y:S01]  /*0f40*/  @P1 SHF.R.U32.HI R0, RZ, c[0x0][0x2cc], R11 ;  /* 0x0000b300ff001a19 */ /* 0x000fe2000001160b */
[C---:B------:R-:W-:Y:S02]  /*0f50*/  IMAD R11, R8.reuse, c[0x0][0x1c4], R10 ;  /* 0x00007100080b7a24 */ /* 0x040fe400078e020a */
[----:B------:R-:W-:Y:S01]  /*0f60*/  IMAD.WIDE.U32 R2, R8, c[0x0][0x1c0], R2 ;  /* 0x0000700008027a25 */ /* 0x000fe200078e0002 */
[----:B------:R-:W-:-:S02]  /*0f70*/  IADD3 R10, -R0, RZ, RZ ;  /* 0x000000ff000a7210 */ /* 0x000fc40007ffe1ff */
[----:B------:R-:W-:Y:S01]  /*0f80*/  SHF.R.S32.HI R8, RZ, 0x1f, R0 ;  /* 0x0000001fff087819 */ /* 0x000fe20000011400 */
[----:B------:R-:W-:Y:S02]  /*0f90*/  IMAD.IADD R3, R3, 0x1, R11 ;  /* 0x0000000103037824 */ /* 0x000fe400078e020b */
[----:B------:R-:W-:Y:S01]  /*0fa0*/  IMAD R10, R10, c[0x0][0x2c4], R9 ;  /* 0x0000b1000a0a7a24 */ /* 0x000fe200078e0209 */
[----:B------:R-:W-:Y:S01]  /*0fb0*/  LOP3.LUT R9, R24, 0xfffffff0, RZ, 0xc0, !PT ;  /* 0xfffffff018097812 */ /* 0x000fe200078ec0ff */
[----:B------:R-:W-:Y:S02]  /*0fc0*/  IMAD R8, R8, c[0x0][0x1b0], RZ ;  /* 0x00006c0008087a24 */ /* 0x000fe400078e02ff */
[----:B------:R-:W-:Y:S01]  /*0fd0*/  IMAD.WIDE.U32 R2, R0, c[0x0][0x1b0], R2 ;  /* 0x00006c0000027a25 */ /* 0x000fe200078e0002 */
[----:B------:R-:W-:-:S03]  /*0fe0*/  SHF.R.S32.HI R11, RZ, 0x1f, R10 ;  /* 0x0000001fff0b7819 */ /* 0x000fc6000001140a */
[----:B------:R-:W-:Y:S02]  /*0ff0*/  IMAD R8, R0, c[0x0][0x1b4], R8 ;  /* 0x00006d0000087a24 */ /* 0x000fe400078e0208 */
[----:B------:R-:W-:Y:S02]  /*1000*/  IMAD.IADD R7, R7, 0x1, R14 ;  /* 0x0000000107077824 */ /* 0x000fe400078e020e */
[----:B------:R-:W-:Y:S01]  /*1010*/  IMAD.IADD R5, R5, 0x1, R15 ;  /* 0x0000000105057824 */ /* 0x000fe200078e020f */
[----:B------:R-:W-:Y:S01]  /*1020*/  IADD3 R3, R3, R8, RZ ;  /* 0x0000000803037210 */ /* 0x000fe20007ffe0ff */
[----:B------:R-:W-:Y:S02]  /*1030*/  IMAD R11, R11, c[0x0][0x1a8], RZ ;  /* 0x00006a000b0b7a24 */ /* 0x000fe400078e02ff */
[----:B------:R-:W-:Y:S02]  /*1040*/  IMAD.IADD R0, R157, 0x1, -R9 ;  /* 0x000000019d007824 */ /* 0x000fe400078e0a09 */
[----:B------:R-:W-:-:S04]  /*1050*/  IMAD.WIDE.U32 R8, R17, c[0x0][0x1e8], R6 ;  /* 0x00007a0011087a25 */ /* 0x000fc800078e0006 */
[----:B------:R-:W-:-:S04]  /*1060*/  IMAD.WIDE.U32 R6, R17, c[0x0][0x210], R4 ;  /* 0x0000840011067a25 */ /* 0x000fc800078e0004 */
[C---:B------:R-:W-:Y:S02]  /*1070*/  IMAD R14, R16.reuse, c[0x0][0x1e8], RZ ;  /* 0x00007a00100e7a24 */ /* 0x040fe400078e02ff */
[----:B------:R-:W-:Y:S01]  /*1080*/  IMAD R15, R16, c[0x0][0x210], RZ ;  /* 0x00008400100f7a24 */ /* 0x000fe200078e02ff */
[----:B------:R-:W-:Y:S01]  /*1090*/  SHF.R.S32.HI R16, RZ, 0x1f, R0 ;  /* 0x0000001fff107819 */ /* 0x000fe20000011400 */
[C---:B------:R-:W-:Y:S02]  /*10a0*/  IMAD R11, R10.reuse, c[0x0][0x1ac], R11 ;  /* 0x00006b000a0b7a24 */ /* 0x040fe400078e020b */
[----:B------:R-:W-:Y:S01]  /*10b0*/  IMAD.WIDE.U32 R4, R10, c[0x0][0x1a8], R2 ;  /* 0x00006a000a047a25 */ /* 0x000fe200078e0002 */
[----:B------:R-:W-:-:S03]  /*10c0*/  LEA.HI R23, R16, R0, RZ, 0x3 ;  /* 0x0000000010177211 */ /* 0x000fc600078f18ff */
[----:B------:R-:W-:Y:S01]  /*10d0*/  IMAD R14, R17, c[0x0][0x1ec], R14 ;  /* 0x00007b00110e7a24 */ /* 0x000fe200078e020e */
[----:B------:R-:W-:Y:S01]  /*10e0*/  LOP3.LUT R10, R23, 0xfffffff8, RZ, 0xc0, !PT ;  /* 0xfffffff8170a7812 */ /* 0x000fe200078ec0ff */
[----:B------:R-:W-:Y:S01]  /*10f0*/  IMAD R15, R17, c[0x0][0x214], R15 ;  /* 0x00008500110f7a24 */ /* 0x000fe200078e020f */
[----:B------:R-:W-:Y:S01]  /*1100*/  LEA R17, P1, R4, c[0x0][0x160], 0x1 ;  /* 0x0000580004117a11 */ /* 0x000fe200078208ff */
[----:B------:R-:W-:Y:S01]  /*1110*/  IMAD.IADD R2, R5, 0x1, R11 ;  /* 0x0000000105027824 */ /* 0x000fe200078e020b */
[----:B------:R-:W-:Y:S01]  /*1120*/  IADD3 R22, R0, -R10, RZ ;  /* 0x8000000a00167210 */ /* 0x000fe20007ffe0ff */
[----:B------:R-:W-:Y:S01]  /*1130*/  IMAD.IADD R9, R9, 0x1, R14 ;  /* 0x0000000109097824 */ /* 0x000fe200078e020e */
[----:B------:R-:W-:Y:S01]  /*1140*/  IADD3 R7, R7, R15, RZ ;  /* 0x0000000f07077210 */ /* 0x000fe20007ffe0ff */
[----:B------:R-:W-:Y:S01]  /*1150*/  IMAD R15, R20, c[0x0][0x2c4], RZ ;  /* 0x0000b100140f7a24 */ /* 0x000fe200078e02ff */
[----:B------:R-:W-:Y:S01]  /*1160*/  LEA.HI.X R16, R4, c[0x0][0x164], R2, 0x1, P1 ;  /* 0x0000590004107a11 */ /* 0x000fe200008f0c02 */
[----:B------:R-:W-:Y:S01]  /*1170*/  IMAD.SHL.U32 R14, R36, 0x8, RZ ;  /* 0x00000008240e7824 */ /* 0x000fe200078e00ff */
[----:B------:R-:W-:Y:S01]  /*1180*/  LEA.HI R11, R25, R157, RZ, 0x6 ;  /* 0x0000009d190b7211 */ /* 0x000fe200078f30ff */
[----:B------:R1:W3:Y:S01]  /*1190*/  SHFL.IDX PT, R4, R17, RZ, 0x181f ;  /* 0x00181fff11047589 */ /* 0x0002e200000e0000 */
[----:B------:R-:W-:-:S02]  /*11a0*/  MOV R20, 0x10 ;  /* 0x0000001000147802 */ /* 0x000fc40000000f00 */
[----:B------:R-:W-:Y:S01]  /*11b0*/  ISETP.GE.AND P5, PT, R14, c[0x0][0x198], PT ;  /* 0x000066000e007a0c */ /* 0x000fe20003fa6270 */
[----:B------:R1:W4:Y:S01]  /*11c0*/  SHFL.IDX PT, R5, R16, RZ, 0x181f ;  /* 0x00181fff10057589 */ /* 0x00032200000e0000 */
[----:B------:R-:W-:-:S04]  /*11d0*/  SHF.L.U32 R11, R11, 0x3, RZ ;  /* 0x000000030b0b7819 */ /* 0x000fc800000006ff */
[----:B------:R-:W-:Y:S02]  /*11e0*/  LOP3.LUT R11, R21, 0xfffffe00, R11, 0xf8, !PT ;  /* 0xfffffe00150b7812 */ /* 0x000fe400078ef80b */
[--C-:B--2---:R-:W-:Y:S01]  /*11f0*/  @P2 SHF.R.S32.HI R3, RZ, 0x1f, R19.reuse ;  /* 0x0000001fff032819 */ /* 0x104fe20000011413 */
[----:B------:R-:W-:Y:S01]  /*1200*/  @P2 IMAD.MOV.U32 R2, RZ, RZ, R19 ;  /* 0x000000ffff022224 */ /* 0x000fe200078e0013 */
[----:B------:R-:W-:Y:S01]  /*1210*/  @!P2 MOV R2, R60 ;  /* 0x0000003c0002a202 */ /* 0x000fe20000000f00 */
[----:B------:R-:W-:Y:S01]  /*1220*/  @!P2 IMAD.MOV.U32 R3, RZ, RZ, R18 ;  /* 0x000000ffff03a224 */ /* 0x000fe200078e0012 */
[----:B------:R-:W-:Y:S02]  /*1230*/  LEA R19, R32, R28, 0x7 ;  /* 0x0000001c20137211 */ /* 0x000fe400078e38ff */
[----:B------:R-:W-:Y:S02]  /*1240*/  SEL R0, R2, RZ, !P4 ;  /* 0x000000ff02007207 */ /* 0x000fe40006000000 */
[----:B------:R-:W-:-:S02]  /*1250*/  SEL R2, R3, RZ, !P4 ;  /* 0x000000ff03027207 */ /* 0x000fc40006000000 */
[----:B------:R-:W-:Y:S01]  /*1260*/  ISETP.GE.AND P6, PT, R19, R15, PT ;  /* 0x0000000f1300720c */ /* 0x000fe20003fc6270 */
[----:B------:R-:W-:Y:S01]  /*1270*/  IMAD.WIDE.U32 R30, R0, c[0x0][0x218], R6 ;  /* 0x00008600001e7a25 */ /* 0x000fe200078e0006 */
[----:B------:R-:W-:-:S03]  /*1280*/  IADD3 R18, R14, 0x40, RZ ;  /* 0x000000400e127810 */ /* 0x000fc60007ffe0ff */
[----:B------:R-:W-:Y:S01]  /*1290*/  IMAD R3, R2, c[0x0][0x1f0], RZ ;  /* 0x00007c0002037a24 */ /* 0x000fe200078e02ff */
[----:B------:R-:W-:Y:S01]  /*12a0*/  ISETP.GE.AND P4, PT, R18, c[0x0][0x198], PT ;  /* 0x0000660012007a0c */ /* 0x000fe20003f86270 */
[----:B------:R-:W-:Y:S02]  /*12b0*/  IMAD R2, R2, c[0x0][0x218], RZ ;  /* 0x0000860002027a24 */ /* 0x000fe400078e02ff */
[----:B------:R-:W-:Y:S01]  /*12c0*/  IMAD R10, R0, c[0x0][0x1f4], R3 ;  /* 0x00007d00000a7a24 */ /* 0x000fe200078e0203 */
[----:B------:R-:W-:Y:S01]  /*12d0*/  R2P PR, R22, 0x6 ;  /* 0x0000000616007804 */ /* 0x000fe20000000000 */
[C---:B------:R-:W-:Y:S02]  /*12e0*/  IMAD R2, R0.reuse, c[0x0][0x21c], R2 ;  /* 0x0000870000027a24 */ /* 0x040fe400078e0202 */
[----:B------:R-:W-:Y:S02]  /*12f0*/  IMAD.WIDE.U32 R34, R0, c[0x0][0x1f0], R8 ;  /* 0x00007c0000227a25 */ /* 0x000fe400078e0008 */
[----:B------:R-:W-:-:S02]  /*1300*/  SEL R3, R20, 0xfffffff0, !P1 ;  /* 0xfffffff014037807 */ /* 0x000fc40004800000 */
[----:B------:R-:W-:Y:S01]  /*1310*/  IADD3 R29, R31, R2, RZ ;  /* 0x000000021f1d7210 */ /* 0x000fe20007ffe0ff */
[----:B------:R-:W-:Y:S01]  /*1320*/  IMAD.IADD R39, R35, 0x1, R10 ;  /* 0x0000000123277824 */ /* 0x000fe200078e020a */
[----:B------:R1:W-:Y:S01]  /*1330*/  STL.64 [R1+0x38], R34 ;  /* 0x0000382201007387 */ /* 0x0003e20000100a00 */
[----:B------:R-:W-:-:S03]  /*1340*/  SEL R0, R26, 0xffffffe0, !P2 ;  /* 0xffffffe01a007807 */ /* 0x000fc60005000000 */
[----:B------:R1:W-:Y:S04]  /*1350*/  STL.64 [R1+0x30], R30 ;  /* 0x0000301e01007387 */ /* 0x0003e80000100a00 */
[----:B------:R1:W-:Y:S04]  /*1360*/  STL [R1+0x24], R29 ;  /* 0x0000241d01007387 */ /* 0x0003e80000100800 */
[----:B------:R1:W-:Y:S01]  /*1370*/  STL [R1+0x2c], R39 ;  /* 0x00002c2701007387 */ /* 0x0003e20000100800 */
[----:B------:R-:W-:Y:S05]  /*1380*/  @P6 BRA `(.L_x_675) ;  /* 0x000000a000006947 */ /* 0x000fea0003800000 */
[----:B---34-:R-:W-:Y:S02]  /*1390*/  SHF.R.S32.HI R2, RZ, 0x1f, R18 ;  /* 0x0000001fff027819 */ /* 0x018fe40000011412 */
[----:B------:R-:W-:-:S02]  /*13a0*/  LEA R6, P1, R14, R4, 0x1 ;  /* 0x000000040e067211 */ /* 0x000fc400078208ff */
[----:B------:R-:W-:Y:S02]  /*13b0*/  LEA.HI R2, R2, R18, RZ, 0x3 ;  /* 0x0000001202027211 */ /* 0x000fe400078f18ff */
[----:B------:R-:W-:Y:S02]  /*13c0*/  LEA.HI.X R7, R14, R5, R13, 0x1, P1 ;  /* 0x000000050e077211 */ /* 0x000fe400008f0c0d */
[----:B------:R-:W-:Y:S01]  /*13d0*/  LOP3.LUT R8, R2, 0xfffffff8, RZ, 0xc0, !PT ;  /* 0xfffffff802087812 */ /* 0x000fe200078ec0ff */
[----:B------:R-:W-:-:S04]  /*13e0*/  IMAD.SHL.U32 R2, R11, 0x2, RZ ;  /* 0x000000020b027824 */ /* 0x000fc800078e00ff */
[----:B------:R-:W-:Y:S01]  /*13f0*/  IMAD.WIDE R4, R8, 0x2, R4 ;  /* 0x0000000208047825 */ /* 0x000fe200078e0204 */
[----:B------:R-:W-:Y:S01]  /*1400*/  @!PT LDS RZ, [RZ] ;  /* 0x00000000fffff984 */ /* 0x000fe20000000800 */
[----:B------:R2:W-:Y:S04]  /*1410*/  LDGSTS.E.BYPASS.LTC128B.128 [R2+0x8100], [R6.64], !P5 ;  /* 0x0810000006027fae */ /* 0x0005e8000e901d50 */
[----:B------:R2:W-:Y:S02]  /*1420*/  LDGSTS.E.BYPASS.LTC128B.128 [R2+0xc100], [R4.64], !P4 ;  /* 0x0c10000004027fae */ /* 0x0005e4000e101d50 */
.L_x_675:
[----:B---34-:R-:W-:Y:S05]  /*1430*/  BSYNC B0 ;  /* 0x0000000000007941 */ /* 0x018fea0003800000 */
.L_x_674:
[----:B--2---:R-:W-:Y:S01]  /*1440*/  IADD3 R2, R19, 0x10, RZ ;  /* 0x0000001013027810 */ /* 0x004fe20007ffe0ff */
[----:B------:R2:W3:Y:S01]  /*1450*/  SHFL.IDX PT, R5, R16, 0x1, 0x181f ;  /* 0x00381f0010057f89 */ /* 0x0004e200000e0000 */
[----:B------:R-:W-:Y:S02]  /*1460*/  BSSY B0, `(.L_x_676) ;  /* 0x000000e000007945 */ /* 0x000fe40003800000 */
[----:B------:R-:W-:Y:S01]  /*1470*/  ISETP.GE.AND P1, PT, R2, R15, PT ;  /* 0x0000000f0200720c */ /* 0x000fe20003f26270 */
[----:B------:R2:W4:-:S12]  /*1480*/  SHFL.IDX PT, R4, R17, 0x1, 0x181f ;  /* 0x00381f0011047f89 */ /* 0x00051800000e0000 */
[----:B------:R-:W-:Y:S05]  /*1490*/  @P1 BRA `(.L_x_677) ;  /* 0x000000a000001947 */ /* 0x000fea0003800000 */
[----:B------:R-:W-:Y:S02]  /*14a0*/  SHF.R.S32.HI R2, RZ, 0x1f, R18 ;  /* 0x0000001fff027819 */ /* 0x000fe40000011412 */
[----:B----4-:R-:W-:Y:S02]  /*14b0*/  LEA R6, P1, R14, R4, 0x1 ;  /* 0x000000040e067211 */ /* 0x010fe400078208ff */
[----:B------:R-:W-:Y:S02]  /*14c0*/  LEA.HI R2, R2, R18, RZ, 0x3 ;  /* 0x0000001202027211 */ /* 0x000fe400078f18ff */
[----:B---3--:R-:W-:Y:S02]  /*14d0*/  LEA.HI.X R7, R14, R5, R13, 0x1, P1 ;  /* 0x000000050e077211 */ /* 0x008fe400008f0c0d */
[----:B------:R-:W-:Y:S01]  /*14e0*/  LOP3.LUT R8, R2, 0xfffffff8, RZ, 0xc0, !PT ;  /* 0xfffffff802087812 */ /* 0x000fe200078ec0ff */
[----:B------:R-:W-:-:S04]  /*14f0*/  IMAD.SHL.U32 R2, R11, 0x2, RZ ;  /* 0x000000020b027824 */ /* 0x000fc800078e00ff */
[----:B------:R-:W-:Y:S01]  /*1500*/  IMAD.WIDE R4, R8, 0x2, R4 ;  /* 0x0000000208047825 */ /* 0x000fe200078e0204 */
[----:B------:R-:W-:Y:S01]  /*1510*/  @!PT LDS RZ, [RZ] ;  /* 0x00000000fffff984 */ /* 0x000fe20000000800 */
[----:B------:R3:W-:Y:S04]  /*1520*/  LDGSTS.E.BYPASS.LTC128B.128 [R2+0x8900], [R6.64], !P5 ;  /* 0x0890000006027fae */ /* 0x0007e8000e901d50 */
[----:B------:R3:W-:Y:S02]  /*1530*/  LDGSTS.E.BYPASS.LTC128B.128 [R2+0xc900], [R4.64], !P4 ;  /* 0x0c90000004027fae */ /* 0x0007e4000e101d50 */
.L_x_677:
[----:B------:R-:W-:Y:S05]  /*1540*/  BSYNC B0 ;  /* 0x0000000000007941 */ /* 0x000fea0003800000 */
.L_x_676:
[----:B---3--:R-:W-:Y:S01]  /*1550*/  IADD3 R2, R19, 0x20, RZ ;  /* 0x0000002013027810 */ /* 0x008fe20007ffe0ff */
[----:B------:R3:W1:Y:S01]  /*1560*/  SHFL.IDX PT, R5, R16, 0x2, 0x181f ;  /* 0x00581f0010057f89 */ /* 0x00066200000e0000 */
[----:B------:R-:W-:Y:S02]  /*1570*/  BSSY B0, `(.L_x_678) ;  /* 0x000000e000007945 */ /* 0x000fe40003800000 */
[----:B------:R-:W-:Y:S01]  /*1580*/  ISETP.GE.AND P1, PT, R2, R15, PT ;  /* 0x0000000f0200720c */ /* 0x000fe20003f26270 */
[----:B----4-:R3:W4:-:S12]  /*1590*/  SHFL.IDX PT, R4, R17, 0x2, 0x181f ;  /* 0x00581f0011047f89 */ /* 0x01071800000e0000 */
[----:B------:R-:W-:Y:S05]  /*15a0*/  @P1 BRA `(.L_x_679) ;  /* 0x000000a000001947 */ /* 0x000fea0003800000 */
[----:B------:R-:W-:Y:S02]  /*15b0*/  SHF.R.S32.HI R2, RZ, 0x1f, R18 ;  /* 0x0000001fff027819 */ /* 0x000fe40000011412 */
[----:B----4-:R-:W-:Y:S02]  /*15c0*/  LEA R6, P1, R14, R4, 0x1 ;  /* 0x000000040e067211 */ /* 0x010fe400078208ff */
[----:B------:R-:W-:Y:S02]  /*15d0*/  LEA.HI R2, R2, R18, RZ, 0x3 ;  /* 0x0000001202027211 */ /* 0x000fe400078f18ff */
[----:B-1----:R-:W-:Y:S02]  /*15e0*/  LEA.HI.X R7, R14, R5, R13, 0x1, P1 ;  /* 0x000000050e077211 */ /* 0x002fe400008f0c0d */
[----:B------:R-:W-:Y:S01]  /*15f0*/  LOP3.LUT R8, R2, 0xfffffff8, RZ, 0xc0, !PT ;  /* 0xfffffff802087812 */ /* 0x000fe200078ec0ff */
[----:B------:R-:W-:-:S04]  /*1600*/  IMAD.SHL.U32 R2, R11, 0x2, RZ ;  /* 0x000000020b027824 */ /* 0x000fc800078e00ff */
[----:B------:R-:W-:Y:S01]  /*1610*/  IMAD.WIDE R4, R8, 0x2, R4 ;  /* 0x0000000208047825 */ /* 0x000fe200078e0204 */
[----:B------:R-:W-:Y:S01]  /*1620*/  @!PT LDS RZ, [RZ] ;  /* 0x00000000fffff984 */ /* 0x000fe20000000800 */
[----:B------:R1:W-:Y:S04]  /*1630*/  LDGSTS.E.BYPASS.LTC128B.128 [R2+0x9100], [R6.64], !P5 ;  /* 0x0910000006027fae */ /* 0x0003e8000e901d50 */
[----:B------:R1:W-:Y:S02]  /*1640*/  LDGSTS.E.BYPASS.LTC128B.128 [R2+0xd100], [R4.64], !P4 ;  /* 0x0d10000004027fae */ /* 0x0003e4000e101d50 */
.L_x_679:
[----:B------:R-:W-:Y:S05]  /*1650*/  BSYNC B0 ;  /* 0x0000000000007941 */ /* 0x000fea0003800000 */
.L_x_678:
[----:B-1----:R-:W-:Y:S01]  /*1660*/  IADD3 R2, R19, 0x30, RZ ;  /* 0x0000003013027810 */ /* 0x002fe20007ffe0ff */
[----:B------:R1:W2:Y:S01]  /*1670*/  SHFL.IDX PT, R5, R16, 0x3, 0x181f ;  /* 0x00781f0010057f89 */ /* 0x0002a200000e0000 */
[----:B------:R-:W-:Y:S02]  /*1680*/  BSSY B0, `(.L_x_680) ;  /* 0x000000e000007945 */ /* 0x000fe40003800000 */
[----:B------:R-:W-:Y:S01]  /*1690*/  ISETP.GE.AND P1, PT, R2, R15, PT ;  /* 0x0000000f0200720c */ /* 0x000fe20003f26270 */
[----:B----4-:R1:W4:-:S12]  /*16a0*/  SHFL.IDX PT, R4, R17, 0x3, 0x181f ;  /* 0x00781f0011047f89 */ /* 0x01031800000e0000 */
[----:B------:R-:W-:Y:S05]  /*16b0*/  @P1 BRA `(.L_x_681) ;  /* 0x000000a000001947 */ /* 0x000fea0003800000 */
[----:B------:R-:W-:Y:S02]  /*16c0*/  SHF.R.S32.HI R2, RZ, 0x1f, R18 ;  /* 0x0000001fff027819 */ /* 0x000fe40000011412 */
[----:B----4-:R-:W-:Y:S02]  /*16d0*/  LEA R6, P1, R14, R4, 0x1 ;  /* 0x000000040e067211 */ /* 0x010fe400078208ff */
[----:B------:R-:W-:Y:S02]  /*16e0*/  LEA.HI R2, R2, R18, RZ, 0x3 ;  /* 0x0000001202027211 */ /* 0x000fe400078f18ff */
[----:B--2---:R-:W-:Y:S02]  /*16f0*/  LEA.HI.X R7, R14, R5, R13, 0x1, P1 ;  /* 0x000000050e077211 */ /* 0x004fe400008f0c0d */
[----:B------:R-:W-:Y:S01]  /*1700*/  LOP3.LUT R8, R2, 0xfffffff8, RZ, 0xc0, !PT ;  /* 0xfffffff802087812 */ /* 0x000fe200078ec0ff */
[----:B------:R-:W-:-:S04]  /*1710*/  IMAD.SHL.U32 R2, R11, 0x2, RZ ;  /* 0x000000020b027824 */ /* 0x000fc800078e00ff */
[----:B------:R-:W-:Y:S01]  /*1720*/  IMAD.WIDE R4, R8, 0x2, R4 ;  /* 0x0000000208047825 */ /* 0x000fe200078e0204 */
[----:B------:R-:W-:Y:S01]  /*1730*/  @!PT LDS RZ, [RZ] ;  /* 0x00000000fffff984 */ /* 0x000fe20000000800 */
[----:B------:R2:W-:Y:S04]  /*1740*/  LDGSTS.E.BYPASS.LTC128B.128 [R2+0x9900], [R6.64], !P5 ;  /* 0x0990000006027fae */ /* 0x0005e8000e901d50 */
[----:B------:R2:W-:Y:S02]  /*1750*/  LDGSTS.E.BYPASS.LTC128B.128 [R2+0xd900], [R4.64], !P4 ;  /* 0x0d90000004027fae */ /* 0x0005e4000e101d50 */
.L_x_681:
[----:B------:R-:W-:Y:S05]  /*1760*/  BSYNC B0 ;  /* 0x0000000000007941 */ /* 0x000fea0003800000 */
.L_x_680:
[----:B--2---:R-:W-:Y:S01]  /*1770*/  IADD3 R2, R19, 0x40, RZ ;  /* 0x0000004013027810 */ /* 0x004fe20007ffe0ff */
        /* <DEDUP_REMOVED lines=15> */
.L_x_683:
[----:B------:R-:W-:Y:S05]  /*1870*/  BSYNC B0 ;  /* 0x0000000000007941 */ /* 0x000fea0003800000 */
.L_x_682:
        /* <DEDUP_REMOVED lines=16> */
.L_x_685:
[----:B------:R-:W-:Y:S05]  /*1980*/  BSYNC B0 ;  /* 0x0000000000007941 */ /* 0x000fea0003800000 */
.L_x_684:
        /* <DEDUP_REMOVED lines=16> */
.L_x_687:
[----:B------:R-:W-:Y:S05]  /*1a90*/  BSYNC B0 ;  /* 0x0000000000007941 */ /* 0x000fea0003800000 */
.L_x_686:
[----:B-1--4-:R-:W1:Y:S01]  /*1aa0*/  SHFL.IDX PT, R4, R17, 0x7, 0x181f ;  /* 0x00f81f0011047f89 */ /* 0x012e6200000e0000 */
[----:B------:R-:W-:Y:S01]  /*1ab0*/  IADD3 R2, R19, 0x70, RZ ;  /* 0x0000007013027810 */ /* 0x000fe20007ffe0ff */
[----:B------:R-:W-:Y:S01]  /*1ac0*/  ULEA.HI.SX32 UR15, UR18, 0xffffffff, 0x1a ;  /* 0xffffffff120f7891 */ /* 0x000fe2000f8fd23f */
[----:B------:R-:W-:Y:S01]  /*1ad0*/  IMAD.MOV.U32 R158, RZ, RZ, R38 ;  /* 0x000000ffff9e7224 */ /* 0x000fe200078e0026 */
[----:B------:R-:W4:Y:S01]  /*1ae0*/  SHFL.IDX PT, R5, R16, 0x7, 0x181f ;  /* 0x00f81f0010057f89 */ /* 0x000f2200000e0000 */
[----:B------:R-:W-:Y:S01]  /*1af0*/  ISETP.GE.AND P6, PT, R2, R15, PT ;  /* 0x0000000f0200720c */ /* 0x000fe20003fc6270 */
[----:B------:R-:W-:Y:S01]  /*1b00*/  ULDC.64 UR6, c[0x0][0x1e0] ;  /* 0x0000780000067ab9 */ /* 0x000fe20000000a00 */
[----:B------:R-:W-:Y:S01]  /*1b10*/  IADD3 R2, -R28, UR19, RZ ;  /* 0x000000131c027c10 */ /* 0x000fe2000fffe1ff */
[----:B------:R-:W-:Y:S01]  /*1b20*/  IMAD.U32 R7, RZ, RZ, UR15 ;  /* 0x0000000fff077e24 */ /* 0x000fe2000f8e00ff */
[----:B------:R-:W-:Y:S01]  /*1b30*/  UMOV UR20, 0x6 ;  /* 0x0000000600147882 */ /* 0x000fe20000000000 */
[----:B------:R-:W-:Y:S01]  /*1b40*/  IMAD.MOV.U32 R159, RZ, RZ, R39 ;  /* 0x000000ffff9f7224 */ /* 0x000fe200078e0027 */
[----:B------:R-:W-:Y:S01]  /*1b50*/  USHF.L.U32 UR21, UR6, 0x6, URZ ;  /* 0x0000000606157899 */ /* 0x000fe2000800063f */
[----:B------:R-:W-:Y:S01]  /*1b60*/  IMAD R2, R7, -0x40, R2 ;  /* 0xffffffc007027824 */ /* 0x000fe200078e0202 */
[----:B------:R-:W-:Y:S01]  /*1b70*/  USHF.L.U64.HI UR20, UR6, UR20, UR7 ;  /* 0x0000001406147299 */ /* 0x000fe20008010207 */
[----:B------:R-:W-:Y:S01]  /*1b80*/  IMAD.MOV.U32 R158, RZ, RZ, R34 ;  /* 0x000000ffff9e7224 */ /* 0x000fe200078e0022 */
[----:B------:R-:W-:Y:S01]  /*1b90*/  USHF.R.S32.HI UR9, URZ, 0x1f, UR15 ;  /* 0x0000001f3f097899 */ /* 0x000fe2000801140f */
[----:B------:R-:W-:Y:S01]  /*1ba0*/  IMAD.SHL.U32 R239, R11, 0x2, RZ ;  /* 0x000000020bef7824 */ /* 0x000fe200078e00ff */
[----:B------:R-:W-:Y:S01]  /*1bb0*/  ISETP.GE.AND P2, PT, R2, 0x1, PT ;  /* 0x000000010200780c */ /* 0x000fe20003f46270 */
[----:B------:R-:W-:Y:S01]  /*1bc0*/  UIMAD UR4, UR20, UR15, URZ ;  /* 0x0000000f140472a4 */ /* 0x000fe2000f8e023f */
[----:B------:R-:W-:Y:S01]  /*1bd0*/  @!P6 SHF.R.S32.HI R6, RZ, 0x1f, R18 ;  /* 0x0000001fff06e819 */ /* 0x000fe20000011412 */
[----:B------:R-:W-:Y:S01]  /*1be0*/  IMAD.U32 R154, RZ, RZ, UR21 ;  /* 0x00000015ff9a7e24 */ /* 0x000fe2000f8e00ff */
[----:B------:R-:W-:Y:S01]  /*1bf0*/  UIMAD.WIDE.U32 UR10, UR6, 0x20, URZ ;  /* 0x00000020060a78a5 */ /* 0x000fe2000f8e003f */
[----:B------:R-:W-:Y:S01]  /*1c00*/  LEA.HI R155, R25, R157, RZ, 0x5 ;  /* 0x0000009d199b7211 */ /* 0x000fe200078f28ff */
[----:B------:R-:W-:Y:S01]  /*1c10*/  UIMAD UR4, UR9, UR21, UR4 ;  /* 0x00000015090472a4 */ /* 0x000fe2000f8e0204 */
[----:B------:R-:W-:Y:S01]  /*1c20*/  @!P6 LEA.HI R8, R6, R18, RZ, 0x3 ;  /* 0x000000120608e211 */ /* 0x000fe200078f18ff */
[----:B------:R-:W-:Y:S01]  /*1c30*/  USHF.L.U32 UR8, UR7, 0x5, URZ ;  /* 0x0000000507087899 */ /* 0x000fe2000800063f */
[----:B-1----:R-:W-:Y:S01]  /*1c40*/  @!P6 LEA R6, P1, R14, R4, 0x1 ;  /* 0x000000040e06e211 */ /* 0x002fe200078208ff */
[----:B------:R-:W-:Y:S01]  /*1c50*/  STL.64 [R1+0x28], R158 ;  /* 0x0000289e01007387 */ /* 0x000fe20000100a00 */
[----:B------:R-:W-:Y:S01]  /*1c60*/  @!P6 LOP3.LUT R8, R8, 0xfffffff8, RZ, 0xc0, !PT ;  /* 0xfffffff80808e812 */ /* 0x000fe200078ec0ff */
[----:B------:R-:W-:Y:S01]  /*1c70*/  UIADD3 UR8, UR11, UR8, URZ ;  /* 0x000000080b087290 */ /* 0x000fe2000fffe03f */
[----:B----4-:R-:W-:-:S02]  /*1c80*/  @!P6 LEA.HI.X R7, R14, R5, R13, 0x1, P1 ;  /* 0x000000050e07e211 */ /* 0x010fc400008f0c0d */
[----:B------:R-:W-:Y:S01]  /*1c90*/  ISETP.GE.AND P1, PT, R2, 0x11, PT ;  /* 0x000000110200780c */ /* 0x000fe20003f26270 */
[----:B------:R-:W-:Y:S01]  /*1ca0*/  @!P6 IMAD.WIDE R8, R8, 0x2, R4 ;  /* 0x000000020808e825 */ /* 0x000fe200078e0204 */
[----:B------:R-:W-:Y:S01]  /*1cb0*/  SHF.R.S32.HI R14, RZ, 0x4, R24 ;  /* 0x00000004ff0e7819 */ /* 0x000fe20000011418 */
[----:B------:R-:W-:Y:S01]  /*1cc0*/  @!PT LDS RZ, [RZ] ;  /* 0x00000000fffff984 */ /* 0x000fe20000000800 */
[----:B------:R1:W-:Y:S01]  /*1cd0*/  @!P6 LDGSTS.E.BYPASS.LTC128B.128 [R239+0xb900], [R6.64], !P5 ;  /* 0x0b90000006efefae */ /* 0x0003e2000e901d50 */
[----:B------:R-:W-:Y:S01]  /*1ce0*/  ISETP.GE.AND P5, PT, R2, 0x31, PT ;  /* 0x000000310200780c */ /* 0x000fe20003fa6270 */
[----:B------:R-:W-:Y:S02]  /*1cf0*/  IMAD.WIDE.U32 R4, R154, UR15, R158 ;  /* 0x0000000f9a047c25 */ /* 0x000fe4000f8e009e */
[----:B------:R4:W-:Y:S01]  /*1d00*/  @!P6 LDGSTS.E.BYPASS.LTC128B.128 [R239+0xf900], [R8.64], !P4 ;  /* 0x0f90000008efefae */ /* 0x0009e2000e101d50 */
[----:B------:R-:W-:Y:S02]  /*1d10*/  ISETP.GE.AND P6, PT, R2, 0x21, PT ;  /* 0x000000210200780c */ /* 0x000fe40003fc6270 */
[----:B------:R-:W-:Y:S01]  /*1d20*/  IADD3 R5, R5, UR4, RZ ;  /* 0x0000000405057c10 */ /* 0x000fe2000fffe0ff */
[----:B------:R-:W0:Y:S04]  /*1d30*/  LDGDEPBAR ;  /* 0x00000000000079af */ /* 0x000e280000000000 */
[----:B------:R-:W-:Y:S01]  /*1d40*/  BAR.SYNC.DEFER_BLOCKING 0x0 ;  /* 0x0000000000007b1d */ /* 0x000fe20000010000 */
[----:B------:R-:W-:-:S04]  /*1d50*/  @P2 LEA R12, P4, R4, c[0x0][0x1c8], 0x1 ;  /* 0x00007200040c2a11 */ /* 0x000fc800078808ff */
[----:B------:R-:W-:Y:S01]  /*1d60*/  @P2 LEA.HI.X R13, R4, c[0x0][0x1cc], R5, 0x1, P4 ;  /* 0x00007300040d2a11 */ /* 0x000fe200020f0c05 */
[----:B------:R-:W-:-:S05]  /*1d70*/  VOTEU.ANY UP0, P5 ;  /* 0x00000000003f7886 */ /* 0x000fca0002800100 */
[----:B------:R-:W-:Y:S01]  /*1d80*/  @UP0 UIMAD UR4, UR7, 0x30, URZ ;  /* 0x00000030070408a4 */ /* 0x000fe2000f8e023f */
[----:B-1----:R-:W-:Y:S02]  /*1d90*/  IMAD.U32 R6, RZ, RZ, UR7 ;  /* 0x00000007ff067e24 */ /* 0x002fe4000f8e00ff */
[----:B----4-:R-:W-:-:S05]  /*1da0*/  IMAD.MOV.U32 R8, RZ, RZ, c[0x0][0x1e0] ;  /* 0x00007800ff087624 */ /* 0x010fca00078e00ff */
[C---:B------:R-:W-:Y:S01]  /*1db0*/  @P1 LEA R2, P4, R8.reuse, R4, 0x4 ;  /* 0x0000000408021211 */ /* 0x040fe200078820ff */
[----:B------:R-:W-:Y:S01]  /*1dc0*/  @!PT LDS RZ, [RZ] ;  /* 0x00000000fffff984 */ /* 0x000fe20000000800 */
[----:B------:R-:W-:Y:S01]  /*1dd0*/  @!PT LDS RZ, [RZ] ;  /* 0x00000000fffff984 */ /* 0x000fe20000000800 */
[----:B------:R-:W-:Y:S01]  /*1de0*/  @!PT LDS RZ, [RZ] ;  /* 0x00000000fffff984 */ /* 0x000fe20000000800 */
[----:B------:R1:W-:Y:S03]  /*1df0*/  @P2 LDGSTS.E.BYPASS.LTC128B.128 [R239+0x4100], [R12.64], !P3 ;  /* 0x041000000cef2fae */ /* 0x0003e6000d901d50 */
[C---:B------:R-:W-:Y:S01]  /*1e00*/  @P1 LEA.HI.X R6, R8.reuse, R5, R6, 0x4, P4 ;  /* 0x0000000508061211 */ /* 0x040fe200020f2406 */
[----:B------:R-:W-:Y:S01]  /*1e10*/  @P5 IMAD.WIDE.U32 R8, R8, 0x30, R4 ;  /* 0x0000003008085825 */ /* 0x000fe200078e0004 */
[----:B------:R-:W-:Y:S01]  /*1e20*/  @P1 LEA R10, P4, R2, c[0x0][0x1c8], 0x1 ;  /* 0x00007200020a1a11 */ /* 0x000fe200078808ff */
[----:B------:R1:W-:Y:S01]  /*1e30*/  @P2 LDGSTS.E.BYPASS.LTC128B.128 [R239+0x6100], [R12.64+0x80], !P0 ;  /* 0x061000800cef2fae */ /* 0x0003e2000c101d50 */
[----:B------:R-:W-:Y:S02]  /*1e40*/  LOP3.LUT P2, RZ, R36, 0x2, RZ, 0xc0, !PT ;  /* 0x0000000224ff7812 */ /* 0x000fe4000784c0ff */
[----:B------:R-:W-:-:S02]  /*1e50*/  @P1 LEA.HI.X R11, R2, c[0x0][0x1cc], R6, 0x1, P4 ;  /* 0x00007300020b1a11 */ /* 0x000fc400020f0c06 */
[----:B------:R-:W-:-:S03]  /*1e60*/  @P6 IADD3 R2, P4, R4, UR10, RZ ;  /* 0x0000000a04026c10 */ /* 0x000fc6000ff9e0ff */
[----:B------:R4:W-:Y:S01]  /*1e70*/  @P1 LDGSTS.E.BYPASS.LTC128B.128 [R239+0x4900], [R10.64], !P3 ;  /* 0x049000000aef1fae */ /* 0x0009e2000d901d50 */
[----:B------:R-:W-:Y:S02]  /*1e80*/  @P6 IADD3.X R4, R5, UR8, RZ, P4, !PT ;  /* 0x0000000805046c10 */ /* 0x000fe4000a7fe4ff */
[----:B------:R-:W-:Y:S01]  /*1e90*/  LEA.HI R5, R24, R14, RZ, 0x1 ;  /* 0x0000000e18057211 */ /* 0x000fe200078f08ff */
[----:B------:R4:W-:Y:S01]  /*1ea0*/  @P1 LDGSTS.E.BYPASS.LTC128B.128 [R239+0x6900], [R10.64+0x80], !P0 ;  /* 0x069000800aef1fae */ /* 0x0009e2000c101d50 */
[C---:B------:R-:W-:Y:S02]  /*1eb0*/  @P6 LEA R6, P4, R2.reuse, c[0x0][0x1c8], 0x1 ;  /* 0x0000720002066a11 */ /* 0x040fe400078808ff */
[----:B------:R-:W-:Y:S02]  /*1ec0*/  LOP3.LUT R5, R5, 0xfffffffe, RZ, 0xc0, !PT ;  /* 0xfffffffe05057812 */ /* 0x000fe400078ec0ff */
[----:B------:R-:W-:Y:S02]  /*1ed0*/  @P6 LEA.HI.X R7, R2, c[0x0][0x1cc], R4, 0x1, P4 ;  /* 0x0000730002076a11 */ /* 0x000fe400020f0c04 */
[----:B------:R-:W-:Y:S01]  /*1ee0*/  @P5 IADD3 R2, R9, UR4, RZ ;  /* 0x0000000409025c10 */ /* 0x000fe2000fffe0ff */
[----:B------:R-:W-:Y:S01]  /*1ef0*/  IMAD.IADD R9, R14, 0x1, -R5 ;  /* 0x000000010e097824 */ /* 0x000fe200078e0a05 */
[----:B------:R-:W-:Y:S01]  /*1f00*/  @P5 LEA R4, P4, R8, c[0x0][0x1c8], 0x1 ;  /* 0x0000720008045a11 */ /* 0x000fe200078808ff */
[----:B------:R5:W-:Y:S01]  /*1f10*/  @P6 LDGSTS.E.BYPASS.LTC128B.128 [R239+0x5100], [R6.64], !P3 ;  /* 0x0510000006ef6fae */ /* 0x000be2000d901d50 */
[----:B------:R-:W-:-:S02]  /*1f20*/  ULDC.64 UR4, c[0x0][0x208] ;  /* 0x0000820000047ab9 */ /* 0x000fc40000000a00 */
[----:B------:R-:W-:Y:S01]  /*1f30*/  @P5 LEA.HI.X R5, R8, c[0x0][0x1cc], R2, 0x1, P4 ;  /* 0x0000730008055a11 */ /* 0x000fe200020f0c02 */
[----:B------:R5:W-:Y:S01]  /*1f40*/  @P6 LDGSTS.E.BYPASS.LTC128B.128 [R239+0x7100], [R6.64+0x80], !P0 ;  /* 0x0710008006ef6fae */ /* 0x000be2000c101d50 */
[----:B------:R-:W-:Y:S01]  /*1f50*/  IMAD.SHL.U32 R2, R22, 0x40, RZ ;  /* 0x0000004016027824 */ /* 0x000fe200078e00ff */
[----:B------:R-:W-:Y:S01]  /*1f60*/  UIMAD UR9, UR9, UR4, URZ ;  /* 0x00000004090972a4 */ /* 0x000fe2000f8e023f */
[----:B------:R-:W-:Y:S01]  /*1f70*/  IMAD.SHL.U32 R8, R28, 0x8, RZ ;  /* 0x000000081c087824 */ /* 0x000fe200078e00ff */
[----:B------:R2:W-:Y:S01]  /*1f80*/  @P5 LDGSTS.E.BYPASS.LTC128B.128 [R239+0x5900], [R4.64], !P3 ;  /* 0x0590000004ef5fae */ /* 0x0005e2000d901d50 */
[----:B------:R-:W-:Y:S02]  /*1f90*/  UIMAD.WIDE.U32 UR12, UR15, UR4, URZ ;  /* 0x000000040f0c72a5 */ /* 0x000fe4000f8e003f */
[----:B------:R-:W-:Y:S01]  /*1fa0*/  UIMAD UR9, UR15, UR5, UR9 ;  /* 0x000000050f0972a4 */ /* 0x000fe2000f8e0209 */
[----:B------:R2:W-:Y:S01]  /*1fb0*/  @P5 LDGSTS.E.BYPASS.LTC128B.128 [R239+0x7900], [R4.64+0x80], !P0 ;  /* 0x0790008004ef5fae */ /* 0x0005e2000c101d50 */
[----:B------:R-:W-:-:S02]  /*1fc0*/  UIMAD UR15, UR15, -0x40, UR19 ;  /* 0xffffffc00f0f78a4 */ /* 0x000fc4000f8e0213 */
[----:B------:R-:W-:Y:S01]  /*1fd0*/  UIADD3 UR9, UR13, UR9, URZ ;  /* 0x000000090d097290 */ /* 0x000fe2000fffe03f */
[----:B------:R-:W0:Y:S01]  /*1fe0*/  LDGDEPBAR ;  /* 0x00000000000079af */ /* 0x000e220000000000 */
[----:B-----5:R-:W-:Y:S01]  /*1ff0*/  IMAD.SHL.U32 R6, R36, 0x40, RZ ;  /* 0x0000004024067824 */ /* 0x020fe200078e00ff */
[----:B--2---:R-:W-:Y:S01]  /*2000*/  LOP3.LUT R4, R2, 0x1c0, RZ, 0xc0, !PT ;  /* 0x000001c002047812 */ /* 0x004fe200078ec0ff */
[----:B------:R-:W-:-:S04]  /*2010*/  DEPBAR.LE SB0, 0x1 ;  /* 0x000080400000791a */ /* 0x000fc80000000000 */
[----:B------:R-:W-:Y:S01]  /*2020*/  IMAD.SHL.U32 R5, R9, 0x8, RZ ;  /* 0x0000000809057824 */ /* 0x000fe200078e00ff */
[----:B------:R-:W-:-:S04]  /*2030*/  DEPBAR.LE SB0, 0x0 ;  /* 0x000080000000791a */ /* 0x000fc80000000000 */
[----:B------:R-:W-:Y:S02]  /*2040*/  LOP3.LUT R2, R6, 0x1c0, RZ, 0xc0, !PT ;  /* 0x000001c006027812 */ /* 0x000fe400078ec0ff */
[----:B------:R-:W-:Y:S01]  /*2050*/  LOP3.LUT R7, R4, 0x8, R5, 0xf8, !PT ;  /* 0x0000000804077812 */ /* 0x000fe200078ef805 */
[----:B------:R-:W-:Y:S01]  /*2060*/  IMAD.SHL.U32 R5, R23, 0x40, RZ ;  /* 0x0000004017057824 */ /* 0x000fe200078e00ff */
[----:B------:R-:W-:Y:S02]  /*2070*/  LOP3.LUT R8, R2, 0x8, R8, 0xf8, !PT ;  /* 0x0000000802087812 */ /* 0x000fe400078ef808 */
[----:B------:R-:W-:Y:S01]  /*2080*/  SHF.R.U32.HI R6, RZ, 0x3, R2 ;  /* 0x00000003ff067819 */ /* 0x000fe20000011602 */
[----:B------:R-:W-:Y:S01]  /*2090*/  IMAD.SHL.U32 R2, R155, 0x20, RZ ;  /* 0x000000209b027824 */ /* 0x000fe200078e00ff */
[----:B------:R-:W-:Y:S02]  /*20a0*/  SHF.R.U32.HI R4, RZ, 0x3, R4 ;  /* 0x00000003ff047819 */ /* 0x000fe40000011604 */
[----:B------:R-:W-:-:S02]  /*20b0*/  LOP3.LUT R6, R8, R6, RZ, 0x3c, !PT ;  /* 0x0000000608067212 */ /* 0x000fc400078e3cff */
[----:B------:R-:W-:Y:S02]  /*20c0*/  LOP3.LUT R153, R7, R4, RZ, 0x3c, !PT ;  /* 0x0000000407997212 */ /* 0x000fe400078e3cff */
[----:B------:R-:W-:Y:S02]  /*20d0*/  LOP3.LUT R152, R5, 0xfffffe00, RZ, 0xc0, !PT ;  /* 0xfffffe0005987812 */ /* 0x000fe400078ec0ff */
[----:B------:R-:W-:Y:S01]  /*20e0*/  LOP3.LUT R4, R2, 0x7ffffc00, RZ, 0xc0, !PT ;  /* 0x7ffffc0002047812 */ /* 0x000fe200078ec0ff */
[----:B------:R-:W-:-:S03]  /*20f0*/  IMAD R2, R9, 0x200, R6 ;  /* 0x0000020009027824 */ /* 0x000fc600078e0206 */
[----:B------:R-:W-:Y:S01]  /*2100*/  IADD3 R4, R153, R152, R4 ;  /* 0x0000009899047210 */ /* 0x000fe20007ffe004 */
[----:B------:R-:W-:Y:S01]  /*2110*/  IMAD.SHL.U32 R179, R2, 0x2, RZ ;  /* 0x0000000202b37824 */ /* 0x000fe200078e00ff */
[----:B------:R-:W-:Y:S03]  /*2120*/  BAR.SYNC.DEFER_BLOCKING 0x0 ;  /* 0x0000000000007b1d */ /* 0x000fe60000010000 */
[----:B------:R-:W-:Y:S01]  /*2130*/  IMAD.SHL.U32 R226, R4, 0x2, RZ ;  /* 0x0000000204e27824 */ /* 0x000fe200078e00ff */
[----:B------:R-:W-:-:S03]  /*2140*/  IADD3 R230, R179, 0x4120, RZ ;  /* 0x00004120b3e67810 */ /* 0x000fc60007ffe0ff */
[C-C-:B------:R-:W-:Y:S02]  /*2150*/  IMAD R228, R3.reuse, 0x2, R226.reuse ;  /* 0x0000000203e47824 */ /* 0x140fe400078e02e2 */
[C---:B------:R-:W-:Y:S02]  /*2160*/  IMAD R227, R0.reuse, 0x2, R226 ;  /* 0x0000000200e37824 */ /* 0x040fe400078e02e2 */
[----:B------:R-:W-:Y:S02]  /*2170*/  IMAD R229, R0, 0x2, R228 ;  /* 0x0000000200e57824 */ /* 0x000fe400078e02e4 */
[----:B------:R-:W-:Y:S01]  /*2180*/  IMAD R231, R3, 0x2, R227 ;  /* 0x0000000203e77824 */ /* 0x000fe200078e02e3 */
[----:B------:R-:W-:Y:S04]  /*2190*/  LDSM.16.M88.4 R4, [R226+0xa100] ;  /* 0x00a10000e204783b */ /* 0x000fe80000000200 */
[----:B---3--:R-:W2:Y:S04]  /*21a0*/  LDSM.16.M88.4 R16, [R179+0x4100] ;  /* 0x00410000b310783b */ /* 0x008ea80000000200 */
[----:B-1----:R-:W1:Y:S04]  /*21b0*/  LDSM.16.M88.4 R12, [R179+0x4900] ;  /* 0x00490000b30c783b */ /* 0x002e680000000200 */
[----:B------:R-:W3:Y:S04]  /*21c0*/  LDSM.16.M88.4 R20, [R179+0x5100] ;  /* 0x00510000b314783b */ /* 0x000ee80000000200 */
[----:B------:R-:W5:Y:S04]  /*21d0*/  LDSM.16.M88.4 R24, [R179+0x5900] ;  /* 0x00590000b318783b */ /* 0x000f680000000200 */
[----:B----4-:R-:W4:Y:S01]  /*21e0*/  LDSM.16.M88.4 R8, [R226+0x8100] ;  /* 0x00810000e208783b */ /* 0x010f220000000200 */
[C---:B--2---:R-:W-:Y:S08]  /*21f0*/  HMMA.16816.F32 R40, R4.reuse, R16, RZ ;  /* 0x000000100428723c */ /* 0x044ff000000018ff */
[C---:B-1----:R-:W-:Y:S08]  /*2200*/  HMMA.16816.F32 R56, R4.reuse, R12, RZ ;  /* 0x0000000c0438723c */ /* 0x042ff000000018ff */
[C---:B---3--:R-:W-:Y:S08]  /*2210*/  HMMA.16816.F32 R60, R4.reuse, R20, RZ ;  /* 0x00000014043c723c */ /* 0x048ff000000018ff */
[C---:B-----5:R-:W-:Y:S08]  /*2220*/  HMMA.16816.F32 R64, R4.reuse, R24, RZ ;  /* 0x000000180440723c */ /* 0x060ff000000018ff */
[C---:B------:R-:W-:Y:S08]  /*2230*/  HMMA.16816.F32 R44, R4.reuse, R18, RZ ;  /* 0x00000012042c723c */ /* 0x040ff000000018ff */
[C---:B------:R-:W-:Y:S08]  /*2240*/  HMMA.16816.F32 R76, R4.reuse, R14, RZ ;  /* 0x0000000e044c723c */ /* 0x040ff000000018ff */
[C---:B------:R-:W-:Y:S08]  /*2250*/  HMMA.16816.F32 R116, R4.reuse, R22, RZ ;  /* 0x000000160474723c */ /* 0x040ff000000018ff */
[----:B------:R-:W-:Y:S07]  /*2260*/  HMMA.16816.F32 R92, R4, R26, RZ ;  /* 0x0000001a045c723c */ /* 0x000fee00000018ff */
[----:B------:R-:W-:Y:S01]  /*2270*/  IMAD.U32 R6, RZ, RZ, UR12 ;  /* 0x0000000cff067e24 */ /* 0x000fe2000f8e00ff */
[----:B------:R-:W-:Y:S01]  /*2280*/  IADD3 R5, R179, 0x4100, RZ ;  /* 0x00004100b3057810 */ /* 0x000fe20007ffe0ff */
[----:B------:R-:W-:Y:S01]  /*2290*/  IMAD.U32 R4, RZ, RZ, UR9 ;  /* 0x00000009ff047e24 */ /* 0x000fe2000f8e00ff */
[----:B------:R-:W-:Y:S01]  /*22a0*/  USHF.L.U32 UR9, UR4, 0x5, URZ ;  /* 0x0000000504097899 */ /* 0x000fe2000800063f */
[C---:B----4-:R-:W-:Y:S01]  /*22b0*/  HMMA.16816.F32 R100, R8.reuse, R18, RZ ;  /* 0x000000120864723c */ /* 0x050fe200000018ff */
[C---:B------:R-:W-:Y:S01]  /*22c0*/  LEA R2, P1, R6.reuse, R30, 0x6 ;  /* 0x0000001e06027211 */ /* 0x040fe200078230ff */
[----:B------:R-:W-:Y:S01]  /*22d0*/  UMOV UR12, 0x5 ;  /* 0x00000005000c7882 */ /* 0x000fe20000000000 */
[----:B------:R-:W-:Y:S01]  /*22e0*/  @P2 IADD3 R230, R5, -0x20, RZ ;  /* 0xffffffe005e62810 */ /* 0x000fe20007ffe0ff */
[----:B------:R-:W-:Y:S01]  /*22f0*/  USHF.L.U64.HI UR12, UR4, UR12, UR5 ;  /* 0x0000000c040c7299 */ /* 0x000fe20008010205 */
[----:B------:R-:W-:Y:S01]  /*2300*/  LEA.HI.X R6, R6, R29, R4, 0x6, P1 ;  /* 0x0000001d06067211 */ /* 0x000fe200008f3404 */
[----:B------:R-:W-:Y:S01]  /*2310*/  IMAD.U32 R7, RZ, RZ, UR13 ;  /* 0x0000000dff077e24 */ /* 0x000fe2000f8e00ff */
[C---:B------:R-:W-:Y:S01]  /*2320*/  LEA R4, P1, R2.reuse, c[0x0][0x1f8], 0x1 ;  /* 0x00007e0002047a11 */ /* 0x040fe200078208ff */
[----:B------:R-:W-:Y:S01]  /*2330*/  IMAD.U32 R18, RZ, RZ, UR9 ;  /* 0x00000009ff127e24 */ /* 0x000fe2000f8e00ff */
[----:B------:R-:W-:Y:S01]  /*2340*/  HMMA.16816.F32 R120, R8, R16, RZ ;  /* 0x000000100878723c */ /* 0x000fe200000018ff */
[----:B------:R-:W-:Y:S01]  /*2350*/  LDSM.16.M88.4 R32, [R230] ;  /* 0x00000000e620783b */ /* 0x000fe20000000200 */
[----:B------:R-:W-:Y:S01]  /*2360*/  LEA.HI.X R5, R2, c[0x0][0x1fc], R6, 0x1, P1 ;  /* 0x00007f0002057a11 */ /* 0x000fe200008f0c06 */
[----:B------:R-:W-:Y:S01]  /*2370*/  UIADD3 UR14, UP0, UR9, 0x80, URZ ;  /* 0x00000080090e7890 */ /* 0x000fe2000ff1e03f */
[----:B------:R-:W-:-:S02]  /*2380*/  IADD3 R2, -R28, UR15, RZ ;  /* 0x0000000f1c027c10 */ /* 0x000fc4000fffe1ff */
[----:B------:R-:W-:Y:S01]  /*2390*/  IADD3 R6, P1, R4, UR9, RZ ;  /* 0x0000000904067c10 */ /* 0x000fe2000ff3e0ff */
[----:B------:R-:W-:Y:S01]  /*23a0*/  LDSM.16.M88.4 R28, [R230+0x800] ;  /* 0x00080000e61c783b */ /* 0x000fe20000000200 */
[C---:B------:R-:W-:Y:S01]  /*23b0*/  ISETP.LT.OR P5, PT, R2.reuse, 0x1, P3 ;  /* 0x000000010200780c */ /* 0x040fe20001fa1670 */
[C---:B------:R-:W-:Y:S01]  /*23c0*/  HMMA.16816.F32 R88, R8.reuse, R12, RZ ;  /* 0x0000000c0858723c */ /* 0x040fe200000018ff */
[C---:B------:R-:W-:Y:S01]  /*23d0*/  ISETP.LT.OR P4, PT, R2.reuse, 0x1, P0 ;  /* 0x000000010200780c */ /* 0x040fe20000781670 */
[----:B------:R-:W-:Y:S01]  /*23e0*/  UIADD3.X UR13, URZ, UR12, URZ, UP0, !UPT ;  /* 0x0000000c3f0d7290 */ /* 0x000fe200087fe43f */
[----:B------:R-:W-:Y:S01]  /*23f0*/  ISETP.LT.OR P2, PT, R2, 0x11, P3 ;  /* 0x000000110200780c */ /* 0x000fe20001f41670 */
[----:B------:R-:W-:Y:S01]  /*2400*/  UISETP.GE.AND UP0, UPT, UR19, 0x41, UPT ;  /* 0x000000411300788c */ /* 0x000fe2000bf06270 */
[----:B------:R-:W-:Y:S02]  /*2410*/  IADD3.X R7, R5, UR12, RZ, P1, !PT ;  /* 0x0000000c05077c10 */ /* 0x000fe40008ffe4ff */
[----:B------:R-:W-:Y:S01]  /*2420*/  IADD3 R18, P6, P1, R18, 0x80, R4 ;  /* 0x0000008012127810 */ /* 0x000fe200079de004 */
[----:B------:R-:W-:Y:S01]  /*2430*/  HMMA.16816.F32 R96, R8, R14, RZ ;  /* 0x0000000e0860723c */ /* 0x000fe200000018ff */
[----:B------:R-:W1:Y:S01]  /*2440*/  LDSM.16.M88.4 R12, [R228+0xa100] ;  /* 0x00a10000e40c783b */ /* 0x000e620000000200 */
[----:B------:R-:W-:-:S02]  /*2450*/  IADD3 R238, R230, 0x800, RZ ;  /* 0x00000800e6ee7810 */ /* 0x000fc40007ffe0ff */
[----:B------:R-:W-:Y:S02]  /*2460*/  IADD3.X R19, RZ, UR12, R5, P6, P1 ;  /* 0x0000000cff137c10 */ /* 0x000fe4000b7e2405 */
[C---:B------:R-:W-:Y:S02]  /*2470*/  ISETP.LT.OR P1, PT, R2.reuse, 0x21, P3 ;  /* 0x000000210200780c */ /* 0x040fe40001f21670 */
[C---:B------:R-:W-:Y:S01]  /*2480*/  HMMA.16816.F32 R80, R8.reuse, R20, RZ ;  /* 0x000000140850723c */ /* 0x040fe200000018ff */
[----:B------:R-:W-:Y:S02]  /*2490*/  ISETP.LT.OR P6, PT, R2, 0x21, P0 ;  /* 0x000000210200780c */ /* 0x000fe400007c1670 */
[C---:B------:R-:W-:Y:S02]  /*24a0*/  IADD3 R237, R230.reuse, 0x1000, RZ ;  /* 0x00001000e6ed7810 */ /* 0x040fe40007ffe0ff */
[C---:B------:R-:W-:Y:S02]  /*24b0*/  IADD3 R236, R230.reuse, 0x1800, RZ ;  /* 0x00001800e6ec7810 */ /* 0x040fe40007ffe0ff */
[C---:B------:R-:W-:Y:S01]  /*24c0*/  IADD3 R235, R230.reuse, 0x2000, RZ ;  /* 0x00002000e6eb7810 */ /* 0x040fe20007ffe0ff */
[----:B------:R-:W-:Y:S01]  /*24d0*/  HMMA.16816.F32 R84, R8, R22, RZ ;  /* 0x000000160854723c */ /* 0x000fe200000018ff */
[----:B------:R-:W2:Y:S01]  /*24e0*/  LDSM.16.M88.4 R20, [R230+0x1800] ;  /* 0x00180000e614783b */ /* 0x000ea20000000200 */
[----:B------:R-:W-:-:S02]  /*24f0*/  IADD3 R234, R230, 0x2800, RZ ;  /* 0x00002800e6ea7810 */ /* 0x000fc40007ffe0ff */
[C---:B------:R-:W-:Y:S02]  /*2500*/  IADD3 R233, R230.reuse, 0x3000, RZ ;  /* 0x00003000e6e97810 */ /* 0x040fe40007ffe0ff */
[----:B------:R-:W-:Y:S02]  /*2510*/  IADD3 R232, R230, 0x3800, RZ ;  /* 0x00003800e6e87810 */ /* 0x000fe40007ffe0ff */
[C---:B------:R-:W-:Y:S08]  /*2520*/  HMMA.16816.F32 R72, R8.reuse, R24, RZ ;  /* 0x000000180848723c */ /* 0x040ff000000018ff */
[----:B------:R-:W-:Y:S01]  /*2530*/  HMMA.16816.F32 R68, R8, R26, RZ ;  /* 0x0000001a0844723c */ /* 0x000fe200000018ff */
[----:B------:R-:W3:Y:S04]  /*2540*/  LDSM.16.M88.4 R24, [R230+0x1000] ;  /* 0x00100000e618783b */ /* 0x000ee80000000200 */
[----:B------:R-:W4:Y:S04]  /*2550*/  LDSM.16.M88.4 R8, [R228+0x8100] ;  /* 0x00810000e408783b */ /* 0x000f280000000200 */
[----:B------:R-:W-:Y:S01]  /*2560*/  @!PT LDS RZ, [RZ] ;  /* 0x00000000fffff984 */ /* 0x000fe20000000800 */
[----:B------:R-:W-:Y:S01]  /*2570*/  @!PT LDS RZ, [RZ] ;  /* 0x00000000fffff984 */ /* 0x000fe20000000800 */
[----:B------:R-:W-:Y:S01]  /*2580*/  @!PT LDS RZ, [RZ] ;  /* 0x00000000fffff984 */ /* 0x000fe20000000800 */
[----:B------:R5:W-:Y:S01]  /*2590*/  LDGSTS.E.BYPASS.LTC128B.128 [R239+0x100], [R4.64], !P5 ;  /* 0x0010000004ef7fae */ /* 0x000be2000e901d50 */
[C---:B------:R-:W-:Y:S01]  /*25a0*/  ISETP.LT.OR P5, PT, R2.reuse, 0x11, P0 ;  /* 0x000000110200780c */ /* 0x040fe200007a1670 */
[C---:B-1----:R-:W-:Y:S02]  /*25b0*/  HMMA.16816.F32 R128, R12.reuse, R34, R44 ;  /* 0x000000220c80723c */ /* 0x042fe4000000182c */
[----:B------:R5:W-:Y:S04]  /*25c0*/  LDGSTS.E.BYPASS.LTC128B.128 [R239+0x2100], [R4.64+0x80], !P4 ;  /* 0x0210008004ef7fae */ /* 0x000be8000e101d50 */
[----:B------:R1:W-:Y:S02]  /*25d0*/  LDGSTS.E.BYPASS.LTC128B.128 [R239+0x900], [R6.64], !P2 ;  /* 0x0090000006ef7fae */ /* 0x0003e4000d101d50 */
[----:B------:R-:W-:Y:S04]  /*25e0*/  HMMA.16816.F32 R56, R12, R28, R56 ;  /* 0x0000001c0c38723c */ /* 0x000fe80000001838 */
[----:B------:R4:W-:Y:S01]  /*25f0*/  LDGSTS.E.BYPASS.LTC128B.128 [R239+0x2900], [R18.64], !P5 ;  /* 0x0290000012ef7fae */ /* 0x0009e2000e901d50 */
[----:B------:R-:W-:-:S03]  /*2600*/  ISETP.LT.OR P5, PT, R2, 0x31, P3 ;  /* 0x000000310200780c */ /* 0x000fc60001fa1670 */
[C---:B--2---:R-:W-:Y:S08]  /*2610*/  HMMA.16816.F32 R64, R12.reuse, R20, R64 ;  /* 0x000000140c40723c */ /* 0x044ff00000001840 */
[----:B------:R-:W-:Y:S01]  /*2620*/  HMMA.16816.F32 R76, R12, R30, R76 ;  /* 0x0000001e0c4c723c */ /* 0x000fe2000000184c */
[----:B-----5:R-:W-:-:S07]  /*2630*/  IADD3 R4, P4, R6, UR9, RZ ;  /* 0x0000000906047c10 */ /* 0x020fce000ff9e0ff */
[-C--:B---3--:R-:W-:Y:S01]  /*2640*/  HMMA.16816.F32 R60, R12, R24.reuse, R60 ;  /* 0x000000180c3c723c */ /* 0x088fe2000000183c */
[----:B------:R-:W-:Y:S02]  /*2650*/  IADD3.X R5, R7, UR12, RZ, P4, !PT ;  /* 0x0000000c07057c10 */ /* 0x000fe4000a7fe4ff */
[----:B------:R-:W-:Y:S02]  /*2660*/  IADD3 R16, P4, R4, UR9, RZ ;  /* 0x0000000904107c10 */ /* 0x000fe4000ff9e0ff */
[----:B-1----:R-:W-:Y:S01]  /*2670*/  IADD3 R6, P2, R6, UR14, RZ ;  /* 0x0000000e06067c10 */ /* 0x002fe2000ff5e0ff */
[----:B------:R1:W-:Y:S01]  /*2680*/  LDGSTS.E.BYPASS.LTC128B.128 [R239+0x1100], [R4.64], !P1 ;  /* 0x0110000004ef7fae */ /* 0x0003e2000c901d50 */
[----:B------:R-:W-:Y:S01]  /*2690*/  IADD3.X R17, R5, UR12, RZ, P4, !PT ;  /* 0x0000000c05117c10 */ /* 0x000fe2000a7fe4ff */
[----:B----4-:R-:W-:Y:S01]  /*26a0*/  HMMA.16816.F32 R132, R8, R24, R80 ;  /* 0x000000180884723c */ /* 0x010fe20000001850 */
[----:B------:R-:W-:Y:S01]  /*26b0*/  ISETP.LT.OR P4, PT, R2, 0x31, P0 ;  /* 0x000000310200780c */ /* 0x000fe20000781670 */
[----:B------:R-:W-:Y:S01]  /*26c0*/  IMAD.MOV.U32 R2, RZ, RZ, 0x40 ;  /* 0x00000040ff027424 */ /* 0x000fe200078e00ff */
[----:B------:R-:W-:-:S02]  /*26d0*/  IADD3.X R7, R7, UR13, RZ, P2, !PT ;  /* 0x0000000d07077c10 */ /* 0x000fc400097fe4ff */
[----:B------:R-:W-:-:S03]  /*26e0*/  LOP3.LUT P2, RZ, R36, 0x4, RZ, 0xc0, !PT ;  /* 0x0000000424ff7812 */ /* 0x000fc6000784c0ff */
[----:B------:R2:W-:Y:S01]  /*26f0*/  LDGSTS.E.BYPASS.LTC128B.128 [R239+0x3100], [R6.64], !P6 ;  /* 0x0310000006ef7fae */ /* 0x0005e2000f101d50 */
[----:B------:R-:W-:Y:S01]  /*2700*/  SEL R2, R2, 0xffffffc0, !P2 ;  /* 0xffffffc002027807 */ /* 0x000fe20005000000 */
[-C--:B------:R-:W-:Y:S02]  /*2710*/  HMMA.16816.F32 R36, R12, R32.reuse, R40 ;  /* 0x000000200c24723c */ /* 0x080fe40000001828 */
[----:B------:R3:W-:Y:S02]  /*2720*/  LDGSTS.E.BYPASS.LTC128B.128 [R239+0x1900], [R16.64], !P5 ;  /* 0x0190000010ef7fae */ /* 0x0007e4000e901d50 */
[----:B------:R-:W-:Y:S02]  /*2730*/  IMAD.IADD R225, R179, 0x1, R2 ;  /* 0x00000001b3e17824 */ /* 0x000fe400078e0202 */
[----:B------:R-:W-:Y:S02]  /*2740*/  IMAD.IADD R224, R2, 0x1, R230 ;  /* 0x0000000102e07824 */ /* 0x000fe400078e02e6 */
[----:B------:R-:W-:Y:S01]  /*2750*/  HMMA.16816.F32 R120, R8, R32, R120 ;  /* 0x000000200878723c */ /* 0x000fe20000001878 */
[----:B-1----:R-:W-:-:S07]  /*2760*/  IADD3 R4, P1, R4, UR14, RZ ;  /* 0x0000000e04047c10 */ /* 0x002fce000ff3e0ff */
[----:B------:R-:W-:Y:S01]  /*2770*/  HMMA.16816.F32 R80, R8, R34, R100 ;  /* 0x000000220850723c */ /* 0x000fe20000001864 */
[----:B------:R-:W-:Y:S02]  /*2780*/  IADD3.X R5, R5, UR13, RZ, P1, !PT ;  /* 0x0000000d05057c10 */ /* 0x000fe40008ffe4ff */
[----:B------:R-:W-:-:S03]  /*2790*/  PLOP3.LUT P1, PT, PT, PT, UP0, 0x80, 0x0 ;  /* 0x000000000000781c */ /* 0x000fc60003f2f008 */
[----:B------:R2:W-:Y:S02]  /*27a0*/  LDGSTS.E.BYPASS.LTC128B.128 [R239+0x3900], [R4.64], !P4 ;  /* 0x0390000004ef7fae */ /* 0x0005e4000e101d50 */
[C---:B------:R-:W-:Y:S02]  /*27b0*/  HMMA.16816.F32 R124, R8.reuse, R28, R88 ;  /* 0x0000001c087c723c */ /* 0x040fe40000001858 */
[----:B------:R-:W-:Y:S04]  /*27c0*/  LDSM.16.M88.4 R52, [R225+0x4100] ;  /* 0x00410000e134783b */ /* 0x000fe80000000200 */
[----:B---3--:R-:W1:Y:S02]  /*27d0*/  LDSM.16.M88.4 R16, [R227+0xa100] ;  /* 0x00a10000e310783b */ /* 0x008e640000000200 */
[C---:B------:R-:W-:Y:S02]  /*27e0*/  HMMA.16816.F32 R136, R8.reuse, R20, R72 ;  /* 0x000000140888723c */ /* 0x040fe40000001848 */
[----:B------:R-:W3:Y:S04]  /*27f0*/  LDSM.16.M88.4 R48, [R225+0x4900] ;  /* 0x00490000e130783b */ /* 0x000ee80000000200 */
[----:B------:R-:W4:Y:S02]  /*2800*/  LDSM.16.M88.4 R44, [R225+0x5100] ;  /* 0x00510000e12c783b */ /* 0x000f240000000200 */
[C---:B------:R-:W-:Y:S02]  /*2810*/  HMMA.16816.F32 R32, R8.reuse, R30, R96 ;  /* 0x0000001e0820723c */ /* 0x040fe40000001860 */
[----:B------:R-:W-:Y:S04]  /*2820*/  LDSM.16.M88.4 R40, [R225+0x5900] ;  /* 0x00590000e128783b */ /* 0x000fe80000000200 */
[----:B------:R-:W-:Y:S02]  /*2830*/  LDSM.16.M88.4 R28, [R224] ;  /* 0x00000000e01c783b */ /* 0x000fe40000000200 */
[C---:B------:R-:W-:Y:S02]  /*2840*/  HMMA.16816.F32 R104, R8.reuse, R26, R84 ;  /* 0x0000001a0868723c */ /* 0x040fe40000001854 */
[----:B--2---:R-:W-:Y:S04]  /*2850*/  LDSM.16.M88.4 R4, [R229+0xa100] ;  /* 0x00a10000e504783b */ /* 0x004fe80000000200 */
[----:B------:R-:W0:Y:S02]  /*2860*/  LDGDEPBAR ;  /* 0x00000000000079af */ /* 0x000e240000000000 */
[----:B------:R-:W-:Y:S02]  /*2870*/  HMMA.16816.F32 R100, R8, R22, R68 ;  /* 0x000000160864723c */ /* 0x000fe40000001844 */
[----:B------:R-:W2:Y:S06]  /*2880*/  LDSM.16.M88.4 R8, [R227+0x8100] ;  /* 0x00810000e308783b */ /* 0x000eac0000000200 */
[C---:B------:R-:W-:Y:S01]  /*2890*/  HMMA.16816.F32 R116, R12.reuse, R26, R116 ;  /* 0x0000001a0c74723c */ /* 0x040fe20000001874 */
[----:B------:R-:W5:Y:S07]  /*28a0*/  LDSM.16.M88.4 R24, [R224+0x800] ;  /* 0x00080000e018783b */ /* 0x000f6e0000000200 */
[----:B------:R-:W-:Y:S01]  /*28b0*/  HMMA.16816.F32 R112, R12, R22, R92 ;  /* 0x000000160c70723c */ /* 0x000fe2000000185c */
[----:B------:R-:W5:Y:S04]  /*28c0*/  LDSM.16.M88.4 R12, [R229+0x8100] ;  /* 0x00810000e50c783b */ /* 0x000f680000000200 */
[----:B------:R-:W5:Y:S03]  /*28d0*/  LDSM.16.M88.4 R20, [R224+0x1000] ;  /* 0x00100000e014783b */ /* 0x000f660000000200 */
[C---:B-1----:R-:W-:Y:S01]  /*28e0*/  HMMA.16816.F32 R72, R16.reuse, R52, R36 ;  /* 0x000000341048723c */ /* 0x042fe20000001824 */
[----:B------:R-:W1:Y:S07]  /*28f0*/  LDSM.16.M88.4 R36, [R224+0x1800] ;  /* 0x00180000e024783b */ /* 0x000e6e0000000200 */
[C---:B---3--:R-:W-:Y:S08]  /*2900*/  HMMA.16816.F32 R108, R16.reuse, R48, R56 ;  /* 0x00000030106c723c */ /* 0x048ff00000001838 */
[C---:B----4-:R-:W-:Y:S08]  /*2910*/  HMMA.16816.F32 R96, R16.reuse, R44, R60 ;  /* 0x0000002c1060723c */ /* 0x050ff0000000183c */
[----:B------:R-:W-:Y:S08]  /*2920*/  HMMA.16816.F32 R92, R16, R54, R128 ;  /* 0x00000036105c723c */ /* 0x000ff00000001880 */
[C---:B--2---:R-:W-:Y:S08]  /*2930*/  HMMA.16816.F32 R84, R8.reuse, R52, R120 ;  /* 0x000000340854723c */ /* 0x044ff00000001878 */
[----:B------:R-:W-:Y:S08]  /*2940*/  HMMA.16816.F32 R80, R8, R54, R80 ;  /* 0x000000360850723c */ /* 0x000ff00000001850 */
[C---:B------:R-:W-:Y:S08]  /*2950*/  HMMA.16816.F32 R88, R16.reuse, R40, R64 ;  /* 0x000000281058723c */ /* 0x040ff00000001840 */
[C---:B------:R-:W-:Y:S08]  /*2960*/  HMMA.16816.F32 R76, R16.reuse, R50, R76 ;  /* 0x00000032104c723c */ /* 0x040ff0000000184c */
[C---:B------:R-:W-:Y:S08]  /*2970*/  HMMA.16816.F32 R68, R16.reuse, R46, R116 ;  /* 0x0000002e1044723c */ /* 0x040ff00000001874 */
[----:B------:R-:W-:Y:S08]  /*2980*/  HMMA.16816.F32 R56, R16, R42, R112 ;  /* 0x0000002a1038723c */ /* 0x000ff00000001870 */
[C---:B------:R-:W-:Y:S08]  /*2990*/  HMMA.16816.F32 R60, R8.reuse, R50, R32 ;  /* 0x00000032083c723c */ /* 0x040ff00000001820 */
[C---:B------:R-:W-:Y:S08]  /*29a0*/  HMMA.16816.F32 R52, R8.reuse, R44, R132 ;  /* 0x0000002c0834723c */ /* 0x040ff00000001884 */
[C---:B------:R-:W-:Y:S01]  /*29b0*/  HMMA.16816.F32 R64, R8.reuse, R48, R124 ;  /* 0x000000300840723c */ /* 0x040fe2000000187c */
[----:B------:R-:W-:Y:S07]  /*29c0*/  LDSM.16.M88.4 R48, [R179+0x6100] ;  /* 0x00610000b330783b */ /* 0x000fee0000000200 */
[C---:B------:R-:W-:Y:S08]  /*29d0*/  HMMA.16816.F32 R44, R8.reuse, R46, R104 ;  /* 0x0000002e082c723c */ /* 0x040ff00000001868 */
[C---:B------:R-:W-:Y:S08]  /*29e0*/  HMMA.16816.F32 R32, R8.reuse, R40, R136 ;  /* 0x000000280820723c */ /* 0x040ff00000001888 */
[----:B------:R-:W-:Y:S01]  /*29f0*/  HMMA.16816.F32 R16, R8, R42, R100 ;  /* 0x0000002a0810723c */ /* 0x000fe20000001864 */
[----:B------:R-:W-:Y:S04]  /*2a00*/  LDSM.16.M88.4 R8, [R226+0xe100] ;  /* 0x00e10000e208783b */ /* 0x000fe80000000200 */
[----:B------:R-:W2:Y:S03]  /*2a10*/  LDSM.16.M88.4 R40, [R179+0x6900] ;  /* 0x00690000b328783b */ /* 0x000ea60000000200 */
[C---:B------:R-:W-:Y:S08]  /*2a20*/  HMMA.16816.F32 R100, R4.reuse, R30, R92 ;  /* 0x0000001e0464723c */ /* 0x040ff0000000185c */
[----:B-----5:R-:W-:Y:S08]  /*2a30*/  HMMA.16816.F32 R120, R4, R24, R108 ;  /* 0x000000180478723c */ /* 0x020ff0000000186c */
[C---:B------:R-:W-:Y:S08]  /*2a40*/  HMMA.16816.F32 R128, R12.reuse, R28, R84 ;  /* 0x0000001c0c80723c */ /* 0x040ff00000001854 */
[C---:B------:R-:W-:Y:S08]  /*2a50*/  HMMA.16816.F32 R124, R12.reuse, R30, R80 ;  /* 0x0000001e0c7c723c */ /* 0x040ff00000001850 */
[C---:B------:R-:W-:Y:S08]  /*2a60*/  HMMA.16816.F32 R116, R12.reuse, R24, R64 ;  /* 0x000000180c74723c */ /* 0x040ff00000001840 */
[C---:B------:R-:W-:Y:S08]  /*2a70*/  HMMA.16816.F32 R112, R12.reuse, R26, R60 ;  /* 0x0000001a0c70723c */ /* 0x040ff0000000183c */
[C---:B------:R-:W-:Y:S01]  /*2a80*/  HMMA.16816.F32 R108, R12.reuse, R20, R52 ;  /* 0x000000140c6c723c */ /* 0x040fe20000001834 */
[----:B------:R-:W-:Y:S07]  /*2a90*/  LDSM.16.M88.4 R52, [R230+0x3800] ;  /* 0x00380000e634783b */ /* 0x000fee0000000200 */
[C---:B------:R-:W-:Y:S01]  /*2aa0*/  HMMA.16816.F32 R84, R12.reuse, R22, R44 ;  /* 0x000000160c54723c */ /* 0x040fe2000000182c */
[----:B------:R-:W-:Y:S07]  /*2ab0*/  LDSM.16.M88.4 R44, [R230+0x3000] ;  /* 0x00300000e62c783b */ /* 0x000fee0000000200 */
[C---:B-1----:R-:W-:Y:S01]  /*2ac0*/  HMMA.16816.F32 R104, R12.reuse, R36, R32 ;  /* 0x000000240c68723c */ /* 0x042fe20000001820 */
[----:B------:R-:W-:Y:S07]  /*2ad0*/  LDSM.16.M88.4 R32, [R179+0x7100] ;  /* 0x00710000b320783b */ /* 0x000fee0000000200 */
[----:B------:R-:W-:Y:S01]  /*2ae0*/  HMMA.16816.F32 R92, R12, R38, R16 ;  /* 0x000000260c5c723c */ /* 0x000fe20000001810 */
[----:B------:R-:W1:Y:S04]  /*2af0*/  LDSM.16.M88.4 R12, [R226+0xc100] ;  /* 0x00c10000e20c783b */ /* 0x000e680000000200 */
[----:B------:R-:W3:Y:S03]  /*2b00*/  LDSM.16.M88.4 R16, [R179+0x7900] ;  /* 0x00790000b310783b */ /* 0x000ee60000000200 */
[C---:B------:R-:W-:Y:S01]  /*2b10*/  HMMA.16816.F32 R76, R4.reuse, R26, R76 ;  /* 0x0000001a044c723c */ /* 0x040fe2000000184c */
[----:B------:R-:W-:Y:S07]  /*2b20*/  LDSM.16.M88.4 R24, [R230+0x2800] ;  /* 0x00280000e618783b */ /* 0x000fee0000000200 */
[C---:B------:R-:W-:Y:S08]  /*2b30*/  HMMA.16816.F32 R140, R4.reuse, R20, R96 ;  /* 0x00000014048c723c */ /* 0x040ff00000001860 */
[C---:B------:R-:W-:Y:S01]  /*2b40*/  HMMA.16816.F32 R136, R4.reuse, R22, R68 ;  /* 0x000000160488723c */ /* 0x040fe20000001844 */
[----:B------:R-:W4:Y:S07]  /*2b50*/  LDSM.16.M88.4 R20, [R228+0xc100] ;  /* 0x00c10000e414783b */ /* 0x000f2e0000000200 */
[C---:B------:R-:W-:Y:S01]  /*2b60*/  HMMA.16816.F32 R72, R4.reuse, R28, R72 ;  /* 0x0000001c0448723c */ /* 0x040fe20000001848 */
[----:B------:R-:W-:Y:S07]  /*2b70*/  LDSM.16.M88.4 R28, [R230+0x2000] ;  /* 0x00200000e61c783b */ /* 0x000fee0000000200 */
[C---:B------:R-:W-:Y:S08]  /*2b80*/  HMMA.16816.F32 R96, R4.reuse, R36, R88 ;  /* 0x000000240460723c */ /* 0x040ff00000001858 */
[----:B------:R-:W-:Y:S01]  /*2b90*/  HMMA.16816.F32 R132, R4, R38, R56 ;  /* 0x000000260484723c */ /* 0x000fe20000001838 */
[----:B------:R-:W5:Y:S07]  /*2ba0*/  LDSM.16.M88.4 R4, [R228+0xe100] ;  /* 0x00e10000e404783b */ /* 0x000f6e0000000200 */
[C---:B--2---:R-:W-:Y:S08]  /*2bb0*/  HMMA.16816.F32 R60, R8.reuse, R40, R120 ;  /* 0x00000028083c723c */ /* 0x044ff00000001878 */
[----:B------:R-:W-:Y:S08]  /*2bc0*/  HMMA.16816.F32 R56, R8, R42, R76 ;  /* 0x0000002a0838723c */ /* 0x000ff0000000184c */
[C---:B-1----:R-:W-:Y:S08]  /*2bd0*/  HMMA.16816.F32 R36, R12.reuse, R40, R116 ;  /* 0x000000280c24723c */ /* 0x042ff00000001874 */
[----:B------:R-:W-:Y:S08]  /*2be0*/  HMMA.16816.F32 R40, R12, R42, R112 ;  /* 0x0000002a0c28723c */ /* 0x000ff00000001870 */
[C---:B------:R-:W-:Y:S08]  /*2bf0*/  HMMA.16816.F32 R68, R8.reuse, R50, R100 ;  /* 0x000000320844723c */ /* 0x040ff00000001864 */
[C---:B------:R-:W-:Y:S08]  /*2c00*/  HMMA.16816.F32 R72, R8.reuse, R48, R72 ;  /* 0x000000300848723c */ /* 0x040ff00000001848 */
[C---:B------:R-:W-:Y:S08]  /*2c10*/  HMMA.16816.F32 R88, R8.reuse, R32, R140 ;  /* 0x000000200858723c */ /* 0x040ff0000000188c */
[C---:B------:R-:W-:Y:S08]  /*2c20*/  HMMA.16816.F32 R100, R8.reuse, R34, R136 ;  /* 0x000000220864723c */ /* 0x040ff00000001888 */
[C---:B---3--:R-:W-:Y:S08]  /*2c30*/  HMMA.16816.F32 R96, R8.reuse, R16, R96 ;  /* 0x000000100860723c */ /* 0x048ff00000001860 */
[----:B------:R-:W-:Y:S08]  /*2c40*/  HMMA.16816.F32 R80, R8, R18, R132 ;  /* 0x000000120850723c */ /* 0x000ff00000001884 */
[C---:B------:R-:W-:Y:S08]  /*2c50*/  HMMA.16816.F32 R76, R12.reuse, R48, R128 ;  /* 0x000000300c4c723c */ /* 0x040ff00000001880 */
[C---:B------:R-:W-:Y:S01]  /*2c60*/  HMMA.16816.F32 R64, R12.reuse, R50, R124 ;  /* 0x000000320c40723c */ /* 0x040fe2000000187c */
[----:B------:R-:W-:Y:S07]  /*2c70*/  LDSM.16.M88.4 R48, [R225+0x6100] ;  /* 0x00610000e130783b */ /* 0x000fee0000000200 */
[C---:B------:R-:W-:Y:S08]  /*2c80*/  HMMA.16816.F32 R8, R12.reuse, R32, R108 ;  /* 0x000000200c08723c */ /* 0x040ff0000000186c */
[C---:B------:R-:W-:Y:S01]  /*2c90*/  HMMA.16816.F32 R84, R12.reuse, R34, R84 ;  /* 0x000000220c54723c */ /* 0x040fe20000001854 */
[----:B------:R-:W-:Y:S07]  /*2ca0*/  LDSM.16.M88.4 R32, [R225+0x7900] ;  /* 0x00790000e120783b */ /* 0x000fee0000000200 */
[C---:B------:R-:W-:Y:S08]  /*2cb0*/  HMMA.16816.F32 R104, R12.reuse, R16, R104 ;  /* 0x000000100c68723c */ /* 0x040ff00000001868 */
[----:B------:R-:W-:Y:S01]  /*2cc0*/  HMMA.16816.F32 R92, R12, R18, R92 ;  /* 0x000000120c5c723c */ /* 0x000fe2000000185c */
[----:B------:R-:W1:Y:S04]  /*2cd0*/  LDSM.16.M88.4 R16, [R227+0xe100] ;  /* 0x00e10000e310783b */ /* 0x000e680000000200 */
[----:B------:R-:W2:Y:S03]  /*2ce0*/  LDSM.16.M88.4 R12, [R227+0xc100] ;  /* 0x00c10000e30c783b */ /* 0x000ea60000000200 */
[C---:B----4-:R-:W-:Y:S01]  /*2cf0*/  HMMA.16816.F32 R120, R20.reuse, R24, R36 ;  /* 0x000000181478723c */ /* 0x050fe20000001824 */
[----:B------:R-:W-:Y:S07]  /*2d00*/  LDSM.16.M88.4 R36, [R225+0x7100] ;  /* 0x00710000e124783b */ /* 0x000fee0000000200 */
[-C--:B------:R-:W-:Y:S01]  /*2d10*/  HMMA.16816.F32 R112, R20, R26.reuse, R40 ;  /* 0x0000001a1470723c */ /* 0x080fe20000001828 */
[----:B------:R-:W3:Y:S07]  /*2d20*/  LDSM.16.M88.4 R40, [R225+0x6900] ;  /* 0x00690000e128783b */ /* 0x000eee0000000200 */
[C---:B-----5:R-:W-:Y:S08]  /*2d30*/  HMMA.16816.F32 R140, R4.reuse, R26, R56 ;  /* 0x0000001a048c723c */ /* 0x060ff00000001838 */
[C---:B------:R-:W-:Y:S08]  /*2d40*/  HMMA.16816.F32 R116, R4.reuse, R28, R72 ;  /* 0x0000001c0474723c */ /* 0x040ff00000001848 */
[C---:B------:R-:W-:Y:S08]  /*2d50*/  HMMA.16816.F32 R148, R4.reuse, R30, R68 ;  /* 0x0000001e0494723c */ /* 0x040ff00000001844 */
[----:B------:R-:W-:Y:S01]  /*2d60*/  HMMA.16816.F32 R144, R4, R24, R60 ;  /* 0x000000180490723c */ /* 0x000fe2000000183c */
[----:B------:R-:W-:Y:S07]  /*2d70*/  LDSM.16.M88.4 R24, [R224+0x3000] ;  /* 0x00300000e018783b */ /* 0x000fee0000000200 */
[C---:B------:R-:W-:Y:S08]  /*2d80*/  HMMA.16816.F32 R56, R20.reuse, R28, R76 ;  /* 0x0000001c1438723c */ /* 0x040ff0000000184c */
[----:B------:R-:W-:Y:S01]  /*2d90*/  HMMA.16816.F32 R124, R20, R30, R64 ;  /* 0x0000001e147c723c */ /* 0x000fe20000001840 */
[----:B------:R-:W-:Y:S07]  /*2da0*/  LDSM.16.M88.4 R28, [R224+0x2800] ;  /* 0x00280000e01c783b */ /* 0x000fee0000000200 */
[C---:B------:R-:W-:Y:S08]  /*2db0*/  HMMA.16816.F32 R136, R4.reuse, R44, R88 ;  /* 0x0000002c0488723c */ /* 0x040ff00000001858 */
[C---:B------:R-:W-:Y:S08]  /*2dc0*/  HMMA.16816.F32 R132, R4.reuse, R46, R100 ;  /* 0x0000002e0484723c */ /* 0x040ff00000001864 */
[C---:B------:R-:W-:Y:S08]  /*2dd0*/  HMMA.16816.F32 R128, R4.reuse, R52, R96 ;  /* 0x000000340480723c */ /* 0x040ff00000001860 */
[----:B------:R-:W-:Y:S01]  /*2de0*/  HMMA.16816.F32 R60, R4, R54, R80 ;  /* 0x00000036043c723c */ /* 0x000fe20000001850 */
[----:B------:R-:W4:Y:S07]  /*2df0*/  LDSM.16.M88.4 R4, [R231+0xe100] ;  /* 0x00e10000e704783b */ /* 0x000f2e0000000200 */
[C---:B------:R-:W-:Y:S01]  /*2e00*/  HMMA.16816.F32 R108, R20.reuse, R44, R8 ;  /* 0x0000002c146c723c */ /* 0x040fe20000001808 */
[----:B------:R-:W5:Y:S07]  /*2e10*/  LDSM.16.M88.4 R8, [R229+0xc100] ;  /* 0x00c10000e508783b */ /* 0x000f6e0000000200 */
[C---:B------:R-:W-:Y:S01]  /*2e20*/  HMMA.16816.F32 R68, R20.reuse, R46, R84 ;  /* 0x0000002e1444723c */ /* 0x040fe20000001854 */
[----:B------:R-:W3:Y:S07]  /*2e30*/  LDSM.16.M88.4 R44, [R224+0x2000] ;  /* 0x00200000e02c783b */ /* 0x000eee0000000200 */
[C---:B------:R-:W-:Y:S08]  /*2e40*/  HMMA.16816.F32 R72, R20.reuse, R52, R104 ;  /* 0x000000341448723c */ /* 0x040ff00000001868 */
[----:B------:R-:W-:Y:S01]  /*2e50*/  HMMA.16816.F32 R64, R20, R54, R92 ;  /* 0x000000361440723c */ /* 0x000fe2000000185c */
[----:B------:R-:W4:Y:S01]  /*2e60*/  LDSM.16.M88.4 R20, [R224+0x3800] ;  /* 0x00380000e014783b */ /* 0x000f220000000200 */
[----:B------:R-:W-:-:S06]  /*2e70*/  DEPBAR.LE SB0, 0x0 ;  /* 0x000080000000791a */ /* 0x000fcc0000000000 */
[C---:B-1----:R-:W-:Y:S08]  /*2e80*/  HMMA.16816.F32 R100, R16.reuse, R48, R116 ;  /* 0x000000301064723c */ /* 0x042ff00000001874 */
[----:B------:R-:W-:Y:S08]  /*2e90*/  HMMA.16816.F32 R96, R16, R50, R148 ;  /* 0x000000321060723c */ /* 0x000ff00000001894 */
[C---:B--2---:R-:W-:Y:S08]  /*2ea0*/  HMMA.16816.F32 R56, R12.reuse, R48, R56 ;  /* 0x000000300c38723c */ /* 0x044ff00000001838 */
[----:B------:R-:W-:Y:S08]  /*2eb0*/  HMMA.16816.F32 R52, R12, R50, R124 ;  /* 0x000000320c34723c */ /* 0x000ff0000000187c */
[C---:B---3--:R-:W-:Y:S08]  /*2ec0*/  HMMA.16816.F32 R92, R16.reuse, R40, R144 ;  /* 0x00000028105c723c */ /* 0x048ff00000001890 */
        /* <DEDUP_REMOVED lines=10> */
[----:B------:R-:W-:Y:S08]  /*2f70*/  HMMA.16816.F32 R12, R12, R34, R64 ;  /* 0x000000220c0c723c */ /* 0x000ff00000001840 */
[C---:B----4-:R-:W-:Y:S08]  /*2f80*/  HMMA.16816.F32 R92, R4.reuse, R28, R92 ;  /* 0x0000001c045c723c */ /* 0x050ff0000000185c */
[----:B------:R-:W-:Y:S08]  /*2f90*/  HMMA.16816.F32 R88, R4, R30, R88 ;  /* 0x0000001e0458723c */ /* 0x000ff00000001858 */
[----:B-----5:R-:W-:Y:S08]  /*2fa0*/  HMMA.16816.F32 R48, R8, R28, R48 ;  /* 0x0000001c0830723c */ /* 0x020ff00000001830 */
[C---:B------:R-:W-:Y:S08]  /*2fb0*/  HMMA.16816.F32 R100, R4.reuse, R44, R100 ;  /* 0x0000002c0464723c */ /* 0x040ff00000001864 */
[C---:B------:R-:W-:Y:S08]  /*2fc0*/  HMMA.16816.F32 R96, R4.reuse, R46, R96 ;  /* 0x0000002e0460723c */ /* 0x040ff00000001860 */
[C---:B------:R-:W-:Y:S08]  /*2fd0*/  HMMA.16816.F32 R84, R4.reuse, R24, R84 ;  /* 0x000000180454723c */ /* 0x040ff00000001854 */
[C---:B------:R-:W-:Y:S08]  /*2fe0*/  HMMA.16816.F32 R80, R4.reuse, R26, R80 ;  /* 0x0000001a0450723c */ /* 0x040ff00000001850 */
[C---:B------:R-:W-:Y:S08]  /*2ff0*/  HMMA.16816.F32 R76, R4.reuse, R20, R76 ;  /* 0x00000014044c723c */ /* 0x040ff0000000184c */
[----:B------:R-:W-:Y:S07]  /*3000*/  HMMA.16816.F32 R60, R4, R22, R60 ;  /* 0x00000016043c723c */ /* 0x000fee000000183c */
[----:B------:R-:W-:Y:S01]  /*3010*/  LOP3.LUT R4, R153, R152, RZ, 0xfc, !PT ;  /* 0x0000009899047212 */ /* 0x000fe200078efcff */
        /* <DEDUP_REMOVED lines=19> */
[----:B------:R-:W-:-:S03]  /*3150*/  IADD3 R2, R9, UR4, RZ ;  /* 0x0000000409027c10 */ /* 0x000fc6000fffe0ff */
[----:B------:R-:W-:Y:S01]  /*3160*/  UIADD3.X UR4, URZ, UR8, URZ, UP0, !UPT ;  /* 0x000000083f047290 */ /* 0x000fe200087fe43f */
        /* <DEDUP_REMOVED lines=15> */
[C---:B------:R-:W-:Y:S02]  /*3260*/  IADD3 R10, P4, R6.reuse, UR5, RZ ;  /* 0x00000005060a7c10 */ /* 0x040fe4000ff9e0ff */
[----:B------:R-:W-:Y:S02]  /*3270*/  IADD3.X R7, R9, UR6, RZ, P6, !PT ;  /* 0x0000000609077c10 */ /* 0x000fe4000b7fe4ff */
[----:B--2---:R-:W-:Y:S02]  /*3280*/  IADD3 R8, P2, R6, UR7, RZ ;  /* 0x0000000706087c10 */ /* 0x004fe4000ff5e0ff */
[C---:B------:R-:W-:Y:S01]  /*3290*/  IADD3.X R11, R7.reuse, UR6, RZ, P4, !PT ;  /* 0x00000006070b7c10 */ /* 0x040fe2000a7fe4ff */
[----:B------:R3:W-:Y:S01]  /*32a0*/  LDGSTS.E.BYPASS.LTC128B.128 [R239+0x5100], [R6.64], !P3 ;  /* 0x0510000006ef7fae */ /* 0x0007e2000d901d50 */
[----:B------:R-:W-:-:S03]  /*32b0*/  IADD3.X R9, R7, UR4, RZ, P2, !PT ;  /* 0x0000000407097c10 */ /* 0x000fc600097fe4ff */
[----:B------:R3:W-:Y:S04]  /*32c0*/  LDGSTS.E.BYPASS.LTC128B.128 [R239+0x7100], [R12.64], !P0 ;  /* 0x071000000cef7fae */ /* 0x0007e8000c101d50 */
[----:B------:R3:W-:Y:S04]  /*32d0*/  LDGSTS.E.BYPASS.LTC128B.128 [R239+0x5900], [R10.64], !P3 ;  /* 0x059000000aef7fae */ /* 0x0007e8000d901d50 */
[----:B------:R3:W-:Y:S02]  /*32e0*/  LDGSTS.E.BYPASS.LTC128B.128 [R239+0x7900], [R8.64], !P0 ;  /* 0x0790000008ef7fae */ /* 0x0007e4000c101d50 */
.L_x_688:
[----:B------:R-:W-:Y:S01]  /*32f0*/  LOP3.LUT R2, R155, 0xffffffe0, RZ, 0xc0, !PT ;  /* 0xffffffe09b027812 */ /* 0x000fe200078ec0ff */
[----:B---3--:R-:W-:Y:S01]  /*3300*/  IMAD.U32 R6, RZ, RZ, UR15 ;  /* 0x0000000fff067e24 */ /* 0x008fe2000f8e00ff */
[----:B------:R-:W-:Y:S01]  /*3310*/  STL [R1+0x84], R239 ;  /* 0x000084ef01007387 */ /* 0x000fe20000100800 */
[----:B------:R-:W-:-:S02]  /*3320*/  IMAD.SHL.U32 R220, R4, 0x2, RZ ;  /* 0x0000000204dc7824 */ /* 0x000fc400078e00ff */
[----:B------:R-:W-:Y:S01]  /*3330*/  IMAD.IADD R2, R157, 0x1, -R2 ;  /* 0x000000019d027824 */ /* 0x000fe200078e0a02 */
[----:B------:R-:W-:Y:S01]  /*3340*/  STL [R1+0x80], R238 ;  /* 0x000080ee01007387 */ /* 0x000fe20000100800 */
[----:B------:R-:W-:Y:S01]  /*3350*/  IMAD R221, R3, 0x2, R220 ;  /* 0x0000000203dd7824 */ /* 0x000fe200078e02dc */
[C---:B------:R-:W-:Y:S02]  /*3360*/  LEA R223, R0.reuse, R220, 0x1 ;  /* 0x000000dc00df7211 */ /* 0x040fe400078e08ff */
[----:B------:R-:W-:Y:S01]  /*3370*/  SHF.R.S32.HI R5, RZ, 0x1f, R2 ;  /* 0x0000001fff057819 */ /* 0x000fe20000011402 */
[----:B------:R-:W-:Y:S01]  /*3380*/  IMAD R222, R0, 0x2, R221 ;  /* 0x0000000200de7824 */ /* 0x000fe200078e02dd */
[----:B------:R-:W-:Y:S02]  /*3390*/  STL [R1+0x7c], R237 ;  /* 0x00007ced01007387 */ /* 0x000fe40000100800 */
[----:B------:R-:W-:Y:S02]  /*33a0*/  LEA.HI R5, R5, R2, RZ, 0x2 ;  /* 0x0000000205057211 */ /* 0x000fe400078f10ff */
[----:B------:R-:W-:Y:S02]  /*33b0*/  STL [R1+0x78], R236 ;  /* 0x000078ec01007387 */ /* 0x000fe40000100800 */
[----:B------:R-:W-:-:S02]  /*33c0*/  LOP3.LUT R5, R5, 0x7ffffffc, RZ, 0xc0, !PT ;  /* 0x7ffffffc05057812 */ /* 0x000fc400078ec0ff */
[----:B------:R-:W-:Y:S02]  /*33d0*/  STL [R1+0x74], R235 ;  /* 0x000074eb01007387 */ /* 0x000fe40000100800 */
[----:B------:R-:W-:Y:S02]  /*33e0*/  IADD3 R2, R2, -R5, RZ ;  /* 0x8000000502027210 */ /* 0x000fe40007ffe0ff */
[----:B------:R-:W-:Y:S03]  /*33f0*/  STL [R1+0x70], R234 ;  /* 0x000070ea01007387 */ /* 0x000fe60000100800 */
[----:B------:R-:W-:Y:S01]  /*3400*/  IMAD R8, R2, -0x2, R6 ;  /* 0xfffffffe02087824 */ /* 0x000fe200078e0206 */
[----:B------:R-:W-:Y:S04]  /*3410*/  STL [R1+0x6c], R233 ;  /* 0x00006ce901007387 */ /* 0x000fe80000100800 */
[C---:B------:R-:W-:Y:S01]  /*3420*/  ISETP.GT.AND P4, PT, R8.reuse, RZ, PT ;  /* 0x000000ff0800720c */ /* 0x040fe20003f84270 */
[----:B------:R-:W-:Y:S01]  /*3430*/  STL [R1+0x68], R232 ;  /* 0x000068e801007387 */ /* 0x000fe20000100800 */
[----:B------:R-:W-:-:S02]  /*3440*/  ISETP.GT.AND P2, PT, R8, 0x1, PT ;  /* 0x000000010800780c */ /* 0x000fc40003f44270 */
[----:B------:R-:W-:Y:S01]  /*3450*/  FSEL R6, R100, -INF , P4 ;  /* 0xff80000064067808 */ /* 0x000fe20002000000 */
[----:B------:R-:W-:Y:S01]  /*3460*/  STL [R1+0x64], R231 ;  /* 0x000064e701007387 */ /* 0x000fe20000100800 */
[----:B------:R-:W-:Y:S02]  /*3470*/  FSEL R7, R101, -INF , P2 ;  /* 0xff80000065077808 */ /* 0x000fe40001000000 */
[C---:B------:R-:W-:Y:S01]  /*3480*/  ISETP.GT.AND P6, PT, R8.reuse, 0x8, PT ;  /* 0x000000080800780c */ /* 0x040fe20003fc4270 */
[----:B------:R-:W-:Y:S01]  /*3490*/  STL [R1+0x60], R230 ;  /* 0x000060e601007387 */ /* 0x000fe20000100800 */
[----:B------:R-:W-:Y:S02]  /*34a0*/  ISETP.GT.AND P5, PT, R8, 0x9, PT ;  /* 0x000000090800780c */ /* 0x000fe40003fa4270 */
[----:B------:R-:W-:Y:S01]  /*34b0*/  FSEL R9, R96, -INF , P6 ;  /* 0xff80000060097808 */ /* 0x000fe20003000000 */
[----:B------:R-:W-:Y:S01]  /*34c0*/  STL [R1+0x5c], R229 ;  /* 0x00005ce501007387 */ /* 0x000fe20000100800 */
[----:B------:R-:W-:-:S02]  /*34d0*/  FMNMX.FTZ R2, R6, R7, !PT ;  /* 0x0000000706027209 */ /* 0x000fc40007810000 */
[----:B------:R-:W-:Y:S01]  /*34e0*/  FSEL R11, R102, -INF , P4 ;  /* 0xff800000660b7808 */ /* 0x000fe20002000000 */
[----:B------:R-:W-:Y:S01]  /*34f0*/  STL [R1+0x58], R228 ;  /* 0x000058e401007387 */ /* 0x000fe20000100800 */
[----:B------:R-:W-:Y:S02]  /*3500*/  FSEL R159, R58, -INF , P4 ;  /* 0xff8000003a9f7808 */ /* 0x000fe40002000000 */
[----:B------:R-:W-:Y:S01]  /*3510*/  FSEL R146, R56, -INF , P4 ;  /* 0xff80000038927808 */ /* 0x000fe20002000000 */
[----:B------:R-:W-:Y:S01]  /*3520*/  STL [R1+0x54], R227 ;  /* 0x000054e301007387 */ /* 0x000fe20000100800 */
[----:B------:R-:W-:Y:S02]  /*3530*/  FSEL R10, R97, -INF , P5 ;  /* 0xff800000610a7808 */ /* 0x000fe40002800000 */
[----:B------:R-:W-:Y:S01]  /*3540*/  ISETP.GT.AND P4, PT, R8, 0x10, PT ;  /* 0x000000100800780c */ /* 0x000fe20003f84270 */
[----:B------:R-:W-:Y:S01]  /*3550*/  STL [R1+0x50], R226 ;  /* 0x000050e201007387 */ /* 0x000fe20000100800 */
[----:B------:R-:W-:-:S02]  /*3560*/  FMNMX.FTZ R2, R9, R2, !PT ;  /* 0x0000000209027209 */ /* 0x000fc40007810000 */
[----:B------:R-:W-:Y:S01]  /*3570*/  FSEL R14, R103, -INF , P2 ;  /* 0xff800000670e7808 */ /* 0x000fe20001000000 */
[----:B------:R-:W-:Y:S01]  /*3580*/  STL [R1+0x4c], R225 ;  /* 0x00004ce101007387 */ /* 0x000fe20000100800 */
[----:B------:R-:W-:Y:S02]  /*3590*/  FSEL R158, R59, -INF , P2 ;  /* 0xff8000003b9e7808 */ /* 0x000fe40001000000 */
[----:B------:R-:W-:Y:S01]  /*35a0*/  FSEL R145, R57, -INF , P2 ;  /* 0xff80000039917808 */ /* 0x000fe20001000000 */
[----:B------:R-:W-:Y:S01]  /*35b0*/  STL [R1+0x48], R224 ;  /* 0x000048e001007387 */ /* 0x000fe20000100800 */
[----:B------:R-:W-:Y:S02]  /*35c0*/  ISETP.GT.AND P2, PT, R8, 0x11, PT ;  /* 0x000000110800780c */ /* 0x000fe40003f44270 */
[----:B------:R-:W-:Y:S01]  /*35d0*/  FSEL R17, R92, -INF , P4 ;  /* 0xff8000005c117808 */ /* 0x000fe20002000000 */
[----:B------:R-:W-:Y:S01]  /*35e0*/  STL [R1+0x44], R179 ;  /* 0x000044b301007387 */ /* 0x000fe20000100800 */
[----:B------:R-:W-:-:S02]  /*35f0*/  FMNMX.FTZ R2, R10, R2, !PT ;  /* 0x000000020a027209 */ /* 0x000fc40007810000 */
[----:B------:R-:W-:Y:S01]  /*3600*/  FSEL R16, R99, -INF , P5 ;  /* 0xff80000063107808 */ /* 0x000fe20002800000 */
[----:B------:R-:W-:Y:S01]  /*3610*/  LDSM.16.MT88.4 R100, [R221+0x2100] ;  /* 0x00210000dd64783b */ /* 0x000fe20000004200 */
[----:B------:R-:W-:Y:S02]  /*3620*/  FSEL R156, R55, -INF , P5 ;  /* 0xff800000379c7808 */ /* 0x000fe40002800000 */
[----:B------:R-:W-:Y:S01]  /*3630*/  FSEL R136, R53, -INF , P5 ;  /* 0xff80000035887808 */ /* 0x000fe20002800000 */
[----:B------:R-:W-:Y:S01]  /*3640*/  LDSM.16.MT88.4 R44, [R220+0x100] ;  /* 0x00010000dc2c783b */ /* 0x000fe20000004200 */
[----:B------:R-:W-:Y:S02]  /*3650*/  FSEL R18, R93, -INF , P2 ;  /* 0xff8000005d127808 */ /* 0x000fe40001000000 */
[----:B------:R-:W-:Y:S01]  /*3660*/  ISETP.GT.AND P5, PT, R8, 0x18, PT ;  /* 0x000000180800780c */ /* 0x000fe20003fa4270 */
[----:B------:R-:W-:Y:S01]  /*3670*/  LDSM.16.MT88.4 R104, [R223+0x2100] ;  /* 0x00210000df68783b */ /* 0x000fe20000004200 */
[----:B------:R-:W-:-:S02]  /*3680*/  FMNMX.FTZ R2, R17, R2, !PT ;  /* 0x0000000211027209 */ /* 0x000fc40007810000 */
[----:B------:R-:W-:Y:S01]  /*3690*/  FSEL R21, R94, -INF , P4 ;  /* 0xff8000005e157808 */ /* 0x000fe20002000000 */
[----:B------:R-:W-:Y:S01]  /*36a0*/  LDSM.16.MT88.4 R108, [R222+0x2100] ;  /* 0x00210000de6c783b */ /* 0x000fe20000004200 */
[----:B------:R-:W-:Y:S02]  /*36b0*/  FSEL R147, R50, -INF , P4 ;  /* 0xff80000032937808 */ /* 0x000fe40002000000 */
[----:B------:R-:W-:Y:S01]  /*36c0*/  FSEL R119, R48, -INF , P4 ;  /* 0xff80000030777808 */ /* 0x000fe20002000000 */
[----:B------:R-:W-:Y:S01]  /*36d0*/  LDSM.16.MT88.4 R72, [R220+0x2900] ;  /* 0x00290000dc48783b */ /* 0x000fe20000004200 */
[----:B------:R-:W-:Y:S02]  /*36e0*/  ISETP.GT.AND P4, PT, R8, 0x19, PT ;  /* 0x000000190800780c */ /* 0x000fe40003f84270 */
[----:B------:R-:W-:Y:S01]  /*36f0*/  FSEL R19, R88, -INF , P5 ;  /* 0xff80000058137808 */ /* 0x000fe20002800000 */
[----:B------:R-:W0:Y:S01]  /*3700*/  LDGDEPBAR ;  /* 0x00000000000079af */ /* 0x000e220000000000 */
[----:B------:R-:W-:-:S02]  /*3710*/  FMNMX.FTZ R2, R18, R2, !PT ;  /* 0x0000000212027209 */ /* 0x000fc40007810000 */
[----:B------:R-:W-:Y:S02]  /*3720*/  FSEL R22, R95, -INF , P2 ;  /* 0xff8000005f167808 */ /* 0x000fe40001000000 */
[----:B------:R-:W-:Y:S01]  /*3730*/  FSEL R144, R51, -INF , P2 ;  /* 0xff80000033907808 */ /* 0x000fe20001000000 */
[----:B------:R-:W-:Y:S01]  /*3740*/  LDSM.16.MT88.4 R92, [R220+0x2100] ;  /* 0x00210000dc5c783b */ /* 0x000fe20000004200 */
[----:B------:R-:W-:Y:S02]  /*3750*/  FSEL R118, R49, -INF , P2 ;  /* 0xff80000031767808 */ /* 0x000fe40001000000 */
[----:B------:R-:W-:Y:S01]  /*3760*/  FSEL R20, R89, -INF , P4 ;  /* 0xff80000059147808 */ /* 0x000fe20002000000 */
[----:B------:R-:W-:Y:S01]  /*3770*/  LDSM.16.MT88.4 R48, [R221+0x900] ;  /* 0x00090000dd30783b */ /* 0x000fe20000004200 */
[----:B------:R-:W-:Y:S02]  /*3780*/  ISETP.GT.AND P2, PT, R8, 0x20, PT ;  /* 0x000000200800780c */ /* 0x000fe40003f44270 */
[----:B------:R-:W-:-:S02]  /*3790*/  FMNMX.FTZ R2, R19, R2, !PT ;  /* 0x0000000213027209 */ /* 0x000fc40007810000 */
[----:B------:R-:W-:Y:S02]  /*37a0*/  FSEL R23, R90, -INF , P5 ;  /* 0xff8000005a177808 */ /* 0x000fe40002800000 */
[----:B------:R-:W-:Y:S02]  /*37b0*/  FSEL R138, R30, -INF , P5 ;  /* 0xff8000001e8a7808 */ /* 0x000fe40002800000 */
[----:B------:R-:W-:Y:S02]  /*37c0*/  FSEL R117, R28, -INF , P5 ;  /* 0xff8000001c757808 */ /* 0x000fe40002800000 */
[----:B------:R-:W-:Y:S02]  /*37d0*/  ISETP.GT.AND P5, PT, R8, 0x21, PT ;  /* 0x000000210800780c */ /* 0x000fe40003fa4270 */
[----:B------:R-:W-:Y:S02]  /*37e0*/  FSEL R171, R84, -INF , P2 ;  /* 0xff80000054ab7808 */ /* 0x000fe40001000000 */
[----:B------:R-:W-:-:S02]  /*37f0*/  FMNMX.FTZ R2, R20, R2, !PT ;  /* 0x0000000214027209 */ /* 0x000fc40007810000 */
[----:B------:R-:W-:Y:S02]  /*3800*/  FSEL R24, R91, -INF , P4 ;  /* 0xff8000005b187808 */ /* 0x000fe40002000000 */
[----:B------:R-:W-:Y:S01]  /*3810*/  FSEL R139, R31, -INF , P4 ;  /* 0xff8000001f8b7808 */ /* 0x000fe20002000000 */
[----:B------:R-:W-:Y:S01]  /*3820*/  LDSM.16.MT88.4 R88, [R222+0x100] ;  /* 0x00010000de58783b */ /* 0x000fe20000004200 */
[----:B------:R-:W-:Y:S02]  /*3830*/  FSEL R116, R29, -INF , P4 ;  /* 0xff8000001d747808 */ /* 0x000fe40002000000 */
[----:B------:R-:W-:Y:S02]  /*3840*/  FSEL R170, R85, -INF , P5 ;  /* 0xff80000055aa7808 */ /* 0x000fe40002800000 */
        /* <DEDUP_REMOVED lines=18> */
[----:B------:R-:W-:Y:S01]  /*3970*/  ISETP.GT.AND P6, PT, R8, 0x31, PT ;  /* 0x000000310800780c */ /* 0x000fe20003fc4270 */
[----:B------:R-:W-:Y:S01]  /*3980*/  LDSM.16.MT88.4 R52, [R223+0x2900] ;  /* 0x00290000df34783b */ /* 0x000fe20000004200 */
[----:B------:R-:W-:Y:S02]  /*3990*/  FSEL R248, R76, -INF , P5 ;  /* 0xff8000004cf87808 */ /* 0x000fe40002800000 */
[----:B------:R-:W-:-:S02]  /*39a0*/  FMNMX.FTZ R2, R169, R2, !PT ;  /* 0x00000002a9027209 */ /* 0x000fc40007810000 */
[----:B------:R-:W-:Y:S02]  /*39b0*/  ISETP.GT.AND P5, PT, R8, 0x38, PT ;  /* 0x000000380800780c */ /* 0x000fe40003fa4270 */
[----:B------:R-:W-:Y:S02]  /*39c0*/  FSEL R204, R77, -INF , P6 ;  /* 0xff8000004dcc7808 */ /* 0x000fe40003000000 */
[----:B------:R-:W-:Y:S02]  /*39d0*/  FMNMX.FTZ R2, R248, R2, !PT ;  /* 0x00000002f8027209 */ /* 0x000fe40007810000 */
[----:B------:R-:W-:Y:S02]  /*39e0*/  FSEL R181, R82, -INF , P4 ;  /* 0xff80000052b57808 */ /* 0x000fe40002000000 */
[----:B------:R-:W-:Y:S02]  /*39f0*/  FSEL R163, R38, -INF , P4 ;  /* 0xff80000026a37808 */ /* 0x000fe40002000000 */
[----:B------:R-:W-:-:S02]  /*3a00*/  FSEL R161, R36, -INF , P4 ;  /* 0xff80000024a17808 */ /* 0x000fc40002000000 */
[----:B------:R-:W-:Y:S02]  /*3a10*/  ISETP.GT.AND P4, PT, R8, 0x39, PT ;  /* 0x000000390800780c */ /* 0x000fe40003f84270 */
[----:B------:R-:W-:Y:S02]  /*3a20*/  FSEL R249, R60, -INF , P5 ;  /* 0xff8000003cf97808 */ /* 0x000fe40002800000 */
[----:B------:R-:W-:Y:S02]  /*3a30*/  FMNMX.FTZ R2, R204, R2, !PT ;  /* 0x00000002cc027209 */ /* 0x000fe40007810000 */
[----:B------:R-:W-:Y:S02]  /*3a40*/  FSEL R187, R61, -INF , P4 ;  /* 0xff8000003dbb7808 */ /* 0x000fe40002000000 */
[----:B------:R-:W-:Y:S02]  /*3a50*/  FMNMX.FTZ R2, R249, R2, !PT ;  /* 0x00000002f9027209 */ /* 0x000fe40007810000 */
[----:B------:R-:W-:-:S02]  /*3a60*/  FSEL R180, R83, -INF , P2 ;  /* 0xff80000053b47808 */ /* 0x000fc40001000000 */
[----:B------:R-:W-:Y:S01]  /*3a70*/  FMNMX.FTZ R2, R187, R2, !PT ;  /* 0x00000002bb027209 */ /* 0x000fe20007810000 */
[----:B------:R-:W-:Y:S01]  /*3a80*/  LDSM.16.MT88.4 R80, [R221+0x100] ;  /* 0x00010000dd50783b */ /* 0x000fe20000004200 */
[----:B------:R-:W-:Y:S02]  /*3a90*/  FSEL R162, R39, -INF , P2 ;  /* 0xff80000027a27808 */ /* 0x000fe40001000000 */
[----:B------:R-:W-:Y:S01]  /*3aa0*/  FSEL R160, R37, -INF , P2 ;  /* 0xff80000025a07808 */ /* 0x000fe20001000000 */
[----:B------:R-:W1:Y:S01]  /*3ab0*/  SHFL.BFLY PT, R5, R2, 0x2, 0x1f ;  /* 0x0c401f0002057f89 */ /* 0x000e6200000e0000 */
[----:B------:R-:W-:Y:S02]  /*3ac0*/  FSEL R184, R79, -INF , P6 ;  /* 0xff8000004fb87808 */ /* 0x000fe40003000000 */
[----:B------:R-:W-:Y:S02]  /*3ad0*/  FSEL R12, R62, -INF , P5 ;  /* 0xff8000003e0c7808 */ /* 0x000fe40002800000 */
[----:B------:R-:W-:-:S02]  /*3ae0*/  FSEL R208, R63, -INF , P4 ;  /* 0xff8000003fd07808 */ /* 0x000fc40002000000 */
[----:B------:R-:W-:Y:S01]  /*3af0*/  FMNMX.FTZ R0, R146, R145, !PT ;  /* 0x0000009192007209 */ /* 0x000fe20007810000 */
[----:B------:R-:W-:Y:S01]  /*3b00*/  LDSM.16.MT88.4 R60, [R222+0x900] ;  /* 0x00090000de3c783b */ /* 0x000fe20000004200 */
        /* <DEDUP_REMOVED lines=8> */
[----:B-1----:R-:W-:Y:S02]  /*3b90*/  FMNMX.FTZ R2, R2, R5, !PT ;  /* 0x0000000502027209 */ /* 0x002fe40007810000 */
[----:B------:R-:W-:Y:S02]  /*3ba0*/  FMNMX.FTZ R0, R117, R0, !PT ;  /* 0x0000000075007209 */ /* 0x000fe40007810000 */
[----:B------:R-:W-:Y:S01]  /*3bb0*/  FSEL R192, R71, -INF , P4 ;  /* 0xff80000047c07808 */ /* 0x000fe20002000000 */
[----:B------:R-:W1:Y:S01]  /*3bc0*/  SHFL.BFLY PT, R5, R2, 0x1, 0x1f ;  /* 0x0c201f0002057f89 */ /* 0x000e6200000e0000 */
[----:B------:R-:W-:-:S02]  /*3bd0*/  FMNMX.FTZ R0, R116, R0, !PT ;  /* 0x0000000074007209 */ /* 0x000fc40007810000 */
[----:B------:R-:W-:Y:S01]  /*3be0*/  FSEL R194, R67, -INF , P6 ;  /* 0xff80000043c27808 */ /* 0x000fe20003000000 */
[----:B------:R-:W-:Y:S01]  /*3bf0*/  LDSM.16.MT88.4 R68, [R221+0x2900] ;  /* 0x00290000dd44783b */ /* 0x000fe20000004200 */
[----:B------:R-:W-:-:S04]  /*3c00*/  FMNMX.FTZ R0, R165, R0, !PT ;  /* 0x00000000a5007209 */ /* 0x000fc80007810000 */
[----:B------:R-:W-:-:S04]  /*3c10*/  FMNMX.FTZ R0, R164, R0, !PT ;  /* 0x00000000a4007209 */ /* 0x000fc80007810000 */
[----:B------:R-:W-:-:S04]  /*3c20*/  FMNMX.FTZ R0, R161, R0, !PT ;  /* 0x00000000a1007209 */ /* 0x000fc80007810000 */
[----:B------:R-:W-:Y:S02]  /*3c30*/  FMNMX.FTZ R0, R160, R0, !PT ;  /* 0x00000000a0007209 */ /* 0x000fe40007810000 */
[----:B-1----:R-:W-:-:S04]  /*3c40*/  FMNMX.FTZ R175, R2, R5, !PT ;  /* 0x0000000502af7209 */ /* 0x002fc80007810000 */
[C---:B------:R-:W-:Y:S01]  /*3c50*/  FSETP.NEU.FTZ.AND P2, PT, R175.reuse, -INF , PT ;  /* 0xff800000af00780b */ /* 0x040fe20003f5d000 */
[----:B------:R-:W-:Y:S01]  /*3c60*/  FMUL.FTZ R2, R175, c[0x0][0x2d0] ;  /* 0x0000b400af027a20 */ /* 0x000fe20000410000 */
[----:B------:R-:W-:Y:S04]  /*3c70*/  STL [R1+0x88], R175 ;  /* 0x000088af01007387 */ /* 0x000fe80000100800 */
[----:B------:R-:W-:Y:S01]  /*3c80*/  FSEL R13, R2, RZ, P2 ;  /* 0x000000ff020d7208 */ /* 0x000fe20001000000 */
[----:B------:R-:W-:Y:S01]  /*3c90*/  STL [R1], R12 ;  /* 0x0000000c01007387 */ /* 0x000fe20000100800 */
[----:B------:R-:W-:Y:S02]  /*3ca0*/  FMNMX.FTZ R2, R11, R14, !PT ;  /* 0x0000000e0b027209 */ /* 0x000fe40007810000 */
[----:B------:R-:W-:-:S02]  /*3cb0*/  ISETP.GT.AND P2, PT, R8, 0x30, PT ;  /* 0x000000300800780c */ /* 0x000fc40003f44270 */
[----:B------:R-:W-:Y:S02]  /*3cc0*/  FMNMX.FTZ R2, R15, R2, !PT ;  /* 0x000000020f027209 */ /* 0x000fe40007810000 */
[----:B------:R-:W-:Y:S02]  /*3cd0*/  FSEL R186, R78, -INF , P2 ;  /* 0xff8000004eba7808 */ /* 0x000fe40001000000 */
[----:B------:R-:W-:Y:S01]  /*3ce0*/  FMNMX.FTZ R2, R16, R2, !PT ;  /* 0x0000000210027209 */ /* 0x000fe20007810000 */
[----:B------:R-:W-:Y:S03]  /*3cf0*/  LDSM.16.MT88.4 R76, [R223+0x900] ;  /* 0x00090000df4c783b */ /* 0x000fe60000004200 */
[----:B------:R-:W-:-:S04]  /*3d00*/  FMNMX.FTZ R2, R21, R2, !PT ;  /* 0x0000000215027209 */ /* 0x000fc80007810000 */
        /* <DEDUP_REMOVED lines=10> */
[----:B------:R-:W-:-:S05]  /*3db0*/  FMNMX.FTZ R2, R208, R2, !PT ;  /* 0x00000002d0027209 */ /* 0x000fca0007810000 */
[----:B------:R-:W1:Y:S02]  /*3dc0*/  SHFL.BFLY PT, R5, R2, 0x2, 0x1f ;  /* 0x0c401f0002057f89 */ /* 0x000e6400000e0000 */
[----:B-1----:R-:W-:-:S05]  /*3dd0*/  FMNMX.FTZ R2, R2, R5, !PT ;  /* 0x0000000502027209 */ /* 0x002fca0007810000 */
[----:B------:R-:W1:Y:S02]  /*3de0*/  SHFL.BFLY PT, R5, R2, 0x1, 0x1f ;  /* 0x0c201f0002057f89 */ /* 0x000e6400000e0000 */
[----:B-1----:R-:W-:-:S04]  /*3df0*/  FMNMX.FTZ R2, R2, R5, !PT ;  /* 0x0000000502027209 */ /* 0x002fc80007810000 */
[C---:B------:R-:W-:Y:S01]  /*3e00*/  FSETP.NEU.FTZ.AND P2, PT, R2.reuse, -INF , PT ;  /* 0xff8000000200780b */ /* 0x040fe20003f5d000 */
[----:B------:R-:W-:-:S05]  /*3e10*/  FMUL.FTZ R5, R2, c[0x0][0x2d0] ;  /* 0x0000b40002057a20 */ /* 0x000fca0000410000 */
[----:B------:R-:W-:Y:S01]  /*3e20*/  FSEL R12, R5, RZ, P2 ;  /* 0x000000ff050c7208 */ /* 0x000fe20001000000 */
[----:B------:R-:W-:Y:S01]  /*3e30*/  FFMA.FTZ R5, R6, c[0x0][0x2d0], -R13 ;  /* 0x0000b40006057a23 */ /* 0x000fe2000001080d */
[----:B------:R-:W-:Y:S02]  /*3e40*/  ISETP.GT.AND P2, PT, R8, 0x30, PT ;  /* 0x000000300800780c */ /* 0x000fe40003f44270 */
[----:B------:R-:W-:Y:S01]  /*3e50*/  FMNMX.FTZ R8, R159, R158, !PT ;  /* 0x0000009e9f087209 */ /* 0x000fe20007810000 */
[--C-:B------:R-:W-:Y:S01]  /*3e60*/  FFMA.FTZ R3, R15, c[0x0][0x2d0], -R12.reuse ;  /* 0x0000b4000f037a23 */ /* 0x100fe2000001080c */
[----:B------:R-:W-:Y:S01]  /*3e70*/  FSEL R198, R64, -INF , P2 ;  /* 0xff80000040c67808 */ /* 0x000fe20001000000 */
[----:B------:R1:W-:Y:S01]  /*3e80*/  MUFU.EX2 R179, R5 ;  /* 0x0000000500b37308 */ /* 0x0003e20000000800 */
[----:B------:R-:W-:Y:S01]  /*3e90*/  FMNMX.FTZ R8, R157, R8, !PT ;  /* 0x000000089d087209 */ /* 0x000fe20007810000 */
[----:B------:R-:W-:Y:S01]  /*3ea0*/  FFMA.FTZ R4, R14, c[0x0][0x2d0], -R12 ;  /* 0x0000b4000e047a23 */ /* 0x000fe2000001080c */
[----:B------:R-:W-:-:S02]  /*3eb0*/  FMNMX.FTZ R0, R198, R0, !PT ;  /* 0x00000000c6007209 */ /* 0x000fc40007810000 */
[----:B------:R-:W-:Y:S02]  /*3ec0*/  FMNMX.FTZ R8, R156, R8, !PT ;  /* 0x000000089c087209 */ /* 0x000fe40007810000 */
[----:B------:R-:W-:Y:S01]  /*3ed0*/  FMNMX.FTZ R0, R197, R0, !PT ;  /* 0x00000000c5007209 */ /* 0x000fe20007810000 */
[----:B------:R2:W-:Y:S01]  /*3ee0*/  MUFU.EX2 R237, R3 ;  /* 0x0000000300ed7308 */ /* 0x0005e20000000800 */
[----:B------:R-:W-:Y:S02]  /*3ef0*/  FMNMX.FTZ R8, R147, R8, !PT ;  /* 0x0000000893087209 */ /* 0x000fe40007810000 */
[----:B------:R-:W-:Y:S02]  /*3f00*/  FMNMX.FTZ R0, R199, R0, !PT ;  /* 0x00000000c7007209 */ /* 0x000fe40007810000 */
[----:B------:R-:W-:Y:S02]  /*3f10*/  FSEL R195, R66, -INF , P2 ;  /* 0xff80000042c37808 */ /* 0x000fe40001000000 */
[----:B------:R-:W-:Y:S01]  /*3f20*/  FMNMX.FTZ R0, R196, R0, !PT ;  /* 0x00000000c4007209 */ /* 0x000fe20007810000 */
[----:B-1----:R-:W-:Y:S01]  /*3f30*/  FFMA.FTZ R5, R7, c[0x0][0x2d0], -R13 ;  /* 0x0000b40007057a23 */ /* 0x002fe2000001080d */
[----:B------:R-:W-:Y:S01]  /*3f40*/  MUFU.EX2 R227, R4 ;  /* 0x0000000400e37308 */ /* 0x000fe20000000800 */
[----:B------:R-:W-:Y:S01]  /*3f50*/  LDSM.16.MT88.4 R64, [R220+0x900] ;  /* 0x00090000dc40783b */ /* 0x000fe20000004200 */
[----:B--2---:R-:W-:-:S06]  /*3f60*/  FFMA.FTZ R3, R16, c[0x0][0x2d0], -R12 ;  /* 0x0000b40010037a23 */ /* 0x004fcc000001080c */
[----:B------:R1:W2:Y:S08]  /*3f70*/  MUFU.EX2 R224, R5 ;  /* 0x0000000500e07308 */ /* 0x0002b00000000800 */
[----:B------:R3:W4:Y:S01]  /*3f80*/  MUFU.EX2 R250, R3 ;  /* 0x0000000300fa7308 */ /* 0x0007220000000800 */
[--C-:B-1----:R-:W-:Y:S01]  /*3f90*/  FFMA.FTZ R5, R9, c[0x0][0x2d0], -R13.reuse ;  /* 0x0000b40009057a23 */ /* 0x102fe2000001080d */
[----:B--2---:R-:W-:Y:S01]  /*3fa0*/  F2FP.PACK_AB R4, R224, R179 ;  /* 0x000000b3e004723e */ /* 0x004fe200000000ff */
[----:B------:R-:W1:Y:S05]  /*3fb0*/  SHFL.BFLY PT, R9, R0, 0x2, 0x1f ;  /* 0x0c401f0000097f89 */ /* 0x000e6a00000e0000 */
[----:B------:R2:W-:Y:S01]  /*3fc0*/  MUFU.EX2 R236, R5 ;  /* 0x0000000500ec7308 */ /* 0x0005e20000000800 */
[----:B---3--:R-:W-:Y:S01]  /*3fd0*/  FFMA.FTZ R3, R17, c[0x0][0x2d0], -R13 ;  /* 0x0000b40011037a23 */ /* 0x008fe2000001080d */
[----:B----4-:R-:W-:-:S06]  /*3fe0*/  F2FP.PACK_AB R7, R250, R237 ;  /* 0x000000edfa07723e */ /* 0x010fcc00000000ff */
[----:B------:R3:W-:Y:S01]  /*3ff0*/  MUFU.EX2 R251, R3 ;  /* 0x0000000300fb7308 */ /* 0x0007e20000000800 */
[----:B--2---:R-:W-:-:S07]  /*4000*/  FFMA.FTZ R5, R10, c[0x0][0x2d0], -R13 ;  /* 0x0000b4000a057a23 */ /* 0x004fce000001080d */
[----:B------:R2:W4:Y:S01]  /*4010*/  MUFU.EX2 R175, R5 ;  /* 0x0000000500af7308 */ /* 0x0005220000000800 */
[----:B-1----:R-:W-:Y:S01]  /*4020*/  FMNMX.FTZ R0, R0, R9, !PT ;  /* 0x0000000900007209 */ /* 0x002fe20007810000 */
[----:B---3--:R-:W-:-:S04]  /*4030*/  FFMA.FTZ R3, R18, c[0x0][0x2d0], -R13 ;  /* 0x0000b40012037a23 */ /* 0x008fc8000001080d */
[----:B------:R-:W1:Y:S02]  /*4040*/  SHFL.BFLY PT, R16, R0, 0x1, 0x1f ;  /* 0x0c201f0000107f89 */ /* 0x000e6400000e0000 */
[----:B------:R3:W-:Y:S01]  /*4050*/  MUFU.EX2 R234, R3 ;  /* 0x0000000300ea7308 */ /* 0x0007e20000000800 */
[----:B--2---:R-:W-:Y:S01]  /*4060*/  FFMA.FTZ R5, R11, c[0x0][0x2d0], -R12 ;  /* 0x0000b4000b057a23 */ /* 0x004fe2000001080c */
[----:B----4-:R-:W-:-:S06]  /*4070*/  F2FP.PACK_AB R6, R175, R236 ;  /* 0x000000ecaf06723e */ /* 0x010fcc00000000ff */
[----:B------:R-:W2:Y:S01]  /*4080*/  MUFU.EX2 R226, R5 ;  /* 0x0000000500e27308 */ /* 0x000ea20000000800 */
[----:B---3--:R-:W-:-:S07]  /*4090*/  FFMA.FTZ R3, R19, c[0x0][0x2d0], -R13 ;  /* 0x0000b40013037a23 */ /* 0x008fce000001080d */
[----:B------:R3:W-:Y:S01]  /*40a0*/  MUFU.EX2 R231, R3 ;  /* 0x0000000300e77308 */ /* 0x0007e20000000800 */
[----:B-1----:R-:W-:-:S04]  /*40b0*/  FMNMX.FTZ R177, R0, R16, !PT ;  /* 0x0000001000b17209 */ /* 0x002fc80007810000 */
[----:B------:R-:W-:Y:S02]  /*40c0*/  FSETP.NEU.FTZ.AND P2, PT, R177, -INF , PT ;  /* 0xff800000b100780b */ /* 0x000fe40003f5d000 */
[----:B--2---:R-:W-:Y:S02]  /*40d0*/  F2FP.PACK_AB R5, R227, R226 ;  /* 0x000000e2e305723e */ /* 0x004fe400000000ff */
[----:B---3--:R-:W-:Y:S01]  /*40e0*/  FMNMX.FTZ R3, R144, R8, !PT ;  /* 0x0000000890037209 */ /* 0x008fe20007810000 */
[----:B------:R-:W-:-:S04]  /*40f0*/  FFMA.FTZ R8, R20, c[0x0][0x2d0], -R13 ;  /* 0x0000b40014087a23 */ /* 0x000fc8000001080d */
[----:B------:R-:W-:Y:S01]  /*4100*/  HMMA.16816.F32 R128, R4, R100, RZ ;  /* 0x000000640480723c */ /* 0x000fe200000018ff */
[----:B------:R-:W-:Y:S01]  /*4110*/  FMNMX.FTZ R3, R138, R3, !PT ;  /* 0x000000038a037209 */ /* 0x000fe20007810000 */
[----:B------:R1:W2:Y:S03]  /*4120*/  MUFU.EX2 R229, R8 ;  /* 0x0000000800e57308 */ /* 0x0002a60000000800 */
[----:B------:R-:W-:-:S03]  /*4130*/  FMNMX.FTZ R3, R139, R3, !PT ;  /* 0x000000038b037209 */ /* 0x000fc60007810000 */
[----:B------:R-:W-:Y:S01]  /*4140*/  HMMA.16816.F32 R56, R4, R44, RZ ;  /* 0x0000002c0438723c */ /* 0x000fe200000018ff */
[----:B------:R-:W-:-:S07]  /*4150*/  FMNMX.FTZ R3, R167, R3, !PT ;  /* 0x00000003a7037209 */ /* 0x000fce0007810000 */
[----:B------:R-:W-:Y:S01]  /*4160*/  HMMA.16816.F32 R132, R4, R92, RZ ;  /* 0x0000005c0484723c */ /* 0x000fe200000018ff */
[----:B-1----:R-:W-:Y:S01]  /*4170*/  FFMA.FTZ R8, R21, c[0x0][0x2d0], -R12 ;  /* 0x0000b40015087a23 */ /* 0x002fe2000001080c */
[----:B--2---:R-:W-:-:S03]  /*4180*/  F2FP.PACK_AB R10, R229, R231 ;  /* 0x000000e7e50a723e */ /* 0x004fc600000000ff */
[----:B------:R1:W-:Y:S03]  /*4190*/  MUFU.EX2 R185, R8 ;  /* 0x0000000800b97308 */ /* 0x0003e60000000800 */
[C---:B------:R-:W-:Y:S08]  /*41a0*/  HMMA.16816.F32 R124, R4.reuse, R104, RZ ;  /* 0x00000068047c723c */ /* 0x040ff000000018ff */
[----:B------:R-:W-:Y:S01]  /*41b0*/  HMMA.16816.F32 R140, R4, R80, RZ ;  /* 0x00000050048c723c */ /* 0x000fe200000018ff */
[----:B-1----:R-:W-:Y:S01]  /*41c0*/  FMNMX.FTZ R8, R166, R3, !PT ;  /* 0x00000003a6087209 */ /* 0x002fe20007810000 */
[----:B------:R-:W-:-:S06]  /*41d0*/  FFMA.FTZ R3, R22, c[0x0][0x2d0], -R12 ;  /* 0x0000b40016037a23 */ /* 0x000fcc000001080c */
[C---:B------:R-:W-:Y:S01]  /*41e0*/  HMMA.16816.F32 R152, R4.reuse, R84, RZ ;  /* 0x000000540498723c */ /* 0x040fe200000018ff */
[----:B------:R-:W-:Y:S01]  /*41f0*/  FMNMX.FTZ R8, R163, R8, !PT ;  /* 0x00000008a3087209 */ /* 0x000fe20007810000 */
[----:B------:R1:W2:Y:S06]  /*4200*/  MUFU.EX2 R233, R3 ;  /* 0x0000000300e97308 */ /* 0x0002ac0000000800 */
[C---:B------:R-:W-:Y:S08]  /*4210*/  HMMA.16816.F32 R148, R4.reuse, R88, RZ ;  /* 0x000000580494723c */ /* 0x040ff000000018ff */
[----:B------:R-:W-:Y:S01]  /*4220*/  HMMA.16816.F32 R120, R4, R108, RZ ;  /* 0x0000006c0478723c */ /* 0x000fe200000018ff */
[----:B-1----:R-:W-:Y:S01]  /*4230*/  FMNMX.FTZ R3, R162, R8, !PT ;  /* 0x00000008a2037209 */ /* 0x002fe20007810000 */
[----:B------:R-:W-:Y:S01]  /*4240*/  FFMA.FTZ R8, R23, c[0x0][0x2d0], -R12 ;  /* 0x0000b40017087a23 */ /* 0x000fe2000001080c */
[----:B--2---:R-:W-:-:S02]  /*4250*/  F2FP.PACK_AB R9, R233, R185 ;  /* 0x000000b9e909723e */ /* 0x004fc400000000ff */
[----:B------:R-:W-:Y:S01]  /*4260*/  FMNMX.FTZ R3, R195, R3, !PT ;  /* 0x00000003c3037209 */ /* 0x000fe20007810000 */
[----:B------:R1:W-:Y:S02]  /*4270*/  MUFU.EX2 R230, R8 ;  /* 0x0000000800e67308 */ /* 0x0003e40000000800 */
[----:B------:R-:W-:Y:S01]  /*4280*/  HMMA.16816.F32 R112, R4, R46, RZ ;  /* 0x0000002e0470723c */ /* 0x000fe200000018ff */
[----:B------:R-:W-:-:S04]  /*4290*/  FMNMX.FTZ R3, R194, R3, !PT ;  /* 0x00000003c2037209 */ /* 0x000fc80007810000 */
[----:B------:R-:W-:-:S03]  /*42a0*/  FMNMX.FTZ R3, R193, R3, !PT ;  /* 0x00000003c1037209 */ /* 0x000fc60007810000 */
[C---:B------:R-:W-:Y:S01]  /*42b0*/  HMMA.16816.F32 R96, R4.reuse, R82, RZ ;  /* 0x000000520460723c */ /* 0x040fe200000018ff */
[----:B------:R-:W-:Y:S01]  /*42c0*/  FMNMX.FTZ R14, R192, R3, !PT ;  /* 0x00000003c00e7209 */ /* 0x000fe20007810000 */
[----:B------:R-:W-:Y:S02]  /*42d0*/  FMUL.FTZ R3, R177, c[0x0][0x2d0] ;  /* 0x0000b400b1037a20 */ /* 0x000fe40000410000 */
[----:B-1----:R-:W-:Y:S02]  /*42e0*/  FFMA.FTZ R8, R24, c[0x0][0x2d0], -R12 ;  /* 0x0000b40018087a23 */ /* 0x002fe4000001080c */
[----:B------:R-:W1:Y:S01]  /*42f0*/  SHFL.BFLY PT, R15, R14, 0x2, 0x1f ;  /* 0x0c401f000e0f7f89 */ /* 0x000e6200000e0000 */
[----:B------:R-:W-:Y:S01]  /*4300*/  FSEL R3, R3, RZ, P2 ;  /* 0x000000ff03037208 */ /* 0x000fe20001000000 */
[C---:B------:R-:W-:Y:S01]  /*4310*/  HMMA.16816.F32 R40, R4.reuse, R86, RZ ;  /* 0x000000560428723c */ /* 0x040fe200000018ff */
[----:B------:R2:W3:Y:S07]  /*4320*/  MUFU.EX2 R228, R8 ;  /* 0x0000000800e47308 */ /* 0x0004ee0000000800 */
[C---:B------:R-:W-:Y:S08]  /*4330*/  HMMA.16816.F32 R36, R4.reuse, R90, RZ ;  /* 0x0000005a0424723c */ /* 0x040ff000000018ff */
[----:B------:R-:W-:Y:S01]  /*4340*/  HMMA.16816.F32 R32, R4, R94, RZ ;  /* 0x0000005e0420723c */ /* 0x000fe200000018ff */
[----:B--2---:R-:W-:-:S02]  /*4350*/  F2FP.PACK_AB R8, R234, R251 ;  /* 0x000000fbea08723e */ /* 0x004fc400000000ff */
[----:B---3--:R-:W-:Y:S02]  /*4360*/  F2FP.PACK_AB R11, R228, R230 ;  /* 0x000000e6e40b723e */ /* 0x008fe400000000ff */
[----:B-1----:R-:W-:-:S03]  /*4370*/  FMNMX.FTZ R0, R14, R15, !PT ;  /* 0x0000000f0e007209 */ /* 0x002fc60007810000 */
[----:B------:R-:W-:Y:S08]  /*4380*/  HMMA.16816.F32 R28, R4, R102, RZ ;  /* 0x00000066041c723c */ /* 0x000ff000000018ff */
[----:B------:R-:W-:Y:S08]  /*4390*/  HMMA.16816.F32 R16, R8, R68, R128 ;  /* 0x000000440810723c */ /* 0x000ff00000001880 */
[C---:B------:R-:W-:Y:S08]  /*43a0*/  HMMA.16816.F32 R24, R4.reuse, R106, RZ ;  /* 0x0000006a0418723c */ /* 0x040ff000000018ff */
[----:B------:R-:W-:Y:S01]  /*43b0*/  HMMA.16816.F32 R20, R4, R110, RZ ;  /* 0x0000006e0414723c */ /* 0x000fe200000018ff */
[----:B------:R-:W1:Y:S06]  /*43c0*/  SHFL.BFLY PT, R5, R0, 0x1, 0x1f ;  /* 0x0c201f0000057f89 */ /* 0x000e6c00000e0000 */
[----:B------:R-:W-:Y:S01]  /*43d0*/  FFMA.FTZ R4, R146, c[0x0][0x2d0], -R3 ;  /* 0x0000b40092047a23 */ /* 0x000fe20000010803 */
[C---:B------:R-:W-:Y:S01]  /*43e0*/  HMMA.16816.F32 R200, R8.reuse, R64, R56 ;  /* 0x0000004008c8723c */ /* 0x040fe20000001838 */
[----:B------:R-:W2:Y:S02]  /*43f0*/  LDSM.16.MT88.4 R56, [R222+0x2900] ;  /* 0x00290000de38783b */ /* 0x000ea40000004200 */
[----:B------:R3:W-:Y:S05]  /*4400*/  MUFU.EX2 R212, R4 ;  /* 0x0000000400d47308 */ /* 0x0007ea0000000800 */
[C---:B------:R-:W-:Y:S07]  /*4410*/  HMMA.16816.F32 R188, R8.reuse, R72, R132 ;  /* 0x0000004808bc723c */ /* 0x040fee0000001884 */
[----:B------:R-:W-:Y:S01]  /*4420*/  MOV R133, R18 ;  /* 0x0000001200857202 */ /* 0x000fe20000000f00 */
[----:B------:R-:W-:Y:S01]  /*4430*/  IMAD.MOV.U32 R132, RZ, RZ, R19 ;  /* 0x000000ffff847224 */ /* 0x000fe200078e0013 */
[----:B-1----:R-:W-:Y:S01]  /*4440*/  FMNMX.FTZ R176, R0, R5, !PT ;  /* 0x0000000500b07209 */ /* 0x002fe20007810000 */
[--C-:B------:R-:W-:Y:S01]  /*4450*/  FFMA.FTZ R0, R118, c[0x0][0x2d0], -R3.reuse ;  /* 0x0000b40076007a23 */ /* 0x100fe20000010803 */
[C---:B------:R-:W-:Y:S01]  /*4460*/  HMMA.16816.F32 R240, R8.reuse, R60, R148 ;  /* 0x0000003c08f0723c */ /* 0x040fe20000001894 */
[----:B---3--:R-:W-:Y:S01]  /*4470*/  FFMA.FTZ R4, R145, c[0x0][0x2d0], -R3 ;  /* 0x0000b40091047a23 */ /* 0x008fe20000010803 */
[----:B------:R-:W-:Y:S01]  /*4480*/  FSETP.NEU.FTZ.AND P2, PT, R176, -INF , PT ;  /* 0xff800000b000780b */ /* 0x000fe20003f5d000 */
[----:B------:R1:W-:Y:S04]  /*4490*/  MUFU.EX2 R235, R0 ;  /* 0x0000000000eb7308 */ /* 0x0003e80000000800 */
[----:B------:R-:W-:Y:S01]  /*44a0*/  MOV R151, R208 ;  /* 0x000000d000977202 */ /* 0x000fe20000000f00 */
[----:B------:R-:W-:Y:S01]  /*44b0*/  HMMA.16816.F32 R216, R8, R48, R140 ;  /* 0x0000003008d8723c */ /* 0x000fe2000000188c */
[----:B------:R-:W-:-:S02]  /*44c0*/  IMAD.MOV.U32 R149, RZ, RZ, R187 ;  /* 0x000000ffff957224 */ /* 0x000fc400078e00bb */
[----:B------:R3:W-:Y:S01]  /*44d0*/  MUFU.EX2 R14, R4 ;  /* 0x00000004000e7308 */ /* 0x0007e20000000800 */
[----:B------:R-:W-:Y:S01]  /*44e0*/  IMAD.MOV.U32 R150, RZ, RZ, R186 ;  /* 0x000000ffff967224 */ /* 0x000fe200078e00ba */
[----:B------:R-:W-:Y:S01]  /*44f0*/  MOV R246, R189 ;  /* 0x000000bd00f67202 */ /* 0x000fe20000000f00 */
[----:B------:R-:W-:Y:S02]  /*4500*/  IMAD.MOV.U32 R247, RZ, RZ, R188 ;  /* 0x000000fffff77224 */ /* 0x000fe400078e00bc */
[----:B------:R-:W-:Y:S01]  /*4510*/  IMAD.MOV.U32 R245, RZ, RZ, R190 ;  /* 0x000000fffff57224 */ /* 0x000fe200078e00be */
[----:B------:R-:W-:Y:S01]  /*4520*/  HMMA.16816.F32 R152, R8, R76, R152 ;  /* 0x0000004c0898723c */ /* 0x000fe20000001898 */
[----:B------:R-:W-:Y:S02]  /*4530*/  IMAD.MOV.U32 R244, RZ, RZ, R191 ;  /* 0x000000fffff47224 */ /* 0x000fe400078e00bf */
[----:B-1----:R-:W-:-:S05]  /*4540*/  FMUL.FTZ R0, R176, c[0x0][0x2d0] ;  /* 0x0000b400b0007a20 */ /* 0x002fca0000410000 */
[----:B------:R-:W-:Y:S01]  /*4550*/  FSEL R0, R0, RZ, P2 ;  /* 0x000000ff00007208 */ /* 0x000fe20001000000 */
[----:B------:R-:W-:Y:S01]  /*4560*/  HMMA.16816.F32 R188, R8, R66, R112 ;  /* 0x0000004208bc723c */ /* 0x000fe20000001870 */
[----:B---3--:R-:W-:Y:S01]  /*4570*/  FFMA.FTZ R4, R137, c[0x0][0x2d0], -R3 ;  /* 0x0000b40089047a23 */ /* 0x008fe20000010803 */
[----:B------:R-:W-:-:S03]  /*4580*/  MOV R137, R17 ;  /* 0x0000001100897202 */ /* 0x000fc60000000f00 */
[----:B------:R1:W3:Y:S03]  /*4590*/  MUFU.EX2 R6, R4 ;  /* 0x0000000400067308 */ /* 0x0002e60000000800 */
[C---:B------:R-:W-:Y:S08]  /*45a0*/  HMMA.16816.F32 R140, R8.reuse, R62, R36 ;  /* 0x0000003e088c723c */ /* 0x040ff00000001824 */
[----:B--2---:R-:W-:Y:S01]  /*45b0*/  HMMA.16816.F32 R208, R8, R58, R20 ;  /* 0x0000003a08d0723c */ /* 0x004fe20000001814 */
[----:B-1----:R-:W-:-:S02]  /*45c0*/  FFMA.FTZ R4, R136, c[0x0][0x2d0], -R3 ;  /* 0x0000b40088047a23 */ /* 0x002fc40000010803 */
[----:B------:R-:W-:-:S05]  /*45d0*/  IMAD.MOV.U32 R136, RZ, RZ, R16 ;  /* 0x000000ffff887224 */ /* 0x000fca00078e0010 */
[----:B------:R-:W-:Y:S01]  /*45e0*/  HMMA.16816.F32 R16, R8, R52, R124 ;  /* 0x000000340810723c */ /* 0x000fe2000000187c */
[----:B------:R1:W-:Y:S01]  /*45f0*/  MUFU.EX2 R238, R4 ;  /* 0x0000000400ee7308 */ /* 0x0003e20000000800 */
[----:B---3--:R-:W-:-:S06]  /*4600*/  IMAD.MOV.U32 R131, RZ, RZ, R6 ;  /* 0x000000ffff837224 */ /* 0x008fcc00078e0006 */
[----:B------:R-:W-:Y:S01]  /*4610*/  HMMA.16816.F32 R124, R8, R78, R40 ;  /* 0x0000004e087c723c */ /* 0x000fe20000001828 */
[----:B-1----:R-:W-:-:S04]  /*4620*/  FFMA.FTZ R4, R119, c[0x0][0x2d0], -R3 ;  /* 0x0000b40077047a23 */ /* 0x002fc80000010803 */
[----:B------:R1:W-:Y:S11]  /*4630*/  MUFU.EX2 R15, R4 ;  /* 0x00000004000f7308 */ /* 0x0003f60000000800 */
[----:B------:R-:W-:Y:S01]  /*4640*/  IMAD.MOV.U32 R146, RZ, RZ, R16 ;  /* 0x000000ffff927224 */ /* 0x000fe200078e0010 */
[----:B------:R-:W-:Y:S01]  /*4650*/  MOV R145, R17 ;  /* 0x0000001100917202 */ /* 0x000fe20000000f00 */
[----:B------:R-:W-:-:S02]  /*4660*/  IMAD.MOV.U32 R134, RZ, RZ, R19 ;  /* 0x000000ffff867224 */ /* 0x000fc400078e0013 */
[----:B------:R-:W-:Y:S02]  /*4670*/  IMAD.MOV.U32 R119, RZ, RZ, R18 ;  /* 0x000000ffff777224 */ /* 0x000fe400078e0012 */
[----:B------:R-:W-:Y:S01]  /*4680*/  HMMA.16816.F32 R16, R8, R56, R120 ;  /* 0x000000380810723c */ /* 0x000fe20000001878 */
[----:B-1----:R-:W-:-:S07]  /*4690*/  FFMA.FTZ R4, R117, c[0x0][0x2d0], -R3 ;  /* 0x0000b40075047a23 */ /* 0x002fce0000010803 */
[C---:B------:R-:W-:Y:S01]  /*46a0*/  HMMA.16816.F32 R120, R8.reuse, R50, R96 ;  /* 0x000000320878723c */ /* 0x040fe20000001860 */
[----:B------:R1:W-:Y:S11]  /*46b0*/  MUFU.EX2 R232, R4 ;  /* 0x0000000400e87308 */ /* 0x0003f60000000800 */
[----:B------:R-:W-:Y:S04]  /*46c0*/  @!UPT UIADD3 URZ, URZ, URZ, URZ ;  /* 0x0000003f3f3ff290 */ /* 0x000fe8000fffe03f */
[----:B------:R-:W-:Y:S01]  /*46d0*/  MOV R148, R16 ;  /* 0x0000001000947202 */ /* 0x000fe20000000f00 */
[----:B------:R-:W-:Y:S01]  /*46e0*/  IMAD.MOV.U32 R135, RZ, RZ, R19 ;  /* 0x000000ffff877224 */ /* 0x000fe200078e0013 */
[----:B------:R-:W-:Y:S01]  /*46f0*/  MOV R205, R18 ;  /* 0x0000001200cd7202 */ /* 0x000fe20000000f00 */
[----:B------:R-:W-:Y:S02]  /*4700*/  IMAD.MOV.U32 R118, RZ, RZ, R17 ;  /* 0x000000ffff767224 */ /* 0x000fe400078e0011 */
[----:B------:R-:W-:Y:S01]  /*4710*/  HMMA.16816.F32 R16, R8, R74, R32 ;  /* 0x0000004a0810723c */ /* 0x000fe20000001820 */
[----:B-1----:R-:W-:-:S04]  /*4720*/  FFMA.FTZ R4, R116, c[0x0][0x2d0], -R3 ;  /* 0x0000b40074047a23 */ /* 0x002fc80000010803 */
[----:B------:R1:W2:Y:S02]  /*4730*/  MUFU.EX2 R130, R4 ;  /* 0x0000000400827308 */ /* 0x0002a40000000800 */
[----:B-1----:R-:W-:Y:S01]  /*4740*/  FFMA.FTZ R4, R159, c[0x0][0x2d0], -R0 ;  /* 0x0000b4009f047a23 */ /* 0x002fe20000010800 */
[----:B--2---:R-:W-:Y:S11]  /*4750*/  F2FP.PACK_AB R6, R130, R232 ;  /* 0x000000e88206723e */ /* 0x004ff600000000ff */
[----:B------:R-:W-:Y:S05]  /*4760*/  @!UPT UIADD3 URZ, URZ, URZ, URZ ;  /* 0x0000003f3f3ff290 */ /* 0x000fea000fffe03f */
[----:B------:R-:W-:Y:S01]  /*4770*/  IMAD.MOV.U32 R41, RZ, RZ, R16 ;  /* 0x000000ffff297224 */ /* 0x000fe200078e0010 */
[----:B------:R1:W-:Y:S01]  /*4780*/  MUFU.EX2 R129, R4 ;  /* 0x0000000400817308 */ /* 0x0003e20000000800 */
[----:B------:R-:W-:Y:S01]  /*4790*/  IMAD.MOV.U32 R40, RZ, RZ, R17 ;  /* 0x000000ffff287224 */ /* 0x000fe200078e0011 */
[----:B------:R-:W-:Y:S01]  /*47a0*/  MOV R174, R19 ;  /* 0x0000001300ae7202 */ /* 0x000fe20000000f00 */
[----:B------:R-:W-:Y:S02]  /*47b0*/  IMAD.MOV.U32 R178, RZ, RZ, R18 ;  /* 0x000000ffffb27224 */ /* 0x000fe400078e0012 */
[----:B------:R-:W-:Y:S01]  /*47c0*/  HMMA.16816.F32 R16, R8, R70, R28 ;  /* 0x000000460810723c */ /* 0x000fe2000000181c */
[----:B-1----:R-:W-:-:S04]  /*47d0*/  FFMA.FTZ R4, R158, c[0x0][0x2d0], -R0 ;  /* 0x0000b4009e047a23 */ /* 0x002fc80000010800 */
[----:B------:R1:W2:Y:S11]  /*47e0*/  MUFU.EX2 R128, R4 ;  /* 0x0000000400807308 */ /* 0x0002b60000000800 */
[----:B------:R-:W-:Y:S08]  /*47f0*/  @!UPT UIADD3 URZ, URZ, URZ, URZ ;  /* 0x0000003f3f3ff290 */ /* 0x000ff0000fffe03f */
[----:B------:R-:W-:Y:S01]  /*4800*/  IMAD.MOV.U32 R206, RZ, RZ, R19 ;  /* 0x000000ffffce7224 */ /* 0x000fe200078e0013 */
[----:B------:R-:W-:Y:S01]  /*4810*/  MOV R207, R18 ;  /* 0x0000001200cf7202 */ /* 0x000fe20000000f00 */
[----:B------:R-:W-:Y:S02]  /*4820*/  IMAD.MOV.U32 R172, RZ, RZ, R17 ;  /* 0x000000ffffac7224 */ /* 0x000fe400078e0011 */
[----:B------:R-:W-:Y:S02]  /*4830*/  IMAD.MOV.U32 R173, RZ, RZ, R16 ;  /* 0x000000ffffad7224 */ /* 0x000fe400078e0010 */
[----:B-1----:R-:W-:-:S04]  /*4840*/  FFMA.FTZ R4, R157, c[0x0][0x2d0], -R0 ;  /* 0x0000b4009d047a23 */ /* 0x002fc80000010800 */
[----:B------:R1:W-:Y:S02]  /*4850*/  MUFU.EX2 R225, R4 ;  /* 0x0000000400e17308 */ /* 0x0003e40000000800 */
[----:B-1----:R-:W-:Y:S02]  /*4860*/  FFMA.FTZ R4, R156, c[0x0][0x2d0], -R0 ;  /* 0x0000b4009c047a23 */ /* 0x002fe40000010800 */
[----:B------:R-:W-:Y:S04]  /*4870*/  HMMA.16816.F32 R156, R8, R54, R24 ;  /* 0x00000036089c723c */ /* 0x000fe80000001818 */
[----:B------:R1:W3:Y:S03]  /*4880*/  MUFU.EX2 R239, R4 ;  /* 0x0000000400ef7308 */ /* 0x0002e60000000800 */
[----:B------:R-:W-:-:S02]  /*4890*/  F2FP.PACK_AB R8, R14, R212 ;  /* 0x000000d40e08723e */ /* 0x000fc400000000ff */
[----:B------:R-:W-:Y:S02]  /*48a0*/  F2FP.PACK_AB R10, R238, R131 ;  /* 0x00000083ee0a723e */ /* 0x000fe400000000ff */
[----:B--2---:R-:W-:Y:S01]  /*48b0*/  F2FP.PACK_AB R9, R128, R129 ;  /* 0x000000818009723e */ /* 0x004fe200000000ff */
[----:B-1----:R-:W-:Y:S01]  /*48c0*/  FFMA.FTZ R4, R147, c[0x0][0x2d0], -R0 ;  /* 0x0000b40093047a23 */ /* 0x002fe20000010800 */
[----:B---3--:R-:W-:-:S03]  /*48d0*/  F2FP.PACK_AB R11, R239, R225 ;  /* 0x000000e1ef0b723e */ /* 0x008fc600000000ff */
[----:B------:R1:W-:Y:S04]  /*48e0*/  MUFU.EX2 R252, R4 ;  /* 0x0000000400fc7308 */ /* 0x0003e80000000800 */
[C---:B------:R-:W-:Y:S07]  /*48f0*/  HMMA.16816.F32 R20, R8.reuse, R44, RZ ;  /* 0x0000002c0814723c */ /* 0x040fee00000018ff */
[----:B------:R-:W-:Y:S01]  /*4900*/  MOV R44, R150 ;  /* 0x00000096002c7202 */ /* 0x000fe20000000f00 */
[----:B------:R-:W-:Y:S01]  /*4910*/  HMMA.16816.F32 R16, R8, R80, RZ ;  /* 0x000000500810723c */ /* 0x000fe200000018ff */
[----:B------:R-:W-:-:S02]  /*4920*/  IMAD.MOV.U32 R45, RZ, RZ, R151 ;  /* 0x000000ffff2d7224 */ /* 0x000fc400078e0097 */
[----:B-1----:R-:W-:-:S04]  /*4930*/  FFMA.FTZ R4, R144, c[0x0][0x2d0], -R0 ;  /* 0x0000b40090047a23 */ /* 0x002fc80000010800 */
[----:B------:R-:W-:Y:S01]  /*4940*/  MOV R81, R185 ;  /* 0x000000b900517202 */ /* 0x000fe20000000f00 */
[----:B------:R1:W2:Y:S01]  /*4950*/  MUFU.EX2 R213, R4 ;  /* 0x0000000400d57308 */ /* 0x0002a20000000800 */
[----:B------:R-:W-:Y:S01]  /*4960*/  IMAD.MOV.U32 R80, RZ, RZ, R184 ;  /* 0x000000ffff507224 */ /* 0x000fe200078e00b8 */
[C---:B------:R-:W-:Y:S07]  /*4970*/  HMMA.16816.F32 R36, R8.reuse, R84, RZ ;  /* 0x000000540824723c */ /* 0x040fee00000018ff */
[----:B------:R-:W-:Y:S01]  /*4980*/  IMAD.MOV.U32 R85, RZ, RZ, R146 ;  /* 0x000000ffff557224 */ /* 0x000fe200078e0092 */
[----:B------:R-:W-:Y:S01]  /*4990*/  HMMA.16816.F32 R32, R8, R88, RZ ;  /* 0x000000580820723c */ /* 0x000fe200000018ff */
[----:B------:R-:W-:-:S02]  /*49a0*/  IMAD.MOV.U32 R84, RZ, RZ, R134 ;  /* 0x000000ffff547224 */ /* 0x000fc400078e0086 */
[----:B-1----:R-:W-:Y:S01]  /*49b0*/  FFMA.FTZ R4, R138, c[0x0][0x2d0], -R0 ;  /* 0x0000b4008a047a23 */ /* 0x002fe20000010800 */
[----:B--2---:R-:W-:-:S04]  /*49c0*/  F2FP.PACK_AB R5, R213, R252 ;  /* 0x000000fcd505723e */ /* 0x004fc800000000ff */
[----:B------:R-:W-:Y:S01]  /*49d0*/  HMMA.16816.F32 R28, R8, R92, RZ ;  /* 0x0000005c081c723c */ /* 0x000fe200000018ff */
[----:B------:R-:W-:Y:S01]  /*49e0*/  MOV R89, R119 ;  /* 0x0000007700597202 */ /* 0x000fe20000000f00 */
[----:B------:R1:W-:Y:S01]  /*49f0*/  MUFU.EX2 R215, R4 ;  /* 0x0000000400d77308 */ /* 0x0003e20000000800 */
[----:B------:R-:W-:Y:S01]  /*4a00*/  IMAD.MOV.U32 R138, RZ, RZ, R133 ;  /* 0x000000ffff8a7224 */ /* 0x000fe200078e0085 */
[----:B------:R-:W-:-:S03]  /*4a10*/  MOV R88, R41 ;  /* 0x0000002900587202 */ /* 0x000fc60000000f00 */
[----:B------:R-:W-:Y:S01]  /*4a20*/  IMAD.MOV.U32 R93, RZ, RZ, R40 ;  /* 0x000000ffff5d7224 */ /* 0x000fe200078e0028 */
[----:B------:R-:W-:Y:S01]  /*4a30*/  HMMA.16816.F32 R24, R8, R100, RZ ;  /* 0x000000640818723c */ /* 0x000fe200000018ff */
[----:B------:R-:W-:-:S06]  /*4a40*/  IMAD.MOV.U32 R92, RZ, RZ, R250 ;  /* 0x000000ffff5c7224 */ /* 0x000fcc00078e00fa */
[----:B------:R-:W-:Y:S01]  /*4a50*/  IMAD.MOV.U32 R101, RZ, RZ, R149 ;  /* 0x000000ffff657224 */ /* 0x000fe200078e0095 */
[----:B------:R-:W-:Y:S01]  /*4a60*/  HMMA.16816.F32 R40, R8, R46, RZ ;  /* 0x0000002e0828723c */ /* 0x000fe200000018ff */
[----:B------:R-:W-:Y:S02]  /*4a70*/  IMAD.MOV.U32 R100, RZ, RZ, R251 ;  /* 0x000000ffff647224 */ /* 0x000fe400078e00fb */
[----:B-1----:R-:W-:Y:S02]  /*4a80*/  FFMA.FTZ R4, R139, c[0x0][0x2d0], -R0 ;  /* 0x0000b4008b047a23 */ /* 0x002fe40000010800 */
[----:B------:R-:W-:Y:S02]  /*4a90*/  IMAD.MOV.U32 R139, RZ, RZ, R132 ;  /* 0x000000ffff8b7224 */ /* 0x000fe400078e0084 */
[----:B------:R1:W2:Y:S02]  /*4aa0*/  MUFU.EX2 R214, R4 ;  /* 0x0000000400d67308 */ /* 0x0002a40000000800 */
[----:B-1----:R-:W-:-:S02]  /*4ab0*/  F2FP.PACK_AB R4, R235, R15 ;  /* 0x0000000feb04723e */ /* 0x002fc400000000ff */
[----:B--2---:R-:W-:-:S07]  /*4ac0*/  F2FP.PACK_AB R7, R214, R215 ;  /* 0x000000d7d607723e */ /* 0x004fce00000000ff */
[----:B------:R-:W-:Y:S07]  /*4ad0*/  HMMA.16816.F32 R184, R4, R64, R20 ;  /* 0x0000004004b8723c */ /* 0x000fee0000001814 */
[----:B------:R-:W-:Y:S01]  /*4ae0*/  IMAD.MOV.U32 R64, RZ, RZ, R145 ;  /* 0x000000ffff407224 */ /* 0x000fe200078e0091 */
[----:B------:R-:W-:Y:S01]  /*4af0*/  HMMA.16816.F32 R20, R8, R104, RZ ;  /* 0x000000680814723c */ /* 0x000fe200000018ff */
[----:B------:R-:W-:-:S06]  /*4b00*/  MOV R65, R135 ;  /* 0x0000008700417202 */ /* 0x000fcc0000000f00 */
[----:B------:R-:W-:Y:S01]  /*4b10*/  MOV R104, R249 ;  /* 0x000000f900687202 */ /* 0x000fe20000000f00 */
[----:B------:R-:W-:Y:S01]  /*4b20*/  HMMA.16816.F32 R112, R4, R48, R16 ;  /* 0x000000300470723c */ /* 0x000fe20000001810 */
[----:B------:R-:W-:-:S06]  /*4b30*/  IMAD.MOV.U32 R105, RZ, RZ, R248 ;  /* 0x000000ffff697224 */ /* 0x000fcc00078e00f8 */
[----:B------:R-:W-:Y:S01]  /*4b40*/  MOV R49, R148 ;  /* 0x0000009400317202 */ /* 0x000fe20000000f00 */
[----:B------:R-:W-:Y:S01]  /*4b50*/  HMMA.16816.F32 R16, R8, R108, RZ ;  /* 0x0000006c0810723c */ /* 0x000fe200000018ff */
[----:B------:R-:W-:-:S07]  /*4b60*/  IMAD.MOV.U32 R48, RZ, RZ, R118 ;  /* 0x000000ffff307224 */ /* 0x000fce00078e0076 */
[C---:B------:R-:W-:Y:S08]  /*4b70*/  HMMA.16816.F32 R96, R4.reuse, R76, R36 ;  /* 0x0000004c0460723c */ /* 0x040ff00000001824 */
[----:B------:R-:W-:Y:S08]  /*4b80*/  HMMA.16816.F32 R144, R4, R52, R20 ;  /* 0x000000340490723c */ /* 0x000ff00000001814 */
[C---:B------:R-:W-:Y:S07]  /*4b90*/  HMMA.16816.F32 R36, R8.reuse, R82, RZ ;  /* 0x000000520824723c */ /* 0x040fee00000018ff */
[----:B------:R-:W-:Y:S01]  /*4ba0*/  MOV R83, R44 ;  /* 0x0000002c00537202 */ /* 0x000fe20000000f00 */
[----:B------:R-:W-:Y:S01]  /*4bb0*/  HMMA.16816.F32 R20, R8, R102, RZ ;  /* 0x000000660814723c */ /* 0x000fe200000018ff */
[----:B------:R-:W-:-:S02]  /*4bc0*/  IMAD.MOV.U32 R82, RZ, RZ, R92 ;  /* 0x000000ffff527224 */ /* 0x000fc400078e005c */
[----:B------:R-:W-:Y:S01]  /*4bd0*/  IMAD.MOV.U32 R92, RZ, RZ, R93 ;  /* 0x000000ffff5c7224 */ /* 0x000fe200078e005d */
[----:B------:R-:W-:Y:S01]  /*4be0*/  MOV R93, R88 ;  /* 0x00000058005d7202 */ /* 0x000fe20000000f00 */
[----:B------:R-:W-:Y:S02]  /*4bf0*/  IMAD.MOV.U32 R88, RZ, RZ, R89 ;  /* 0x000000ffff587224 */ /* 0x000fe400078e0059 */
[----:B------:R-:W-:Y:S01]  /*4c00*/  IMAD.MOV.U32 R102, RZ, RZ, R45 ;  /* 0x000000ffff667224 */ /* 0x000fe200078e002d */
[C---:B------:R-:W-:Y:S01]  /*4c10*/  HMMA.16816.F32 R116, R4.reuse, R60, R32 ;  /* 0x0000003c0474723c */ /* 0x040fe20000001820 */
[----:B------:R-:W-:Y:S01]  /*4c20*/  IMAD.MOV.U32 R89, RZ, RZ, R84 ;  /* 0x000000ffff597224 */ /* 0x000fe200078e0054 */
[----:B------:R-:W-:Y:S01]  /*4c30*/  MOV R84, R85 ;  /* 0x0000005500547202 */ /* 0x000fe20000000f00 */
[----:B------:R-:W-:Y:S02]  /*4c40*/  IMAD.MOV.U32 R85, RZ, RZ, R64 ;  /* 0x000000ffff557224 */ /* 0x000fe400078e0040 */
[----:B------:R-:W-:Y:S01]  /*4c50*/  IMAD.MOV.U32 R64, RZ, RZ, R65 ;  /* 0x000000ffff407224 */ /* 0x000fe200078e0041 */
[----:B------:R-:W-:Y:S01]  /*4c60*/  MOV R65, R205 ;  /* 0x000000cd00417202 */ /* 0x000fe20000000f00 */
[----:B------:R-:W-:Y:S01]  /*4c70*/  IMAD.MOV.U32 R103, RZ, RZ, R104 ;  /* 0x000000ffff677224 */ /* 0x000fe200078e0068 */
[C---:B------:R-:W-:Y:S08]  /*4c80*/  HMMA.16816.F32 R148, R4.reuse, R72, R28 ;  /* 0x000000480494723c */ /* 0x040ff0000000181c */
[C---:B------:R-:W-:Y:S08]  /*4c90*/  HMMA.16816.F32 R132, R4.reuse, R68, R24 ;  /* 0x000000440484723c */ /* 0x040ff00000001818 */
[----:B------:R-:W-:Y:S08]  /*4ca0*/  HMMA.16816.F32 R248, R4, R56, R16 ;  /* 0x0000003804f8723c */ /* 0x000ff00000001810 */
[C---:B------:R-:W-:Y:S08]  /*4cb0*/  HMMA.16816.F32 R32, R8.reuse, R86, RZ ;  /* 0x000000560820723c */ /* 0x040ff000000018ff */
[C---:B------:R-:W-:Y:S08]  /*4cc0*/  HMMA.16816.F32 R28, R8.reuse, R90, RZ ;  /* 0x0000005a081c723c */ /* 0x040ff000000018ff */
[C---:B------:R-:W-:Y:S08]  /*4cd0*/  HMMA.16816.F32 R24, R8.reuse, R94, RZ ;  /* 0x0000005e0818723c */ /* 0x040ff000000018ff */
[C---:B------:R-:W-:Y:S08]  /*4ce0*/  HMMA.16816.F32 R16, R8.reuse, R106, RZ ;  /* 0x0000006a0810723c */ /* 0x040ff000000018ff */
[----:B------:R-:W-:Y:S07]  /*4cf0*/  HMMA.16816.F32 R44, R8, R110, RZ ;  /* 0x0000006e082c723c */ /* 0x000fee00000018ff */
[----:B------:R-:W-:Y:S01]  /*4d00*/  FFMA.FTZ R8, R165, c[0x0][0x2d0], -R3 ;  /* 0x0000b400a5087a23 */ /* 0x000fe20000010803 */
[----:B------:R-:W-:Y:S01]  /*4d10*/  HMMA.16816.F32 R40, R4, R66, R40 ;  /* 0x000000420428723c */ /* 0x000fe20000001828 */
[----:B------:R-:W-:-:S02]  /*4d20*/  IMAD.MOV.U32 R165, RZ, RZ, R204 ;  /* 0x000000ffffa57224 */ /* 0x000fc400078e00cc */
[----:B------:R1:W-:Y:S05]  /*4d30*/  MUFU.EX2 R204, R8 ;  /* 0x0000000800cc7308 */ /* 0x0003ea0000000800 */
[C---:B------:R-:W-:Y:S08]  /*4d40*/  HMMA.16816.F32 R36, R4.reuse, R50, R36 ;  /* 0x000000320424723c */ /* 0x040ff00000001824 */
[----:B------:R-:W-:Y:S01]  /*4d50*/  HMMA.16816.F32 R32, R4, R78, R32 ;  /* 0x0000004e0420723c */ /* 0x000fe20000001820 */
[----:B-1----:R-:W-:Y:S01]  /*4d60*/  FFMA.FTZ R8, R164, c[0x0][0x2d0], -R3 ;  /* 0x0000b400a4087a23 */ /* 0x002fe20000010803 */
[----:B------:R-:W-:-:S03]  /*4d70*/  MOV R164, R105 ;  /* 0x0000006900a47202 */ /* 0x000fc60000000f00 */
[----:B------:R1:W-:Y:S03]  /*4d80*/  MUFU.EX2 R205, R8 ;  /* 0x0000000800cd7308 */ /* 0x0003e60000000800 */
[C---:B------:R-:W-:Y:S08]  /*4d90*/  HMMA.16816.F32 R28, R4.reuse, R62, R28 ;  /* 0x0000003e041c723c */ /* 0x040ff0000000181c */
[----:B------:R-:W-:Y:S01]  /*4da0*/  HMMA.16816.F32 R72, R4, R74, R24 ;  /* 0x0000004a0448723c */ /* 0x000fe20000001818 */
[----:B------:R-:W-:Y:S01]  /*4db0*/  LDSM.16.MT88.4 R24, [R221+0x1100] ;  /* 0x00110000dd18783b */ /* 0x000fe20000004200 */
[----:B-1----:R-:W-:-:S06]  /*4dc0*/  FFMA.FTZ R8, R161, c[0x0][0x2d0], -R3 ;  /* 0x0000b400a1087a23 */ /* 0x002fcc0000010803 */
[C---:B------:R-:W-:Y:S01]  /*4dd0*/  HMMA.16816.F32 R68, R4.reuse, R70, R20 ;  /* 0x000000460444723c */ /* 0x040fe20000001814 */
[----:B------:R-:W-:Y:S01]  /*4de0*/  IMAD.MOV.U32 R161, RZ, RZ, R206 ;  /* 0x000000ffffa17224 */ /* 0x000fe200078e00ce */
[----:B------:R-:W-:Y:S01]  /*4df0*/  LDSM.16.MT88.4 R20, [R223+0x1100] ;  /* 0x00110000df14783b */ /* 0x000fe20000004200 */
[----:B------:R1:W-:Y:S05]  /*4e00*/  MUFU.EX2 R206, R8 ;  /* 0x0000000800ce7308 */ /* 0x0003ea0000000800 */
[C---:B------:R-:W-:Y:S01]  /*4e10*/  HMMA.16816.F32 R52, R4.reuse, R54, R16 ;  /* 0x000000360434723c */ /* 0x040fe20000001810 */
[----:B------:R-:W2:Y:S07]  /*4e20*/  LDSM.16.MT88.4 R16, [R220+0x1100] ;  /* 0x00110000dc10783b */ /* 0x000eae0000004200 */
[----:B------:R-:W-:Y:S01]  /*4e30*/  HMMA.16816.F32 R44, R4, R58, R44 ;  /* 0x0000003a042c723c */ /* 0x000fe2000000182c */
[----:B-1----:R-:W-:-:S02]  /*4e40*/  FFMA.FTZ R8, R160, c[0x0][0x2d0], -R3 ;  /* 0x0000b400a0087a23 */ /* 0x002fc40000010803 */
[----:B------:R-:W-:Y:S02]  /*4e50*/  IMAD.MOV.U32 R160, RZ, RZ, R207 ;  /* 0x000000ffffa07224 */ /* 0x000fe400078e00cf */
[----:B------:R1:W3:Y:S02]  /*4e60*/  MUFU.EX2 R207, R8 ;  /* 0x0000000800cf7308 */ /* 0x0002e40000000800 */
[----:B------:R-:W-:Y:S01]  /*4e70*/  FFMA.FTZ R4, R168, c[0x0][0x2d0], -R13 ;  /* 0x0000b400a8047a23 */ /* 0x000fe2000001080d */
[----:B------:R-:W-:-:S05]  /*4e80*/  MOV R168, R64 ;  /* 0x0000004000a87202 */ /* 0x000fca0000000f00 */
[----:B------:R4:W-:Y:S01]  /*4e90*/  MUFU.EX2 R64, R4 ;  /* 0x0000000400407308 */ /* 0x0009e20000000800 */
[----:B-1----:R-:W-:Y:S01]  /*4ea0*/  FFMA.FTZ R8, R167, c[0x0][0x2d0], -R0 ;  /* 0x0000b400a7087a23 */ /* 0x002fe20000010800 */
[----:B------:R-:W-:Y:S02]  /*4eb0*/  MOV R167, R172 ;  /* 0x000000ac00a77202 */ /* 0x000fe40000000f00 */
[----:B---3--:R-:W-:-:S04]  /*4ec0*/  F2FP.PACK_AB R10, R207, R206 ;  /* 0x000000cecf0a723e */ /* 0x008fc800000000ff */
[----:B------:R1:W-:Y:S01]  /*4ed0*/  MUFU.EX2 R172, R8 ;  /* 0x0000000800ac7308 */ /* 0x0003e20000000800 */
[----:B----4-:R-:W-:Y:S02]  /*4ee0*/  FFMA.FTZ R4, R169, c[0x0][0x2d0], -R13 ;  /* 0x0000b400a9047a23 */ /* 0x010fe4000001080d */
[----:B------:R-:W-:-:S05]  /*4ef0*/  IMAD.MOV.U32 R169, RZ, RZ, R65 ;  /* 0x000000ffffa97224 */ /* 0x000fca00078e0041 */
[----:B------:R3:W4:Y:S01]  /*4f00*/  MUFU.EX2 R65, R4 ;  /* 0x0000000400417308 */ /* 0x0007220000000800 */
[----:B-1----:R-:W-:Y:S02]  /*4f10*/  FFMA.FTZ R8, R166, c[0x0][0x2d0], -R0 ;  /* 0x0000b400a6087a23 */ /* 0x002fe40000010800 */
[----:B------:R-:W-:-:S05]  /*4f20*/  IMAD.MOV.U32 R166, RZ, RZ, R173 ;  /* 0x000000ffffa67224 */ /* 0x000fca00078e00ad */
[----:B------:R1:W1:Y:S01]  /*4f30*/  MUFU.EX2 R173, R8 ;  /* 0x0000000800ad7308 */ /* 0x0002620000000800 */
[----:B---3--:R-:W-:Y:S01]  /*4f40*/  FFMA.FTZ R4, R183, c[0x0][0x2d0], -R12 ;  /* 0x0000b400b7047a23 */ /* 0x008fe2000001080c */
[----:B----4-:R-:W-:-:S06]  /*4f50*/  F2FP.PACK_AB R6, R65, R64 ;  /* 0x000000404106723e */ /* 0x010fcc00000000ff */
[----:B------:R3:W-:Y:S01]  /*4f60*/  MUFU.EX2 R60, R4 ;  /* 0x00000004003c7308 */ /* 0x0007e20000000800 */
[----:B-1----:R-:W-:Y:S01]  /*4f70*/  FFMA.FTZ R8, R163, c[0x0][0x2d0], -R0 ;  /* 0x0000b400a3087a23 */ /* 0x002fe20000010800 */
[----:B------:R-:W-:Y:S01]  /*4f80*/  F2FP.PACK_AB R9, R173, R172 ;  /* 0x000000acad09723e */ /* 0x000fe200000000ff */
[----:B------:R-:W-:-:S05]  /*4f90*/  IMAD.MOV.U32 R163, RZ, RZ, R174 ;  /* 0x000000ffffa37224 */ /* 0x000fca00078e00ae */
[----:B------:R1:W-:Y:S01]  /*4fa0*/  MUFU.EX2 R174, R8 ;  /* 0x0000000800ae7308 */ /* 0x0003e20000000800 */
[----:B---3--:R-:W-:-:S07]  /*4fb0*/  FFMA.FTZ R4, R182, c[0x0][0x2d0], -R12 ;  /* 0x0000b400b6047a23 */ /* 0x008fce000001080c */
[----:B------:R3:W4:Y:S01]  /*4fc0*/  MUFU.EX2 R61, R4 ;  /* 0x00000004003d7308 */ /* 0x0007220000000800 */
[----:B-1----:R-:W-:Y:S01]  /*4fd0*/  FFMA.FTZ R8, R162, c[0x0][0x2d0], -R0 ;  /* 0x0000b400a2087a23 */ /* 0x002fe20000010800 */
[----:B------:R-:W-:-:S06]  /*4fe0*/  MOV R162, R178 ;  /* 0x000000b200a27202 */ /* 0x000fcc0000000f00 */
        /* <DEDUP_REMOVED lines=9> */
[----:B------:R-:W3:Y:S01]  /*5080*/  MUFU.EX2 R63, R4 ;  /* 0x00000004003f7308 */ /* 0x000ee20000000800 */
[----:B-1----:R-:W-:Y:S02]  /*5090*/  FFMA.FTZ R8, R170, c[0x0][0x2d0], -R13 ;  /* 0x0000b400aa087a23 */ /* 0x002fe4000001080d */
[----:B------:R-:W-:-:S05]  /*50a0*/  IMAD.MOV.U32 R170, RZ, RZ, R93 ;  /* 0x000000ffffaa7224 */ /* 0x000fca00078e005d */
[----:B------:R-:W1:Y:S01]  /*50b0*/  MUFU.EX2 R67, R8 ;  /* 0x0000000800437308 */ /* 0x000e620000000800 */
[----:B---3--:R-:W-:Y:S02]  /*50c0*/  F2FP.PACK_AB R7, R63, R62 ;  /* 0x0000003e3f07723e */ /* 0x008fe400000000ff */
[----:B-1----:R-:W-:Y:S02]  /*50d0*/  F2FP.PACK_AB R4, R67, R66 ;  /* 0x000000424304723e */ /* 0x002fe400000000ff */
[----:B------:R-:W-:-:S05]  /*50e0*/  F2FP.PACK_AB R8, R205, R204 ;  /* 0x000000cccd08723e */ /* 0x000fca00000000ff */
[-C--:B--2---:R-:W-:Y:S07]  /*50f0*/  HMMA.16816.F32 R180, R4, R16.reuse, R200 ;  /* 0x0000001004b4723c */ /* 0x084fee00000018c8 */
[----:B------:R-:W-:Y:S01]  /*5100*/  IMAD.MOV.U32 R200, RZ, RZ, R88 ;  /* 0x000000ffffc87224 */ /* 0x000fe200078e0058 */
[----:B------:R-:W-:Y:S01]  /*5110*/  HMMA.16816.F32 R184, R8, R16, R184 ;  /* 0x0000001008b8723c */ /* 0x000fe200000018b8 */
[----:B------:R-:W-:Y:S01]  /*5120*/  IMAD.MOV.U32 R202, RZ, RZ, R49 ;  /* 0x000000ffffca7224 */ /* 0x000fe200078e0031 */
[----:B------:R-:W-:Y:S01]  /*5130*/  MOV R201, R89 ;  /* 0x0000005900c97202 */ /* 0x000fe20000000f00 */
[----:B------:R-:W-:-:S05]  /*5140*/  IMAD.MOV.U32 R203, RZ, RZ, R48 ;  /* 0x000000ffffcb7224 */ /* 0x000fca00078e0030 */
[----:B------:R-:W-:Y:S07]  /*5150*/  HMMA.16816.F32 R48, R8, R24, R112 ;  /* 0x000000180830723c */ /* 0x000fee0000001870 */
[----:B------:R-:W-:Y:S01]  /*5160*/  IMAD.MOV.U32 R112, RZ, RZ, R200 ;  /* 0x000000ffff707224 */ /* 0x000fe200078e00c8 */
[-C--:B------:R-:W-:Y:S01]  /*5170*/  HMMA.16816.F32 R188, R4, R18.reuse, R188 ;  /* 0x0000001204bc723c */ /* 0x080fe200000018bc */
[----:B------:R-:W-:Y:S01]  /*5180*/  IMAD.MOV.U32 R200, RZ, RZ, R202 ;  /* 0x000000ffffc87224 */ /* 0x000fe200078e00ca */
[----:B------:R-:W-:Y:S01]  /*5190*/  MOV R202, R169 ;  /* 0x000000a900ca7202 */ /* 0x000fe20000000f00 */
[----:B------:R-:W-:Y:S01]  /*51a0*/  IMAD.MOV.U32 R169, RZ, RZ, R162 ;  /* 0x000000ffffa97224 */ /* 0x000fe200078e00a2 */
[----:B------:R-:W-:Y:S01]  /*51b0*/  MOV R114, R84 ;  /* 0x0000005400727202 */ /* 0x000fe20000000f00 */
[----:B------:R-:W-:Y:S01]  /*51c0*/  IMAD.MOV.U32 R162, RZ, RZ, R160 ;  /* 0x000000ffffa27224 */ /* 0x000fe200078e00a0 */
[----:B------:R-:W-:Y:S01]  /*51d0*/  MOV R160, R102 ;  /* 0x0000006600a07202 */ /* 0x000fe20000000f00 */
[----:B------:R-:W-:Y:S01]  /*51e0*/  IMAD.MOV.U32 R102, RZ, RZ, R81 ;  /* 0x000000ffff667224 */ /* 0x000fe200078e0051 */
[----:B------:R-:W-:Y:S01]  /*51f0*/  HMMA.16816.F32 R40, R8, R18, R40 ;  /* 0x000000120828723c */ /* 0x000fe20000001828 */
[----:B------:R-:W2:Y:S01]  /*5200*/  LDL.LU R81, [R1] ;  /* 0x0000000001517983 */ /* 0x000ea20000300800 */
[----:B------:R-:W-:Y:S01]  /*5210*/  IMAD.MOV.U32 R115, RZ, RZ, R85 ;  /* 0x000000ffff737224 */ /* 0x000fe200078e0055 */
[----:B------:R-:W-:Y:S01]  /*5220*/  MOV R113, R201 ;  /* 0x000000c900717202 */ /* 0x000fe20000000f00 */
[----:B------:R-:W-:Y:S01]  /*5230*/  IMAD.MOV.U32 R201, RZ, RZ, R203 ;  /* 0x000000ffffc97224 */ /* 0x000fe200078e00cb */
[----:B------:R-:W1:Y:S01]  /*5240*/  LDSM.16.MT88.4 R16, [R222+0x1100] ;  /* 0x00110000de10783b */ /* 0x000e620000004200 */
[----:B------:R-:W-:-:S02]  /*5250*/  IMAD.MOV.U32 R203, RZ, RZ, R168 ;  /* 0x000000ffffcb7224 */ /* 0x000fc400078e00a8 */
[----:B------:R-:W-:Y:S01]  /*5260*/  HMMA.16816.F32 R56, R4, R24, R216 ;  /* 0x000000180438723c */ /* 0x000fe200000018d8 */
[----:B------:R-:W-:Y:S01]  /*5270*/  IMAD.MOV.U32 R168, RZ, RZ, R163 ;  /* 0x000000ffffa87224 */ /* 0x000fe200078e00a3 */
[----:B------:R-:W-:Y:S01]  /*5280*/  MOV R163, R161 ;  /* 0x000000a100a37202 */ /* 0x000fe20000000f00 */
[----:B------:R-:W-:-:S04]  /*5290*/  IMAD.MOV.U32 R161, RZ, RZ, R103 ;  /* 0x000000ffffa17224 */ /* 0x000fc800078e0067 */
[----:B------:R-:W-:Y:S01]  /*52a0*/  IMAD.MOV.U32 R216, RZ, RZ, R247 ;  /* 0x000000ffffd87224 */ /* 0x000fe200078e00f7 */
[----:B------:R-:W-:Y:S01]  /*52b0*/  HMMA.16816.F32 R76, R4, R26, R120 ;  /* 0x0000001a044c723c */ /* 0x000fe20000001878 */
[----:B------:R-:W-:Y:S01]  /*52c0*/  MOV R217, R246 ;  /* 0x000000f600d97202 */ /* 0x000fe20000000f00 */
[----:B------:R-:W-:Y:S02]  /*52d0*/  IMAD.MOV.U32 R218, RZ, RZ, R245 ;  /* 0x000000ffffda7224 */ /* 0x000fe400078e00f5 */
[----:B------:R-:W-:-:S04]  /*52e0*/  IMAD.MOV.U32 R219, RZ, RZ, R244 ;  /* 0x000000ffffdb7224 */ /* 0x000fc800078e00f4 */
[C---:B------:R-:W-:Y:S01]  /*52f0*/  HMMA.16816.F32 R36, R8.reuse, R26, R36 ;  /* 0x0000001a0824723c */ /* 0x040fe20000001824 */
[----:B------:R-:W3:Y:S07]  /*5300*/  LDSM.16.MT88.4 R24, [R220+0x3100] ;  /* 0x00310000dc18783b */ /* 0x000eee0000004200 */
[-C--:B------:R-:W-:Y:S08]  /*5310*/  HMMA.16816.F32 R84, R8, R20.reuse, R96 ;  /* 0x000000140854723c */ /* 0x080ff00000001860 */
[C---:B------:R-:W-:Y:S08]  /*5320*/  HMMA.16816.F32 R88, R4.reuse, R20, R152 ;  /* 0x000000140458723c */ /* 0x040ff00000001898 */
[-C--:B-1----:R-:W-:Y:S08]  /*5330*/  HMMA.16816.F32 R104, R4, R16.reuse, R240 ;  /* 0x000000100468723c */ /* 0x082ff000000018f0 */
[----:B------:R-:W-:Y:S08]  /*5340*/  HMMA.16816.F32 R244, R8, R16, R116 ;  /* 0x0000001008f4723c */ /* 0x000ff00000001874 */
[-C--:B------:R-:W-:Y:S08]  /*5350*/  HMMA.16816.F32 R108, R4, R18.reuse, R140 ;  /* 0x00000012046c723c */ /* 0x080ff0000000188c */
[----:B------:R-:W-:Y:S01]  /*5360*/  HMMA.16816.F32 R240, R8, R18, R28 ;  /* 0x0000001208f0723c */ /* 0x000fe2000000181c */
[----:B------:R-:W1:Y:S04]  /*5370*/  LDSM.16.MT88.4 R16, [R223+0x3100] ;  /* 0x00310000df10783b */ /* 0x000e680000004200 */
[----:B------:R-:W-:Y:S03]  /*5380*/  LDSM.16.MT88.4 R28, [R222+0x3100] ;  /* 0x00310000de1c783b */ /* 0x000fe60000004200 */
[-C--:B------:R-:W-:Y:S08]  /*5390*/  HMMA.16816.F32 R92, R4, R22.reuse, R124 ;  /* 0x00000016045c723c */ /* 0x080ff0000000187c */
[----:B------:R-:W-:Y:S01]  /*53a0*/  HMMA.16816.F32 R32, R8, R22, R32 ;  /* 0x000000160820723c */ /* 0x000fe20000001820 */
[----:B------:R-:W4:Y:S01]  /*53b0*/  LDSM.16.MT88.4 R20, [R221+0x3100] ;  /* 0x00310000dd14783b */ /* 0x000f220000004200 */
[----:B------:R-:W-:-:S06]  /*53c0*/  IMAD.MOV.U32 R98, RZ, RZ, R112 ;  /* 0x000000ffff627224 */ /* 0x000fcc00078e0070 */
[----:B---3--:R-:W-:Y:S01]  /*53d0*/  HMMA.16816.F32 R120, R4, R24, R216 ;  /* 0x000000180478723c */ /* 0x008fe200000018d8 */
[----:B------:R-:W-:-:S06]  /*53e0*/  IMAD.MOV.U32 R99, RZ, RZ, R113 ;  /* 0x000000ffff637224 */ /* 0x000fcc00078e0071 */
[----:B------:R-:W-:Y:S01]  /*53f0*/  MOV R218, R114 ;  /* 0x0000007200da7202 */ /* 0x000fe20000000f00 */
[----:B------:R-:W-:Y:S01]  /*5400*/  IMAD.MOV.U32 R219, RZ, RZ, R115 ;  /* 0x000000ffffdb7224 */ /* 0x000fe200078e0073 */
[----:B------:R-:W-:Y:S01]  /*5410*/  MOV R115, R171 ;  /* 0x000000ab00737202 */ /* 0x000fe20000000f00 */
[----:B------:R-:W-:Y:S01]  /*5420*/  IMAD.MOV.U32 R114, RZ, RZ, R170 ;  /* 0x000000ffff727224 */ /* 0x000fe200078e00aa */
[----:B------:R-:W-:Y:S01]  /*5430*/  MOV R170, R166 ;  /* 0x000000a600aa7202 */ /* 0x000fe20000000f00 */
[----:B------:R-:W-:Y:S01]  /*5440*/  IMAD.MOV.U32 R171, RZ, RZ, R167 ;  /* 0x000000ffffab7224 */ /* 0x000fe200078e00a7 */
[----:B------:R-:W-:Y:S01]  /*5450*/  MOV R97, R219 ;  /* 0x000000db00617202 */ /* 0x000fe20000000f00 */
[----:B------:R-:W-:Y:S01]  /*5460*/  IMAD.MOV.U32 R167, RZ, RZ, R165 ;  /* 0x000000ffffa77224 */ /* 0x000fe200078e00a5 */
[----:B------:R-:W-:Y:S01]  /*5470*/  MOV R165, R101 ;  /* 0x0000006500a57202 */ /* 0x000fe20000000f00 */
[----:B------:R-:W-:Y:S02]  /*5480*/  IMAD.MOV.U32 R96, RZ, RZ, R218 ;  /* 0x000000ffff607224 */ /* 0x000fe400078e00da */
[----:B------:R-:W-:Y:S01]  /*5490*/  IMAD.MOV.U32 R166, RZ, RZ, R164 ;  /* 0x000000ffffa67224 */ /* 0x000fe200078e00a4 */
[----:B------:R-:W-:Y:S01]  /*54a0*/  MOV R218, R114 ;  /* 0x0000007200da7202 */ /* 0x000fe20000000f00 */
[----:B------:R-:W-:Y:S01]  /*54b0*/  IMAD.MOV.U32 R164, RZ, RZ, R100 ;  /* 0x000000ffffa47224 */ /* 0x000fe200078e0064 */
[----:B------:R-:W-:Y:S01]  /*54c0*/  MOV R100, R239 ;  /* 0x000000ef00647202 */ /* 0x000fe20000000f00 */
[----:B------:R-:W-:Y:S01]  /*54d0*/  IMAD.MOV.U32 R103, RZ, RZ, R175 ;  /* 0x000000ffff677224 */ /* 0x000fe200078e00af */
[----:B------:R-:W-:Y:S01]  /*54e0*/  MOV R113, R168 ;  /* 0x000000a800717202 */ /* 0x000fe20000000f00 */
[----:B------:R-:W-:-:S02]  /*54f0*/  IMAD.MOV.U32 R219, RZ, RZ, R115 ;  /* 0x000000ffffdb7224 */ /* 0x000fc400078e0073 */
[----:B------:R-:W-:Y:S01]  /*5500*/  IMAD.MOV.U32 R112, RZ, RZ, R169 ;  /* 0x000000ffff707224 */ /* 0x000fe200078e00a9 */
[----:B------:R-:W-:Y:S01]  /*5510*/  MOV R169, R162 ;  /* 0x000000a200a97202 */ /* 0x000fe20000000f00 */
[----:B------:R-:W-:Y:S01]  /*5520*/  IMAD.MOV.U32 R101, RZ, RZ, R238 ;  /* 0x000000ffff657224 */ /* 0x000fe200078e00ee */
[C---:B-1----:R-:W-:Y:S01]  /*5530*/  HMMA.16816.F32 R152, R4.reuse, R16, R96 ;  /* 0x000000100498723c */ /* 0x042fe20000001860 */
[----:B------:R-:W-:Y:S01]  /*5540*/  IMAD.MOV.U32 R114, RZ, RZ, R170 ;  /* 0x000000ffff727224 */ /* 0x000fe200078e00aa */
[----:B------:R1:W5:Y:S01]  /*5550*/  LDL.LU R175, [R1+0x88] ;  /* 0x0000880001af7983 */ /* 0x0003620000300800 */
[----:B------:R-:W-:Y:S01]  /*5560*/  IMAD.MOV.U32 R115, RZ, RZ, R171 ;  /* 0x000000ffff737224 */ /* 0x000fe200078e00ab */
[----:B------:R-:W-:Y:S01]  /*5570*/  MOV R171, R167 ;  /* 0x000000a700ab7202 */ /* 0x000fe20000000f00 */
[----:B------:R-:W-:Y:S01]  /*5580*/  IMAD.MOV.U32 R168, RZ, RZ, R163 ;  /* 0x000000ffffa87224 */ /* 0x000fe200078e00a3 */
[----:B------:R-:W-:Y:S01]  /*5590*/  MOV R216, R112 ;  /* 0x0000007000d87202 */ /* 0x000fe20000000f00 */
[----:B------:R-:W-:Y:S01]  /*55a0*/  IMAD.MOV.U32 R170, RZ, RZ, R166 ;  /* 0x000000ffffaa7224 */ /* 0x000fe200078e00a6 */
[----:B------:R-:W-:Y:S01]  /*55b0*/  MOV R166, R164 ;  /* 0x000000a400a67202 */ /* 0x000fe20000000f00 */
[----:B------:R-:W-:Y:S01]  /*55c0*/  IMAD.MOV.U32 R162, RZ, RZ, R160 ;  /* 0x000000ffffa27224 */ /* 0x000fe200078e00a0 */
[C---:B----4-:R-:W-:Y:S01]  /*55d0*/  HMMA.16816.F32 R136, R4.reuse, R20, R136 ;  /* 0x000000140488723c */ /* 0x050fe20000001888 */
[----:B------:R-:W-:Y:S01]  /*55e0*/  IMAD.MOV.U32 R163, RZ, RZ, R161 ;  /* 0x000000ffffa37224 */ /* 0x000fe200078e00a1 */
[----:B------:R-:W-:Y:S01]  /*55f0*/  MOV R161, R103 ;  /* 0x0000006700a17202 */ /* 0x000fe20000000f00 */
[----:B------:R-:W-:Y:S01]  /*5600*/  IMAD.MOV.U32 R167, RZ, RZ, R165 ;  /* 0x000000ffffa77224 */ /* 0x000fe200078e00a5 */
[----:B------:R1:W5:Y:S01]  /*5610*/  LDL.LU R239, [R1+0x84] ;  /* 0x0000840001ef7983 */ /* 0x0003620000300800 */
[----:B------:R-:W-:Y:S01]  /*5620*/  IMAD.MOV.U32 R160, RZ, RZ, R102 ;  /* 0x000000ffffa07224 */ /* 0x000fe200078e0066 */
[----:B------:R-:W-:Y:S01]  /*5630*/  MOV R102, R237 ;  /* 0x000000ed00667202 */ /* 0x000fe20000000f00 */
[----:B------:R-:W-:Y:S01]  /*5640*/  IMAD.MOV.U32 R164, RZ, RZ, R100 ;  /* 0x000000ffffa47224 */ /* 0x000fe200078e0064 */
[----:B------:R-:W-:Y:S01]  /*5650*/  HMMA.16816.F32 R200, R4, R28, R200 ;  /* 0x0000001c04c8723c */ /* 0x000fe200000018c8 */
[----:B------:R-:W-:-:S02]  /*5660*/  IMAD.MOV.U32 R165, RZ, RZ, R101 ;  /* 0x000000ffffa57224 */ /* 0x000fc400078e0065 */
[----:B------:R-:W-:Y:S02]  /*5670*/  IMAD.MOV.U32 R98, RZ, RZ, R218 ;  /* 0x000000ffff627224 */ /* 0x000fe400078e00da */
[----:B------:R-:W-:Y:S01]  /*5680*/  IMAD.MOV.U32 R99, RZ, RZ, R219 ;  /* 0x000000ffff637224 */ /* 0x000fe200078e00db */
[----:B------:R-:W-:Y:S01]  /*5690*/  MOV R219, R115 ;  /* 0x0000007300db7202 */ /* 0x000fe20000000f00 */
[----:B------:R-:W-:Y:S01]  /*56a0*/  IMAD.MOV.U32 R217, RZ, RZ, R113 ;  /* 0x000000ffffd97224 */ /* 0x000fe200078e0071 */
[----:B------:R-:W-:Y:S01]  /*56b0*/  MOV R101, R234 ;  /* 0x000000ea00657202 */ /* 0x000fe20000000f00 */
[----:B------:R-:W-:Y:S01]  /*56c0*/  IMAD.MOV.U32 R100, RZ, RZ, R235 ;  /* 0x000000ffff647224 */ /* 0x000fe200078e00eb */
[----:B------:R-:W-:Y:S01]  /*56d0*/  HMMA.16816.F32 R156, R4, R18, R156 ;  /* 0x00000012049c723c */ /* 0x000fe2000000189c */
[----:B------:R-:W-:Y:S01]  /*56e0*/  IMAD.MOV.U32 R218, RZ, RZ, R114 ;  /* 0x000000ffffda7224 */ /* 0x000fe200078e0072 */
[----:B------:R-:W-:Y:S01]  /*56f0*/  MOV R114, R170 ;  /* 0x000000aa00727202 */ /* 0x000fe20000000f00 */
[----:B------:R-:W-:Y:S01]  /*5700*/  IMAD.MOV.U32 R112, RZ, RZ, R169 ;  /* 0x000000ffff707224 */ /* 0x000fe200078e00a9 */
[----:B------:R1:W5:Y:S01]  /*5710*/  LDL.LU R238, [R1+0x80] ;  /* 0x0000800001ee7983 */ /* 0x0003620000300800 */
[----:B------:R-:W-:-:S02]  /*5720*/  IMAD.MOV.U32 R103, RZ, RZ, R236 ;  /* 0x000000ffff677224 */ /* 0x000fc400078e00ec */
        /* <DEDUP_REMOVED lines=12> */
[----:B------:R-:W-:-:S02]  /*57f0*/  IMAD.MOV.U32 R166, RZ, RZ, R164 ;  /* 0x000000ffffa67224 */ /* 0x000fc400078e00a4 */
[----:B------:R-:W-:Y:S02]  /*5800*/  IMAD.MOV.U32 R125, RZ, RZ, R99 ;  /* 0x000000ffff7d7224 */ /* 0x000fe400078e0063 */
        /* <DEDUP_REMOVED lines=21> */
[----:B------:R1:W5:Y:S01]  /*5960*/  LDL.LU R236, [R1+0x78] ;  /* 0x0000780001ec7983 */ /* 0x0003620000300800 */
[----:B------:R-:W-:Y:S01]  /*5970*/  IMAD.MOV.U32 R113, RZ, RZ, R169 ;  /* 0x000000ffff717224 */ /* 0x000fe200078e00a9 */
[----:B------:R-:W-:Y:S01]  /*5980*/  MOV R169, R166 ;  /* 0x000000a600a97202 */ /* 0x000fe20000000f00 */
        /* <DEDUP_REMOVED lines=37> */
[----:B------:R1:W5:Y:S03]  /*5be0*/  LDL.LU R234, [R1+0x70] ;  /* 0x0000700001ea7983 */ /* 0x0003660000300800 */
[----:B------:R-:W-:Y:S01]  /*5bf0*/  MOV R119, R99 ;  /* 0x0000006300777202 */ /* 0x000fe20000000f00 */
[----:B------:R-:W-:Y:S01]  /*5c00*/  IMAD.MOV.U32 R99, RZ, RZ, R160 ;  /* 0x000000ffff637224 */ /* 0x000fe200078e00a0 */
[----:B------:R-:W-:Y:S01]  /*5c10*/  MOV R160, R103 ;  /* 0x0000006700a07202 */ /* 0x000fe20000000f00 */
[----:B------:R-:W-:Y:S01]  /*5c20*/  IMAD.MOV.U32 R97, RZ, RZ, R100 ;  /* 0x000000ffff617224 */ /* 0x000fe200078e0064 */
[----:B------:R-:W-:Y:S01]  /*5c30*/  MOV R96, R101 ;  /* 0x0000006500607202 */ /* 0x000fe20000000f00 */
[-C--:B------:R-:W-:Y:S01]  /*5c40*/  HMMA.16816.F32 R44, R8, R30.reuse, R44 ;  /* 0x0000001e082c723c */ /* 0x080fe2000000182c */
[----:B------:R-:W-:Y:S01]  /*5c50*/  IMAD.MOV.U32 R130, RZ, RZ, R227 ;  /* 0x000000ffff827224 */ /* 0x000fe200078e00e3 */
[----:B------:R1:W5:Y:S04]  /*5c60*/  LDL.LU R233, [R1+0x6c] ;  /* 0x00006c0001e97983 */ /* 0x0003680000300800 */
[----:B------:R1:W5:Y:S02]  /*5c70*/  LDL.LU R232, [R1+0x68] ;  /* 0x0000680001e87983 */ /* 0x0003640000300800 */
[----:B------:R-:W-:Y:S02]  /*5c80*/  HMMA.16816.F32 R100, R4, R30, R208 ;  /* 0x0000001e0464723c */ /* 0x000fe400000018d0 */
[----:B------:R1:W5:Y:S04]  /*5c90*/  LDL.LU R231, [R1+0x64] ;  /* 0x0000640001e77983 */ /* 0x0003680000300800 */
[----:B------:R1:W5:Y:S01]  /*5ca0*/  LDL.LU R230, [R1+0x60] ;  /* 0x0000600001e67983 */ /* 0x0003620000300800 */
[----:B------:R-:W-:Y:S01]  /*5cb0*/  IMAD.MOV.U32 R210, RZ, RZ, R119 ;  /* 0x000000ffffd27224 */ /* 0x000fe200078e0077 */
[----:B------:R-:W-:Y:S01]  /*5cc0*/  MOV R211, R216 ;  /* 0x000000d800d37202 */ /* 0x000fe20000000f00 */
[----:B------:R-:W-:Y:S01]  /*5cd0*/  IMAD.MOV.U32 R7, RZ, RZ, R217 ;  /* 0x000000ffff077224 */ /* 0x000fe200078e00d9 */
[----:B------:R-:W-:Y:S01]  /*5ce0*/  MOV R5, R218 ;  /* 0x000000da00057202 */ /* 0x000fe20000000f00 */
[----:B------:R-:W-:-:S02]  /*5cf0*/  IMAD.MOV.U32 R6, RZ, RZ, R219 ;  /* 0x000000ffff067224 */ /* 0x000fc400078e00db */
[----:B------:R-:W-:Y:S01]  /*5d00*/  FFMA.FTZ R4, R198, c[0x0][0x2d0], -R3 ;  /* 0x0000b400c6047a23 */ /* 0x000fe20000010803 */
[C---:B------:R-:W-:Y:S01]  /*5d10*/  HMMA.16816.F32 R216, R8.reuse, R26, R72 ;  /* 0x0000001a08d8723c */ /* 0x040fe20000001848 */
[----:B------:R-:W-:Y:S01]  /*5d20*/  IMAD.MOV.U32 R31, RZ, RZ, R167 ;  /* 0x000000ffff1f7224 */ /* 0x000fe200078e00a7 */
[----:B------:R-:W-:Y:S01]  /*5d30*/  MOV R30, R164 ;  /* 0x000000a4001e7202 */ /* 0x000fe20000000f00 */
[----:B------:R1:W5:Y:S04]  /*5d40*/  LDL.LU R229, [R1+0x5c] ;  /* 0x00005c0001e57983 */ /* 0x0003680000300800 */
[----:B------:R-:W-:Y:S01]  /*5d50*/  MOV R74, R210 ;  /* 0x000000d2004a7202 */ /* 0x000fe20000000f00 */
[----:B------:R-:W-:Y:S01]  /*5d60*/  IMAD.MOV.U32 R75, RZ, RZ, R211 ;  /* 0x000000ffff4b7224 */ /* 0x000fe200078e00d3 */
[C---:B------:R-:W-:Y:S01]  /*5d70*/  HMMA.16816.F32 R116, R8.reuse, R24, R148 ;  /* 0x000000180874723c */ /* 0x040fe20000001894 */
[----:B------:R1:W5:Y:S04]  /*5d80*/  LDL.LU R228, [R1+0x58] ;  /* 0x0000580001e47983 */ /* 0x0003680000300800 */
[----:B------:R1:W5:Y:S03]  /*5d90*/  LDL.LU R227, [R1+0x54] ;  /* 0x0000540001e37983 */ /* 0x0003660000300800 */
[C---:B------:R-:W-:Y:S01]  /*5da0*/  HMMA.16816.F32 R208, R8.reuse, R22, R68 ;  /* 0x0000001608d0723c */ /* 0x040fe20000001844 */
[----:B------:R3:W-:Y:S01]  /*5db0*/  MUFU.EX2 R23, R4 ;  /* 0x0000000400177308 */ /* 0x0007e20000000800 */
[----:B------:R1:W5:Y:S04]  /*5dc0*/  LDL.LU R226, [R1+0x50] ;  /* 0x0000500001e27983 */ /* 0x0003680000300800 */
[----:B------:R1:W5:Y:S02]  /*5dd0*/  LDL.LU R225, [R1+0x4c] ;  /* 0x00004c0001e17983 */ /* 0x0003640000300800 */
[----:B------:R-:W-:Y:S02]  /*5de0*/  HMMA.16816.F32 R148, R8, R16, R144 ;  /* 0x000000100894723c */ /* 0x000fe40000001890 */
[----:B------:R-:W-:Y:S04]  /*5df0*/  LDSM.16.MT88.4 R144, [R221+0x3900] ;  /* 0x00390000dd90783b */ /* 0x000fe80000004200 */
[----:B------:R1:W5:Y:S01]  /*5e00*/  LDL.LU R224, [R1+0x48] ;  /* 0x0000480001e07983 */ /* 0x0003620000300800 */
[----:B---3--:R-:W-:-:S03]  /*5e10*/  FFMA.FTZ R4, R197, c[0x0][0x2d0], -R3 ;  /* 0x0000b400c5047a23 */ /* 0x008fc60000010803 */
[----:B------:R1:W5:Y:S01]  /*5e20*/  LDL.LU R179, [R1+0x44] ;  /* 0x0000440001b37983 */ /* 0x0003620000300800 */
[----:B------:R3:W4:Y:S02]  /*5e30*/  MUFU.EX2 R24, R4 ;  /* 0x0000000400187308 */ /* 0x0007240000000800 */
[--C-:B---3--:R-:W-:Y:S02]  /*5e40*/  FFMA.FTZ R4, R199, c[0x0][0x2d0], -R3.reuse ;  /* 0x0000b400c7047a23 */ /* 0x108fe40000010803 */
[----:B------:R-:W-:-:S04]  /*5e50*/  FFMA.FTZ R3, R196, c[0x0][0x2d0], -R3 ;  /* 0x0000b400c4037a23 */ /* 0x000fc80000010803 */
[----:B------:R3:W-:Y:S02]  /*5e60*/  MUFU.EX2 R25, R3 ;  /* 0x0000000300197308 */ /* 0x0007e40000000800 */
[----:B---3--:R-:W-:-:S06]  /*5e70*/  FFMA.FTZ R3, R195, c[0x0][0x2d0], -R0 ;  /* 0x0000b400c3037a23 */ /* 0x008fcc0000010800 */
[----:B------:R3:W-:Y:S02]  /*5e80*/  MUFU.EX2 R20, R3 ;  /* 0x0000000300147308 */ /* 0x0007e40000000800 */
[----:B---3--:R-:W-:-:S06]  /*5e90*/  FFMA.FTZ R3, R194, c[0x0][0x2d0], -R0 ;  /* 0x0000b400c2037a23 */ /* 0x008fcc0000010800 */
[----:B------:R3:W1:Y:S02]  /*5ea0*/  MUFU.EX2 R21, R3 ;  /* 0x0000000300157308 */ /* 0x0006640000000800 */
[--C-:B---3--:R-:W-:Y:S02]  /*5eb0*/  FFMA.FTZ R3, R193, c[0x0][0x2d0], -R0.reuse ;  /* 0x0000b400c1037a23 */ /* 0x108fe40000010800 */
[----:B------:R-:W-:Y:S02]  /*5ec0*/  FFMA.FTZ R0, R192, c[0x0][0x2d0], -R0 ;  /* 0x0000b400c0007a23 */ /* 0x000fe40000010800 */
[----:B------:R-:W3:Y:S02]  /*5ed0*/  LDSM.16.MT88.4 R192, [R220+0x1900] ;  /* 0x00190000dcc0783b */ /* 0x000ee40000004200 */
[----:B------:R1:W-:Y:S02]  /*5ee0*/  MUFU.EX2 R19, R0 ;  /* 0x0000000000137308 */ /* 0x0003e40000000800 */
[----:B-1----:R-:W-:-:S06]  /*5ef0*/  FFMA.FTZ R0, R74, c[0x0][0x2d0], -R13 ;  /* 0x0000b4004a007a23 */ /* 0x002fcc000001080d */
[----:B------:R1:W-:Y:S02]  /*5f00*/  MUFU.EX2 R16, R0 ;  /* 0x0000000000107308 */ /* 0x0003e40000000800 */
[----:B-1----:R-:W-:-:S06]  /*5f10*/  FFMA.FTZ R0, R75, c[0x0][0x2d0], -R13 ;  /* 0x0000b4004b007a23 */ /* 0x002fcc000001080d */
[----:B------:R1:W-:Y:S02]  /*5f20*/  MUFU.EX2 R17, R0 ;  /* 0x0000000000117308 */ /* 0x0003e40000000800 */
[----:B-1----:R-:W-:Y:S01]  /*5f30*/  FFMA.FTZ R0, R5, c[0x0][0x2d0], -R13 ;  /* 0x0000b40005007a23 */ /* 0x002fe2000001080d */
[----:B------:R-:W-:Y:S02]  /*5f40*/  MOV R5, R7 ;  /* 0x0000000700057202 */ /* 0x000fe40000000f00 */
[----:B------:R-:W-:-:S03]  /*5f50*/  MOV R7, R97 ;  /* 0x0000006100077202 */ /* 0x000fc60000000f00 */
[----:B------:R1:W-:Y:S01]  /*5f60*/  MUFU.EX2 R18, R0 ;  /* 0x0000000000127308 */ /* 0x0003e20000000800 */
[----:B------:R-:W-:Y:S02]  /*5f70*/  MOV R97, R99 ;  /* 0x0000006300617202 */ /* 0x000fe40000000f00 */
[----:B------:R-:W-:Y:S01]  /*5f80*/  MOV R99, R113 ;  /* 0x0000007100637202 */ /* 0x000fe20000000f00 */
[----:B------:R-:W-:Y:S02]  /*5f90*/  IMAD.MOV.U32 R113, RZ, RZ, R168 ;  /* 0x000000ffff717224 */ /* 0x000fe400078e00a8 */
[----:B------:R-:W-:Y:S02]  /*5fa0*/  IMAD.MOV.U32 R168, RZ, RZ, R15 ;  /* 0x000000ffffa87224 */ /* 0x000fe400078e000f */
[----:B-1----:R-:W-:-:S04]  /*5fb0*/  FFMA.FTZ R0, R6, c[0x0][0x2d0], -R13 ;  /* 0x0000b40006007a23 */ /* 0x002fc8000001080d */
[----:B------:R1:W-:Y:S01]  /*5fc0*/  MUFU.EX2 R15, R0 ;  /* 0x00000000000f7308 */ /* 0x0003e20000000800 */
[----:B------:R-:W-:Y:S01]  /*5fd0*/  HMMA.16816.F32 R196, R8, R28, R248 ;  /* 0x0000001c08c4723c */ /* 0x000fe200000018f8 */
[----:B-1----:R-:W-:-:S06]  /*5fe0*/  FFMA.FTZ R0, R83, c[0x0][0x2d0], -R12 ;  /* 0x0000b40053007a23 */ /* 0x002fcc000001080c */
[----:B------:R1:W-:Y:S01]  /*5ff0*/  MUFU.EX2 R27, R0 ;  /* 0x00000000001b7308 */ /* 0x0003e20000000800 */
[----:B------:R-:W-:-:S07]  /*6000*/  FADD.FTZ R9, R212, R14 ;  /* 0x0000000ed4097221 */ /* 0x000fce0000010000 */
[----:B------:R2:W-:Y:S01]  /*6010*/  MUFU.EX2 R22, R3 ;  /* 0x0000000300167308 */ /* 0x0005e20000000800 */
[----:B-1----:R-:W-:-:S07]  /*6020*/  FFMA.FTZ R0, R80, c[0x0][0x2d0], -R12 ;  /* 0x0000b40050007a23 */ /* 0x002fce000001080c */
[----:B------:R1:W-:Y:S01]  /*6030*/  MUFU.EX2 R13, R0 ;  /* 0x00000000000d7308 */ /* 0x0003e20000000800 */
[----:B--2---:R-:W-:-:S07]  /*6040*/  FFMA.FTZ R3, R81, c[0x0][0x2d0], -R12 ;  /* 0x0000b40051037a23 */ /* 0x004fce000001080c */
[----:B------:R-:W2:Y:S01]  /*6050*/  MUFU.EX2 R26, R4 ;  /* 0x00000004001a7308 */ /* 0x000ea20000000800 */
[----:B-1----:R-:W-:-:S07]  /*6060*/  FFMA.FTZ R0, R5, c[0x0][0x2d0], -R12 ;  /* 0x0000b40005007a23 */ /* 0x002fce000001080c */
[----:B------:R-:W-:Y:S01]  /*6070*/  MUFU.EX2 R12, R3 ;  /* 0x00000003000c7308 */ /* 0x000fe20000000800 */
[----:B------:R-:W-:-:S07]  /*6080*/  IMAD.MOV.U32 R6, RZ, RZ, R96 ;  /* 0x000000ffff067224 */ /* 0x000fce00078e0060 */
[----:B------:R-:W1:Y:S01]  /*6090*/  MUFU.EX2 R14, R0 ;  /* 0x00000000000e7308 */ /* 0x000e620000000800 */
[----:B------:R-:W-:Y:S02]  /*60a0*/  IMAD.MOV.U32 R96, RZ, RZ, R98 ;  /* 0x000000ffff607224 */ /* 0x000fe400078e0062 */
[----:B------:R-:W-:Y:S02]  /*60b0*/  IMAD.MOV.U32 R98, RZ, RZ, R112 ;  /* 0x000000ffff627224 */ /* 0x000fe400078e0070 */
[----:B------:R-:W-:Y:S01]  /*60c0*/  IMAD.MOV.U32 R112, RZ, RZ, R114 ;  /* 0x000000ffff707224 */ /* 0x000fe200078e0072 */
[----:B------:R-:W-:Y:S02]  /*60d0*/  MOV R114, R169 ;  /* 0x000000a900727202 */ /* 0x000fe40000000f00 */
[----:B------:R-:W-:Y:S02]  /*60e0*/  MOV R169, R82 ;  /* 0x0000005200a97202 */ /* 0x000fe40000000f00 */
[----:B------:R-:W3:Y:S01]  /*60f0*/  LDSM.16.MT88.4 R80, [R221+0x1900] ;  /* 0x00190000dd50783b */ /* 0x000ee20000004200 */
        /* <DEDUP_REMOVED lines=8> */
[----:B------:R-:W-:-:S02]  /*6180*/  MOV R28, R166 ;  /* 0x000000a6001c7202 */ /* 0x000fc40000000f00 */
[----:B----4-:R-:W-:Y:S02]  /*6190*/  F2FP.PACK_AB R168, R24, R23 ;  /* 0x0000001718a8723e */ /* 0x010fe400000000ff */
[----:B------:R-:W-:Y:S02]  /*61a0*/  F2FP.PACK_AB R169, R21, R20 ;  /* 0x0000001415a9723e */ /* 0x000fe400000000ff */
[----:B--2---:R-:W-:Y:S02]  /*61b0*/  F2FP.PACK_AB R170, R25, R26 ;  /* 0x0000001a19aa723e */ /* 0x004fe400000000ff */
[----:B------:R-:W-:Y:S02]  /*61c0*/  F2FP.PACK_AB R171, R19, R22 ;  /* 0x0000001613ab723e */ /* 0x000fe400000000ff */
[----:B------:R-:W-:Y:S02]  /*61d0*/  F2FP.PACK_AB R164, R17, R16 ;  /* 0x0000001011a4723e */ /* 0x000fe400000000ff */
[----:B------:R-:W-:-:S02]  /*61e0*/  F2FP.PACK_AB R165, R13, R27 ;  /* 0x0000001b0da5723e */ /* 0x000fc400000000ff */
[----:B------:R-:W-:Y:S02]  /*61f0*/  F2FP.PACK_AB R166, R15, R18 ;  /* 0x000000120fa6723e */ /* 0x000fe400000000ff */
[----:B-1----:R-:W-:Y:S01]  /*6200*/  F2FP.PACK_AB R167, R14, R12 ;  /* 0x0000000c0ea7723e */ /* 0x002fe200000000ff */
[-C--:B---3--:R-:W-:Y:S08]  /*6210*/  HMMA.16816.F32 R184, R168, R192.reuse, R184 ;  /* 0x000000c0a8b8723c */ /* 0x088ff000000018b8 */
[C---:B------:R-:W-:Y:S08]  /*6220*/  HMMA.16816.F32 R180, R164.reuse, R192, R180 ;  /* 0x000000c0a4b4723c */ /* 0x040ff000000018b4 */
[-C--:B------:R-:W-:Y:S08]  /*6230*/  HMMA.16816.F32 R188, R164, R194.reuse, R188 ;  /* 0x000000c2a4bc723c */ /* 0x080ff000000018bc */
[----:B------:R-:W-:Y:S07]  /*6240*/  HMMA.16816.F32 R192, R168, R194, R40 ;  /* 0x000000c2a8c0723c */ /* 0x000fee0000001828 */
[----:B------:R-:W-:Y:S01]  /*6250*/  MOV R43, R5 ;  /* 0x00000005002b7202 */ /* 0x000fe20000000f00 */
[----:B------:R-:W-:Y:S01]  /*6260*/  IMAD.MOV.U32 R42, RZ, RZ, R6 ;  /* 0x000000ffff2a7224 */ /* 0x000fe200078e0006 */
[----:B------:R-:W-:-:S02]  /*6270*/  MOV R41, R7 ;  /* 0x0000000700297202 */ /* 0x000fc40000000f00 */
[----:B------:R-:W1:Y:S01]  /*6280*/  LDSM.16.MT88.4 R4, [R222+0x3900] ;  /* 0x00390000de04783b */ /* 0x000e620000004200 */
[----:B------:R-:W-:Y:S01]  /*6290*/  IMAD.MOV.U32 R72, RZ, RZ, R97 ;  /* 0x000000ffff487224 */ /* 0x000fe200078e0061 */
[----:B------:R-:W-:Y:S01]  /*62a0*/  MOV R73, R98 ;  /* 0x0000006200497202 */ /* 0x000fe20000000f00 */
[----:B------:R-:W-:Y:S01]  /*62b0*/  IMAD.MOV.U32 R74, RZ, RZ, R99 ;  /* 0x000000ffff4a7224 */ /* 0x000fe200078e0063 */
[----:B------:R-:W-:Y:S01]  /*62c0*/  MOV R71, R96 ;  /* 0x0000006000477202 */ /* 0x000fe20000000f00 */
[----:B------:R-:W-:Y:S01]  /*62d0*/  IMAD.MOV.U32 R29, RZ, RZ, R75 ;  /* 0x000000ffff1d7224 */ /* 0x000fe200078e004b */
[----:B------:R-:W-:Y:S01]  /*62e0*/  MOV R250, R72 ;  /* 0x0000004800fa7202 */ /* 0x000fe20000000f00 */
[----:B------:R-:W-:Y:S01]  /*62f0*/  IMAD.MOV.U32 R249, RZ, RZ, R73 ;  /* 0x000000fffff97224 */ /* 0x000fe200078e0049 */
[----:B------:R-:W-:Y:S02]  /*6300*/  MOV R248, R74 ;  /* 0x0000004a00f87202 */ /* 0x000fe40000000f00 */
[----:B------:R-:W-:Y:S01]  /*6310*/  MOV R3, R161 ;  /* 0x000000a100037202 */ /* 0x000fe20000000f00 */
[----:B------:R-:W-:Y:S01]  /*6320*/  HMMA.16816.F32 R72, R164, R80, R56 ;  /* 0x00000050a448723c */ /* 0x000fe20000001838 */
[----:B------:R-:W-:Y:S01]  /*6330*/  MOV R0, R131 ;  /* 0x0000008300007202 */ /* 0x000fe20000000f00 */
[----:B------:R-:W-:Y:S01]  /*6340*/  FADD.FTZ R11, R70, R69 ;  /* 0x00000045460b7221 */ /* 0x000fe20000010000 */
[----:B------:R-:W2:Y:S01]  /*6350*/  LDSM.16.MT88.4 R96, [R223+0x1900] ;  /* 0x00190000df60783b */ /* 0x000ea20000004200 */
[----:B------:R-:W-:-:S03]  /*6360*/  IMAD.MOV.U32 R251, RZ, RZ, R71 ;  /* 0x000000fffffb7224 */ /* 0x000fc600078e0047 */
[----:B------:R-:W-:Y:S01]  /*6370*/  IMAD.MOV.U32 R58, RZ, RZ, R130 ;  /* 0x000000ffff3a7224 */ /* 0x000fe200078e0082 */
[----:B------:R-:W-:Y:S01]  /*6380*/  HMMA.16816.F32 R68, R168, R80, R48 ;  /* 0x00000050a844723c */ /* 0x000fe20000001830 */
[----:B------:R-:W-:Y:S02]  /*6390*/  IMAD.MOV.U32 R10, RZ, RZ, R162 ;  /* 0x000000ffff0a7224 */ /* 0x000fe400078e00a2 */
[----:B------:R-:W-:Y:S02]  /*63a0*/  FADD.FTZ R3, R3, R58 ;  /* 0x0000003a03037221 */ /* 0x000fe40000010000 */
[----:B------:R-:W-:Y:S02]  /*63b0*/  FADD.FTZ R0, R0, R9 ;  /* 0x0000000900007221 */ /* 0x000fe40000010000 */
[----:B------:R-:W-:Y:S01]  /*63c0*/  MOV R49, R115 ;  /* 0x0000007300317202 */ /* 0x000fe20000000f00 */
[----:B------:R-:W-:Y:S01]  /*63d0*/  FADD.FTZ R8, R129, R128 ;  /* 0x0000008081087221 */ /* 0x000fe20000010000 */
[----:B------:R-:W-:Y:S01]  /*63e0*/  MOV R48, R163 ;  /* 0x000000a300307202 */ /* 0x000fe20000000f00 */
[----:B------:R-:W-:-:S02]  /*63f0*/  IMAD.MOV.U32 R59, RZ, RZ, R160 ;  /* 0x000000ffff3b7224 */ /* 0x000fc400078e00a0 */
[----:B------:R-:W-:Y:S01]  /*6400*/  IMAD.MOV.U32 R40, RZ, RZ, R112 ;  /* 0x000000ffff287224 */ /* 0x000fe200078e0070 */
[----:B------:R-:W-:Y:S01]  /*6410*/  MOV R51, R113 ;  /* 0x0000007100337202 */ /* 0x000fe20000000f00 */
[----:B------:R-:W-:Y:S01]  /*6420*/  FADD.FTZ R10, R10, R3 ;  /* 0x000000030a0a7221 */ /* 0x000fe20000010000 */
[----:B------:R-:W-:Y:S01]  /*6430*/  LDSM.16.MT88.4 R128, [R220+0x3900] ;  /* 0x00390000dc80783b */ /* 0x000fe20000004200 */
[----:B------:R-:W-:Y:S02]  /*6440*/  FADD.FTZ R9, R49, R0 ;  /* 0x0000000031097221 */ /* 0x000fe40000010000 */
[----:B------:R-:W-:Y:S01]  /*6450*/  IMAD.MOV.U32 R50, RZ, RZ, R114 ;  /* 0x000000ffff327224 */ /* 0x000fe200078e0072 */
[----:B------:R-:W-:Y:S01]  /*6460*/  LDSM.16.MT88.4 R160, [R223+0x3900] ;  /* 0x00390000dfa0783b */ /* 0x000fe20000004200 */
[----:B------:R-:W-:Y:S01]  /*6470*/  FADD.FTZ R8, R59, R8 ;  /* 0x000000083b087221 */ /* 0x000fe20000010000 */
[----:B-1----:R-:W-:Y:S01]  /*6480*/  HMMA.16816.F32 R200, R164, R4, R200 ;  /* 0x00000004a4c8723c */ /* 0x002fe200000018c8 */
[----:B------:R-:W-:Y:S01]  /*6490*/  FADD.FTZ R11, R48, R11 ;  /* 0x0000000b300b7221 */ /* 0x000fe20000010000 */
[----:B------:R-:W1:Y:S01]  /*64a0*/  LDSM.16.MT88.4 R112, [R222+0x1900] ;  /* 0x00190000de70783b */ /* 0x000e620000004200 */
[----:B------:R-:W-:-:S02]  /*64b0*/  FADD.FTZ R0, R40, R10 ;  /* 0x0000000a28007221 */ /* 0x000fc40000010000 */
[----:B------:R-:W-:-:S03]  /*64c0*/  FADD.FTZ R9, R41, R9 ;  /* 0x0000000929097221 */ /* 0x000fc60000010000 */
[----:B------:R-:W-:Y:S01]  /*64d0*/  HMMA.16816.F32 R196, R168, R4, R196 ;  /* 0x00000004a8c4723c */ /* 0x000fe200000018c4 */
[----:B------:R-:W-:-:S06]  /*64e0*/  FADD.FTZ R3, R51, R11 ;  /* 0x0000000b33037221 */ /* 0x000fcc0000010000 */
[----:B------:R-:W-:Y:S02]  /*64f0*/  FADD.FTZ R4, R50, R8 ;  /* 0x0000000832047221 */ /* 0x000fe40000010000 */
[----:B------:R-:W-:Y:S02]  /*6500*/  FADD.FTZ R5, R43, R0 ;  /* 0x000000002b057221 */ /* 0x000fe40000010000 */
[----:B------:R-:W-:Y:S02]  /*6510*/  FADD.FTZ R0, R212, R9 ;  /* 0x00000009d4007221 */ /* 0x000fe40000010000 */
[----:B------:R-:W-:Y:S02]  /*6520*/  FADD.FTZ R8, R252, R4 ;  /* 0x00000004fc087221 */ /* 0x000fe40000010000 */
[----:B------:R-:W-:Y:S02]  /*6530*/  FADD.FTZ R4, R42, R3 ;  /* 0x000000032a047221 */ /* 0x000fe40000010000 */
[----:B------:R-:W-:-:S02]  /*6540*/  FADD.FTZ R0, R28, R0 ;  /* 0x000000001c007221 */ /* 0x000fc40000010000 */
        /* <DEDUP_REMOVED lines=33> */
[----:B------:R-:W-:Y:S01]  /*6760*/  FADD.FTZ R5, R13, R5 ;  /* 0x000000050d057221 */ /* 0x000fe20000010000 */
[----:B------:R-:W-:Y:S01]  /*6770*/  HMMA.16816.F32 R76, R164, R82, R76 ;  /* 0x00000052a44c723c */ /* 0x000fe2000000184c */
[----:B------:R-:W-:Y:S02]  /*6780*/  FADD.FTZ R4, R17, R4 ;  /* 0x0000000411047221 */ /* 0x000fe40000010000 */
[----:B------:R-:W-:-:S02]  /*6790*/  FADD.FTZ R0, R25, R0 ;  /* 0x0000000019007221 */ /* 0x000fc40000010000 */
[----:B------:R-:W-:-:S03]  /*67a0*/  FADD.FTZ R3, R22, R3 ;  /* 0x0000000316037221 */ /* 0x000fc60000010000 */
[----:B--2---:R-:W-:Y:S01]  /*67b0*/  HMMA.16816.F32 R88, R164, R96, R88 ;  /* 0x00000060a458723c */ /* 0x004fe20000001858 */
[----:B------:R-:W-:Y:S02]  /*67c0*/  FADD.FTZ R5, R12, R5 ;  /* 0x000000050c057221 */ /* 0x000fe40000010000 */
[----:B------:R-:W-:-:S05]  /*67d0*/  FADD.FTZ R4, R18, R4 ;  /* 0x0000000412047221 */ /* 0x000fca0000010000 */
[C---:B------:R-:W-:Y:S01]  /*67e0*/  HMMA.16816.F32 R92, R164.reuse, R98, R92 ;  /* 0x00000062a45c723c */ /* 0x040fe2000000185c */
[----:B------:R2:W-:Y:S07]  /*67f0*/  STL [R1+0x4], R0 ;  /* 0x0000040001007387 */ /* 0x0005ee0000100800 */
[C---:B-1----:R-:W-:Y:S08]  /*6800*/  HMMA.16816.F32 R104, R164.reuse, R112, R104 ;  /* 0x00000070a468723c */ /* 0x042ff00000001868 */
[C---:B------:R-:W-:Y:S08]  /*6810*/  HMMA.16816.F32 R108, R164.reuse, R114, R108 ;  /* 0x00000072a46c723c */ /* 0x040ff0000000186c */
[----:B------:R-:W-:Y:S01]  /*6820*/  HMMA.16816.F32 R120, R164, R128, R120 ;  /* 0x00000080a478723c */ /* 0x000fe20000001878 */
[----:B--2---:R-:W-:-:S07]  /*6830*/  FADD.FTZ R0, R14, R5 ;  /* 0x000000050e007221 */ /* 0x004fce0000010000 */
        /* <DEDUP_REMOVED lines=17> */
[----:B------:R-:W-:Y:S07]  /*6950*/  HMMA.16816.F32 R168, R168, R6, R44 ;  /* 0x00000006a8a8723c */ /* 0x000fee000000182c */
[----:B------:R-:W-:-:S02]  /*6960*/  FADD.FTZ R6, R19, R3 ;  /* 0x0000000313067221 */ /* 0x000fc40000010000 */
[----:B------:R-:W-:-:S03]  /*6970*/  FADD.FTZ R3, R15, R4 ;  /* 0x000000040f037221 */ /* 0x000fc60000010000 */
[----:B------:R1:W-:Y:S04]  /*6980*/  STL [R1+0x8], R6 ;  /* 0x0000080601007387 */ /* 0x0003e80000100800 */
[----:B------:R1:W-:Y:S04]  /*6990*/  STL [R1+0xc], R0 ;  /* 0x00000c0001007387 */ /* 0x0003e80000100800 */
[----:B------:R1:W-:Y:S01]  /*69a0*/  STL [R1+0x10], R3 ;  /* 0x0000100301007387 */ /* 0x0003e20000100800 */
[----:B------:R-:W-:Y:S05]  /*69b0*/  @!P1 BRA `(.L_x_689) ;  /* 0x00003a7000009947 */ /* 0x000fea0003800000 */
[----:B------:R-:W2:Y:S04]  /*69c0*/  LDL.64 R30, [R1+0x30] ;  /* 0x00003000011e7983 */ /* 0x000ea80000100a00 */
[----:B------:R-:W3:Y:S04]  /*69d0*/  LDL.64 R28, [R1+0x38] ;  /* 0x00003800011c7983 */ /* 0x000ee80000100a00 */
[----:B------:R-:W4:Y:S04]  /*69e0*/  LDL R249, [R1+0x24] ;  /* 0x0000240001f97983 */ /* 0x000f280000100800 */
[----:B------:R-:W4:Y:S01]  /*69f0*/  LDL.64 R250, [R1+0x28] ;  /* 0x0000280001fa7983 */ /* 0x000f220000100a00 */
[----:B------:R-:W-:Y:S01]  /*6a00*/  MOV R178, R2 ;  /* 0x0000000200b27202 */ /* 0x000fe20000000f00 */
[----:B-1----:R-:W-:Y:S01]  /*6a10*/  IMAD.MOV.U32 R3, RZ, RZ, R176 ;  /* 0x000000ffff037224 */ /* 0x002fe200078e00b0 */
[----:B------:R-:W-:Y:S01]  /*6a20*/  ULEA.HI.SX32 UR21, UR18, 0xfffffffe, 0x1a ;  /* 0xfffffffe12157891 */ /* 0x000fe2000f8fd23f */
[----:B------:R-:W-:Y:S01]  /*6a30*/  IMAD.MOV.U32 R0, RZ, RZ, R177 ;  /* 0x000000ffff007224 */ /* 0x000fe200078e00b1 */
[----:B------:R-:W-:Y:S01]  /*6a40*/  ULDC.64 UR6, c[0x0][0x208] ;  /* 0x0000820000067ab9 */ /* 0x000fe20000000a00 */
[----:B-----5:R-:W-:Y:S01]  /*6a50*/  IMAD.MOV.U32 R173, RZ, RZ, R175 ;  /* 0x000000ffffad7224 */ /* 0x020fe200078e00af */
[----:B------:R-:W-:Y:S01]  /*6a60*/  ULDC.64 UR4, c[0x0][0x1e0] ;  /* 0x0000780000047ab9 */ /* 0x000fe20000000a00 */
[----:B--2---:R-:W-:-:S02]  /*6a70*/  IADD3 R5, P2, R30, 0x40, RZ ;  /* 0x000000401e057810 */ /* 0x004fc40007f5e0ff */
[----:B---3--:R-:W-:-:S03]  /*6a80*/  IADD3 R4, P1, R28, 0x40, RZ ;  /* 0x000000401c047810 */ /* 0x008fc60007f3e0ff */
[----:B------:R-:W-:Y:S04]  /*6a90*/  STL [R1+0x20], R5 ;  /* 0x0000200501007387 */ /* 0x000fe80000100800 */
[----:B------:R1:W-:Y:S01]  /*6aa0*/  STL [R1+0x18], R4 ;  /* 0x0000180401007387 */ /* 0x0003e20000100800 */
[----:B----4-:R-:W-:Y:S01]  /*6ab0*/  IMAD.X R2, RZ, RZ, R251, P1 ;  /* 0x000000ffff027224 */ /* 0x010fe200008e06fb */
[----:B-1----:R-:W-:-:S05]  /*6ac0*/  IADD3.X R4, RZ, R249, RZ, P2, !PT ;  /* 0x000000f9ff047210 */ /* 0x002fca00017fe4ff */
[----:B------:R1:W-:Y:S04]  /*6ad0*/  STL [R1+0x1c], R4 ;  /* 0x00001c0401007387 */ /* 0x0003e80000100800 */
[----:B------:R1:W-:Y:S02]  /*6ae0*/  STL [R1+0x14], R2 ;  /* 0x0000140201007387 */ /* 0x0003e40000100800 */
.L_x_690:
[----:B------:R-:W2:Y:S01]  /*6af0*/  LDL.64 R174, [R1+0x30] ;  /* 0x0000300001ae7983 */ /* 0x000ea20000100a00 */
[----:B------:R-:W-:Y:S04]  /*6b00*/  DEPBAR.LE SB0, 0x0 ;  /* 0x000080000000791a */ /* 0x000fe80000000000 */
[----:B------:R-:W-:Y:S01]  /*6b10*/  USHF.R.S32.HI UR15, URZ, 0x1f, UR21 ;  /* 0x0000001f3f0f7899 */ /* 0x000fe20008011415 */
[----:B------:R-:W3:Y:S01]  /*6b20*/  LDL R172, [R1+0x24] ;  /* 0x0000240001ac7983 */ /* 0x000ee20000100800 */
[----:B------:R-:W-:Y:S02]  /*6b30*/  UIMAD.WIDE.U32 UR22, UR21, UR6, URZ ;  /* 0x00000006151672a5 */ /* 0x000fe4000f8e003f */
[----:B------:R-:W-:Y:S01]  /*6b40*/  UIMAD UR15, UR15, UR6, URZ ;  /* 0x000000060f0f72a4 */ /* 0x000fe2000f8e023f */
[----:B------:R-:W4:Y:S01]  /*6b50*/  LDL R176, [R1+0x20] ;  /* 0x0000200001b07983 */ /* 0x000f220000100800 */
[----:B------:R-:W-:Y:S02]  /*6b60*/  USHF.L.U32 UR18, UR22, 0x6, URZ ;  /* 0x0000000616127899 */ /* 0x000fe4000800063f */
[----:B------:R-:W-:Y:S01]  /*6b70*/  UIMAD UR15, UR21, UR7, UR15 ;  /* 0x00000007150f72a4 */ /* 0x000fe2000f8e020f */
[----:B------:R-:W5:Y:S01]  /*6b80*/  LDL R240, [R1+0x1c] ;  /* 0x00001c0001f07983 */ /* 0x000f620000100800 */
[----:B------:R-:W-:Y:S02]  /*6b90*/  UISETP.GT.AND UP1, UPT, UR21, URZ, UPT ;  /* 0x0000003f1500728c */ /* 0x000fe4000bf24270 */
[----:B------:R-:W-:Y:S01]  /*6ba0*/  UIADD3 UR15, UR23, UR15, URZ ;  /* 0x0000000f170f7290 */ /* 0x000fe2000fffe03f */
[----:B------:R-:W-:Y:S01]  /*6bb0*/  BAR.SYNC.DEFER_BLOCKING 0x0 ;  /* 0x0000000000007b1d */ /* 0x000fe20000010000 */
[----:B------:R-:W-:Y:S02]  /*6bc0*/  UIADD3 UR21, UR21, -0x1, URZ ;  /* 0xffffffff15157890 */ /* 0x000fe4000fffe03f */
[----:B------:R-:W-:Y:S05]  /*6bd0*/  USHF.L.U64.HI UR15, UR22, 0x6, UR15 ;  /* 0x00000006160f7899 */ /* 0x000fea000801020f */
[----:B------:R-:W-:Y:S02]  /*6be0*/  @UP1 USHF.L.U32 UR19, UR4, 0x5, URZ ;  /* 0x0000000504131899 */ /* 0x000fe4000800063f */
[----:B------:R-:W-:Y:S02]  /*6bf0*/  @UP1 USHF.L.U64.HI UR20, UR4, 0x5, UR5 ;  /* 0x0000000504141899 */ /* 0x000fe40008010205 */
[----:B------:R-:W-:Y:S01]  /*6c00*/  @UP1 UIMAD.WIDE.U32 UR22, UR21, UR4, URZ ;  /* 0x00000004151612a5 */ /* 0x000fe2000f8e003f */
[----:B------:R-:W-:Y:S08]  /*6c10*/  LDSM.16.M88.4 R64, [R226+0x8100] ;  /* 0x00810000e240783b */ /* 0x000ff00000000200 */
[----:B------:R-:W1:Y:S08]  /*6c20*/  LDSM.16.M88.4 R16, [R179+0x4100] ;  /* 0x00410000b310783b */ /* 0x000e700000000200 */
[----:B------:R-:W1:Y:S08]  /*6c30*/  LDSM.16.M88.4 R60, [R226+0xa100] ;  /* 0x00a10000e23c783b */ /* 0x000e700000000200 */
[----:B------:R-:W1:Y:S08]  /*6c40*/  LDSM.16.M88.4 R32, [R179+0x4900] ;  /* 0x00490000b320783b */ /* 0x000e700000000200 */
[----:B------:R-:W5:Y:S06]  /*6c50*/  LDL.64 R250, [R1+0x38] ;  /* 0x0000380001fa7983 */ /* 0x000f6c0000100a00 */
[----:B------:R-:W1:Y:S08]  /*6c60*/  LDSM.16.M88.4 R48, [R179+0x5100] ;  /* 0x00510000b330783b */ /* 0x000e700000000200 */
[----:B------:R-:W5:Y:S01]  /*6c70*/  LDL.64 R248, [R1+0x28] ;  /* 0x0000280001f87983 */ /* 0x000f620000100a00 */
[-C--:B-1----:R-:W-:Y:S05]  /*6c80*/  HMMA.16816.F32 R4, R64, R16.reuse, RZ ;  /* 0x000000104004723c */ /* 0x082fea00000018ff */
[----:B------:R-:W1:Y:S03]  /*6c90*/  LDSM.16.M88.4 R204, [R179+0x5900] ;  /* 0x00590000b3cc783b */ /* 0x000e660000000200 */
[C---:B------:R-:W-:Y:S05]  /*6ca0*/  HMMA.16816.F32 R8, R60.reuse, R16, RZ ;  /* 0x000000103c08723c */ /* 0x040fea00000018ff */
[----:B------:R-:W5:Y:S03]  /*6cb0*/  LDL R242, [R1+0x18] ;  /* 0x0000180001f27983 */ /* 0x000f660000100800 */
[-C--:B------:R-:W-:Y:S01]  /*6cc0*/  HMMA.16816.F32 R12, R60, R18.reuse, RZ ;  /* 0x000000123c0c723c */ /* 0x080fe200000018ff */
[----:B------:R-:W-:Y:S07]  /*6cd0*/  LDSM.16.M88.4 R208, [R228+0x8100] ;  /* 0x00810000e4d0783b */ /* 0x000fee0000000200 */
[C---:B------:R-:W-:Y:S01]  /*6ce0*/  HMMA.16816.F32 R16, R64.reuse, R18, RZ ;  /* 0x000000124010723c */ /* 0x040fe200000018ff */
[----:B------:R-:W1:Y:S07]  /*6cf0*/  LDSM.16.M88.4 R212, [R230] ;  /* 0x00000000e6d4783b */ /* 0x000e6e0000000200 */
[-C--:B------:R-:W-:Y:S01]  /*6d00*/  HMMA.16816.F32 R20, R64, R32.reuse, RZ ;  /* 0x000000204014723c */ /* 0x080fe200000018ff */
[----:B------:R-:W1:Y:S07]  /*6d10*/  LDSM.16.M88.4 R216, [R228+0xa100] ;  /* 0x00a10000e4d8783b */ /* 0x000e6e0000000200 */
[C---:B------:R-:W-:Y:S08]  /*6d20*/  HMMA.16816.F32 R24, R60.reuse, R32, RZ ;  /* 0x000000203c18723c */ /* 0x040ff000000018ff */
[-C--:B------:R-:W-:Y:S08]  /*6d30*/  HMMA.16816.F32 R28, R60, R34.reuse, RZ ;  /* 0x000000223c1c723c */ /* 0x080ff000000018ff */
[C---:B------:R-:W-:Y:S08]  /*6d40*/  HMMA.16816.F32 R32, R64.reuse, R34, RZ ;  /* 0x000000224020723c */ /* 0x040ff000000018ff */
[-C--:B------:R-:W-:Y:S08]  /*6d50*/  HMMA.16816.F32 R36, R64, R48.reuse, RZ ;  /* 0x000000304024723c */ /* 0x080ff000000018ff */
[C---:B------:R-:W-:Y:S08]  /*6d60*/  HMMA.16816.F32 R40, R60.reuse, R48, RZ ;  /* 0x000000303c28723c */ /* 0x040ff000000018ff */
[-C--:B------:R-:W-:Y:S08]  /*6d70*/  HMMA.16816.F32 R44, R60, R50.reuse, RZ ;  /* 0x000000323c2c723c */ /* 0x080ff000000018ff */
[C---:B------:R-:W-:Y:S08]  /*6d80*/  HMMA.16816.F32 R48, R64.reuse, R50, RZ ;  /* 0x000000324030723c */ /* 0x040ff000000018ff */
[-C--:B-1----:R-:W-:Y:S08]  /*6d90*/  HMMA.16816.F32 R52, R64, R204.reuse, RZ ;  /* 0x000000cc4034723c */ /* 0x082ff000000018ff */
[C---:B------:R-:W-:Y:S08]  /*6da0*/  HMMA.16816.F32 R56, R60.reuse, R204, RZ ;  /* 0x000000cc3c38723c */ /* 0x040ff000000018ff */
[-C--:B------:R-:W-:Y:S08]  /*6db0*/  HMMA.16816.F32 R60, R60, R206.reuse, RZ ;  /* 0x000000ce3c3c723c */ /* 0x080ff000000018ff */
[----:B------:R-:W-:Y:S01]  /*6dc0*/  HMMA.16816.F32 R64, R64, R206, RZ ;  /* 0x000000ce4040723c */ /* 0x000fe200000018ff */
[----:B------:R-:W1:Y:S07]  /*6dd0*/  LDSM.16.M88.4 R204, [R238] ;  /* 0x00000000eecc783b */ /* 0x000e6e0000000200 */
[-C--:B------:R-:W-:Y:S08]  /*6de0*/  HMMA.16816.F32 R4, R208, R212.reuse, R4 ;  /* 0x000000d4d004723c */ /* 0x080ff00000001804 */
[C---:B------:R-:W-:Y:S08]  /*6df0*/  HMMA.16816.F32 R8, R216.reuse, R212, R8 ;  /* 0x000000d4d808723c */ /* 0x040ff00000001808 */
[-C--:B------:R-:W-:Y:S08]  /*6e00*/  HMMA.16816.F32 R12, R216, R214.reuse, R12 ;  /* 0x000000d6d80c723c */ /* 0x080ff0000000180c */
[C---:B------:R-:W-:Y:S01]  /*6e10*/  HMMA.16816.F32 R16, R208.reuse, R214, R16 ;  /* 0x000000d6d010723c */ /* 0x040fe20000001810 */
[----:B------:R-:W2:Y:S07]  /*6e20*/  LDSM.16.M88.4 R212, [R237] ;  /* 0x00000000edd4783b */ /* 0x000eae0000000200 */
[-C--:B-1----:R-:W-:Y:S08]  /*6e30*/  HMMA.16816.F32 R20, R208, R204.reuse, R20 ;  /* 0x000000ccd014723c */ /* 0x082ff00000001814 */
[C---:B------:R-:W-:Y:S08]  /*6e40*/  HMMA.16816.F32 R24, R216.reuse, R204, R24 ;  /* 0x000000ccd818723c */ /* 0x040ff00000001818 */
[-C--:B------:R-:W-:Y:S08]  /*6e50*/  HMMA.16816.F32 R28, R216, R206.reuse, R28 ;  /* 0x000000ced81c723c */ /* 0x080ff0000000181c */
[C---:B------:R-:W-:Y:S01]  /*6e60*/  HMMA.16816.F32 R32, R208.reuse, R206, R32 ;  /* 0x000000ced020723c */ /* 0x040fe20000001820 */
[----:B------:R-:W1:Y:S07]  /*6e70*/  LDSM.16.M88.4 R204, [R236] ;  /* 0x00000000eccc783b */ /* 0x000e6e0000000200 */
[-C--:B--2---:R-:W-:Y:S08]  /*6e80*/  HMMA.16816.F32 R36, R208, R212.reuse, R36 ;  /* 0x000000d4d024723c */ /* 0x084ff00000001824 */
[C---:B------:R-:W-:Y:S08]  /*6e90*/  HMMA.16816.F32 R40, R216.reuse, R212, R40 ;  /* 0x000000d4d828723c */ /* 0x040ff00000001828 */
[-C--:B------:R-:W-:Y:S04]  /*6ea0*/  HMMA.16816.F32 R44, R216, R214.reuse, R44 ;  /* 0x000000d6d82c723c */ /* 0x080fe8000000182c */
[----:B------:R-:W-:Y:S04]  /*6eb0*/  IADD3 R2, P2, R174, UR18, RZ ;  /* 0x00000012ae027c10 */ /* 0x000fe8000ff5e0ff */
[C---:B------:R-:W-:Y:S04]  /*6ec0*/  HMMA.16816.F32 R48, R208.reuse, R214, R48 ;  /* 0x000000d6d030723c */ /* 0x040fe80000001830 */
[----:B------:R-:W-:Y:S02]  /*6ed0*/  LEA R174, P1, R2, c[0x0][0x1f8], 0x1 ;  /* 0x00007e0002ae7a11 */ /* 0x000fe400078208ff */
[----:B---3--:R-:W-:Y:S02]  /*6ee0*/  IADD3.X R172, R172, UR15, RZ, P2, !PT ;  /* 0x0000000facac7c10 */ /* 0x008fe400097fe4ff */
[-C--:B-1----:R-:W-:Y:S04]  /*6ef0*/  HMMA.16816.F32 R52, R208, R204.reuse, R52 ;  /* 0x000000ccd034723c */ /* 0x082fe80000001834 */
[----:B------:R-:W-:Y:S02]  /*6f00*/  LEA.HI.X R175, R2, c[0x0][0x1fc], R172, 0x1, P1 ;  /* 0x00007f0002af7a11 */ /* 0x000fe400008f0cac */
[----:B----4-:R-:W-:Y:S01]  /*6f10*/  IADD3 R2, P2, R176, UR18, RZ ;  /* 0x00000012b0027c10 */ /* 0x010fe2000ff5e0ff */
[----:B------:R-:W-:Y:S01]  /*6f20*/  @UP1 USHF.L.U32 UR18, UR22, 0x6, URZ ;  /* 0x0000000616121899 */ /* 0x000fe2000800063f */
[C---:B------:R-:W-:Y:S01]  /*6f30*/  HMMA.16816.F32 R56, R216.reuse, R204, R56 ;  /* 0x000000ccd838723c */ /* 0x040fe20000001838 */
[----:B------:R-:W-:Y:S01]  /*6f40*/  @!PT LDS RZ, [RZ] ;  /* 0x00000000fffff984 */ /* 0x000fe20000000800 */
[----:B------:R-:W-:Y:S01]  /*6f50*/  @!PT LDS RZ, [RZ] ;  /* 0x00000000fffff984 */ /* 0x000fe20000000800 */
[----:B------:R-:W-:Y:S01]  /*6f60*/  @!PT LDS RZ, [RZ] ;  /* 0x00000000fffff984 */ /* 0x000fe20000000800 */
[----:B------:R1:W-:Y:S03]  /*6f70*/  LDGSTS.E.BYPASS.LTC128B.128 [R239+0x100], [R174.64], !P3 ;  /* 0x00100000aeef7fae */ /* 0x0003e6000d901d50 */
[----:B------:R-:W-:Y:S02]  /*6f80*/  LEA R176, P1, R2, c[0x0][0x1f8], 0x1 ;  /* 0x00007e0002b07a11 */ /* 0x000fe400078208ff */
[----:B-----5:R-:W-:Y:S01]  /*6f90*/  IADD3.X R172, R240, UR15, RZ, P2, !PT ;  /* 0x0000000ff0ac7c10 */ /* 0x020fe200097fe4ff */
[----:B------:R-:W-:Y:S01]  /*6fa0*/  @UP1 USHF.R.S32.HI UR15, URZ, 0x1f, UR21 ;  /* 0x0000001f3f0f1899 */ /* 0x000fe20008011415 */
[-C--:B------:R-:W-:Y:S01]  /*6fb0*/  HMMA.16816.F32 R60, R216, R206.reuse, R60 ;  /* 0x000000ced83c723c */ /* 0x080fe2000000183c */
[----:B------:R-:W2:Y:S02]  /*6fc0*/  LDL R240, [R1+0x14] ;  /* 0x0000140001f07983 */ /* 0x000ea40000100800 */
[----:B------:R-:W-:Y:S01]  /*6fd0*/  @UP1 UIMAD UR15, UR15, UR4, URZ ;  /* 0x000000040f0f12a4 */ /* 0x000fe2000f8e023f */
[----:B------:R-:W-:Y:S03]  /*6fe0*/  LEA.HI.X R177, R2, c[0x0][0x1fc], R172, 0x1, P1 ;  /* 0x00007f0002b17a11 */ /* 0x000fe600008f0cac */
[----:B------:R-:W-:Y:S01]  /*6ff0*/  @UP1 UIMAD UR15, UR21, UR5, UR15 ;  /* 0x00000005150f12a4 */ /* 0x000fe2000f8e020f */
[----:B------:R-:W-:Y:S01]  /*7000*/  HMMA.16816.F32 R64, R208, R206, R64 ;  /* 0x000000ced040723c */ /* 0x000fe20000001840 */
[----:B------:R3:W-:Y:S02]  /*7010*/  LDGSTS.E.BYPASS.LTC128B.128 [R239+0x2100], [R176.64], !P0 ;  /* 0x02100000b0ef7fae */ /* 0x0007e4000c101d50 */
[----:B------:R-:W-:Y:S04]  /*7020*/  @UP1 UIADD3 UR15, UR23, UR15, URZ ;  /* 0x0000000f170f1290 */ /* 0x000fe8000fffe03f */
[----:B------:R-:W-:Y:S01]  /*7030*/  @UP1 USHF.L.U64.HI UR15, UR22, 0x6, UR15 ;  /* 0x00000006160f1899 */ /* 0x000fe2000801020f */
[----:B-1----:R-:W-:Y:S04]  /*7040*/  IADD3 R174, P1, R174, UR9, RZ ;  /* 0x00000009aeae7c10 */ /* 0x002fe8000ff3e0ff */
[----:B------:R-:W-:Y:S02]  /*7050*/  IADD3.X R175, R175, UR12, RZ, P1, !PT ;  /* 0x0000000cafaf7c10 */ /* 0x000fe40008ffe4ff */
[C---:B------:R-:W-:Y:S03]  /*7060*/  IADD3 R212, P4, R174.reuse, UR14, RZ ;  /* 0x0000000eaed47c10 */ /* 0x040fe6000ff9e0ff */
[----:B------:R1:W-:Y:S01]  /*7070*/  LDGSTS.E.BYPASS.LTC128B.128 [R239+0x900], [R174.64], !P3 ;  /* 0x00900000aeef7fae */ /* 0x0003e2000d901d50 */
[C---:B------:R-:W-:Y:S02]  /*7080*/  IADD3.X R213, R175.reuse, UR13, RZ, P4, !PT ;  /* 0x0000000dafd57c10 */ /* 0x040fe4000a7fe4ff */
[----:B---3--:R-:W-:Y:S05]  /*7090*/  IADD3 R176, P1, R174, UR9, RZ ;  /* 0x00000009aeb07c10 */ /* 0x008fea000ff3e0ff */
[----:B------:R1:W-:Y:S01]  /*70a0*/  LDGSTS.E.BYPASS.LTC128B.128 [R239+0x2900], [R174.64+0x80], !P0 ;  /* 0x02900080aeef7fae */ /* 0x0003e2000c101d50 */
[----:B------:R-:W-:Y:S02]  /*70b0*/  IADD3.X R177, R175, UR12, RZ, P1, !PT ;  /* 0x0000000cafb17c10 */ /* 0x000fe40008ffe4ff */
[C---:B------:R-:W-:Y:S05]  /*70c0*/  IADD3 R204, P2, R176.reuse, UR9, RZ ;  /* 0x00000009b0cc7c10 */ /* 0x040fea000ff5e0ff */
[----:B------:R3:W-:Y:S01]  /*70d0*/  LDGSTS.E.BYPASS.LTC128B.128 [R239+0x1100], [R176.64], !P3 ;  /* 0x01100000b0ef7fae */ /* 0x0007e2000d901d50 */
[C---:B------:R-:W-:Y:S07]  /*70e0*/  IADD3.X R205, R177.reuse, UR12, RZ, P2, !PT ;  /* 0x0000000cb1cd7c10 */ /* 0x040fee00097fe4ff */
[----:B------:R4:W-:Y:S08]  /*70f0*/  LDGSTS.E.BYPASS.LTC128B.128 [R239+0x3100], [R212.64], !P0 ;  /* 0x03100000d4ef7fae */ /* 0x0009f0000c101d50 */
[----:B------:R5:W-:Y:S01]  /*7100*/  LDGSTS.E.BYPASS.LTC128B.128 [R239+0x1900], [R204.64], !P3 ;  /* 0x01900000ccef7fae */ /* 0x000be2000d901d50 */
[----:B-1----:R-:W-:Y:S04]  /*7110*/  IADD3 R174, P1, R176, UR14, RZ ;  /* 0x0000000eb0ae7c10 */ /* 0x002fe8000ff3e0ff */
[----:B------:R-:W-:Y:S02]  /*7120*/  IADD3.X R175, R177, UR13, RZ, P1, !PT ;  /* 0x0000000db1af7c10 */ /* 0x000fe40008ffe4ff */
[----:B------:R-:W-:Y:S03]  /*7130*/  PLOP3.LUT P1, PT, PT, PT, UP1, 0x80, 0x0 ;  /* 0x000000000000781c */ /* 0x000fe60003f2f018 */
[----:B------:R1:W-:Y:S08]  /*7140*/  LDGSTS.E.BYPASS.LTC128B.128 [R239+0x3900], [R174.64], !P0 ;  /* 0x03900000aeef7fae */ /* 0x0003f0000c101d50 */
[----:B----4-:R-:W-:Y:S08]  /*7150*/  LDSM.16.M88.4 R212, [R227+0x8100] ;  /* 0x00810000e3d4783b */ /* 0x010ff00000000200 */
[----:B------:R-:W4:Y:S08]  /*7160*/  LDSM.16.M88.4 R216, [R225+0x4100] ;  /* 0x00410000e1d8783b */ /* 0x000f300000000200 */
[----:B-----5:R-:W5:Y:S08]  /*7170*/  LDSM.16.M88.4 R204, [R227+0xa100] ;  /* 0x00a10000e3cc783b */ /* 0x020f700000000200 */
[----:B------:R-:W1:Y:S08]  /*7180*/  LDSM.16.M88.4 R208, [R225+0x4900] ;  /* 0x00490000e1d0783b */ /* 0x000e700000000200 */
[----:B------:R-:W0:Y:S01]  /*7190*/  LDGDEPBAR ;  /* 0x00000000000079af */ /* 0x000e220000000000 */
[-C--:B----4-:R-:W-:Y:S08]  /*71a0*/  HMMA.16816.F32 R4, R212, R216.reuse, R4 ;  /* 0x000000d8d404723c */ /* 0x090ff00000001804 */
[C---:B-----5:R-:W-:Y:S08]  /*71b0*/  HMMA.16816.F32 R8, R204.reuse, R216, R8 ;  /* 0x000000d8cc08723c */ /* 0x060ff00000001808 */
[-C--:B------:R-:W-:Y:S08]  /*71c0*/  HMMA.16816.F32 R12, R204, R218.reuse, R12 ;  /* 0x000000dacc0c723c */ /* 0x080ff0000000180c */
[C---:B------:R-:W-:Y:S01]  /*71d0*/  HMMA.16816.F32 R16, R212.reuse, R218, R16 ;  /* 0x000000dad410723c */ /* 0x040fe20000001810 */
[----:B------:R-:W4:Y:S07]  /*71e0*/  LDSM.16.M88.4 R216, [R225+0x5100] ;  /* 0x00510000e1d8783b */ /* 0x000f2e0000000200 */
[-C--:B-1----:R-:W-:Y:S08]  /*71f0*/  HMMA.16816.F32 R20, R212, R208.reuse, R20 ;  /* 0x000000d0d414723c */ /* 0x082ff00000001814 */
[C---:B------:R-:W-:Y:S08]  /*7200*/  HMMA.16816.F32 R24, R204.reuse, R208, R24 ;  /* 0x000000d0cc18723c */ /* 0x040ff00000001818 */
[-C--:B------:R-:W-:Y:S08]  /*7210*/  HMMA.16816.F32 R28, R204, R210.reuse, R28 ;  /* 0x000000d2cc1c723c */ /* 0x080ff0000000181c */
[C---:B------:R-:W-:Y:S01]  /*7220*/  HMMA.16816.F32 R32, R212.reuse, R210, R32 ;  /* 0x000000d2d420723c */ /* 0x040fe20000001820 */
[----:B------:R-:W1:Y:S07]  /*7230*/  LDSM.16.M88.4 R208, [R225+0x5900] ;  /* 0x00590000e1d0783b */ /* 0x000e6e0000000200 */
[-C--:B----4-:R-:W-:Y:S08]  /*7240*/  HMMA.16816.F32 R36, R212, R216.reuse, R36 ;  /* 0x000000d8d424723c */ /* 0x090ff00000001824 */
[C---:B------:R-:W-:Y:S08]  /*7250*/  HMMA.16816.F32 R40, R204.reuse, R216, R40 ;  /* 0x000000d8cc28723c */ /* 0x040ff00000001828 */
[-C--:B------:R-:W-:Y:S08]  /*7260*/  HMMA.16816.F32 R44, R204, R218.reuse, R44 ;  /* 0x000000dacc2c723c */ /* 0x080ff0000000182c */
[C---:B------:R-:W-:Y:S01]  /*7270*/  HMMA.16816.F32 R48, R212.reuse, R218, R48 ;  /* 0x000000dad430723c */ /* 0x040fe20000001830 */
[----:B------:R-:W-:Y:S07]  /*7280*/  LDSM.16.M88.4 R216, [R224] ;  /* 0x00000000e0d8783b */ /* 0x000fee0000000200 */
[-C--:B-1----:R-:W-:Y:S08]  /*7290*/  HMMA.16816.F32 R52, R212, R208.reuse, R52 ;  /* 0x000000d0d434723c */ /* 0x082ff00000001834 */
[C---:B------:R-:W-:Y:S08]  /*72a0*/  HMMA.16816.F32 R56, R204.reuse, R208, R56 ;  /* 0x000000d0cc38723c */ /* 0x040ff00000001838 */
[-C--:B------:R-:W-:Y:S01]  /*72b0*/  HMMA.16816.F32 R60, R204, R210.reuse, R60 ;  /* 0x000000d2cc3c723c */ /* 0x080fe2000000183c */
[----:B------:R-:W1:Y:S07]  /*72c0*/  LDSM.16.M88.4 R204, [R229+0x8100] ;  /* 0x00810000e5cc783b */ /* 0x000e6e0000000200 */
[----:B------:R-:W-:Y:S01]  /*72d0*/  HMMA.16816.F32 R64, R212, R210, R64 ;  /* 0x000000d2d440723c */ /* 0x000fe20000001840 */
[----:B------:R-:W4:Y:S08]  /*72e0*/  LDSM.16.M88.4 R208, [R229+0xa100] ;  /* 0x00a10000e5d0783b */ /* 0x000f300000000200 */
[----:B------:R-:W5:Y:S01]  /*72f0*/  LDSM.16.M88.4 R212, [R224+0x800] ;  /* 0x00080000e0d4783b */ /* 0x000f620000000200 */
[-C--:B-1----:R-:W-:Y:S08]  /*7300*/  HMMA.16816.F32 R4, R204, R216.reuse, R4 ;  /* 0x000000d8cc04723c */ /* 0x082ff00000001804 */
[C---:B----4-:R-:W-:Y:S08]  /*7310*/  HMMA.16816.F32 R8, R208.reuse, R216, R8 ;  /* 0x000000d8d008723c */ /* 0x050ff00000001808 */
[-C--:B------:R-:W-:Y:S08]  /*7320*/  HMMA.16816.F32 R12, R208, R218.reuse, R12 ;  /* 0x000000dad00c723c */ /* 0x080ff0000000180c */
[C---:B------:R-:W-:Y:S01]  /*7330*/  HMMA.16816.F32 R16, R204.reuse, R218, R16 ;  /* 0x000000dacc10723c */ /* 0x040fe20000001810 */
[----:B------:R-:W1:Y:S07]  /*7340*/  LDSM.16.M88.4 R216, [R224+0x1000] ;  /* 0x00100000e0d8783b */ /* 0x000e6e0000000200 */
[-C--:B-----5:R-:W-:Y:S08]  /*7350*/  HMMA.16816.F32 R20, R204, R212.reuse, R20 ;  /* 0x000000d4cc14723c */ /* 0x0a0ff00000001814 */
[C---:B------:R-:W-:Y:S08]  /*7360*/  HMMA.16816.F32 R24, R208.reuse, R212, R24 ;  /* 0x000000d4d018723c */ /* 0x040ff00000001818 */
[-C--:B------:R-:W-:Y:S08]  /*7370*/  HMMA.16816.F32 R28, R208, R214.reuse, R28 ;  /* 0x000000d6d01c723c */ /* 0x080ff0000000181c */
[C---:B------:R-:W-:Y:S01]  /*7380*/  HMMA.16816.F32 R32, R204.reuse, R214, R32 ;  /* 0x000000d6cc20723c */ /* 0x040fe20000001820 */
[----:B------:R-:W4:Y:S07]  /*7390*/  LDSM.16.M88.4 R212, [R224+0x1800] ;  /* 0x00180000e0d4783b */ /* 0x000f2e0000000200 */
[-C--:B-1----:R-:W-:Y:S08]  /*73a0*/  HMMA.16816.F32 R36, R204, R216.reuse, R36 ;  /* 0x000000d8cc24723c */ /* 0x082ff00000001824 */
[C---:B------:R-:W-:Y:S08]  /*73b0*/  HMMA.16816.F32 R40, R208.reuse, R216, R40 ;  /* 0x000000d8d028723c */ /* 0x040ff00000001828 */
[-C--:B------:R-:W-:Y:S08]  /*73c0*/  HMMA.16816.F32 R44, R208, R218.reuse, R44 ;  /* 0x000000dad02c723c */ /* 0x080ff0000000182c */
[C---:B------:R-:W-:Y:S01]  /*73d0*/  HMMA.16816.F32 R48, R204.reuse, R218, R48 ;  /* 0x000000dacc30723c */ /* 0x040fe20000001830 */
[----:B------:R-:W-:Y:S07]  /*73e0*/  LDSM.16.M88.4 R216, [R179+0x6100] ;  /* 0x00610000b3d8783b */ /* 0x000fee0000000200 */
[-C--:B----4-:R-:W-:Y:S08]  /*73f0*/  HMMA.16816.F32 R52, R204, R212.reuse, R52 ;  /* 0x000000d4cc34723c */ /* 0x090ff00000001834 */
        /* <DEDUP_REMOVED lines=20> */
[----:B------:R-:W-:Y:S07]  /*7540*/  LDSM.16.M88.4 R216, [R235] ;  /* 0x00000000ebd8783b */ /* 0x000fee0000000200 */
[-C--:B----4-:R-:W-:Y:S08]  /*7550*/  HMMA.16816.F32 R52, R208, R212.reuse, R52 ;  /* 0x000000d4d034723c */ /* 0x090ff00000001834 */
[C---:B------:R-:W-:Y:S08]  /*7560*/  HMMA.16816.F32 R56, R204.reuse, R212, R56 ;  /* 0x000000d4cc38723c */ /* 0x040ff00000001838 */
[-C--:B------:R-:W-:Y:S01]  /*7570*/  HMMA.16816.F32 R60, R204, R214.reuse, R60 ;  /* 0x000000d6cc3c723c */ /* 0x080fe2000000183c */
[----:B------:R-:W1:Y:S07]  /*7580*/  LDSM.16.M88.4 R204, [R228+0xc100] ;  /* 0x00c10000e4cc783b */ /* 0x000e6e0000000200 */
[----:B------:R-:W-:Y:S01]  /*7590*/  HMMA.16816.F32 R64, R208, R214, R64 ;  /* 0x000000d6d040723c */ /* 0x000fe20000001840 */
[----:B------:R-:W4:Y:S08]  /*75a0*/  LDSM.16.M88.4 R208, [R228+0xe100] ;  /* 0x00e10000e4d0783b */ /* 0x000f300000000200 */
[----:B------:R-:W5:Y:S01]  /*75b0*/  LDSM.16.M88.4 R212, [R234] ;  /* 0x00000000ead4783b */ /* 0x000f620000000200 */
[-C--:B-1----:R-:W-:Y:S08]  /*75c0*/  HMMA.16816.F32 R4, R204, R216.reuse, R4 ;  /* 0x000000d8cc04723c */ /* 0x082ff00000001804 */
[C---:B----4-:R-:W-:Y:S08]  /*75d0*/  HMMA.16816.F32 R8, R208.reuse, R216, R8 ;  /* 0x000000d8d008723c */ /* 0x050ff00000001808 */
[-C--:B------:R-:W-:Y:S08]  /*75e0*/  HMMA.16816.F32 R12, R208, R218.reuse, R12 ;  /* 0x000000dad00c723c */ /* 0x080ff0000000180c */
[C---:B------:R-:W-:Y:S01]  /*75f0*/  HMMA.16816.F32 R16, R204.reuse, R218, R16 ;  /* 0x000000dacc10723c */ /* 0x040fe20000001810 */
[----:B------:R-:W1:Y:S07]  /*7600*/  LDSM.16.M88.4 R216, [R233] ;  /* 0x00000000e9d8783b */ /* 0x000e6e0000000200 */
[-C--:B-----5:R-:W-:Y:S08]  /*7610*/  HMMA.16816.F32 R20, R204, R212.reuse, R20 ;  /* 0x000000d4cc14723c */ /* 0x0a0ff00000001814 */
[C---:B------:R-:W-:Y:S08]  /*7620*/  HMMA.16816.F32 R24, R208.reuse, R212, R24 ;  /* 0x000000d4d018723c */ /* 0x040ff00000001818 */
[-C--:B------:R-:W-:Y:S08]  /*7630*/  HMMA.16816.F32 R28, R208, R214.reuse, R28 ;  /* 0x000000d6d01c723c */ /* 0x080ff0000000181c */
[C---:B------:R-:W-:Y:S01]  /*7640*/  HMMA.16816.F32 R32, R204.reuse, R214, R32 ;  /* 0x000000d6cc20723c */ /* 0x040fe20000001820 */
[----:B------:R-:W4:Y:S07]  /*7650*/  LDSM.16.M88.4 R212, [R232] ;  /* 0x00000000e8d4783b */ /* 0x000f2e0000000200 */
        /* <DEDUP_REMOVED lines=38> */
[----:B------:R-:W1:Y:S03]  /*78c0*/  LDSM.16.M88.4 R216, [R224+0x3000] ;  /* 0x00300000e0d8783b */ /* 0x000e660000000200 */
[----:B------:R-:W-:Y:S02]  /*78d0*/  FMNMX.FTZ R172, R6, R3, !PT ;  /* 0x0000000306ac7209 */ /* 0x000fe40007810000 */
[----:B------:R-:W-:Y:S02]  /*78e0*/  FMNMX.FTZ R2, R4, R0, !PT ;  /* 0x0000000004027209 */ /* 0x000fe40007810000 */
[-C--:B-----5:R-:W-:Y:S04]  /*78f0*/  HMMA.16816.F32 R20, R204, R212.reuse, R20 ;  /* 0x000000d4cc14723c */ /* 0x0a0fe80000001814 */
[----:B------:R-:W-:Y:S02]  /*7900*/  FMNMX.FTZ R172, R7, R172, !PT ;  /* 0x000000ac07ac7209 */ /* 0x000fe40007810000 */
[----:B------:R-:W-:Y:S02]  /*7910*/  FMNMX.FTZ R174, R8, R173, !PT ;  /* 0x000000ad08ae7209 */ /* 0x000fe40007810000 */
[C---:B------:R-:W-:Y:S04]  /*7920*/  HMMA.16816.F32 R24, R208.reuse, R212, R24 ;  /* 0x000000d4d018723c */ /* 0x040fe80000001818 */
[----:B------:R-:W-:Y:S02]  /*7930*/  FMNMX.FTZ R174, R9, R174, !PT ;  /* 0x000000ae09ae7209 */ /* 0x000fe40007810000 */
[----:B------:R-:W-:Y:S02]  /*7940*/  FMNMX.FTZ R2, R5, R2, !PT ;  /* 0x0000000205027209 */ /* 0x000fe40007810000 */
[-C--:B------:R-:W-:Y:S04]  /*7950*/  HMMA.16816.F32 R28, R208, R214.reuse, R28 ;  /* 0x000000d6d01c723c */ /* 0x080fe8000000181c */
[----:B------:R-:W-:Y:S02]  /*7960*/  FMNMX.FTZ R2, R16, R2, !PT ;  /* 0x0000000210027209 */ /* 0x000fe40007810000 */
[----:B------:R-:W-:Y:S02]  /*7970*/  FMNMX.FTZ R174, R12, R174, !PT ;  /* 0x000000ae0cae7209 */ /* 0x000fe40007810000 */
[C---:B------:R-:W-:Y:S01]  /*7980*/  HMMA.16816.F32 R32, R204.reuse, R214, R32 ;  /* 0x000000d6cc20723c */ /* 0x040fe20000001820 */
[----:B------:R-:W4:Y:S01]  /*7990*/  LDSM.16.M88.4 R212, [R224+0x3800] ;  /* 0x00380000e0d4783b */ /* 0x000f220000000200 */
[----:B------:R-:W-:Y:S04]  /*79a0*/  DEPBAR.LE SB0, 0x0 ;  /* 0x000080000000791a */ /* 0x000fe80000000000 */
[----:B------:R-:W-:Y:S02]  /*79b0*/  FMNMX.FTZ R175, R13, R174, !PT ;  /* 0x000000ae0daf7209 */ /* 0x000fe40007810000 */
[----:B------:R-:W-:Y:S01]  /*79c0*/  FMNMX.FTZ R172, R18, R172, !PT ;  /* 0x000000ac12ac7209 */ /* 0x000fe20007810000 */
[-C--:B-1----:R-:W-:Y:S01]  /*79d0*/  HMMA.16816.F32 R36, R204, R216.reuse, R36 ;  /* 0x000000d8cc24723c */ /* 0x082fe20000001824 */
[----:B------:R-:W-:Y:S04]  /*79e0*/  BAR.SYNC.DEFER_BLOCKING 0x0 ;  /* 0x0000000000007b1d */ /* 0x000fe80000010000 */
[----:B------:R-:W-:Y:S02]  /*79f0*/  FMNMX.FTZ R2, R17, R2, !PT ;  /* 0x0000000211027209 */ /* 0x000fe40007810000 */
[----:B------:R-:W-:Y:S01]  /*7a00*/  FMNMX.FTZ R172, R19, R172, !PT ;  /* 0x000000ac13ac7209 */ /* 0x000fe20007810000 */
[C---:B------:R-:W-:Y:S04]  /*7a10*/  HMMA.16816.F32 R40, R208.reuse, R216, R40 ;  /* 0x000000d8d028723c */ /* 0x040fe80000001828 */
[----:B------:R-:W-:Y:S02]  /*7a20*/  FMNMX.FTZ R2, R20, R2, !PT ;  /* 0x0000000214027209 */ /* 0x000fe40007810000 */
[----:B------:R-:W-:Y:S02]  /*7a30*/  FMNMX.FTZ R172, R22, R172, !PT ;  /* 0x000000ac16ac7209 */ /* 0x000fe40007810000 */
[-C--:B------:R-:W-:Y:S04]  /*7a40*/  HMMA.16816.F32 R44, R208, R218.reuse, R44 ;  /* 0x000000dad02c723c */ /* 0x080fe8000000182c */
[----:B------:R-:W-:Y:S02]  /*7a50*/  FMNMX.FTZ R2, R21, R2, !PT ;  /* 0x0000000215027209 */ /* 0x000fe40007810000 */
[----:B------:R-:W-:Y:S02]  /*7a60*/  FMNMX.FTZ R174, R23, R172, !PT ;  /* 0x000000ac17ae7209 */ /* 0x000fe40007810000 */
[C---:B------:R-:W-:Y:S04]  /*7a70*/  HMMA.16816.F32 R48, R204.reuse, R218, R48 ;  /* 0x000000dacc30723c */ /* 0x040fe80000001830 */
[----:B------:R-:W-:Y:S02]  /*7a80*/  FMNMX.FTZ R2, R32, R2, !PT ;  /* 0x0000000220027209 */ /* 0x000fe40007810000 */
[----:B------:R-:W-:Y:S02]  /*7a90*/  FMNMX.FTZ R172, R24, R175, !PT ;  /* 0x000000af18ac7209 */ /* 0x000fe40007810000 */
[-C--:B----4-:R-:W-:Y:S04]  /*7aa0*/  HMMA.16816.F32 R52, R204, R212.reuse, R52 ;  /* 0x000000d4cc34723c */ /* 0x090fe80000001834 */
[----:B---3--:R-:W-:Y:S02]  /*7ab0*/  FMNMX.FTZ R177, R33, R2, !PT ;  /* 0x0000000221b17209 */ /* 0x008fe40007810000 */
[----:B------:R-:W-:Y:S02]  /*7ac0*/  FMNMX.FTZ R2, R34, R174, !PT ;  /* 0x000000ae22027209 */ /* 0x000fe40007810000 */
[C---:B------:R-:W-:Y:S04]  /*7ad0*/  HMMA.16816.F32 R56, R208.reuse, R212, R56 ;  /* 0x000000d4d038723c */ /* 0x040fe80000001838 */
[----:B------:R-:W-:Y:S02]  /*7ae0*/  FMNMX.FTZ R177, R36, R177, !PT ;  /* 0x000000b124b17209 */ /* 0x000fe40007810000 */
[----:B------:R-:W-:Y:S02]  /*7af0*/  FMNMX.FTZ R174, R10, R178, !PT ;  /* 0x000000b20aae7209 */ /* 0x000fe40007810000 */
[-C--:B------:R-:W-:Y:S04]  /*7b00*/  HMMA.16816.F32 R60, R208, R214.reuse, R60 ;  /* 0x000000d6d03c723c */ /* 0x080fe8000000183c */
        /* <DEDUP_REMOVED lines=27> */
[----:B------:R-:W-:Y:S02]  /*7cc0*/  FMNMX.FTZ R172, R41, R172, !PT ;  /* 0x000000ac29ac7209 */ /* 0x000fe40007810000 */
[----:B------:R-:W-:Y:S02]  /*7cd0*/  FMNMX.FTZ R174, R27, R174, !PT ;  /* 0x000000ae1bae7209 */ /* 0x000fe40007810000 */
[----:B------:R-:W-:Y:S02]  /*7ce0*/  FMNMX.FTZ R172, R44, R172, !PT ;  /* 0x000000ac2cac7209 */ /* 0x000fe40007810000 */
[----:B------:R-:W-:Y:S02]  /*7cf0*/  FMNMX.FTZ R174, R30, R174, !PT ;  /* 0x000000ae1eae7209 */ /* 0x000fe40007810000 */
[----:B-1----:R-:W-:Y:S02]  /*7d00*/  FMNMX.FTZ R177, R177, R176, !PT ;  /* 0x000000b0b1b17209 */ /* 0x002fe40007810000 */
[----:B------:R-:W-:Y:S02]  /*7d10*/  FMNMX.FTZ R172, R45, R172, !PT ;  /* 0x000000ac2dac7209 */ /* 0x000fe40007810000 */
[----:B------:R-:W-:Y:S01]  /*7d20*/  FMNMX.FTZ R174, R31, R174, !PT ;  /* 0x000000ae1fae7209 */ /* 0x000fe20007810000 */
[----:B------:R-:W1:Y:S01]  /*7d30*/  SHFL.BFLY PT, R204, R177, 0x1, 0x1f ;  /* 0x0c201f00b1cc7f89 */ /* 0x000e6200000e0000 */
[----:B------:R-:W-:Y:S02]  /*7d40*/  FMNMX.FTZ R172, R56, R172, !PT ;  /* 0x000000ac38ac7209 */ /* 0x000fe40007810000 */
[----:B------:R-:W-:Y:S02]  /*7d50*/  FMNMX.FTZ R174, R42, R174, !PT ;  /* 0x000000ae2aae7209 */ /* 0x000fe40007810000 */
[----:B---3--:R-:W-:Y:S02]  /*7d60*/  FMNMX.FTZ R2, R2, R175, !PT ;  /* 0x000000af02027209 */ /* 0x008fe40007810000 */
[----:B------:R-:W-:Y:S02]  /*7d70*/  FMNMX.FTZ R172, R57, R172, !PT ;  /* 0x000000ac39ac7209 */ /* 0x000fe40007810000 */
[----:B------:R-:W-:Y:S01]  /*7d80*/  FMNMX.FTZ R174, R43, R174, !PT ;  /* 0x000000ae2bae7209 */ /* 0x000fe20007810000 */
[----:B------:R-:W3:Y:S01]  /*7d90*/  SHFL.BFLY PT, R176, R2, 0x1, 0x1f ;  /* 0x0c201f0002b07f89 */ /* 0x000ee200000e0000 */
[----:B------:R-:W-:Y:S02]  /*7da0*/  FMNMX.FTZ R172, R60, R172, !PT ;  /* 0x000000ac3cac7209 */ /* 0x000fe40007810000 */
[----:B------:R-:W-:Y:S02]  /*7db0*/  FMNMX.FTZ R174, R46, R174, !PT ;  /* 0x000000ae2eae7209 */ /* 0x000fe40007810000 */
[----:B------:R-:W-:Y:S02]  /*7dc0*/  FMNMX.FTZ R172, R61, R172, !PT ;  /* 0x000000ac3dac7209 */ /* 0x000fe40007810000 */
[----:B------:R-:W-:Y:S03]  /*7dd0*/  FMNMX.FTZ R174, R47, R174, !PT ;  /* 0x000000ae2fae7209 */ /* 0x000fe60007810000 */
[----:B------:R-:W4:Y:S01]  /*7de0*/  SHFL.BFLY PT, R205, R172, 0x2, 0x1f ;  /* 0x0c401f00accd7f89 */ /* 0x000f2200000e0000 */
[----:B-1----:R-:W-:Y:S05]  /*7df0*/  FMNMX.FTZ R177, R177, R204, !PT ;  /* 0x000000ccb1b17209 */ /* 0x002fea0007810000 */
[C---:B------:R-:W-:Y:S02]  /*7e00*/  FADD.FTZ R0, -R177.reuse, R0 ;  /* 0x00000000b1007221 */ /* 0x040fe40000010100 */
[----:B------:R-:W-:Y:S02]  /*7e10*/  FMUL.FTZ R208, R177, c[0x0][0x2d0] ;  /* 0x0000b400b1d07a20 */ /* 0x000fe40000410000 */
[----:B------:R-:W-:Y:S01]  /*7e20*/  FMUL.FTZ R0, R0, c[0x0][0x2d0] ;  /* 0x0000b40000007a20 */ /* 0x000fe20000410000 */
[----:B---3--:R-:W-:Y:S01]  /*7e30*/  FMNMX.FTZ R176, R2, R176, !PT ;  /* 0x000000b002b07209 */ /* 0x008fe20007810000 */
[--C-:B------:R-:W-:Y:S01]  /*7e40*/  FFMA.FTZ R5, R5, c[0x0][0x2d0], -R208.reuse ;  /* 0x0000b40005057a23 */ /* 0x100fe200000108d0 */
[----:B------:R-:W-:Y:S01]  /*7e50*/  FMNMX.FTZ R2, R58, R174, !PT ;  /* 0x000000ae3a027209 */ /* 0x000fe20007810000 */
[--C-:B------:R-:W-:Y:S01]  /*7e60*/  FFMA.FTZ R4, R4, c[0x0][0x2d0], -R208.reuse ;  /* 0x0000b40004047a23 */ /* 0x100fe200000108d0 */
[----:B------:R1:W3:Y:S01]  /*7e70*/  MUFU.EX2 R174, R0 ;  /* 0x0000000000ae7308 */ /* 0x0002e20000000800 */
[----:B------:R-:W-:Y:S02]  /*7e80*/  FMUL.FTZ R210, R176, c[0x0][0x2d0] ;  /* 0x0000b400b0d27a20 */ /* 0x000fe40000410000 */
[----:B------:R-:W-:Y:S02]  /*7e90*/  FFMA.FTZ R16, R16, c[0x0][0x2d0], -R208 ;  /* 0x0000b40010107a23 */ /* 0x000fe400000108d0 */
[--C-:B------:R-:W-:Y:S01]  /*7ea0*/  FFMA.FTZ R6, R6, c[0x0][0x2d0], -R210.reuse ;  /* 0x0000b40006067a23 */ /* 0x100fe200000108d2 */
[----:B----4-:R-:W-:Y:S01]  /*7eb0*/  FMNMX.FTZ R172, R172, R205, !PT ;  /* 0x000000cdacac7209 */ /* 0x010fe20007810000 */
[----:B------:R-:W-:Y:S02]  /*7ec0*/  FFMA.FTZ R7, R7, c[0x0][0x2d0], -R210 ;  /* 0x0000b40007077a23 */ /* 0x000fe400000108d2 */
[----:B------:R-:W-:Y:S01]  /*7ed0*/  FFMA.FTZ R17, R17, c[0x0][0x2d0], -R208 ;  /* 0x0000b40011117a23 */ /* 0x000fe200000108d0 */
[----:B------:R-:W-:Y:S01]  /*7ee0*/  MUFU.EX2 R215, R6 ;  /* 0x0000000600d77308 */ /* 0x000fe20000000800 */
[----:B------:R-:W4:Y:S01]  /*7ef0*/  SHFL.BFLY PT, R175, R172, 0x1, 0x1f ;  /* 0x0c201f00acaf7f89 */ /* 0x000f2200000e0000 */
[--C-:B------:R-:W-:Y:S02]  /*7f00*/  FFMA.FTZ R18, R18, c[0x0][0x2d0], -R210.reuse ;  /* 0x0000b40012127a23 */ /* 0x100fe400000108d2 */
[----:B------:R-:W-:Y:S02]  /*7f10*/  FFMA.FTZ R19, R19, c[0x0][0x2d0], -R210 ;  /* 0x0000b40013137a23 */ /* 0x000fe400000108d2 */
[--C-:B------:R-:W-:Y:S02]  /*7f20*/  FFMA.FTZ R20, R20, c[0x0][0x2d0], -R208.reuse ;  /* 0x0000b40014147a23 */ /* 0x100fe400000108d0 */
[----:B------:R-:W-:Y:S02]  /*7f30*/  FFMA.FTZ R21, R21, c[0x0][0x2d0], -R208 ;  /* 0x0000b40015157a23 */ /* 0x000fe400000108d0 */
[----:B------:R-:W-:Y:S01]  /*7f40*/  MUFU.EX2 R241, R5 ;  /* 0x0000000500f17308 */ /* 0x000fe20000000800 */
[--C-:B------:R-:W-:Y:S02]  /*7f50*/  FFMA.FTZ R22, R22, c[0x0][0x2d0], -R210.reuse ;  /* 0x0000b40016167a23 */ /* 0x100fe400000108d2 */
[----:B------:R-:W-:Y:S01]  /*7f60*/  FFMA.FTZ R23, R23, c[0x0][0x2d0], -R210 ;  /* 0x0000b40017177a23 */ /* 0x000fe200000108d2 */
[----:B-1----:R-:W-:Y:S01]  /*7f70*/  FMNMX.FTZ R0, R59, R2, !PT ;  /* 0x000000023b007209 */ /* 0x002fe20007810000 */
[----:B------:R-:W-:Y:S02]  /*7f80*/  FADD.FTZ R2, -R176, R3 ;  /* 0x00000003b0027221 */ /* 0x000fe40000010100 */
[----:B---3--:R-:W-:Y:S01]  /*7f90*/  FMUL.FTZ R68, R174, R68 ;  /* 0x00000044ae447220 */ /* 0x008fe20000410000 */
[----:B------:R-:W-:Y:S01]  /*7fa0*/  FMNMX.FTZ R0, R62, R0, !PT ;  /* 0x000000003e007209 */ /* 0x000fe20007810000 */
[----:B------:R-:W-:Y:S01]  /*7fb0*/  FMUL.FTZ R2, R2, c[0x0][0x2d0] ;  /* 0x0000b40002027a20 */ /* 0x000fe20000410000 */
[----:B------:R-:W-:Y:S01]  /*7fc0*/  MUFU.EX2 R247, R7 ;  /* 0x0000000700f77308 */ /* 0x000fe20000000800 */
[C---:B------:R-:W-:Y:S01]  /*7fd0*/  FMUL.FTZ R69, R174.reuse, R69 ;  /* 0x00000045ae457220 */ /* 0x040fe20000410000 */
[----:B------:R-:W-:Y:S01]  /*7fe0*/  FMNMX.FTZ R0, R63, R0, !PT ;  /* 0x000000003f007209 */ /* 0x000fe20007810000 */
[----:B------:R-:W-:Y:S01]  /*7ff0*/  FMUL.FTZ R80, R174, R80 ;  /* 0x00000050ae507220 */ /* 0x000fe20000410000 */
[----:B----4-:R-:W-:Y:S01]  /*8000*/  FMNMX.FTZ R175, R172, R175, !PT ;  /* 0x000000afacaf7209 */ /* 0x010fe20007810000 */
[C---:B------:R-:W-:Y:S02]  /*8010*/  FMUL.FTZ R81, R174.reuse, R81 ;  /* 0x00000051ae517220 */ /* 0x040fe40000410000 */
[----:B------:R-:W1:Y:S01]  /*8020*/  SHFL.BFLY PT, R3, R0, 0x2, 0x1f ;  /* 0x0c401f0000037f89 */ /* 0x000e6200000e0000 */
[C---:B------:R-:W-:Y:S02]  /*8030*/  FMUL.FTZ R84, R174.reuse, R84 ;  /* 0x00000054ae547220 */ /* 0x040fe40000410000 */
[----:B------:R3:W-:Y:S01]  /*8040*/  MUFU.EX2 R217, R4 ;  /* 0x0000000400d97308 */ /* 0x0007e20000000800 */
[----:B------:R-:W-:Y:S02]  /*8050*/  FMUL.FTZ R209, R175, c[0x0][0x2d0] ;  /* 0x0000b400afd17a20 */ /* 0x000fe40000410000 */
[----:B------:R-:W-:Y:S02]  /*8060*/  FMUL.FTZ R85, R174, R85 ;  /* 0x00000055ae557220 */ /* 0x000fe40000410000 */
[--C-:B------:R-:W-:Y:S02]  /*8070*/  FFMA.FTZ R12, R12, c[0x0][0x2d0], -R209.reuse ;  /* 0x0000b4000c0c7a23 */ /* 0x100fe400000108d1 */
[--C-:B------:R-:W-:Y:S02]  /*8080*/  FFMA.FTZ R8, R8, c[0x0][0x2d0], -R209.reuse ;  /* 0x0000b40008087a23 */ /* 0x100fe400000108d1 */
[----:B------:R-:W-:Y:S01]  /*8090*/  FFMA.FTZ R9, R9, c[0x0][0x2d0], -R209 ;  /* 0x0000b40009097a23 */ /* 0x000fe200000108d1 */
[----:B------:R4:W-:Y:S01]  /*80a0*/  MUFU.EX2 R246, R16 ;  /* 0x0000001000f67308 */ /* 0x0009e20000000800 */
[C---:B------:R-:W-:Y:S02]  /*80b0*/  FMUL.FTZ R96, R174.reuse, R96 ;  /* 0x00000060ae607220 */ /* 0x040fe40000410000 */
[C---:B------:R-:W-:Y:S02]  /*80c0*/  FMUL.FTZ R97, R174.reuse, R97 ;  /* 0x00000061ae617220 */ /* 0x040fe40000410000 */
[C---:B------:R-:W-:Y:S02]  /*80d0*/  FMUL.FTZ R100, R174.reuse, R100 ;  /* 0x00000064ae647220 */ /* 0x040fe40000410000 */
[C---:B------:R-:W-:Y:S02]  /*80e0*/  FMUL.FTZ R101, R174.reuse, R101 ;  /* 0x00000065ae657220 */ /* 0x040fe40000410000 */
[----:B------:R-:W-:Y:S01]  /*80f0*/  FMUL.FTZ R112, R174, R112 ;  /* 0x00000070ae707220 */ /* 0x000fe20000410000 */
[----:B------:R2:W-:Y:S01]  /*8100*/  MUFU.EX2 R244, R17 ;  /* 0x0000001100f47308 */ /* 0x0005e20000000800 */
[----:B-1----:R-:W-:Y:S01]  /*8110*/  FMNMX.FTZ R0, R0, R3, !PT ;  /* 0x0000000300007209 */ /* 0x002fe20007810000 */
[----:B------:R-:W-:Y:S01]  /*8120*/  FMUL.FTZ R113, R174, R113 ;  /* 0x00000071ae717220 */ /* 0x000fe20000410000 */
[----:B------:R-:W-:Y:S01]  /*8130*/  @P1 IADD3 R3, P6, R250, UR18, RZ ;  /* 0x00000012fa031c10 */ /* 0x000fe2000ffde0ff */
[----:B------:R-:W-:Y:S01]  /*8140*/  FMUL.FTZ R116, R174, R116 ;  /* 0x00000074ae747220 */ /* 0x000fe20000410000 */
[----:B---3--:R-:W-:Y:S01]  /*8150*/  @P1 IADD3 R4, P4, R242, UR18, RZ ;  /* 0x00000012f2041c10 */ /* 0x008fe2000ff9e0ff */
[----:B------:R-:W-:Y:S01]  /*8160*/  @UP1 UIADD3 UR18, UP0, UR10, 0x80, URZ ;  /* 0x000000800a121890 */ /* 0x000fe2000ff1e03f */
[----:B------:R-:W-:Y:S01]  /*8170*/  @P1 LEA R6, P5, R3, c[0x0][0x1c8], 0x1 ;  /* 0x0000720003061a11 */ /* 0x000fe200078a08ff */
[C---:B------:R-:W-:Y:S01]  /*8180*/  FMUL.FTZ R117, R174.reuse, R117 ;  /* 0x00000075ae757220 */ /* 0x040fe20000410000 */
[----:B------:R-:W-:Y:S01]  /*8190*/  @P1 IADD3.X R5, R249, UR15, RZ, P6, !PT ;  /* 0x0000000ff9051c10 */ /* 0x000fe2000b7fe4ff */
[----:B------:R1:W3:Y:S01]  /*81a0*/  MUFU.EX2 R172, R2 ;  /* 0x0000000200ac7308 */ /* 0x0002e20000000800 */
[----:B------:R-:W-:Y:S02]  /*81b0*/  FMUL.FTZ R128, R174, R128 ;  /* 0x00000080ae807220 */ /* 0x000fe40000410000 */
[----:B------:R-:W-:Y:S01]  /*81c0*/  @P1 LEA.HI.X R7, R3, c[0x0][0x1cc], R5, 0x1, P5 ;  /* 0x0000730003071a11 */ /* 0x000fe200028f0c05 */
[----:B------:R-:W-:Y:S01]  /*81d0*/  FFMA.FTZ R3, R13, c[0x0][0x2d0], -R209 ;  /* 0x0000b4000d037a23 */ /* 0x000fe200000108d1 */
[----:B----4-:R-:W-:Y:S01]  /*81e0*/  @P1 LEA R16, P2, R4, c[0x0][0x1c8], 0x1 ;  /* 0x0000720004101a11 */ /* 0x010fe200078408ff */
[C---:B------:R-:W-:Y:S02]  /*81f0*/  FMUL.FTZ R129, R174.reuse, R129 ;  /* 0x00000081ae817220 */ /* 0x040fe40000410000 */
[----:B------:R4:W-:Y:S01]  /*8200*/  @P1 LDGSTS.E.BYPASS.LTC128B.128 [R239+0x4100], [R6.64], !P3 ;  /* 0x0410000006ef1fae */ /* 0x0009e2000d901d50 */
[C---:B------:R-:W-:Y:S01]  /*8210*/  FMUL.FTZ R132, R174.reuse, R132 ;  /* 0x00000084ae847220 */ /* 0x040fe20000410000 */
[----:B------:R5:W-:Y:S01]  /*8220*/  MUFU.EX2 R212, R12 ;  /* 0x0000000c00d47308 */ /* 0x000be20000000800 */
[C---:B------:R-:W-:Y:S02]  /*8230*/  FMUL.FTZ R133, R174.reuse, R133 ;  /* 0x00000085ae857220 */ /* 0x040fe40000410000 */
[----:B------:R-:W-:Y:S01]  /*8240*/  FMUL.FTZ R144, R174, R144 ;  /* 0x00000090ae907220 */ /* 0x000fe20000410000 */
[----:B--2---:R-:W-:Y:S01]  /*8250*/  @P1 IADD3.X R17, R240, UR15, RZ, P4, !PT ;  /* 0x0000000ff0111c10 */ /* 0x004fe2000a7fe4ff */
[----:B------:R-:W-:Y:S01]  /*8260*/  @UP1 UIADD3.X UR15, URZ, UR8, URZ, UP0, !UPT ;  /* 0x000000083f0f1290 */ /* 0x000fe200087fe43f */
[----:B------:R-:W-:Y:S02]  /*8270*/  FMUL.FTZ R145, R174, R145 ;  /* 0x00000091ae917220 */ /* 0x000fe40000410000 */
[----:B------:R-:W-:Y:S01]  /*8280*/  @P1 LEA.HI.X R17, R4, c[0x0][0x1cc], R17, 0x1, P2 ;  /* 0x0000730004111a11 */ /* 0x000fe200010f0c11 */
[----:B------:R-:W-:Y:S01]  /*8290*/  FMUL.FTZ R148, R174, R148 ;  /* 0x00000094ae947220 */ /* 0x000fe20000410000 */
[----:B------:R-:W-:Y:S01]  /*82a0*/  @P1 IADD3 R4, P4, R6, UR19, RZ ;  /* 0x0000001306041c10 */ /* 0x000fe2000ff9e0ff */
[----:B------:R2:W-:Y:S01]  /*82b0*/  MUFU.EX2 R213, R8 ;  /* 0x0000000800d57308 */ /* 0x0005e20000000800 */
[----:B------:R-:W-:Y:S01]  /*82c0*/  FMUL.FTZ R149, R174, R149 ;  /* 0x00000095ae957220 */ /* 0x000fe20000410000 */
[----:B------:R2:W-:Y:S01]  /*82d0*/  @P1 LDGSTS.E.BYPASS.LTC128B.128 [R239+0x6100], [R16.64], !P0 ;  /* 0x0610000010ef1fae */ /* 0x0005e2000c101d50 */
[----:B-1----:R-:W-:Y:S01]  /*82e0*/  FADD.FTZ R2, -R175, R173 ;  /* 0x000000adaf027221 */ /* 0x002fe20000010100 */
[----:B------:R-:W-:Y:S01]  /*82f0*/  @P1 IADD3.X R5, R7, UR20, RZ, P4, !PT ;  /* 0x0000001407051c10 */ /* 0x000fe2000a7fe4ff */
[----:B---3--:R-:W-:Y:S02]  /*8300*/  FMUL.FTZ R70, R172, R70 ;  /* 0x00000046ac467220 */ /* 0x008fe40000410000 */
[----:B------:R-:W-:Y:S02]  /*8310*/  FMUL.FTZ R2, R2, c[0x0][0x2d0] ;  /* 0x0000b40002027a20 */ /* 0x000fe40000410000 */
[C---:B------:R-:W-:Y:S01]  /*8320*/  FMUL.FTZ R71, R172.reuse, R71 ;  /* 0x00000047ac477220 */ /* 0x040fe20000410000 */
[----:B------:R1:W-:Y:S01]  /*8330*/  @P1 LDGSTS.E.BYPASS.LTC128B.128 [R239+0x4900], [R4.64], !P3 ;  /* 0x0490000004ef1fae */ /* 0x0003e2000d901d50 */
[----:B------:R-:W3:Y:S01]  /*8340*/  MUFU.EX2 R173, R2 ;  /* 0x0000000200ad7308 */ /* 0x000ee20000000800 */
[----:B------:R-:W-:Y:S01]  /*8350*/  FMUL.FTZ R82, R172, R82 ;  /* 0x00000052ac527220 */ /* 0x000fe20000410000 */
[----:B----4-:R-:W-:Y:S01]  /*8360*/  @P1 IADD3 R6, P2, R4, UR19, RZ ;  /* 0x0000001304061c10 */ /* 0x010fe2000ff5e0ff */
[C---:B------:R-:W-:Y:S02]  /*8370*/  FMUL.FTZ R83, R172.reuse, R83 ;  /* 0x00000053ac537220 */ /* 0x040fe40000410000 */
[C---:B------:R-:W-:Y:S02]  /*8380*/  FMUL.FTZ R86, R172.reuse, R86 ;  /* 0x00000056ac567220 */ /* 0x040fe40000410000 */
[----:B------:R1:W-:Y:S01]  /*8390*/  @P1 LDGSTS.E.BYPASS.LTC128B.128 [R239+0x6900], [R4.64+0x80], !P0 ;  /* 0x0690008004ef1fae */ /* 0x0003e2000c101d50 */
[C---:B------:R-:W-:Y:S01]  /*83a0*/  @P1 IADD3.X R7, R5.reuse, UR20, RZ, P2, !PT ;  /* 0x0000001405071c10 */ /* 0x040fe200097fe4ff */
[----:B------:R-:W-:Y:S01]  /*83b0*/  FMUL.FTZ R87, R172, R87 ;  /* 0x00000057ac577220 */ /* 0x000fe20000410000 */
[----:B------:R4:W1:Y:S01]  /*83c0*/  MUFU.EX2 R214, R9 ;  /* 0x0000000900d67308 */ /* 0x0008620000000800 */
[----:B-----5:R-:W-:Y:S01]  /*83d0*/  @P1 IADD3 R12, P2, R4, UR18, RZ ;  /* 0x00000012040c1c10 */ /* 0x020fe2000ff5e0ff */
[----:B------:R-:W-:Y:S01]  /*83e0*/  FMUL.FTZ R98, R172, R98 ;  /* 0x00000062ac627220 */ /* 0x000fe20000410000 */
[----:B--2---:R-:W-:Y:S01]  /*83f0*/  @P1 IADD3 R8, P4, R6, UR19, RZ ;  /* 0x0000001306081c10 */ /* 0x004fe2000ff9e0ff */
[C---:B------:R-:W-:Y:S01]  /*8400*/  FMUL.FTZ R99, R172.reuse, R99 ;  /* 0x00000063ac637220 */ /* 0x040fe20000410000 */
[----:B------:R2:W-:Y:S01]  /*8410*/  @P1 LDGSTS.E.BYPASS.LTC128B.128 [R239+0x5100], [R6.64], !P3 ;  /* 0x0510000006ef1fae */ /* 0x0005e2000d901d50 */
[----:B------:R-:W-:Y:S01]  /*8420*/  @P1 IADD3.X R13, R5, UR15, RZ, P2, !PT ;  /* 0x0000000f050d1c10 */ /* 0x000fe200097fe4ff */
[----:B------:R-:W-:Y:S02]  /*8430*/  FMUL.FTZ R102, R172, R102 ;  /* 0x00000066ac667220 */ /* 0x000fe40000410000 */
[C---:B------:R-:W-:Y:S01]  /*8440*/  FMUL.FTZ R16, R174.reuse, R192 ;  /* 0x000000c0ae107220 */ /* 0x040fe20000410000 */
[----:B------:R-:W-:Y:S01]  /*8450*/  MUFU.EX2 R242, R3 ;  /* 0x0000000300f27308 */ /* 0x000fe20000000800 */
[----:B------:R-:W-:Y:S02]  /*8460*/  FMUL.FTZ R17, R174, R193 ;  /* 0x000000c1ae117220 */ /* 0x000fe40000410000 */
[----:B------:R5:W-:Y:S01]  /*8470*/  @P1 LDGSTS.E.BYPASS.LTC128B.128 [R239+0x7100], [R12.64], !P0 ;  /* 0x071000000cef1fae */ /* 0x000be2000c101d50 */
[C---:B---3--:R-:W-:Y:S02]  /*8480*/  FMUL.FTZ R72, R173.reuse, R72 ;  /* 0x00000048ad487220 */ /* 0x048fe40000410000 */
[C---:B------:R-:W-:Y:S02]  /*8490*/  FMUL.FTZ R73, R173.reuse, R73 ;  /* 0x00000049ad497220 */ /* 0x040fe40000410000 */
[C---:B------:R-:W-:Y:S02]  /*84a0*/  FMUL.FTZ R76, R173.reuse, R76 ;  /* 0x0000004cad4c7220 */ /* 0x040fe40000410000 */
[----:B------:R3:W-:Y:S01]  /*84b0*/  MUFU.EX2 R245, R18 ;  /* 0x0000001200f57308 */ /* 0x0007e20000000800 */
[----:B------:R-:W3:Y:S01]  /*84c0*/  SHFL.BFLY PT, R2, R0, 0x1, 0x1f ;  /* 0x0c201f0000027f89 */ /* 0x000ee200000e0000 */
[----:B------:R-:W-:Y:S01]  /*84d0*/  FMUL.FTZ R77, R173, R77 ;  /* 0x0000004dad4d7220 */ /* 0x000fe20000410000 */
[----:B----4-:R-:W-:Y:S01]  /*84e0*/  @P1 IADD3.X R9, R7, UR20, RZ, P4, !PT ;  /* 0x0000001407091c10 */ /* 0x010fe2000a7fe4ff */
[C---:B------:R-:W-:Y:S01]  /*84f0*/  FMUL.FTZ R88, R173.reuse, R88 ;  /* 0x00000058ad587220 */ /* 0x040fe20000410000 */
[----:B-1----:R-:W-:Y:S01]  /*8500*/  @P1 IADD3 R4, P2, R6, UR18, RZ ;  /* 0x0000001206041c10 */ /* 0x002fe2000ff5e0ff */
[----:B------:R-:W-:Y:S01]  /*8510*/  FMUL.FTZ R89, R173, R89 ;  /* 0x00000059ad597220 */ /* 0x000fe20000410000 */
[----:B------:R-:W-:Y:S02]  /*8520*/  MOV R193, R214 ;  /* 0x000000d600c17202 */ /* 0x000fe40000000f00 */
[----:B------:R1:W-:Y:S01]  /*8530*/  @P1 LDGSTS.E.BYPASS.LTC128B.128 [R239+0x5900], [R8.64], !P3 ;  /* 0x0590000008ef1fae */ /* 0x0003e2000d901d50 */
[----:B------:R-:W-:Y:S01]  /*8540*/  @P1 IADD3.X R5, R7, UR15, RZ, P2, !PT ;  /* 0x0000000f07051c10 */ /* 0x000fe200097fe4ff */
[----:B------:R-:W4:Y:S01]  /*8550*/  MUFU.EX2 R243, R19 ;  /* 0x0000001300f37308 */ /* 0x000f220000000800 */
[----:B--2---:R-:W-:Y:S01]  /*8560*/  FMUL.FTZ R6, R172, R186 ;  /* 0x000000baac067220 */ /* 0x004fe20000410000 */
[----:B------:R-:W-:Y:S01]  /*8570*/  F2FP.PACK_AB R186, R244, R246 ;  /* 0x000000f6f4ba723e */ /* 0x000fe200000000ff */
[C---:B------:R-:W-:Y:S02]  /*8580*/  FMUL.FTZ R7, R172.reuse, R187 ;  /* 0x000000bbac077220 */ /* 0x040fe40000410000 */
[C---:B------:R-:W-:Y:S01]  /*8590*/  FMUL.FTZ R92, R173.reuse, R92 ;  /* 0x0000005cad5c7220 */ /* 0x040fe20000410000 */
[----:B------:R2:W-:Y:S01]  /*85a0*/  @P1 LDGSTS.E.BYPASS.LTC128B.128 [R239+0x7900], [R4.64], !P0 ;  /* 0x0790000004ef1fae */ /* 0x0005e2000c101d50 */
[C---:B------:R-:W-:Y:S02]  /*85b0*/  FMUL.FTZ R93, R173.reuse, R93 ;  /* 0x0000005dad5d7220 */ /* 0x040fe40000410000 */
[C---:B-----5:R-:W-:Y:S01]  /*85c0*/  FMUL.FTZ R12, R173.reuse, R188 ;  /* 0x000000bcad0c7220 */ /* 0x060fe20000410000 */
[----:B------:R-:W-:Y:S01]  /*85d0*/  MUFU.EX2 R192, R23 ;  /* 0x0000001700c07308 */ /* 0x000fe20000000800 */
[C---:B------:R-:W-:Y:S02]  /*85e0*/  FMUL.FTZ R13, R173.reuse, R189 ;  /* 0x000000bdad0d7220 */ /* 0x040fe40000410000 */
[----:B---3--:R-:W-:Y:S01]  /*85f0*/  FMUL.FTZ R18, R172, R194 ;  /* 0x000000c2ac127220 */ /* 0x008fe20000410000 */
[----:B------:R-:W-:Y:S01]  /*8600*/  FMNMX.FTZ R2, R0, R2, !PT ;  /* 0x0000000200027209 */ /* 0x000fe20007810000 */
[----:B------:R-:W3:Y:S01]  /*8610*/  LDSM.16.MT88.4 R204, [R220+0x100] ;  /* 0x00010000dccc783b */ /* 0x000ee20000004200 */
[----:B------:R-:W-:Y:S01]  /*8620*/  FMUL.FTZ R103, R172, R103 ;  /* 0x00000067ac677220 */ /* 0x000fe20000410000 */
[----:B------:R-:W-:Y:S01]  /*8630*/  MOV R194, R246 ;  /* 0x000000f600c27202 */ /* 0x000fe20000000f00 */
[----:B------:R-:W-:Y:S02]  /*8640*/  FMUL.FTZ R104, R173, R104 ;  /* 0x00000068ad687220 */ /* 0x000fe40000410000 */
[C---:B------:R-:W-:Y:S01]  /*8650*/  FADD.FTZ R0, -R2.reuse, R178 ;  /* 0x000000b202007221 */ /* 0x040fe20000010100 */
[----:B------:R-:W-:Y:S01]  /*8660*/  MUFU.EX2 R252, R22 ;  /* 0x0000001600fc7308 */ /* 0x000fe20000000800 */
[----:B------:R-:W-:Y:S01]  /*8670*/  FMUL.FTZ R3, R2, c[0x0][0x2d0] ;  /* 0x0000b40002037a20 */ /* 0x000fe20000410000 */
[----:B------:R-:W0:Y:S01]  /*8680*/  LDGDEPBAR ;  /* 0x00000000000079af */ /* 0x000e220000000000 */
[----:B------:R-:W-:Y:S01]  /*8690*/  FMUL.FTZ R0, R0, c[0x0][0x2d0] ;  /* 0x0000b40000007a20 */ /* 0x000fe20000410000 */
[----:B----4-:R-:W-:Y:S01]  /*86a0*/  F2FP.PACK_AB R187, R243, R245 ;  /* 0x000000f5f3bb723e */ /* 0x010fe200000000ff */
[--C-:B------:R-:W-:Y:S02]  /*86b0*/  FFMA.FTZ R14, R14, c[0x0][0x2d0], -R3.reuse ;  /* 0x0000b4000e0e7a23 */ /* 0x100fe40000010803 */
[--C-:B------:R-:W-:Y:S02]  /*86c0*/  FFMA.FTZ R15, R15, c[0x0][0x2d0], -R3.reuse ;  /* 0x0000b4000f0f7a23 */ /* 0x100fe40000010803 */
[--C-:B------:R-:W-:Y:S01]  /*86d0*/  FFMA.FTZ R10, R10, c[0x0][0x2d0], -R3.reuse ;  /* 0x0000b4000a0a7a23 */ /* 0x100fe20000010803 */
[----:B------:R-:W4:Y:S01]  /*86e0*/  MUFU.EX2 R0, R0 ;  /* 0x0000000000007308 */ /* 0x000f220000000800 */
[----:B------:R-:W-:Y:S02]  /*86f0*/  FFMA.FTZ R11, R11, c[0x0][0x2d0], -R3 ;  /* 0x0000b4000b0b7a23 */ /* 0x000fe40000010803 */
[C---:B--2---:R-:W-:Y:S01]  /*8700*/  FMUL.FTZ R4, R174.reuse, R184 ;  /* 0x000000b8ae047220 */ /* 0x044fe20000410000 */
[----:B------:R-:W-:Y:S01]  /*8710*/  F2FP.PACK_AB R184, R241, R217 ;  /* 0x000000d9f1b8723e */ /* 0x000fe200000000ff */
[----:B------:R-:W-:Y:S01]  /*8720*/  FMUL.FTZ R5, R174, R185 ;  /* 0x000000b9ae057220 */ /* 0x000fe20000410000 */
[----:B------:R-:W-:Y:S01]  /*8730*/  F2FP.PACK_AB R185, R247, R215 ;  /* 0x000000d7f7b9723e */ /* 0x000fe200000000ff */
[--C-:B------:R-:W-:Y:S02]  /*8740*/  FFMA.FTZ R37, R37, c[0x0][0x2d0], -R208.reuse ;  /* 0x0000b40025257a23 */ /* 0x100fe400000108d0 */
[--C-:B------:R-:W-:Y:S01]  /*8750*/  FFMA.FTZ R48, R48, c[0x0][0x2d0], -R208.reuse ;  /* 0x0000b40030307a23 */ /* 0x100fe200000108d0 */
[----:B------:R4:W-:Y:S01]  /*8760*/  MUFU.EX2 R219, R14 ;  /* 0x0000000e00db7308 */ /* 0x0009e20000000800 */
[----:B------:R-:W-:Y:S02]  /*8770*/  FFMA.FTZ R49, R49, c[0x0][0x2d0], -R208 ;  /* 0x0000b40031317a23 */ /* 0x000fe400000108d0 */
[--C-:B------:R-:W-:Y:S02]  /*8780*/  FFMA.FTZ R40, R40, c[0x0][0x2d0], -R209.reuse ;  /* 0x0000b40028287a23 */ /* 0x100fe400000108d1 */
[----:B------:R-:W-:Y:S02]  /*8790*/  FFMA.FTZ R41, R41, c[0x0][0x2d0], -R209 ;  /* 0x0000b40029297a23 */ /* 0x000fe400000108d1 */
[--C-:B------:R-:W-:Y:S02]  /*87a0*/  FFMA.FTZ R42, R42, c[0x0][0x2d0], -R3.reuse ;  /* 0x0000b4002a2a7a23 */ /* 0x100fe40000010803 */
[----:B------:R-:W-:Y:S01]  /*87b0*/  FFMA.FTZ R43, R43, c[0x0][0x2d0], -R3 ;  /* 0x0000b4002b2b7a23 */ /* 0x000fe20000010803 */
[----:B------:R2:W-:Y:S01]  /*87c0*/  MUFU.EX2 R240, R15 ;  /* 0x0000000f00f07308 */ /* 0x0005e20000000800 */
[--C-:B------:R-:W-:Y:S02]  /*87d0*/  FFMA.FTZ R50, R50, c[0x0][0x2d0], -R210.reuse ;  /* 0x0000b40032327a23 */ /* 0x100fe400000108d2 */
[--C-:B------:R-:W-:Y:S01]  /*87e0*/  FFMA.FTZ R51, R51, c[0x0][0x2d0], -R210.reuse ;  /* 0x0000b40033337a23 */ /* 0x100fe200000108d2 */
[-C--:B---3--:R-:W-:Y:S05]  /*87f0*/  HMMA.16816.F32 R4, R184, R204.reuse, R4 ;  /* 0x000000ccb804723c */ /* 0x088fea0000001804 */
[C---:B-1----:R-:W-:Y:S01]  /*8800*/  FMUL.FTZ R8, R173.reuse, R180 ;  /* 0x000000b4ad087220 */ /* 0x042fe20000410000 */
[----:B------:R1:W-:Y:S01]  /*8810*/  MUFU.EX2 R211, R10 ;  /* 0x0000000a00d37308 */ /* 0x0003e20000000800 */
[----:B------:R-:W-:Y:S01]  /*8820*/  F2FP.PACK_AB R180, R214, R213 ;  /* 0x000000d5d6b4723e */ /* 0x000fe200000000ff */
[C---:B------:R-:W-:Y:S04]  /*8830*/  FMUL.FTZ R9, R173.reuse, R181 ;  /* 0x000000b5ad097220 */ /* 0x040fe80000410000 */
[----:B----4-:R-:W-:Y:S02]  /*8840*/  FMUL.FTZ R14, R0, R190 ;  /* 0x000000be000e7220 */ /* 0x010fe40000410000 */
[----:B------:R-:W-:Y:S01]  /*8850*/  FMUL.FTZ R19, R172, R195 ;  /* 0x000000c3ac137220 */ /* 0x000fe20000410000 */
[----:B------:R-:W-:Y:S01]  /*8860*/  MOV R195, R245 ;  /* 0x000000f500c37202 */ /* 0x000fe20000000f00 */
[----:B------:R-:W3:Y:S01]  /*8870*/  MUFU.EX2 R218, R11 ;  /* 0x0000000b00da7308 */ /* 0x000ee20000000800 */
[C---:B------:R-:W-:Y:S02]  /*8880*/  FMUL.FTZ R74, R0.reuse, R74 ;  /* 0x0000004a004a7220 */ /* 0x040fe40000410000 */
[C---:B------:R-:W-:Y:S02]  /*8890*/  FMUL.FTZ R75, R0.reuse, R75 ;  /* 0x0000004b004b7220 */ /* 0x040fe40000410000 */
[C---:B--2---:R-:W-:Y:S02]  /*88a0*/  FMUL.FTZ R15, R0.reuse, R191 ;  /* 0x000000bf000f7220 */ /* 0x044fe40000410000 */
[----:B------:R-:W2:Y:S01]  /*88b0*/  LDSM.16.MT88.4 R188, [R221+0x100] ;  /* 0x00010000ddbc783b */ /* 0x000ea20000004200 */
[C---:B------:R-:W-:Y:S02]  /*88c0*/  FMUL.FTZ R78, R0.reuse, R78 ;  /* 0x0000004e004e7220 */ /* 0x040fe40000410000 */
[C---:B------:R-:W-:Y:S01]  /*88d0*/  FMUL.FTZ R79, R0.reuse, R79 ;  /* 0x0000004f004f7220 */ /* 0x040fe20000410000 */
[----:B------:R4:W5:Y:S01]  /*88e0*/  MUFU.EX2 R178, R20 ;  /* 0x0000001400b27308 */ /* 0x0009620000000800 */
[C---:B------:R-:W-:Y:S02]  /*88f0*/  FMUL.FTZ R90, R0.reuse, R90 ;  /* 0x0000005a005a7220 */ /* 0x040fe40000410000 */
[----:B-1----:R-:W-:Y:S01]  /*8900*/  FMUL.FTZ R10, R0, R182 ;  /* 0x000000b6000a7220 */ /* 0x002fe20000410000 */
[----:B------:R-:W-:Y:S01]  /*8910*/  F2FP.PACK_AB R182, R242, R212 ;  /* 0x000000d4f2b6723e */ /* 0x000fe200000000ff */
[C---:B------:R-:W-:Y:S02]  /*8920*/  FMUL.FTZ R91, R0.reuse, R91 ;  /* 0x0000005b005b7220 */ /* 0x040fe40000410000 */
[C---:B------:R-:W-:Y:S02]  /*8930*/  FMUL.FTZ R94, R0.reuse, R94 ;  /* 0x0000005e005e7220 */ /* 0x040fe40000410000 */
[----:B------:R-:W-:Y:S01]  /*8940*/  FMUL.FTZ R95, R0, R95 ;  /* 0x0000005f005f7220 */ /* 0x000fe20000410000 */
[----:B------:R-:W-:Y:S01]  /*8950*/  MUFU.EX2 R245, R50 ;  /* 0x0000003200f57308 */ /* 0x000fe20000000800 */
[----:B------:R-:W-:Y:S01]  /*8960*/  FMUL.FTZ R105, R173, R105 ;  /* 0x00000069ad697220 */ /* 0x000fe20000410000 */
[----:B---3--:R-:W-:Y:S01]  /*8970*/  F2FP.PACK_AB R181, R218, R211 ;  /* 0x000000d3dab5723e */ /* 0x008fe200000000ff */
[----:B------:R-:W-:Y:S01]  /*8980*/  FMUL.FTZ R11, R0, R183 ;  /* 0x000000b7000b7220 */ /* 0x000fe20000410000 */
[----:B------:R-:W-:Y:S01]  /*8990*/  F2FP.PACK_AB R183, R240, R219 ;  /* 0x000000dbf0b7723e */ /* 0x000fe200000000ff */
[--C-:B------:R-:W-:Y:S02]  /*89a0*/  FFMA.FTZ R44, R44, c[0x0][0x2d0], -R209.reuse ;  /* 0x0000b4002c2c7a23 */ /* 0x100fe400000108d1 */
[----:B------:R-:W-:Y:S03]  /*89b0*/  FFMA.FTZ R45, R45, c[0x0][0x2d0], -R209 ;  /* 0x0000b4002d2d7a23 */ /* 0x000fe600000108d1 */
[----:B------:R-:W-:Y:S01]  /*89c0*/  MUFU.EX2 R246, R51 ;  /* 0x0000003300f67308 */ /* 0x000fe20000000800 */
[--C-:B------:R-:W-:Y:S01]  /*89d0*/  FFMA.FTZ R46, R46, c[0x0][0x2d0], -R3.reuse ;  /* 0x0000b4002e2e7a23 */ /* 0x100fe20000010803 */
[C---:B------:R-:W-:Y:S04]  /*89e0*/  HMMA.16816.F32 R8, R180.reuse, R204, R8 ;  /* 0x000000ccb408723c */ /* 0x040fe80000001808 */
[----:B------:R-:W-:Y:S02]  /*89f0*/  FFMA.FTZ R47, R47, c[0x0][0x2d0], -R3 ;  /* 0x0000b4002f2f7a23 */ /* 0x000fe40000010803 */
[--C-:B------:R-:W-:Y:S02]  /*8a00*/  FFMA.FTZ R54, R54, c[0x0][0x2d0], -R210.reuse ;  /* 0x0000b40036367a23 */ /* 0x100fe400000108d2 */
[-C--:B------:R-:W-:Y:S01]  /*8a10*/  HMMA.16816.F32 R12, R180, R206.reuse, R12 ;  /* 0x000000ceb40c723c */ /* 0x080fe2000000180c */
[----:B------:R1:W-:Y:S03]  /*8a20*/  MUFU.EX2 R204, R21 ;  /* 0x0000001500cc7308 */ /* 0x0003e60000000800 */
[----:B------:R-:W-:Y:S02]  /*8a30*/  FFMA.FTZ R55, R55, c[0x0][0x2d0], -R210 ;  /* 0x0000b40037377a23 */ /* 0x000fe400000108d2 */
[--C-:B------:R-:W-:Y:S02]  /*8a40*/  FFMA.FTZ R56, R56, c[0x0][0x2d0], -R209.reuse ;  /* 0x0000b40038387a23 */ /* 0x100fe400000108d1 */
[C---:B------:R-:W-:Y:S04]  /*8a50*/  HMMA.16816.F32 R16, R184.reuse, R206, R16 ;  /* 0x000000ceb810723c */ /* 0x040fe80000001810 */
[----:B------:R-:W-:Y:S02]  /*8a60*/  FFMA.FTZ R57, R57, c[0x0][0x2d0], -R209 ;  /* 0x0000b40039397a23 */ /* 0x000fe400000108d1 */
[--C-:B------:R-:W-:Y:S01]  /*8a70*/  FFMA.FTZ R58, R58, c[0x0][0x2d0], -R3.reuse ;  /* 0x0000b4003a3a7a23 */ /* 0x100fe20000010803 */
[----:B------:R-:W-:Y:S01]  /*8a80*/  MOV R207, R212 ;  /* 0x000000d400cf7202 */ /* 0x000fe20000000f00 */
[-C--:B--2---:R-:W-:Y:S04]  /*8a90*/  HMMA.16816.F32 R68, R184, R188.reuse, R68 ;  /* 0x000000bcb844723c */ /* 0x084fe80000001844 */
[----:B------:R-:W-:Y:S01]  /*8aa0*/  FFMA.FTZ R212, R52, c[0x0][0x2d0], -R208 ;  /* 0x0000b40034d47a23 */ /* 0x000fe200000108d0 */
[----:B------:R-:W-:Y:S01]  /*8ab0*/  MOV R206, R244 ;  /* 0x000000f400ce7202 */ /* 0x000fe20000000f00 */
[----:B------:R-:W2:Y:S01]  /*8ac0*/  LDL.LU R52, [R1+0xc] ;  /* 0x00000c0001347983 */ /* 0x000ea20000300800 */
[----:B------:R-:W-:Y:S01]  /*8ad0*/  MUFU.EX2 R244, R45 ;  /* 0x0000002d00f47308 */ /* 0x000fe20000000800 */
[C---:B------:R-:W-:Y:S04]  /*8ae0*/  HMMA.16816.F32 R72, R180.reuse, R188, R72 ;  /* 0x000000bcb448723c */ /* 0x040fe80000001848 */
[----:B------:R-:W-:Y:S02]  /*8af0*/  FFMA.FTZ R59, R59, c[0x0][0x2d0], -R3 ;  /* 0x0000b4003b3b7a23 */ /* 0x000fe40000010803 */
[C---:B------:R-:W-:Y:S02]  /*8b00*/  FMUL.FTZ R106, R0.reuse, R106 ;  /* 0x0000006a006a7220 */ /* 0x040fe40000410000 */
[-C--:B------:R-:W-:Y:S01]  /*8b10*/  HMMA.16816.F32 R76, R180, R190.reuse, R76 ;  /* 0x000000beb44c723c */ /* 0x080fe2000000184c */
[----:B------:R-:W-:Y:S03]  /*8b20*/  MUFU.EX2 R212, R212 ;  /* 0x000000d400d47308 */ /* 0x000fe60000000800 */
[C---:B------:R-:W-:Y:S02]  /*8b30*/  FMUL.FTZ R107, R0.reuse, R107 ;  /* 0x0000006b006b7220 */ /* 0x040fe40000410000 */
[C---:B------:R-:W-:Y:S02]  /*8b40*/  FMUL.FTZ R108, R173.reuse, R108 ;  /* 0x0000006cad6c7220 */ /* 0x040fe40000410000 */
[C---:B------:R-:W-:Y:S01]  /*8b50*/  HMMA.16816.F32 R80, R184.reuse, R190, R80 ;  /* 0x000000beb850723c */ /* 0x040fe20000001850 */
[----:B------:R-:W3:Y:S03]  /*8b60*/  LDSM.16.MT88.4 R188, [R223+0x100] ;  /* 0x00010000dfbc783b */ /* 0x000ee60000004200 */
[C---:B------:R-:W-:Y:S02]  /*8b70*/  FMUL.FTZ R109, R173.reuse, R109 ;  /* 0x0000006dad6d7220 */ /* 0x040fe40000410000 */
[C---:B------:R-:W-:Y:S02]  /*8b80*/  FMUL.FTZ R110, R0.reuse, R110 ;  /* 0x0000006e006e7220 */ /* 0x040fe40000410000 */
[----:B------:R-:W-:Y:S04]  /*8b90*/  FMUL.FTZ R111, R0, R111 ;  /* 0x0000006f006f7220 */ /* 0x000fe80000410000 */
[C---:B------:R-:W-:Y:S02]  /*8ba0*/  FMUL.FTZ R114, R172.reuse, R114 ;  /* 0x00000072ac727220 */ /* 0x040fe40000410000 */
[C---:B------:R-:W-:Y:S02]  /*8bb0*/  FMUL.FTZ R115, R172.reuse, R115 ;  /* 0x00000073ac737220 */ /* 0x040fe40000410000 */
[C---:B------:R-:W-:Y:S02]  /*8bc0*/  FMUL.FTZ R118, R172.reuse, R118 ;  /* 0x00000076ac767220 */ /* 0x040fe40000410000 */
[----:B------:R-:W-:Y:S02]  /*8bd0*/  FMUL.FTZ R119, R172, R119 ;  /* 0x00000077ac777220 */ /* 0x000fe40000410000 */
[C---:B------:R-:W-:Y:S02]  /*8be0*/  FMUL.FTZ R120, R173.reuse, R120 ;  /* 0x00000078ad787220 */ /* 0x040fe40000410000 */
[C---:B------:R-:W-:Y:S02]  /*8bf0*/  FMUL.FTZ R121, R173.reuse, R121 ;  /* 0x00000079ad797220 */ /* 0x040fe40000410000 */
[C---:B------:R-:W-:Y:S02]  /*8c00*/  FMUL.FTZ R122, R0.reuse, R122 ;  /* 0x0000007a007a7220 */ /* 0x040fe40000410000 */
[C---:B------:R-:W-:Y:S02]  /*8c10*/  FMUL.FTZ R123, R0.reuse, R123 ;  /* 0x0000007b007b7220 */ /* 0x040fe40000410000 */
[C---:B------:R-:W-:Y:S02]  /*8c20*/  FMUL.FTZ R124, R173.reuse, R124 ;  /* 0x0000007cad7c7220 */ /* 0x040fe40000410000 */
[C---:B------:R-:W-:Y:S02]  /*8c30*/  FMUL.FTZ R125, R173.reuse, R125 ;  /* 0x0000007dad7d7220 */ /* 0x040fe40000410000 */
[C---:B------:R-:W-:Y:S02]  /*8c40*/  FMUL.FTZ R126, R0.reuse, R126 ;  /* 0x0000007e007e7220 */ /* 0x040fe40000410000 */
[----:B------:R-:W-:Y:S02]  /*8c50*/  FMUL.FTZ R127, R0, R127 ;  /* 0x0000007f007f7220 */ /* 0x000fe40000410000 */
[C---:B------:R-:W-:Y:S02]  /*8c60*/  FMUL.FTZ R130, R172.reuse, R130 ;  /* 0x00000082ac827220 */ /* 0x040fe40000410000 */
[C---:B------:R-:W-:Y:S02]  /*8c70*/  FMUL.FTZ R131, R172.reuse, R131 ;  /* 0x00000083ac837220 */ /* 0x040fe40000410000 */
[C---:B------:R-:W-:Y:S01]  /*8c80*/  FMUL.FTZ R134, R172.reuse, R134 ;  /* 0x00000086ac867220 */ /* 0x040fe20000410000 */
[-C--:B---3--:R-:W-:Y:S03]  /*8c90*/  HMMA.16816.F32 R84, R184, R188.reuse, R84 ;  /* 0x000000bcb854723c */ /* 0x088fe60000001854 */
[----:B------:R-:W-:Y:S02]  /*8ca0*/  FMUL.FTZ R135, R172, R135 ;  /* 0x00000087ac877220 */ /* 0x000fe40000410000 */
[C---:B------:R-:W-:Y:S02]  /*8cb0*/  FMUL.FTZ R136, R173.reuse, R136 ;  /* 0x00000088ad887220 */ /* 0x040fe40000410000 */
[C---:B------:R-:W-:Y:S01]  /*8cc0*/  FMUL.FTZ R137, R173.reuse, R137 ;  /* 0x00000089ad897220 */ /* 0x040fe20000410000 */
[C---:B------:R-:W-:Y:S04]  /*8cd0*/  HMMA.16816.F32 R88, R180.reuse, R188, R88 ;  /* 0x000000bcb458723c */ /* 0x040fe80000001858 */
[C---:B------:R-:W-:Y:S02]  /*8ce0*/  FMUL.FTZ R138, R0.reuse, R138 ;  /* 0x0000008a008a7220 */ /* 0x040fe40000410000 */
[C---:B------:R-:W-:Y:S02]  /*8cf0*/  FMUL.FTZ R139, R0.reuse, R139 ;  /* 0x0000008b008b7220 */ /* 0x040fe40000410000 */
[-C--:B------:R-:W-:Y:S04]  /*8d00*/  HMMA.16816.F32 R92, R180, R190.reuse, R92 ;  /* 0x000000beb45c723c */ /* 0x080fe8000000185c */
[C---:B------:R-:W-:Y:S02]  /*8d10*/  FMUL.FTZ R140, R173.reuse, R140 ;  /* 0x0000008cad8c7220 */ /* 0x040fe40000410000 */
[C---:B------:R-:W-:Y:S02]  /*8d20*/  FMUL.FTZ R141, R173.reuse, R141 ;  /* 0x0000008dad8d7220 */ /* 0x040fe40000410000 */
[C---:B------:R-:W-:Y:S01]  /*8d30*/  HMMA.16816.F32 R96, R184.reuse, R190, R96 ;  /* 0x000000beb860723c */ /* 0x040fe20000001860 */
[----:B------:R-:W3:Y:S03]  /*8d40*/  LDSM.16.MT88.4 R188, [R222+0x100] ;  /* 0x00010000debc783b */ /* 0x000ee60000004200 */
[C---:B------:R-:W-:Y:S02]  /*8d50*/  FMUL.FTZ R142, R0.reuse, R142 ;  /* 0x0000008e008e7220 */ /* 0x040fe40000410000 */
[----:B------:R-:W-:Y:S02]  /*8d60*/  FMUL.FTZ R143, R0, R143 ;  /* 0x0000008f008f7220 */ /* 0x000fe40000410000 */
[C---:B------:R-:W-:Y:S04]  /*8d70*/  FMUL.FTZ R146, R172.reuse, R146 ;  /* 0x00000092ac927220 */ /* 0x040fe80000410000 */
        /* <DEDUP_REMOVED lines=12> */
[----:B------:R-:W-:Y:S02]  /*8e40*/  FMUL.FTZ R161, R174, R161 ;  /* 0x000000a1aea17220 */ /* 0x000fe40000410000 */
[C---:B------:R-:W-:Y:S02]  /*8e50*/  FMUL.FTZ R162, R172.reuse, R162 ;  /* 0x000000a2aca27220 */ /* 0x040fe40000410000 */
[----:B------:R-:W-:Y:S01]  /*8e60*/  FMUL.FTZ R163, R172, R163 ;  /* 0x000000a3aca37220 */ /* 0x000fe20000410000 */
[-C--:B---3--:R-:W-:Y:S03]  /*8e70*/  HMMA.16816.F32 R100, R184, R188.reuse, R100 ;  /* 0x000000bcb864723c */ /* 0x088fe60000001864 */
[C---:B----4-:R-:W-:Y:S02]  /*8e80*/  FMUL.FTZ R20, R174.reuse, R196 ;  /* 0x000000c4ae147220 */ /* 0x050fe40000410000 */
[----:B-1----:R-:W-:Y:S02]  /*8e90*/  FMUL.FTZ R21, R174, R197 ;  /* 0x000000c5ae157220 */ /* 0x002fe40000410000 */
        /* <DEDUP_REMOVED lines=10> */
[--C-:B------:R-:W-:Y:S02]  /*8f40*/  FFMA.FTZ R28, R28, c[0x0][0x2d0], -R209.reuse ;  /* 0x0000b4001c1c7a23 */ /* 0x100fe400000108d1 */
[----:B------:R-:W-:Y:S02]  /*8f50*/  FFMA.FTZ R29, R29, c[0x0][0x2d0], -R209 ;  /* 0x0000b4001d1d7a23 */ /* 0x000fe400000108d1 */
[----:B------:R-:W-:Y:S02]  /*8f60*/  MUFU.EX2 R199, R28 ;  /* 0x0000001c00c77308 */ /* 0x000fe40000000800 */
[--C-:B------:R-:W-:Y:S02]  /*8f70*/  FFMA.FTZ R30, R30, c[0x0][0x2d0], -R3.reuse ;  /* 0x0000b4001e1e7a23 */ /* 0x100fe40000010803 */
[----:B------:R-:W-:Y:S02]  /*8f80*/  FFMA.FTZ R31, R31, c[0x0][0x2d0], -R3 ;  /* 0x0000b4001f1f7a23 */ /* 0x000fe40000010803 */
[C---:B------:R-:W-:Y:S02]  /*8f90*/  FMUL.FTZ R168, R174.reuse, R168 ;  /* 0x000000a8aea87220 */ /* 0x040fe40000410000 */
[----:B------:R-:W-:Y:S02]  /*8fa0*/  FMUL.FTZ R169, R174, R169 ;  /* 0x000000a9aea97220 */ /* 0x000fe40000410000 */
[C---:B------:R-:W-:Y:S01]  /*8fb0*/  FMUL.FTZ R170, R172.reuse, R170 ;  /* 0x000000aaacaa7220 */ /* 0x040fe20000410000 */
[----:B------:R-:W3:Y:S01]  /*8fc0*/  MUFU.EX2 R198, R29 ;  /* 0x0000001d00c67308 */ /* 0x000ee20000000800 */
[----:B------:R-:W-:Y:S02]  /*8fd0*/  FMUL.FTZ R171, R172, R171 ;  /* 0x000000abacab7220 */ /* 0x000fe40000410000 */
[--C-:B------:R-:W-:Y:S02]  /*8fe0*/  FFMA.FTZ R38, R38, c[0x0][0x2d0], -R210.reuse ;  /* 0x0000b40026267a23 */ /* 0x100fe400000108d2 */
[----:B------:R-:W-:Y:S02]  /*8ff0*/  FFMA.FTZ R39, R39, c[0x0][0x2d0], -R210 ;  /* 0x0000b40027277a23 */ /* 0x000fe400000108d2 */
[--C-:B------:R-:W-:Y:S01]  /*9000*/  FFMA.FTZ R214, R53, c[0x0][0x2d0], -R208.reuse ;  /* 0x0000b40035d67a23 */ /* 0x100fe200000108d0 */
[----:B-----5:R-:W-:Y:S01]  /*9010*/  MOV R53, R178 ;  /* 0x000000b200357202 */ /* 0x020fe20000000f00 */
[--C-:B------:R-:W-:Y:S01]  /*9020*/  FFMA.FTZ R32, R32, c[0x0][0x2d0], -R208.reuse ;  /* 0x0000b40020207a23 */ /* 0x100fe200000108d0 */
[----:B------:R3:W-:Y:S01]  /*9030*/  MUFU.EX2 R197, R30 ;  /* 0x0000001e00c57308 */ /* 0x0007e20000000800 */
[----:B------:R-:W-:Y:S02]  /*9040*/  FFMA.FTZ R33, R33, c[0x0][0x2d0], -R208 ;  /* 0x0000b40021217a23 */ /* 0x000fe400000108d0 */
[--C-:B------:R-:W-:Y:S02]  /*9050*/  FFMA.FTZ R34, R34, c[0x0][0x2d0], -R210.reuse ;  /* 0x0000b40022227a23 */ /* 0x100fe400000108d2 */
[----:B------:R-:W-:Y:S02]  /*9060*/  FFMA.FTZ R35, R35, c[0x0][0x2d0], -R210 ;  /* 0x0000b40023237a23 */ /* 0x000fe400000108d2 */
[--C-:B------:R-:W-:Y:S02]  /*9070*/  FFMA.FTZ R24, R24, c[0x0][0x2d0], -R209.reuse ;  /* 0x0000b40018187a23 */ /* 0x100fe400000108d1 */
[----:B------:R-:W-:Y:S01]  /*9080*/  FFMA.FTZ R25, R25, c[0x0][0x2d0], -R209 ;  /* 0x0000b40019197a23 */ /* 0x000fe200000108d1 */
[-C--:B-1----:R-:W-:Y:S01]  /*9090*/  HMMA.16816.F32 R116, R184, R188.reuse, R116 ;  /* 0x000000bcb874723c */ /* 0x082fe20000001874 */
[----:B------:R1:W-:Y:S02]  /*90a0*/  MUFU.EX2 R248, R32 ;  /* 0x0000002000f87308 */ /* 0x0003e40000000800 */
[--C-:B------:R-:W-:Y:S02]  /*90b0*/  FFMA.FTZ R26, R26, c[0x0][0x2d0], -R3.reuse ;  /* 0x0000b4001a1a7a23 */ /* 0x100fe40000010803 */
[----:B------:R-:W-:Y:S02]  /*90c0*/  FFMA.FTZ R27, R27, c[0x0][0x2d0], -R3 ;  /* 0x0000b4001b1b7a23 */ /* 0x000fe40000010803 */
[----:B------:R-:W-:Y:S01]  /*90d0*/  FFMA.FTZ R36, R36, c[0x0][0x2d0], -R208 ;  /* 0x0000b40024247a23 */ /* 0x000fe200000108d0 */
[C---:B------:R-:W-:Y:S03]  /*90e0*/  HMMA.16816.F32 R120, R180.reuse, R188, R120 ;  /* 0x000000bcb478723c */ /* 0x040fe60000001878 */
[----:B------:R4:W-:Y:S01]  /*90f0*/  MUFU.EX2 R250, R33 ;  /* 0x0000002100fa7308 */ /* 0x0009e20000000800 */
[--C-:B------:R-:W-:Y:S01]  /*9100*/  FFMA.FTZ R66, R66, c[0x0][0x2d0], -R210.reuse ;  /* 0x0000b40042427a23 */ /* 0x100fe200000108d2 */
[----:B---3--:R-:W-:Y:S01]  /*9110*/  F2FP.PACK_AB R30, R198, R199 ;  /* 0x000000c7c61e723e */ /* 0x008fe200000000ff */
[----:B------:R-:W-:Y:S02]  /*9120*/  FFMA.FTZ R210, R67, c[0x0][0x2d0], -R210 ;  /* 0x0000b40043d27a23 */ /* 0x000fe400000108d2 */
[-C--:B------:R-:W-:Y:S04]  /*9130*/  HMMA.16816.F32 R124, R180, R190.reuse, R124 ;  /* 0x000000beb47c723c */ /* 0x080fe8000000187c */
[----:B------:R-:W-:Y:S01]  /*9140*/  MOV R67, R195 ;  /* 0x000000c300437202 */ /* 0x000fe20000000f00 */
[----:B------:R3:W-:Y:S01]  /*9150*/  MUFU.EX2 R205, R35 ;  /* 0x0000002300cd7308 */ /* 0x0007e20000000800 */
[--C-:B------:R-:W-:Y:S02]  /*9160*/  FFMA.FTZ R60, R60, c[0x0][0x2d0], -R209.reuse ;  /* 0x0000b4003c3c7a23 */ /* 0x100fe400000108d1 */
[C---:B------:R-:W-:Y:S01]  /*9170*/  HMMA.16816.F32 R128, R184.reuse, R190, R128 ;  /* 0x000000beb880723c */ /* 0x040fe20000001880 */
[----:B------:R-:W5:Y:S03]  /*9180*/  LDSM.16.MT88.4 R188, [R221+0x2100] ;  /* 0x00210000ddbc783b */ /* 0x000f660000004200 */
[----:B-1----:R-:W-:Y:S02]  /*9190*/  FMUL.FTZ R32, R173, R200 ;  /* 0x000000c8ad207220 */ /* 0x002fe40000410000 */
[----:B------:R-:W-:Y:S01]  /*91a0*/  FFMA.FTZ R209, R61, c[0x0][0x2d0], -R209 ;  /* 0x0000b4003dd17a23 */ /* 0x000fe200000108d1 */
[----:B------:R-:W-:Y:S01]  /*91b0*/  MUFU.EX2 R200, R42 ;  /* 0x0000002a00c87308 */ /* 0x000fe20000000800 */
[--C-:B------:R-:W-:Y:S04]  /*91c0*/  FFMA.FTZ R61, R62, c[0x0][0x2d0], -R3.reuse ;  /* 0x0000b4003e3d7a23 */ /* 0x100fe80000010803 */
[----:B----4-:R-:W-:Y:S02]  /*91d0*/  FMUL.FTZ R33, R173, R201 ;  /* 0x000000c9ad217220 */ /* 0x010fe40000410000 */
[----:B------:R-:W-:Y:S03]  /*91e0*/  FFMA.FTZ R3, R63, c[0x0][0x2d0], -R3 ;  /* 0x0000b4003f037a23 */ /* 0x000fe60000010803 */
[----:B------:R-:W-:Y:S01]  /*91f0*/  MUFU.EX2 R63, R58 ;  /* 0x0000003a003f7308 */ /* 0x000fe20000000800 */
[C---:B---3--:R-:W-:Y:S09]  /*9200*/  FMUL.FTZ R35, R0.reuse, R203 ;  /* 0x000000cb00237220 */ /* 0x048ff20000410000 */
[----:B------:R-:W-:Y:S10]  /*9210*/  MUFU.EX2 R62, R59 ;  /* 0x0000003b003e7308 */ /* 0x000ff40000000800 */
[----:B------:R-:W-:Y:S01]  /*9220*/  MUFU.EX2 R251, R24 ;  /* 0x0000001800fb7308 */ /* 0x000fe20000000800 */
[-C--:B-----5:R-:W-:Y:S09]  /*9230*/  HMMA.16816.F32 R132, R184, R188.reuse, R132 ;  /* 0x000000bcb884723c */ /* 0x0a0ff20000001884 */
[----:B------:R-:W-:Y:S01]  /*9240*/  MUFU.EX2 R196, R27 ;  /* 0x0000001b00c47308 */ /* 0x000fe20000000800 */
[C---:B------:R-:W-:Y:S08]  /*9250*/  HMMA.16816.F32 R136, R180.reuse, R188, R136 ;  /* 0x000000bcb488723c */ /* 0x040ff00000001888 */
[-C--:B------:R-:W-:Y:S01]  /*9260*/  HMMA.16816.F32 R140, R180, R190.reuse, R140 ;  /* 0x000000beb48c723c */ /* 0x080fe2000000188c */
[----:B------:R-:W1:Y:S07]  /*9270*/  MUFU.EX2 R201, R31 ;  /* 0x0000001f00c97308 */ /* 0x000e6e0000000800 */
[C---:B------:R-:W-:Y:S01]  /*9280*/  HMMA.16816.F32 R144, R184.reuse, R190, R144 ;  /* 0x000000beb890723c */ /* 0x040fe20000001890 */
[----:B------:R-:W3:Y:S02]  /*9290*/  LDSM.16.MT88.4 R188, [R223+0x2100] ;  /* 0x00210000dfbc783b */ /* 0x000ee40000004200 */
[----:B------:R-:W-:Y:S10]  /*92a0*/  MUFU.EX2 R203, R38 ;  /* 0x0000002600cb7308 */ /* 0x000ff40000000800 */
[----:B------:R-:W-:Y:S01]  /*92b0*/  MUFU.EX2 R210, R210 ;  /* 0x000000d200d27308 */ /* 0x000fe20000000800 */
[----:B-1----:R-:W-:Y:S01]  /*92c0*/  F2FP.PACK_AB R31, R201, R197 ;  /* 0x000000c5c91f723e */ /* 0x002fe200000000ff */
[C---:B--2---:R-:W-:Y:S08]  /*92d0*/  FFMA.FTZ R52, R0.reuse, R52, R211 ;  /* 0x0000003400347223 */ /* 0x044ff000000100d3 */
[----:B------:R-:W-:Y:S10]  /*92e0*/  MUFU.EX2 R209, R209 ;  /* 0x000000d100d17308 */ /* 0x000ff40000000800 */
[----:B------:R-:W-:Y:S01]  /*92f0*/  MUFU.EX2 R211, R54 ;  /* 0x0000003600d37308 */ /* 0x000fe20000000800 */
[-C--:B---3--:R-:W-:Y:S09]  /*9300*/  HMMA.16816.F32 R148, R184, R188.reuse, R148 ;  /* 0x000000bcb894723c */ /* 0x088ff20000001894 */
[----:B------:R1:W2:Y:S01]  /*9310*/  MUFU.EX2 R249, R34 ;  /* 0x0000002200f97308 */ /* 0x0002a20000000800 */
[C---:B------:R-:W-:Y:S09]  /*9320*/  HMMA.16816.F32 R152, R180.reuse, R188, R152 ;  /* 0x000000bcb498723c */ /* 0x040ff20000001898 */
[----:B------:R3:W4:Y:S01]  /*9330*/  MUFU.EX2 R216, R25 ;  /* 0x0000001900d87308 */ /* 0x0007220000000800 */
[-C--:B------:R-:W-:Y:S09]  /*9340*/  HMMA.16816.F32 R156, R180, R190.reuse, R156 ;  /* 0x000000beb49c723c */ /* 0x080ff2000000189c */
[----:B------:R-:W-:Y:S01]  /*9350*/  MUFU.EX2 R214, R214 ;  /* 0x000000d600d67308 */ /* 0x000fe20000000800 */
[C---:B------:R-:W-:Y:S01]  /*9360*/  HMMA.16816.F32 R160, R184.reuse, R190, R160 ;  /* 0x000000beb8a0723c */ /* 0x040fe200000018a0 */
[----:B------:R-:W5:Y:S03]  /*9370*/  LDSM.16.MT88.4 R188, [R222+0x2100] ;  /* 0x00210000debc783b */ /* 0x000f660000004200 */
[----:B-1----:R-:W-:Y:S05]  /*9380*/  FMUL.FTZ R34, R0, R202 ;  /* 0x000000ca00227220 */ /* 0x002fea0000410000 */
[----:B------:R-:W-:Y:S10]  /*9390*/  MUFU.EX2 R202, R40 ;  /* 0x0000002800ca7308 */ /* 0x000ff40000000800 */
[----:B------:R-:W-:Y:S01]  /*93a0*/  MUFU.EX2 R61, R61 ;  /* 0x0000003d003d7308 */ /* 0x000fe20000000800 */
[-C--:B-----5:R-:W-:Y:S08]  /*93b0*/  HMMA.16816.F32 R20, R184, R188.reuse, R20 ;  /* 0x000000bcb814723c */ /* 0x0a0ff00000001814 */
[C---:B------:R-:W-:Y:S01]  /*93c0*/  HMMA.16816.F32 R32, R180.reuse, R188, R32 ;  /* 0x000000bcb420723c */ /* 0x040fe20000001820 */
[----:B------:R1:W5:Y:S06]  /*93d0*/  MUFU.EX2 R188, R26 ;  /* 0x0000001a00bc7308 */ /* 0x00036c0000000800 */
[----:B------:R-:W-:Y:S01]  /*93e0*/  MOV R189, R192 ;  /* 0x000000c000bd7202 */ /* 0x000fe20000000f00 */
[-C--:B------:R-:W-:Y:S01]  /*93f0*/  HMMA.16816.F32 R164, R180, R190.reuse, R164 ;  /* 0x000000beb4a4723c */ /* 0x080fe200000018a4 */
[----:B------:R-:W5:Y:S03]  /*9400*/  LDSM.16.MT88.4 R180, [R220+0x900] ;  /* 0x00090000dcb4783b */ /* 0x000f660000004200 */
[----:B------:R-:W-:Y:S02]  /*9410*/  MOV R192, R247 ;  /* 0x000000f700c07202 */ /* 0x000fe40000000f00 */
[----:B------:R-:W-:Y:S01]  /*9420*/  MUFU.EX2 R247, R49 ;  /* 0x0000003100f77308 */ /* 0x000fe20000000800 */
[----:B---3--:R-:W-:Y:S01]  /*9430*/  F2FP.PACK_AB R25, R189, R252 ;  /* 0x000000fcbd19723e */ /* 0x008fe200000000ff */
[----:B------:R-:W-:Y:S04]  /*9440*/  HMMA.16816.F32 R168, R184, R190, R168 ;  /* 0x000000beb8a8723c */ /* 0x000fe800000018a8 */
[----:B------:R-:W-:Y:S03]  /*9450*/  MOV R0, R192 ;  /* 0x000000c000007202 */ /* 0x000fe60000000f00 */
[----:B------:R-:W-:Y:S02]  /*9460*/  MOV R184, R204 ;  /* 0x000000cc00b87202 */ /* 0x000fe40000000f00 */
[----:B------:R-:W-:Y:S01]  /*9470*/  MOV R185, R205 ;  /* 0x000000cd00b97202 */ /* 0x000fe20000000f00 */
[----:B------:R-:W-:Y:S02]  /*9480*/  MUFU.EX2 R204, R46 ;  /* 0x0000002e00cc7308 */ /* 0x000fe40000000800 */
[----:B------:R-:W-:Y:S02]  /*9490*/  MOV R186, R250 ;  /* 0x000000fa00ba7202 */ /* 0x000fe40000000f00 */
[----:B--2---:R-:W-:Y:S02]  /*94a0*/  MOV R187, R249 ;  /* 0x000000f900bb7202 */ /* 0x004fe40000000f00 */
[----:B------:R-:W-:Y:S02]  /*94b0*/  MOV R190, R248 ;  /* 0x000000f800be7202 */ /* 0x000fe40000000f00 */
[----:B------:R-:W-:Y:S02]  /*94c0*/  F2FP.PACK_AB R24, R184, R178 ;  /* 0x000000b2b818723e */ /* 0x000fe400000000ff */
[----:B-1----:R-:W-:Y:S01]  /*94d0*/  F2FP.PACK_AB R26, R186, R190 ;  /* 0x000000beba1a723e */ /* 0x002fe200000000ff */
[----:B------:R1:W-:Y:S01]  /*94e0*/  MUFU.EX2 R250, R37 ;  /* 0x0000002500fa7308 */ /* 0x0003e20000000800 */
[----:B------:R-:W-:Y:S02]  /*94f0*/  F2FP.PACK_AB R27, R185, R187 ;  /* 0x000000bbb91b723e */ /* 0x000fe400000000ff */
[----:B----4-:R-:W-:Y:S01]  /*9500*/  MOV R191, R216 ;  /* 0x000000d800bf7202 */ /* 0x010fe20000000f00 */
[--C-:B------:R-:W-:Y:S01]  /*9510*/  FFMA.FTZ R216, R64, c[0x0][0x2d0], -R208.reuse ;  /* 0x0000b40040d87a23 */ /* 0x100fe200000108d0 */
[----:B-----5:R-:W-:Y:S01]  /*9520*/  F2FP.PACK_AB R29, R196, R188 ;  /* 0x000000bcc41d723e */ /* 0x020fe200000000ff */
[----:B------:R-:W-:Y:S01]  /*9530*/  FFMA.FTZ R208, R65, c[0x0][0x2d0], -R208 ;  /* 0x0000b40041d07a23 */ /* 0x000fe200000108d0 */
[----:B------:R-:W-:Y:S02]  /*9540*/  F2FP.PACK_AB R28, R191, R251 ;  /* 0x000000fbbf1c723e */ /* 0x000fe400000000ff */
[----:B------:R-:W-:Y:S01]  /*9550*/  MOV R64, R242 ;  /* 0x000000f200407202 */ /* 0x000fe20000000f00 */
[----:B------:R2:W-:Y:S01]  /*9560*/  MUFU.EX2 R248, R48 ;  /* 0x0000003000f87308 */ /* 0x0005e20000000800 */
[----:B------:R-:W-:Y:S01]  /*9570*/  MOV R65, R243 ;  /* 0x000000f300417202 */ /* 0x000fe20000000f00 */
[-C--:B------:R-:W-:Y:S08]  /*9580*/  HMMA.16816.F32 R4, R24, R180.reuse, R4 ;  /* 0x000000b41804723c */ /* 0x080ff00000001804 */
[C---:B------:R-:W-:Y:S01]  /*9590*/  HMMA.16816.F32 R8, R28.reuse, R180, R8 ;  /* 0x000000b41c08723c */ /* 0x040fe20000001808 */
[----:B------:R-:W-:Y:S01]  /*95a0*/  MUFU.EX2 R178, R43 ;  /* 0x0000002b00b27308 */ /* 0x000fe20000000800 */
[----:B-1----:R-:W3:Y:S06]  /*95b0*/  LDL.LU R37, [R1+0x10] ;  /* 0x0000100001257983 */ /* 0x002eec0000300800 */
[-C--:B------:R-:W-:Y:S03]  /*95c0*/  HMMA.16816.F32 R12, R28, R182.reuse, R12 ;  /* 0x000000b61c0c723c */ /* 0x080fe6000000180c */
[----:B------:R-:W1:Y:S01]  /*95d0*/  MUFU.EX2 R242, R44 ;  /* 0x0000002c00f27308 */ /* 0x000e620000000800 */
[----:B--2---:R-:W2:Y:S04]  /*95e0*/  LDL.LU R48, [R1+0x8] ;  /* 0x0000080001307983 */ /* 0x004ea80000300800 */
[C---:B------:R-:W-:Y:S01]  /*95f0*/  HMMA.16816.F32 R16, R24.reuse, R182, R16 ;  /* 0x000000b61810723c */ /* 0x040fe20000001810 */
[----:B------:R-:W4:Y:S04]  /*9600*/  LDSM.16.MT88.4 R180, [R221+0x900] ;  /* 0x00090000ddb4783b */ /* 0x000f280000004200 */
[----:B------:R5:W5:Y:S04]  /*9610*/  MUFU.EX2 R205, R47 ;  /* 0x0000002f00cd7308 */ /* 0x000b680000000800 */
[----:B------:R-:W2:Y:S06]  /*9620*/  LDL.LU R49, [R1+0x4] ;  /* 0x0000040001317983 */ /* 0x000eac0000300800 */
[----:B------:R4:W-:Y:S01]  /*9630*/  MUFU.EX2 R243, R39 ;  /* 0x0000002700f37308 */ /* 0x0009e20000000800 */
[----:B-1----:R-:W-:Y:S09]  /*9640*/  F2FP.PACK_AB R38, R244, R242 ;  /* 0x000000f2f426723e */ /* 0x002ff200000000ff */
[----:B------:R1:W-:Y:S01]  /*9650*/  MUFU.EX2 R249, R36 ;  /* 0x0000002400f97308 */ /* 0x0003e20000000800 */
[----:B-----5:R-:W-:Y:S09]  /*9660*/  LDSM.16.MT88.4 R44, [R223+0x1100] ;  /* 0x00110000df2c783b */ /* 0x020ff20000004200 */
[----:B------:R-:W-:Y:S01]  /*9670*/  MUFU.EX2 R216, R216 ;  /* 0x000000d800d87308 */ /* 0x000fe20000000800 */
[----:B----4-:R-:W-:Y:S01]  /*9680*/  F2FP.PACK_AB R39, R205, R204 ;  /* 0x000000cccd27723e */ /* 0x010fe200000000ff */
[-C--:B------:R-:W-:Y:S03]  /*9690*/  HMMA.16816.F32 R68, R24, R180.reuse, R68 ;  /* 0x000000b41844723c */ /* 0x080fe60000001844 */
[----:B-1----:R-:W-:Y:S05]  /*96a0*/  MOV R36, R241 ;  /* 0x000000f100247202 */ /* 0x002fea0000000f00 */
[C---:B------:R-:W-:Y:S01]  /*96b0*/  HMMA.16816.F32 R72, R28.reuse, R180, R72 ;  /* 0x000000b41c48723c */ /* 0x040fe20000001848 */
[----:B------:R1:W4:Y:S07]  /*96c0*/  MUFU.EX2 R241, R41 ;  /* 0x0000002900f17308 */ /* 0x00032e0000000800 */
[-C--:B------:R-:W-:Y:S08]  /*96d0*/  HMMA.16816.F32 R76, R28, R182.reuse, R76 ;  /* 0x000000b61c4c723c */ /* 0x080ff0000000184c */
[C---:B------:R-:W-:Y:S01]  /*96e0*/  HMMA.16816.F32 R80, R24.reuse, R182, R80 ;  /* 0x000000b61850723c */ /* 0x040fe20000001850 */
[----:B------:R-:W5:Y:S08]  /*96f0*/  LDSM.16.MT88.4 R180, [R223+0x900] ;  /* 0x00090000dfb4783b */ /* 0x000f700000004200 */
[----:B-1----:R-:W-:Y:S01]  /*9700*/  LDSM.16.MT88.4 R40, [R221+0x1100] ;  /* 0x00110000dd28783b */ /* 0x002fe20000004200 */
[-C--:B-----5:R-:W-:Y:S08]  /*9710*/  HMMA.16816.F32 R84, R24, R180.reuse, R84 ;  /* 0x000000b41854723c */ /* 0x0a0ff00000001854 */
        /* <DEDUP_REMOVED lines=13> */
[----:B------:R-:W1:Y:S03]  /*97f0*/  LDSM.16.MT88.4 R180, [R221+0x2900] ;  /* 0x00290000ddb4783b */ /* 0x000e660000004200 */
[----:B---3--:R-:W-:Y:S01]  /*9800*/  FFMA.FTZ R173, R173, R37, R213 ;  /* 0x00000025adad7223 */ /* 0x008fe200000100d5 */
[----:B------:R-:W-:Y:S01]  /*9810*/  F2FP.PACK_AB R37, R178, R200 ;  /* 0x000000c8b225723e */ /* 0x000fe200000000ff */
[----:B------:R-:W-:Y:S01]  /*9820*/  MUFU.EX2 R213, R55 ;  /* 0x0000003700d57308 */ /* 0x000fe20000000800 */
[----:B--2---:R-:W-:Y:S09]  /*9830*/  FFMA.FTZ R172, R172, R48, R215 ;  /* 0x00000030acac7223 */ /* 0x004ff200000100d7 */
[----:B------:R-:W-:Y:S01]  /*9840*/  MUFU.EX2 R215, R66 ;  /* 0x0000004200d77308 */ /* 0x000fe20000000800 */
[-C--:B-1----:R-:W-:Y:S08]  /*9850*/  HMMA.16816.F32 R132, R24, R180.reuse, R132 ;  /* 0x000000b41884723c */ /* 0x082ff00000001884 */
[C---:B------:R-:W-:Y:S04]  /*9860*/  HMMA.16816.F32 R136, R28.reuse, R180, R136 ;  /* 0x000000b41c88723c */ /* 0x040fe80000001888 */
[----:B------:R-:W-:Y:S02]  /*9870*/  FFMA.FTZ R174, R174, R49, R217 ;  /* 0x00000031aeae7223 */ /* 0x000fe400000100d9 */
[----:B------:R-:W-:Y:S01]  /*9880*/  LDSM.16.MT88.4 R48, [R222+0x1100] ;  /* 0x00110000de30783b */ /* 0x000fe20000004200 */
[----:B------:R-:W-:Y:S01]  /*9890*/  MUFU.EX2 R217, R208 ;  /* 0x000000d000d97308 */ /* 0x000fe20000000800 */
[-C--:B------:R-:W-:Y:S04]  /*98a0*/  HMMA.16816.F32 R140, R28, R182.reuse, R140 ;  /* 0x000000b61c8c723c */ /* 0x080fe8000000188c */
[----:B------:R-:W-:Y:S01]  /*98b0*/  FADD.FTZ R174, R36, R174 ;  /* 0x000000ae24ae7221 */ /* 0x000fe20000010000 */
[----:B----4-:R-:W-:Y:S03]  /*98c0*/  F2FP.PACK_AB R36, R241, R202 ;  /* 0x000000caf124723e */ /* 0x010fe600000000ff */
[C---:B------:R-:W-:Y:S01]  /*98d0*/  HMMA.16816.F32 R144, R24.reuse, R182, R144 ;  /* 0x000000b61890723c */ /* 0x040fe20000001890 */
[----:B------:R-:W1:Y:S01]  /*98e0*/  LDSM.16.MT88.4 R180, [R223+0x2900] ;  /* 0x00290000dfb4783b */ /* 0x000e620000004200 */
[----:B------:R-:W-:Y:S06]  /*98f0*/  MUFU.EX2 R208, R56 ;  /* 0x0000003800d07308 */ /* 0x000fec0000000800 */
[-C--:B-1----:R-:W-:Y:S08]  /*9900*/  HMMA.16816.F32 R148, R24, R180.reuse, R148 ;  /* 0x000000b41894723c */ /* 0x082ff00000001894 */
[C---:B------:R-:W-:Y:S08]  /*9910*/  HMMA.16816.F32 R152, R28.reuse, R180, R152 ;  /* 0x000000b41c98723c */ /* 0x040ff00000001898 */
[-C--:B------:R-:W-:Y:S08]  /*9920*/  HMMA.16816.F32 R156, R28, R182.reuse, R156 ;  /* 0x000000b61c9c723c */ /* 0x080ff0000000189c */
[C---:B------:R-:W-:Y:S01]  /*9930*/  HMMA.16816.F32 R160, R24.reuse, R182, R160 ;  /* 0x000000b618a0723c */ /* 0x040fe200000018a0 */
[----:B------:R-:W1:Y:S07]  /*9940*/  LDSM.16.MT88.4 R180, [R222+0x2900] ;  /* 0x00290000deb4783b */ /* 0x000e6e0000004200 */
[-C--:B-1----:R-:W-:Y:S08]  /*9950*/  HMMA.16816.F32 R20, R24, R180.reuse, R20 ;  /* 0x000000b41814723c */ /* 0x082ff00000001814 */
[C---:B------:R-:W-:Y:S07]  /*9960*/  HMMA.16816.F32 R32, R28.reuse, R180, R32 ;  /* 0x000000b41c20723c */ /* 0x040fee0000001820 */
[----:B------:R-:W-:Y:S01]  /*9970*/  MOV R180, R207 ;  /* 0x000000cf00b47202 */ /* 0x000fe20000000f00 */
[-C--:B------:R-:W-:Y:S01]  /*9980*/  HMMA.16816.F32 R164, R28, R182.reuse, R164 ;  /* 0x000000b61ca4723c */ /* 0x080fe200000018a4 */
[----:B------:R-:W1:Y:S01]  /*9990*/  LDSM.16.MT88.4 R28, [R220+0x1100] ;  /* 0x00110000dc1c783b */ /* 0x000e620000004200 */
[----:B------:R2:W-:Y:S02]  /*99a0*/  MUFU.EX2 R207, R57 ;  /* 0x0000003900cf7308 */ /* 0x0005e40000000800 */
[----:B------:R-:W-:Y:S04]  /*99b0*/  MOV R181, R206 ;  /* 0x000000ce00b57202 */ /* 0x000fe80000000f00 */
[----:B------:R-:W-:Y:S04]  /*99c0*/  HMMA.16816.F32 R168, R24, R182, R168 ;  /* 0x000000b618a8723c */ /* 0x000fe800000018a8 */
[----:B------:R-:W-:Y:S03]  /*99d0*/  MUFU.EX2 R206, R60 ;  /* 0x0000003c00ce7308 */ /* 0x000fe60000000800 */
[----:B------:R-:W-:Y:S02]  /*99e0*/  F2FP.PACK_AB R24, R250, R249 ;  /* 0x000000f9fa18723e */ /* 0x000fe400000000ff */
[----:B------:R-:W-:Y:S03]  /*99f0*/  F2FP.PACK_AB R26, R247, R248 ;  /* 0x000000f8f71a723e */ /* 0x000fe600000000ff */
[----:B------:R-:W-:Y:S02]  /*9a00*/  F2FP.PACK_AB R25, R243, R203 ;  /* 0x000000cbf319723e */ /* 0x000fe400000000ff */
[----:B------:R-:W-:Y:S01]  /*9a10*/  F2FP.PACK_AB R27, R246, R245 ;  /* 0x000000f5f61b723e */ /* 0x000fe200000000ff */
[----:B------:R-:W3:Y:S01]  /*9a20*/  MUFU.EX2 R60, R3 ;  /* 0x00000003003c7308 */ /* 0x000ee20000000800 */
[----:B------:R-:W-:Y:S01]  /*9a30*/  MOV R183, R194 ;  /* 0x000000c200b77202 */ /* 0x000fe20000000f00 */
[----:B--2---:R-:W-:Y:S01]  /*9a40*/  LDSM.16.MT88.4 R56, [R223+0x3900] ;  /* 0x00390000df38783b */ /* 0x004fe20000004200 */
[----:B------:R-:W-:Y:S07]  /*9a50*/  MOV R182, R193 ;  /* 0x000000c100b67202 */ /* 0x000fee0000000f00 */
[----:B------:R-:W-:Y:S01]  /*9a60*/  LDSM.16.MT88.4 R192, [R220+0x1900] ;  /* 0x00190000dcc0783b */ /* 0x000fe20000004200 */
        /* <DEDUP_REMOVED lines=14> */
[----:B------:R-:W4:Y:S07]  /*9b50*/  LDSM.16.MT88.4 R44, [R223+0x3100] ;  /* 0x00310000df2c783b */ /* 0x000f2e0000004200 */
[-C--:B------:R-:W-:Y:S08]  /*9b60*/  HMMA.16816.F32 R100, R24, R48.reuse, R100 ;  /* 0x000000301864723c */ /* 0x080ff00000001864 */
[C---:B------:R-:W-:Y:S08]  /*9b70*/  HMMA.16816.F32 R104, R36.reuse, R48, R104 ;  /* 0x000000302468723c */ /* 0x040ff00000001868 */
[-C--:B------:R-:W-:Y:S08]  /*9b80*/  HMMA.16816.F32 R108, R36, R50.reuse, R108 ;  /* 0x00000032246c723c */ /* 0x080ff0000000186c */
[C---:B------:R-:W-:Y:S01]  /*9b90*/  HMMA.16816.F32 R112, R24.reuse, R50, R112 ;  /* 0x000000321870723c */ /* 0x040fe20000001870 */
[----:B------:R-:W5:Y:S07]  /*9ba0*/  LDSM.16.MT88.4 R48, [R222+0x3100] ;  /* 0x00310000de30783b */ /* 0x000f6e0000004200 */
[-C--:B-1----:R-:W-:Y:S08]  /*9bb0*/  HMMA.16816.F32 R116, R24, R28.reuse, R116 ;  /* 0x0000001c1874723c */ /* 0x082ff00000001874 */
[C---:B------:R-:W-:Y:S07]  /*9bc0*/  HMMA.16816.F32 R120, R36.reuse, R28, R120 ;  /* 0x0000001c2478723c */ /* 0x040fee0000001878 */
[----:B------:R-:W-:Y:S01]  /*9bd0*/  FADD.FTZ R29, R218, R52 ;  /* 0x00000034da1d7221 */ /* 0x000fe20000010000 */
[-C--:B------:R-:W-:Y:S04]  /*9be0*/  HMMA.16816.F32 R124, R36, R30.reuse, R124 ;  /* 0x0000001e247c723c */ /* 0x080fe8000000187c */
[----:B------:R-:W-:Y:S01]  /*9bf0*/  MOV R218, R187 ;  /* 0x000000bb00da7202 */ /* 0x000fe20000000f00 */
[----:B------:R-:W-:Y:S01]  /*9c00*/  FADD.FTZ R28, R0, R172 ;  /* 0x000000ac001c7221 */ /* 0x000fe20000010000 */
[----:B------:R-:W-:Y:S01]  /*9c10*/  MOV R172, R185 ;  /* 0x000000b900ac7202 */ /* 0x000fe20000000f00 */
[----:B------:R-:W-:Y:S01]  /*9c20*/  FADD.FTZ R0, R182, R173 ;  /* 0x000000adb6007221 */ /* 0x000fe20000010000 */
[C---:B------:R-:W-:Y:S04]  /*9c30*/  HMMA.16816.F32 R128, R24.reuse, R30, R128 ;  /* 0x0000001e1880723c */ /* 0x040fe80000001880 */
[----:B------:R-:W-:Y:S01]  /*9c40*/  MOV R173, R186 ;  /* 0x000000ba00ad7202 */ /* 0x000fe20000000f00 */
[----:B------:R-:W-:Y:S02]  /*9c50*/  FADD.FTZ R0, R180, R0 ;  /* 0x00000000b4007221 */ /* 0x000fe40000010000 */
[----:B------:R-:W-:Y:S01]  /*9c60*/  FADD.FTZ R30, R183, R174 ;  /* 0x000000aeb71e7221 */ /* 0x000fe20000010000 */
[-C--:B--2---:R-:W-:Y:S04]  /*9c70*/  HMMA.16816.F32 R132, R24, R40.reuse, R132 ;  /* 0x000000281884723c */ /* 0x084fe80000001884 */
[----:B------:R-:W-:Y:S01]  /*9c80*/  FADD.FTZ R30, R181, R30 ;  /* 0x0000001eb51e7221 */ /* 0x000fe20000010000 */
[----:B---3--:R-:W-:Y:S01]  /*9c90*/  F2FP.PACK_AB R31, R60, R61 ;  /* 0x0000003d3c1f723e */ /* 0x008fe200000000ff */
[----:B------:R-:W-:Y:S01]  /*9ca0*/  FADD.FTZ R3, R64, R0 ;  /* 0x0000000040037221 */ /* 0x000fe20000010000 */
[----:B------:R-:W-:Y:S01]  /*9cb0*/  MOV R174, R190 ;  /* 0x000000be00ae7202 */ /* 0x000fe20000000f00 */
[C---:B------:R-:W-:Y:S04]  /*9cc0*/  HMMA.16816.F32 R136, R36.reuse, R40, R136 ;  /* 0x000000282488723c */ /* 0x040fe80000001888 */
[----:B------:R-:W-:Y:S02]  /*9cd0*/  FADD.FTZ R30, R53, R30 ;  /* 0x0000001e351e7221 */ /* 0x000fe40000010000 */
[----:B------:R-:W-:Y:S01]  /*9ce0*/  LDSM.16.MT88.4 R52, [R221+0x3900] ;  /* 0x00390000dd34783b */ /* 0x000fe20000004200 */
[----:B------:R-:W-:Y:S01]  /*9cf0*/  FADD.FTZ R29, R219, R29 ;  /* 0x0000001ddb1d7221 */ /* 0x000fe20000010000 */
[-C--:B------:R-:W-:Y:S04]  /*9d00*/  HMMA.16816.F32 R140, R36, R42.reuse, R140 ;  /* 0x0000002a248c723c */ /* 0x080fe8000000188c */
[----:B------:R-:W-:Y:S01]  /*9d10*/  FADD.FTZ R64, R184, R30 ;  /* 0x0000001eb8407221 */ /* 0x000fe20000010000 */
[----:B------:R-:W-:Y:S01]  /*9d20*/  F2FP.PACK_AB R30, R209, R206 ;  /* 0x000000ced11e723e */ /* 0x000fe200000000ff */
[----:B------:R-:W-:Y:S01]  /*9d30*/  FADD.FTZ R0, R240, R29 ;  /* 0x0000001df0007221 */ /* 0x000fe20000010000 */
[----:B------:R-:W-:Y:S01]  /*9d40*/  F2FP.PACK_AB R29, R62, R63 ;  /* 0x0000003f3e1d723e */ /* 0x000fe200000000ff */
[C---:B------:R-:W-:Y:S01]  /*9d50*/  HMMA.16816.F32 R144, R24.reuse, R42, R144 ;  /* 0x0000002a1890723c */ /* 0x040fe20000001890 */
[----:B------:R-:W1:Y:S03]  /*9d60*/  LDSM.16.MT88.4 R40, [R221+0x1900] ;  /* 0x00190000dd28783b */ /* 0x000e660000004200 */
[----:B------:R-:W-:Y:S01]  /*9d70*/  FADD.FTZ R28, R67, R28 ;  /* 0x0000001c431c7221 */ /* 0x000fe20000010000 */
[----:B------:R-:W-:Y:S01]  /*9d80*/  MOV R219, R191 ;  /* 0x000000bf00db7202 */ /* 0x000fe20000000f00 */
[----:B------:R-:W-:Y:S01]  /*9d90*/  FADD.FTZ R66, R251, R3 ;  /* 0x00000003fb427221 */ /* 0x000fe20000010000 */
[----:B------:R-:W-:Y:S01]  /*9da0*/  MOV R240, R189 ;  /* 0x000000bd00f07202 */ /* 0x000fe20000000f00 */
[-C--:B----4-:R-:W-:Y:S04]  /*9db0*/  HMMA.16816.F32 R148, R24, R44.reuse, R148 ;  /* 0x0000002c1894723c */ /* 0x090fe80000001894 */
[----:B------:R-:W-:Y:S02]  /*9dc0*/  FADD.FTZ R28, R65, R28 ;  /* 0x0000001c411c7221 */ /* 0x000fe40000010000 */
[----:B------:R-:W-:Y:S02]  /*9dd0*/  FADD.FTZ R65, R188, R0 ;  /* 0x00000000bc417221 */ /* 0x000fe40000010000 */
[C---:B------:R-:W-:Y:S04]  /*9de0*/  HMMA.16816.F32 R152, R36.reuse, R44, R152 ;  /* 0x0000002c2498723c */ /* 0x040fe80000001898 */
[----:B------:R-:W-:Y:S01]  /*9df0*/  FADD.FTZ R67, R252, R28 ;  /* 0x0000001cfc437221 */ /* 0x000fe20000010000 */
[----:B------:R-:W-:Y:S01]  /*9e00*/  F2FP.PACK_AB R28, R207, R208 ;  /* 0x000000d0cf1c723e */ /* 0x000fe200000000ff */
[----:B------:R-:W-:Y:S02]  /*9e10*/  FADD.FTZ R0, R219, R66 ;  /* 0x00000042db007221 */ /* 0x000fe40000010000 */
[-C--:B------:R-:W-:Y:S04]  /*9e20*/  HMMA.16816.F32 R156, R36, R46.reuse, R156 ;  /* 0x0000002e249c723c */ /* 0x080fe8000000189c */
[----:B------:R-:W-:Y:S02]  /*9e30*/  FADD.FTZ R0, R199, R0 ;  /* 0x00000000c7007221 */ /* 0x000fe40000010000 */
[----:B------:R-:W-:Y:S02]  /*9e40*/  FADD.FTZ R3, R240, R67 ;  /* 0x00000043f0037221 */ /* 0x000fe40000010000 */
[C---:B------:R-:W-:Y:S01]  /*9e50*/  HMMA.16816.F32 R160, R24.reuse, R46, R160 ;  /* 0x0000002e18a0723c */ /* 0x040fe200000018a0 */
[----:B------:R-:W-:Y:S03]  /*9e60*/  LDSM.16.MT88.4 R44, [R222+0x1900] ;  /* 0x00190000de2c783b */ /* 0x000fe60000004200 */
[----:B------:R-:W-:Y:S04]  /*9e70*/  FADD.FTZ R3, R218, R3 ;  /* 0x00000003da037221 */ /* 0x000fe80000010000 */
[-C--:B-----5:R-:W-:Y:S08]  /*9e80*/  HMMA.16816.F32 R20, R24, R48.reuse, R20 ;  /* 0x000000301814723c */ /* 0x0a0ff00000001814 */
[C---:B------:R-:W-:Y:S08]  /*9e90*/  HMMA.16816.F32 R32, R36.reuse, R48, R32 ;  /* 0x000000302420723c */ /* 0x040ff00000001820 */
[-C--:B------:R-:W-:Y:S01]  /*9ea0*/  HMMA.16816.F32 R164, R36, R50.reuse, R164 ;  /* 0x0000003224a4723c */ /* 0x080fe200000018a4 */
[----:B------:R-:W2:Y:S07]  /*9eb0*/  LDSM.16.MT88.4 R36, [R223+0x1900] ;  /* 0x00190000df24783b */ /* 0x000eae0000004200 */
[----:B------:R-:W-:Y:S01]  /*9ec0*/  HMMA.16816.F32 R168, R24, R50, R168 ;  /* 0x0000003218a8723c */ /* 0x000fe200000018a8 */
[----:B------:R-:W3:Y:S06]  /*9ed0*/  LDSM.16.MT88.4 R48, [R220+0x3900] ;  /* 0x00390000dc30783b */ /* 0x000eec0000004200 */
[----:B------:R-:W-:Y:S02]  /*9ee0*/  F2FP.PACK_AB R24, R214, R212 ;  /* 0x000000d4d618723e */ /* 0x000fe400000000ff */
[----:B------:R-:W-:Y:S03]  /*9ef0*/  F2FP.PACK_AB R26, R217, R216 ;  /* 0x000000d8d91a723e */ /* 0x000fe600000000ff */
[----:B------:R-:W-:Y:S02]  /*9f00*/  F2FP.PACK_AB R25, R213, R211 ;  /* 0x000000d3d519723e */ /* 0x000fe400000000ff */
[----:B------:R-:W-:Y:S07]  /*9f10*/  F2FP.PACK_AB R27, R210, R215 ;  /* 0x000000d7d21b723e */ /* 0x000fee00000000ff */
[-C--:B------:R-:W-:Y:S01]  /*9f20*/  HMMA.16816.F32 R184, R24, R192.reuse, R4 ;  /* 0x000000c018b8723c */ /* 0x080fe20000001804 */
[----:B------:R-:W4:Y:S07]  /*9f30*/  LDSM.16.MT88.4 R4, [R222+0x3900] ;  /* 0x00390000de04783b */ /* 0x000f2e0000004200 */
[C---:B------:R-:W-:Y:S07]  /*9f40*/  HMMA.16816.F32 R180, R28.reuse, R192, R8 ;  /* 0x000000c01cb4723c */ /* 0x040fee0000001808 */
[----:B------:R-:W-:Y:S01]  /*9f50*/  FADD.FTZ R8, R174, R64 ;  /* 0x00000040ae087221 */ /* 0x000fe20000010000 */
[-C--:B------:R-:W-:Y:S04]  /*9f60*/  HMMA.16816.F32 R188, R28, R194.reuse, R12 ;  /* 0x000000c21cbc723c */ /* 0x080fe8000000180c */
[----:B------:R-:W-:Y:S02]  /*9f70*/  FADD.FTZ R9, R198, R0 ;  /* 0x00000000c6097221 */ /* 0x000fe40000010000 */
[----:B------:R-:W-:Y:S01]  /*9f80*/  FADD.FTZ R11, R173, R8 ;  /* 0x00000008ad0b7221 */ /* 0x000fe20000010000 */
[----:B------:R-:W-:Y:S01]  /*9f90*/  MOV R173, R175 ;  /* 0x000000af00ad7202 */ /* 0x000fe20000000f00 */
        /* <DEDUP_REMOVED lines=10> */
[----:B------:R-:W-:Y:S02]  /*a040*/  FADD.FTZ R11, R202, R9 ;  /* 0x00000009ca0b7221 */ /* 0x000fe40000010000 */
[----:B------:R-:W-:Y:S02]  /*a050*/  FADD.FTZ R10, R200, R8 ;  /* 0x00000008c80a7221 */ /* 0x000fe40000010000 */
[C---:B------:R-:W-:Y:S04]  /*a060*/  HMMA.16816.F32 R80, R24.reuse, R42, R80 ;  /* 0x0000002a1850723c */ /* 0x040fe80000001850 */
[----:B------:R-:W-:Y:S02]  /*a070*/  FADD.FTZ R9, R250, R3 ;  /* 0x00000003fa097221 */ /* 0x000fe40000010000 */
[----:B------:R-:W-:Y:S01]  /*a080*/  FADD.FTZ R3, R178, R10 ;  /* 0x0000000ab2037221 */ /* 0x000fe20000010000 */
[----:B------:R-:W-:Y:S01]  /*a090*/  MOV R178, R2 ;  /* 0x0000000200b27202 */ /* 0x000fe20000000f00 */
[-C--:B--2---:R-:W-:Y:S04]  /*a0a0*/  HMMA.16816.F32 R84, R24, R36.reuse, R84 ;  /* 0x000000241854723c */ /* 0x084fe80000001854 */
        /* <DEDUP_REMOVED lines=24> */
[-C--:B----4-:R-:W-:Y:S08]  /*a230*/  HMMA.16816.F32 R196, R24, R4.reuse, R20 ;  /* 0x0000000418c4723c */ /* 0x090ff00000001814 */
[C---:B------:R-:W-:Y:S07]  /*a240*/  HMMA.16816.F32 R200, R28.reuse, R4, R32 ;  /* 0x000000041cc8723c */ /* 0x040fee0000001820 */
[----:B------:R-:W-:Y:S01]  /*a250*/  FADD.FTZ R4, R241, R11 ;  /* 0x0000000bf1047221 */ /* 0x000fe20000010000 */
[-C--:B------:R-:W-:Y:S04]  /*a260*/  HMMA.16816.F32 R164, R28, R6.reuse, R164 ;  /* 0x000000061ca4723c */ /* 0x080fe800000018a4 */
        /* <DEDUP_REMOVED lines=17> */
[----:B------:R-:W-:Y:S01]  /*a380*/  STL [R1+0x4], R5 ;  /* 0x0000040501007387 */ /* 0x000fe20000100800 */
[----:B------:R-:W-:Y:S02]  /*a390*/  FADD.FTZ R3, R209, R3 ;  /* 0x00000003d1037221 */ /* 0x000fe40000010000 */
[----:B------:R-:W-:Y:S02]  /*a3a0*/  FADD.FTZ R4, R210, R4 ;  /* 0x00000004d2047221 */ /* 0x000fe40000010000 */
[----:B------:R-:W-:Y:S03]  /*a3b0*/  FADD.FTZ R0, R61, R7 ;  /* 0x000000073d007221 */ /* 0x000fe60000010000 */
[----:B------:R-:W-:Y:S01]  /*a3c0*/  STL [R1+0x8], R4 ;  /* 0x0000080401007387 */ /* 0x000fe20000100800 */
[----:B------:R-:W-:Y:S03]  /*a3d0*/  FADD.FTZ R0, R60, R0 ;  /* 0x000000003c007221 */ /* 0x000fe60000010000 */
[----:B------:R1:W-:Y:S04]  /*a3e0*/  STL [R1+0x10], R3 ;  /* 0x0000100301007387 */ /* 0x0003e80000100800 */
[----:B------:R2:W-:Y:S01]  /*a3f0*/  STL [R1+0xc], R0 ;  /* 0x00000c0001007387 */ /* 0x0005e20000100800 */
[----:B-1----:R-:W-:Y:S02]  /*a400*/  MOV R3, R176 ;  /* 0x000000b000037202 */ /* 0x002fe40000000f00 */
[----:B--2---:R-:W-:Y:S01]  /*a410*/  MOV R0, R177 ;  /* 0x000000b100007202 */ /* 0x004fe20000000f00 */
[----:B------:R-:W-:-:S05]  /*a420*/  @P1 BRA `(.L_x_690) ;  /* 0xffffc6c000001947 */ /* 0x000fca000383ffff */
.L_x_689:
[----:B-1----:R-:W2:Y:S04]  /*a430*/  LDL.LU R6, [R1+0x4] ;  /* 0x0000040001067983 */ /* 0x002ea80000300800 */
[----:B------:R-:W3:Y:S04]  /*a440*/  LDL.LU R4, [R1+0x8] ;  /* 0x0000080001047983 */ /* 0x000ee80000300800 */
[----:B------:R-:W4:Y:S04]  /*a450*/  LDL.LU R8, [R1+0x10] ;  /* 0x0000100001087983 */ /* 0x000f280000300800 */
[----:B------:R-:W4:Y:S01]  /*a460*/  LDL.LU R5, [R1+0xc] ;  /* 0x00000c0001057983 */ /* 0x000f220000300800 */
[----:B------:R-:W-:-:S02]  /*a470*/  MOV R62, 0xff800000 ;  /* 0xff800000003e7802 */ /* 0x000fc40000000f00 */
[----:B------:R-:W-:Y:S02]  /*a480*/  MOV R63, 0xff800000 ;  /* 0xff800000003f7802 */ /* 0x000fe40000000f00 */
[----:B------:R-:W-:Y:S02]  /*a490*/  MOV R64, 0xff800000 ;  /* 0xff80000000407802 */ /* 0x000fe40000000f00 */
[----:B------:R-:W-:Y:S02]  /*a4a0*/  MOV R65, 0xff800000 ;  /* 0xff80000000417802 */ /* 0x000fe40000000f00 */
[----:B------:R-:W-:Y:S01]  /*a4b0*/  PLOP3.LUT P0, PT, PT, PT, PT, 0x8, 0x0 ;  /* 0x000000000000781c */ /* 0x000fe20003f0e170 */
[----:B--2---:R-:W1:Y:S04]  /*a4c0*/  SHFL.BFLY PT, R11, R6, 0x2, 0x1f ;  /* 0x0c401f00060b7f89 */ /* 0x004e6800000e0000 */
[----:B---3--:R-:W2:Y:S04]  /*a4d0*/  SHFL.BFLY PT, R9, R4, 0x2, 0x1f ;  /* 0x0c401f0004097f89 */ /* 0x008ea800000e0000 */
[----:B----4-:R-:W3:Y:S01]  /*a4e0*/  SHFL.BFLY PT, R7, R8, 0x2, 0x1f ;  /* 0x0c401f0008077f89 */ /* 0x010ee200000e0000 */
[----:B-1----:R-:W-:-:S03]  /*a4f0*/  FADD.FTZ R11, R11, R6 ;  /* 0x000000060b0b7221 */ /* 0x002fc60000010000 */
[----:B------:R-:W1:Y:S01]  /*a500*/  SHFL.BFLY PT, R6, R5, 0x2, 0x1f ;  /* 0x0c401f0005067f89 */ /* 0x000e6200000e0000 */
[----:B--2---:R-:W-:-:S03]  /*a510*/  FADD.FTZ R9, R9, R4 ;  /* 0x0000000409097221 */ /* 0x004fc60000010000 */
[----:B------:R-:W2:Y:S01]  /*a520*/  SHFL.BFLY PT, R0, R11, 0x1, 0x1f ;  /* 0x0c201f000b007f89 */ /* 0x000ea200000e0000 */
[----:B---3--:R-:W-:-:S03]  /*a530*/  FADD.FTZ R7, R7, R8 ;  /* 0x0000000807077221 */ /* 0x008fc60000010000 */
[----:B------:R-:W3:Y:S04]  /*a540*/  SHFL.BFLY PT, R4, R9, 0x1, 0x1f ;  /* 0x0c201f0009047f89 */ /* 0x000ee800000e0000 */
[----:B------:R-:W4:Y:S01]  /*a550*/  SHFL.BFLY PT, R3, R7, 0x1, 0x1f ;  /* 0x0c201f0007037f89 */ /* 0x000f2200000e0000 */
[----:B-1----:R-:W-:Y:S02]  /*a560*/  FADD.FTZ R6, R6, R5 ;  /* 0x0000000506067221 */ /* 0x002fe40000010000 */
[----:B--2---:R-:W-:-:S03]  /*a570*/  FADD.FTZ R11, R11, R0 ;  /* 0x000000000b0b7221 */ /* 0x004fc60000010000 */
[----:B------:R-:W1:Y:S01]  /*a580*/  SHFL.BFLY PT, R5, R6, 0x1, 0x1f ;  /* 0x0c201f0006057f89 */ /* 0x000e6200000e0000 */
[----:B------:R-:W-:Y:S01]  /*a590*/  MOV R0, RZ ;  /* 0x000000ff00007202 */ /* 0x000fe20000000f00 */
[----:B---3--:R-:W-:Y:S01]  /*a5a0*/  FADD.FTZ R9, R9, R4 ;  /* 0x0000000409097221 */ /* 0x008fe20000010000 */
[----:B------:R-:W-:Y:S02]  /*a5b0*/  FSETP.NE.FTZ.AND P4, PT, R11, RZ, PT ;  /* 0x000000ff0b00720b */ /* 0x000fe40003f95000 */
[----:B------:R-:W-:Y:S01]  /*a5c0*/  MOV R4, RZ ;  /* 0x000000ff00047202 */ /* 0x000fe20000000f00 */
[----:B----4-:R-:W-:Y:S01]  /*a5d0*/  FADD.FTZ R7, R7, R3 ;  /* 0x0000000307077221 */ /* 0x010fe20000010000 */
[----:B------:R-:W-:Y:S02]  /*a5e0*/  FSETP.NE.FTZ.AND P3, PT, R9, RZ, PT ;  /* 0x000000ff0900720b */ /* 0x000fe40003f75000 */
[----:B------:R-:W-:Y:S02]  /*a5f0*/  MOV R3, RZ ;  /* 0x000000ff00037202 */ /* 0x000fe40000000f00 */
[----:B------:R-:W-:-:S05]  /*a600*/  FSETP.NE.FTZ.AND P2, PT, R7, RZ, PT ;  /* 0x000000ff0700720b */ /* 0x000fca0003f55000 */
[----:B------:R-:W2:Y:S01]  /*a610*/  @P4 MUFU.RCP R0, R11 ;  /* 0x0000000b00004308 */ /* 0x000ea20000001000 */
[----:B-1----:R-:W-:-:S07]  /*a620*/  FADD.FTZ R6, R5, R6 ;  /* 0x0000000605067221 */ /* 0x002fce0000010000 */
[----:B------:R-:W1:Y:S01]  /*a630*/  @P2 MUFU.RCP R3, R7 ;  /* 0x0000000700032308 */ /* 0x000e620000001000 */
[----:B------:R-:W-:Y:S01]  /*a640*/  FSETP.NE.FTZ.AND P1, PT, R6, RZ, PT ;  /* 0x000000ff0600720b */ /* 0x000fe20003f35000 */
[----:B--2---:R-:W-:-:S06]  /*a650*/  FMUL.FTZ R184, R0, R184 ;  /* 0x000000b800b87220 */ /* 0x004fcc0000410000 */
[----:B------:R-:W2:Y:S01]  /*a660*/  @P3 MUFU.RCP R4, R9 ;  /* 0x0000000900043308 */ /* 0x000ea20000001000 */
[C---:B------:R-:W-:Y:S02]  /*a670*/  FMUL.FTZ R58, R0.reuse, R185 ;  /* 0x000000b9003a7220 */ /* 0x040fe40000410000 */
[C---:B------:R-:W-:Y:S02]  /*a680*/  FMUL.FTZ R192, R0.reuse, R192 ;  /* 0x000000c000c07220 */ /* 0x040fe40000410000 */
[C---:B------:R-:W-:Y:S02]  /*a690*/  FMUL.FTZ R193, R0.reuse, R193 ;  /* 0x000000c100c17220 */ /* 0x040fe40000410000 */
[C---:B------:R-:W-:Y:S01]  /*a6a0*/  FMUL.FTZ R68, R0.reuse, R68 ;  /* 0x0000004400447220 */ /* 0x040fe20000410000 */
[----:B------:R-:W-:Y:S01]  /*a6b0*/  @P4 MUFU.LG2 R11, R11 ;  /* 0x0000000b000b4308 */ /* 0x000fe20000000c00 */
[C---:B------:R-:W-:Y:S01]  /*a6c0*/  FMUL.FTZ R52, R0.reuse, R69 ;  /* 0x0000004500347220 */ /* 0x040fe20000410000 */
[----:B------:R-:W-:Y:S01]  /*a6d0*/  @P1 MOV R8, 0x3f317218 ;  /* 0x3f31721800081802 */ /* 0x000fe20000000f00 */
[----:B------:R-:W-:-:S02]  /*a6e0*/  FMUL.FTZ R80, R0, R80 ;  /* 0x0000005000507220 */ /* 0x000fc40000410000 */
[C---:B------:R-:W-:Y:S02]  /*a6f0*/  FMUL.FTZ R81, R0.reuse, R81 ;  /* 0x0000005100517220 */ /* 0x040fe40000410000 */
[C---:B------:R-:W-:Y:S01]  /*a700*/  FMUL.FTZ R84, R0.reuse, R84 ;  /* 0x0000005400547220 */ /* 0x040fe20000410000 */
[----:B------:R-:W-:Y:S01]  /*a710*/  @P3 MUFU.LG2 R9, R9 ;  /* 0x0000000900093308 */ /* 0x000fe20000000c00 */
[C---:B------:R-:W-:Y:S02]  /*a720*/  FMUL.FTZ R50, R0.reuse, R85 ;  /* 0x0000005500327220 */ /* 0x040fe40000410000 */
[C---:B------:R-:W-:Y:S02]  /*a730*/  FMUL.FTZ R96, R0.reuse, R96 ;  /* 0x0000006000607220 */ /* 0x040fe40000410000 */
[C---:B------:R-:W-:Y:S02]  /*a740*/  FMUL.FTZ R46, R0.reuse, R97 ;  /* 0x00000061002e7220 */ /* 0x040fe40000410000 */
[C---:B------:R-:W-:Y:S01]  /*a750*/  FMUL.FTZ R100, R0.reuse, R100 ;  /* 0x0000006400647220 */ /* 0x040fe20000410000 */
[----:B------:R-:W-:Y:S01]  /*a760*/  @P2 MUFU.LG2 R7, R7 ;  /* 0x0000000700072308 */ /* 0x000fe20000000c00 */
        /* <DEDUP_REMOVED lines=18> */
[----:B------:R-:W-:Y:S01]  /*a890*/  FMUL.FTZ R169, R0, R169 ;  /* 0x000000a900a97220 */ /* 0x000fe20000410000 */
[----:B------:R-:W-:Y:S01]  /*a8a0*/  MOV R0, RZ ;  /* 0x000000ff00007202 */ /* 0x000fe20000000f00 */
[----:B-1----:R-:W-:-:S02]  /*a8b0*/  FMUL.FTZ R180, R3, R180 ;  /* 0x000000b403b47220 */ /* 0x002fc40000410000 */
[C---:B------:R-:W-:Y:S02]  /*a8c0*/  FMUL.FTZ R59, R3.reuse, R181 ;  /* 0x000000b5033b7220 */ /* 0x040fe40000410000 */
[C---:B------:R-:W-:Y:S01]  /*a8d0*/  FMUL.FTZ R188, R3.reuse, R188 ;  /* 0x000000bc03bc7220 */ /* 0x040fe20000410000 */
[----:B------:R-:W1:Y:S01]  /*a8e0*/  @P1 MUFU.RCP R0, R6 ;  /* 0x0000000600001308 */ /* 0x000e620000001000 */
[C---:B------:R-:W-:Y:S02]  /*a8f0*/  FMUL.FTZ R56, R3.reuse, R189 ;  /* 0x000000bd03387220 */ /* 0x040fe40000410000 */
[C---:B------:R-:W-:Y:S02]  /*a900*/  FMUL.FTZ R72, R3.reuse, R72 ;  /* 0x0000004803487220 */ /* 0x040fe40000410000 */
[C---:B------:R-:W-:Y:S02]  /*a910*/  FMUL.FTZ R55, R3.reuse, R73 ;  /* 0x0000004903377220 */ /* 0x040fe40000410000 */
[C---:B------:R-:W-:Y:S01]  /*a920*/  FMUL.FTZ R76, R3.reuse, R76 ;  /* 0x0000004c034c7220 */ /* 0x040fe20000410000 */
[----:B------:R-:W3:Y:S01]  /*a930*/  @P1 MUFU.LG2 R6, R6 ;  /* 0x0000000600061308 */ /* 0x000ee20000000c00 */
        /* <DEDUP_REMOVED lines=25> */
[----:B------:R-:W-:Y:S01]  /*aad0*/  @P3 MOV R3, 0x3f317218 ;  /* 0x3f31721800033802 */ /* 0x000fe20000000f00 */
[----:B--2---:R-:W-:-:S02]  /*aae0*/  FMUL.FTZ R186, R4, R186 ;  /* 0x000000ba04ba7220 */ /* 0x004fc40000410000 */
        /* <DEDUP_REMOVED lines=32> */
[C---:B-1----:R-:W-:Y:S02]  /*acf0*/  FMUL.FTZ R182, R0.reuse, R182 ;  /* 0x000000b600b67220 */ /* 0x042fe40000410000 */
        /* <DEDUP_REMOVED lines=31> */
[----:B------:R-:W-:Y:S01]  /*aef0*/  @P2 MOV R0, 0x3f317218 ;  /* 0x3f31721800002802 */ /* 0x000fe20000000f00 */
[----:B------:R-:W-:Y:S02]  /*af00*/  @P3 FMUL.FTZ R5, R3, c[0x0][0x2d0] ;  /* 0x0000b40003053a20 */ /* 0x000fe40000410000 */
[----:B------:R-:W-:Y:S02]  /*af10*/  @P4 FMUL.FTZ R10, R4, c[0x0][0x2d0] ;  /* 0x0000b400040a4a20 */ /* 0x000fe40000410000 */
[----:B------:R-:W-:-:S02]  /*af20*/  @P2 FMUL.FTZ R3, R0, c[0x0][0x2d0] ;  /* 0x0000b40000032a20 */ /* 0x000fc40000410000 */
[----:B------:R-:W-:Y:S02]  /*af30*/  @P4 FMUL.FTZ R11, R11, 0.69314718246459960938 ;  /* 0x3f3172180b0b4820 */ /* 0x000fe40000410000 */
[----:B------:R-:W-:Y:S02]  /*af40*/  @P3 FMUL.FTZ R9, R9, 0.69314718246459960938 ;  /* 0x3f31721809093820 */ /* 0x000fe40000410000 */
[----:B------:R-:W-:Y:S02]  /*af50*/  @P2 FMUL.FTZ R7, R7, 0.69314718246459960938 ;  /* 0x3f31721807072820 */ /* 0x000fe40000410000 */
[----:B---3--:R-:W-:Y:S02]  /*af60*/  @P1 FMUL.FTZ R4, R6, 0.69314718246459960938 ;  /* 0x3f31721806041820 */ /* 0x008fe40000410000 */
[----:B------:R-:W-:Y:S02]  /*af70*/  @P1 FMUL.FTZ R0, R8, c[0x0][0x2d0] ;  /* 0x0000b40008001a20 */ /* 0x000fe40000410000 */
[----:B------:R-:W-:-:S02]  /*af80*/  @P4 FFMA.FTZ R62, R10, R177, R11 ;  /* 0x000000b10a3e4223 */ /* 0x000fc4000001000b */
[----:B------:R-:W-:Y:S02]  /*af90*/  @P3 FFMA.FTZ R63, R5, R176, R9 ;  /* 0x000000b0053f3223 */ /* 0x000fe40000010009 */
[----:B-----5:R-:W-:Y:S02]  /*afa0*/  @P2 FFMA.FTZ R64, R3, R175, R7 ;  /* 0x000000af03402223 */ /* 0x020fe40000010007 */
[----:B------:R-:W-:Y:S02]  /*afb0*/  @P1 FFMA.FTZ R65, R0, R2, R4 ;  /* 0x0000000200411223 */ /* 0x000fe40000010004 */
.L_x_673:
[----:B------:R-:W-:Y:S05]  /*afc0*/  @P0 BRA `(.L_x_691) ;  /* 0x00001c6000000947 */ /* 0x000fea0003800000 */
[----:B------:R-:W2:Y:S01]  /*afd0*/  LDL R69, [R1+0x40] ;  /* 0x0000400001457983 */ /* 0x000ea20000100800 */
[----:B------:R-:W-:Y:S02]  /*afe0*/  F2FP.PACK_AB R58, R58, R184 ;  /* 0x000000b83a3a723e */ /* 0x000fe400000000ff */
[----:B------:R-:W-:Y:S01]  /*aff0*/  F2FP.PACK_AB R57, R57, R186 ;  /* 0x000000ba3939723e */ /* 0x000fe200000000ff */
[----:B------:R-:W1:Y:S01]  /*b000*/  S2R R67, SR_TID.X ;  /* 0x0000000000437919 */ /* 0x000e620000002100 */
        /* <DEDUP_REMOVED lines=12> */
[----:B-1----:R-:W-:Y:S02]  /*b0d0*/  SHF.R.S32.HI R66, RZ, 0x1f, R67 ;  /* 0x0000001fff427819 */ /* 0x002fe40000011443 */
[----:B------:R-:W-:-:S02]  /*b0e0*/  F2FP.PACK_AB R54, R54, R76 ;  /* 0x0000004c3636723e */ /* 0x000fc400000000ff */
[CC--:B------:R-:W-:Y:S02]  /*b0f0*/  LEA.HI R2, R66.reuse, R67.reuse, RZ, 0x2 ;  /* 0x0000004342027211 */ /* 0x0c0fe400078f10ff */
[----:B------:R-:W-:Y:S02]  /*b100*/  LEA.HI R61, R66, R67, RZ, 0x5 ;  /* 0x00000043423d7211 */ /* 0x000fe400078f28ff */
[--C-:B------:R-:W-:Y:S02]  /*b110*/  SHF.R.S32.HI R4, RZ, 0x2, R2.reuse ;  /* 0x00000002ff047819 */ /* 0x100fe40000011402 */
[----:B------:R-:W-:Y:S02]  /*b120*/  SHF.R.S32.HI R0, RZ, 0x1f, R2 ;  /* 0x0000001fff007819 */ /* 0x000fe40000011402 */
[----:B------:R-:W-:Y:S02]  /*b130*/  SHF.R.S32.HI R60, RZ, 0x5, R61 ;  /* 0x00000005ff3c7819 */ /* 0x000fe4000001143d */
[----:B------:R-:W-:-:S02]  /*b140*/  LEA.HI R0, R0, R4, RZ, 0x3 ;  /* 0x0000000400007211 */ /* 0x000fc400078f18ff */
[----:B------:R-:W-:Y:S02]  /*b150*/  F2FP.PACK_AB R78, R79, R78 ;  /* 0x0000004e4f4e723e */ /* 0x000fe400000000ff */
        /* <DEDUP_REMOVED lines=21> */
[----:B------:R-:W-:Y:S01]  /*b2b0*/  BAR.SYNC.DEFER_BLOCKING 0x1, 0x80 ;  /* 0x0042000000007b1d */ /* 0x000fe20000010000 */
[----:B------:R-:W-:Y:S02]  /*b2c0*/  F2FP.PACK_AB R47, R47, R92 ;  /* 0x0000005c2f2f723e */ /* 0x000fe400000000ff */
[----:B------:R-:W-:Y:S02]  /*b2d0*/  F2FP.PACK_AB R94, R95, R94 ;  /* 0x0000005e5f5e723e */ /* 0x000fe400000000ff */
[C---:B------:R-:W-:Y:S02]  /*b2e0*/  IADD3 R3, R0.reuse, 0x80, RZ ;  /* 0x0000008000037810 */ /* 0x040fe40007ffe0ff */
[C---:B------:R-:W-:Y:S02]  /*b2f0*/  IADD3 R2, R0.reuse, 0x70, RZ ;  /* 0x0000007000027810 */ /* 0x040fe40007ffe0ff */
[----:B------:R-:W-:Y:S01]  /*b300*/  @P0 IADD3 R2, R3, 0x10, RZ ;  /* 0x0000001003020810 */ /* 0x000fe20007ffe0ff */
[----:B------:R-:W-:Y:S01]  /*b310*/  IMAD.IADD R3, R0, 0x1, R4 ;  /* 0x0000000100037824 */ /* 0x000fe200078e0204 */
[----:B------:R-:W-:-:S02]  /*b320*/  F2FP.PACK_AB R45, R45, R100 ;  /* 0x000000642d2d723e */ /* 0x000fc400000000ff */
[----:B------:R-:W-:Y:S01]  /*b330*/  F2FP.PACK_AB R44, R44, R102 ;  /* 0x000000662c2c723e */ /* 0x000fe200000000ff */
[----:B------:R-:W-:Y:S01]  /*b340*/  IMAD.IADD R4, R4, 0x1, R2 ;  /* 0x0000000104047824 */ /* 0x000fe200078e0202 */
[----:B------:R-:W-:Y:S02]  /*b350*/  F2FP.PACK_AB R42, R42, R112 ;  /* 0x000000702a2a723e */ /* 0x000fe400000000ff */
[----:B------:R-:W-:Y:S02]  /*b360*/  F2FP.PACK_AB R41, R41, R114 ;  /* 0x000000722929723e */ /* 0x000fe400000000ff */
[----:B------:R-:W-:Y:S02]  /*b370*/  F2FP.PACK_AB R43, R43, R104 ;  /* 0x000000682b2b723e */ /* 0x000fe400000000ff */
[----:B------:R-:W-:Y:S02]  /*b380*/  F2FP.PACK_AB R106, R107, R106 ;  /* 0x0000006a6b6a723e */ /* 0x000fe400000000ff */
[----:B------:R-:W-:Y:S01]  /*b390*/  F2FP.PACK_AB R40, R40, R108 ;  /* 0x0000006c2828723e */ /* 0x000fe200000000ff */
[----:B------:R-:W-:Y:S01]  /*b3a0*/  STS [R0+0x80], R58 ;  /* 0x0000803a00007388 */ /* 0x000fe20000000800 */
[----:B------:R-:W-:-:S02]  /*b3b0*/  F2FP.PACK_AB R110, R111, R110 ;  /* 0x0000006e6f6e723e */ /* 0x000fc400000000ff */
[----:B------:R-:W-:Y:S01]  /*b3c0*/  F2FP.PACK_AB R39, R39, R116 ;  /* 0x000000742727723e */ /* 0x000fe200000000ff */
[----:B------:R-:W-:Y:S01]  /*b3d0*/  STS [R0+0x480], R57 ;  /* 0x0004803900007388 */ /* 0x000fe20000000800 */
[----:B------:R-:W-:Y:S02]  /*b3e0*/  F2FP.PACK_AB R38, R38, R118 ;  /* 0x000000762626723e */ /* 0x000fe400000000ff */
[----:B------:R-:W-:Y:S01]  /*b3f0*/  F2FP.PACK_AB R36, R36, R128 ;  /* 0x000000802424723e */ /* 0x000fe200000000ff */
[----:B------:R1:W-:Y:S01]  /*b400*/  STS [R2], R7 ;  /* 0x0000000702007388 */ /* 0x0003e20000000800 */
        /* <DEDUP_REMOVED lines=18> */
[----:B-1----:R-:W-:Y:S01]  /*b530*/  IMAD.MOV.U32 R7, RZ, RZ, 0x40 ;  /* 0x00000040ff077424 */ /* 0x002fe200078e00ff */
[----:B------:R-:W-:Y:S02]  /*b540*/  F2FP.PACK_AB R25, R25, R142 ;  /* 0x0000008e1919723e */ /* 0x000fe400000000ff */
[----:B------:R-:W-:Y:S01]  /*b550*/  STS [R3+0x480], R51 ;  /* 0x0004803303007388 */ /* 0x000fe20000000800 */
[----:B------:R-:W-:-:S02]  /*b560*/  F2FP.PACK_AB R24, R24, R148 ;  /* 0x000000941818723e */ /* 0x000fc400000000ff */
[----:B------:R-:W-:Y:S01]  /*b570*/  SEL R7, R7, 0xffffffc0, !P2 ;  /* 0xffffffc007077807 */ /* 0x000fe20005000000 */
[----:B------:R1:W-:Y:S01]  /*b580*/  STS [R4+0x400], R6 ;  /* 0x0004000604007388 */ /* 0x0003e20000000800 */
        /* <DEDUP_REMOVED lines=17> */
[----:B-1----:R-:W-:Y:S01]  /*b6a0*/  IMAD.IADD R6, R0, 0x1, R7 ;  /* 0x0000000100067824 */ /* 0x002fe200078e0207 */
[----:B------:R-:W-:Y:S02]  /*b6b0*/  F2FP.PACK_AB R16, R16, R202 ;  /* 0x000000ca1010723e */ /* 0x000fe400000000ff */
[----:B------:R-:W-:Y:S01]  /*b6c0*/  F2FP.PACK_AB R15, R15, R164 ;  /* 0x000000a40f0f723e */ /* 0x000fe200000000ff */
[----:B---3--:R-:W-:Y:S01]  /*b6d0*/  IMAD.IADD R8, R7, 0x1, R2 ;  /* 0x0000000107087824 */ /* 0x008fe200078e0202 */
[----:B------:R-:W-:Y:S01]  /*b6e0*/  STS [R6+0x80], R50 ;  /* 0x0000803206007388 */ /* 0x000fe20000000800 */
[----:B------:R-:W-:Y:S02]  /*b6f0*/  F2FP.PACK_AB R14, R14, R166 ;  /* 0x000000a60e0e723e */ /* 0x000fe400000000ff */
[----:B------:R-:W-:Y:S01]  /*b700*/  ISETP.NE.U32.AND P1, PT, RZ, c[0x0][0x500], PT ;  /* 0x00014000ff007a0c */ /* 0x000fe20003f25070 */
[----:B------:R-:W-:Y:S01]  /*b710*/  STS [R6+0x480], R49 ;  /* 0x0004803106007388 */ /* 0x000fe20000000800 */
[----:B------:R-:W-:-:S02]  /*b720*/  ISETP.NE.U32.AND P0, PT, RZ, c[0x0][0x508], PT ;  /* 0x00014200ff007a0c */ /* 0x000fc40003f05070 */
[----:B------:R-:W-:Y:S01]  /*b730*/  ISETP.NE.AND.EX P1, PT, RZ, c[0x0][0x504], PT, P1 ;  /* 0x00014100ff007a0c */ /* 0x000fe20003f25310 */
[----:B------:R1:W-:Y:S01]  /*b740*/  STS [R8+0x400], R5 ;  /* 0x0004000508007388 */ /* 0x0003e20000000800 */
[----:B------:R-:W-:-:S03]  /*b750*/  ISETP.NE.AND.EX P0, PT, RZ, c[0x0][0x50c], PT, P0 ;  /* 0x00014300ff007a0c */ /* 0x000fc60003f05300 */
[----:B------:R-:W-:Y:S04]  /*b760*/  STS [R8], R46 ;  /* 0x0000002e08007388 */ /* 0x000fe80000000800 */
[----:B------:R-:W-:Y:S04]  /*b770*/  STS [R6+0x2080], R48 ;  /* 0x0020803006007388 */ /* 0x000fe80000000800 */
[----:B------:R-:W-:Y:S04]  /*b780*/  STS [R6+0x2480], R90 ;  /* 0x0024805a06007388 */ /* 0x000fe80000000800 */
[----:B------:R-:W-:Y:S04]  /*b790*/  STS [R8+0x2000], R47 ;  /* 0x0020002f08007388 */ /* 0x000fe80000000800 */
[----:B------:R-:W-:Y:S01]  /*b7a0*/  STS [R8+0x2400], R94 ;  /* 0x0024005e08007388 */ /* 0x000fe20000000800 */
[----:B-1----:R-:W-:-:S02]  /*b7b0*/  IMAD.IADD R5, R7, 0x1, R3 ;  /* 0x0000000107057824 */ /* 0x002fc400078e0203 */
        /* <DEDUP_REMOVED lines=22> */
[----:B------:R-:W-:Y:S01]  /*b920*/  STS [R3+0x6480], R29 ;  /* 0x0064801d03007388 */ /* 0x000fe20000000800 */
[----:B-1----:R-:W-:-:S03]  /*b930*/  IMAD.MOV.U32 R2, RZ, RZ, 0x4 ;  /* 0x00000004ff027424 */ /* 0x002fc600078e00ff */
        /* <DEDUP_REMOVED lines=14> */
[----:B------:R1:W-:Y:S04]  /*ba20*/  STS [R5+0x6080], R11 ;  /* 0x0060800b05007388 */ /* 0x0003e80000000800 */
[----:B------:R1:W-:Y:S04]  /*ba30*/  STS [R5+0x6480], R16 ;  /* 0x0064801005007388 */ /* 0x0003e80000000800 */
[----:B------:R1:W-:Y:S04]  /*ba40*/  STS [R7+0x6000], R15 ;  /* 0x0060000f07007388 */ /* 0x0003e80000000800 */
[----:B------:R1:W-:Y:S01]  /*ba50*/  STS [R7+0x6400], R14 ;  /* 0x0064000e07007388 */ /* 0x0003e20000000800 */
[----:B--2---:R-:W-:-:S03]  /*ba60*/  IMAD.WIDE R8, R69, R2, c[0x0][0x500] ;  /* 0x0001400045087625 */ /* 0x004fc600078e0202 */
[----:B------:R-:W-:Y:S06]  /*ba70*/  BAR.SYNC.DEFER_BLOCKING 0x1, 0x80 ;  /* 0x0042000000007b1d */ /* 0x000fec0000010000 */
[----:B------:R-:W2:Y:S01]  /*ba80*/  @P1 LDG.E R0, [R8.64] ;  /* 0x0000001008001981 */ /* 0x000ea2000c1e1900 */
[----:B------:R-:W-:Y:S02]  /*ba90*/  IMAD.MOV.U32 R20, RZ, RZ, c[0x0][0x388] ;  /* 0x0000e200ff147624 */ /* 0x000fe400078e00ff */
[----:B------:R-:W-:-:S05]  /*baa0*/  @P0 IMAD.WIDE R2, R69, R2, c[0x0][0x508] ;  /* 0x0001420045020625 */ /* 0x000fca00078e0202 */
[----:B------:R3:W5:Y:S02]  /*bab0*/  @P0 LDG.E R20, [R2.64] ;  /* 0x0000001002140981 */ /* 0x000764000c1e1900 */
[----:B---3--:R-:W-:Y:S02]  /*bac0*/  CS2R R2, SRZ ;  /* 0x0000000000027805 */ /* 0x008fe4000001ff00 */
[--C-:B--2---:R-:W-:Y:S01]  /*bad0*/  @P1 SHF.R.S32.HI R3, RZ, 0x1f, R0.reuse ;  /* 0x0000001fff031819 */ /* 0x104fe20000011400 */
[----:B------:R-:W-:Y:S01]  /*bae0*/  @P1 IMAD.MOV.U32 R2, RZ, RZ, R0 ;  /* 0x000000ffff021224 */ /* 0x000fe200078e0000 */
[----:B------:R-:W-:Y:S05]  /*baf0*/  @P0 BRA `(.L_x_692) ;  /* 0x0000004000000947 */ /* 0x000fea0003800000 */
[----:B-1----:R-:W-:Y:S05]  /*bb00*/  @!P1 BRA `(.L_x_692) ;  /* 0x0000003000009947 */ /* 0x002fea0003800000 */
[----:B------:R-:W2:Y:S04]  /*bb10*/  LDG.E R4, [R8.64] ;  /* 0x0000001008047981 */ /* 0x000ea8000c1e1900 */
[----:B------:R-:W2:Y:S02]  /*bb20*/  LDG.E R0, [R8.64+0x4] ;  /* 0x0000041008007981 */ /* 0x000ea4000c1e1900 */
[----:B--2--5:R-:W-:-:S02]  /*bb30*/  IADD3 R20, -R4, R0, RZ ;  /* 0x0000000004147210 */ /* 0x024fc40007ffe1ff */
.L_x_692:
[----:B-1----:R-:W-:Y:S01]  /*bb40*/  LOP3.LUT R0, R61, 0xffffffe0, RZ, 0xc0, !PT ;  /* 0xffffffe03d007812 */ /* 0x002fe200078ec0ff */
[----:B------:R-:W-:Y:S01]  /*bb50*/  IMAD.MOV.U32 R6, RZ, RZ, c[0x0][0x4e8] ;  /* 0x00013a00ff067624 */ /* 0x000fe200078e00ff */
[----:B------:R-:W-:Y:S01]  /*bb60*/  SHF.R.S32.HI R5, RZ, 0x1f, R60 ;  /* 0x0000001fff057819 */ /* 0x000fe2000001143c */
[----:B------:R-:W1:Y:S01]  /*bb70*/  S2R R23, SR_CTAID.X ;  /* 0x0000000000177919 */ /* 0x000e620000002500 */
[----:B------:R-:W-:Y:S01]  /*bb80*/  LEA.HI R4, R32, R32, RZ, 0x1 ;  /* 0x0000002020047211 */ /* 0x000fe200078f08ff */
[----:B------:R-:W-:Y:S01]  /*bb90*/  IMAD.IADD R0, R67, 0x1, -R0 ;  /* 0x0000000143007824 */ /* 0x000fe200078e0a00 */
[----:B------:R-:W-:Y:S01]  /*bba0*/  LEA.HI R5, R5, R60, RZ, 0x2 ;  /* 0x0000003c05057211 */ /* 0x000fe200078f10ff */
[----:B------:R-:W2:Y:S01]  /*bbb0*/  S2R R13, SR_CTAID.Y ;  /* 0x00000000000d7919 */ /* 0x000ea20000002600 */
[----:B------:R-:W-:Y:S01]  /*bbc0*/  ISETP.NE.AND P2, PT, R6, 0x1, PT ;  /* 0x000000010600780c */ /* 0x000fe20003f45270 */
[----:B-----5:R-:W-:Y:S01]  /*bbd0*/  IMAD R20, R20, c[0x0][0x4e8], RZ ;  /* 0x00013a0014147a24 */ /* 0x020fe200078e02ff */
[----:B------:R-:W-:Y:S01]  /*bbe0*/  SHF.R.S32.HI R8, RZ, 0x1f, R0 ;  /* 0x0000001fff087819 */ /* 0x000fe20000011400 */
[----:B------:R-:W-:Y:S01]  /*bbf0*/  BSSY B0, `(.L_x_693) ;  /* 0x000008c000007945 */ /* 0x000fe20003800000 */
[C---:B------:R-:W-:Y:S01]  /*bc00*/  LOP3.LUT R6, R4.reuse, 0x1ffffffe, RZ, 0xc0, !PT ;  /* 0x1ffffffe04067812 */ /* 0x040fe200078ec0ff */
[----:B------:R-:W-:Y:S01]  /*bc10*/  IMAD.SHL.U32 R4, R4, 0x20, RZ ;  /* 0x0000002004047824 */ /* 0x000fe200078e00ff */
[----:B------:R-:W-:-:S02]  /*bc20*/  LOP3.LUT R7, R5, 0xffffffc, RZ, 0xc0, !PT ;  /* 0x0ffffffc05077812 */ /* 0x000fc400078ec0ff */
[----:B------:R-:W-:Y:S02]  /*bc30*/  LEA.HI R5, R8, R0, RZ, 0x2 ;  /* 0x0000000008057211 */ /* 0x000fe400078f10ff */
[----:B------:R-:W-:Y:S01]  /*bc40*/  IADD3 R6, R32, -R6, RZ ;  /* 0x8000000620067210 */ /* 0x000fe20007ffe0ff */
[----:B------:R-:W-:Y:S01]  /*bc50*/  IMAD.IADD R7, R60, 0x1, -R7 ;  /* 0x000000013c077824 */ /* 0x000fe200078e0a07 */
[----:B------:R-:W-:Y:S02]  /*bc60*/  LOP3.LUT R4, R4, 0xffffffc0, RZ, 0xc0, !PT ;  /* 0xffffffc004047812 */ /* 0x000fe400078ec0ff */
[----:B------:R-:W-:Y:S02]  /*bc70*/  SHF.R.S32.HI R5, RZ, 0x2, R5 ;  /* 0x00000002ff057819 */ /* 0x000fe40000011405 */
[----:B------:R-:W-:Y:S01]  /*bc80*/  LOP3.LUT P0, RZ, R0, 0x3, RZ, 0xc0, !PT ;  /* 0x0000000300ff7812 */ /* 0x000fe2000780c0ff */
[----:B------:R-:W-:Y:S01]  /*bc90*/  IMAD R0, R6, 0x8, R4 ;  /* 0x0000000806007824 */ /* 0x000fe200078e0204 */
[-C--:B------:R-:W-:Y:S01]  /*bca0*/  LEA.HI R19, R66, R67.reuse, RZ, 0x3 ;  /* 0x0000004342137211 */ /* 0x080fe200078f18ff */
[----:B------:R-:W-:Y:S01]  /*bcb0*/  IMAD R17, R7, 0x10, R5 ;  /* 0x0000001007117824 */ /* 0x000fe200078e0205 */
[----:B------:R-:W-:Y:S01]  /*bcc0*/  SEL R18, R69, RZ, !P1 ;  /* 0x000000ff45127207 */ /* 0x000fe20004800000 */
[----:B------:R-:W-:Y:S01]  /*bcd0*/  IMAD R6, R3, c[0x0][0x3a0], RZ ;  /* 0x0000e80003067a24 */ /* 0x000fe200078e02ff */
[----:B------:R-:W-:Y:S01]  /*bce0*/  LOP3.LUT R4, R19, 0xfffffff8, RZ, 0xc0, !PT ;  /* 0xfffffff813047812 */ /* 0x000fe200078ec0ff */
[----:B------:R-:W-:Y:S01]  /*bcf0*/  IMAD.IADD R0, R17, 0x1, R0 ;  /* 0x0000000111007824 */ /* 0x000fe200078e0200 */
[----:B--2---:R-:W-:Y:S01]  /*bd00*/  SHF.R.S32.HI R7, RZ, 0x1f, R13 ;  /* 0x0000001fff077819 */ /* 0x004fe2000001140d */
[----:B------:R-:W-:Y:S01]  /*bd10*/  IMAD R6, R2, c[0x0][0x3a4], R6 ;  /* 0x0000e90002067a24 */ /* 0x000fe200078e0206 */
[-C--:B------:R-:W-:Y:S01]  /*bd20*/  IADD3 R12, -R4, R67.reuse, RZ ;  /* 0x00000043040c7210 */ /* 0x080fe20007ffe1ff */
[----:B-1----:R-:W-:Y:S01]  /*bd30*/  IMAD R8, R23, 0x80, R0 ;  /* 0x0000008017087824 */ /* 0x002fe200078e0200 */
[----:B------:R-:W-:Y:S01]  /*bd40*/  SHF.R.S32.HI R19, RZ, 0x3, R19 ;  /* 0x00000003ff137819 */ /* 0x000fe20000011413 */
[----:B------:R-:W-:Y:S01]  /*bd50*/  IMAD.WIDE.U32 R4, R2, c[0x0][0x3a0], RZ ;  /* 0x0000e80002047a25 */ /* 0x000fe200078e00ff */
[----:B------:R-:W-:-:S03]  /*bd60*/  LEA.HI R22, R66, R67, RZ, 0x6 ;  /* 0x0000004342167211 */ /* 0x000fc600078f30ff */
[----:B------:R-:W-:-:S04]  /*bd70*/  @P2 IMAD.HI.U32 R0, R8, c[0x0][0x4ec], RZ ;  /* 0x00013b0008002a27 */ /* 0x000fc800078e00ff */
[----:B------:R-:W-:Y:S01]  /*bd80*/  IMAD.WIDE.U32 R10, R13, c[0x0][0x490], R2 ;  /* 0x000124000d0a7a25 */ /* 0x000fe200078e0002 */
[----:B------:R-:W-:-:S03]  /*bd90*/  IADD3 R3, R5, R6, RZ ;  /* 0x0000000605037210 */ /* 0x000fc60007ffe0ff */
[----:B------:R-:W-:Y:S02]  /*bda0*/  IMAD R5, R7, c[0x0][0x490], RZ ;  /* 0x0001240007057a24 */ /* 0x000fe400078e02ff */
[----:B------:R-:W-:Y:S01]  /*bdb0*/  IMAD.MOV.U32 R9, RZ, RZ, R8 ;  /* 0x000000ffff097224 */ /* 0x000fe200078e0008 */
[----:B------:R-:W-:Y:S01]  /*bdc0*/  @P2 SHF.R.U32.HI R9, RZ, c[0x0][0x4f0], R0 ;  /* 0x00013c00ff092a19 */ /* 0x000fe20000011600 */
[----:B------:R-:W-:Y:S01]  /*bdd0*/  IMAD R5, R13, c[0x0][0x494], R5 ;  /* 0x000125000d057a24 */ /* 0x000fe200078e0205 */
[----:B------:R-:W-:Y:S01]  /*bde0*/  SHF.R.S32.HI R0, RZ, 0x1f, R69 ;  /* 0x0000001fff007819 */ /* 0x000fe20000011445 */
[----:B------:R-:W-:Y:S02]  /*bdf0*/  IMAD.MOV.U32 R2, RZ, RZ, R4 ;  /* 0x000000ffff027224 */ /* 0x000fe400078e0004 */
[----:B------:R-:W-:Y:S01]  /*be00*/  IMAD R16, R7, c[0x0][0x3e8], RZ ;  /* 0x0000fa0007107a24 */ /* 0x000fe200078e02ff */
[----:B------:R-:W-:Y:S01]  /*be10*/  SEL R14, R0, RZ, !P1 ;  /* 0x000000ff000e7207 */ /* 0x000fe20004800000 */
[----:B------:R-:W-:Y:S01]  /*be20*/  IMAD.WIDE.U32 R6, R13, c[0x0][0x3e8], R2 ;  /* 0x0000fa000d067a25 */ /* 0x000fe200078e0002 */
[----:B------:R-:W-:-:S02]  /*be30*/  IADD3 R5, R11, R5, RZ ;  /* 0x000000050b057210 */ /* 0x000fc40007ffe0ff */
[----:B------:R-:W-:Y:S01]  /*be40*/  SHF.L.U32 R11, R19, 0x6, RZ ;  /* 0x00000006130b7819 */ /* 0x000fe200000006ff */
[----:B------:R-:W-:Y:S02]  /*be50*/  IMAD.MOV R0, RZ, RZ, -R9 ;  /* 0x000000ffff007224 */ /* 0x000fe400078e0a09 */
[----:B------:R-:W-:Y:S02]  /*be60*/  IMAD R2, R12, 0x10, R19 ;  /* 0x000000100c027824 */ /* 0x000fe400078e0213 */
[----:B------:R-:W-:Y:S02]  /*be70*/  IMAD R3, R14, c[0x0][0x498], RZ ;  /* 0x000126000e037a24 */ /* 0x000fe400078e02ff */
[----:B------:R-:W-:Y:S02]  /*be80*/  IMAD.MOV.U32 R4, RZ, RZ, R10 ;  /* 0x000000ffff047224 */ /* 0x000fe400078e000a */
[----:B------:R-:W-:Y:S01]  /*be90*/  IMAD R10, R0, c[0x0][0x4e8], R8 ;  /* 0x00013a00000a7a24 */ /* 0x000fe200078e0208 */
[----:B------:R-:W-:Y:S01]  /*bea0*/  LOP3.LUT R0, R11, 0x1c0, RZ, 0xc0, !PT ;  /* 0x000001c00b007812 */ /* 0x000fe200078ec0ff */
[C---:B------:R-:W-:Y:S01]  /*beb0*/  IMAD R15, R18.reuse, c[0x0][0x49c], R3 ;  /* 0x00012700120f7a24 */ /* 0x040fe200078e0203 */
[----:B------:R-:W-:Y:S01]  /*bec0*/  LEA R11, R23, R2, 0x7 ;  /* 0x00000002170b7211 */ /* 0x000fe200078e38ff */
[----:B------:R-:W-:Y:S01]  /*bed0*/  IMAD R16, R13, c[0x0][0x3ec], R16 ;  /* 0x0000fb000d107a24 */ /* 0x000fe200078e0210 */
[----:B------:R-:W-:Y:S01]  /*bee0*/  SHF.R.U32.HI R13, RZ, 0x3, R0 ;  /* 0x00000003ff0d7819 */ /* 0x000fe20000011600 */
[----:B------:R-:W-:-:S04]  /*bef0*/  IMAD.WIDE.U32 R2, R18, c[0x0][0x498], R4 ;  /* 0x0001260012027a25 */ /* 0x000fc800078e0004 */
[----:B------:R-:W-:Y:S01]  /*bf00*/  IMAD.SHL.U32 R8, R12, 0x8, RZ ;  /* 0x000000080c087824 */ /* 0x000fe200078e00ff */
[----:B------:R-:W-:Y:S01]  /*bf10*/  SHF.R.S32.HI R12, RZ, 0x1f, R9 ;  /* 0x0000001fff0c7819 */ /* 0x000fe20000011409 */
[----:B------:R-:W-:Y:S01]  /*bf20*/  IMAD.IADD R5, R7, 0x1, R16 ;  /* 0x0000000107057824 */ /* 0x000fe200078e0210 */
[----:B------:R-:W-:Y:S01]  /*bf30*/  IADD3 R2, P1, R9, R2, RZ ;  /* 0x0000000209027210 */ /* 0x000fe20007f3e0ff */
[----:B------:R-:W-:Y:S01]  /*bf40*/  IMAD.MOV.U32 R16, RZ, RZ, R11 ;  /* 0x000000ffff107224 */ /* 0x000fe200078e000b */
[----:B------:R-:W-:Y:S01]  /*bf50*/  SHF.R.S32.HI R7, RZ, 0x1f, R10 ;  /* 0x0000001fff077819 */ /* 0x000fe2000001140a */
[----:B------:R-:W-:Y:S01]  /*bf60*/  IMAD R17, R23, 0x80, R17 ;  /* 0x0000008017117824 */ /* 0x000fe200078e0211 */
[----:B------:R-:W-:Y:S02]  /*bf70*/  IADD3.X R3, R12, R3, R15, P1, !PT ;  /* 0x000000030c037210 */ /* 0x000fe40000ffe40f */
[----:B------:R-:W-:Y:S01]  /*bf80*/  LOP3.LUT R4, R0, 0x38, R8, 0xf8, !PT ;  /* 0x0000003800047812 */ /* 0x000fe200078ef808 */
[----:B------:R-:W-:Y:S01]  /*bf90*/  IMAD R7, R7, c[0x0][0x488], RZ ;  /* 0x0001220007077a24 */ /* 0x000fe200078e02ff */
[----:B------:R-:W-:Y:S01]  /*bfa0*/  IADD3 R9, R17, 0x8, RZ ;  /* 0x0000000811097810 */ /* 0x000fe20007ffe0ff */
[----:B------:R-:W-:Y:S01]  /*bfb0*/  @P2 IMAD.HI.U32 R0, R11, c[0x0][0x4ec], RZ ;  /* 0x00013b000b002a27 */ /* 0x000fe200078e00ff */
[----:B------:R-:W-:-:S02]  /*bfc0*/  LOP3.LUT R21, R4, R13, RZ, 0x3c, !PT ;  /* 0x0000000d04157212 */ /* 0x000fc400078e3cff */
[----:B------:R-:W-:Y:S01]  /*bfd0*/  MOV R4, R6 ;  /* 0x0000000600047202 */ /* 0x000fe20000000f00 */
[C---:B------:R-:W-:Y:S01]  /*bfe0*/  IMAD.WIDE.U32 R2, R10.reuse, c[0x0][0x488], R2 ;  /* 0x000122000a027a25 */ /* 0x040fe200078e0002 */
[----:B------:R-:W-:Y:S02]  /*bff0*/  @P2 SHF.R.U32.HI R16, RZ, c[0x0][0x4f0], R0 ;  /* 0x00013c00ff102a19 */ /* 0x000fe40000011600 */
[-C--:B------:R-:W-:Y:S01]  /*c000*/  ISETP.GE.OR P2, PT, R9, R20.reuse, P0 ;  /* 0x000000140900720c */ /* 0x080fe20000746670 */
[----:B------:R-:W-:Y:S01]  /*c010*/  IMAD R7, R10, c[0x0][0x48c], R7 ;  /* 0x000123000a077a24 */ /* 0x000fe200078e0207 */
[----:B------:R-:W-:Y:S01]  /*c020*/  LEA R0, P1, R2, c[0x0][0x450], 0x2 ;  /* 0x0001140002007a11 */ /* 0x000fe200078210ff */
[----:B------:R-:W-:Y:S01]  /*c030*/  IMAD R6, R14, c[0x0][0x3f0], RZ ;  /* 0x0000fc000e067a24 */ /* 0x000fe200078e02ff */
[----:B------:R-:W-:Y:S01]  /*c040*/  ISETP.GE.OR P3, PT, R17, R20, P0 ;  /* 0x000000141100720c */ /* 0x000fe20000766670 */
[----:B------:R-:W-:Y:S01]  /*c050*/  IMAD.MOV R10, RZ, RZ, -R16 ;  /* 0x000000ffff0a7224 */ /* 0x000fe200078e0a10 */
[----:B------:R-:W-:Y:S01]  /*c060*/  IADD3 R7, R3, R7, RZ ;  /* 0x0000000703077210 */ /* 0x000fe20007ffe0ff */
[C---:B------:R-:W-:Y:S01]  /*c070*/  IMAD R3, R18.reuse, c[0x0][0x3f4], R6 ;  /* 0x0000fd0012037a24 */ /* 0x040fe200078e0206 */
[----:B------:R-:W-:Y:S01]  /*c080*/  SHF.R.S32.HI R6, RZ, 0x1f, R16 ;  /* 0x0000001fff067819 */ /* 0x000fe20000011410 */
[----:B------:R-:W-:Y:S01]  /*c090*/  IMAD.WIDE.U32 R4, R18, c[0x0][0x3f0], R4 ;  /* 0x0000fc0012047a25 */ /* 0x000fe200078e0004 */
[----:B------:R-:W-:Y:S01]  /*c0a0*/  LEA.HI.X R2, R2, c[0x0][0x454], R7, 0x2, P1 ;  /* 0x0001150002027a11 */ /* 0x000fe200008f1407 */
[----:B------:R-:W-:Y:S02]  /*c0b0*/  SHFL.IDX PT, R12, R0, RZ, 0x1c1f ;  /* 0x001c1fff000c7589 */ /* 0x000fe400000e0000 */
[----:B------:R-:W-:-:S02]  /*c0c0*/  IMAD R9, R10, c[0x0][0x4e8], R11 ;  /* 0x00013a000a097a24 */ /* 0x000fc400078e020b */
[----:B------:R-:W1:Y:S01]  /*c0d0*/  SHFL.IDX PT, R13, R2, RZ, 0x1c1f ;  /* 0x001c1fff020d7589 */ /* 0x000e6200000e0000 */
[----:B------:R-:W-:Y:S02]  /*c0e0*/  IMAD.IADD R3, R5, 0x1, R3 ;  /* 0x0000000105037824 */ /* 0x000fe400078e0203 */
[----:B------:R-:W-:Y:S01]  /*c0f0*/  IMAD R5, R6, c[0x0][0x3e0], RZ ;  /* 0x0000f80006057a24 */ /* 0x000fe200078e02ff */
[----:B------:R-:W-:Y:S03]  /*c100*/  SHFL.IDX PT, R10, R0, 0x1, 0x1c1f ;  /* 0x003c1f00000a7f89 */ /* 0x000fe600000e0000 */
[----:B------:R-:W-:Y:S01]  /*c110*/  IMAD R18, R16, c[0x0][0x3e4], R5 ;  /* 0x0000f90010127a24 */ /* 0x000fe200078e0205 */
[----:B------:R-:W2:Y:S01]  /*c120*/  SHFL.IDX PT, R11, R2, 0x1, 0x1c1f ;  /* 0x003c1f00020b7f89 */ /* 0x000ea200000e0000 */
[----:B------:R-:W-:-:S03]  /*c130*/  SHF.L.U32 R5, R22, 0x3, RZ ;  /* 0x0000000316057819 */ /* 0x000fc600000006ff */
[----:B------:R-:W-:Y:S01]  /*c140*/  SHFL.IDX PT, R14, R0, 0x2, 0x1c1f ;  /* 0x005c1f00000e7f89 */ /* 0x000fe200000e0000 */
[----:B------:R-:W-:-:S03]  /*c150*/  LOP3.LUT R5, R21, 0x7ffffe00, R5, 0xf8, !PT ;  /* 0x7ffffe0015057812 */ /* 0x000fc600078ef805 */
[----:B------:R-:W3:Y:S04]  /*c160*/  SHFL.IDX PT, R15, R2, 0x2, 0x1c1f ;  /* 0x005c1f00020f7f89 */ /* 0x000ee800000e0000 */
[----:B------:R4:W-:Y:S04]  /*c170*/  SHFL.IDX PT, R6, R0, 0x3, 0x1c1f ;  /* 0x007c1f0000067f89 */ /* 0x0009e800000e0000 */
[----:B------:R3:W3:Y:S04]  /*c180*/  SHFL.IDX PT, R7, R2, 0x3, 0x1c1f ;  /* 0x007c1f0002077f89 */ /* 0x0006e800000e0000 */
[----:B-1----:R-:W-:Y:S04]  /*c190*/  @!P3 ST.E [R12.64], R62 ;  /* 0x0000003e0c00b985 */ /* 0x002fe8000c101910 */
[----:B--2---:R-:W-:Y:S01]  /*c1a0*/  @!P2 ST.E [R10.64], R63 ;  /* 0x0000003f0a00a985 */ /* 0x004fe2000c101910 */
[----:B----4-:R-:W-:Y:S01]  /*c1b0*/  SHF.R.S32.HI R0, RZ, 0x1f, R9 ;  /* 0x0000001fff007819 */ /* 0x010fe20000011409 */
[----:B---3--:R-:W-:Y:S01]  /*c1c0*/  IMAD.MOV.U32 R2, RZ, RZ, R4 ;  /* 0x000000ffff027224 */ /* 0x008fe200078e0004 */
[----:B------:R-:W-:-:S03]  /*c1d0*/  IADD3 R4, R17, 0x40, RZ ;  /* 0x0000004011047810 */ /* 0x000fc60007ffe0ff */
[----:B------:R-:W-:Y:S01]  /*c1e0*/  IMAD R0, R0, c[0x0][0x3d8], RZ ;  /* 0x0000f60000007a24 */ /* 0x000fe200078e02ff */
[----:B------:R-:W-:Y:S01]  /*c1f0*/  IADD3 R17, R17, 0x48, RZ ;  /* 0x0000004811117810 */ /* 0x000fe20007ffe0ff */
[----:B------:R-:W-:Y:S01]  /*c200*/  IMAD.WIDE.U32 R2, R16, c[0x0][0x3e0], R2 ;  /* 0x0000f80010027a25 */ /* 0x000fe200078e0002 */
[-C--:B------:R-:W-:Y:S02]  /*c210*/  ISETP.GE.OR P1, PT, R4, R20.reuse, P0 ;  /* 0x000000140400720c */ /* 0x080fe40000726670 */
[----:B------:R-:W-:Y:S01]  /*c220*/  ISETP.GE.OR P0, PT, R17, R20, P0 ;  /* 0x000000141100720c */ /* 0x000fe20000706670 */
[----:B------:R-:W-:Y:S02]  /*c230*/  IMAD R4, R9, c[0x0][0x3dc], R0 ;  /* 0x0000f70009047a24 */ /* 0x000fe400078e0200 */
[----:B------:R-:W-:Y:S02]  /*c240*/  IMAD.SHL.U32 R0, R5, 0x2, RZ ;  /* 0x0000000205007824 */ /* 0x000fe400078e00ff */
[----:B------:R-:W-:-:S04]  /*c250*/  IMAD.IADD R3, R3, 0x1, R18 ;  /* 0x0000000103037824 */ /* 0x000fc800078e0212 */
[----:B------:R-:W-:Y:S02]  /*c260*/  IMAD.WIDE.U32 R2, R9, c[0x0][0x3d8], R2 ;  /* 0x0000f60009027a25 */ /* 0x000fe400078e0002 */
[----:B------:R-:W-:Y:S03]  /*c270*/  @!P1 ST.E [R14.64], R64 ;  /* 0x000000400e009985 */ /* 0x000fe6000c101910 */
[----:B------:R-:W-:Y:S01]  /*c280*/  IADD3 R3, R3, R4, RZ ;  /* 0x0000000403037210 */ /* 0x000fe20007ffe0ff */
[----:B------:R1:W-:Y:S01]  /*c290*/  @!P0 ST.E [R6.64], R65 ;  /* 0x0000004106008985 */ /* 0x0003e2000c101910 */
[----:B------:R-:W-:-:S03]  /*c2a0*/  LEA R9, P0, R2, c[0x0][0x380], 0x1 ;  /* 0x0000e00002097a11 */ /* 0x000fc600078008ff */
[----:B------:R2:W3:Y:S04]  /*c2b0*/  LDS.128 R28, [R0+0x880] ;  /* 0x00088000001c7984 */ /* 0x0004e80000000c00 */
[----:B------:R2:W4:Y:S04]  /*c2c0*/  LDS.128 R36, [R0+0x1080] ;  /* 0x0010800000247984 */ /* 0x0005280000000c00 */
[----:B------:R2:W2:Y:S04]  /*c2d0*/  LDS.128 R44, [R0+0x1880] ;  /* 0x00188000002c7984 */ /* 0x0004a80000000c00 */
[----:B------:R2:W2:Y:S04]  /*c2e0*/  LDS.128 R52, [R0+0x2080] ;  /* 0x0020800000347984 */ /* 0x0004a80000000c00 */
[----:B------:R2:W2:Y:S04]  /*c2f0*/  LDS.128 R60, [R0+0x2880] ;  /* 0x00288000003c7984 */ /* 0x0004a80000000c00 */
[----:B------:R2:W2:Y:S01]  /*c300*/  LDS.128 R68, [R0+0x3080] ;  /* 0x0030800000447984 */ /* 0x0004a20000000c00 */
[----:B-1----:R-:W-:-:S03]  /*c310*/  IMAD R6, R23, 0x80, R19 ;  /* 0x0000008017067824 */ /* 0x002fc600078e0213 */
[----:B------:R1:W1:Y:S01]  /*c320*/  LDS.128 R72, [R0+0x3880] ;  /* 0x0038800000487984 */ /* 0x0002620000000c00 */
[----:B------:R-:W-:-:S03]  /*c330*/  LEA.HI.X R7, R2, c[0x0][0x384], R3, 0x1, P0 ;  /* 0x0000e10002077a11 */ /* 0x000fc600000f0c03 */
[----:B------:R1:W1:Y:S01]  /*c340*/  LDS.128 R24, [R0+0x4880] ;  /* 0x0048800000187984 */ /* 0x0002620000000c00 */
[----:B------:R-:W-:-:S03]  /*c350*/  ISETP.GE.AND P0, PT, R6, R20, PT ;  /* 0x000000140600720c */ /* 0x000fc60003f06270 */
[----:B------:R1:W1:Y:S04]  /*c360*/  LDS.128 R32, [R0+0x5080] ;  /* 0x0050800000207984 */ /* 0x0002680000000c00 */
[----:B------:R1:W1:Y:S04]  /*c370*/  LDS.128 R40, [R0+0x5880] ;  /* 0x0058800000287984 */ /* 0x0002680000000c00 */
[----:B------:R1:W1:Y:S04]  /*c380*/  LDS.128 R48, [R0+0x6080] ;  /* 0x0060800000307984 */ /* 0x0002680000000c00 */
[----:B------:R1:W1:Y:S04]  /*c390*/  LDS.128 R56, [R0+0x6880] ;  /* 0x0068800000387984 */ /* 0x0002680000000c00 */
[----:B------:R1:W1:Y:S04]  /*c3a0*/  LDS.128 R64, [R0+0x7080] ;  /* 0x0070800000407984 */ /* 0x0002680000000c00 */
[----:B------:R1:W1:Y:S04]  /*c3b0*/  LDS.128 R76, [R0+0x7880] ;  /* 0x00788000004c7984 */ /* 0x0002680000000c00 */
[----:B------:R1:W1:Y:S04]  /*c3c0*/  SHFL.IDX PT, R2, R9, RZ, 0x181f ;  /* 0x00181fff09027589 */ /* 0x00026800000e0000 */
[----:B------:R1:W1:Y:S01]  /*c3d0*/  SHFL.IDX PT, R3, R7, RZ, 0x181f ;  /* 0x00181fff07037589 */ /* 0x00026200000e0000 */
[----:B------:R-:W-:Y:S05]  /*c3e0*/  @P0 BRA `(.L_x_694) ;  /* 0x000000c000000947 */ /* 0x000fea0003800000 */
[----:B--234-:R-:W2:Y:S01]  /*c3f0*/  LDS.128 R16, [R0+0x80] ;  /* 0x0000800000107984 */ /* 0x01cea20000000c00 */
[----:B------:R-:W-:-:S02]  /*c400*/  IADD3 R4, R8, 0x40, RZ ;  /* 0x0000004008047810 */ /* 0x000fc40007ffe0ff */
[----:B------:R-:W-:Y:S01]  /*c410*/  ISETP.GE.AND P1, PT, R8, c[0x0][0x3c8], PT ;  /* 0x0000f20008007a0c */ /* 0x000fe20003f26270 */
[----:B------:R3:W4:Y:S01]  /*c420*/  LDS.128 R12, [R0+0x4080] ;  /* 0x00408000000c7984 */ /* 0x0007220000000c00 */
[----:B------:R-:W-:-:S13]  /*c430*/  ISETP.GE.AND P0, PT, R4, c[0x0][0x3c8], PT ;  /* 0x0000f20004007a0c */ /* 0x000fda0003f06270 */
[----:B-1-3--:R-:W-:-:S04]  /*c440*/  @!P0 SHF.R.S32.HI R0, RZ, 0x1f, R4 ;  /* 0x0000001fff008819 */ /* 0x00afc80000011404 */
[----:B------:R-:W-:Y:S01]  /*c450*/  @!P0 LEA.HI R0, R0, R4, RZ, 0x3 ;  /* 0x0000000400008211 */ /* 0x000fe200078f18ff */
[----:B------:R-:W-:-:S03]  /*c460*/  @!P1 IMAD.WIDE R4, R8, 0x2, R2 ;  /* 0x0000000208049825 */ /* 0x000fc600078e0202 */
[----:B------:R-:W-:-:S05]  /*c470*/  @!P0 LOP3.LUT R0, R0, 0xfffffff8, RZ, 0xc0, !PT ;  /* 0xfffffff800008812 */ /* 0x000fca00078ec0ff */
[----:B------:R-:W-:Y:S01]  /*c480*/  @!P0 IMAD.WIDE R2, R0, 0x2, R2 ;  /* 0x0000000200028825 */ /* 0x000fe200078e0202 */
[----:B--2---:R1:W-:Y:S04]  /*c490*/  @!P1 ST.E.128 [R4.64], R16 ;  /* 0x0000001004009985 */ /* 0x0043e8000c101d10 */
[----:B----4-:R1:W-:Y:S02]  /*c4a0*/  @!P0 ST.E.128 [R2.64], R12 ;  /* 0x0000000c02008985 */ /* 0x0103e4000c101d10 */
.L_x_694:
[----:B--234-:R-:W-:Y:S05]  /*c4b0*/  BSYNC B0 ;  /* 0x0000000000007941 */ /* 0x01cfea0003800000 */
.L_x_693:
[----:B-1----:R-:W-:Y:S01]  /*c4c0*/  IADD3 R0, R6, 0x10, RZ ;  /* 0x0000001006007810 */ /* 0x002fe20007ffe0ff */
[----:B------:R1:W2:Y:S01]  /*c4d0*/  SHFL.IDX PT, R3, R7, 0x1, 0x181f ;  /* 0x00381f0007037f89 */ /* 0x0002a200000e0000 */
[----:B------:R-:W-:Y:S02]  /*c4e0*/  BSSY B0, `(.L_x_695) ;  /* 0x000000e000007945 */ /* 0x000fe40003800000 */
[----:B------:R-:W-:Y:S01]  /*c4f0*/  ISETP.GE.AND P0, PT, R0, R20, PT ;  /* 0x000000140000720c */ /* 0x000fe20003f06270 */
[----:B------:R1:W3:-:S12]  /*c500*/  SHFL.IDX PT, R2, R9, 0x1, 0x181f ;  /* 0x00381f0009027f89 */ /* 0x0002d800000e0000 */
[----:B------:R-:W-:Y:S05]  /*c510*/  @P0 BRA `(.L_x_696) ;  /* 0x000000a000000947 */ /* 0x000fea0003800000 */
[C---:B------:R-:W-:Y:S02]  /*c520*/  IADD3 R4, R8.reuse, 0x40, RZ ;  /* 0x0000004008047810 */ /* 0x040fe40007ffe0ff */
[----:B------:R-:W-:Y:S02]  /*c530*/  ISETP.GE.AND P1, PT, R8, c[0x0][0x3c8], PT ;  /* 0x0000f20008007a0c */ /* 0x000fe40003f26270 */
[----:B------:R-:W-:-:S13]  /*c540*/  ISETP.GE.AND P0, PT, R4, c[0x0][0x3c8], PT ;  /* 0x0000f20004007a0c */ /* 0x000fda0003f06270 */
[----:B------:R-:W-:-:S04]  /*c550*/  @!P0 SHF.R.S32.HI R0, RZ, 0x1f, R4 ;  /* 0x0000001fff008819 */ /* 0x000fc80000011404 */
[----:B------:R-:W-:Y:S01]  /*c560*/  @!P0 LEA.HI R0, R0, R4, RZ, 0x3 ;  /* 0x0000000400008211 */ /* 0x000fe200078f18ff */
[----:B--23--:R-:W-:-:S03]  /*c570*/  @!P1 IMAD.WIDE R4, R8, 0x2, R2 ;  /* 0x0000000208049825 */ /* 0x00cfc600078e0202 */
[----:B------:R-:W-:Y:S02]  /*c580*/  @!P0 LOP3.LUT R0, R0, 0xfffffff8, RZ, 0xc0, !PT ;  /* 0xfffffff800008812 */ /* 0x000fe400078ec0ff */
[----:B------:R2:W-:Y:S03]  /*c590*/  @!P1 ST.E.128 [R4.64], R28 ;  /* 0x0000001c04009985 */ /* 0x0005e6000c101d10 */
[----:B------:R-:W-:-:S05]  /*c5a0*/  @!P0 IMAD.WIDE R2, R0, 0x2, R2 ;  /* 0x0000000200028825 */ /* 0x000fca00078e0202 */
[----:B------:R2:W-:Y:S02]  /*c5b0*/  @!P0 ST.E.128 [R2.64], R24 ;  /* 0x0000001802008985 */ /* 0x0005e4000c101d10 */
.L_x_696:
[----:B------:R-:W-:Y:S05]  /*c5c0*/  BSYNC B0 ;  /* 0x0000000000007941 */ /* 0x000fea0003800000 */
.L_x_695:
[----:B------:R-:W-:Y:S01]  /*c5d0*/  IADD3 R0, R6, 0x20, RZ ;  /* 0x0000002006007810 */ /* 0x000fe20007ffe0ff */
[----:B--2---:R2:W4:Y:S01]  /*c5e0*/  SHFL.IDX PT, R3, R7, 0x2, 0x181f ;  /* 0x00581f0007037f89 */ /* 0x00452200000e0000 */
[----:B------:R-:W-:Y:S02]  /*c5f0*/  BSSY B0, `(.L_x_697) ;  /* 0x000000e000007945 */ /* 0x000fe40003800000 */
[----:B------:R-:W-:Y:S01]  /*c600*/  ISETP.GE.AND P0, PT, R0, R20, PT ;  /* 0x000000140000720c */ /* 0x000fe20003f06270 */
[----:B---3--:R2:W3:-:S12]  /*c610*/  SHFL.IDX PT, R2, R9, 0x2, 0x181f ;  /* 0x00581f0009027f89 */ /* 0x0084d800000e0000 */
[----:B------:R-:W-:Y:S05]  /*c620*/  @P0 BRA `(.L_x_698) ;  /* 0x000000a000000947 */ /* 0x000fea0003800000 */
[C---:B------:R-:W-:Y:S02]  /*c630*/  IADD3 R4, R8.reuse, 0x40, RZ ;  /* 0x0000004008047810 */ /* 0x040fe40007ffe0ff */
[----:B------:R-:W-:Y:S02]  /*c640*/  ISETP.GE.AND P1, PT, R8, c[0x0][0x3c8], PT ;  /* 0x0000f20008007a0c */ /* 0x000fe40003f26270 */
[----:B------:R-:W-:-:S13]  /*c650*/  ISETP.GE.AND P0, PT, R4, c[0x0][0x3c8], PT ;  /* 0x0000f20004007a0c */ /* 0x000fda0003f06270 */
[----:B------:R-:W-:-:S04]  /*c660*/  @!P0 SHF.R.S32.HI R0, RZ, 0x1f, R4 ;  /* 0x0000001fff008819 */ /* 0x000fc80000011404 */
[----:B------:R-:W-:Y:S01]  /*c670*/  @!P0 LEA.HI R0, R0, R4, RZ, 0x3 ;  /* 0x0000000400008211 */ /* 0x000fe200078f18ff */
[----:B---34-:R-:W-:-:S03]  /*c680*/  @!P1 IMAD.WIDE R4, R8, 0x2, R2 ;  /* 0x0000000208049825 */ /* 0x018fc600078e0202 */
[----:B------:R-:W-:Y:S02]  /*c690*/  @!P0 LOP3.LUT R0, R0, 0xfffffff8, RZ, 0xc0, !PT ;  /* 0xfffffff800008812 */ /* 0x000fe400078ec0ff */
[----:B------:R3:W-:Y:S03]  /*c6a0*/  @!P1 ST.E.128 [R4.64], R36 ;  /* 0x0000002404009985 */ /* 0x0007e6000c101d10 */
[----:B------:R-:W-:-:S05]  /*c6b0*/  @!P0 IMAD.WIDE R2, R0, 0x2, R2 ;  /* 0x0000000200028825 */ /* 0x000fca00078e0202 */
[----:B------:R3:W-:Y:S02]  /*c6c0*/  @!P0 ST.E.128 [R2.64], R32 ;  /* 0x0000002002008985 */ /* 0x0007e4000c101d10 */
.L_x_698:
[----:B------:R-:W-:Y:S05]  /*c6d0*/  BSYNC B0 ;  /* 0x0000000000007941 */ /* 0x000fea0003800000 */
.L_x_697:
[----:B------:R-:W-:Y:S01]  /*c6e0*/  IADD3 R0, R6, 0x30, RZ ;  /* 0x0000003006007810 */ /* 0x000fe20007ffe0ff */
[----:B---34-:R3:W4:Y:S01]  /*c6f0*/  SHFL.IDX PT, R3, R7, 0x3, 0x181f ;  /* 0x00781f0007037f89 */ /* 0x01872200000e0000 */
[----:B------:R-:W-:Y:S02]  /*c700*/  BSSY B0, `(.L_x_699) ;  /* 0x000000e000007945 */ /* 0x000fe40003800000 */
[----:B------:R-:W-:Y:S01]  /*c710*/  ISETP.GE.AND P0, PT, R0, R20, PT ;  /* 0x000000140000720c */ /* 0x000fe20003f06270 */
[----:B------:R3:W1:-:S12]  /*c720*/  SHFL.IDX PT, R2, R9, 0x3, 0x181f ;  /* 0x00781f0009027f89 */ /* 0x00065800000e0000 */
[----:B------:R-:W-:Y:S05]  /*c730*/  @P0 BRA `(.L_x_700) ;  /* 0x000000a000000947 */ /* 0x000fea0003800000 */
[C---:B------:R-:W-:Y:S02]  /*c740*/  IADD3 R4, R8.reuse, 0x40, RZ ;  /* 0x0000004008047810 */ /* 0x040fe40007ffe0ff */
[----:B------:R-:W-:Y:S02]  /*c750*/  ISETP.GE.AND P1, PT, R8, c[0x0][0x3c8], PT ;  /* 0x0000f20008007a0c */ /* 0x000fe40003f26270 */
[----:B------:R-:W-:-:S13]  /*c760*/  ISETP.GE.AND P0, PT, R4, c[0x0][0x3c8], PT ;  /* 0x0000f20004007a0c */ /* 0x000fda0003f06270 */
[----:B------:R-:W-:-:S04]  /*c770*/  @!P0 SHF.R.S32.HI R0, RZ, 0x1f, R4 ;  /* 0x0000001fff008819 */ /* 0x000fc80000011404 */
[----:B------:R-:W-:Y:S01]  /*c780*/  @!P0 LEA.HI R0, R0, R4, RZ, 0x3 ;  /* 0x0000000400008211 */ /* 0x000fe200078f18ff */
[----:B-1--4-:R-:W-:-:S03]  /*c790*/  @!P1 IMAD.WIDE R4, R8, 0x2, R2 ;  /* 0x0000000208049825 */ /* 0x012fc600078e0202 */
[----:B------:R-:W-:Y:S02]  /*c7a0*/  @!P0 LOP3.LUT R0, R0, 0xfffffff8, RZ, 0xc0, !PT ;  /* 0xfffffff800008812 */ /* 0x000fe400078ec0ff */
[----:B------:R1:W-:Y:S03]  /*c7b0*/  @!P1 ST.E.128 [R4.64], R44 ;  /* 0x0000002c04009985 */ /* 0x0003e6000c101d10 */
[----:B------:R-:W-:-:S05]  /*c7c0*/  @!P0 IMAD.WIDE R2, R0, 0x2, R2 ;  /* 0x0000000200028825 */ /* 0x000fca00078e0202 */
[----:B------:R1:W-:Y:S02]  /*c7d0*/  @!P0 ST.E.128 [R2.64], R40 ;  /* 0x0000002802008985 */ /* 0x0003e4000c101d10 */
.L_x_700:
[----:B------:R-:W-:Y:S05]  /*c7e0*/  BSYNC B0 ;  /* 0x0000000000007941 */ /* 0x000fea0003800000 */
.L_x_699:
[----:B------:R-:W-:Y:S01]  /*c7f0*/  IADD3 R0, R6, 0x40, RZ ;  /* 0x0000004006007810 */ /* 0x000fe20007ffe0ff */
[----:B-1--4-:R1:W4:Y:S01]  /*c800*/  SHFL.IDX PT, R3, R7, 0x4, 0x181f ;  /* 0x00981f0007037f89 */ /* 0x01232200000e0000 */
[----:B------:R-:W-:Y:S02]  /*c810*/  BSSY B0, `(.L_x_701) ;  /* 0x000000e000007945 */ /* 0x000fe40003800000 */
[----:B------:R-:W-:Y:S01]  /*c820*/  ISETP.GE.AND P0, PT, R0, R20, PT ;  /* 0x000000140000720c */ /* 0x000fe20003f06270 */
[----:B------:R1:W2:-:S12]  /*c830*/  SHFL.IDX PT, R2, R9, 0x4, 0x181f ;  /* 0x00981f0009027f89 */ /* 0x00029800000e0000 */
[----:B------:R-:W-:Y:S05]  /*c840*/  @P0 BRA `(.L_x_702) ;  /* 0x000000a000000947 */ /* 0x000fea0003800000 */
[C---:B------:R-:W-:Y:S02]  /*c850*/  IADD3 R4, R8.reuse, 0x40, RZ ;  /* 0x0000004008047810 */ /* 0x040fe40007ffe0ff */
[----:B------:R-:W-:Y:S02]  /*c860*/  ISETP.GE.AND P1, PT, R8, c[0x0][0x3c8], PT ;  /* 0x0000f20008007a0c */ /* 0x000fe40003f26270 */
[----:B------:R-:W-:-:S13]  /*c870*/  ISETP.GE.AND P0, PT, R4, c[0x0][0x3c8], PT ;  /* 0x0000f20004007a0c */ /* 0x000fda0003f06270 */
[----:B------:R-:W-:-:S04]  /*c880*/  @!P0 SHF.R.S32.HI R0, RZ, 0x1f, R4 ;  /* 0x0000001fff008819 */ /* 0x000fc80000011404 */
[----:B------:R-:W-:Y:S01]  /*c890*/  @!P0 LEA.HI R0, R0, R4, RZ, 0x3 ;  /* 0x0000000400008211 */ /* 0x000fe200078f18ff */
[----:B--2-4-:R-:W-:-:S03]  /*c8a0*/  @!P1 IMAD.WIDE R4, R8, 0x2, R2 ;  /* 0x0000000208049825 */ /* 0x014fc600078e0202 */
[----:B------:R-:W-:Y:S02]  /*c8b0*/  @!P0 LOP3.LUT R0, R0, 0xfffffff8, RZ, 0xc0, !PT ;  /* 0xfffffff800008812 */ /* 0x000fe400078ec0ff */
[----:B------:R2:W-:Y:S03]  /*c8c0*/  @!P1 ST.E.128 [R4.64], R52 ;  /* 0x0000003404009985 */ /* 0x0005e6000c101d10 */
[----:B------:R-:W-:-:S05]  /*c8d0*/  @!P0 IMAD.WIDE R2, R0, 0x2, R2 ;  /* 0x0000000200028825 */ /* 0x000fca00078e0202 */
[----:B------:R2:W-:Y:S02]  /*c8e0*/  @!P0 ST.E.128 [R2.64], R48 ;  /* 0x0000003002008985 */ /* 0x0005e4000c101d10 */
.L_x_702:
[----:B------:R-:W-:Y:S05]  /*c8f0*/  BSYNC B0 ;  /* 0x0000000000007941 */ /* 0x000fea0003800000 */
.L_x_701:
[----:B------:R-:W-:Y:S01]  /*c900*/  IADD3 R0, R6, 0x50, RZ ;  /* 0x0000005006007810 */ /* 0x000fe20007ffe0ff */
[----:B--2-4-:R2:W4:Y:S01]  /*c910*/  SHFL.IDX PT, R3, R7, 0x5, 0x181f ;  /* 0x00b81f0007037f89 */ /* 0x01452200000e0000 */
        /* <DEDUP_REMOVED lines=14> */
.L_x_704:
[----:B------:R-:W-:Y:S05]  /*ca00*/  BSYNC B0 ;  /* 0x0000000000007941 */ /* 0x000fea0003800000 */
.L_x_703:
        /* <DEDUP_REMOVED lines=16> */
.L_x_706:
[----:B------:R-:W-:Y:S05]  /*cb10*/  BSYNC B0 ;  /* 0x0000000000007941 */ /* 0x000fea0003800000 */
.L_x_705:
[----:B------:R-:W-:Y:S01]  /*cb20*/  IADD3 R0, R6, 0x70, RZ ;  /* 0x0000007006007810 */ /* 0x000fe20007ffe0ff */
[----:B--2-4-:R2:W4:Y:S03]  /*cb30*/  SHFL.IDX PT, R3, R7, 0x7, 0x181f ;  /* 0x00f81f0007037f89 */ /* 0x01452600000e0000 */
[----:B------:R-:W-:Y:S01]  /*cb40*/  ISETP.GE.AND P0, PT, R0, R20, PT ;  /* 0x000000140000720c */ /* 0x000fe20003f06270 */
[----:B------:R2:W1:-:S12]  /*cb50*/  SHFL.IDX PT, R2, R9, 0x7, 0x181f ;  /* 0x00f81f0009027f89 */ /* 0x00045800000e0000 */
[----:B------:R-:W-:Y:S05]  /*cb60*/  @P0 EXIT ;  /* 0x000000000000094d */ /* 0x000fea0003800000 */
[C---:B------:R-:W-:Y:S02]  /*cb70*/  ISETP.GE.AND P0, PT, R8.reuse, c[0x0][0x3c8], PT ;  /* 0x0000f20008007a0c */ /* 0x040fe40003f06270 */
[----:B------:R-:W-:-:S11]  /*cb80*/  IADD3 R0, R8, 0x40, RZ ;  /* 0x0000004008007810 */ /* 0x000fd60007ffe0ff */
        /* <DEDUP_REMOVED lines=10> */
.L_x_691:
        /* <DEDUP_REMOVED lines=19> */
.L_x_707:
        /* <DEDUP_REMOVED lines=15> */
[----:B------:R-:W-:Y:S02]  /*ce50*/  MOV R2, R4 ;  /* 0x0000000400027202 */ /* 0x000fe40000000f00 */
[----:B------:R-:W-:-:S13]  /*ce60*/  ISETP.NE.AND P0, PT, R0, 0x1, PT ;  /* 0x000000010000780c */ /* 0x000fda0003f05270 */
[----:B------:R-:W-:Y:S01]  /*ce70*/  @P0 IMAD.HI.U32 R7, R9, c[0x0][0x4ec], RZ ;  /* 0x00013b0009070a27 */ /* 0x000fe200078e00ff */
[----:B-1----:R-:W-:-:S03]  /*ce80*/  SHF.R.S32.HI R0, RZ, 0x1f, R8 ;  /* 0x0000001fff007819 */ /* 0x002fc60000011408 */
[----:B------:R-:W-:-:S04]  /*ce90*/  IMAD.WIDE.U32 R2, R8, c[0x0][0x490], R2 ;  /* 0x0001240008027a25 */ /* 0x000fc800078e0002 */
[----:B------:R-:W-:Y:S02]  /*cea0*/  IMAD R6, R0, c[0x0][0x490], RZ ;  /* 0x0001240000067a24 */ /* 0x000fe400078e02ff */
[----:B------:R-:W-:Y:S01]  /*ceb0*/  IMAD.MOV.U32 R0, RZ, RZ, R9 ;  /* 0x000000ffff007224 */ /* 0x000fe200078e0009 */
[----:B------:R-:W-:Y:S01]  /*cec0*/  @P0 SHF.R.U32.HI R0, RZ, c[0x0][0x4f0], R7 ;  /* 0x00013c00ff000a19 */ /* 0x000fe20000011607 */
[----:B------:R-:W-:Y:S02]  /*ced0*/  IMAD R6, R8, c[0x0][0x494], R6 ;  /* 0x0001250008067a24 */ /* 0x000fe400078e0206 */
[----:B------:R-:W-:Y:S01]  /*cee0*/  IMAD R8, R11, c[0x0][0x498], RZ ;  /* 0x000126000b087a24 */ /* 0x000fe200078e02ff */
[----:B------:R-:W-:Y:S01]  /*cef0*/  IADD3 R7, -R0, RZ, RZ ;  /* 0x000000ff00077210 */ /* 0x000fe20007ffe1ff */
[----:B------:R-:W-:Y:S02]  /*cf00*/  IMAD.IADD R3, R6, 0x1, R3 ;  /* 0x0000000106037824 */ /* 0x000fe400078e0203 */
[----:B------:R-:W-:-:S02]  /*cf10*/  IMAD R8, R10, c[0x0][0x49c], R8 ;  /* 0x000127000a087a24 */ /* 0x000fc400078e0208 */
[----:B------:R-:W-:Y:S01]  /*cf20*/  IMAD R6, R7, c[0x0][0x4e8], R9 ;  /* 0x00013a0007067a24 */ /* 0x000fe200078e0209 */
[----:B------:R-:W-:Y:S01]  /*cf30*/  SHF.R.S32.HI R9, RZ, 0x1f, R0 ;  /* 0x0000001fff097819 */ /* 0x000fe20000011400 */
[----:B------:R-:W-:-:S03]  /*cf40*/  IMAD.WIDE.U32 R2, R10, c[0x0][0x498], R2 ;  /* 0x000126000a027a25 */ /* 0x000fc600078e0002 */
[----:B------:R-:W-:Y:S02]  /*cf50*/  SHF.R.S32.HI R7, RZ, 0x1f, R6 ;  /* 0x0000001fff077819 */ /* 0x000fe40000011406 */
[----:B------:R-:W-:-:S03]  /*cf60*/  IADD3 R2, P0, R0, R2, RZ ;  /* 0x0000000200027210 */ /* 0x000fc60007f1e0ff */
[----:B------:R-:W-:Y:S01]  /*cf70*/  IMAD R0, R7, c[0x0][0x488], RZ ;  /* 0x0001220007007a24 */ /* 0x000fe200078e02ff */
[----:B------:R-:W-:-:S03]  /*cf80*/  IADD3.X R3, R9, R3, R8, P0, !PT ;  /* 0x0000000309037210 */ /* 0x000fc600007fe408 */
[C---:B------:R-:W-:Y:S02]  /*cf90*/  IMAD R0, R6.reuse, c[0x0][0x48c], R0 ;  /* 0x0001230006007a24 */ /* 0x040fe400078e0200 */
[----:B------:R-:W-:-:S05]  /*cfa0*/  IMAD.WIDE.U32 R2, R6, c[0x0][0x488], R2 ;  /* 0x0001220006027a25 */ /* 0x000fca00078e0002 */
[----:B------:R-:W-:Y:S02]  /*cfb0*/  IADD3 R0, R3, R0, RZ ;  /* 0x0000000003007210 */ /* 0x000fe40007ffe0ff */
[----:B------:R-:W-:-:S04]  /*cfc0*/  LEA R6, P0, R2, c[0x0][0x450], 0x2 ;  /* 0x0001140002067a11 */ /* 0x000fc800078010ff */
[----:B------:R-:W-:Y:S02]  /*cfd0*/  LEA.HI.X R7, R2, c[0x0][0x454], R0, 0x2, P0 ;  /* 0x0001150002077a11 */ /* 0x000fe400000f1400 */
[----:B------:R-:W-:-:S05]  /*cfe0*/  MOV R0, 0xff800000 ;  /* 0xff80000000007802 */ /* 0x000fca0000000f00 */
[----:B------:R1:W-:Y:S02]  /*cff0*/  STG.E [R6.64], R0 ;  /* 0x0000000006007986 */ /* 0x0003e4000c101910 */
.L_x_709:
[----:B------:R-:W-:Y:S05]  /*d000*/  BSYNC B0 ;  /* 0x0000000000007941 */ /* 0x000fea0003800000 */
.L_x_708:
[----:B-1----:R-:W1:Y:S01]  /*d010*/  S2R R6, SR_CTAID.Y ;  /* 0x0000000000067919 */ /* 0x002e620000002600 */
[----:B------:R-:W-:Y:S01]  /*d020*/  IMAD R0, R5, c[0x0][0x3a0], RZ ;  /* 0x0000e80005007a24 */ /* 0x000fe200078e02ff */
[----:B------:R-:W-:Y:S01]  /*d030*/  SHF.R.S32.HI R5, RZ, 0x1f, R12 ;  /* 0x0000001fff057819 */ /* 0x000fe2000001140c */
[C---:B------:R-:W-:Y:S01]  /*d040*/  IMAD.WIDE.U32 R2, R4.reuse, c[0x0][0x3a0], RZ ;  /* 0x0000e80004027a25 */ /* 0x040fe200078e00ff */
[----:B------:R-:W2:Y:S01]  /*d050*/  S2R R14, SR_CTAID.X ;  /* 0x00000000000e7919 */ /* 0x000ea20000002500 */
[----:B------:R-:W-:Y:S01]  /*d060*/  MOV R8, c[0x0][0x4e8] ;  /* 0x00013a0000087a02 */ /* 0x000fe20000000f00 */
[----:B------:R-:W-:Y:S01]  /*d070*/  BSSY B0, `(.L_x_710) ;  /* 0x0000035000007945 */ /* 0x000fe20003800000 */
[----:B------:R-:W-:Y:S01]  /*d080*/  LEA.HI R5, R5, R12, RZ, 0x3 ;  /* 0x0000000c05057211 */ /* 0x000fe200078f18ff */
[----:B------:R-:W-:Y:S01]  /*d090*/  IMAD R0, R4, c[0x0][0x3a4], R0 ;  /* 0x0000e90004007a24 */ /* 0x000fe200078e0200 */
[----:B------:R-:W-:Y:S02]  /*d0a0*/  ISETP.NE.AND P0, PT, R8, 0x1, PT ;  /* 0x000000010800780c */ /* 0x000fe40003f05270 */
[----:B------:R-:W-:-:S02]  /*d0b0*/  LOP3.LUT R4, R5, 0xfffffff8, RZ, 0xc0, !PT ;  /* 0xfffffff805047812 */ /* 0x000fc400078ec0ff */
[----:B------:R-:W-:Y:S02]  /*d0c0*/  SHF.R.S32.HI R8, RZ, 0x3, R5 ;  /* 0x00000003ff087819 */ /* 0x000fe40000011405 */
[----:B------:R-:W-:Y:S01]  /*d0d0*/  IADD3 R3, R3, R0, RZ ;  /* 0x0000000003037210 */ /* 0x000fe20007ffe0ff */
[----:B------:R-:W-:-:S05]  /*d0e0*/  IMAD.IADD R12, R12, 0x1, -R4 ;  /* 0x000000010c0c7824 */ /* 0x000fca00078e0a04 */
[-C--:B------:R-:W-:Y:S02]  /*d0f0*/  LEA R4, R12, R8.reuse, 0x4 ;  /* 0x000000080c047211 */ /* 0x080fe400078e20ff */
[----:B-1----:R-:W-:Y:S01]  /*d100*/  SHF.R.S32.HI R7, RZ, 0x1f, R6 ;  /* 0x0000001fff077819 */ /* 0x002fe20000011406 */
[----:B------:R-:W-:Y:S01]  /*d110*/  IMAD.WIDE.U32 R2, R6, c[0x0][0x3e8], R2 ;  /* 0x0000fa0006027a25 */ /* 0x000fe200078e0002 */
[----:B--2---:R-:W-:-:S03]  /*d120*/  LEA R8, R14, R8, 0x7 ;  /* 0x000000080e087211 */ /* 0x004fc600078e38ff */
[----:B------:R-:W-:Y:S02]  /*d130*/  IMAD R0, R7, c[0x0][0x3e8], RZ ;  /* 0x0000fa0007007a24 */ /* 0x000fe400078e02ff */
[----:B------:R-:W-:Y:S02]  /*d140*/  IMAD R4, R14, 0x80, R4 ;  /* 0x000000800e047824 */ /* 0x000fe400078e0204 */
[----:B------:R-:W-:Y:S02]  /*d150*/  IMAD R0, R6, c[0x0][0x3ec], R0 ;  /* 0x0000fb0006007a24 */ /* 0x000fe400078e0200 */
[----:B------:R-:W-:-:S03]  /*d160*/  @P0 IMAD.HI.U32 R5, R4, c[0x0][0x4ec], RZ ;  /* 0x00013b0004050a27 */ /* 0x000fc600078e00ff */
[----:B------:R-:W-:Y:S01]  /*d170*/  IADD3 R3, R0, R3, RZ ;  /* 0x0000000300037210 */ /* 0x000fe20007ffe0ff */
[----:B------:R-:W-:Y:S01]  /*d180*/  IMAD R6, R11, c[0x0][0x3f0], RZ ;  /* 0x0000fc000b067a24 */ /* 0x000fe200078e02ff */
[----:B------:R-:W-:Y:S02]  /*d190*/  MOV R0, R4 ;  /* 0x0000000400007202 */ /* 0x000fe40000000f00 */
[----:B------:R-:W-:Y:S01]  /*d1a0*/  @P0 SHF.R.U32.HI R0, RZ, c[0x0][0x4f0], R5 ;  /* 0x00013c00ff000a19 */ /* 0x000fe20000011605 */
[C---:B------:R-:W-:Y:S02]  /*d1b0*/  IMAD R7, R10.reuse, c[0x0][0x3f4], R6 ;  /* 0x0000fd000a077a24 */ /* 0x040fe400078e0206 */
[----:B------:R-:W-:Y:S01]  /*d1c0*/  IMAD.WIDE.U32 R2, R10, c[0x0][0x3f0], R2 ;  /* 0x0000fc000a027a25 */ /* 0x000fe200078e0002 */
[----:B------:R-:W-:-:S03]  /*d1d0*/  SHF.R.S32.HI R6, RZ, 0x1f, R0 ;  /* 0x0000001fff067819 */ /* 0x000fc60000011400 */
[----:B------:R-:W-:Y:S01]  /*d1e0*/  IMAD.MOV R5, RZ, RZ, -R0 ;  /* 0x000000ffff057224 */ /* 0x000fe200078e0a00 */
[----:B------:R-:W-:Y:S01]  /*d1f0*/  IADD3 R3, R3, R7, RZ ;  /* 0x0000000703037210 */ /* 0x000fe20007ffe0ff */
[----:B------:R-:W-:Y:S02]  /*d200*/  IMAD R6, R6, c[0x0][0x3e0], RZ ;  /* 0x0000f80006067a24 */ /* 0x000fe400078e02ff */
[----:B------:R-:W-:Y:S02]  /*d210*/  IMAD R5, R5, c[0x0][0x4e8], R4 ;  /* 0x00013a0005057a24 */ /* 0x000fe400078e0204 */
[----:B------:R-:W-:-:S03]  /*d220*/  IMAD.WIDE.U32 R2, R0, c[0x0][0x3e0], R2 ;  /* 0x0000f80000027a25 */ /* 0x000fc600078e0002 */
[----:B------:R-:W-:Y:S01]  /*d230*/  SHF.R.S32.HI R4, RZ, 0x1f, R5 ;  /* 0x0000001fff047819 */ /* 0x000fe20000011405 */
[----:B------:R-:W-:Y:S01]  /*d240*/  IMAD R0, R0, c[0x0][0x3e4], R6 ;  /* 0x0000f90000007a24 */ /* 0x000fe200078e0206 */
[----:B------:R-:W-:Y:S01]  /*d250*/  SHF.L.U32 R6, R12, 0x3, RZ ;  /* 0x000000030c067819 */ /* 0x000fe200000006ff */
[----:B-----5:R-:W-:-:S03]  /*d260*/  IMAD R10, R13, c[0x0][0x4e8], RZ ;  /* 0x00013a000d0a7a24 */ /* 0x020fc600078e02ff */
[----:B------:R-:W-:Y:S01]  /*d270*/  IADD3 R3, R3, R0, RZ ;  /* 0x0000000003037210 */ /* 0x000fe20007ffe0ff */
[----:B------:R-:W-:Y:S01]  /*d280*/  IMAD R0, R4, c[0x0][0x3d8], RZ ;  /* 0x0000f60004007a24 */ /* 0x000fe200078e02ff */
[----:B------:R-:W-:-:S03]  /*d290*/  IADD3 R7, R6, 0x40, RZ ;  /* 0x0000004006077810 */ /* 0x000fc60007ffe0ff */
[C---:B------:R-:W-:Y:S02]  /*d2a0*/  IMAD R0, R5.reuse, c[0x0][0x3dc], R0 ;  /* 0x0000f70005007a24 */ /* 0x040fe400078e0200 */
[----:B------:R-:W-:-:S04]  /*d2b0*/  IMAD.WIDE.U32 R2, R5, c[0x0][0x3d8], R2 ;  /* 0x0000f60005027a25 */ /* 0x000fc800078e0002 */
[----:B------:R-:W-:Y:S01]  /*d2c0*/  IMAD.IADD R0, R3, 0x1, R0 ;  /* 0x0000000103007824 */ /* 0x000fe200078e0200 */
[----:B------:R-:W-:-:S04]  /*d2d0*/  LEA R11, P0, R2, c[0x0][0x380], 0x1 ;  /* 0x0000e000020b7a11 */ /* 0x000fc800078008ff */
[----:B------:R-:W-:Y:S02]  /*d2e0*/  LEA.HI.X R9, R2, c[0x0][0x384], R0, 0x1, P0 ;  /* 0x0000e10002097a11 */ /* 0x000fe400000f0c00 */
[----:B------:R-:W-:Y:S01]  /*d2f0*/  ISETP.GE.AND P0, PT, R8, R10, PT ;  /* 0x0000000a0800720c */ /* 0x000fe20003f06270 */
[----:B------:R1:W2:Y:S04]  /*d300*/  SHFL.IDX PT, R2, R11, RZ, 0x181f ;  /* 0x00181fff0b027589 */ /* 0x0002a800000e0000 */
[----:B------:R1:W3:Y:S08]  /*d310*/  SHFL.IDX PT, R3, R9, RZ, 0x181f ;  /* 0x00181fff09037589 */ /* 0x0002f000000e0000 */
        /* <DEDUP_REMOVED lines=10> */
.L_x_711:
[----:B------:R-:W-:Y:S05]  /*d3c0*/  BSYNC B0 ;  /* 0x0000000000007941 */ /* 0x000fea0003800000 */
.L_x_710:
[----:B------:R-:W-:Y:S01]  /*d3d0*/  IADD3 R0, R8, 0x10, RZ ;  /* 0x0000001008007810 */ /* 0x000fe20007ffe0ff */
[----:B--23--:R2:W3:Y:S01]  /*d3e0*/  SHFL.IDX PT, R3, R9, 0x1, 0x181f ;  /* 0x00381f0009037f89 */ /* 0x00c4e200000e0000 */
        /* <DEDUP_REMOVED lines=13> */
.L_x_713:
[----:B------:R-:W-:Y:S05]  /*d4c0*/  BSYNC B0 ;  /* 0x0000000000007941 */ /* 0x000fea0003800000 */
.L_x_712:
[----:B------:R-:W-:Y:S01]  /*d4d0*/  IADD3 R0, R8, 0x20, RZ ;  /* 0x0000002008007810 */ /* 0x000fe20007ffe0ff */
[----:B---3--:R3:W1:Y:S01]  /*d4e0*/  SHFL.IDX PT, R3, R9, 0x2, 0x181f ;  /* 0x00581f0009037f89 */ /* 0x00866200000e0000 */
        /* <DEDUP_REMOVED lines=13> */
.L_x_715:
[----:B------:R-:W-:Y:S05]  /*d5c0*/  BSYNC B0 ;  /* 0x0000000000007941 */ /* 0x000fea0003800000 */
.L_x_714:
[----:B------:R-:W-:Y:S01]  /*d5d0*/  IADD3 R0, R8, 0x30, RZ ;  /* 0x0000003008007810 */ /* 0x000fe20007ffe0ff */
[----:B-1----:R1:W2:Y:S01]  /*d5e0*/  SHFL.IDX PT, R3, R9, 0x3, 0x181f ;  /* 0x00781f0009037f89 */ /* 0x0022a200000e0000 */
[----:B------:R-:W-:Y:S02]  /*d5f0*/  BSSY B0, `(.L_x_716) ;  /* 0x000000d000007945 */ /* 0x000fe40003800000 */
[----:B------:R-:W-:Y:S01]  /*d600*/  ISETP.GE.AND P0, PT, R0, R10, PT ;  /* 0x0000000a0000720c */ /* 0x000fe20003f06270 */
[----:B----4-:R1:W4:-:S12]  /*d610*/  SHFL.IDX PT, R2, R11, 0x3, 0x181f ;  /* 0x00781f000b027f89 */ /* 0x01031800000e0000 */
        /* <DEDUP_REMOVED lines=10> */
.L_x_717:
[----:B------:R-:W-:Y:S05]  /*d6c0*/  BSYNC B0 ;  /* 0x0000000000007941 */ /* 0x000fea0003800000 */
.L_x_716:
[----:B------:R-:W-:Y:S01]  /*d6d0*/  IADD3 R0, R8, 0x40, RZ ;  /* 0x0000004008007810 */ /* 0x000fe20007ffe0ff */
[----:B--2---:R2:W1:Y:S01]  /*d6e0*/  SHFL.IDX PT, R3, R9, 0x4, 0x181f ;  /* 0x00981f0009037f89 */ /* 0x00446200000e0000 */
        /* <DEDUP_REMOVED lines=13> */
.L_x_719:
[----:B------:R-:W-:Y:S05]  /*d7c0*/  BSYNC B0 ;  /* 0x0000000000007941 */ /* 0x000fea0003800000 */
.L_x_718:
        /* <DEDUP_REMOVED lines=15> */
.L_x_721:
[----:B------:R-:W-:Y:S05]  /*d8c0*/  BSYNC B0 ;  /* 0x0000000000007941 */ /* 0x000fea0003800000 */
.L_x_720:
        /* <DEDUP_REMOVED lines=15> */
.L_x_723:
[----:B------:R-:W-:Y:S05]  /*d9c0*/  BSYNC B0 ;  /* 0x0000000000007941 */ /* 0x000fea0003800000 */
.L_x_722:
[----:B------:R-:W-:Y:S01]  /*d9d0*/  IADD3 R0, R8, 0x70, RZ ;  /* 0x0000007008007810 */ /* 0x000fe20007ffe0ff */
[----:B-1----:R1:W2:Y:S03]  /*d9e0*/  SHFL.IDX PT, R3, R9, 0x7, 0x181f ;  /* 0x00f81f0009037f89 */ /* 0x0022a600000e0000 */
        /* <DEDUP_REMOVED lines=14> */
.L_x_724:
        /* <DEDUP_REMOVED lines=11> */
.L_x_1724:


//--------------------- .text._ZN7cutlass13device_kernelIN5flash19enable_sm80_to_sm89INS1_16FlashAttnFwdSm80INS1_25CollectiveMainloopFwdSm80ILi4ELi1ELb0EN4cute5tupleIJNS5_1CILi128EEENS7_ILi64EEES8_EEELi128ENS_6half_tEfNS_4arch4Sm80ELb0ELb0ELb0ELb1ELb0ELb1ELb1ELb0EEENS1_21CollectiveEpilogueFwdINS6_IJS8_S8_S9_EEENS6_IJNS7_ILi1EEESH_SH_EEESB_SD_Li128ELb1ELb1ELb0ELb0EEENS1_19SingleTileSchedulerILb1ELb0ELb1ELi128EEEEEEEEEvNT_6ParamsE --------------------------
	.section	.text._ZN7cutlass13device_kernelIN5flash19enable_sm80_to_sm89INS1_16FlashAttnFwdSm80INS1_25CollectiveMainloopFwdSm80ILi4ELi1ELb0EN4cute5tupleIJNS5_1CILi128EEENS7_ILi64EEES8_EEELi128ENS_6half_tEfNS_4arch4Sm80ELb0ELb0ELb0ELb1ELb0ELb1ELb1ELb0EEENS1_21CollectiveEpilogueFwdINS6_IJS8_S8_S9_EEENS6_IJNS7_ILi1EEESH_SH_EEESB_SD_Li128ELb1ELb1ELb0ELb0EEENS1_19SingleTileSchedulerILb1ELb0ELb1ELi128EEEEEEEEEvNT_6ParamsE,"ax",@progbits
	.sectioninfo	@"SHI_REGISTERS=255"
	.align	128
.text._ZN7cutlass13device_kernelIN5flash19enable_sm80_to_sm89INS1_16FlashAttnFwdSm80INS1_25CollectiveMainloopFwdSm80ILi4ELi1ELb0EN4cute5tupleIJNS5_1CILi128EEENS7_ILi64EEES8_EEELi128ENS_6half_tEfNS_4arch4Sm80ELb0ELb0ELb0ELb1ELb0ELb1ELb1ELb0EEENS1_21CollectiveEpilogueFwdINS6_IJS8_S8_S9_EEENS6_IJNS7_ILi1EEESH_SH_EEESB_SD_Li128ELb1ELb1ELb0ELb0EEENS1_19SingleTileSchedulerILb1ELb0ELb1ELi128EEEEEEEEEvNT_6ParamsE:
        .type           _ZN7cutlass13device_kernelIN5flash19enable_sm80_to_sm89INS1_16FlashAttnFwdSm80INS1_25CollectiveMainloopFwdSm80ILi4ELi1ELb0EN4cute5tupleIJNS5_1CILi128EEENS7_ILi64EEES8_EEELi128ENS_6half_tEfNS_4arch4Sm80ELb0ELb0ELb0ELb1ELb0ELb1ELb1ELb0EEENS1_21CollectiveEpilogueFwdINS6_IJS8_S8_S9_EEENS6_IJNS7_ILi1EEESH_SH_EEESB_SD_Li128ELb1ELb1ELb0ELb0EEENS1_19SingleTileSchedulerILb1ELb0ELb1ELi128EEEEEEEEEvNT_6ParamsE,@function
        .size           _ZN7cutlass13device_kernelIN5flash19enable_sm80_to_sm89INS1_16FlashAttnFwdSm80INS1_25CollectiveMainloopFwdSm80ILi4ELi1ELb0EN4cute5tupleIJNS5_1CILi128EEENS7_ILi64EEES8_EEELi128ENS_6half_tEfNS_4arch4Sm80ELb0ELb0ELb0ELb1ELb0ELb1ELb1ELb0EEENS1_21CollectiveEpilogueFwdINS6_IJS8_S8_S9_EEENS6_IJNS7_ILi1EEESH_SH_EEESB_SD_Li128ELb1ELb1ELb0ELb0EEENS1_19SingleTileSchedulerILb1ELb0ELb1ELi128EEEEEEEEEvNT_6ParamsE,(.L_x_1725 - _ZN7cutlass13device_kernelIN5flash19enable_sm80_to_sm89INS1_16FlashAttnFwdSm80INS1_25CollectiveMainloopFwdSm80ILi4ELi1ELb0EN4cute5tupleIJNS5_1CILi128EEENS7_ILi64EEES8_EEELi128ENS_6half_tEfNS_4arch4Sm80ELb0ELb0ELb0ELb1ELb0ELb1ELb1ELb0EEENS1_21CollectiveEpilogueFwdINS6_IJS8_S8_S9_EEENS6_IJNS7_ILi1EEESH_SH_EEESB_SD_Li128ELb1ELb1ELb0ELb0EEENS1_19SingleTileSchedulerILb1ELb0ELb1ELi128EEEEEEEEEvNT_6ParamsE)
        .other          _ZN7cutlass13device_kernelIN5flash19enable_sm80_to_sm89INS1_16FlashAttnFwdSm80INS1_25CollectiveMainloopFwdSm80ILi4ELi1ELb0EN4cute5tupleIJNS5_1CILi128EEENS7_ILi64EEES8_EEELi128ENS_6half_tEfNS_4arch4Sm80ELb0ELb0ELb0ELb1ELb0ELb1ELb1ELb0EEENS1_21CollectiveEpilogueFwdINS6_IJS8_S8_S9_EEENS6_IJNS7_ILi1EEESH_SH_EEESB_SD_Li128ELb1ELb1ELb0ELb0EEENS1_19SingleTileSchedulerILb1ELb0ELb1ELi128EEEEEEEEEvNT_6ParamsE,@"STO_CUDA_ENTRY STV_DEFAULT"
_ZN7cutlass13device_kernelIN5flash19enable_sm80_to_sm89INS1_16FlashAttnFwdSm80INS1_25CollectiveMainloopFwdSm80ILi4ELi1ELb0EN4cute5tupleIJNS5_1CILi128EEENS7_ILi64EEES8_EEELi128ENS_6half_tEfNS_4arch4Sm80ELb0ELb0ELb0ELb1ELb0ELb1ELb1ELb0EEENS1_21CollectiveEpilogueFwdINS6_IJS8_S8_S9_EEENS6_IJNS7_ILi1EEESH_SH_EEESB_SD_Li128ELb1ELb1ELb0ELb0EEENS1_19SingleTileSchedulerILb1ELb0ELb1ELi128EEEEEEEEEvNT_6ParamsE:
        /* <DEDUP_REMOVED lines=17> */
.L_x_726:
        /* <DEDUP_REMOVED lines=8> */
.L_x_728:
[----:B------:R-:W-:-:S05]  /*0190*/  MOV R0, c[0x0][0x54c] ;  /* 0x0001530000007a02 */ /* 0x000fca0000000f00 */
.L_x_727:
[----:B-----5:R-:W-:Y:S01]  /*01a0*/  IMAD R0, R0, c[0x0][0x548], RZ ;  /* 0x0001520000007a24 */ /* 0x020fe200078e02ff */
[----:B-1----:R-:W-:-:S04]  /*01b0*/  SHF.L.U32 R2, R210, 0x7, RZ ;  /* 0x00000007d2027819 */ /* 0x002fc800000006ff */
[----:B------:R-:W-:-:S04]  /*01c0*/  ISETP.GE.AND P0, PT, R2, R0, PT ;  /* 0x000000000200720c */ /* 0x000fc80003f06270 */
[----:B------:R-:W-:-:S05]  /*01d0*/  SEL R0, R5, 0xffffffff, !P0 ;  /* 0xffffffff05007807 */ /* 0x000fca0004000000 */
[----:B------:R1:W-:Y:S01]  /*01e0*/  STL [R1+0x4c], R0 ;  /* 0x00004c0001007387 */ /* 0x0003e20000100800 */
[----:B------:R-:W-:Y:S05]  /*01f0*/  BRA `(.L_x_729) ;  /* 0x0000013000007947 */ /* 0x000fea0003800000 */
.L_x_725:
[----:B---3--:R-:W-:-:S04]  /*0200*/  ISETP.NE.U32.AND P0, PT, RZ, c[0x0][0x568], PT ;  /* 0x00015a00ff007a0c */ /* 0x008fc80003f05070 */
[----:B------:R-:W-:-:S13]  /*0210*/  ISETP.NE.AND.EX P0, PT, RZ, c[0x0][0x56c], PT, P0 ;  /* 0x00015b00ff007a0c */ /* 0x000fda0003f05300 */
[----:B------:R-:W-:Y:S05]  /*0220*/  @!P0 BRA `(.L_x_730) ;  /* 0x0000002000008947 */ /* 0x000fea0003800000 */
[----:B------:R1:W5:Y:S01]  /*0230*/  LDG.E R0, [R2.64] ;  /* 0x0000000802007981 */ /* 0x000362000c1e1900 */
[----:B------:R-:W-:Y:S05]  /*0240*/  BRA `(.L_x_731) ;  /* 0x0000009000007947 */ /* 0x000fea0003800000 */
.L_x_730:
        /* <DEDUP_REMOVED lines=8> */
.L_x_732:
[----:B------:R-:W-:-:S05]  /*02d0*/  MOV R0, c[0x0][0x54c] ;  /* 0x0001530000007a02 */ /* 0x000fca0000000f00 */
.L_x_731:
[----:B-----5:R-:W-:Y:S01]  /*02e0*/  IMAD R0, R0, c[0x0][0x548], RZ ;  /* 0x0001520000007a24 */ /* 0x020fe200078e02ff */
[----:B-1----:R-:W-:-:S04]  /*02f0*/  SHF.L.U32 R2, R210, 0x7, RZ ;  /* 0x00000007d2027819 */ /* 0x002fc800000006ff */
[----:B------:R-:W-:-:S04]  /*0300*/  ISETP.GE.AND P0, PT, R2, R0, PT ;  /* 0x000000000200720c */ /* 0x000fc80003f06270 */
[----:B------:R-:W-:-:S05]  /*0310*/  SEL R0, R5, 0xffffffff, !P0 ;  /* 0xffffffff05007807 */ /* 0x000fca0004000000 */
[----:B------:R1:W-:Y:S04]  /*0320*/  STL [R1+0x4c], R0 ;  /* 0x00004c0001007387 */ /* 0x0003e80000100800 */
.L_x_729:
[----:B------:R-:W2:Y:S02]  /*0330*/  LDL R13, [R1+0x4c] ;  /* 0x00004c00010d7983 */ /* 0x000ea40000100800 */
[----:B--2---:R-:W-:-:S13]  /*0340*/  ISETP.GE.AND P0, PT, R13, RZ, PT ;  /* 0x000000ff0d00720c */ /* 0x004fda0003f06270 */
[----:B------:R-:W-:Y:S05]  /*0350*/  @!P0 EXIT ;  /* 0x000000000000894d */ /* 0x000fea0003800000 */
[----:B------:R-:W-:Y:S01]  /*0360*/  ISETP.NE.U32.AND P0, PT, RZ, c[0x0][0x370], PT ;  /* 0x0000dc00ff007a0c */ /* 0x000fe20003f05070 */
[----:B------:R-:W-:Y:S01]  /*0370*/  CS2R R178, SRZ ;  /* 0x0000000000b27805 */ /* 0x000fe2000001ff00 */
        /* <DEDUP_REMOVED lines=15> */
[----:B------:R-:W2:Y:S03]  /*0470*/  S2R R26, SR_CTAID.Y ;  /* 0x00000000001a7919 */ /* 0x000ea60000002600 */
[----:B------:R-:W-:Y:S01]  /*0480*/  IMAD.MOV.U32 R187, RZ, RZ, c[0x0][0x168] ;  /* 0x00005a00ffbb7624 */ /* 0x000fe200078e00ff */
[----:B------:R3:W5:Y:S01]  /*0490*/  @P2 LDG.E R178, [R10.64] ;  /* 0x000000080ab22981 */ /* 0x000762000c1e1900 */
[----:B------:R-:W-:-:S03]  /*04a0*/  @P0 IMAD.WIDE R8, R13, R40, c[0x0][0x360] ;  /* 0x0000d8000d080625 */ /* 0x000fc600078e0228 */
[----:B------:R3:W5:Y:S04]  /*04b0*/  @P1 LDG.E R179, [R6.64] ;  /* 0x0000000806b31981 */ /* 0x000768000c1e1900 */
[----:B------:R3:W5:Y:S04]  /*04c0*/  @P5 LDG.E R182, [R4.64] ;  /* 0x0000000804b65981 */ /* 0x000768000c1e1900 */
[----:B------:R3:W5:Y:S01]  /*04d0*/  @P3 LDG.E R12, [R2.64] ;  /* 0x00000008020c3981 */ /* 0x000762000c1e1900 */
[----:B------:R-:W-:-:S03]  /*04e0*/  IMAD.MOV.U32 R127, RZ, RZ, c[0x0][0x228] ;  /* 0x00008a00ff7f7624 */ /* 0x000fc600078e00ff */
[----:B------:R4:W5:Y:S01]  /*04f0*/  @P0 LDG.E R187, [R8.64] ;  /* 0x0000000808bb0981 */ /* 0x000962000c1e1900 */
[----:B--2---:R-:W-:Y:S01]  /*0500*/  SHF.R.S32.HI R215, RZ, 0x1f, R26 ;  /* 0x0000001fffd77819 */ /* 0x004fe2000001141a */
[----:B----4-:R-:W-:Y:S01]  /*0510*/  IMAD.MOV.U32 R8, RZ, RZ, c[0x0][0x1d0] ;  /* 0x00007400ff087624 */ /* 0x010fe200078e00ff */
[----:B------:R-:W-:Y:S05]  /*0520*/  @P0 BRA `(.L_x_733) ;  /* 0x0000004000000947 */ /* 0x000fea0003800000 */
[----:B---3--:R-:W-:Y:S05]  /*0530*/  @!P1 BRA `(.L_x_733) ;  /* 0x0000003000009947 */ /* 0x008fea0003800000 */
[----:B-1----:R1:W2:Y:S04]  /*0540*/  LDG.E R0, [R6.64] ;  /* 0x0000000806007981 */ /* 0x0022a8000c1e1900 */
[----:B-1----:R-:W2:Y:S02]  /*0550*/  LDG.E R6, [R6.64+0x4] ;  /* 0x0000040806067981 */ /* 0x002ea4000c1e1900 */
[----:B--2--5:R-:W-:Y:S02]  /*0560*/  IADD3 R187, -R0, R6, RZ ;  /* 0x0000000600bb7210 */ /* 0x024fe40007ffe1ff */
.L_x_733:
[----:B---3--:R-:W-:-:S04]  /*0570*/  ISETP.NE.U32.AND P0, PT, RZ, c[0x0][0x368], PT ;  /* 0x0000da00ff007a0c */ /* 0x008fc80003f05070 */
[----:B------:R-:W-:-:S13]  /*0580*/  ISETP.NE.AND.EX P0, PT, RZ, c[0x0][0x36c], PT, P0 ;  /* 0x0000db00ff007a0c */ /* 0x000fda0003f05300 */
[----:B------:R-:W-:Y:S05]  /*0590*/  @!P0 BRA `(.L_x_734) ;  /* 0x0000003000008947 */ /* 0x000fea0003800000 */
[----:B------:R-:W-:-:S05]  /*05a0*/  IMAD.WIDE R4, R13, R40, c[0x0][0x368] ;  /* 0x0000da000d047625 */ /* 0x000fca00078e0228 */
[----:B------:R2:W5:Y:S01]  /*05b0*/  LDG.E R8, [R4.64] ;  /* 0x0000000804087981 */ /* 0x000562000c1e1900 */
[----:B------:R-:W-:Y:S05]  /*05c0*/  BRA `(.L_x_735) ;  /* 0x0000004000007947 */ /* 0x000fea0003800000 */
.L_x_734:
[----:B------:R-:W-:Y:S05]  /*05d0*/  @!P5 BRA `(.L_x_735) ;  /* 0x000000300000d947 */ /* 0x000fea0003800000 */
[----:B-1----:R1:W2:Y:S04]  /*05e0*/  LDG.E R0, [R4.64] ;  /* 0x0000000804007981 */ /* 0x0022a8000c1e1900 */
[----:B-1----:R-:W2:Y:S02]  /*05f0*/  LDG.E R4, [R4.64+0x4] ;  /* 0x0000040804047981 */ /* 0x002ea4000c1e1900 */
[----:B--2---:R-:W-:Y:S02]  /*0600*/  IADD3 R8, -R0, R4, RZ ;  /* 0x0000000400087210 */ /* 0x004fe40007ffe1ff */
.L_x_735:
[----:B--2---:R2:W3:Y:S04]  /*0610*/  @P3 LDG.E R5, [R2.64] ;  /* 0x0000000802053981 */ /* 0x0044e8000c1e1900 */
[----:B------:R2:W3:Y:S01]  /*0620*/  @P3 LDG.E R4, [R2.64+0x4] ;  /* 0x0000040802043981 */ /* 0x0004e2000c1e1900 */
[----:B------:R-:W-:Y:S01]  /*0630*/  ISETP.NE.U32.AND P0, PT, RZ, c[0x0][0x378], PT ;  /* 0x0000de00ff007a0c */ /* 0x000fe20003f05070 */
[----:B-----5:R-:W-:-:S03]  /*0640*/  IMAD.MOV.U32 R166, RZ, RZ, R8 ;  /* 0x000000ffffa67224 */ /* 0x020fc600078e0008 */
[----:B------:R-:W-:Y:S01]  /*0650*/  ISETP.NE.AND.EX P0, PT, RZ, c[0x0][0x37c], PT, P0 ;  /* 0x0000df00ff007a0c */ /* 0x000fe20003f05300 */
[----:B-1----:R-:W-:-:S12]  /*0660*/  IMAD.IADD R0, R8, 0x1, -R178 ;  /* 0x0000000108007824 */ /* 0x002fd800078e0ab2 */
[----:B--2---:R-:W-:-:S05]  /*0670*/  @P0 IMAD.WIDE R2, R13, R40, c[0x0][0x378] ;  /* 0x0000de000d020625 */ /* 0x004fca00078e0228 */
[----:B------:R1:W5:Y:S01]  /*0680*/  @P0 LDG.E R166, [R2.64] ;  /* 0x0000000802a60981 */ /* 0x000362000c1e1900 */
[----:B---3--:R-:W-:-:S04]  /*0690*/  @P3 IMAD.IADD R127, R4, 0x1, -R5 ;  /* 0x00000001047f3824 */ /* 0x008fc800078e0a05 */
        /* <DEDUP_REMOVED lines=112> */
[----:B------:R-:W-:Y:S02]  /*0da0*/  IMAD.MOV.U32 R176, RZ, RZ, 0x5 ;  /* 0x00000005ffb07424 */ /* 0x000fe400078e00ff */
[----:B------:R1:W-:Y:S01]  /*0db0*/  @P0 LDGSTS.E.BYPASS.LTC128B.128 [R75+0x6100], [R2.64+0x80], !P6 ;  /* 0x06100080024b0fae */ /* 0x0003e2000f101d48 */
[----:B------:R-:W-:Y:S02]  /*0dc0*/  IMAD.SHL.U32 R171, R170, 0x20, RZ ;  /* 0x00000020aaab7824 */ /* 0x000fe400078e00ff */
[----:B------:R-:W-:-:S04]  /*0dd0*/  IMAD.WIDE.U32 R180, R97, c[0x0][0x1e0], RZ ;  /* 0x0000780061b47a25 */ /* 0x000fc800078e00ff */
[----:B------:R-:W-:Y:S02]  /*0de0*/  IMAD.MOV.U32 R186, RZ, RZ, c[0x0][0x1e4] ;  /* 0x00007900ffba7624 */ /* 0x000fe400078e00ff */
[----:B------:R-:W-:-:S04]  /*0df0*/  IMAD.WIDE.U32 R190, R169, c[0x0][0x1e0], RZ ;  /* 0x00007800a9be7a25 */ /* 0x000fc800078e00ff */
[----:B------:R-:W-:Y:S02]  /*0e00*/  IMAD R186, R186, 0x30, RZ ;  /* 0x00000030baba7824 */ /* 0x000fe400078e02ff */
[----:B------:R-:W-:-:S04]  /*0e10*/  IMAD.WIDE.U32 R188, R168, c[0x0][0x1e0], RZ ;  /* 0x00007800a8bc7a25 */ /* 0x000fc800078e00ff */
[----:B------:R-:W-:-:S04]  /*0e20*/  IMAD.WIDE.U32 R184, R167, c[0x0][0x1e0], RZ ;  /* 0x00007800a7b87a25 */ /* 0x000fc800078e00ff */
[----:B-1----:R-:W-:Y:S01]  /*0e30*/  IMAD.IADD R3, R7, 0x1, R4 ;  /* 0x0000000107037824 */ /* 0x002fe200078e0204 */
[C---:B------:R-:W-:Y:S02]  /*0e40*/  @P2 LEA R4, P0, R0.reuse, c[0x0][0x220], 0x1 ;  /* 0x0000880000042a11 */ /* 0x040fe400078008ff */
[----:B------:R-:W-:Y:S02]  /*0e50*/  MOV R2, R6 ;  /* 0x0000000600027202 */ /* 0x000fe40000000f00 */
[----:B------:R-:W-:Y:S01]  /*0e60*/  @P2 LEA.HI.X R5, R0, c[0x0][0x224], R5, 0x1, P0 ;  /* 0x0000890000052a11 */ /* 0x000fe200000f0c05 */
[----:B------:R-:W-:Y:S01]  /*0e70*/  IMAD.SHL.U32 R0, R214, 0x2, RZ ;  /* 0x00000002d6007824 */ /* 0x000fe200078e00ff */
[----:B------:R-:W-:Y:S01]  /*0e80*/  ISETP.GE.AND P0, PT, R32, c[0x0][0x27c], PT ;  /* 0x00009f0020007a0c */ /* 0x000fe20003f06270 */
[----:B------:R-:W-:Y:S01]  /*0e90*/  IMAD.WIDE.U32 R2, R26, c[0x0][0x1e8], R2 ;  /* 0x00007a001a027a25 */ /* 0x000fe200078e0002 */
[----:B------:R-:W-:-:S03]  /*0ea0*/  @P1 IADD3 R6, P3, R20, R10, RZ ;  /* 0x0000000a14061210 */ /* 0x000fc60007f7e0ff */
[----:B------:R-:W-:-:S08]  /*0eb0*/  IMAD.MOV.U32 R94, RZ, RZ, R2 ;  /* 0x000000ffff5e7224 */ /* 0x000fd000078e0002 */
[----:B------:R-:W-:Y:S02]  /*0ec0*/  @P0 IADD3 R0, -R0, c[0x0][0x1d4], RZ ;  /* 0x0000750000000a10 */ /* 0x000fe40007ffe1ff */
[----:B--2---:R-:W-:Y:S01]  /*0ed0*/  @P4 SHF.R.S32.HI R17, RZ, 0x1f, R16 ;  /* 0x0000001fff114819 */ /* 0x004fe20000011410 */
[----:B------:R-:W-:Y:S02]  /*0ee0*/  @!P4 IMAD.MOV.U32 R16, RZ, RZ, R13 ;  /* 0x000000ffff10c224 */ /* 0x000fe400078e000d */
[----:B------:R-:W-:Y:S01]  /*0ef0*/  @!P4 IMAD.MOV.U32 R17, RZ, RZ, R9 ;  /* 0x000000ffff11c224 */ /* 0x000fe200078e0009 */
[----:B------:R-:W-:Y:S01]  /*0f00*/  ISETP.NE.AND P4, PT, R148, RZ, PT ;  /* 0x000000ff9400720c */ /* 0x000fe20003f85270 */
[----:B------:R-:W-:-:S04]  /*0f10*/  IMAD.WIDE.U32 R12, R97, c[0x0][0x280], R28 ;  /* 0x0000a000610c7a25 */ /* 0x000fc800078e001c */
[----:B------:R-:W-:Y:S02]  /*0f20*/  IMAD.MOV.U32 R110, RZ, RZ, R12 ;  /* 0x000000ffff6e7224 */ /* 0x000fe400078e000c */
[----:B------:R-:W-:-:S04]  /*0f30*/  IMAD.IADD R111, R13, 0x1, R14 ;  /* 0x000000010d6f7824 */ /* 0x000fc800078e020e */
[----:B-----5:R-:W-:Y:S02]  /*0f40*/  IMAD.WIDE.U32 R110, R166, c[0x0][0x280], R110 ;  /* 0x0000a000a66e7a25 */ /* 0x020fe400078e006e */
        /* <DEDUP_REMOVED lines=136> */
[----:B------:R-:W-:Y:S01]  /*17d0*/  IMAD.MOV.U32 R4, RZ, RZ, c[0x0][0x280] ;  /* 0x0000a000ff047624 */ /* 0x000fe200078e00ff */
[----:B------:R-:W-:Y:S01]  /*17e0*/  SHF.L.U64.HI R174, R3, R40, c[0x0][0x294] ;  /* 0x0000a50003ae7619 */ /* 0x000fe20000010228 */
[----:B------:R-:W-:Y:S01]  /*17f0*/  IMAD R0, R0, c[0x0][0x290], RZ ;  /* 0x0000a40000007a24 */ /* 0x000fe200078e02ff */
[-C--:B------:R-:W-:Y:S01]  /*1800*/  SHF.L.U64.HI R195, R5, R176.reuse, c[0x0][0x1e4] ;  /* 0x0000790005c37619 */ /* 0x080fe200000102b0 */
[C---:B------:R-:W-:Y:S01]  /*1810*/  IMAD.SHL.U32 R203, R4.reuse, 0x20, RZ ;  /* 0x0000002004cb7824 */ /* 0x040fe200078e00ff */
[C---:B------:R-:W-:Y:S01]  /*1820*/  SHF.L.U64.HI R175, R4.reuse, R176, c[0x0][0x284] ;  /* 0x0000a10004af7619 */ /* 0x040fe200000102b0 */
[C---:B------:R-:W-:Y:S01]  /*1830*/  IMAD.SHL.U32 R207, R4.reuse, 0x10, RZ ;  /* 0x0000001004cf7824 */ /* 0x040fe200078e00ff */
[C---:B------:R-:W-:Y:S01]  /*1840*/  SHF.L.U64.HI R193, R4.reuse, R194, c[0x0][0x284] ;  /* 0x0000a10004c17619 */ /* 0x040fe200000102c2 */
[C---:B------:R-:W-:Y:S01]  /*1850*/  IMAD.WIDE.U32 R198, R4.reuse, 0x30, RZ ;  /* 0x0000003004c67825 */ /* 0x040fe200078e00ff */
[----:B------:R-:W-:-:S02]  /*1860*/  SHF.L.U64.HI R177, R4, R40, c[0x0][0x284] ;  /* 0x0000a10004b17619 */ /* 0x000fc40000010228 */
[----:B------:R-:W-:Y:S01]  /*1870*/  SHF.L.U32 R206, R4, 0x6, RZ ;  /* 0x0000000604ce7819 */ /* 0x000fe200000006ff */
        /* <DEDUP_REMOVED lines=14> */
[----:B------:R-:W-:Y:S01]  /*1960*/  IADD3 R143, P0, R32, R180, RZ ;  /* 0x000000b4208f7210 */ /* 0x000fe20007f1e0ff */
[----:B------:R-:W-:Y:S01]  /*1970*/  IMAD.SHL.U32 R202, R3, 0x10, RZ ;  /* 0x0000001003ca7824 */ /* 0x000fe200078e00ff */
[----:B------:R-:W-:Y:S01]  /*1980*/  IADD3 R129, R199, UR5, RZ ;  /* 0x00000005c7817c10 */ /* 0x000fe2000fffe0ff */
[----:B------:R-:W-:Y:S01]  /*1990*/  IMAD.WIDE.U32 R196, R3, 0x30, RZ ;  /* 0x0000003003c47825 */ /* 0x000fe200078e00ff */
[----:B------:R-:W-:-:S02]  /*19a0*/  IADD3 R31, R28, 0x20, RZ ;  /* 0x000000201c1f7810 */ /* 0x000fc40007ffe0ff */
        /* <DEDUP_REMOVED lines=41> */
.L_x_783:
        /* <DEDUP_REMOVED lines=50> */
.L_x_741:
[----:B------:R-:W-:Y:S05]  /*1f60*/  BSYNC B0 ;  /* 0x0000000000007941 */ /* 0x000fea0003800000 */
.L_x_740:
        /* <DEDUP_REMOVED lines=40> */
.L_x_743:
[----:B------:R-:W-:Y:S05]  /*21f0*/  BSYNC B0 ;  /* 0x0000000000007941 */ /* 0x000fea0003800000 */
.L_x_742:
        /* <DEDUP_REMOVED lines=40> */
.L_x_745:
[----:B------:R-:W-:Y:S05]  /*2480*/  BSYNC B0 ;  /* 0x0000000000007941 */ /* 0x000fea0003800000 */
.L_x_744:
        /* <DEDUP_REMOVED lines=38> */
.L_x_747:
[----:B------:R-:W-:Y:S05]  /*26f0*/  BSYNC B0 ;  /* 0x0000000000007941 */ /* 0x000fea0003800000 */
.L_x_746:
        /* <DEDUP_REMOVED lines=74> */
.L_x_751:
[----:B------:R-:W-:Y:S05]  /*2ba0*/  BSYNC B0 ;  /* 0x0000000000007941 */ /* 0x000fea0003800000 */
.L_x_750:
        /* <DEDUP_REMOVED lines=59> */
.L_x_749:
[----:B------:R-:W-:Y:S05]  /*2f60*/  BSYNC B1 ;  /* 0x0000000000017941 */ /* 0x000fea0003800000 */
.L_x_748:
        /* <DEDUP_REMOVED lines=62> */
.L_x_755:
[----:B------:R-:W-:Y:S05]  /*3350*/  BSYNC B0 ;  /* 0x0000000000007941 */ /* 0x000fea0003800000 */
.L_x_754:
        /* <DEDUP_REMOVED lines=59> */
.L_x_753:
[----:B------:R-:W-:Y:S05]  /*3710*/  BSYNC B1 ;  /* 0x0000000000017941 */ /* 0x000fea0003800000 */
.L_x_752:
        /* <DEDUP_REMOVED lines=62> */
.L_x_759:
[----:B------:R-:W-:Y:S05]  /*3b00*/  BSYNC B0 ;  /* 0x0000000000007941 */ /* 0x000fea0003800000 */
.L_x_758:
        /* <DEDUP_REMOVED lines=59> */
.L_x_757:
[----:B------:R-:W-:Y:S05]  /*3ec0*/  BSYNC B1 ;  /* 0x0000000000017941 */ /* 0x000fea0003800000 */
.L_x_756:
        /* <DEDUP_REMOVED lines=60> */
.L_x_762:
[----:B------:R-:W-:Y:S05]  /*4290*/  BSYNC B0 ;  /* 0x0000000000007941 */ /* 0x000fea0003800000 */
.L_x_761:
        /* <DEDUP_REMOVED lines=59> */
.L_x_739:
        /* <DEDUP_REMOVED lines=224> */
.L_x_764:
[----:B-1----:R-:W-:Y:S05]  /*5450*/  BSYNC B0 ;  /* 0x0000000000007941 */ /* 0x002fea0003800000 */
.L_x_763:
        /* <DEDUP_REMOVED lines=115> */
.L_x_766:
[----:B------:R-:W-:Y:S05]  /*5b90*/  BSYNC B0 ;  /* 0x0000000000007941 */ /* 0x000fea0003800000 */
.L_x_765:
        /* <DEDUP_REMOVED lines=115> */
.L_x_768:
[----:B------:R-:W-:Y:S05]  /*62d0*/  BSYNC B0 ;  /* 0x0000000000007941 */ /* 0x000fea0003800000 */
.L_x_767:
        /* <DEDUP_REMOVED lines=116> */
.L_x_738:
        /* <DEDUP_REMOVED lines=19> */
.L_x_770:
[----:B------:R-:W-:Y:S05]  /*6b50*/  BSYNC B0 ;  /* 0x0000000000007941 */ /* 0x000fea0003800000 */
.L_x_769:
        /* <DEDUP_REMOVED lines=19> */
.L_x_772:
[----:B------:R-:W-:Y:S05]  /*6c90*/  BSYNC B0 ;  /* 0x0000000000007941 */ /* 0x000fea0003800000 */
.L_x_771:
        /* <DEDUP_REMOVED lines=19> */
.L_x_774:
[----:B------:R-:W-:Y:S05]  /*6dd0*/  BSYNC B0 ;  /* 0x0000000000007941 */ /* 0x000fea0003800000 */
.L_x_773:
        /* <DEDUP_REMOVED lines=18> */
.L_x_760:
[----:B------:R-:W-:Y:S05]  /*6f00*/  BSYNC B2 ;  /* 0x0000000000027941 */ /* 0x000fea0003800000 */
.L_x_737:
        /* <DEDUP_REMOVED lines=63> */
[----:B--2---:R-:W-:Y:S01]  /*7300*/  IMNMX R7, R0, 0x40, PT ;  /* 0x0000004000077817 */ /* 0x004fe20003800200 */
[----:B------:R-:W-:Y:S04]  /*7310*/  DEPBAR.LE SB0, 0x0 ;  /* 0x000080000000791a */ /* 0x000fe80000000000 */
[----:B------:R-:W-:Y:S01]  /*7320*/  BAR.SYNC.DEFER_BLOCKING 0x0 ;  /* 0x0000000000007b1d */ /* 0x000fe20000010000 */
[----:B------:R-:W-:Y:S02]  /*7330*/  ISETP.GE.AND P1, PT, R97, R7, PT ;  /* 0x000000076100720c */ /* 0x000fe40003f26270 */
[----:B------:R-:W-:Y:S05]  /*7340*/  IADD3 R6, P0, R14, R162, RZ ;  /* 0x000000a20e067210 */ /* 0x000fea0007f1e0ff */
[----:B------:R-:W-:Y:S06]  /*7350*/  IMAD.X R16, R16, 0x1, R161, P0 ;  /* 0x0000000110107824 */ /* 0x000fec00000e06a1 */
        /* <DEDUP_REMOVED lines=14> */
.L_x_776:
[----:B-1----:R-:W-:Y:S05]  /*7440*/  BSYNC B0 ;  /* 0x0000000000007941 */ /* 0x002fea0003800000 */
.L_x_775:
        /* <DEDUP_REMOVED lines=19> */
.L_x_778:
[----:B------:R-:W-:Y:S05]  /*7580*/  BSYNC B0 ;  /* 0x0000000000007941 */ /* 0x000fea0003800000 */
.L_x_777:
        /* <DEDUP_REMOVED lines=19> */
.L_x_780:
[----:B------:R-:W-:Y:S05]  /*76c0*/  BSYNC B0 ;  /* 0x0000000000007941 */ /* 0x000fea0003800000 */
.L_x_779:
        /* <DEDUP_REMOVED lines=19> */
.L_x_782:
[----:B------:R-:W-:Y:S05]  /*7800*/  BSYNC B0 ;  /* 0x0000000000007941 */ /* 0x000fea0003800000 */
.L_x_781:
        /* <DEDUP_REMOVED lines=37> */
.L_x_736:
[----:B-1----:R-:W-:Y:S01]  /*7a60*/  ISETP.GE.AND P0, PT, R205, 0x1, PT ;  /* 0x00000001cd00780c */ /* 0x002fe20003f06270 */
[----:B------:R-:W-:Y:S01]  /*7a70*/  IMAD.IADD R18, R182, 0x1, R178 ;  /* 0x00000001b6127824 */ /* 0x000fe200078e02b2 */
[----:B------:R-:W-:Y:S01]  /*7a80*/  PLOP3.LUT P4, PT, PT, PT, PT, 0x80, 0x0 ;  /* 0x000000000000781c */ /* 0x000fe20003f8f070 */
[----:B------:R-:W-:Y:S01]  /*7a90*/  CS2R R14, SRZ ;  /* 0x00000000000e7805 */ /* 0x000fe2000001ff00 */
[----:B------:R-:W-:Y:S01]  /*7aa0*/  MOV R198, RZ ;  /* 0x000000ff00c67202 */ /* 0x000fe20000000f00 */
[----:B------:R-:W-:Y:S01]  /*7ab0*/  IMAD.MOV.U32 R196, RZ, RZ, RZ ;  /* 0x000000ffffc47224 */ /* 0x000fe200078e00ff */
[----:B------:R-:W-:Y:S01]  /*7ac0*/  CS2R R202, SRZ ;  /* 0x0000000000ca7805 */ /* 0x000fe2000001ff00 */
[----:B------:R-:W-:Y:S01]  /*7ad0*/  CS2R R200, SRZ ;  /* 0x0000000000c87805 */ /* 0x000fe2000001ff00 */
[----:B------:R-:W-:Y:S01]  /*7ae0*/  CS2R R16, SRZ ;  /* 0x0000000000107805 */ /* 0x000fe2000001ff00 */
[----:B------:R-:W-:Y:S01]  /*7af0*/  MOV R162, RZ ;  /* 0x000000ff00a27202 */ /* 0x000fe20000000f00 */
[----:B------:R-:W-:Y:S01]  /*7b00*/  CS2R R160, SRZ ;  /* 0x0000000000a07805 */ /* 0x000fe2000001ff00 */
[----:B--2---:R-:W-:Y:S01]  /*7b10*/  CS2R R12, SRZ ;  /* 0x00000000000c7805 */ /* 0x004fe2000001ff00 */
        /* <DEDUP_REMOVED lines=62> */
[----:B------:R-:W-:Y:S01]  /*7f00*/  CS2R R80, SRZ ;  /* 0x0000000000507805 */ /* 0x000fe2000001ff00 */
[----:B------:R-:W-:Y:S01]  /*7f10*/  CS2R R74, SRZ ;  /* 0x00000000004a7805 */ /* 0x000fe2000001ff00 */
[----:B------:R-:W-:Y:S01]  /*7f20*/  CS2R R54, SRZ ;  /* 0x0000000000367805 */ /* 0x000fe2000001ff00 */
        /* <DEDUP_REMOVED lines=13> */
[----:B------:R-:W-:Y:S01]  /*8000*/  IMAD.MOV.U32 R176, RZ, RZ, RZ ;  /* 0x000000ffffb07224 */ /* 0x000fe200078e00ff */
[----:B------:R-:W-:Y:S01]  /*8010*/  MOV R64, RZ ;  /* 0x000000ff00407202 */ /* 0x000fe20000000f00 */
[----:B------:R-:W-:Y:S01]  /*8020*/  CS2R R62, SRZ ;  /* 0x00000000003e7805 */ /* 0x000fe2000001ff00 */
[----:B------:R-:W-:Y:S01]  /*8030*/  IMAD.MOV.U32 R61, RZ, RZ, RZ ;  /* 0x000000ffff3d7224 */ /* 0x000fe200078e00ff */
[----:B------:R-:W-:Y:S05]  /*8040*/  @!P0 BRA `(.L_x_784) ;  /* 0x00010ad000008947 */ /* 0x000fea0003800000 */
[----:B------:R-:W2:Y:S01]  /*8050*/  LDL R59, [R1+0x4c] ;  /* 0x00004c00013b7983 */ /* 0x000ea20000100800 */
[----:B------:R-:W-:-:S03]  /*8060*/  ISETP.NE.U32.AND P0, PT, RZ, c[0x0][0x340], PT ;  /* 0x0000d000ff007a0c */ /* 0x000fc60003f05070 */
[----:B------:R-:W3:Y:S01]  /*8070*/  LDL R170, [R1+0x58] ;  /* 0x0000580001aa7983 */ /* 0x000ee20000100800 */
[----:B------:R-:W-:-:S13]  /*8080*/  ISETP.NE.AND.EX P5, PT, RZ, c[0x0][0x344], PT, P0 ;  /* 0x0000d100ff007a0c */ /* 0x000fda0003fa5300 */
[----:B------:R-:W-:Y:S01]  /*8090*/  @P5 IMAD.MOV.U32 R2, RZ, RZ, 0x4 ;  /* 0x00000004ff025424 */ /* 0x000fe200078e00ff */
[----:B------:R-:W-:Y:S01]  /*80a0*/  SHF.R.S32.HI R0, RZ, 0x1f, R179 ;  /* 0x0000001fff007819 */ /* 0x000fe200000114b3 */
[----:B------:R-:W1:Y:S01]  /*80b0*/  S2R R60, SR_CTAID.Y ;  /* 0x00000000003c7919 */ /* 0x000e620000002600 */
[----:B------:R-:W-:-:S03]  /*80c0*/  SHF.R.S32.HI R159, RZ, 0x1f, R213 ;  /* 0x0000001fff9f7819 */ /* 0x000fc600000114d5 */
[----:B------:R-:W-:Y:S01]  /*80d0*/  IMAD R0, R0, c[0x0][0x178], RZ ;  /* 0x00005e0000007a24 */ /* 0x000fe200078e02ff */
[----:B------:R-:W-:-:S03]  /*80e0*/  LEA.HI R4, R159, R213, RZ, 0x3 ;  /* 0x000000d59f047211 */ /* 0x000fc600078f18ff */
[----:B------:R-:W-:Y:S02]  /*80f0*/  IMAD R0, R179, c[0x0][0x17c], R0 ;  /* 0x00005f00b3007a24 */ /* 0x000fe400078e0200 */
[----:B------:R-:W-:Y:S01]  /*8100*/  IMAD.MOV.U32 R5, RZ, RZ, c[0x0][0x2c4] ;  /* 0x0000b100ff057624 */ /* 0x000fe200078e00ff */
[----:B------:R-:W-:-:S04]  /*8110*/  SHF.R.S32.HI R48, RZ, 0x3, R4 ;  /* 0x00000003ff307819 */ /* 0x000fc80000011404 */
[----:B------:R-:W-:Y:S02]  /*8120*/  ISETP.NE.AND P1, PT, R5, 0x1, PT ;  /* 0x000000010500780c */ /* 0x000fe40003f25270 */
[----:B------:R-:W-:-:S04]  /*8130*/  ISETP.NE.U32.AND P0, PT, RZ, c[0x0][0x348], PT ;  /* 0x0000d200ff007a0c */ /* 0x000fc80003f05070 */
[----:B------:R-:W-:Y:S01]  /*8140*/  ISETP.NE.AND.EX P0, PT, RZ, c[0x0][0x34c], PT, P0 ;  /* 0x0000d300ff007a0c */ /* 0x000fe20003f05300 */
[----:B------:R-:W-:Y:S02]  /*8150*/  IMAD R17, R210, 0x80, R48 ;  /* 0x00000080d2117824 */ /* 0x000fe400078e0230 */
[----:B------:R-:W-:-:S05]  /*8160*/  IMAD R24, R187, c[0x0][0x2c4], RZ ;  /* 0x0000b100bb187a24 */ /* 0x000fca00078e02ff */
[C---:B------:R-:W-:Y:S02]  /*8170*/  ISETP.GE.AND P6, PT, R17.reuse, R24, PT ;  /* 0x000000181100720c */ /* 0x040fe40003fc6270 */
[----:B------:R-:W-:Y:S01]  /*8180*/  IADD3 R16, R17, 0x30, RZ ;  /* 0x0000003011107810 */ /* 0x000fe20007ffe0ff */
[----:B--2---:R-:W-:-:S05]  /*8190*/  @P5 IMAD.WIDE R2, R59, R2, c[0x0][0x340] ;  /* 0x0000d0003b025625 */ /* 0x004fca00078e0202 */
[----:B------:R2:W4:Y:S01]  /*81a0*/  @P5 LDG.E R22, [R2.64] ;  /* 0x0000000802165981 */ /* 0x000522000c1e1900 */
[----:B------:R-:W-:Y:S01]  /*81b0*/  SHF.R.S32.HI R19, RZ, 0x1f, R59 ;  /* 0x0000001fff137819 */ /* 0x000fe2000001143b */
[----:B------:R-:W-:Y:S01]  /*81c0*/  IMAD.MOV.U32 R162, RZ, RZ, c[0x0][0x1e0] ;  /* 0x00007800ffa27624 */ /* 0x000fe200078e00ff */
[----:B---3--:R-:W-:Y:S02]  /*81d0*/  LEA.HI.SX32 R55, R170, 0xffffffff, 0x1a ;  /* 0xffffffffaa377811 */ /* 0x008fe400078fd2ff */
[----:B------:R-:W-:Y:S01]  /*81e0*/  SEL R6, R19, RZ, !P0 ;  /* 0x000000ff13067207 */ /* 0x000fe20004000000 */
[C---:B------:R-:W-:Y:S01]  /*81f0*/  IMAD.SHL.U32 R163, R162.reuse, 0x40, RZ ;  /* 0x00000040a2a37824 */ /* 0x040fe200078e00ff */
[----:B------:R-:W-:Y:S01]  /*8200*/  SHF.R.S32.HI R58, RZ, 0x1f, R55 ;  /* 0x0000001fff3a7819 */ /* 0x000fe20000011437 */
[----:B------:R-:W-:-:S04]  /*8210*/  IMAD.WIDE.U32 R164, R162, 0x20, RZ ;  /* 0x00000020a2a47825 */ /* 0x000fc800078e00ff */
[----:B------:R-:W-:Y:S02]  /*8220*/  IMAD R6, R6, c[0x0][0x1c0], RZ ;  /* 0x0000700006067a24 */ /* 0x000fe400078e02ff */
[----:B--2---:R-:W-:-:S04]  /*8230*/  IMAD.WIDE.U32 R2, R179, c[0x0][0x178], RZ ;  /* 0x00005e00b3027a25 */ /* 0x004fc800078e00ff */
[----:B------:R-:W-:Y:S01]  /*8240*/  IMAD.IADD R3, R3, 0x1, R0 ;  /* 0x0000000103037824 */ /* 0x000fe200078e0200 */
[----:B------:R-:W-:Y:S02]  /*8250*/  LOP3.LUT R0, R4, 0xfffffff8, RZ, 0xc0, !PT ;  /* 0xfffffff804007812 */ /* 0x000fe400078ec0ff */
[----:B------:R-:W-:Y:S01]  /*8260*/  SEL R4, R59, RZ, !P0 ;  /* 0x000000ff3b047207 */ /* 0x000fe20004000000 */
[----:B-1----:R-:W-:-:S04]  /*8270*/  IMAD.WIDE.U32 R2, R60, c[0x0][0x1b8], R2 ;  /* 0x00006e003c027a25 */ /* 0x002fc800078e0002 */
        /* <DEDUP_REMOVED lines=20> */
[----:B------:R-:W-:Y:S01]  /*83c0*/  IMAD.IADD R3, R3, 0x1, R6 ;  /* 0x0000000103037824 */ /* 0x000fe200078e0206 */
[----:B------:R-:W-:Y:S01]  /*83d0*/  IADD3 R6, R17, 0x20, RZ ;  /* 0x0000002011067810 */ /* 0x000fe20007ffe0ff */
[----:B------:R-:W-:Y:S01]  /*83e0*/  IMAD R0, R5, c[0x0][0x1a8], RZ ;  /* 0x00006a0005007a24 */ /* 0x000fe200078e02ff */
[----:B------:R-:W-:Y:S01]  /*83f0*/  IADD3 R21, R20, 0x40, RZ ;  /* 0x0000004014157810 */ /* 0x000fe20007ffe0ff */
[----:B------:R-:W-:Y:S01]  /*8400*/  IMAD.WIDE.U32 R2, R4, c[0x0][0x1a8], R2 ;  /* 0x00006a0004027a25 */ /* 0x000fe200078e0002 */
[----:B------:R-:W-:Y:S02]  /*8410*/  ISETP.GE.AND P4, PT, R20, c[0x0][0x198], PT ;  /* 0x0000660014007a0c */ /* 0x000fe40003f86270 */
[----:B------:R-:W-:Y:S01]  /*8420*/  ISETP.GE.AND P1, PT, R6, R24, PT ;  /* 0x000000180600720c */ /* 0x000fe20003f26270 */
[----:B------:R-:W-:Y:S01]  /*8430*/  IMAD R0, R4, c[0x0][0x1ac], R0 ;  /* 0x00006b0004007a24 */ /* 0x000fe200078e0200 */
[----:B------:R-:W-:Y:S01]  /*8440*/  LEA R14, P0, R2, c[0x0][0x160], 0x1 ;  /* 0x00005800020e7a11 */ /* 0x000fe200078008ff */
[----:B------:R-:W-:Y:S01]  /*8450*/  IMAD.SHL.U32 R7, R48, 0x40, RZ ;  /* 0x0000004030077824 */ /* 0x000fe200078e00ff */
[----:B------:R-:W-:Y:S01]  /*8460*/  ISETP.GE.AND P3, PT, R21, c[0x0][0x198], PT ;  /* 0x0000660015007a0c */ /* 0x000fe20003f66270 */
[----:B------:R-:W-:Y:S01]  /*8470*/  IMAD.IADD R0, R3, 0x1, R0 ;  /* 0x0000000103007824 */ /* 0x000fe200078e0200 */
[----:B------:R-:W-:Y:S01]  /*8480*/  LEA.HI R3, R159, R213, RZ, 0x6 ;  /* 0x000000d59f037211 */ /* 0x000fe200078f30ff */
[----:B------:R-:W1:Y:S01]  /*8490*/  SHFL.IDX PT, R4, R14, RZ, 0x181f ;  /* 0x00181fff0e047589 */ /* 0x000e6200000e0000 */
[----:B------:R-:W-:Y:S01]  /*84a0*/  IMAD.SHL.U32 R42, R49, 0x8, RZ ;  /* 0x00000008312a7824 */ /* 0x000fe200078e00ff */
[----:B------:R-:W-:-:S02]  /*84b0*/  LOP3.LUT R25, R7, 0x1c0, RZ, 0xc0, !PT ;  /* 0x000001c007197812 */ /* 0x000fc400078ec0ff */
[----:B------:R-:W-:Y:S01]  /*84c0*/  LEA.HI.X R15, R2, c[0x0][0x164], R0, 0x1, P0 ;  /* 0x00005900020f7a11 */ /* 0x000fe200000f0c00 */
[----:B------:R-:W-:Y:S01]  /*84d0*/  SHFL.IDX PT, R8, R14, 0x2, 0x181f ;  /* 0x00581f000e087f89 */ /* 0x000fe200000e0000 */
[----:B------:R-:W-:Y:S02]  /*84e0*/  IADD3 R0, R17, 0x10, RZ ;  /* 0x0000001011007810 */ /* 0x000fe40007ffe0ff */
[--C-:B------:R-:W-:Y:S01]  /*84f0*/  LOP3.LUT R13, R25, 0x38, R42.reuse, 0xf8, !PT ;  /* 0x00000038190d7812 */ /* 0x100fe200078ef82a */
[----:B------:R-:W2:Y:S01]  /*8500*/  SHFL.IDX PT, R5, R15, RZ, 0x181f ;  /* 0x00181fff0f057589 */ /* 0x000ea200000e0000 */
[----:B------:R-:W-:Y:S01]  /*8510*/  ISETP.GE.AND P2, PT, R0, R24, PT ;  /* 0x000000180000720c */ /* 0x000fe20003f46270 */
[----:B------:R-:W-:Y:S01]  /*8520*/  IMAD.SHL.U32 R0, R3, 0x8, RZ ;  /* 0x0000000803007824 */ /* 0x000fe200078e00ff */
[----:B------:R-:W-:Y:S01]  /*8530*/  SHF.R.U32.HI R27, RZ, 0x3, R25 ;  /* 0x00000003ff1b7819 */ /* 0x000fe20000011619 */
[----:B------:R-:W3:Y:S01]  /*8540*/  SHFL.IDX PT, R2, R14, 0x1, 0x181f ;  /* 0x00381f000e027f89 */ /* 0x000ee200000e0000 */
[----:B------:R-:W-:-:S02]  /*8550*/  SHF.R.S32.HI R43, RZ, 0x1f, R42 ;  /* 0x0000001fff2b7819 */ /* 0x000fc4000001142a */
[----:B------:R-:W-:Y:S01]  /*8560*/  LOP3.LUT R26, R0, 0xfffffe00, RZ, 0xc0, !PT ;  /* 0xfffffe00001a7812 */ /* 0x000fe200078ec0ff */
[----:B------:R-:W3:Y:S01]  /*8570*/  SHFL.IDX PT, R3, R15, 0x1, 0x181f ;  /* 0x00381f000f037f89 */ /* 0x000ee200000e0000 */
[----:B------:R-:W-:Y:S02]  /*8580*/  @!P6 SHF.R.S32.HI R0, RZ, 0x1f, R21 ;  /* 0x0000001fff00e819 */ /* 0x000fe40000011415 */
[----:B------:R-:W-:Y:S02]  /*8590*/  LOP3.LUT R247, R26, R13, R27, 0xf6, !PT ;  /* 0x0000000d1af77212 */ /* 0x000fe400078ef61b */
[----:B------:R-:W-:Y:S02]  /*85a0*/  @!P6 LEA.HI R12, R0, R21, RZ, 0x3 ;  /* 0x00000015000ce211 */ /* 0x000fe400078f18ff */
[----:B------:R-:W-:Y:S02]  /*85b0*/  @!P2 SHF.R.S32.HI R9, RZ, 0x1f, R21 ;  /* 0x0000001fff09a819 */ /* 0x000fe40000011415 */
[----:B-1----:R-:W-:-:S02]  /*85c0*/  @!P6 LEA R6, P0, R20, R4, 0x1 ;  /* 0x000000041406e211 */ /* 0x002fc400078008ff */
[----:B------:R-:W-:Y:S02]  /*85d0*/  @!P2 LEA.HI R0, R9, R21, RZ, 0x3 ;  /* 0x000000150900a211 */ /* 0x000fe400078f18ff */
[----:B------:R-:W1:Y:S01]  /*85e0*/  SHFL.IDX PT, R9, R15, 0x2, 0x181f ;  /* 0x00581f000f097f89 */ /* 0x000e6200000e0000 */
[----:B------:R-:W-:Y:S02]  /*85f0*/  @!P6 LOP3.LUT R12, R12, 0xfffffff8, RZ, 0xc0, !PT ;  /* 0xfffffff80c0ce812 */ /* 0x000fe400078ec0ff */
[----:B--2---:R-:W-:Y:S02]  /*8600*/  @!P6 LEA.HI.X R7, R20, R5, R43, 0x1, P0 ;  /* 0x000000051407e211 */ /* 0x004fe400000f0c2b */
[----:B------:R-:W-:Y:S01]  /*8610*/  @!P2 LOP3.LUT R0, R0, 0xfffffff8, RZ, 0xc0, !PT ;  /* 0xfffffff80000a812 */ /* 0x000fe200078ec0ff */
[----:B------:R-:W-:Y:S01]  /*8620*/  @!P6 IMAD.WIDE R12, R12, 0x2, R4 ;  /* 0x000000020c0ce825 */ /* 0x000fe200078e0204 */
[C---:B---3--:R-:W-:Y:S01]  /*8630*/  @!P2 LEA R10, P0, R20.reuse, R2, 0x1 ;  /* 0x00000002140aa211 */ /* 0x048fe200078008ff */
[----:B------:R-:W2:Y:S02]  /*8640*/  SHFL.IDX PT, R4, R14, 0x3, 0x181f ;  /* 0x00781f000e047f89 */ /* 0x000ea400000e0000 */
[----:B------:R-:W-:Y:S01]  /*8650*/  @!P6 IMAD.SHL.U32 R5, R247, 0x2, RZ ;  /* 0x00000002f705e824 */ /* 0x000fe200078e00ff */
[----:B------:R-:W-:Y:S01]  /*8660*/  @!P2 LEA.HI.X R11, R20, R3, R43, 0x1, P0 ;  /* 0x00000003140ba211 */ /* 0x000fe200000f0c2b */
[----:B------:R-:W-:Y:S01]  /*8670*/  @!P2 IMAD.WIDE R2, R0, 0x2, R2 ;  /* 0x000000020002a825 */ /* 0x000fe200078e0202 */
[----:B------:R-:W-:-:S02]  /*8680*/  ISETP.GE.AND P0, PT, R16, R24, PT ;  /* 0x000000181000720c */ /* 0x000fc40003f06270 */
[----:B------:R3:W-:Y:S01]  /*8690*/  @!P6 LDGSTS.E.BYPASS.LTC128B.128 [R5+0x8100], [R6.64], !P4 ;  /* 0x081000000605efae */ /* 0x0007e2000e101d48 */
[----:B------:R-:W-:-:S03]  /*86a0*/  @!P2 IMAD.SHL.U32 R0, R247, 0x2, RZ ;  /* 0x00000002f700a824 */ /* 0x000fc600078e00ff */
[----:B------:R1:W-:Y:S04]  /*86b0*/  @!P6 LDGSTS.E.BYPASS.LTC128B.128 [R5+0xc100], [R12.64], !P3 ;  /* 0x0c1000000c05efae */ /* 0x0003e8000d901d48 */
[----:B------:R2:W-:Y:S04]  /*86c0*/  @!P2 LDGSTS.E.BYPASS.LTC128B.128 [R0+0x8900], [R10.64], !P4 ;  /* 0x089000000a00afae */ /* 0x0005e8000e101d48 */
[----:B------:R2:W-:Y:S01]  /*86d0*/  @!P2 LDGSTS.E.BYPASS.LTC128B.128 [R0+0xc900], [R2.64], !P3 ;  /* 0x0c9000000200afae */ /* 0x0005e2000d901d48 */
[--C-:B---3--:R-:W-:Y:S02]  /*86e0*/  @!P1 SHF.R.S32.HI R7, RZ, 0x1f, R21.reuse ;  /* 0x0000001fff079819 */ /* 0x108fe40000011415 */
[----:B------:R-:W-:Y:S01]  /*86f0*/  @!P1 LEA R6, P2, R20, R8, 0x1 ;  /* 0x0000000814069211 */ /* 0x000fe200078408ff */
[----:B-1----:R-:W1:Y:S01]  /*8700*/  SHFL.IDX PT, R5, R15, 0x3, 0x181f ;  /* 0x00781f000f057f89 */ /* 0x002e6200000e0000 */
[----:B------:R-:W-:Y:S01]  /*8710*/  IMAD R12, R215, c[0x0][0x1e8], RZ ;  /* 0x00007a00d70c7a24 */ /* 0x000fe200078e02ff */
[----:B--2---:R-:W-:-:S03]  /*8720*/  @!P0 SHF.R.S32.HI R10, RZ, 0x1f, R21 ;  /* 0x0000001fff0a8819 */ /* 0x004fc60000011415 */
[----:B------:R-:W-:Y:S01]  /*8730*/  IMAD R12, R60, c[0x0][0x1ec], R12 ;  /* 0x00007b003c0c7a24 */ /* 0x000fe200078e020c */
[----:B------:R-:W-:Y:S02]  /*8740*/  @!P1 LEA.HI R0, R7, R21, RZ, 0x3 ;  /* 0x0000001507009211 */ /* 0x000fe400078f18ff */
[----:B------:R-:W-:Y:S02]  /*8750*/  IADD3 R2, R17, 0x40, RZ ;  /* 0x0000004011027810 */ /* 0x000fe40007ffe0ff */
[----:B------:R-:W-:Y:S01]  /*8760*/  @!P1 LOP3.LUT R3, R0, 0xfffffff8, RZ, 0xc0, !PT ;  /* 0xfffffff800039812 */ /* 0x000fe200078ec0ff */
[----:B------:R-:W-:Y:S01]  /*8770*/  @!P1 IMAD.SHL.U32 R0, R247, 0x2, RZ ;  /* 0x00000002f7009824 */ /* 0x000fe200078e00ff */
[----:B------:R-:W-:Y:S02]  /*8780*/  @!P1 LEA.HI.X R7, R20, R9, R43, 0x1, P2 ;  /* 0x0000000914079211 */ /* 0x000fe400010f0c2b */
[----:B------:R-:W-:Y:S01]  /*8790*/  ISETP.GE.AND P2, PT, R2, R24, PT ;  /* 0x000000180200720c */ /* 0x000fe20003f46270 */
[----:B------:R-:W-:Y:S01]  /*87a0*/  @!P1 IMAD.WIDE R8, R3, 0x2, R8 ;  /* 0x0000000203089825 */ /* 0x000fe200078e0208 */
[----:B------:R-:W2:Y:S01]  /*87b0*/  SHFL.IDX PT, R2, R14, 0x4, 0x181f ;  /* 0x00981f000e027f89 */ /* 0x000ea200000e0000 */
[----:B------:R-:W-:-:S03]  /*87c0*/  @!P0 LEA.HI R10, R10, R21, RZ, 0x3 ;  /* 0x000000150a0a8211 */ /* 0x000fc600078f18ff */
[----:B------:R-:W3:Y:S04]  /*87d0*/  SHFL.IDX PT, R3, R15, 0x4, 0x181f ;  /* 0x00981f000f037f89 */ /* 0x000ee800000e0000 */
[----:B------:R1:W-:Y:S04]  /*87e0*/  @!P1 LDGSTS.E.BYPASS.LTC128B.128 [R0+0x9100], [R6.64], !P4 ;  /* 0x0910000006009fae */ /* 0x0003e8000e101d48 */
[----:B------:R2:W-:Y:S01]  /*87f0*/  @!P1 LDGSTS.E.BYPASS.LTC128B.128 [R0+0xd100], [R8.64], !P3 ;  /* 0x0d10000008009fae */ /* 0x0005e2000d901d48 */
[----:B-1----:R-:W-:Y:S02]  /*8800*/  @!P0 LEA R6, P1, R20, R4, 0x1 ;  /* 0x0000000414068211 */ /* 0x002fe400078208ff */
[----:B--2---:R-:W-:Y:S01]  /*8810*/  @!P0 LOP3.LUT R0, R10, 0xfffffff8, RZ, 0xc0, !PT ;  /* 0xfffffff80a008812 */ /* 0x004fe200078ec0ff */
[----:B------:R-:W-:Y:S01]  /*8820*/  @!P0 IMAD.SHL.U32 R9, R247, 0x2, RZ ;  /* 0x00000002f7098824 */ /* 0x000fe200078e00ff */
[----:B------:R-:W-:Y:S01]  /*8830*/  @!P0 LEA.HI.X R7, R20, R5, R43, 0x1, P1 ;  /* 0x0000000514078211 */ /* 0x000fe200008f0c2b */
[----:B------:R-:W1:Y:S02]  /*8840*/  SHFL.IDX PT, R8, R14, 0x5, 0x181f ;  /* 0x00b81f000e087f89 */ /* 0x000e6400000e0000 */
[----:B------:R-:W-:Y:S01]  /*8850*/  @!P0 IMAD.WIDE R4, R0, 0x2, R4 ;  /* 0x0000000200048825 */ /* 0x000fe200078e0204 */
[----:B------:R-:W-:Y:S01]  /*8860*/  @!P2 SHF.R.S32.HI R0, RZ, 0x1f, R21 ;  /* 0x0000001fff00a819 */ /* 0x000fe20000011415 */
[----:B------:R2:W-:Y:S03]  /*8870*/  @!P0 LDGSTS.E.BYPASS.LTC128B.128 [R9+0x9900], [R6.64], !P4 ;  /* 0x0990000006098fae */ /* 0x0005e6000e101d48 */
[----:B------:R-:W-:Y:S01]  /*8880*/  @!P2 LEA.HI R0, R0, R21, RZ, 0x3 ;  /* 0x000000150000a211 */ /* 0x000fe200078f18ff */
[----:B------:R1:W-:Y:S01]  /*8890*/  @!P0 LDGSTS.E.BYPASS.LTC128B.128 [R9+0xd900], [R4.64], !P3 ;  /* 0x0d90000004098fae */ /* 0x0003e2000d901d48 */
[----:B------:R-:W-:-:S02]  /*88a0*/  IADD3 R16, P3, R48, R18, RZ ;  /* 0x0000001230107210 */ /* 0x000fc40007f7e0ff */
[----:B--2---:R-:W-:Y:S02]  /*88b0*/  SHF.R.S32.HI R7, RZ, 0x1f, R18 ;  /* 0x0000001fff077819 */ /* 0x004fe40000011412 */
[----:B------:R-:W-:Y:S01]  /*88c0*/  IADD3 R6, R17, 0x50, RZ ;  /* 0x0000005011067810 */ /* 0x000fe20007ffe0ff */
[----:B-1----:R-:W1:Y:S01]  /*88d0*/  SHFL.IDX PT, R9, R15, 0x5, 0x181f ;  /* 0x00b81f000f097f89 */ /* 0x002e6200000e0000 */
[----:B------:R-:W-:Y:S02]  /*88e0*/  LEA.HI.X.SX32 R18, R48, R7, 0x1, P3 ;  /* 0x0000000730127211 */ /* 0x000fe400018f0eff */
[----:B------:R-:W-:Y:S02]  /*88f0*/  @!P2 LEA R4, P0, R20, R2, 0x1 ;  /* 0x000000021404a211 */ /* 0x000fe400078008ff */
[----:B------:R-:W-:Y:S02]  /*8900*/  ISETP.GE.AND P3, PT, R21, c[0x0][0x198], PT ;  /* 0x0000660015007a0c */ /* 0x000fe40003f66270 */
[----:B------:R-:W-:-:S02]  /*8910*/  ISETP.GE.AND P1, PT, R6, R24, PT ;  /* 0x000000180600720c */ /* 0x000fc40003f26270 */
[----:B------:R-:W-:Y:S01]  /*8920*/  @!P2 LOP3.LUT R6, R0, 0xfffffff8, RZ, 0xc0, !PT ;  /* 0xfffffff80006a812 */ /* 0x000fe200078ec0ff */
[----:B------:R-:W-:Y:S01]  /*8930*/  @!P2 IMAD.SHL.U32 R0, R247, 0x2, RZ ;  /* 0x00000002f700a824 */ /* 0x000fe200078e00ff */
[----:B---3--:R-:W-:Y:S02]  /*8940*/  @!P2 LEA.HI.X R5, R20, R3, R43, 0x1, P0 ;  /* 0x000000031405a211 */ /* 0x008fe400000f0c2b */
[----:B------:R-:W-:Y:S01]  /*8950*/  IADD3 R7, R17, 0x60, RZ ;  /* 0x0000006011077810 */ /* 0x000fe20007ffe0ff */
[----:B------:R-:W-:Y:S02]  /*8960*/  @!P2 IMAD.WIDE R2, R6, 0x2, R2 ;  /* 0x000000020602a825 */ /* 0x000fe400078e0202 */
[----:B------:R2:W-:Y:S01]  /*8970*/  @!P2 LDGSTS.E.BYPASS.LTC128B.128 [R0+0xa100], [R4.64], !P4 ;  /* 0x0a1000000400afae */ /* 0x0005e2000e101d48 */
[----:B------:R-:W-:-:S03]  /*8980*/  ISETP.GE.AND P0, PT, R7, R24, PT ;  /* 0x000000180700720c */ /* 0x000fc60003f06270 */
[----:B------:R3:W-:Y:S01]  /*8990*/  @!P2 LDGSTS.E.BYPASS.LTC128B.128 [R0+0xe100], [R2.64], !P3 ;  /* 0x0e1000000200afae */ /* 0x0007e2000d901d48 */
[----:B------:R-:W-:-:S03]  /*89a0*/  @!P1 LEA R10, P2, R20, R8, 0x1 ;  /* 0x00000008140a9211 */ /* 0x000fc600078408ff */
[----:B------:R-:W-:Y:S01]  /*89b0*/  SHFL.IDX PT, R6, R14, 0x6, 0x181f ;  /* 0x00d81f000e067f89 */ /* 0x000fe200000e0000 */
[----:B-1----:R-:W-:-:S03]  /*89c0*/  @!P1 LEA.HI.X R11, R20, R9, R43, 0x1, P2 ;  /* 0x00000009140b9211 */ /* 0x002fc600010f0c2b */
[----:B------:R-:W1:Y:S01]  /*89d0*/  SHFL.IDX PT, R7, R15, 0x6, 0x181f ;  /* 0x00d81f000f077f89 */ /* 0x000e6200000e0000 */
[----:B--2---:R-:W-:-:S04]  /*89e0*/  IMAD R4, R18, c[0x0][0x1e0], RZ ;  /* 0x0000780012047a24 */ /* 0x004fc800078e02ff */
[C---:B------:R-:W-:Y:S01]  /*89f0*/  IMAD R4, R16.reuse, c[0x0][0x1e4], R4 ;  /* 0x0000790010047a24 */ /* 0x040fe200078e0204 */
[----:B---3--:R-:W-:Y:S01]  /*8a00*/  IADD3 R0, R17, 0x70, RZ ;  /* 0x0000007011007810 */ /* 0x008fe20007ffe0ff */
[----:B------:R-:W-:-:S03]  /*8a10*/  IMAD.WIDE.U32 R2, R16, c[0x0][0x1e0], R42 ;  /* 0x0000780010027a25 */ /* 0x000fc600078e002a */
[----:B------:R-:W-:Y:S01]  /*8a20*/  ISETP.GE.AND P2, PT, R0, R24, PT ;  /* 0x000000180000720c */ /* 0x000fe20003f46270 */
[----:B------:R-:W-:Y:S01]  /*8a30*/  IMAD.IADD R3, R3, 0x1, R4 ;  /* 0x0000000103037824 */ /* 0x000fe200078e0204 */
[--C-:B------:R-:W-:Y:S02]  /*8a40*/  @!P1 SHF.R.S32.HI R4, RZ, 0x1f, R21.reuse ;  /* 0x0000001fff049819 */ /* 0x100fe40000011415 */
[----:B------:R-:W-:Y:S01]  /*8a50*/  @!P0 SHF.R.S32.HI R0, RZ, 0x1f, R21 ;  /* 0x0000001fff008819 */ /* 0x000fe20000011415 */
[----:B------:R-:W-:Y:S01]  /*8a60*/  IMAD.WIDE.U32 R2, R60, c[0x0][0x1e8], R2 ;  /* 0x00007a003c027a25 */ /* 0x000fe200078e0002 */
[-C--:B------:R-:W-:Y:S02]  /*8a70*/  @!P1 LEA.HI R4, R4, R21.reuse, RZ, 0x3 ;  /* 0x0000001504049211 */ /* 0x080fe400078f18ff */
[----:B------:R-:W-:Y:S01]  /*8a80*/  @!P0 LEA.HI R13, R0, R21, RZ, 0x3 ;  /* 0x00000015000d8211 */ /* 0x000fe200078f18ff */
[----:B------:R-:W-:Y:S01]  /*8a90*/  @!P1 IMAD.SHL.U32 R0, R247, 0x2, RZ ;  /* 0x00000002f7009824 */ /* 0x000fe200078e00ff */
[----:B------:R-:W-:-:S03]  /*8aa0*/  @!P1 LOP3.LUT R4, R4, 0xfffffff8, RZ, 0xc0, !PT ;  /* 0xfffffff804049812 */ /* 0x000fc600078ec0ff */
[----:B------:R-:W-:Y:S01]  /*8ab0*/  @!P2 SHF.R.S32.HI R5, RZ, 0x1f, R21 ;  /* 0x0000001fff05a819 */ /* 0x000fe20000011415 */
[----:B------:R2:W-:Y:S01]  /*8ac0*/  @!P1 LDGSTS.E.BYPASS.LTC128B.128 [R0+0xa900], [R10.64], !P4 ;  /* 0x0a9000000a009fae */ /* 0x0005e2000e101d48 */
[----:B------:R-:W-:Y:S02]  /*8ad0*/  @!P1 IMAD.WIDE R8, R4, 0x2, R8 ;  /* 0x0000000204089825 */ /* 0x000fe400078e0208 */
[----:B------:R-:W-:Y:S02]  /*8ae0*/  @!P2 LEA.HI R17, R5, R21, RZ, 0x3 ;  /* 0x000000150511a211 */ /* 0x000fe400078f18ff */
[----:B------:R-:W-:Y:S01]  /*8af0*/  IMAD.IADD R5, R12, 0x1, R3 ;  /* 0x000000010c057824 */ /* 0x000fe200078e0203 */
[----:B------:R3:W-:Y:S01]  /*8b00*/  @!P1 LDGSTS.E.BYPASS.LTC128B.128 [R0+0xe900], [R8.64], !P3 ;  /* 0x0e90000008009fae */ /* 0x0007e2000d901d48 */
[----:B----4-:R-:W-:Y:S01]  /*8b10*/  @P5 SHF.R.S32.HI R3, RZ, 0x1f, R22 ;  /* 0x0000001fff035819 */ /* 0x010fe20000011416 */
[----:B------:R-:W-:Y:S02]  /*8b20*/  @!P5 IMAD.MOV.U32 R3, RZ, RZ, R19 ;  /* 0x000000ffff03d224 */ /* 0x000fe400078e0013 */
[----:B------:R-:W-:-:S02]  /*8b30*/  IMAD.MOV.U32 R4, RZ, RZ, R2 ;  /* 0x000000ffff047224 */ /* 0x000fc400078e0002 */
[----:B------:R-:W-:Y:S02]  /*8b40*/  @P5 IMAD.MOV.U32 R2, RZ, RZ, R22 ;  /* 0x000000ffff025224 */ /* 0x000fe400078e0016 */
[----:B------:R-:W-:Y:S01]  /*8b50*/  @!P5 IMAD.MOV.U32 R2, RZ, RZ, R59 ;  /* 0x000000ffff02d224 */ /* 0x000fe200078e003b */
[----:B------:R-:W-:Y:S01]  /*8b60*/  LEA.HI R59, R159, R213, RZ, 0x4 ;  /* 0x000000d59f3b7211 */ /* 0x000fe200078f20ff */
[----:B------:R-:W-:Y:S01]  /*8b70*/  IMAD.MOV.U32 R12, RZ, RZ, c[0x0][0x1e4] ;  /* 0x00007900ff0c7624 */ /* 0x000fe200078e00ff */
[----:B--2---:R-:W-:-:S05]  /*8b80*/  @!P0 LOP3.LUT R10, R13, 0xfffffff8, RZ, 0xc0, !PT ;  /* 0xfffffff80d0a8812 */ /* 0x004fca00078ec0ff */
[----:B-1----:R-:W-:Y:S01]  /*8b90*/  @!P0 IMAD.WIDE R10, R10, 0x2, R6 ;  /* 0x000000020a0a8825 */ /* 0x002fe200078e0206 */
[C---:B---3--:R-:W-:Y:S02]  /*8ba0*/  @!P0 LEA R8, P1, R20.reuse, R6, 0x1 ;  /* 0x0000000614088211 */ /* 0x048fe400078208ff */
[----:B------:R1:W2:Y:S01]  /*8bb0*/  SHFL.IDX PT, R6, R14, 0x7, 0x181f ;  /* 0x00f81f000e067f89 */ /* 0x0002a200000e0000 */
[----:B------:R-:W-:Y:S01]  /*8bc0*/  @!P0 IMAD.SHL.U32 R0, R247, 0x2, RZ ;  /* 0x00000002f7008824 */ /* 0x000fe200078e00ff */
[----:B------:R-:W-:Y:S02]  /*8bd0*/  @!P0 LEA.HI.X R9, R20, R7, R43, 0x1, P1 ;  /* 0x0000000714098211 */ /* 0x000fe400008f0c2b */
[----:B------:R-:W-:Y:S01]  /*8be0*/  ISETP.NE.U32.AND P1, PT, RZ, c[0x0][0x350], PT ;  /* 0x0000d400ff007a0c */ /* 0x000fe20003f25070 */
[----:B------:R-:W3:Y:S04]  /*8bf0*/  SHFL.IDX PT, R7, R15, 0x7, 0x181f ;  /* 0x00f81f000f077f89 */ /* 0x000ee800000e0000 */
[----:B------:R4:W-:Y:S04]  /*8c00*/  @!P0 LDGSTS.E.BYPASS.LTC128B.128 [R0+0xb100], [R8.64], !P4 ;  /* 0x0b10000008008fae */ /* 0x0009e8000e101d48 */
[----:B------:R4:W-:Y:S01]  /*8c10*/  @!P0 LDGSTS.E.BYPASS.LTC128B.128 [R0+0xf100], [R10.64], !P3 ;  /* 0x0f1000000a008fae */ /* 0x0009e2000d901d48 */
[----:B------:R-:W-:-:S04]  /*8c20*/  ISETP.NE.AND.EX P0, PT, RZ, c[0x0][0x354], PT, P1 ;  /* 0x0000d500ff007a0c */ /* 0x000fc80003f05310 */
[----:B------:R-:W-:Y:S02]  /*8c30*/  SEL R13, R2, RZ, !P0 ;  /* 0x000000ff020d7207 */ /* 0x000fe40004000000 */
[----:B-1----:R-:W-:Y:S01]  /*8c40*/  SEL R14, R3, RZ, !P0 ;  /* 0x000000ff030e7207 */ /* 0x002fe20004000000 */
[----:B------:R-:W-:Y:S02]  /*8c50*/  IMAD.MOV.U32 R3, RZ, RZ, 0x6 ;  /* 0x00000006ff037424 */ /* 0x000fe400078e00ff */
[----:B------:R-:W-:Y:S01]  /*8c60*/  IMAD.WIDE.U32 R22, R13, c[0x0][0x1f0], R4 ;  /* 0x00007c000d167a25 */ /* 0x000fe200078e0004 */
[----:B--2---:R-:W-:Y:S02]  /*8c70*/  @!P2 LEA R4, P1, R20, R6, 0x1 ;  /* 0x000000061404a211 */ /* 0x004fe400078208ff */
[----:B------:R-:W-:Y:S01]  /*8c80*/  SHF.L.U64.HI R161, R162, R3, c[0x0][0x1e4] ;  /* 0x00007900a2a17619 */ /* 0x000fe20000010203 */
[----:B------:R-:W-:Y:S01]  /*8c90*/  IMAD.MOV.U32 R168, RZ, RZ, R22 ;  /* 0x000000ffffa87224 */ /* 0x000fe200078e0016 */
[----:B---3--:R-:W-:Y:S01]  /*8ca0*/  @!P2 LEA.HI.X R5, R20, R7, R43, 0x1, P1 ;  /* 0x000000071405a211 */ /* 0x008fe200008f0c2b */
[----:B------:R1:W-:Y:S01]  /*8cb0*/  STL.64 [R1+0x40], R22 ;  /* 0x0000401601007387 */ /* 0x0003e20000100a00 */
[----:B----4-:R-:W-:-:S04]  /*8cc0*/  IMAD.IADD R8, R205, 0x1, -R48 ;  /* 0x00000001cd087824 */ /* 0x010fc800078e0a30 */
[----:B------:R-:W-:Y:S02]  /*8cd0*/  IMAD R8, R55, -0x40, R8 ;  /* 0xffffffc037087824 */ /* 0x000fe400078e0208 */
[----:B------:R-:W-:Y:S02]  /*8ce0*/  IMAD R0, R14, c[0x0][0x1f0], RZ ;  /* 0x00007c000e007a24 */ /* 0x000fe400078e02ff */
[----:B------:R-:W-:Y:S01]  /*8cf0*/  @!P2 IMAD.SHL.U32 R10, R247, 0x2, RZ ;  /* 0x00000002f70aa824 */ /* 0x000fe200078e00ff */
[C---:B------:R-:W-:Y:S01]  /*8d00*/  ISETP.GE.AND P0, PT, R8.reuse, 0x1, PT ;  /* 0x000000010800780c */ /* 0x040fe20003f06270 */
[----:B------:R-:W-:Y:S01]  /*8d10*/  IMAD R2, R13, c[0x0][0x1f4], R0 ;  /* 0x00007d000d027a24 */ /* 0x000fe200078e0200 */
[----:B------:R-:W-:Y:S01]  /*8d20*/  ISETP.GE.AND P5, PT, R8, 0x11, PT ;  /* 0x000000110800780c */ /* 0x000fe20003fa6270 */
[----:B------:R-:W-:Y:S01]  /*8d30*/  IMAD R0, R161, R55, RZ ;  /* 0x00000037a1007224 */ /* 0x000fe200078e02ff */
[----:B------:R2:W-:Y:S01]  /*8d40*/  @!P2 LDGSTS.E.BYPASS.LTC128B.128 [R10+0xb900], [R4.64], !P4 ;  /* 0x0b900000040aafae */ /* 0x0005e2000e101d48 */
[----:B------:R-:W-:Y:S01]  /*8d50*/  IMAD.IADD R169, R23, 0x1, R2 ;  /* 0x0000000117a97824 */ /* 0x000fe200078e0202 */
[----:B------:R-:W-:Y:S01]  /*8d60*/  ISETP.GE.AND P4, PT, R42, c[0x0][0x1d4], PT ;  /* 0x000075002a007a0c */ /* 0x000fe20003f86270 */
[-C--:B------:R-:W-:Y:S01]  /*8d70*/  IMAD R9, R58, R163.reuse, R0 ;  /* 0x000000a33a097224 */ /* 0x080fe200078e0200 */
[----:B------:R-:W-:Y:S01]  /*8d80*/  IADD3 R0, R42, 0x40, RZ ;  /* 0x000000402a007810 */ /* 0x000fe20007ffe0ff */
[----:B------:R-:W-:Y:S01]  /*8d90*/  IMAD.WIDE.U32 R2, R55, R163, R168 ;  /* 0x000000a337027225 */ /* 0x000fe200078e00a8 */
[----:B------:R1:W-:Y:S02]  /*8da0*/  STL.64 [R1+0x30], R168 ;  /* 0x000030a801007387 */ /* 0x0003e40000100a00 */
[----:B------:R-:W-:Y:S01]  /*8db0*/  ISETP.GE.AND P3, PT, R0, c[0x0][0x1d4], PT ;  /* 0x0000750000007a0c */ /* 0x000fe20003f66270 */
[----:B------:R-:W-:Y:S01]  /*8dc0*/  IMAD.IADD R3, R3, 0x1, R9 ;  /* 0x0000000103037824 */ /* 0x000fe200078e0209 */
[----:B------:R-:W-:-:S05]  /*8dd0*/  @!P2 LOP3.LUT R0, R17, 0xfffffff8, RZ, 0xc0, !PT ;  /* 0xfffffff81100a812 */ /* 0x000fca00078ec0ff */
[----:B------:R-:W-:-:S04]  /*8de0*/  @!P2 IMAD.WIDE R6, R0, 0x2, R6 ;  /* 0x000000020006a825 */ /* 0x000fc800078e0206 */
[----:B------:R-:W-:Y:S01]  /*8df0*/  @P0 IMAD.SHL.U32 R0, R247, 0x2, RZ ;  /* 0x00000002f7000824 */ /* 0x000fe200078e00ff */
[----:B--2---:R-:W-:-:S04]  /*8e00*/  @P0 LEA R4, P1, R2, c[0x0][0x1c8], 0x1 ;  /* 0x0000720002040a11 */ /* 0x004fc800078208ff */
[----:B------:R-:W-:Y:S02]  /*8e10*/  @P0 LEA.HI.X R5, R2, c[0x0][0x1cc], R3, 0x1, P1 ;  /* 0x0000730002050a11 */ /* 0x000fe400008f0c03 */
[----:B------:R-:W-:-:S13]  /*8e20*/  ISETP.GE.AND P1, PT, R21, c[0x0][0x198], PT ;  /* 0x0000660015007a0c */ /* 0x000fda0003f26270 */
[----:B------:R2:W-:Y:S01]  /*8e30*/  @!P2 LDGSTS.E.BYPASS.LTC128B.128 [R10+0xf900], [R6.64], !P1 ;  /* 0x0f900000060aafae */ /* 0x0005e2000c901d48 */
[----:B------:R-:W-:-:S03]  /*8e40*/  ISETP.GE.AND P1, PT, R8, 0x21, PT ;  /* 0x000000210800780c */ /* 0x000fc60003f26270 */
[----:B------:R-:W0:Y:S04]  /*8e50*/  LDGDEPBAR ;  /* 0x00000000000079af */ /* 0x000e280000000000 */
[----:B------:R-:W-:Y:S01]  /*8e60*/  BAR.SYNC.DEFER_BLOCKING 0x0 ;  /* 0x0000000000007b1d */ /* 0x000fe20000010000 */
[----:B--2---:R-:W-:-:S04]  /*8e70*/  IMAD.SHL.U32 R6, R12, 0x20, RZ ;  /* 0x000000200c067824 */ /* 0x004fc800078e00ff */
[----:B------:R-:W-:Y:S01]  /*8e80*/  IMAD.IADD R167, R165, 0x1, R6 ;  /* 0x00000001a5a77824 */ /* 0x000fe200078e0206 */
[----:B------:R-:W-:Y:S01]  /*8e90*/  @!PT LDS RZ, [RZ] ;  /* 0x00000000fffff984 */ /* 0x000fe20000000800 */
[----:B------:R-:W-:Y:S01]  /*8ea0*/  @!PT LDS RZ, [RZ] ;  /* 0x00000000fffff984 */ /* 0x000fe20000000800 */
[----:B------:R-:W-:Y:S01]  /*8eb0*/  @!PT LDS RZ, [RZ] ;  /* 0x00000000fffff984 */ /* 0x000fe20000000800 */
[----:B------:R2:W-:Y:S04]  /*8ec0*/  @P0 LDGSTS.E.BYPASS.LTC128B.128 [R0+0x4100], [R4.64], !P4 ;  /* 0x0410000004000fae */ /* 0x0005e8000e101d48 */
[----:B------:R2:W-:Y:S01]  /*8ed0*/  @P0 LDGSTS.E.BYPASS.LTC128B.128 [R0+0x6100], [R4.64+0x80], !P3 ;  /* 0x0610008004000fae */ /* 0x0005e2000d901d48 */
[----:B------:R-:W-:-:S03]  /*8ee0*/  ISETP.GE.AND P0, PT, R8, 0x31, PT ;  /* 0x000000310800780c */ /* 0x000fc60003f06270 */
[----:B------:R1:W-:Y:S01]  /*8ef0*/  STL [R1+0x50], R167 ;  /* 0x000050a701007387 */ /* 0x0003e20000100800 */
[----:B--2---:R-:W-:Y:S01]  /*8f00*/  @P5 LEA R0, P2, R162, R2, 0x4 ;  /* 0x00000002a2005211 */ /* 0x004fe200078420ff */
[----:B------:R-:W-:-:S03]  /*8f10*/  IMAD R4, R18, c[0x0][0x208], RZ ;  /* 0x0000820012047a24 */ /* 0x000fc600078e02ff */
[----:B------:R-:W-:Y:S01]  /*8f20*/  @P5 LEA.HI.X R5, R162, R3, R12, 0x4, P2 ;  /* 0x00000003a2055211 */ /* 0x000fe200010f240c */
[----:B------:R-:W-:Y:S01]  /*8f30*/  IMAD R6, R16, c[0x0][0x20c], R4 ;  /* 0x0000830010067a24 */ /* 0x000fe200078e0204 */
[----:B------:R-:W-:-:S03]  /*8f40*/  @P5 LEA R10, P2, R0, c[0x0][0x1c8], 0x1 ;  /* 0x00007200000a5a11 */ /* 0x000fc600078408ff */
[----:B------:R-:W-:Y:S01]  /*8f50*/  @P0 IMAD R12, R12, 0x30, RZ ;  /* 0x000000300c0c0824 */ /* 0x000fe200078e02ff */
[----:B------:R-:W-:Y:S01]  /*8f60*/  @P5 LEA.HI.X R11, R0, c[0x0][0x1cc], R5, 0x1, P2 ;  /* 0x00007300000b5a11 */ /* 0x000fe200010f0c05 */
[----:B------:R-:W-:Y:S01]  /*8f70*/  IMAD.WIDE.U32 R4, R16, c[0x0][0x208], R42 ;  /* 0x0000820010047a25 */ /* 0x000fe200078e002a */
[----:B------:R-:W-:-:S03]  /*8f80*/  @P1 IADD3 R0, P2, R2, R164, RZ ;  /* 0x000000a402001210 */ /* 0x000fc60007f5e0ff */
[----:B------:R-:W-:Y:S02]  /*8f90*/  IMAD.IADD R5, R5, 0x1, R6 ;  /* 0x0000000105057824 */ /* 0x000fe400078e0206 */
[--C-:B------:R-:W-:Y:S01]  /*8fa0*/  @P1 IMAD.X R7, R167, 0x1, R3.reuse, P2 ;  /* 0x00000001a7071824 */ /* 0x100fe200010e0603 */
[----:B------:R-:W-:Y:S01]  /*8fb0*/  @P1 LEA R8, P2, R0, c[0x0][0x1c8], 0x1 ;  /* 0x0000720000081a11 */ /* 0x000fe200078408ff */
[----:B------:R-:W-:-:S03]  /*8fc0*/  @P0 IMAD.WIDE.U32 R2, R162, 0x30, R2 ;  /* 0x00000030a2020825 */ /* 0x000fc600078e0002 */
[----:B------:R-:W-:Y:S01]  /*8fd0*/  @P1 LEA.HI.X R9, R0, c[0x0][0x1cc], R7, 0x1, P2 ;  /* 0x0000730000091a11 */ /* 0x000fe200010f0c07 */
[----:B------:R-:W-:Y:S01]  /*8fe0*/  @P0 IMAD.IADD R0, R12, 0x1, R3 ;  /* 0x000000010c000824 */ /* 0x000fe200078e0203 */
[C---:B------:R-:W-:Y:S01]  /*8ff0*/  @P0 LEA R6, P2, R2.reuse, c[0x0][0x1c8], 0x1 ;  /* 0x0000720002060a11 */ /* 0x040fe200078408ff */
[----:B------:R-:W-:Y:S01]  /*9000*/  @P5 IMAD.SHL.U32 R3, R247, 0x2, RZ ;  /* 0x00000002f7035824 */ /* 0x000fe200078e00ff */
[----:B------:R-:W-:Y:S02]  /*9010*/  LOP3.LUT R12, R59, 0xfffffff0, RZ, 0xc0, !PT ;  /* 0xfffffff03b0c7812 */ /* 0x000fe400078ec0ff */
[----:B------:R-:W-:Y:S01]  /*9020*/  @P0 LEA.HI.X R7, R2, c[0x0][0x1cc], R0, 0x1, P2 ;  /* 0x0000730002070a11 */ /* 0x000fe200010f0c00 */
[----:B------:R-:W-:Y:S01]  /*9030*/  @P1 IMAD.SHL.U32 R0, R247, 0x2, RZ ;  /* 0x00000002f7001824 */ /* 0x000fe200078e00ff */
[----:B------:R2:W-:Y:S01]  /*9040*/  @P5 LDGSTS.E.BYPASS.LTC128B.128 [R3+0x4900], [R10.64], !P4 ;  /* 0x049000000a035fae */ /* 0x0005e2000e101d48 */
[----:B------:R-:W-:-:S03]  /*9050*/  IMAD.IADD R12, R213, 0x1, -R12 ;  /* 0x00000001d50c7824 */ /* 0x000fc600078e0a0c */
[----:B------:R2:W-:Y:S02]  /*9060*/  @P5 LDGSTS.E.BYPASS.LTC128B.128 [R3+0x6900], [R10.64+0x80], !P3 ;  /* 0x069000800a035fae */ /* 0x0005e4000d901d48 */
[----:B------:R-:W-:Y:S02]  /*9070*/  SHF.R.S32.HI R2, RZ, 0x1f, R12 ;  /* 0x0000001fff027819 */ /* 0x000fe4000001140c */
[----:B------:R3:W-:Y:S02]  /*9080*/  @P1 LDGSTS.E.BYPASS.LTC128B.128 [R0+0x5100], [R8.64], !P4 ;  /* 0x0510000008001fae */ /* 0x0007e4000e101d48 */
[----:B------:R-:W-:Y:S02]  /*9090*/  LEA.HI R57, R2, R12, RZ, 0x3 ;  /* 0x0000000c02397211 */ /* 0x000fe400078f18ff */
[----:B------:R3:W-:Y:S01]  /*90a0*/  @P1 LDGSTS.E.BYPASS.LTC128B.128 [R0+0x7100], [R8.64+0x80], !P3 ;  /* 0x0710008008001fae */ /* 0x0007e2000d901d48 */
[----:B--2---:R-:W-:Y:S02]  /*90b0*/  IMAD R3, R215, c[0x0][0x210], RZ ;  /* 0x00008400d7037a24 */ /* 0x004fe400078e02ff */
[----:B---3--:R-:W-:-:S02]  /*90c0*/  @P0 IMAD.SHL.U32 R0, R247, 0x2, RZ ;  /* 0x00000002f7000824 */ /* 0x008fc400078e00ff */
[C---:B------:R-:W-:Y:S02]  /*90d0*/  IMAD R8, R60.reuse, c[0x0][0x214], R3 ;  /* 0x000085003c087a24 */ /* 0x040fe400078e0203 */
[----:B------:R-:W-:Y:S01]  /*90e0*/  IMAD.WIDE.U32 R2, R60, c[0x0][0x210], R4 ;  /* 0x000084003c027a25 */ /* 0x000fe200078e0004 */
[----:B------:R2:W-:Y:S01]  /*90f0*/  @P0 LDGSTS.E.BYPASS.LTC128B.128 [R0+0x5900], [R6.64], !P4 ;  /* 0x0590000006000fae */ /* 0x0005e2000e101d48 */
[----:B------:R-:W-:Y:S02]  /*9100*/  LOP3.LUT R4, R57, 0xfffffff8, RZ, 0xc0, !PT ;  /* 0xfffffff839047812 */ /* 0x000fe400078ec0ff */
[----:B------:R-:W-:Y:S01]  /*9110*/  IMAD.IADD R3, R8, 0x1, R3 ;  /* 0x0000000108037824 */ /* 0x000fe200078e0203 */
[----:B------:R2:W-:Y:S01]  /*9120*/  @P0 LDGSTS.E.BYPASS.LTC128B.128 [R0+0x7900], [R6.64+0x80], !P3 ;  /* 0x0790008006000fae */ /* 0x0005e2000d901d48 */
[----:B------:R-:W-:Y:S01]  /*9130*/  ISETP.LT.AND P0, PT, RZ, c[0x0][0x27c], PT ;  /* 0x00009f00ff007a0c */ /* 0x000fe20003f01270 */
[----:B------:R-:W-:Y:S02]  /*9140*/  IMAD.IADD R56, R12, 0x1, -R4 ;  /* 0x000000010c387824 */ /* 0x000fe400078e0a04 */
[----:B------:R-:W-:Y:S01]  /*9150*/  IMAD.WIDE.U32 R82, R13, c[0x0][0x218], R2 ;  /* 0x000086000d527a25 */ /* 0x000fe200078e0002 */
[----:B------:R-:W0:Y:S02]  /*9160*/  LDGDEPBAR ;  /* 0x00000000000079af */ /* 0x000e240000000000 */
[----:B------:R-:W-:Y:S01]  /*9170*/  R2P PR, R56, 0x6 ;  /* 0x0000000638007804 */ /* 0x000fe20000000000 */
[----:B------:R-:W-:Y:S01]  /*9180*/  IMAD.MOV.U32 R4, RZ, RZ, 0x10 ;  /* 0x00000010ff047424 */ /* 0x000fe200078e00ff */
[----:B------:R1:W-:Y:S01]  /*9190*/  STL.64 [R1+0x38], R82 ;  /* 0x0000385201007387 */ /* 0x0003e20000100a00 */
[----:B------:R-:W-:-:S03]  /*91a0*/  IMAD.MOV.U32 R3, RZ, RZ, 0x20 ;  /* 0x00000020ff037424 */ /* 0x000fc600078e00ff */
[----:B------:R-:W-:Y:S02]  /*91b0*/  SEL R4, R4, 0xfffffff0, !P1 ;  /* 0xfffffff004047807 */ /* 0x000fe40004800000 */
[----:B------:R-:W-:Y:S01]  /*91c0*/  SEL R3, R3, 0xffffffe0, !P2 ;  /* 0xffffffe003037807 */ /* 0x000fe20005000000 */
[----:B--2---:R-:W-:-:S04]  /*91d0*/  IMAD R0, R14, c[0x0][0x218], RZ ;  /* 0x000086000e007a24 */ /* 0x004fc800078e02ff */
[----:B------:R-:W-:-:S04]  /*91e0*/  IMAD R0, R13, c[0x0][0x21c], R0 ;  /* 0x000087000d007a24 */ /* 0x000fc800078e0200 */
[----:B------:R-:W-:-:S05]  /*91f0*/  IMAD.IADD R80, R83, 0x1, R0 ;  /* 0x0000000153507824 */ /* 0x000fca00078e0200 */
[----:B------:R1:W-:Y:S01]  /*9200*/  STL [R1+0x48], R80 ;  /* 0x0000485001007387 */ /* 0x0003e20000100800 */
[----:B------:R-:W-:Y:S05]  /*9210*/  @P0 BRA `(.L_x_785) ;  /* 0x0000002000000947 */ /* 0x000fea0003800000 */
[----:B------:R-:W-:-:S04]  /*9220*/  DEPBAR.LE SB0, 0x1 ;  /* 0x000080400000791a */ /* 0x000fc80000000000 */
[----:B------:R-:W-:Y:S05]  /*9230*/  BRA `(.L_x_786) ;  /* 0x0000657000007947 */ /* 0x000fea0003800000 */
.L_x_785:
        /* <DEDUP_REMOVED lines=41> */
.L_x_789:
[----:B------:R-:W-:Y:S05]  /*94d0*/  BSYNC B0 ;  /* 0x0000000000007941 */ /* 0x000fea0003800000 */
.L_x_788:
[----:B------:R-:W-:Y:S01]  /*94e0*/  IMAD R2, R210, -0x80, R24 ;  /* 0xffffff80d2027824 */ /* 0x000fe200078e0218 */
[--C-:B--2--5:R-:W-:Y:S01]  /*94f0*/  SHF.R.U64 R20, R12, 0x10, R13.reuse ;  /* 0x000000100c147819 */ /* 0x124fe2000000120d */
[----:B-1----:R-:W-:Y:S01]  /*9500*/  IMAD.MOV.U32 R22, RZ, RZ, R12 ;  /* 0x000000ffff167224 */ /* 0x002fe200078e000c */
[--C-:B------:R-:W-:Y:S01]  /*9510*/  SHF.R.U32.HI R17, RZ, 0x10, R13.reuse ;  /* 0x00000010ff117819 */ /* 0x100fe2000001160d */
[----:B------:R-:W-:Y:S01]  /*9520*/  IMAD.MOV.U32 R21, RZ, RZ, R13 ;  /* 0x000000ffff157224 */ /* 0x000fe200078e000d */
[----:B------:R-:W-:Y:S01]  /*9530*/  IMNMX R23, R2, 0x80, PT ;  /* 0x0000008002177817 */ /* 0x000fe20003800200 */
[----:B------:R-:W-:Y:S01]  /*9540*/  IMAD.MOV.U32 R19, RZ, RZ, R8 ;  /* 0x000000ffff137224 */ /* 0x000fe200078e0008 */
[--C-:B------:R-:W-:Y:S01]  /*9550*/  SHF.R.U64 R16, R8, 0x10, R9.reuse ;  /* 0x0000001008107819 */ /* 0x100fe20000001209 */
[--C-:B------:R-:W-:Y:S01]  /*9560*/  IMAD.MOV.U32 R18, RZ, RZ, R9.reuse ;  /* 0x000000ffff127224 */ /* 0x100fe200078e0009 */
[----:B------:R-:W-:Y:S01]  /*9570*/  ISETP.GE.AND P0, PT, R48, R23, PT ;  /* 0x000000173000720c */ /* 0x000fe20003f06270 */
[----:B------:R-:W-:Y:S01]  /*9580*/  IMAD.MOV.U32 R15, RZ, RZ, R10 ;  /* 0x000000ffff0f7224 */ /* 0x000fe200078e000a */
[----:B------:R-:W-:Y:S01]  /*9590*/  SHF.R.U32.HI R13, RZ, 0x10, R9 ;  /* 0x00000010ff0d7819 */ /* 0x000fe20000011609 */
[--C-:B------:R-:W-:Y:S01]  /*95a0*/  IMAD.MOV.U32 R14, RZ, RZ, R11.reuse ;  /* 0x000000ffff0e7224 */ /* 0x100fe200078e000b */
[--C-:B------:R-:W-:Y:S01]  /*95b0*/  SHF.R.U64 R12, R10, 0x10, R11.reuse ;  /* 0x000000100a0c7819 */ /* 0x100fe2000000120b */
[----:B------:R-:W-:Y:S01]  /*95c0*/  IMAD.MOV.U32 R10, RZ, RZ, R6 ;  /* 0x000000ffff0a7224 */ /* 0x000fe200078e0006 */
[----:B------:R-:W-:Y:S01]  /*95d0*/  SHF.R.U32.HI R8, RZ, 0x10, R11 ;  /* 0x00000010ff087819 */ /* 0x000fe2000001160b */
[--C-:B------:R-:W-:Y:S01]  /*95e0*/  IMAD.MOV.U32 R9, RZ, RZ, R7.reuse ;  /* 0x000000ffff097224 */ /* 0x100fe200078e0007 */
[----:B------:R-:W-:Y:S01]  /*95f0*/  SHF.R.U64 R5, R6, 0x10, R7 ;  /* 0x0000001006057819 */ /* 0x000fe20000001207 */
[----:B------:R-:W-:-:S04]  /*9600*/  DEPBAR.LE SB0, 0x1 ;  /* 0x000080400000791a */ /* 0x000fc80000000000 */
[----:B------:R-:W-:Y:S01]  /*9610*/  SHF.R.U32.HI R0, RZ, 0x10, R7 ;  /* 0x00000010ff007819 */ /* 0x000fe20000011607 */
[----:B------:R-:W-:Y:S01]  /*9620*/  BSSY B1, `(.L_x_790) ;  /* 0x000005e000017945 */ /* 0x000fe20003800000 */
[----:B------:R-:W-:Y:S02]  /*9630*/  PRMT R25, R16, 0x5410, R19 ;  /* 0x0000541010197816 */ /* 0x000fe40000000013 */
        /* <DEDUP_REMOVED lines=15> */
[----:B------:R-:W-:Y:S02]  /*9730*/  HADD2.F32 R5, -RZ, R22.H0_H0 ;  /* 0x20000016ff057230 */ /* 0x000fe40000004100 */
        /* <DEDUP_REMOVED lines=8> */
[--C-:B------:R-:W-:Y:S02]  /*97c0*/  HADD2.F32 R16, -RZ, R11.reuse.H0_H0 ;  /* 0x2000000bff107230 */ /* 0x100fe40000004100 */
[----:B------:R-:W-:Y:S01]  /*97d0*/  HADD2.F32 R15, -RZ, R11.H1_H1 ;  /* 0x3000000bff0f7230 */ /* 0x000fe20000004100 */
[----:B------:R-:W-:-:S02]  /*97e0*/  FMUL.FTZ R11, R8, R7 ;  /* 0x00000007080b7220 */ /* 0x000fc40000410000 */
[CC--:B------:R-:W-:Y:S02]  /*97f0*/  FMUL.FTZ R7, R9.reuse, R0.reuse ;  /* 0x0000000009077220 */ /* 0x0c0fe40000410000 */
[----:B------:R-:W-:Y:S02]  /*9800*/  FMUL.FTZ R0, R6, R0 ;  /* 0x0000000006007220 */ /* 0x000fe40000410000 */
[-C--:B------:R-:W-:Y:S02]  /*9810*/  FFMA.FTZ R17, R12, R5.reuse, -R11 ;  /* 0x000000050c117223 */ /* 0x080fe4000001080b */
[-C--:B------:R-:W-:Y:S01]  /*9820*/  FFMA.FTZ R11, R6, R2.reuse, -R7 ;  /* 0x00000002060b7223 */ /* 0x080fe20000010807 */
[--C-:B------:R-:W-:Y:S01]  /*9830*/  HADD2.F32 R6, -RZ, R19.reuse.H1_H1 ;  /* 0x30000013ff067230 */ /* 0x100fe20000004100 */
[----:B------:R-:W-:Y:S01]  /*9840*/  FFMA.FTZ R9, R9, R2, R0 ;  /* 0x0000000209097223 */ /* 0x000fe20000010000 */
[----:B------:R-:W-:Y:S01]  /*9850*/  HADD2.F32 R0, -RZ, R19.H0_H0 ;  /* 0x20000013ff007230 */ /* 0x000fe20000004100 */
[----:B------:R-:W-:Y:S01]  /*9860*/  FFMA.FTZ R12, R8, R5, R10 ;  /* 0x00000005080c7223 */ /* 0x000fe2000001000a */
[----:B------:R-:W-:Y:S01]  /*9870*/  HADD2.F32 R5, -RZ, R21.H0_H0 ;  /* 0x20000015ff057230 */ /* 0x000fe20000004100 */
[-C--:B------:R-:W-:Y:S01]  /*9880*/  FMUL.FTZ R8, R13, R6.reuse ;  /* 0x000000060d087220 */ /* 0x080fe20000410000 */
[----:B------:R-:W-:Y:S01]  /*9890*/  HADD2.F32 R2, -RZ, R20.H1_H1 ;  /* 0x30000014ff027230 */ /* 0x000fe20000004100 */
[----:B------:R-:W-:Y:S01]  /*98a0*/  FMUL.FTZ R7, R14, R6 ;  /* 0x000000060e077220 */ /* 0x000fe20000410000 */
[----:B------:R-:W-:Y:S01]  /*98b0*/  F2FP.PACK_AB R9, R9, R11 ;  /* 0x0000000b0909723e */ /* 0x000fe200000000ff */
[----:B------:R-:W-:-:S02]  /*98c0*/  FMUL.FTZ R6, R15, R0 ;  /* 0x000000000f067220 */ /* 0x000fc40000410000 */
[----:B------:R-:W-:Y:S02]  /*98d0*/  FMUL.FTZ R0, R16, R0 ;  /* 0x0000000010007220 */ /* 0x000fe40000410000 */
[----:B------:R-:W-:Y:S01]  /*98e0*/  FFMA.FTZ R10, R14, R5, -R8 ;  /* 0x000000050e0a7223 */ /* 0x000fe20000010808 */
[----:B------:R-:W-:Y:S01]  /*98f0*/  F2FP.PACK_AB R8, R12, R17 ;  /* 0x000000110c08723e */ /* 0x000fe200000000ff */
[----:B------:R-:W-:Y:S02]  /*9900*/  FFMA.FTZ R7, R13, R5, R7 ;  /* 0x000000050d077223 */ /* 0x000fe40000010007 */
[-C--:B------:R-:W-:Y:S02]  /*9910*/  FFMA.FTZ R6, R16, R2.reuse, -R6 ;  /* 0x0000000210067223 */ /* 0x080fe40000010806 */
[----:B------:R-:W-:Y:S01]  /*9920*/  FFMA.FTZ R0, R15, R2, R0 ;  /* 0x000000020f007223 */ /* 0x000fe20000010000 */
[----:B------:R-:W-:-:S04]  /*9930*/  F2FP.PACK_AB R10, R7, R10 ;  /* 0x0000000a070a723e */ /* 0x000fc800000000ff */
[----:B------:R-:W-:-:S05]  /*9940*/  F2FP.PACK_AB R11, R0, R6 ;  /* 0x00000006000b723e */ /* 0x000fca00000000ff */
[----:B------:R1:W-:Y:S02]  /*9950*/  STS.128 [R32+0x8100], R8 ;  /* 0x0081000820007388 */ /* 0x0003e40000000c00 */
.L_x_793:
[----:B------:R-:W-:Y:S05]  /*9960*/  BSYNC B0 ;  /* 0x0000000000007941 */ /* 0x000fea0003800000 */
.L_x_792:
[----:B------:R-:W-:-:S04]  /*9970*/  IADD3 R0, R27, 0x20, RZ ;  /* 0x000000201b007810 */ /* 0x000fc80007ffe0ff */
[----:B------:R-:W-:-:S13]  /*9980*/  ISETP.GE.AND P0, PT, R0, c[0x0][0x27c], PT ;  /* 0x00009f0000007a0c */ /* 0x000fda0003f06270 */
[----:B------:R-:W-:Y:S05]  /*9990*/  @P0 BRA `(.L_x_791) ;  /* 0x0000026000000947 */ /* 0x000fea0003800000 */
[----:B-1----:R-:W1:Y:S01]  /*99a0*/  LDS.128 R8, [R32+0xc100] ;  /* 0x00c1000020087984 */ /* 0x002e620000000c00 */
[----:B------:R-:W-:Y:S02]  /*99b0*/  HADD2.F32 R7, -RZ, R21.H1_H1 ;  /* 0x30000015ff077230 */ /* 0x000fe40000004100 */
        /* <DEDUP_REMOVED lines=21> */
[--C-:B------:R-:W-:Y:S01]  /*9b10*/  HADD2.F32 R5, -RZ, R26.reuse.H1_H1 ;  /* 0x3000001aff057230 */ /* 0x100fe20000004100 */
[-C--:B------:R-:W-:Y:S01]  /*9b20*/  FMUL.FTZ R8, R13, R6.reuse ;  /* 0x000000060d087220 */ /* 0x080fe20000410000 */
[----:B------:R-:W-:Y:S01]  /*9b30*/  HADD2.F32 R2, -RZ, R26.H0_H0 ;  /* 0x2000001aff027230 */ /* 0x000fe20000004100 */
        /* <DEDUP_REMOVED lines=12> */
.L_x_791:
[----:B------:R-:W-:Y:S05]  /*9c00*/  BSYNC B1 ;  /* 0x0000000000017941 */ /* 0x000fea0003800000 */
.L_x_790:
        /* <DEDUP_REMOVED lines=19> */
[--C-:B------:R-:W-:Y:S02]  /*9d40*/  HADD2.F32 R16, -RZ, R11.reuse.H0_H0 ;  /* 0x2000000bff107230 */ /* 0x100fe40000004100 */
[----:B------:R-:W-:Y:S01]  /*9d50*/  HADD2.F32 R15, -RZ, R11.H1_H1 ;  /* 0x3000000bff0f7230 */ /* 0x000fe20000004100 */
[----:B------:R-:W-:-:S02]  /*9d60*/  FMUL.FTZ R11, R7, R8 ;  /* 0x00000008070b7220 */ /* 0x000fc40000410000 */
[CC--:B------:R-:W-:Y:S02]  /*9d70*/  FMUL.FTZ R7, R0.reuse, R9.reuse ;  /* 0x0000000900077220 */ /* 0x0c0fe40000410000 */
[----:B------:R-:W-:Y:S02]  /*9d80*/  FMUL.FTZ R0, R0, R6 ;  /* 0x0000000600007220 */ /* 0x000fe40000410000 */
[C---:B------:R-:W-:Y:S02]  /*9d90*/  FFMA.FTZ R17, R5.reuse, R12, -R11 ;  /* 0x0000000c05117223 */ /* 0x040fe4000001080b */
[C---:B------:R-:W-:Y:S01]  /*9da0*/  FFMA.FTZ R11, R2.reuse, R6, -R7 ;  /* 0x00000006020b7223 */ /* 0x040fe20000010807 */
[--C-:B------:R-:W-:Y:S01]  /*9db0*/  HADD2.F32 R6, -RZ, R19.reuse.H1_H1 ;  /* 0x30000013ff067230 */ /* 0x100fe20000004100 */
[----:B------:R-:W-:Y:S01]  /*9dc0*/  FFMA.FTZ R9, R2, R9, R0 ;  /* 0x0000000902097223 */ /* 0x000fe20000010000 */
[----:B------:R-:W-:Y:S01]  /*9dd0*/  HADD2.F32 R0, -RZ, R19.H0_H0 ;  /* 0x20000013ff007230 */ /* 0x000fe20000004100 */
[----:B------:R-:W-:Y:S01]  /*9de0*/  FFMA.FTZ R12, R5, R8, R10 ;  /* 0x00000008050c7223 */ /* 0x000fe2000001000a */
[----:B------:R-:W-:Y:S01]  /*9df0*/  HADD2.F32 R5, -RZ, R21.H0_H0 ;  /* 0x20000015ff057230 */ /* 0x000fe20000004100 */
[C---:B------:R-:W-:Y:S01]  /*9e00*/  FMUL.FTZ R8, R6.reuse, R13 ;  /* 0x0000000d06087220 */ /* 0x040fe20000410000 */
[----:B------:R-:W-:Y:S01]  /*9e10*/  HADD2.F32 R2, -RZ, R20.H1_H1 ;  /* 0x30000014ff027230 */ /* 0x000fe20000004100 */
[----:B------:R-:W-:Y:S01]  /*9e20*/  FMUL.FTZ R7, R6, R14 ;  /* 0x0000000e06077220 */ /* 0x000fe20000410000 */
[----:B------:R-:W-:Y:S01]  /*9e30*/  F2FP.PACK_AB R9, R9, R11 ;  /* 0x0000000b0909723e */ /* 0x000fe200000000ff */
[----:B------:R-:W-:-:S02]  /*9e40*/  FMUL.FTZ R6, R0, R15 ;  /* 0x0000000f00067220 */ /* 0x000fc40000410000 */
[----:B------:R-:W-:Y:S02]  /*9e50*/  FMUL.FTZ R0, R0, R16 ;  /* 0x0000001000007220 */ /* 0x000fe40000410000 */
[C---:B------:R-:W-:Y:S01]  /*9e60*/  FFMA.FTZ R10, R5.reuse, R14, -R8 ;  /* 0x0000000e050a7223 */ /* 0x040fe20000010808 */
[----:B------:R-:W-:Y:S01]  /*9e70*/  F2FP.PACK_AB R8, R12, R17 ;  /* 0x000000110c08723e */ /* 0x000fe200000000ff */
[----:B------:R-:W-:Y:S02]  /*9e80*/  FFMA.FTZ R7, R5, R13, R7 ;  /* 0x0000000d05077223 */ /* 0x000fe40000010007 */
[C---:B------:R-:W-:Y:S02]  /*9e90*/  FFMA.FTZ R6, R2.reuse, R16, -R6 ;  /* 0x0000001002067223 */ /* 0x040fe40000010806 */
[----:B------:R-:W-:Y:S01]  /*9ea0*/  FFMA.FTZ R0, R2, R15, R0 ;  /* 0x0000000f02007223 */ /* 0x000fe20000010000 */
[----:B------:R-:W-:-:S04]  /*9eb0*/  F2FP.PACK_AB R10, R7, R10 ;  /* 0x0000000a070a723e */ /* 0x000fc800000000ff */
[----:B------:R-:W-:-:S05]  /*9ec0*/  F2FP.PACK_AB R11, R0, R6 ;  /* 0x00000006000b723e */ /* 0x000fca00000000ff */
[----:B------:R1:W-:Y:S02]  /*9ed0*/  STS.128 [R32+0x8900], R8 ;  /* 0x0089000820007388 */ /* 0x0003e40000000c00 */
.L_x_797:
[----:B------:R-:W-:Y:S05]  /*9ee0*/  BSYNC B0 ;  /* 0x0000000000007941 */ /* 0x000fea0003800000 */
.L_x_796:
        /* <DEDUP_REMOVED lines=26> */
[--C-:B------:R-:W-:Y:S01]  /*a090*/  HADD2.F32 R5, -RZ, R26.reuse.H1_H1 ;  /* 0x3000001aff057230 */ /* 0x100fe20000004100 */
[C---:B------:R-:W-:Y:S01]  /*a0a0*/  FMUL.FTZ R8, R6.reuse, R13 ;  /* 0x0000000d06087220 */ /* 0x040fe20000410000 */
[----:B------:R-:W-:Y:S01]  /*a0b0*/  HADD2.F32 R2, -RZ, R26.H0_H0 ;  /* 0x2000001aff027230 */ /* 0x000fe20000004100 */
        /* <DEDUP_REMOVED lines=12> */
.L_x_795:
[----:B------:R-:W-:Y:S05]  /*a180*/  BSYNC B1 ;  /* 0x0000000000017941 */ /* 0x000fea0003800000 */
.L_x_794:
        /* <DEDUP_REMOVED lines=45> */
.L_x_801:
[----:B------:R-:W-:Y:S05]  /*a460*/  BSYNC B0 ;  /* 0x0000000000007941 */ /* 0x000fea0003800000 */
.L_x_800:
        /* <DEDUP_REMOVED lines=41> */
.L_x_799:
[----:B------:R-:W-:Y:S05]  /*a700*/  BSYNC B1 ;  /* 0x0000000000017941 */ /* 0x000fea0003800000 */
.L_x_798:
        /* <DEDUP_REMOVED lines=45> */
.L_x_805:
[----:B------:R-:W-:Y:S05]  /*a9e0*/  BSYNC B0 ;  /* 0x0000000000007941 */ /* 0x000fea0003800000 */
.L_x_804:
        /* <DEDUP_REMOVED lines=41> */
.L_x_803:
[----:B------:R-:W-:Y:S05]  /*ac80*/  BSYNC B1 ;  /* 0x0000000000017941 */ /* 0x000fea0003800000 */
.L_x_802:
        /* <DEDUP_REMOVED lines=45> */
.L_x_809:
[----:B------:R-:W-:Y:S05]  /*af60*/  BSYNC B0 ;  /* 0x0000000000007941 */ /* 0x000fea0003800000 */
.L_x_808:
        /* <DEDUP_REMOVED lines=41> */
.L_x_807:
[----:B------:R-:W-:Y:S05]  /*b200*/  BSYNC B1 ;  /* 0x0000000000017941 */ /* 0x000fea0003800000 */
.L_x_806:
        /* <DEDUP_REMOVED lines=45> */
.L_x_813:
[----:B------:R-:W-:Y:S05]  /*b4e0*/  BSYNC B0 ;  /* 0x0000000000007941 */ /* 0x000fea0003800000 */
.L_x_812:
        /* <DEDUP_REMOVED lines=41> */
.L_x_811:
[----:B------:R-:W-:Y:S05]  /*b780*/  BSYNC B1 ;  /* 0x0000000000017941 */ /* 0x000fea0003800000 */
.L_x_810:
        /* <DEDUP_REMOVED lines=45> */
.L_x_817:
[----:B------:R-:W-:Y:S05]  /*ba60*/  BSYNC B0 ;  /* 0x0000000000007941 */ /* 0x000fea0003800000 */
.L_x_816:
        /* <DEDUP_REMOVED lines=41> */
.L_x_815:
[----:B------:R-:W-:Y:S05]  /*bd00*/  BSYNC B1 ;  /* 0x0000000000017941 */ /* 0x000fea0003800000 */
.L_x_814:
        /* <DEDUP_REMOVED lines=44> */
.L_x_820:
[----:B------:R-:W-:Y:S05]  /*bfd0*/  BSYNC B0 ;  /* 0x0000000000007941 */ /* 0x000fea0003800000 */
.L_x_819:
        /* <DEDUP_REMOVED lines=40> */
[----:B------:R1:W-:Y:S01]  /*c260*/  STS.128 [R32+0xf900], R8 ;  /* 0x00f9000820007388 */ /* 0x0003e20000000c00 */
[----:B------:R-:W-:Y:S05]  /*c270*/  BRA `(.L_x_818) ;  /* 0x0000352000007947 */ /* 0x000fea0003800000 */
.L_x_787:
        /* <DEDUP_REMOVED lines=17> */
.L_x_822:
[----:B------:R-:W-:Y:S05]  /*c390*/  BSYNC B0 ;  /* 0x0000000000007941 */ /* 0x000fea0003800000 */
.L_x_821:
[----:B------:R-:W-:Y:S01]  /*c3a0*/  IMAD R2, R210, -0x80, R24 ;  /* 0xffffff80d2027824 */ /* 0x000fe200078e0218 */
[----:B------:R-:W-:Y:S01]  /*c3b0*/  ISETP.GE.AND P0, PT, R20, c[0x0][0x27c], PT ;  /* 0x00009f0014007a0c */ /* 0x000fe20003f06270 */
[--C-:B-1---5:R-:W-:Y:S01]  /*c3c0*/  IMAD.MOV.U32 R22, RZ, RZ, R13.reuse ;  /* 0x000000ffff167224 */ /* 0x122fe200078e000d */
[----:B------:R-:W-:Y:S01]  /*c3d0*/  SHF.R.U64 R21, R12, 0x10, R13 ;  /* 0x000000100c157819 */ /* 0x000fe2000000120d */
[----:B------:R-:W-:Y:S01]  /*c3e0*/  IMAD.MOV.U32 R23, RZ, RZ, R12 ;  /* 0x000000ffff177224 */ /* 0x000fe200078e000c */
[----:B------:R-:W-:Y:S01]  /*c3f0*/  IMNMX R44, R2, 0x80, PT ;  /* 0x00000080022c7817 */ /* 0x000fe20003800200 */
[----:B--2---:R-:W-:Y:S01]  /*c400*/  IMAD.MOV.U32 R18, RZ, RZ, R15 ;  /* 0x000000ffff127224 */ /* 0x004fe200078e000f */
[----:B------:R-:W-:Y:S01]  /*c410*/  SHF.R.U32.HI R17, RZ, 0x10, R13 ;  /* 0x00000010ff117819 */ /* 0x000fe2000001160d */
[----:B------:R-:W-:Y:S01]  /*c420*/  IMAD.MOV.U32 R19, RZ, RZ, R14 ;  /* 0x000000ffff137224 */ /* 0x000fe200078e000e */
[----:B------:R-:W-:Y:S01]  /*c430*/  ISETP.GE.OR P1, PT, R48, R44, P0 ;  /* 0x0000002c3000720c */ /* 0x000fe20000726670 */
[----:B------:R-:W-:Y:S01]  /*c440*/  IMAD.MOV.U32 R7, RZ, RZ, R11 ;  /* 0x000000ffff077224 */ /* 0x000fe200078e000b */
[----:B------:R-:W-:Y:S01]  /*c450*/  SHF.R.U64 R16, R14, 0x10, R15 ;  /* 0x000000100e107819 */ /* 0x000fe2000000120f */
        /* <DEDUP_REMOVED lines=43> */
[--C-:B------:R-:W-:Y:S02]  /*c710*/  HADD2.F32 R27, -RZ, R14.reuse.H0_H0 ;  /* 0x2000000eff1b7230 */ /* 0x100fe40000004100 */
[----:B------:R-:W-:Y:S02]  /*c720*/  HADD2.F32 R26, -RZ, R14.H1_H1 ;  /* 0x3000000eff1a7230 */ /* 0x000fe40000004100 */
[----:B------:R-:W-:-:S02]  /*c730*/  HADD2.F32 R24, -RZ, R13.H1_H1 ;  /* 0x3000000dff187230 */ /* 0x000fc40000004100 */
[--C-:B------:R-:W-:Y:S02]  /*c740*/  HADD2.F32 R29, -RZ, R15.reuse.H0_H0 ;  /* 0x2000000fff1d7230 */ /* 0x100fe40000004100 */
[----:B------:R-:W-:Y:S02]  /*c750*/  HADD2.F32 R28, -RZ, R15.H1_H1 ;  /* 0x3000000fff1c7230 */ /* 0x000fe40000004100 */
[--C-:B--2---:R-:W-:Y:S02]  /*c760*/  HADD2.F32 R7, -RZ, R8.reuse.H0_H0 ;  /* 0x20000008ff077230 */ /* 0x104fe40000004100 */
[----:B------:R-:W-:Y:S02]  /*c770*/  HADD2.F32 R8, -RZ, R8.H1_H1 ;  /* 0x30000008ff087230 */ /* 0x000fe40000004100 */
[--C-:B------:R-:W-:Y:S01]  /*c780*/  HADD2.F32 R12, -RZ, R9.reuse.H0_H0 ;  /* 0x20000009ff0c7230 */ /* 0x100fe20000004100 */
[C---:B------:R-:W-:Y:S01]  /*c790*/  FFMA.FTZ R41, R7.reuse, R18, R2 ;  /* 0x0000001207297223 */ /* 0x040fe20000010002 */
[----:B------:R-:W-:Y:S01]  /*c7a0*/  HADD2.F32 R14, -RZ, R9.H1_H1 ;  /* 0x30000009ff0e7230 */ /* 0x000fe20000004100 */
[-C--:B------:R-:W-:Y:S01]  /*c7b0*/  FMUL.FTZ R2, R22, R0.reuse ;  /* 0x0000000016027220 */ /* 0x080fe20000410000 */
[----:B------:R-:W-:Y:S01]  /*c7c0*/  HADD2.F32 R13, -RZ, R10.H0_H0 ;  /* 0x2000000aff0d7230 */ /* 0x000fe20000004100 */
[C---:B------:R-:W-:Y:S01]  /*c7d0*/  FMUL.FTZ R36, R8.reuse, R0 ;  /* 0x0000000008247220 */ /* 0x040fe20000410000 */
[----:B------:R-:W-:Y:S01]  /*c7e0*/  HADD2.F32 R0, -RZ, R47.H1_H1 ;  /* 0x3000002fff007230 */ /* 0x000fe20000004100 */
[----:B------:R-:W-:Y:S01]  /*c7f0*/  FMUL.FTZ R38, R7, R6 ;  /* 0x0000000607267220 */ /* 0x000fe20000410000 */
[----:B------:R-:W-:Y:S01]  /*c800*/  HADD2.F32 R9, -RZ, R52.H1_H1 ;  /* 0x30000034ff097230 */ /* 0x000fe20000004100 */
[-C--:B------:R-:W-:Y:S01]  /*c810*/  FMUL.FTZ R6, R25, R5.reuse ;  /* 0x0000000519067220 */ /* 0x080fe20000410000 */
[----:B------:R-:W-:Y:S01]  /*c820*/  HADD2.F32 R15, -RZ, R10.H1_H1 ;  /* 0x3000000aff0f7230 */ /* 0x000fe20000004100 */
[----:B------:R-:W-:Y:S01]  /*c830*/  FFMA.FTZ R40, R8, R16, R2 ;  /* 0x0000001008287223 */ /* 0x000fe20000010002 */
[----:B------:R-:W-:Y:S01]  /*c840*/  HADD2.F32 R2, -RZ, R46.H1_H1 ;  /* 0x3000002eff027230 */ /* 0x000fe20000004100 */
[C---:B------:R-:W-:Y:S01]  /*c850*/  FMUL.FTZ R34, R12.reuse, R5 ;  /* 0x000000050c227220 */ /* 0x040fe20000410000 */
[----:B------:R-:W-:Y:S01]  /*c860*/  HADD2.F32 R8, -RZ, R50.H0_H0 ;  /* 0x20000032ff087230 */ /* 0x000fe20000004100 */
[----:B------:R-:W-:Y:S01]  /*c870*/  FMUL.FTZ R5, R27, R0 ;  /* 0x000000001b057220 */ /* 0x000fe20000410000 */
[----:B------:R-:W-:Y:S01]  /*c880*/  HADD2.F32 R10, -RZ, R52.H0_H0 ;  /* 0x20000034ff0a7230 */ /* 0x000fe20000004100 */
[----:B------:R-:W-:Y:S01]  /*c890*/  FFMA.FTZ R39, R12, R17, R6 ;  /* 0x000000110c277223 */ /* 0x000fe20000010006 */
[----:B------:R-:W-:Y:S01]  /*c8a0*/  HADD2.F32 R7, -RZ, R53.H1_H1 ;  /* 0x30000035ff077230 */ /* 0x000fe20000004100 */
[C---:B------:R-:W-:Y:S01]  /*c8b0*/  FFMA.FTZ R33, R13.reuse, R9, R5 ;  /* 0x000000090d217223 */ /* 0x040fe20000010005 */
[--C-:B------:R-:W-:Y:S01]  /*c8c0*/  HADD2.F32 R20, -RZ, R11.reuse.H0_H0 ;  /* 0x2000000bff147230 */ /* 0x100fe20000004100 */
[-C--:B------:R-:W-:Y:S01]  /*c8d0*/  FMUL.FTZ R6, R24, R2.reuse ;  /* 0x0000000218067220 */ /* 0x080fe20000410000 */
[----:B------:R-:W-:Y:S01]  /*c8e0*/  HADD2.F32 R19, -RZ, R11.H1_H1 ;  /* 0x3000000bff137230 */ /* 0x000fe20000004100 */
        /* <DEDUP_REMOVED lines=10> */
[----:B------:R-:W-:Y:S02]  /*c990*/  FMUL.FTZ R8, R29, R2 ;  /* 0x000000021d087220 */ /* 0x000fe40000410000 */
[----:B------:R-:W-:Y:S02]  /*c9a0*/  FMUL.FTZ R11, R28, R0 ;  /* 0x000000001c0b7220 */ /* 0x000fe40000410000 */
[----:B------:R-:W-:-:S02]  /*c9b0*/  FMUL.FTZ R2, R20, R2 ;  /* 0x0000000214027220 */ /* 0x000fc40000410000 */
[C---:B------:R-:W-:Y:S02]  /*c9c0*/  FMUL.FTZ R0, R19.reuse, R0 ;  /* 0x0000000013007220 */ /* 0x040fe40000410000 */
[----:B------:R-:W-:Y:S02]  /*c9d0*/  FFMA.FTZ R19, R19, R5, R11 ;  /* 0x0000000513137223 */ /* 0x000fe4000001000b */
[----:B------:R-:W-:Y:S02]  /*c9e0*/  FFMA.FTZ R15, R25, R17, -R34 ;  /* 0x00000011190f7223 */ /* 0x000fe40000010822 */
[----:B------:R-:W-:Y:S01]  /*c9f0*/  FFMA.FTZ R13, R24, R10, -R31 ;  /* 0x0000000a180d7223 */ /* 0x000fe2000001081f */
[----:B------:R-:W-:Y:S01]  /*ca00*/  F2FP.PACK_AB R10, R30, R33 ;  /* 0x000000211e0a723e */ /* 0x000fe200000000ff */
        /* <DEDUP_REMOVED lines=9> */
[----:B------:R-:W-:Y:S01]  /*caa0*/  F2FP.PACK_AB R14, R14, R11 ;  /* 0x0000000b0e0e723e */ /* 0x000fe200000000ff */
[----:B------:R-:W-:Y:S01]  /*cab0*/  FFMA.FTZ R20, R20, R6, R8 ;  /* 0x0000000614147223 */ /* 0x000fe20000010008 */
[----:B------:R-:W-:Y:S02]  /*cac0*/  F2FP.PACK_AB R8, R40, R41 ;  /* 0x000000292808723e */ /* 0x000fe400000000ff */
[----:B------:R-:W-:Y:S02]  /*cad0*/  F2FP.PACK_AB R15, R0, R2 ;  /* 0x00000002000f723e */ /* 0x000fe400000000ff */
[----:B------:R-:W-:-:S03]  /*cae0*/  F2FP.PACK_AB R11, R19, R20 ;  /* 0x00000014130b723e */ /* 0x000fc600000000ff */
[----:B------:R1:W-:Y:S04]  /*caf0*/  STS.128 [R32+0x8100], R12 ;  /* 0x0081000c20007388 */ /* 0x0003e80000000c00 */
[----:B------:R1:W-:Y:S02]  /*cb00*/  STS.128 [R37+0x8100], R8 ;  /* 0x0081000825007388 */ /* 0x0003e40000000c00 */
.L_x_824:
[----:B------:R-:W-:Y:S05]  /*cb10*/  BSYNC B0 ;  /* 0x0000000000007941 */ /* 0x000fea0003800000 */
.L_x_823:
        /* <DEDUP_REMOVED lines=37> */
[----:B------:R-:W-:Y:S02]  /*cd70*/  HADD2.F32 R12, -RZ, R12.H1_H1 ;  /* 0x3000000cff0c7230 */ /* 0x000fe40000004100 */
[--C-:B------:R-:W-:Y:S01]  /*cd80*/  HADD2.F32 R19, -RZ, R15.reuse.H0_H0 ;  /* 0x2000000fff137230 */ /* 0x100fe20000004100 */
[-C--:B------:R-:W-:Y:S01]  /*cd90*/  FMUL.FTZ R37, R2, R5.reuse ;  /* 0x0000000502257220 */ /* 0x080fe20000410000 */
[----:B------:R-:W-:Y:S01]  /*cda0*/  HADD2.F32 R18, -RZ, R15.H1_H1 ;  /* 0x3000000fff127230 */ /* 0x000fe20000004100 */
[----:B------:R-:W-:Y:S01]  /*cdb0*/  FFMA.FTZ R41, R17, R5, R7 ;  /* 0x0000000511297223 */ /* 0x000fe20000010007 */
[----:B------:R-:W-:Y:S01]  /*cdc0*/  HADD2.F32 R8, -RZ, R13.H0_H0 ;  /* 0x2000000dff087230 */ /* 0x000fe20000004100 */
[C---:B------:R-:W-:Y:S01]  /*cdd0*/  FMUL.FTZ R2, R0.reuse, R22 ;  /* 0x0000001600027220 */ /* 0x040fe20000410000 */
[----:B------:R-:W-:Y:S01]  /*cde0*/  HADD2.F32 R15, -RZ, R50.H1_H1 ;  /* 0x30000032ff0f7230 */ /* 0x000fe20000004100 */
[-C--:B------:R-:W-:Y:S01]  /*cdf0*/  FMUL.FTZ R35, R0, R12.reuse ;  /* 0x0000000c00237220 */ /* 0x080fe20000410000 */
[----:B------:R-:W-:Y:S01]  /*ce00*/  HADD2.F32 R27, -RZ, R10.H0_H0 ;  /* 0x2000000aff1b7230 */ /* 0x000fe20000004100 */
[C---:B------:R-:W-:Y:S01]  /*ce10*/  FMUL.FTZ R5, R6.reuse, R25 ;  /* 0x0000001906057220 */ /* 0x040fe20000410000 */
[----:B------:R-:W-:Y:S01]  /*ce20*/  HADD2.F32 R0, -RZ, R47.H1_H1 ;  /* 0x3000002fff007230 */ /* 0x000fe20000004100 */
[C---:B------:R-:W-:Y:S01]  /*ce30*/  FFMA.FTZ R40, R15.reuse, R12, R2 ;  /* 0x0000000c0f287223 */ /* 0x040fe20000010002 */
[----:B------:R-:W-:Y:S01]  /*ce40*/  HADD2.F32 R24, -RZ, R9.H1_H1 ;  /* 0x30000009ff187230 */ /* 0x000fe20000004100 */
[-C--:B------:R-:W-:Y:S01]  /*ce50*/  FMUL.FTZ R33, R6, R8.reuse ;  /* 0x0000000806217220 */ /* 0x080fe20000410000 */
[--C-:B------:R-:W-:Y:S01]  /*ce60*/  HADD2.F32 R29, -RZ, R11.reuse.H0_H0 ;  /* 0x2000000bff1d7230 */ /* 0x100fe20000004100 */
[----:B------:R-:W-:Y:S01]  /*ce70*/  FFMA.FTZ R39, R16, R8, R5 ;  /* 0x0000000810277223 */ /* 0x000fe20000010005 */
[----:B------:R-:W-:Y:S01]  /*ce80*/  HADD2.F32 R28, -RZ, R11.H1_H1 ;  /* 0x3000000bff1c7230 */ /* 0x000fe20000004100 */
[----:B------:R-:W-:Y:S01]  /*ce90*/  FMUL.FTZ R5, R0, R27 ;  /* 0x0000001b00057220 */ /* 0x000fe20000410000 */
[----:B------:R-:W-:Y:S01]  /*cea0*/  HADD2.F32 R11, -RZ, R14.H0_H0 ;  /* 0x2000000eff0b7230 */ /* 0x000fe20000004100 */
[----:B------:R-:W-:Y:S01]  /*ceb0*/  FFMA.FTZ R12, R15, R22, -R35 ;  /* 0x000000160f0c7223 */ /* 0x000fe20000010823 */
[----:B------:R-:W-:Y:S01]  /*cec0*/  HADD2.F32 R9, -RZ, R52.H1_H1 ;  /* 0x30000034ff097230 */ /* 0x000fe20000004100 */
[----:B------:R-:W-:Y:S01]  /*ced0*/  FFMA.FTZ R15, R16, R25, -R33 ;  /* 0x00000019100f7223 */ /* 0x000fe20000010821 */
[----:B------:R-:W-:Y:S01]  /*cee0*/  HADD2.F32 R26, -RZ, R10.H1_H1 ;  /* 0x3000000aff1a7230 */ /* 0x000fe20000004100 */
[-C--:B------:R-:W-:Y:S01]  /*cef0*/  FMUL.FTZ R21, R0, R11.reuse ;  /* 0x0000000b00157220 */ /* 0x080fe20000410000 */
[----:B------:R-:W-:Y:S01]  /*cf00*/  HADD2.F32 R13, -RZ, R13.H1_H1 ;  /* 0x3000000dff0d7230 */ /* 0x000fe20000004100 */
[----:B------:R-:W-:Y:S01]  /*cf10*/  FFMA.FTZ R32, R9, R11, R5 ;  /* 0x0000000b09207223 */ /* 0x000fe20000010005 */
[----:B------:R-:W-:Y:S01]  /*cf20*/  HADD2.F32 R2, -RZ, R46.H1_H1 ;  /* 0x3000002eff027230 */ /* 0x000fe20000004100 */
[----:B------:R-:W-:Y:S01]  /*cf30*/  FFMA.FTZ R17, R17, R23, -R37 ;  /* 0x0000001711117223 */ /* 0x000fe20000010825 */
[----:B------:R-:W-:-:S02]  /*cf40*/  HADD2.F32 R8, -RZ, R50.H0_H0 ;  /* 0x20000032ff087230 */ /* 0x000fc40000004100 */
[----:B------:R-:W-:Y:S01]  /*cf50*/  HADD2.F32 R14, -RZ, R14.H1_H1 ;  /* 0x3000000eff0e7230 */ /* 0x000fe20000004100 */
[C---:B------:R-:W-:Y:S01]  /*cf60*/  FMUL.FTZ R6, R2.reuse, R24 ;  /* 0x0000001802067220 */ /* 0x040fe20000410000 */
[--C-:B------:R-:W-:Y:S01]  /*cf70*/  HADD2.F32 R7, -RZ, R53.reuse.H1_H1 ;  /* 0x30000035ff077230 */ /* 0x100fe20000004100 */
[-C--:B------:R-:W-:Y:S01]  /*cf80*/  FMUL.FTZ R31, R2, R13.reuse ;  /* 0x0000000d021f7220 */ /* 0x080fe20000410000 */
[----:B------:R-:W-:Y:S01]  /*cf90*/  HADD2.F32 R10, -RZ, R52.H0_H0 ;  /* 0x20000034ff0a7230 */ /* 0x000fe20000004100 */
[C---:B------:R-:W-:Y:S01]  /*cfa0*/  FMUL.FTZ R5, R8.reuse, R26 ;  /* 0x0000001a08057220 */ /* 0x040fe20000410000 */
[----:B------:R-:W-:Y:S01]  /*cfb0*/  HADD2.F32 R2, -RZ, R53.H0_H0 ;  /* 0x20000035ff027230 */ /* 0x000fe20000004100 */
[-C--:B------:R-:W-:Y:S01]  /*cfc0*/  FMUL.FTZ R20, R8, R14.reuse ;  /* 0x0000000e08147220 */ /* 0x080fe20000410000 */
[----:B------:R-:W-:Y:S01]  /*cfd0*/  HADD2.F32 R0, -RZ, R51.H1_H1 ;  /* 0x30000033ff007230 */ /* 0x000fe20000004100 */
[----:B------:R-:W-:Y:S01]  /*cfe0*/  FFMA.FTZ R30, R7, R14, R5 ;  /* 0x0000000e071e7223 */ /* 0x000fe20000010005 */
[--C-:B------:R-:W-:Y:S01]  /*cff0*/  HADD2.F32 R5, -RZ, R54.reuse.H0_H0 ;  /* 0x20000036ff057230 */ /* 0x100fe20000004100 */
[----:B------:R-:W-:Y:S01]  /*d000*/  FFMA.FTZ R34, R10, R13, R6 ;  /* 0x0000000d0a227223 */ /* 0x000fe20000010006 */
[----:B------:R-:W-:Y:S01]  /*d010*/  HADD2.F32 R6, -RZ, R54.H1_H1 ;  /* 0x30000036ff067230 */ /* 0x000fe20000004100 */
[----:B------:R-:W-:Y:S01]  /*d020*/  FMUL.FTZ R8, R2, R29 ;  /* 0x0000001d02087220 */ /* 0x000fe20000410000 */
[----:B------:R-:W-:Y:S01]  /*d030*/  F2FP.PACK_AB R12, R12, R17 ;  /* 0x000000110c0c723e */ /* 0x000fe200000000ff */
[----:B------:R-:W-:-:S02]  /*d040*/  FMUL.FTZ R11, R0, R28 ;  /* 0x0000001c000b7220 */ /* 0x000fc40000410000 */
[----:B------:R-:W-:Y:S02]  /*d050*/  FMUL.FTZ R2, R2, R19 ;  /* 0x0000001302027220 */ /* 0x000fe40000410000 */
[-C--:B------:R-:W-:Y:S02]  /*d060*/  FMUL.FTZ R0, R0, R18.reuse ;  /* 0x0000001200007220 */ /* 0x080fe40000410000 */
[----:B------:R-:W-:Y:S02]  /*d070*/  FFMA.FTZ R18, R5, R18, R11 ;  /* 0x0000001205127223 */ /* 0x000fe4000001000b */
        /* <DEDUP_REMOVED lines=15> */
.L_x_826:
[----:B------:R-:W-:Y:S05]  /*d170*/  BSYNC B0 ;  /* 0x0000000000007941 */ /* 0x000fea0003800000 */
.L_x_825:
        /* <DEDUP_REMOVED lines=101> */
.L_x_828:
[----:B------:R-:W-:Y:S05]  /*d7d0*/  BSYNC B0 ;  /* 0x0000000000007941 */ /* 0x000fea0003800000 */
.L_x_827:
        /* <DEDUP_REMOVED lines=101> */
.L_x_830:
[----:B------:R-:W-:Y:S05]  /*de30*/  BSYNC B0 ;  /* 0x0000000000007941 */ /* 0x000fea0003800000 */
.L_x_829:
[----:B------:R-:W-:Y:S01]  /*de40*/  IADD3 R0, R48, 0x40, RZ ;  /* 0x0000004030007810 */ /* 0x000fe20007ffe0ff */
[----:B------:R-:W-:Y:S03]  /*de50*/  BSSY B0, `(.L_x_831) ;  /* 0x0000064000007945 */ /* 0x000fe60003800000 */
[----:B------:R-:W-:-:S13]  /*de60*/  ISETP.GE.OR P1, PT, R0, R44, P0 ;  /* 0x0000002c0000720c */ /* 0x000fda0000726670 */
[----:B------:R-:W-:Y:S05]  /*de70*/  @P1 BRA `(.L_x_832) ;  /* 0x0000061000001947 */ /* 0x000fea0003800000 */
[----:B------:R-:W-:Y:S01]  /*de80*/  SHF.R.S32.HI R2, RZ, 0x1f, R0 ;  /* 0x0000001fff027819 */ /* 0x000fe20000011400 */
[----:B------:R-:W-:Y:S01]  /*de90*/  HADD2.F32 R17, -RZ, R47.H0_H0 ;  /* 0x2000002fff117230 */ /* 0x000fe20000004100 */
[----:B-1----:R-:W-:Y:S01]  /*dea0*/  MOV R9, c[0x0][0x27c] ;  /* 0x00009f0000097a02 */ /* 0x002fe20000000f00 */
[----:B------:R-:W-:Y:S01]  /*deb0*/  HADD2.F32 R16, -RZ, R51.H0_H0 ;  /* 0x20000033ff107230 */ /* 0x000fe20000004100 */
[----:B------:R-:W-:Y:S02]  /*dec0*/  SHF.L.U32 R5, R0, 0x6, RZ ;  /* 0x0000000600057819 */ /* 0x000fe400000006ff */
[----:B------:R-:W-:Y:S02]  /*ded0*/  LEA.HI R2, R2, R0, RZ, 0x3 ;  /* 0x0000000002027211 */ /* 0x000fe400078f18ff */
[----:B------:R-:W-:Y:S02]  /*dee0*/  LEA.HI R9, R9, R49, RZ, 0x1d ;  /* 0x0000003109097211 */ /* 0x000fe400078fe8ff */
[----:B------:R-:W-:-:S02]  /*def0*/  LOP3.LUT R0, R5, 0x1c0, RZ, 0xc0, !PT ;  /* 0x000001c005007812 */ /* 0x000fc400078ec0ff */
[----:B------:R-:W-:Y:S02]  /*df00*/  SHF.L.U32 R5, R2, 0x6, RZ ;  /* 0x0000000602057819 */ /* 0x000fe400000006ff */
[----:B------:R-:W-:Y:S02]  /*df10*/  SHF.R.S32.HI R10, RZ, 0x1f, R9 ;  /* 0x0000001fff0a7819 */ /* 0x000fe40000011409 */
[----:B------:R-:W-:Y:S02]  /*df20*/  SHF.L.U32 R7, R9, 0x3, RZ ;  /* 0x0000000309077819 */ /* 0x000fe400000006ff */
[----:B------:R-:W-:Y:S02]  /*df30*/  LOP3.LUT R6, R5, 0xfffffe00, RZ, 0xc0, !PT ;  /* 0xfffffe0005067812 */ /* 0x000fe400078ec0ff */
[----:B------:R-:W-:Y:S02]  /*df40*/  LEA.HI R5, R10, R9, RZ, 0x3 ;  /* 0x000000090a057211 */ /* 0x000fe400078f18ff */
[----:B------:R-:W-:-:S02]  /*df50*/  LOP3.LUT R8, R0, 0x38, R42, 0xf8, !PT ;  /* 0x0000003800087812 */ /* 0x000fc400078ef82a */
[----:B------:R-:W-:Y:S02]  /*df60*/  SHF.R.U32.HI R2, RZ, 0x3, R0 ;  /* 0x00000003ff027819 */ /* 0x000fe40000011600 */
[----:B------:R-:W-:Y:S02]  /*df70*/  LOP3.LUT R7, R0, 0x38, R7, 0xf8, !PT ;  /* 0x0000003800077812 */ /* 0x000fe400078ef807 */
[----:B------:R-:W-:Y:S02]  /*df80*/  SHF.L.U32 R0, R5, 0xa, RZ ;  /* 0x0000000a05007819 */ /* 0x000fe400000006ff */
        /* <DEDUP_REMOVED lines=8> */
[----:B------:R-:W-:Y:S02]  /*e010*/  HADD2.F32 R0, -RZ, R45.H1_H1 ;  /* 0x3000002dff007230 */ /* 0x000fe40000004100 */
[----:B------:R-:W-:Y:S02]  /*e020*/  HADD2.F32 R6, -RZ, R46.H0_H0 ;  /* 0x2000002eff067230 */ /* 0x000fe40000004100 */
[----:B------:R-:W2:Y:S01]  /*e030*/  LDS.128 R12, [R36+0x8100] ;  /* 0x00810000240c7984 */ /* 0x000ea20000000c00 */
[----:B-1----:R-:W-:-:S02]  /*e040*/  HADD2.F32 R23, -RZ, R8.H0_H0 ;  /* 0x20000008ff177230 */ /* 0x002fc40000004100 */
        /* <DEDUP_REMOVED lines=68> */
.L_x_832:
[----:B------:R-:W-:Y:S05]  /*e490*/  BSYNC B0 ;  /* 0x0000000000007941 */ /* 0x000fea0003800000 */
.L_x_831:
        /* <DEDUP_REMOVED lines=101> */
.L_x_834:
[----:B------:R-:W-:Y:S05]  /*eaf0*/  BSYNC B0 ;  /* 0x0000000000007941 */ /* 0x000fea0003800000 */
.L_x_833:
        /* <DEDUP_REMOVED lines=101> */
.L_x_836:
[----:B------:R-:W-:Y:S05]  /*f150*/  BSYNC B0 ;  /* 0x0000000000007941 */ /* 0x000fea0003800000 */
.L_x_835:
[----:B------:R-:W-:-:S04]  /*f160*/  IADD3 R2, R48, 0x70, RZ ;  /* 0x0000007030027810 */ /* 0x000fc80007ffe0ff */
        /* <DEDUP_REMOVED lines=9> */
[----:B------:R-:W-:-:S02]  /*f200*/  SHF.L.U32 R5, R2, 0x6, RZ ;  /* 0x0000000602057819 */ /* 0x000fc400000006ff */
[----:B------:R-:W-:Y:S02]  /*f210*/  SHF.R.S32.HI R10, RZ, 0x1f, R9 ;  /* 0x0000001fff0a7819 */ /* 0x000fe40000011409 */
[----:B------:R-:W-:Y:S02]  /*f220*/  LOP3.LUT R0, R0, 0x1c0, RZ, 0xc0, !PT ;  /* 0x000001c000007812 */ /* 0x000fe400078ec0ff */
        /* <DEDUP_REMOVED lines=87> */
.L_x_818:
[----:B------:R-:W-:Y:S05]  /*f7a0*/  BSYNC B2 ;  /* 0x0000000000027941 */ /* 0x000fea0003800000 */
.L_x_786:
[----:B------:R-:W-:Y:S01]  /*f7b0*/  SHF.R.S32.HI R7, RZ, 0x4, R59 ;  /* 0x00000004ff077819 */ /* 0x000fe2000001143b */
[----:B------:R-:W-:Y:S01]  /*f7c0*/  IMAD.SHL.U32 R5, R49, 0x40, RZ ;  /* 0x0000004031057824 */ /* 0x000fe200078e00ff */
[----:B------:R-:W-:-:S04]  /*f7d0*/  DEPBAR.LE SB0, 0x0 ;  /* 0x000080000000791a */ /* 0x000fc80000000000 */
[----:B------:R-:W-:Y:S01]  /*f7e0*/  LEA.HI R0, R59, R7, RZ, 0x1 ;  /* 0x000000073b007211 */ /* 0x000fe200078f08ff */
[----:B------:R-:W-:Y:S01]  /*f7f0*/  IMAD.SHL.U32 R2, R56, 0x40, RZ ;  /* 0x0000004038027824 */ /* 0x000fe200078e00ff */
[----:B------:R-:W-:Y:S01]  /*f800*/  LEA.HI R159, R159, R213, RZ, 0x5 ;  /* 0x000000d59f9f7211 */ /* 0x000fe200078f28ff */
[----:B-1----:R-:W-:Y:S01]  /*f810*/  IMAD.SHL.U32 R9, R48, 0x8, RZ ;  /* 0x0000000830097824 */ /* 0x002fe200078e00ff */
[----:B------:R-:W-:Y:S01]  /*f820*/  LOP3.LUT R0, R0, 0xfffffffe, RZ, 0xc0, !PT ;  /* 0xfffffffe00007812 */ /* 0x000fe200078ec0ff */
[----:B------:R-:W-:Y:S01]  /*f830*/  IMAD.MOV.U32 R160, RZ, RZ, 0x5 ;  /* 0x00000005ffa07424 */ /* 0x000fe200078e00ff */
[----:B------:R-:W-:Y:S01]  /*f840*/  LOP3.LUT R2, R2, 0x1c0, RZ, 0xc0, !PT ;  /* 0x000001c002027812 */ /* 0x000fe200078ec0ff */
[----:B------:R-:W-:Y:S01]  /*f850*/  IMAD R158, R55, -0x40, R205 ;  /* 0xffffffc0379e7824 */ /* 0x000fe200078e02cd */
[----:B------:R-:W-:Y:S01]  /*f860*/  BAR.SYNC.DEFER_BLOCKING 0x0 ;  /* 0x0000000000007b1d */ /* 0x000fe20000010000 */
[----:B------:R-:W-:Y:S01]  /*f870*/  IMAD.IADD R7, R7, 0x1, -R0 ;  /* 0x0000000107077824 */ /* 0x000fe200078e0a00 */
[----:B------:R-:W-:Y:S01]  /*f880*/  LOP3.LUT R0, R5, 0x1c0, RZ, 0xc0, !PT ;  /* 0x000001c005007812 */ /* 0x000fe200078ec0ff */
[----:B------:R-:W-:Y:S01]  /*f890*/  IMAD.SHL.U32 R247, R247, 0x2, RZ ;  /* 0x00000002f7f77824 */ /* 0x000fe200078e00ff */
[----:B------:R-:W-:Y:S01]  /*f8a0*/  LOP3.LUT P1, RZ, R49, 0x2, RZ, 0xc0, !PT ;  /* 0x0000000231ff7812 */ /* 0x000fe2000782c0ff */
[----:B------:R-:W-:Y:S01]  /*f8b0*/  IMAD.SHL.U32 R5, R7, 0x8, RZ ;  /* 0x0000000807057824 */ /* 0x000fe200078e00ff */
[----:B------:R-:W-:-:S02]  /*f8c0*/  LOP3.LUT R9, R0, 0x8, R9, 0xf8, !PT ;  /* 0x0000000800097812 */ /* 0x000fc400078ef809 */
[----:B------:R-:W-:Y:S01]  /*f8d0*/  SHF.R.U32.HI R6, RZ, 0x3, R0 ;  /* 0x00000003ff067819 */ /* 0x000fe20000011600 */
[----:B------:R-:W-:Y:S01]  /*f8e0*/  IMAD.SHL.U32 R0, R159, 0x20, RZ ;  /* 0x000000209f007824 */ /* 0x000fe200078e00ff */
[----:B------:R-:W-:Y:S01]  /*f8f0*/  LOP3.LUT R8, R2, 0x8, R5, 0xf8, !PT ;  /* 0x0000000802087812 */ /* 0x000fe200078ef805 */
[----:B------:R-:W-:Y:S01]  /*f900*/  IMAD.SHL.U32 R5, R57, 0x40, RZ ;  /* 0x0000004039057824 */ /* 0x000fe200078e00ff */
[----:B------:R-:W-:Y:S02]  /*f910*/  SHF.R.U32.HI R2, RZ, 0x3, R2 ;  /* 0x00000003ff027819 */ /* 0x000fe40000011602 */
[----:B------:R-:W-:Y:S02]  /*f920*/  LOP3.LUT R6, R9, R6, RZ, 0x3c, !PT ;  /* 0x0000000609067212 */ /* 0x000fe400078e3cff */
[----:B------:R-:W-:Y:S02]  /*f930*/  LOP3.LUT R157, R8, R2, RZ, 0x3c, !PT ;  /* 0x00000002089d7212 */ /* 0x000fe400078e3cff */
[----:B------:R-:W-:-:S02]  /*f940*/  LOP3.LUT R156, R5, 0xfffffe00, RZ, 0xc0, !PT ;  /* 0xfffffe00059c7812 */ /* 0x000fc400078ec0ff */
[----:B------:R-:W-:Y:S01]  /*f950*/  LOP3.LUT R2, R0, 0x7ffffc00, RZ, 0xc0, !PT ;  /* 0x7ffffc0000027812 */ /* 0x000fe200078ec0ff */
[----:B------:R-:W-:Y:S02]  /*f960*/  IMAD R0, R7, 0x200, R6 ;  /* 0x0000020007007824 */ /* 0x000fe400078e0206 */
[----:B------:R-:W-:Y:S01]  /*f970*/  IMAD.WIDE.U32 R6, R55, c[0x0][0x208], RZ ;  /* 0x0000820037067a25 */ /* 0x000fe200078e00ff */
[----:B------:R-:W-:-:S03]  /*f980*/  IADD3 R2, R157, R156, R2 ;  /* 0x0000009c9d027210 */ /* 0x000fc60007ffe002 */
[----:B------:R-:W-:Y:S02]  /*f990*/  IMAD.SHL.U32 R171, R0, 0x2, RZ ;  /* 0x0000000200ab7824 */ /* 0x000fe400078e00ff */
[----:B------:R-:W-:Y:S02]  /*f9a0*/  IMAD.SHL.U32 R234, R2, 0x2, RZ ;  /* 0x0000000202ea7824 */ /* 0x000fe400078e00ff */
[----:B------:R-:W-:Y:S01]  /*f9b0*/  IMAD R0, R58, c[0x0][0x208], RZ ;  /* 0x000082003a007a24 */ /* 0x000fe200078e02ff */
[----:B------:R-:W-:Y:S01]  /*f9c0*/  LDSM.16.M88.4 R24, [R171+0x5100] ;  /* 0x00510000ab18783b */ /* 0x000fe20000000200 */
[----:B------:R-:W-:Y:S01]  /*f9d0*/  IADD3 R238, R171, 0x4120, RZ ;  /* 0x00004120abee7810 */ /* 0x000fe20007ffe0ff */
[----:B------:R-:W-:Y:S02]  /*f9e0*/  IMAD R236, R4, 0x2, R234 ;  /* 0x0000000204ec7824 */ /* 0x000fe400078e02ea */
[----:B------:R-:W1:Y:S01]  /*f9f0*/  LDSM.16.M88.4 R8, [R234+0xa100] ;  /* 0x00a10000ea08783b */ /* 0x000e620000000200 */
[----:B------:R-:W-:Y:S01]  /*fa00*/  IMAD R2, R55, c[0x0][0x20c], R0 ;  /* 0x0000830037027a24 */ /* 0x000fe200078e0200 */
[----:B------:R-:W-:Y:S01]  /*fa10*/  LEA R0, P0, R6, R82, 0x6 ;  /* 0x0000005206007211 */ /* 0x000fe200078030ff */
[----:B------:R-:W-:Y:S01]  /*fa20*/  IMAD R235, R3, 0x2, R234 ;  /* 0x0000000203eb7824 */ /* 0x000fe200078e02ea */
[----:B------:R-:W2:Y:S01]  /*fa30*/  LDSM.16.M88.4 R12, [R234+0x8100] ;  /* 0x00810000ea0c783b */ /* 0x000ea20000000200 */
[----:B------:R-:W-:Y:S01]  /*fa40*/  IMAD.IADD R5, R7, 0x1, R2 ;  /* 0x0000000107057824 */ /* 0x000fe200078e0202 */
[----:B------:R-:W-:Y:S01]  /*fa50*/  IADD3 R2, R171, 0x4100, RZ ;  /* 0x00004100ab027810 */ /* 0x000fe20007ffe0ff */
[----:B------:R-:W-:Y:S01]  /*fa60*/  IMAD R237, R3, 0x2, R236 ;  /* 0x0000000203ed7824 */ /* 0x000fe200078e02ec */
[----:B------:R-:W3:Y:S01]  /*fa70*/  LDSM.16.M88.4 R20, [R171+0x4100] ;  /* 0x00410000ab14783b */ /* 0x000ee20000000200 */
[----:B------:R-:W-:Y:S01]  /*fa80*/  IMAD R239, R4, 0x2, R235 ;  /* 0x0000000204ef7824 */ /* 0x000fe200078e02eb */
[----:B------:R-:W-:Y:S01]  /*fa90*/  @P1 IADD3 R238, R2, -0x20, RZ ;  /* 0xffffffe002ee1810 */ /* 0x000fe20007ffe0ff */
[----:B------:R-:W-:Y:S01]  /*faa0*/  IMAD.MOV.U32 R2, RZ, RZ, c[0x0][0x208] ;  /* 0x00008200ff027624 */ /* 0x000fe200078e00ff */
[----:B------:R-:W4:Y:S01]  /*fab0*/  LDSM.16.M88.4 R16, [R171+0x4900] ;  /* 0x00490000ab10783b */ /* 0x000f220000000200 */
[----:B------:R-:W-:-:S02]  /*fac0*/  LEA.HI.X R6, R6, R80, R5, 0x6, P0 ;  /* 0x0000005006067211 */ /* 0x000fc400000f3405 */
[----:B------:R-:W-:Y:S01]  /*fad0*/  IADD3 R246, R238, 0x800, RZ ;  /* 0x00000800eef67810 */ /* 0x000fe20007ffe0ff */
[----:B------:R-:W3:Y:S01]  /*fae0*/  LDSM.16.M88.4 R28, [R171+0x5900] ;  /* 0x00590000ab1c783b */ /* 0x000ee20000000200 */
[----:B------:R-:W-:Y:S02]  /*faf0*/  SHF.L.U64.HI R50, R2, R160, c[0x0][0x20c] ;  /* 0x0000830002327619 */ /* 0x000fe400000102a0 */
[C---:B------:R-:W-:Y:S01]  /*fb00*/  IADD3 R245, R238.reuse, 0x1000, RZ ;  /* 0x00001000eef57810 */ /* 0x040fe20007ffe0ff */
[----:B------:R-:W-:Y:S01]  /*fb10*/  LDSM.16.M88.4 R40, [R238] ;  /* 0x00000000ee28783b */ /* 0x000fe20000000200 */
[C---:B------:R-:W-:Y:S02]  /*fb20*/  IADD3 R244, R238.reuse, 0x1800, RZ ;  /* 0x00001800eef47810 */ /* 0x040fe40007ffe0ff */
[C---:B------:R-:W-:Y:S01]  /*fb30*/  IADD3 R243, R238.reuse, 0x2000, RZ ;  /* 0x00002000eef37810 */ /* 0x040fe20007ffe0ff */
[----:B------:R-:W-:Y:S01]  /*fb40*/  LDSM.16.M88.4 R32, [R238+0x1000] ;  /* 0x00100000ee20783b */ /* 0x000fe20000000200 */
[----:B------:R-:W-:-:S02]  /*fb50*/  IADD3 R242, R238, 0x2800, RZ ;  /* 0x00002800eef27810 */ /* 0x000fc40007ffe0ff */
[C---:B------:R-:W-:Y:S01]  /*fb60*/  IADD3 R241, R238.reuse, 0x3000, RZ ;  /* 0x00003000eef17810 */ /* 0x040fe20007ffe0ff */
[----:B------:R-:W-:Y:S01]  /*fb70*/  LDSM.16.M88.4 R36, [R238+0x800] ;  /* 0x00080000ee24783b */ /* 0x000fe20000000200 */
[----:B------:R-:W-:-:S03]  /*fb80*/  IADD3 R240, R238, 0x3800, RZ ;  /* 0x00003800eef07810 */ /* 0x000fc60007ffe0ff */
[----:B------:R-:W-:Y:S01]  /*fb90*/  STL [R1+0x54], R50 ;  /* 0x0000543201007387 */ /* 0x000fe20000100800 */
[-C--:B-1----:R-:W-:Y:S08]  /*fba0*/  HMMA.16816.F32 R64, R8, R24.reuse, RZ ;  /* 0x000000180840723c */ /* 0x082ff000000018ff */
[----:B--2---:R-:W-:Y:S07]  /*fbb0*/  HMMA.16816.F32 R88, R12, R24, RZ ;  /* 0x000000180c58723c */ /* 0x004fee00000018ff */
[----:B------:R-:W-:Y:S01]  /*fbc0*/  IMAD.SHL.U32 R24, R2, 0x20, RZ ;  /* 0x0000002002187824 */ /* 0x000fe200078e00ff */
[C---:B---3--:R-:W-:Y:S08]  /*fbd0*/  HMMA.16816.F32 R60, R8.reuse, R20, RZ ;  /* 0x00000014083c723c */ /* 0x048ff000000018ff */
[C---:B----4-:R-:W-:Y:S08]  /*fbe0*/  HMMA.16816.F32 R44, R8.reuse, R16, RZ ;  /* 0x00000010082c723c */ /* 0x050ff000000018ff */
[C---:B------:R-:W-:Y:S08]  /*fbf0*/  HMMA.16816.F32 R68, R8.reuse, R28, RZ ;  /* 0x0000001c0844723c */ /* 0x040ff000000018ff */
[C---:B------:R-:W-:Y:S08]  /*fc00*/  HMMA.16816.F32 R72, R8.reuse, R22, RZ ;  /* 0x000000160848723c */ /* 0x040ff000000018ff */
[C---:B------:R-:W-:Y:S08]  /*fc10*/  HMMA.16816.F32 R76, R8.reuse, R18, RZ ;  /* 0x00000012084c723c */ /* 0x040ff000000018ff */
[C---:B------:R-:W-:Y:S08]  /*fc20*/  HMMA.16816.F32 R92, R8.reuse, R26, RZ ;  /* 0x0000001a085c723c */ /* 0x040ff000000018ff */
[----:B------:R-:W-:Y:S07]  /*fc30*/  HMMA.16816.F32 R104, R8, R30, RZ ;  /* 0x0000001e0868723c */ /* 0x000fee00000018ff */
[C---:B------:R-:W-:Y:S01]  /*fc40*/  LEA R10, P0, R0.reuse, c[0x0][0x1f8], 0x1 ;  /* 0x00007e00000a7a11 */ /* 0x040fe200078008ff */
[----:B------:R-:W-:Y:S03]  /*fc50*/  HMMA.16816.F32 R112, R12, R22, RZ ;  /* 0x000000160c70723c */ /* 0x000fe600000018ff */
[----:B------:R-:W-:Y:S01]  /*fc60*/  LEA.HI.X R11, R0, c[0x0][0x1fc], R6, 0x1, P0 ;  /* 0x00007f00000b7a11 */ /* 0x000fe200000f0c06 */
[----:B------:R-:W-:Y:S01]  /*fc70*/  IMAD.IADD R0, R158, 0x1, -R48 ;  /* 0x000000019e007824 */ /* 0x000fe200078e0a30 */
[----:B------:R-:W-:-:S02]  /*fc80*/  IADD3 R8, P1, R24, R10, RZ ;  /* 0x0000000a18087210 */ /* 0x000fc40007f3e0ff */
[C---:B------:R-:W-:Y:S01]  /*fc90*/  IADD3 R5, P0, R24.reuse, 0x80, RZ ;  /* 0x0000008018057810 */ /* 0x040fe20007f1e0ff */
[C---:B------:R-:W-:Y:S01]  /*fca0*/  HMMA.16816.F32 R120, R12.reuse, R20, RZ ;  /* 0x000000140c78723c */ /* 0x040fe200000018ff */
[----:B------:R-:W-:Y:S01]  /*fcb0*/  IADD3 R22, P5, P2, R24, 0x80, R10 ;  /* 0x0000008018167810 */ /* 0x000fe20007abe00a */
[--C-:B------:R-:W-:Y:S01]  /*fcc0*/  IMAD.X R9, R50, 0x1, R11.reuse, P1 ;  /* 0x0000000132097824 */ /* 0x100fe200008e060b */
[----:B------:R-:W-:Y:S01]  /*fcd0*/  ISETP.LT.OR P6, PT, R0, 0x1, P4 ;  /* 0x000000010000780c */ /* 0x000fe200027c1670 */
[----:B------:R-:W-:Y:S01]  /*fce0*/  IMAD.X R2, RZ, RZ, R50, P0 ;  /* 0x000000ffff027224 */ /* 0x000fe200000e0632 */
[----:B------:R-:W-:Y:S02]  /*fcf0*/  IADD3.X R23, R50, RZ, R11, P5, P2 ;  /* 0x000000ff32177210 */ /* 0x000fe40002fe440b */
[----:B------:R-:W-:Y:S01]  /*fd00*/  IADD3 R20, P1, R5, R8, RZ ;  /* 0x0000000805147210 */ /* 0x000fe20007f3e0ff */
[----:B------:R-:W-:Y:S01]  /*fd10*/  HMMA.16816.F32 R96, R12, R16, RZ ;  /* 0x000000100c60723c */ /* 0x000fe200000018ff */
[----:B------:R-:W-:-:S02]  /*fd20*/  IADD3 R6, P0, R8, R24, RZ ;  /* 0x0000001808067210 */ /* 0x000fc40007f1e0ff */
[----:B------:R-:W-:Y:S01]  /*fd30*/  ISETP.LT.OR P5, PT, R0, 0x1, P3 ;  /* 0x000000010000780c */ /* 0x000fe20001fa1670 */
[----:B------:R-:W-:Y:S01]  /*fd40*/  IMAD.X R21, R2, 0x1, R9, P1 ;  /* 0x0000000102157824 */ /* 0x000fe200008e0609 */
[C---:B------:R-:W-:Y:S01]  /*fd50*/  ISETP.LT.OR P2, PT, R0.reuse, 0x11, P4 ;  /* 0x000000110000780c */ /* 0x040fe20002741670 */
[----:B------:R-:W-:Y:S01]  /*fd60*/  IMAD.X R7, R9, 0x1, R50, P0 ;  /* 0x0000000109077824 */ /* 0x000fe200000e0632 */
[----:B------:R-:W-:Y:S01]  /*fd70*/  ISETP.LT.OR P1, PT, R0, 0x11, P3 ;  /* 0x000000110000780c */ /* 0x000fe20001f21670 */
[C---:B------:R-:W-:Y:S01]  /*fd80*/  HMMA.16816.F32 R108, R12.reuse, R18, RZ ;  /* 0x000000120c6c723c */ /* 0x040fe200000018ff */
[----:B------:R-:W1:Y:S07]  /*fd90*/  LDSM.16.M88.4 R16, [R236+0xa100] ;  /* 0x00a10000ec10783b */ /* 0x000e6e0000000200 */
[C---:B------:R-:W-:Y:S07]  /*fda0*/  HMMA.16816.F32 R116, R12.reuse, R26, RZ ;  /* 0x0000001a0c74723c */ /* 0x040fee00000018ff */
[----:B------:R-:W-:Y:S01]  /*fdb0*/  IADD3 R26, P0, R5, R6, RZ ;  /* 0x00000006051a7210 */ /* 0x000fe20007f1e0ff */
[----:B------:R-:W-:Y:S04]  /*fdc0*/  HMMA.16816.F32 R84, R12, R28, RZ ;  /* 0x0000001c0c54723c */ /* 0x000fe800000018ff */
[----:B------:R-:W-:Y:S01]  /*fdd0*/  IMAD.X R27, R2, 0x1, R7, P0 ;  /* 0x00000001021b7824 */ /* 0x000fe200000e0607 */
[----:B------:R-:W-:-:S03]  /*fde0*/  IADD3 R24, P0, R6, R24, RZ ;  /* 0x0000001806187210 */ /* 0x000fc60007f1e0ff */
[----:B------:R-:W-:Y:S01]  /*fdf0*/  HMMA.16816.F32 R80, R12, R30, RZ ;  /* 0x0000001e0c50723c */ /* 0x000fe200000018ff */
[----:B------:R-:W2:Y:S01]  /*fe00*/  LDSM.16.M88.4 R12, [R236+0x8100] ;  /* 0x00810000ec0c783b */ /* 0x000ea20000000200 */
[----:B------:R-:W-:Y:S01]  /*fe10*/  IMAD.X R25, R7, 0x1, R50, P0 ;  /* 0x0000000107197824 */ /* 0x000fe200000e0632 */
[----:B------:R-:W-:Y:S02]  /*fe20*/  LOP3.LUT P0, RZ, R49, 0x4, RZ, 0xc0, !PT ;  /* 0x0000000431ff7812 */ /* 0x000fe4000780c0ff */
[----:B------:R-:W3:Y:S04]  /*fe30*/  LDSM.16.M88.4 R28, [R238+0x1800] ;  /* 0x00180000ee1c783b */ /* 0x000ee80000000200 */
[----:B------:R-:W-:Y:S01]  /*fe40*/  @!PT LDS RZ, [RZ] ;  /* 0x00000000fffff984 */ /* 0x000fe20000000800 */
[----:B------:R-:W-:Y:S01]  /*fe50*/  @!PT LDS RZ, [RZ] ;  /* 0x00000000fffff984 */ /* 0x000fe20000000800 */
[----:B------:R-:W-:Y:S01]  /*fe60*/  @!PT LDS RZ, [RZ] ;  /* 0x00000000fffff984 */ /* 0x000fe20000000800 */
[----:B------:R4:W-:Y:S01]  /*fe70*/  LDGSTS.E.BYPASS.LTC128B.128 [R247+0x100], [R10.64], !P6 ;  /* 0x001000000af77fae */ /* 0x0009e2000f101d48 */
[----:B------:R-:W-:-:S03]  /*fe80*/  ISETP.LT.OR P6, PT, R0, 0x21, P4 ;  /* 0x000000210000780c */ /* 0x000fc600027c1670 */
[----:B------:R4:W-:Y:S01]  /*fe90*/  LDGSTS.E.BYPASS.LTC128B.128 [R247+0x2100], [R10.64+0x80], !P5 ;  /* 0x021000800af77fae */ /* 0x0009e2000e901d48 */
[----:B------:R-:W-:-:S03]  /*fea0*/  ISETP.LT.OR P5, PT, R0, 0x21, P3 ;  /* 0x000000210000780c */ /* 0x000fc60001fa1670 */
[----:B------:R4:W-:Y:S01]  /*feb0*/  LDGSTS.E.BYPASS.LTC128B.128 [R247+0x900], [R8.64], !P2 ;  /* 0x0090000008f77fae */ /* 0x0009e2000d101d48 */
[C---:B------:R-:W-:Y:S01]  /*fec0*/  ISETP.LT.OR P2, PT, R0.reuse, 0x31, P4 ;  /* 0x000000310000780c */ /* 0x040fe20002741670 */
[C---:B-1----:R-:W-:Y:S02]  /*fed0*/  HMMA.16816.F32 R100, R16.reuse, R42, R72 ;  /* 0x0000002a1064723c */ /* 0x042fe40000001848 */
[----:B------:R1:W-:Y:S01]  /*fee0*/  LDGSTS.E.BYPASS.LTC128B.128 [R247+0x2900], [R22.64], !P1 ;  /* 0x0290000016f77fae */ /* 0x0003e2000c901d48 */
[----:B------:R-:W-:Y:S01]  /*fef0*/  ISETP.LT.OR P1, PT, R0, 0x31, P3 ;  /* 0x000000310000780c */ /* 0x000fe20001f21670 */
[----:B------:R-:W-:Y:S02]  /*ff00*/  IMAD.MOV.U32 R0, RZ, RZ, 0x40 ;  /* 0x00000040ff007424 */ /* 0x000fe400078e00ff */
[----:B------:R1:W-:Y:S01]  /*ff10*/  LDGSTS.E.BYPASS.LTC128B.128 [R247+0x1100], [R6.64], !P6 ;  /* 0x0110000006f77fae */ /* 0x0003e2000f101d48 */
[----:B------:R-:W-:Y:S01]  /*ff20*/  ISETP.GE.AND P6, PT, R205, 0x41, PT ;  /* 0x00000041cd00780c */ /* 0x000fe20003fc6270 */
[C---:B------:R-:W-:Y:S01]  /*ff30*/  HMMA.16816.F32 R72, R16.reuse, R34, R92 ;  /* 0x000000221048723c */ /* 0x040fe2000000185c */
[----:B------:R-:W-:Y:S01]  /*ff40*/  SEL R0, R0, 0xffffffc0, !P0 ;  /* 0xffffffc000007807 */ /* 0x000fe20004000000 */
[----:B------:R1:W-:Y:S04]  /*ff50*/  LDGSTS.E.BYPASS.LTC128B.128 [R247+0x3100], [R20.64], !P5 ;  /* 0x0310000014f77fae */ /* 0x0003e8000e901d48 */
[----:B------:R-:W-:Y:S01]  /*ff60*/  IMAD.IADD R233, R171, 0x1, R0 ;  /* 0x00000001abe97824 */ /* 0x000fe200078e0200 */
[----:B------:R3:W-:Y:S01]  /*ff70*/  LDGSTS.E.BYPASS.LTC128B.128 [R247+0x1900], [R24.64], !P2 ;  /* 0x0190000018f77fae */ /* 0x0007e2000d101d48 */
[----:B------:R-:W-:Y:S01]  /*ff80*/  HMMA.16816.F32 R76, R16, R38, R76 ;  /* 0x00000026104c723c */ /* 0x000fe2000000184c */
[----:B------:R-:W-:Y:S01]  /*ff90*/  IMAD.IADD R232, R0, 0x1, R238 ;  /* 0x0000000100e87824 */ /* 0x000fe200078e02ee */
[----:B------:R-:W-:Y:S01]  /*ffa0*/  LOP3.LUT R0, R157, R156, RZ, 0xfc, !PT ;  /* 0x0000009c9d007212 */ /* 0x000fe200078efcff */
[----:B------:R3:W-:Y:S04]  /*ffb0*/  LDGSTS.E.BYPASS.LTC128B.128 [R247+0x3900], [R26.64], !P1 ;  /* 0x039000001af77fae */ /* 0x0007e8000c901d48 */
[----:B------:R-:W-:Y:S01]  /*ffc0*/  LDSM.16.M88.4 R52, [R233+0x4900] ;  /* 0x00490000e934783b */ /* 0x000fe20000000200 */
[-C--:B--2---:R-:W-:Y:S03]  /*ffd0*/  HMMA.16816.F32 R132, R12, R36.reuse, R96 ;  /* 0x000000240c84723c */ /* 0x084fe60000001860 */
[----:B------:R-:W-:Y:S04]  /*ffe0*/  LDSM.16.M88.4 R56, [R233+0x4100] ;  /* 0x00410000e938783b */ /* 0x000fe80000000200 */
[----:B------:R-:W-:Y:S01]  /*fff0*/  LDSM.16.M88.4 R48, [R233+0x5100] ;  /* 0x00510000e930783b */ /* 0x000fe20000000200 */
[----:B----4-:R-:W-:Y:S03]  /*10000*/  HMMA.16816.F32 R8, R16, R36, R44 ;  /* 0x000000241008723c */ /* 0x010fe6000000182c */
[----:B------:R-:W-:Y:S04]  /*10010*/  LDSM.16.M88.4 R44, [R233+0x5900] ;  /* 0x00590000e92c783b */ /* 0x000fe80000000200 */
[----:B-1----:R-:W1:Y:S01]  /*10020*/  LDSM.16.M88.4 R20, [R235+0xa100] ;  /* 0x00a10000eb14783b */ /* 0x002e620000000200 */
[C---:B------:R-:W-:Y:S03]  /*10030*/  HMMA.16816.F32 R92, R12.reuse, R42, R112 ;  /* 0x0000002a0c5c723c */ /* 0x040fe60000001870 */
[----:B------:R-:W0:Y:S04]  /*10040*/  LDGDEPBAR ;  /* 0x00000000000079af */ /* 0x000e280000000000 */
[----:B---3--:R-:W-:Y:S01]  /*10050*/  LDSM.16.M88.4 R24, [R232+0x1000] ;  /* 0x00100000e818783b */ /* 0x008fe20000000200 */
[C---:B------:R-:W-:Y:S08]  /*10060*/  HMMA.16816.F32 R120, R12.reuse, R40, R120 ;  /* 0x000000280c78723c */ /* 0x040ff00000001878 */
[C---:B------:R-:W-:Y:S08]  /*10070*/  HMMA.16816.F32 R136, R12.reuse, R32, R88 ;  /* 0x000000200c88723c */ /* 0x040ff00000001858 */
[C---:B------:R-:W-:Y:S08]  /*10080*/  HMMA.16816.F32 R140, R12.reuse, R28, R84 ;  /* 0x0000001c0c8c723c */ /* 0x040ff00000001854 */
[C---:B------:R-:W-:Y:S08]  /*10090*/  HMMA.16816.F32 R36, R12.reuse, R38, R108 ;  /* 0x000000260c24723c */ /* 0x040ff0000000186c */
[C---:B------:R-:W-:Y:S08]  /*100a0*/  HMMA.16816.F32 R116, R12.reuse, R34, R116 ;  /* 0x000000220c74723c */ /* 0x040ff00000001874 */
[----:B------:R-:W-:Y:S01]  /*100b0*/  HMMA.16816.F32 R112, R12, R30, R80 ;  /* 0x0000001e0c70723c */ /* 0x000fe20000001850 */
[----:B------:R-:W2:Y:S07]  /*100c0*/  LDSM.16.M88.4 R12, [R235+0x8100] ;  /* 0x00810000eb0c783b */ /* 0x000eae0000000200 */
[C---:B------:R-:W-:Y:S01]  /*100d0*/  HMMA.16816.F32 R60, R16.reuse, R40, R60 ;  /* 0x00000028103c723c */ /* 0x040fe2000000183c */
[----:B------:R-:W-:Y:S07]  /*100e0*/  LDSM.16.M88.4 R40, [R232+0x1800] ;  /* 0x00180000e828783b */ /* 0x000fee0000000200 */
[C---:B------:R-:W-:Y:S01]  /*100f0*/  HMMA.16816.F32 R64, R16.reuse, R32, R64 ;  /* 0x000000201040723c */ /* 0x040fe20000001840 */
[----:B------:R-:W-:Y:S07]  /*10100*/  LDSM.16.M88.4 R32, [R232] ;  /* 0x00000000e820783b */ /* 0x000fee0000000200 */
[C---:B------:R-:W-:Y:S08]  /*10110*/  HMMA.16816.F32 R68, R16.reuse, R28, R68 ;  /* 0x0000001c1044723c */ /* 0x040ff00000001844 */
[----:B------:R-:W-:Y:S01]  /*10120*/  HMMA.16816.F32 R104, R16, R30, R104 ;  /* 0x0000001e1068723c */ /* 0x000fe20000001868 */
[----:B------:R-:W-:Y:S04]  /*10130*/  LDSM.16.M88.4 R28, [R232+0x800] ;  /* 0x00080000e81c783b */ /* 0x000fe80000000200 */
[----:B------:R-:W-:Y:S03]  /*10140*/  LDSM.16.M88.4 R16, [R237+0x8100] ;  /* 0x00810000ed10783b */ /* 0x000fe60000000200 */
[C---:B-1----:R-:W-:Y:S01]  /*10150*/  HMMA.16816.F32 R124, R20.reuse, R52, R8 ;  /* 0x00000034147c723c */ /* 0x042fe20000001808 */
[----:B------:R-:W1:Y:S07]  /*10160*/  LDSM.16.M88.4 R8, [R237+0xa100] ;  /* 0x00a10000ed08783b */ /* 0x000e6e0000000200 */
[C---:B------:R-:W-:Y:S08]  /*10170*/  HMMA.16816.F32 R108, R20.reuse, R56, R60 ;  /* 0x00000038146c723c */ /* 0x040ff0000000183c */
[C---:B------:R-:W-:Y:S08]  /*10180*/  HMMA.16816.F32 R128, R20.reuse, R48, R64 ;  /* 0x000000301480723c */ /* 0x040ff00000001840 */
        /* <DEDUP_REMOVED lines=16> */
[C---:B-1----:R-:W-:Y:S08]  /*10290*/  HMMA.16816.F32 R76, R8.reuse, R32, R108 ;  /* 0x00000020084c723c */ /* 0x042ff0000000186c */
[C---:B------:R-:W-:Y:S08]  /*102a0*/  HMMA.16816.F32 R104, R8.reuse, R28, R124 ;  /* 0x0000001c0868723c */ /* 0x040ff0000000187c */
[C---:B------:R-:W-:Y:S08]  /*102b0*/  HMMA.16816.F32 R92, R8.reuse, R30, R88 ;  /* 0x0000001e085c723c */ /* 0x040ff00000001858 */
[C---:B------:R-:W-:Y:S08]  /*102c0*/  HMMA.16816.F32 R144, R8.reuse, R24, R128 ;  /* 0x000000180890723c */ /* 0x040ff00000001880 */
[----:B------:R-:W-:Y:S08]  /*102d0*/  HMMA.16816.F32 R136, R8, R40, R96 ;  /* 0x000000280888723c */ /* 0x000ff00000001860 */
[C---:B------:R-:W-:Y:S08]  /*102e0*/  HMMA.16816.F32 R128, R16.reuse, R32, R84 ;  /* 0x000000201080723c */ /* 0x040ff00000001854 */
[C---:B------:R-:W-:Y:S08]  /*102f0*/  HMMA.16816.F32 R124, R16.reuse, R34, R80 ;  /* 0x00000022107c723c */ /* 0x040ff00000001850 */
[C---:B------:R-:W-:Y:S08]  /*10300*/  HMMA.16816.F32 R120, R16.reuse, R28, R68 ;  /* 0x0000001c1078723c */ /* 0x040ff00000001844 */
[C---:B------:R-:W-:Y:S01]  /*10310*/  HMMA.16816.F32 R116, R16.reuse, R30, R64 ;  /* 0x0000001e1074723c */ /* 0x040fe20000001840 */
[----:B------:R-:W-:Y:S07]  /*10320*/  LDSM.16.M88.4 R28, [R238+0x2800] ;  /* 0x00280000ee1c783b */ /* 0x000fee0000000200 */
[C---:B------:R-:W-:Y:S01]  /*10330*/  HMMA.16816.F32 R112, R16.reuse, R24, R56 ;  /* 0x000000181070723c */ /* 0x040fe20000001838 */
[----:B------:R-:W-:Y:S07]  /*10340*/  LDSM.16.M88.4 R56, [R238+0x3800] ;  /* 0x00380000ee38783b */ /* 0x000fee0000000200 */
[C---:B------:R-:W-:Y:S01]  /*10350*/  HMMA.16816.F32 R88, R16.reuse, R26, R48 ;  /* 0x0000001a1058723c */ /* 0x040fe20000001830 */
[----:B------:R-:W-:Y:S07]  /*10360*/  LDSM.16.M88.4 R48, [R238+0x3000] ;  /* 0x00300000ee30783b */ /* 0x000fee0000000200 */
[C---:B------:R-:W-:Y:S01]  /*10370*/  HMMA.16816.F32 R108, R16.reuse, R40, R36 ;  /* 0x00000028106c723c */ /* 0x040fe20000001824 */
[----:B------:R-:W-:Y:S07]  /*10380*/  LDSM.16.M88.4 R36, [R171+0x7100] ;  /* 0x00710000ab24783b */ /* 0x000fee0000000200 */
[----:B------:R-:W-:Y:S01]  /*10390*/  HMMA.16816.F32 R96, R16, R42, R20 ;  /* 0x0000002a1060723c */ /* 0x000fe20000001814 */
[----:B------:R-:W1:Y:S04]  /*103a0*/  LDSM.16.M88.4 R16, [R234+0xc100] ;  /* 0x00c10000ea10783b */ /* 0x000e680000000200 */
[----:B------:R-:W3:Y:S03]  /*103b0*/  LDSM.16.M88.4 R20, [R171+0x7900] ;  /* 0x00790000ab14783b */ /* 0x000ee60000000200 */
[C---:B------:R-:W-:Y:S01]  /*103c0*/  HMMA.16816.F32 R140, R8.reuse, R26, R72 ;  /* 0x0000001a088c723c */ /* 0x040fe20000001848 */
[----:B------:R-:W4:Y:S07]  /*103d0*/  LDSM.16.M88.4 R24, [R236+0xc100] ;  /* 0x00c10000ec18783b */ /* 0x000f2e0000000200 */
[C---:B------:R-:W-:Y:S01]  /*103e0*/  HMMA.16816.F32 R100, R8.reuse, R34, R100 ;  /* 0x000000220864723c */ /* 0x040fe20000001864 */
[----:B------:R-:W-:Y:S07]  /*103f0*/  LDSM.16.M88.4 R32, [R238+0x2000] ;  /* 0x00200000ee20783b */ /* 0x000fee0000000200 */
[----:B------:R-:W-:Y:S01]  /*10400*/  HMMA.16816.F32 R132, R8, R42, R60 ;  /* 0x0000002a0884723c */ /* 0x000fe2000000183c */
[----:B------:R-:W3:Y:S07]  /*10410*/  LDSM.16.M88.4 R8, [R236+0xe100] ;  /* 0x00e10000ec08783b */ /* 0x000eee0000000200 */
        /* <DEDUP_REMOVED lines=24> */
[C---:B------:R-:W-:Y:S08]  /*105a0*/  HMMA.16816.F32 R144, R8.reuse, R30, R60 ;  /* 0x0000001e0890723c */ /* 0x040ff0000000183c */
        /* <DEDUP_REMOVED lines=11> */
[----:B------:R-:W-:Y:S07]  /*10660*/  LDSM.16.M88.4 R8, [R239+0xe100] ;  /* 0x00e10000ef08783b */ /* 0x000fee0000000200 */
[C---:B------:R-:W-:Y:S01]  /*10670*/  HMMA.16816.F32 R112, R24.reuse, R48, R12 ;  /* 0x000000301870723c */ /* 0x040fe2000000180c */
[----:B------:R-:W-:Y:S07]  /*10680*/  LDSM.16.M88.4 R12, [R237+0xc100] ;  /* 0x00c10000ed0c783b */ /* 0x000fee0000000200 */
[C---:B------:R-:W-:Y:S01]  /*10690*/  HMMA.16816.F32 R72, R24.reuse, R50, R88 ;  /* 0x000000321848723c */ /* 0x040fe20000001858 */
[----:B------:R-:W4:Y:S07]  /*106a0*/  LDSM.16.M88.4 R48, [R232+0x2000] ;  /* 0x00200000e830783b */ /* 0x000f2e0000000200 */
        /* <DEDUP_REMOVED lines=21> */
[C---:B------:R-:W-:Y:S08]  /*10800*/  HMMA.16816.F32 R100, R8.reuse, R50, R100 ;  /* 0x000000320864723c */ /* 0x040ff00000001864 */
[C---:B------:R-:W-:Y:S08]  /*10810*/  HMMA.16816.F32 R96, R8.reuse, R32, R96 ;  /* 0x000000200860723c */ /* 0x040ff00000001860 */
[C---:B------:R-:W-:Y:S08]  /*10820*/  HMMA.16816.F32 R92, R8.reuse, R34, R92 ;  /* 0x00000022085c723c */ /* 0x040ff0000000185c */
[----:B------:R-:W-:Y:S08]  /*10830*/  HMMA.16816.F32 R68, R8, R26, R64 ;  /* 0x0000001a0844723c */ /* 0x000ff00000001840 */
[C---:B------:R-:W-:Y:S08]  /*10840*/  HMMA.16816.F32 R60, R12.reuse, R48, R60 ;  /* 0x000000300c3c723c */ /* 0x040ff0000000183c */
[C---:B------:R-:W-:Y:S08]  /*10850*/  HMMA.16816.F32 R56, R12.reuse, R50, R56 ;  /* 0x000000320c38723c */ /* 0x040ff00000001838 */
[C---:B------:R-:W-:Y:S08]  /*10860*/  HMMA.16816.F32 R52, R12.reuse, R32, R52 ;  /* 0x000000200c34723c */ /* 0x040ff00000001834 */
[----:B------:R-:W-:Y:S08]  /*10870*/  HMMA.16816.F32 R44, R12, R34, R44 ;  /* 0x000000220c2c723c */ /* 0x000ff0000000182c */
[C---:B------:R-:W-:Y:S08]  /*10880*/  HMMA.16816.F32 R88, R8.reuse, R28, R88 ;  /* 0x0000001c0858723c */ /* 0x040ff00000001858 */
[C---:B------:R-:W-:Y:S08]  /*10890*/  HMMA.16816.F32 R84, R8.reuse, R30, R84 ;  /* 0x0000001e0854723c */ /* 0x040ff00000001854 */
[----:B------:R-:W-:Y:S08]  /*108a0*/  HMMA.16816.F32 R80, R8, R24, R80 ;  /* 0x000000180850723c */ /* 0x000ff00000001850 */
[C---:B------:R-:W-:Y:S08]  /*108b0*/  HMMA.16816.F32 R48, R12.reuse, R28, R108 ;  /* 0x0000001c0c30723c */ /* 0x040ff0000000186c */
[C---:B------:R-:W-:Y:S08]  /*108c0*/  HMMA.16816.F32 R40, R12.reuse, R30, R40 ;  /* 0x0000001e0c28723c */ /* 0x040ff00000001828 */
[C---:B------:R-:W-:Y:S07]  /*108d0*/  HMMA.16816.F32 R64, R12.reuse, R24, R20 ;  /* 0x000000180c40723c */ /* 0x040fee0000001814 */
[----:B------:R-:W-:Y:S01]  /*108e0*/  P2R R21, PR, RZ, 0x40 ;  /* 0x00000040ff157803 */ /* 0x000fe20000000000 */
        /* <DEDUP_REMOVED lines=38> */
.L_x_837:
[----:B------:R-:W-:Y:S01]  /*10b50*/  LOP3.LUT R2, R159, 0xffffffe0, RZ, 0xc0, !PT ;  /* 0xffffffe09f027812 */ /* 0x000fe200078ec0ff */
[----:B------:R-:W-:Y:S01]  /*10b60*/  STL [R1+0x9c], R247 ;  /* 0x00009cf701007387 */ /* 0x000fe20000100800 */
[----:B------:R-:W-:-:S03]  /*10b70*/  SHF.L.U32 R228, R0, 0x1, RZ ;  /* 0x0000000100e47819 */ /* 0x000fc600000006ff */
[----:B------:R-:W-:Y:S01]  /*10b80*/  IMAD.IADD R2, R213, 0x1, -R2 ;  /* 0x00000001d5027824 */ /* 0x000fe200078e0a02 */
[----:B------:R-:W-:Y:S01]  /*10b90*/  STL [R1+0x98], R246 ;  /* 0x000098f601007387 */ /* 0x000fe20000100800 */
[--C-:B------:R-:W-:Y:S02]  /*10ba0*/  IMAD R229, R4, 0x2, R228.reuse ;  /* 0x0000000204e57824 */ /* 0x100fe400078e02e4 */
[C---:B------:R-:W-:Y:S01]  /*10bb0*/  IMAD R231, R3.reuse, 0x2, R228 ;  /* 0x0000000203e77824 */ /* 0x040fe200078e02e4 */
[----:B------:R-:W-:Y:S01]  /*10bc0*/  SHF.R.S32.HI R5, RZ, 0x1f, R2 ;  /* 0x0000001fff057819 */ /* 0x000fe20000011402 */
[----:B------:R-:W-:Y:S01]  /*10bd0*/  STL [R1+0x94], R245 ;  /* 0x000094f501007387 */ /* 0x000fe20000100800 */
[----:B------:R-:W-:Y:S02]  /*10be0*/  LEA R230, R3, R229, 0x1 ;  /* 0x000000e503e67211 */ /* 0x000fe400078e08ff */
[----:B------:R-:W-:Y:S01]  /*10bf0*/  LEA.HI R5, R5, R2, RZ, 0x2 ;  /* 0x0000000205057211 */ /* 0x000fe200078f10ff */
[----:B------:R1:W-:Y:S03]  /*10c00*/  STL [R1+0x90], R244 ;  /* 0x000090f401007387 */ /* 0x0003e60000100800 */
[----:B------:R-:W-:Y:S01]  /*10c10*/  LOP3.LUT R5, R5, 0x7ffffffc, RZ, 0xc0, !PT ;  /* 0x7ffffffc05057812 */ /* 0x000fe200078ec0ff */
[----:B------:R2:W-:Y:S04]  /*10c20*/  STL [R1+0x8c], R243 ;  /* 0x00008cf301007387 */ /* 0x0005e80000100800 */
[----:B------:R-:W-:Y:S01]  /*10c30*/  IMAD.IADD R2, R2, 0x1, -R5 ;  /* 0x0000000102027824 */ /* 0x000fe200078e0a05 */
[----:B------:R-:W-:Y:S03]  /*10c40*/  STL [R1+0x88], R242 ;  /* 0x000088f201007387 */ /* 0x000fe60000100800 */
[----:B------:R-:W-:Y:S01]  /*10c50*/  IMAD R2, R2, -0x2, R158 ;  /* 0xfffffffe02027824 */ /* 0x000fe200078e029e */
[----:B------:R4:W-:Y:S04]  /*10c60*/  STL [R1+0x84], R241 ;  /* 0x000084f101007387 */ /* 0x0009e80000100800 */
[C---:B------:R-:W-:Y:S01]  /*10c70*/  ISETP.GT.AND P1, PT, R2.reuse, RZ, PT ;  /* 0x000000ff0200720c */ /* 0x040fe20003f24270 */
[----:B------:R-:W-:Y:S01]  /*10c80*/  STL [R1+0x80], R240 ;  /* 0x000080f001007387 */ /* 0x000fe20000100800 */
[----:B------:R-:W-:-:S02]  /*10c90*/  ISETP.GT.AND P0, PT, R2, 0x1, PT ;  /* 0x000000010200780c */ /* 0x000fc40003f04270 */
[----:B------:R-:W-:Y:S01]  /*10ca0*/  ISETP.GT.AND P5, PT, R2, 0x8, PT ;  /* 0x000000080200780c */ /* 0x000fe20003fa4270 */
[----:B------:R-:W-:Y:S01]  /*10cb0*/  STL [R1+0x7c], R239 ;  /* 0x00007cef01007387 */ /* 0x000fe20000100800 */
[----:B---3--:R-:W-:Y:S02]  /*10cc0*/  FSEL R6, R60, -INF , P1 ;  /* 0xff8000003c067808 */ /* 0x008fe40000800000 */
[----:B------:R-:W-:Y:S01]  /*10cd0*/  FSEL R9, R61, -INF , P0 ;  /* 0xff8000003d097808 */ /* 0x000fe20000000000 */
        /* <DEDUP_REMOVED lines=69> */
[----:B------:R-:W-:Y:S01]  /*11130*/  ISETP.GT.AND P5, PT, R2, 0x31, PT ;  /* 0x000000310200780c */ /* 0x000fe20003fa4270 */
[----:B------:R-:W-:Y:S01]  /*11140*/  LDSM.16.MT88.4 R56, [R229+0x2100] ;  /* 0x00210000e538783b */ /* 0x000fe20000004200 */
        /* <DEDUP_REMOVED lines=18> */
[----:B------:R-:W-:Y:S02]  /*11270*/  FMNMX.FTZ R2, R207, R2, !PT ;  /* 0x00000002cf027209 */ /* 0x000fe40007810000 */
[----:B------:R-:W-:Y:S02]  /*11280*/  FSEL R162, R85, -INF , P2 ;  /* 0xff80000055a27808 */ /* 0x000fe40001000000 */
[----:B------:R-:W-:Y:S01]  /*11290*/  FSEL R156, R43, -INF , P2 ;  /* 0xff8000002b9c7808 */ /* 0x000fe20001000000 */
[----:B------:R-:W3:Y:S01]  /*112a0*/  SHFL.BFLY PT, R5, R2, 0x2, 0x1f ;  /* 0x0c401f0002057f89 */ /* 0x000ee200000e0000 */
[----:B------:R-:W-:Y:S02]  /*112b0*/  FSEL R7, R66, -INF , P6 ;  /* 0xff80000042077808 */ /* 0x000fe40003000000 */
[----:B-1----:R-:W-:Y:S01]  /*112c0*/  FSEL R244, R34, -INF , P1 ;  /* 0xff80000022f47808 */ /* 0x002fe20000800000 */
[----:B------:R-:W-:Y:S01]  /*112d0*/  LDSM.16.MT88.4 R40, [R228+0x100] ;  /* 0x00010000e428783b */ /* 0x000fe20000004200 */
[----:B------:R-:W-:-:S02]  /*112e0*/  FSEL R247, R35, -INF , P0 ;  /* 0xff80000023f77808 */ /* 0x000fc40000000000 */
[----:B------:R-:W-:Y:S01]  /*112f0*/  FSEL R246, R80, -INF , P6 ;  /* 0xff80000050f67808 */ /* 0x000fe20003000000 */
[----:B------:R-:W-:Y:S01]  /*11300*/  LDSM.16.MT88.4 R32, [R230+0x2100] ;  /* 0x00210000e620783b */ /* 0x000fe20000004200 */
[----:B--2---:R-:W-:Y:S02]  /*11310*/  FSEL R243, R81, -INF , P5 ;  /* 0xff80000051f37808 */ /* 0x004fe40002800000 */
[----:B----4-:R-:W-:Y:S01]  /*11320*/  FSEL R241, R68, -INF , P1 ;  /* 0xff80000044f17808 */ /* 0x010fe20000800000 */
[----:B------:R-:W-:Y:S01]  /*11330*/  LDSM.16.MT88.4 R84, [R231+0x2900] ;  /* 0x00290000e754783b */ /* 0x000fe20000004200 */
[----:B------:R-:W-:Y:S02]  /*11340*/  FSEL R252, R69, -INF , P0 ;  /* 0xff80000045fc7808 */ /* 0x000fe40000000000 */
[----:B------:R-:W-:Y:S02]  /*11350*/  FSEL R250, R82, -INF , P6 ;  /* 0xff80000052fa7808 */ /* 0x000fe40003000000 */
[----:B------:R-:W-:-:S02]  /*11360*/  FSEL R249, R83, -INF , P5 ;  /* 0xff80000053f97808 */ /* 0x000fc40002800000 */
[----:B------:R-:W-:Y:S01]  /*11370*/  FSEL R203, R70, -INF , P1 ;  /* 0xff80000046cb7808 */ /* 0x000fe20000800000 */
[----:B------:R-:W-:Y:S01]  /*11380*/  LDSM.16.MT88.4 R80, [R230+0x2900] ;  /* 0x00290000e650783b */ /* 0x000fe20000004200 */
[----:B------:R-:W-:Y:S02]  /*11390*/  FSEL R202, R71, -INF , P0 ;  /* 0xff80000047ca7808 */ /* 0x000fe40000000000 */
[----:B---3--:R-:W-:Y:S01]  /*113a0*/  FMNMX.FTZ R2, R2, R5, !PT ;  /* 0x0000000502027209 */ /* 0x008fe20007810000 */
[----:B------:R-:W-:Y:S04]  /*113b0*/  LDSM.16.MT88.4 R68, [R228+0x2100] ;  /* 0x00210000e444783b */ /* 0x000fe80000004200 */
[----:B------:R-:W1:Y:S02]  /*113c0*/  SHFL.BFLY PT, R5, R2, 0x1, 0x1f ;  /* 0x0c201f0002057f89 */ /* 0x000e6400000e0000 */
[----:B-1----:R-:W-:-:S02]  /*113d0*/  FMNMX.FTZ R168, R2, R5, !PT ;  /* 0x0000000502a87209 */ /* 0x002fc40007810000 */
[----:B------:R-:W-:Y:S02]  /*113e0*/  FMNMX.FTZ R5, R26, R27, !PT ;  /* 0x0000001b1a057209 */ /* 0x000fe40007810000 */
[C---:B------:R-:W-:Y:S01]  /*113f0*/  FSETP.NEU.FTZ.AND P2, PT, R168.reuse, -INF , PT ;  /* 0xff800000a800780b */ /* 0x040fe20003f5d000 */
[----:B------:R-:W-:Y:S01]  /*11400*/  FMUL.FTZ R2, R168, c[0x0][0x2d0] ;  /* 0x0000b400a8027a20 */ /* 0x000fe20000410000 */
[----:B------:R1:W-:Y:S01]  /*11410*/  STL [R1+0xa0], R168 ;  /* 0x0000a0a801007387 */ /* 0x0003e20000100800 */
[----:B------:R-:W-:-:S03]  /*11420*/  FMNMX.FTZ R5, R28, R5, !PT ;  /* 0x000000051c057209 */ /* 0x000fc60007810000 */
[----:B------:R-:W-:Y:S01]  /*11430*/  FSEL R22, R2, RZ, P2 ;  /* 0x000000ff02167208 */ /* 0x000fe20001000000 */
[----:B------:R-:W-:Y:S01]  /*11440*/  STL [R1], R7 ;  /* 0x0000000701007387 */ /* 0x000fe20000100800 */
[----:B------:R-:W-:Y:S02]  /*11450*/  FMNMX.FTZ R2, R16, R17, !PT ;  /* 0x0000001110027209 */ /* 0x000fe40007810000 */
[----:B------:R-:W-:Y:S01]  /*11460*/  FMNMX.FTZ R5, R29, R5, !PT ;  /* 0x000000051d057209 */ /* 0x000fe20007810000 */
[----:B------:R-:W-:Y:S01]  /*11470*/  FFMA.FTZ R6, R6, c[0x0][0x2d0], -R22 ;  /* 0x0000b40006067a23 */ /* 0x000fe20000010816 */
[----:B------:R-:W-:Y:S01]  /*11480*/  FMNMX.FTZ R2, R18, R2, !PT ;  /* 0x0000000212027209 */ /* 0x000fe20007810000 */
[----:B------:R-:W-:Y:S01]  /*11490*/  STL [R1+0xa4], R244 ;  /* 0x0000a4f401007387 */ /* 0x000fe20000100800 */
[----:B------:R-:W-:Y:S01]  /*114a0*/  FMNMX.FTZ R5, R38, R5, !PT ;  /* 0x0000000526057209 */ /* 0x000fe20007810000 */
[----:B------:R2:W-:Y:S01]  /*114b0*/  MUFU.EX2 R238, R6 ;  /* 0x0000000600ee7308 */ /* 0x0005e20000000800 */
[----:B------:R-:W-:-:S02]  /*114c0*/  FMNMX.FTZ R2, R19, R2, !PT ;  /* 0x0000000213027209 */ /* 0x000fc40007810000 */
[----:B------:R-:W-:Y:S02]  /*114d0*/  FMNMX.FTZ R5, R39, R5, !PT ;  /* 0x0000000527057209 */ /* 0x000fe40007810000 */
[----:B------:R-:W-:Y:S02]  /*114e0*/  FMNMX.FTZ R2, R20, R2, !PT ;  /* 0x0000000214027209 */ /* 0x000fe40007810000 */
[----:B------:R-:W-:Y:S02]  /*114f0*/  FMNMX.FTZ R5, R52, R5, !PT ;  /* 0x0000000534057209 */ /* 0x000fe40007810000 */
[----:B------:R-:W-:Y:S02]  /*11500*/  FMNMX.FTZ R2, R23, R2, !PT ;  /* 0x0000000217027209 */ /* 0x000fe40007810000 */
[----:B------:R-:W-:Y:S02]  /*11510*/  FMNMX.FTZ R5, R53, R5, !PT ;  /* 0x0000000535057209 */ /* 0x000fe40007810000 */
[----:B------:R-:W-:-:S02]  /*11520*/  FMNMX.FTZ R2, R24, R2, !PT ;  /* 0x0000000218027209 */ /* 0x000fc40007810000 */
[----:B-1----:R-:W-:Y:S02]  /*11530*/  FSEL R168, R67, -INF , P5 ;  /* 0xff80000043a87808 */ /* 0x002fe40002800000 */
[----:B------:R-:W-:Y:S01]  /*11540*/  FMNMX.FTZ R2, R25, R2, !PT ;  /* 0x0000000219027209 */ /* 0x000fe20007810000 */
[----:B------:R-:W-:Y:S01]  /*11550*/  LDSM.16.MT88.4 R64, [R231+0x900] ;  /* 0x00090000e740783b */ /* 0x000fe20000004200 */
[----:B--2---:R-:W-:Y:S02]  /*11560*/  FMNMX.FTZ R6, R30, R31, !PT ;  /* 0x0000001f1e067209 */ /* 0x004fe40007810000 */
        /* <DEDUP_REMOVED lines=9> */
[----:B------:R-:W-:Y:S02]  /*11600*/  ISETP.NE.AND P2, PT, R21, RZ, PT ;  /* 0x000000ff1500720c */ /* 0x000fe40003f45270 */
[----:B------:R-:W-:-:S04]  /*11610*/  FMNMX.FTZ R2, R168, R2, !PT ;  /* 0x00000002a8027209 */ /* 0x000fc80007810000 */
[----:B------:R-:W-:-:S04]  /*11620*/  FMNMX.FTZ R2, R244, R2, !PT ;  /* 0x00000002f4027209 */ /* 0x000fc80007810000 */
[----:B------:R-:W-:-:S05]  /*11630*/  FMNMX.FTZ R2, R247, R2, !PT ;  /* 0x00000002f7027209 */ /* 0x000fca0007810000 */
[----:B------:R-:W1:Y:S02]  /*11640*/  SHFL.BFLY PT, R7, R2, 0x2, 0x1f ;  /* 0x0c401f0002077f89 */ /* 0x000e6400000e0000 */
[----:B-1----:R-:W-:Y:S01]  /*11650*/  FMNMX.FTZ R8, R2, R7, !PT ;  /* 0x0000000702087209 */ /* 0x002fe20007810000 */
[--C-:B------:R-:W-:Y:S02]  /*11660*/  FFMA.FTZ R2, R9, c[0x0][0x2d0], -R22.reuse ;  /* 0x0000b40009027a23 */ /* 0x100fe40000010816 */
[----:B------:R-:W-:Y:S02]  /*11670*/  FFMA.FTZ R7, R10, c[0x0][0x2d0], -R22 ;  /* 0x0000b4000a077a23 */ /* 0x000fe40000010816 */
[----:B------:R1:W-:Y:S01]  /*11680*/  MUFU.EX2 R237, R2 ;  /* 0x0000000200ed7308 */ /* 0x0003e20000000800 */
[----:B------:R-:W2:Y:S07]  /*11690*/  SHFL.BFLY PT, R167, R8, 0x1, 0x1f ;  /* 0x0c201f0008a77f89 */ /* 0x000eae00000e0000 */
[----:B------:R-:W-:Y:S01]  /*116a0*/  MUFU.EX2 R210, R7 ;  /* 0x0000000700d27308 */ /* 0x000fe20000000800 */
[----:B-1----:R-:W-:-:S02]  /*116b0*/  FMNMX.FTZ R2, R169, R5, !PT ;  /* 0x00000005a9027209 */ /* 0x002fc40007810000 */
[----:B------:R-:W-:Y:S01]  /*116c0*/  FMNMX.FTZ R5, R60, R6, !PT ;  /* 0x000000063c057209 */ /* 0x000fe20007810000 */
[--C-:B------:R-:W-:Y:S01]  /*116d0*/  FFMA.FTZ R6, R11, c[0x0][0x2d0], -R22.reuse ;  /* 0x0000b4000b067a23 */ /* 0x100fe20000010816 */
[----:B------:R-:W-:Y:S02]  /*116e0*/  FMNMX.FTZ R2, R162, R2, !PT ;  /* 0x00000002a2027209 */ /* 0x000fe40007810000 */
[----:B------:R-:W-:Y:S01]  /*116f0*/  FMNMX.FTZ R5, R61, R5, !PT ;  /* 0x000000053d057209 */ /* 0x000fe20007810000 */
[----:B------:R1:W-:Y:S01]  /*11700*/  MUFU.EX2 R245, R6 ;  /* 0x0000000600f57308 */ /* 0x0003e20000000800 */
[----:B-----5:R-:W-:Y:S02]  /*11710*/  FMNMX.FTZ R166, R246, R2, !PT ;  /* 0x00000002f6a67209 */ /* 0x020fe40007810000 */
[----:B------:R-:W-:Y:S01]  /*11720*/  FMNMX.FTZ R2, R62, R5, !PT ;  /* 0x000000053e027209 */ /* 0x000fe20007810000 */
[----:B------:R-:W-:Y:S01]  /*11730*/  FFMA.FTZ R5, R12, c[0x0][0x2d0], -R22 ;  /* 0x0000b4000c057a23 */ /* 0x000fe20000010816 */
[----:B------:R-:W-:-:S02]  /*11740*/  FMNMX.FTZ R166, R243, R166, !PT ;  /* 0x000000a6f3a67209 */ /* 0x000fc40007810000 */
[----:B------:R-:W-:Y:S01]  /*11750*/  FMNMX.FTZ R2, R63, R2, !PT ;  /* 0x000000023f027209 */ /* 0x000fe20007810000 */
[----:B------:R3:W-:Y:S01]  /*11760*/  MUFU.EX2 R239, R5 ;  /* 0x0000000500ef7308 */ /* 0x0007e20000000800 */
[----:B------:R-:W-:Y:S02]  /*11770*/  FMNMX.FTZ R166, R241, R166, !PT ;  /* 0x000000a6f1a67209 */ /* 0x000fe40007810000 */
[----:B------:R-:W-:Y:S02]  /*11780*/  FMNMX.FTZ R2, R176, R2, !PT ;  /* 0x00000002b0027209 */ /* 0x000fe40007810000 */
[----:B------:R-:W-:Y:S02]  /*11790*/  FMNMX.FTZ R166, R252, R166, !PT ;  /* 0x000000a6fca67209 */ /* 0x000fe40007810000 */
[----:B------:R-:W-:Y:S02]  /*117a0*/  FMNMX.FTZ R2, R175, R2, !PT ;  /* 0x00000002af027209 */ /* 0x000fe40007810000 */
[----:B--2---:R-:W-:Y:S01]  /*117b0*/  FMNMX.FTZ R167, R8, R167, !PT ;  /* 0x000000a708a77209 */ /* 0x004fe20007810000 */
[----:B-1----:R-:W1:Y:S01]  /*117c0*/  SHFL.BFLY PT, R6, R166, 0x2, 0x1f ;  /* 0x0c401f00a6067f89 */ /* 0x002e6200000e0000 */
[----:B------:R-:W-:-:S02]  /*117d0*/  FMNMX.FTZ R2, R174, R2, !PT ;  /* 0x00000002ae027209 */ /* 0x000fc40007810000 */
[C---:B------:R-:W-:Y:S01]  /*117e0*/  FSETP.NEU.FTZ.AND P0, PT, R167.reuse, -INF , PT ;  /* 0xff800000a700780b */ /* 0x040fe20003f1d000 */
[----:B------:R-:W-:Y:S01]  /*117f0*/  FMUL.FTZ R21, R167, c[0x0][0x2d0] ;  /* 0x0000b400a7157a20 */ /* 0x000fe20000410000 */
[----:B------:R-:W-:Y:S01]  /*11800*/  FMNMX.FTZ R2, R173, R2, !PT ;  /* 0x00000002ad027209 */ /* 0x000fe20007810000 */
[----:B---3--:R-:W-:-:S03]  /*11810*/  FFMA.FTZ R5, R13, c[0x0][0x2d0], -R22 ;  /* 0x0000b4000d057a23 */ /* 0x008fc60000010816 */
[----:B------:R-:W-:Y:S01]  /*11820*/  FMNMX.FTZ R2, R250, R2, !PT ;  /* 0x00000002fa027209 */ /* 0x000fe20007810000 */
[----:B------:R2:W3:Y:S01]  /*11830*/  MUFU.EX2 R212, R5 ;  /* 0x0000000500d47308 */ /* 0x0004e20000000800 */
[----:B------:R-:W-:Y:S02]  /*11840*/  FSEL R21, R21, RZ, P0 ;  /* 0x000000ff15157208 */ /* 0x000fe40000000000 */
[----:B------:R-:W-:-:S04]  /*11850*/  FMNMX.FTZ R2, R249, R2, !PT ;  /* 0x00000002f9027209 */ /* 0x000fc80007810000 */
[----:B------:R-:W-:-:S04]  /*11860*/  FMNMX.FTZ R2, R203, R2, !PT ;  /* 0x00000002cb027209 */ /* 0x000fc80007810000 */
[----:B------:R-:W-:Y:S02]  /*11870*/  FMNMX.FTZ R2, R202, R2, !PT ;  /* 0x00000002ca027209 */ /* 0x000fe40007810000 */
[----:B-1----:R-:W-:Y:S01]  /*11880*/  FMNMX.FTZ R166, R166, R6, !PT ;  /* 0x00000006a6a67209 */ /* 0x002fe20007810000 */
[--C-:B--2---:R-:W-:Y:S02]  /*11890*/  FFMA.FTZ R5, R14, c[0x0][0x2d0], -R22.reuse ;  /* 0x0000b4000e057a23 */ /* 0x104fe40000010816 */
[----:B------:R-:W1:Y:S01]  /*118a0*/  SHFL.BFLY PT, R6, R2, 0x2, 0x1f ;  /* 0x0c401f0002067f89 */ /* 0x000e6200000e0000 */
[----:B---3--:R-:W-:Y:S01]  /*118b0*/  F2FP.PACK_AB R8, R212, R239 ;  /* 0x000000efd408723e */ /* 0x008fe200000000ff */
[----:B------:R2:W-:Y:S02]  /*118c0*/  MUFU.EX2 R165, R5 ;  /* 0x0000000500a57308 */ /* 0x0005e40000000800 */
[----:B------:R-:W3:Y:S01]  /*118d0*/  SHFL.BFLY PT, R7, R166, 0x1, 0x1f ;  /* 0x0c201f00a6077f89 */ /* 0x000ee200000e0000 */
[----:B--2---:R-:W-:-:S05]  /*118e0*/  FFMA.FTZ R5, R15, c[0x0][0x2d0], -R22 ;  /* 0x0000b4000f057a23 */ /* 0x004fca0000010816 */
[----:B------:R2:W4:Y:S01]  /*118f0*/  MUFU.EX2 R233, R5 ;  /* 0x0000000500e97308 */ /* 0x0005220000000800 */
[----:B-1----:R-:W-:Y:S02]  /*11900*/  FMNMX.FTZ R2, R2, R6, !PT ;  /* 0x0000000602027209 */ /* 0x002fe40007810000 */
[----:B---3--:R-:W-:-:S03]  /*11910*/  FMNMX.FTZ R166, R166, R7, !PT ;  /* 0x00000007a6a67209 */ /* 0x008fc60007810000 */
[----:B------:R-:W1:Y:S01]  /*11920*/  SHFL.BFLY PT, R6, R2, 0x1, 0x1f ;  /* 0x0c201f0002067f89 */ /* 0x000e6200000e0000 */
[----:B------:R-:W-:Y:S01]  /*11930*/  FSETP.NEU.FTZ.AND P0, PT, R166, -INF , PT ;  /* 0xff800000a600780b */ /* 0x000fe20003f1d000 */
[----:B--2---:R-:W-:Y:S01]  /*11940*/  FFMA.FTZ R5, R16, c[0x0][0x2d0], -R21 ;  /* 0x0000b40010057a23 */ /* 0x004fe20000010815 */
[----:B------:R-:W-:Y:S02]  /*11950*/  F2FP.PACK_AB R16, R237, R238 ;  /* 0x000000eeed10723e */ /* 0x000fe400000000ff */
[----:B----4-:R-:W-:Y:S01]  /*11960*/  F2FP.PACK_AB R10, R233, R165 ;  /* 0x000000a5e90a723e */ /* 0x010fe200000000ff */
[----:B------:R2:W-:Y:S01]  /*11970*/  MUFU.EX2 R201, R5 ;  /* 0x0000000500c97308 */ /* 0x0005e20000000800 */
[----:B-1----:R-:W-:-:S05]  /*11980*/  FMNMX.FTZ R2, R2, R6, !PT ;  /* 0x0000000602027209 */ /* 0x002fca0007810000 */
[----:B------:R-:W-:Y:S02]  /*11990*/  FMUL.FTZ R6, R2, c[0x0][0x2d0] ;  /* 0x0000b40002067a20 */ /* 0x000fe40000410000 */
[----:B--2---:R-:W-:-:S04]  /*119a0*/  FFMA.FTZ R5, R17, c[0x0][0x2d0], -R21 ;  /* 0x0000b40011057a23 */ /* 0x004fc80000010815 */
[----:B------:R1:W2:Y:S02]  /*119b0*/  MUFU.EX2 R200, R5 ;  /* 0x0000000500c87308 */ /* 0x0002a40000000800 */
[----:B-1----:R-:W-:Y:S01]  /*119c0*/  FFMA.FTZ R5, R18, c[0x0][0x2d0], -R21 ;  /* 0x0000b40012057a23 */ /* 0x002fe20000010815 */
[----:B------:R-:W-:Y:S02]  /*119d0*/  F2FP.PACK_AB R18, R245, R210 ;  /* 0x000000d2f512723e */ /* 0x000fe400000000ff */
[----:B--2---:R-:W-:-:S03]  /*119e0*/  F2FP.PACK_AB R17, R200, R201 ;  /* 0x000000c9c811723e */ /* 0x004fc600000000ff */
[----:B------:R1:W-:Y:S02]  /*119f0*/  MUFU.EX2 R251, R5 ;  /* 0x0000000500fb7308 */ /* 0x0003e40000000800 */
[----:B-1----:R-:W-:-:S06]  /*11a00*/  FFMA.FTZ R5, R19, c[0x0][0x2d0], -R21 ;  /* 0x0000b40013057a23 */ /* 0x002fcc0000010815 */
[----:B------:R1:W2:Y:S02]  /*11a10*/  MUFU.EX2 R179, R5 ;  /* 0x0000000500b37308 */ /* 0x0002a40000000800 */
[----:B-1----:R-:W-:Y:S01]  /*11a20*/  FFMA.FTZ R5, R20, c[0x0][0x2d0], -R21 ;  /* 0x0000b40014057a23 */ /* 0x002fe20000010815 */
[----:B--2---:R-:W-:Y:S01]  /*11a30*/  F2FP.PACK_AB R19, R179, R251 ;  /* 0x000000fbb313723e */ /* 0x004fe200000000ff */
[----:B------:R-:W-:-:S04]  /*11a40*/  FMUL.FTZ R20, R166, c[0x0][0x2d0] ;  /* 0x0000b400a6147a20 */ /* 0x000fc80000410000 */
[----:B------:R1:W-:Y:S01]  /*11a50*/  MUFU.EX2 R234, R5 ;  /* 0x0000000500ea7308 */ /* 0x0003e20000000800 */
[----:B------:R-:W-:Y:S01]  /*11a60*/  FSEL R20, R20, RZ, P0 ;  /* 0x000000ff14147208 */ /* 0x000fe20000000000 */
[----:B------:R-:W-:Y:S01]  /*11a70*/  HMMA.16816.F32 R100, R16, R40, RZ ;  /* 0x000000281064723c */ /* 0x000fe200000018ff */
[----:B------:R-:W-:-:S03]  /*11a80*/  FSETP.NEU.FTZ.AND P0, PT, R2, -INF , PT ;  /* 0xff8000000200780b */ /* 0x000fc60003f1d000 */
[----:B------:R-:W-:Y:S01]  /*11a90*/  FFMA.FTZ R3, R39, c[0x0][0x2d0], -R20 ;  /* 0x0000b40027037a23 */ /* 0x000fe20000010814 */
[----:B------:R-:W-:-:S03]  /*11aa0*/  FSEL R0, R6, RZ, P0 ;  /* 0x000000ff06007208 */ /* 0x000fc60000000000 */
[----:B------:R2:W-:Y:S02]  /*11ab0*/  MUFU.EX2 R244, R3 ;  /* 0x0000000300f47308 */ /* 0x0005e40000000800 */
[----:B------:R-:W-:Y:S02]  /*11ac0*/  FFMA.FTZ R4, R36, c[0x0][0x2d0], -R0 ;  /* 0x0000b40024047a23 */ /* 0x000fe40000010800 */
[----:B-1----:R-:W-:-:S04]  /*11ad0*/  FFMA.FTZ R5, R23, c[0x0][0x2d0], -R21 ;  /* 0x0000b40017057a23 */ /* 0x002fc80000010815 */
[----:B------:R1:W3:Y:S08]  /*11ae0*/  MUFU.EX2 R211, R5 ;  /* 0x0000000500d37308 */ /* 0x0002f00000000800 */
[----:B------:R4:W-:Y:S01]  /*11af0*/  MUFU.EX2 R242, R4 ;  /* 0x0000000400f27308 */ /* 0x0009e20000000800 */
[----:B--2---:R-:W-:Y:S02]  /*11b00*/  FFMA.FTZ R3, R52, c[0x0][0x2d0], -R20 ;  /* 0x0000b40034037a23 */ /* 0x004fe40000010814 */
[----:B-1----:R-:W-:-:S05]  /*11b10*/  FFMA.FTZ R5, R24, c[0x0][0x2d0], -R21 ;  /* 0x0000b40018057a23 */ /* 0x002fca0000010815 */
[----:B------:R1:W-:Y:S01]  /*11b20*/  MUFU.EX2 R236, R3 ;  /* 0x0000000300ec7308 */ /* 0x0003e20000000800 */
[----:B---3--:R-:W-:Y:S01]  /*11b30*/  F2FP.PACK_AB R9, R211, R234 ;  /* 0x000000ead309723e */ /* 0x008fe200000000ff */
[----:B----4-:R-:W-:-:S06]  /*11b40*/  FFMA.FTZ R4, R37, c[0x0][0x2d0], -R0 ;  /* 0x0000b40025047a23 */ /* 0x010fcc0000010800 */
[----:B------:R2:W-:Y:S08]  /*11b50*/  MUFU.EX2 R232, R5 ;  /* 0x0000000500e87308 */ /* 0x0005f00000000800 */
[----:B------:R-:W3:Y:S01]  /*11b60*/  MUFU.EX2 R240, R4 ;  /* 0x0000000400f07308 */ /* 0x000ee20000000800 */
[----:B-1----:R-:W-:Y:S02]  /*11b70*/  FFMA.FTZ R3, R53, c[0x0][0x2d0], -R20 ;  /* 0x0000b40035037a23 */ /* 0x002fe40000010814 */
[----:B------:R-:W1:Y:S01]  /*11b80*/  LDSM.16.MT88.4 R52, [R228+0x900] ;  /* 0x00090000e434783b */ /* 0x000e620000004200 */
[----:B--2---:R-:W-:-:S04]  /*11b90*/  FFMA.FTZ R5, R25, c[0x0][0x2d0], -R21 ;  /* 0x0000b40019057a23 */ /* 0x004fc80000010815 */
[----:B------:R2:W4:Y:S01]  /*11ba0*/  MUFU.EX2 R23, R3 ;  /* 0x0000000300177308 */ /* 0x0005220000000800 */
[----:B---3--:R-:W-:-:S07]  /*11bb0*/  F2FP.PACK_AB R15, R240, R242 ;  /* 0x000000f2f00f723e */ /* 0x008fce00000000ff */
[----:B------:R3:W3:Y:S01]  /*11bc0*/  MUFU.EX2 R178, R5 ;  /* 0x0000000500b27308 */ /* 0x0006e20000000800 */
[----:B------:R-:W-:Y:S02]  /*11bd0*/  FFMA.FTZ R4, R38, c[0x0][0x2d0], -R20 ;  /* 0x0000b40026047a23 */ /* 0x000fe40000010814 */
[----:B------:R-:W-:Y:S01]  /*11be0*/  LDSM.16.MT88.4 R36, [R231+0x2100] ;  /* 0x00210000e724783b */ /* 0x000fe20000004200 */
[----:B--2---:R-:W-:-:S04]  /*11bf0*/  FFMA.FTZ R3, R60, c[0x0][0x2d0], -R0 ;  /* 0x0000b4003c037a23 */ /* 0x004fc80000010800 */
[----:B------:R-:W2:Y:S01]  /*11c00*/  MUFU.EX2 R208, R4 ;  /* 0x0000000400d07308 */ /* 0x000ea20000000800 */
[----:B----4-:R-:W-:Y:S01]  /*11c10*/  F2FP.PACK_AB R6, R23, R236 ;  /* 0x000000ec1706723e */ /* 0x010fe200000000ff */
[----:B---3--:R-:W-:-:S06]  /*11c20*/  FFMA.FTZ R5, R26, c[0x0][0x2d0], -R20 ;  /* 0x0000b4001a057a23 */ /* 0x008fcc0000010814 */
[----:B------:R3:W-:Y:S01]  /*11c30*/  MUFU.EX2 R213, R3 ;  /* 0x0000000300d57308 */ /* 0x0007e20000000800 */
[----:B------:R-:W-:-:S07]  /*11c40*/  F2FP.PACK_AB R11, R178, R232 ;  /* 0x000000e8b20b723e */ /* 0x000fce00000000ff */
[----:B------:R4:W-:Y:S01]  /*11c50*/  MUFU.EX2 R199, R5 ;  /* 0x0000000500c77308 */ /* 0x0009e20000000800 */
[----:B--2---:R-:W-:Y:S01]  /*11c60*/  F2FP.PACK_AB R4, R244, R208 ;  /* 0x000000d0f404723e */ /* 0x004fe200000000ff */
[----:B-1----:R-:W-:Y:S01]  /*11c70*/  HMMA.16816.F32 R180, R8, R52, R100 ;  /* 0x0000003408b4723c */ /* 0x002fe20000001864 */
[----:B---3--:R-:W-:-:S05]  /*11c80*/  FFMA.FTZ R3, R61, c[0x0][0x2d0], -R0 ;  /* 0x0000b4003d037a23 */ /* 0x008fca0000010800 */
[----:B------:R1:W-:Y:S01]  /*11c90*/  MUFU.EX2 R171, R3 ;  /* 0x0000000300ab7308 */ /* 0x0003e20000000800 */
[----:B----4-:R-:W-:Y:S02]  /*11ca0*/  FFMA.FTZ R5, R27, c[0x0][0x2d0], -R20 ;  /* 0x0000b4001b057a23 */ /* 0x010fe40000010814 */
[----:B------:R-:W2:Y:S05]  /*11cb0*/  LDSM.16.MT88.4 R24, [R229+0x100] ;  /* 0x00010000e518783b */ /* 0x000eaa0000004200 */
[----:B------:R3:W4:Y:S01]  /*11cc0*/  MUFU.EX2 R198, R5 ;  /* 0x0000000500c67308 */ /* 0x0007220000000800 */
[----:B-1----:R-:W-:-:S07]  /*11cd0*/  FFMA.FTZ R3, R62, c[0x0][0x2d0], -R0 ;  /* 0x0000b4003e037a23 */ /* 0x002fce0000010800 */
[----:B------:R1:W-:Y:S01]  /*11ce0*/  MUFU.EX2 R235, R3 ;  /* 0x0000000300eb7308 */ /* 0x0003e20000000800 */
[----:B---3--:R-:W-:Y:S01]  /*11cf0*/  FFMA.FTZ R5, R28, c[0x0][0x2d0], -R20 ;  /* 0x0000b4001c057a23 */ /* 0x008fe20000010814 */
[----:B----4-:R-:W-:-:S06]  /*11d00*/  F2FP.PACK_AB R12, R198, R199 ;  /* 0x000000c7c60c723e */ /* 0x010fcc00000000ff */
[----:B------:R3:W-:Y:S01]  /*11d10*/  MUFU.EX2 R248, R5 ;  /* 0x0000000500f87308 */ /* 0x0007e20000000800 */
[----:B-1----:R-:W-:Y:S02]  /*11d20*/  FFMA.FTZ R3, R63, c[0x0][0x2d0], -R0 ;  /* 0x0000b4003f037a23 */ /* 0x002fe40000010800 */
[----:B------:R-:W-:Y:S05]  /*11d30*/  LDSM.16.MT88.4 R60, [R230+0x900] ;  /* 0x00090000e63c783b */ /* 0x000fea0000004200 */
[----:B------:R-:W1:Y:S01]  /*11d40*/  MUFU.EX2 R204, R3 ;  /* 0x0000000300cc7308 */ /* 0x000e620000000800 */
[----:B---3--:R-:W-:Y:S01]  /*11d50*/  FFMA.FTZ R5, R29, c[0x0][0x2d0], -R20 ;  /* 0x0000b4001d057a23 */ /* 0x008fe20000010814 */
[----:B--2---:R-:W-:Y:S06]  /*11d60*/  HMMA.16816.F32 R92, R16, R24, RZ ;  /* 0x00000018105c723c */ /* 0x004fec00000018ff */
[----:B------:R2:W3:Y:S01]  /*11d70*/  MUFU.EX2 R205, R5 ;  /* 0x0000000500cd7308 */ /* 0x0004e20000000800 */
[----:B-1----:R-:W-:Y:S01]  /*11d80*/  F2FP.PACK_AB R7, R204, R235 ;  /* 0x000000ebcc07723e */ /* 0x002fe200000000ff */
[----:B--2---:R-:W-:Y:S01]  /*11d90*/  FFMA.FTZ R5, R30, c[0x0][0x2d0], -R0 ;  /* 0x0000b4001e057a23 */ /* 0x004fe20000010800 */
[----:B---3--:R-:W-:-:S05]  /*11da0*/  F2FP.PACK_AB R14, R205, R248 ;  /* 0x000000f8cd0e723e */ /* 0x008fca00000000ff */
[----:B------:R1:W-:Y:S02]  /*11db0*/  MUFU.EX2 R197, R5 ;  /* 0x0000000500c57308 */ /* 0x0003e40000000800 */
[----:B-1----:R-:W-:Y:S02]  /*11dc0*/  FFMA.FTZ R5, R31, c[0x0][0x2d0], -R0 ;  /* 0x0000b4001f057a23 */ /* 0x002fe40000010800 */
[----:B------:R-:W1:Y:S04]  /*11dd0*/  LDSM.16.MT88.4 R28, [R229+0x900] ;  /* 0x00090000e51c783b */ /* 0x000e680000004200 */
[----:B------:R-:W2:Y:S02]  /*11de0*/  MUFU.EX2 R196, R5 ;  /* 0x0000000500c47308 */ /* 0x000ea40000000800 */
[----:B--2---:R-:W-:-:S02]  /*11df0*/  F2FP.PACK_AB R13, R196, R197 ;  /* 0x000000c5c40d723e */ /* 0x004fc400000000ff */
[----:B------:R-:W-:-:S05]  /*11e00*/  F2FP.PACK_AB R5, R171, R213 ;  /* 0x000000d5ab05723e */ /* 0x000fca00000000ff */
[C---:B------:R-:W-:Y:S08]  /*11e10*/  HMMA.16816.F32 R140, R12.reuse, R56, RZ ;  /* 0x000000380c8c723c */ /* 0x040ff000000018ff */
[C---:B------:R-:W-:Y:S08]  /*11e20*/  HMMA.16816.F32 R104, R12.reuse, R32, RZ ;  /* 0x000000200c68723c */ /* 0x040ff000000018ff */
[----:B------:R-:W-:Y:S08]  /*11e30*/  HMMA.16816.F32 R116, R12, R58, RZ ;  /* 0x0000003a0c74723c */ /* 0x000ff000000018ff */
[C---:B------:R-:W-:Y:S08]  /*11e40*/  HMMA.16816.F32 R216, R4.reuse, R44, R140 ;  /* 0x0000002c04d8723c */ /* 0x040ff0000000188c */
[----:B------:R-:W-:Y:S08]  /*11e50*/  HMMA.16816.F32 R104, R4, R80, R104 ;  /* 0x000000500468723c */ /* 0x000ff00000001868 */
[C---:B------:R-:W-:Y:S08]  /*11e60*/  HMMA.16816.F32 R96, R12.reuse, R40, RZ ;  /* 0x000000280c60723c */ /* 0x040ff000000018ff */
[----:B------:R-:W-:Y:S01]  /*11e70*/  IMAD.MOV.U32 R223, RZ, RZ, R219 ;  /* 0x000000ffffdf7224 */ /* 0x000fe200078e00db */
[----:B------:R-:W-:Y:S01]  /*11e80*/  HMMA.16816.F32 R120, R12, R70, RZ ;  /* 0x000000460c78723c */ /* 0x000fe200000018ff */
[----:B------:R-:W-:Y:S01]  /*11e90*/  IMAD.MOV.U32 R226, RZ, RZ, R216 ;  /* 0x000000ffffe27224 */ /* 0x000fe200078e00d8 */
[----:B------:R-:W-:Y:S01]  /*11ea0*/  MOV R224, R218 ;  /* 0x000000da00e07202 */ /* 0x000fe20000000f00 */
[----:B------:R-:W-:-:S04]  /*11eb0*/  IMAD.MOV.U32 R225, RZ, RZ, R217 ;  /* 0x000000ffffe17224 */ /* 0x000fc800078e00d9 */
[----:B------:R-:W-:Y:S01]  /*11ec0*/  MOV R222, R104 ;  /* 0x0000006800de7202 */ /* 0x000fe20000000f00 */
[----:B------:R-:W-:Y:S01]  /*11ed0*/  IMAD.MOV.U32 R221, RZ, RZ, R105 ;  /* 0x000000ffffdd7224 */ /* 0x000fe200078e0069 */
[----:B------:R-:W-:Y:S01]  /*11ee0*/  MOV R219, R107 ;  /* 0x0000006b00db7202 */ /* 0x000fe20000000f00 */
[----:B------:R-:W-:Y:S01]  /*11ef0*/  IMAD.MOV.U32 R220, RZ, RZ, R106 ;  /* 0x000000ffffdc7224 */ /* 0x000fe200078e006a */
[----:B-1----:R-:W-:Y:S08]  /*11f00*/  HMMA.16816.F32 R192, R8, R28, R92 ;  /* 0x0000001c08c0723c */ /* 0x002ff0000000185c */
[----:B------:R-:W-:Y:S08]  /*11f10*/  HMMA.16816.F32 R104, R4, R46, R116 ;  /* 0x0000002e0468723c */ /* 0x000ff00000001874 */
[----:B------:R-:W-:Y:S08]  /*11f20*/  HMMA.16816.F32 R108, R12, R38, RZ ;  /* 0x000000260c6c723c */ /* 0x000ff000000018ff */
[----:B------:R-:W-:Y:S08]  /*11f30*/  HMMA.16816.F32 R92, R16, R72, RZ ;  /* 0x00000048105c723c */ /* 0x000ff000000018ff */
[----:B------:R-:W-:Y:S01]  /*11f40*/  HMMA.16816.F32 R88, R12, R24, RZ ;  /* 0x000000180c58723c */ /* 0x000fe200000018ff */
[----:B------:R-:W-:Y:S01]  /*11f50*/  IMAD.MOV.U32 R3, RZ, RZ, R106 ;  /* 0x000000ffff037224 */ /* 0x000fe200078e006a */
[----:B------:R-:W-:-:S05]  /*11f60*/  MOV R227, R107 ;  /* 0x0000006b00e37202 */ /* 0x000fca0000000f00 */
[----:B------:R-:W-:Y:S01]  /*11f70*/  IMAD.MOV.U32 R24, RZ, RZ, R105 ;  /* 0x000000ffff187224 */ /* 0x000fe200078e0069 */
[----:B------:R-:W-:Y:S08]  /*11f80*/  HMMA.16816.F32 R184, R4, R52, R96 ;  /* 0x0000003404b8723c */ /* 0x000ff00000001860 */
[C---:B------:R-:W-:Y:S08]  /*11f90*/  HMMA.16816.F32 R100, R12.reuse, R34, RZ ;  /* 0x000000220c64723c */ /* 0x040ff000000018ff */
[-C--:B------:R-:W-:Y:S08]  /*11fa0*/  HMMA.16816.F32 R152, R12, R76.reuse, RZ ;  /* 0x0000004c0c98723c */ /* 0x080ff000000018ff */
[----:B------:R-:W-:Y:S08]  /*11fb0*/  HMMA.16816.F32 R96, R16, R76, RZ ;  /* 0x0000004c1060723c */ /* 0x000ff000000018ff */
[C---:B------:R-:W-:Y:S08]  /*11fc0*/  HMMA.16816.F32 R148, R12.reuse, R72, RZ ;  /* 0x000000480c94723c */ /* 0x040ff000000018ff */
[C---:B------:R-:W-:Y:S08]  /*11fd0*/  HMMA.16816.F32 R144, R12.reuse, R68, RZ ;  /* 0x000000440c90723c */ /* 0x040ff000000018ff */
[C---:B------:R-:W-:Y:S08]  /*11fe0*/  HMMA.16816.F32 R112, R12.reuse, R36, RZ ;  /* 0x000000240c70723c */ /* 0x040ff000000018ff */
[C---:B------:R-:W-:Y:S08]  /*11ff0*/  HMMA.16816.F32 R136, R12.reuse, R42, RZ ;  /* 0x0000002a0c88723c */ /* 0x040ff000000018ff */
[C---:B------:R-:W-:Y:S08]  /*12000*/  HMMA.16816.F32 R132, R12.reuse, R26, RZ ;  /* 0x0000001a0c84723c */ /* 0x040ff000000018ff */
[C---:B------:R-:W-:Y:S08]  /*12010*/  HMMA.16816.F32 R128, R12.reuse, R78, RZ ;  /* 0x0000004e0c80723c */ /* 0x040ff000000018ff */
[----:B------:R-:W-:Y:S08]  /*12020*/  HMMA.16816.F32 R124, R12, R74, RZ ;  /* 0x0000004a0c7c723c */ /* 0x000ff000000018ff */
[C---:B------:R-:W-:Y:S07]  /*12030*/  HMMA.16816.F32 R140, R4.reuse, R50, R120 ;  /* 0x00000032048c723c */ /* 0x040fee0000001878 */
[----:B------:R-:W-:Y:S01]  /*12040*/  IMAD.MOV.U32 R123, RZ, RZ, R104 ;  /* 0x000000ffff7b7224 */ /* 0x000fe200078e0068 */
[C---:B------:R-:W-:Y:S07]  /*12050*/  HMMA.16816.F32 R188, R4.reuse, R28, R88 ;  /* 0x0000001c04bc723c */ /* 0x040fee0000001858 */
[----:B------:R-:W-:Y:S01]  /*12060*/  MOV R29, R213 ;  /* 0x000000d5001d7202 */ /* 0x000fe20000000f00 */
[----:B------:R-:W-:Y:S01]  /*12070*/  HMMA.16816.F32 R104, R4, R86, R108 ;  /* 0x000000560468723c */ /* 0x000fe2000000186c */
[----:B------:R-:W-:-:S07]  /*12080*/  IMAD.MOV.U32 R28, RZ, RZ, R212 ;  /* 0x000000ffff1c7224 */ /* 0x000fce00078e00d4 */
[----:B------:R-:W-:Y:S07]  /*12090*/  HMMA.16816.F32 R108, R8, R60, R92 ;  /* 0x0000003c086c723c */ /* 0x000fee000000185c */
[----:B------:R-:W-:Y:S01]  /*120a0*/  IMAD.MOV.U32 R95, RZ, RZ, R3 ;  /* 0x000000ffff5f7224 */ /* 0x000fe200078e0003 */
[----:B------:R-:W-:Y:S01]  /*120b0*/  HMMA.16816.F32 R212, R4, R82, R100 ;  /* 0x0000005204d4723c */ /* 0x000fe20000001864 */
[----:B------:R-:W-:Y:S01]  /*120c0*/  FFMA.FTZ R3, R161, c[0x0][0x2d0], -R22 ;  /* 0x0000b400a1037a23 */ /* 0x000fe20000010816 */
[----:B------:R-:W-:Y:S01]  /*120d0*/  MOV R92, R165 ;  /* 0x000000a5005c7202 */ /* 0x000fe20000000f00 */
[----:B------:R-:W-:Y:S01]  /*120e0*/  IMAD.MOV.U32 R94, RZ, RZ, R24 ;  /* 0x000000ffff5e7224 */ /* 0x000fe200078e0018 */
[----:B------:R-:W-:Y:S01]  /*120f0*/  MOV R93, R204 ;  /* 0x000000cc005d7202 */ /* 0x000fe20000000f00 */
[----:B------:R-:W-:-:S03]  /*12100*/  IMAD.MOV.U32 R161, RZ, RZ, R221 ;  /* 0x000000ffffa17224 */ /* 0x000fc600078e00dd */
[----:B------:R-:W-:Y:S01]  /*12110*/  HMMA.16816.F32 R152, R4, R64, R152 ;  /* 0x000000400498723c */ /* 0x000fe20000001898 */
[----:B------:R-:W-:Y:S01]  /*12120*/  IMAD.MOV.U32 R122, RZ, RZ, R105 ;  /* 0x000000ffff7a7224 */ /* 0x000fe200078e0069 */
[----:B------:R-:W-:Y:S01]  /*12130*/  MOV R121, R106 ;  /* 0x0000006a00797202 */ /* 0x000fe20000000f00 */
[----:B------:R-:W-:Y:S02]  /*12140*/  IMAD.MOV.U32 R120, RZ, RZ, R107 ;  /* 0x000000ffff787224 */ /* 0x000fe400078e006b */
[----:B------:R-:W-:-:S03]  /*12150*/  IMAD.MOV.U32 R53, RZ, RZ, R104 ;  /* 0x000000ffff357224 */ /* 0x000fc600078e0068 */
[----:B------:R-:W-:Y:S07]  /*12160*/  HMMA.16816.F32 R100, R8, R64, R96 ;  /* 0x000000400864723c */ /* 0x000fee0000001860 */
[----:B------:R-:W-:Y:S01]  /*12170*/  IMAD.MOV.U32 R64, RZ, RZ, R206 ;  /* 0x000000ffff407224 */ /* 0x000fe200078e00ce */
[----:B------:R-:W-:Y:S01]  /*12180*/  HMMA.16816.F32 R12, R16, R56, RZ ;  /* 0x00000038100c723c */ /* 0x000fe200000018ff */
[----:B------:R1:W-:Y:S01]  /*12190*/  MUFU.EX2 R206, R3 ;  /* 0x0000000300ce7308 */ /* 0x0003e20000000800 */
[----:B------:R-:W-:-:S06]  /*121a0*/  IMAD.MOV.U32 R65, RZ, RZ, R209 ;  /* 0x000000ffff417224 */ /* 0x000fcc00078e00d1 */
[----:B------:R-:W-:Y:S07]  /*121b0*/  HMMA.16816.F32 R88, R16, R68, RZ ;  /* 0x000000441058723c */ /* 0x000fee00000018ff */
[----:B------:R-:W-:Y:S01]  /*121c0*/  MOV R68, R210 ;  /* 0x000000d200447202 */ /* 0x000fe20000000f00 */
[----:B------:R-:W-:Y:S01]  /*121d0*/  IMAD.MOV.U32 R69, RZ, RZ, R211 ;  /* 0x000000ffff457224 */ /* 0x000fe200078e00d3 */
[----:B------:R-:W-:Y:S01]  /*121e0*/  HMMA.16816.F32 R148, R4, R60, R148 ;  /* 0x0000003c0494723c */ /* 0x000fe20000001894 */
[----:B-1----:R-:W-:-:S02]  /*121f0*/  FFMA.FTZ R3, R160, c[0x0][0x2d0], -R22 ;  /* 0x0000b400a0037a23 */ /* 0x002fc40000010816 */
[----:B------:R-:W-:Y:S02]  /*12200*/  IMAD.MOV.U32 R160, RZ, RZ, R222 ;  /* 0x000000ffffa07224 */ /* 0x000fe400078e00de */
[----:B------:R1:W-:Y:S02]  /*12210*/  MUFU.EX2 R209, R3 ;  /* 0x0000000300d17308 */ /* 0x0003e40000000800 */
[----:B------:R-:W-:Y:S01]  /*12220*/  IMAD.MOV.U32 R61, RZ, RZ, R65 ;  /* 0x000000ffff3d7224 */ /* 0x000fe200078e0041 */
[----:B------:R-:W-:Y:S01]  /*12230*/  HMMA.16816.F32 R144, R4, R48, R144 ;  /* 0x000000300490723c */ /* 0x000fe20000001890 */
[----:B------:R-:W-:Y:S01]  /*12240*/  IMAD.MOV.U32 R60, RZ, RZ, R68 ;  /* 0x000000ffff3c7224 */ /* 0x000fe200078e0044 */
[----:B------:R-:W-:-:S06]  /*12250*/  MOV R68, R178 ;  /* 0x000000b200447202 */ /* 0x000fcc0000000f00 */
[----:B------:R-:W-:Y:S01]  /*12260*/  HMMA.16816.F32 R112, R4, R84, R112 ;  /* 0x000000540470723c */ /* 0x000fe20000001870 */
[----:B-1----:R-:W-:Y:S02]  /*12270*/  FFMA.FTZ R3, R159, c[0x0][0x2d0], -R22 ;  /* 0x0000b4009f037a23 */ /* 0x002fe40000010816 */
[----:B------:R-:W-:-:S05]  /*12280*/  IMAD.MOV.U32 R159, RZ, RZ, R61 ;  /* 0x000000ffff9f7224 */ /* 0x000fca00078e003d */
[C---:B------:R-:W-:Y:S01]  /*12290*/  HMMA.16816.F32 R136, R4.reuse, R54, R136 ;  /* 0x000000360488723c */ /* 0x040fe20000001888 */
[----:B------:R1:W-:Y:S07]  /*122a0*/  MUFU.EX2 R210, R3 ;  /* 0x0000000300d27308 */ /* 0x0003ee0000000800 */
[C---:B------:R-:W-:Y:S08]  /*122b0*/  HMMA.16816.F32 R132, R4.reuse, R30, R132 ;  /* 0x0000001e0484723c */ /* 0x040ff00000001884 */
[----:B------:R-:W-:Y:S01]  /*122c0*/  HMMA.16816.F32 R128, R4, R66, R128 ;  /* 0x000000420480723c */ /* 0x000fe20000001880 */
[----:B-1----:R-:W-:Y:S01]  /*122d0*/  FFMA.FTZ R3, R157, c[0x0][0x2d0], -R22 ;  /* 0x0000b4009d037a23 */ /* 0x002fe20000010816 */
[----:B------:R-:W-:Y:S01]  /*122e0*/  MOV R217, R114 ;  /* 0x0000007200d97202 */ /* 0x000fe20000000f00 */
[----:B------:R-:W-:-:S02]  /*122f0*/  IMAD.MOV.U32 R218, RZ, RZ, R113 ;  /* 0x000000ffffda7224 */ /* 0x000fc400078e0071 */
[----:B------:R1:W-:Y:S01]  /*12300*/  MUFU.EX2 R211, R3 ;  /* 0x0000000300d37308 */ /* 0x0003e20000000800 */
[----:B------:R-:W-:Y:S02]  /*12310*/  IMAD.MOV.U32 R216, RZ, RZ, R115 ;  /* 0x000000ffffd87224 */ /* 0x000fe400078e0073 */
[----:B------:R-:W-:Y:S01]  /*12320*/  HMMA.16816.F32 R124, R4, R62, R124 ;  /* 0x0000003e047c723c */ /* 0x000fe2000000187c */
[----:B------:R-:W-:-:S07]  /*12330*/  IMAD.MOV.U32 R52, RZ, RZ, R112 ;  /* 0x000000ffff347224 */ /* 0x000fce00078e0070 */
[----:B------:R-:W-:Y:S01]  /*12340*/  HMMA.16816.F32 R76, R16, R78, RZ ;  /* 0x0000004e104c723c */ /* 0x000fe200000018ff */
[----:B-1----:R-:W-:-:S07]  /*12350*/  FFMA.FTZ R3, R164, c[0x0][0x2d0], -R21 ;  /* 0x0000b400a4037a23 */ /* 0x002fce0000010815 */
[----:B------:R-:W-:Y:S01]  /*12360*/  HMMA.16816.F32 R4, R16, R32, RZ ;  /* 0x000000201004723c */ /* 0x000fe200000018ff */
[----:B------:R1:W-:Y:S07]  /*12370*/  MUFU.EX2 R165, R3 ;  /* 0x0000000300a57308 */ /* 0x0003ee0000000800 */
[----:B------:R-:W-:Y:S08]  /*12380*/  HMMA.16816.F32 R116, R8, R44, R12 ;  /* 0x0000002c0874723c */ /* 0x000ff0000000180c */
[----:B------:R-:W-:Y:S01]  /*12390*/  HMMA.16816.F32 R12, R16, R36, RZ ;  /* 0x00000024100c723c */ /* 0x000fe200000018ff */
[----:B-1----:R-:W-:-:S02]  /*123a0*/  FFMA.FTZ R3, R163, c[0x0][0x2d0], -R21 ;  /* 0x0000b400a3037a23 */ /* 0x002fc40000010815 */
[----:B------:R-:W-:Y:S02]  /*123b0*/  IMAD.MOV.U32 R163, RZ, RZ, R219 ;  /* 0x000000ffffa37224 */ /* 0x000fe400078e00db */
[----:B------:R1:W-:Y:S03]  /*123c0*/  MUFU.EX2 R204, R3 ;  /* 0x0000000300cc7308 */ /* 0x0003e60000000800 */
[C---:B------:R-:W-:Y:S07]  /*123d0*/  HMMA.16816.F32 R104, R8.reuse, R48, R88 ;  /* 0x000000300868723c */ /* 0x040fee0000001858 */
[----:B------:R-:W-:Y:S01]  /*123e0*/  IMAD.MOV.U32 R89, RZ, RZ, R29 ;  /* 0x000000ffff597224 */ /* 0x000fe200078e001d */
[----:B------:R-:W-:Y:S01]  /*123f0*/  MOV R29, R208 ;  /* 0x000000d0001d7202 */ /* 0x000fe20000000f00 */
[----:B------:R-:W-:Y:S01]  /*12400*/  HMMA.16816.F32 R76, R8, R66, R76 ;  /* 0x00000042084c723c */ /* 0x000fe2000000184c */
[----:B------:R-:W-:Y:S01]  /*12410*/  IMAD.MOV.U32 R90, RZ, RZ, R28 ;  /* 0x000000ffff5a7224 */ /* 0x000fe200078e001c */
[----:B------:R-:W-:Y:S01]  /*12420*/  MOV R91, R69 ;  /* 0x00000045005b7202 */ /* 0x000fe20000000f00 */
[----:B------:R-:W-:-:S02]  /*12430*/  IMAD.MOV.U32 R28, RZ, RZ, R205 ;  /* 0x000000ffff1c7224 */ /* 0x000fc400078e00cd */
[----:B-1----:R-:W-:Y:S02]  /*12440*/  FFMA.FTZ R3, R158, c[0x0][0x2d0], -R21 ;  /* 0x0000b4009e037a23 */ /* 0x002fe40000010815 */
[----:B------:R-:W-:Y:S01]  /*12450*/  IMAD.MOV.U32 R158, RZ, RZ, R207 ;  /* 0x000000ffff9e7224 */ /* 0x000fe200078e00cf */
[----:B------:R-:W-:Y:S01]  /*12460*/  HMMA.16816.F32 R96, R8, R80, R4 ;  /* 0x000000500860723c */ /* 0x000fe20000001804 */
[----:B------:R1:W-:Y:S01]  /*12470*/  MUFU.EX2 R207, R3 ;  /* 0x0000000300cf7308 */ /* 0x0003e20000000800 */
[----:B------:R-:W-:Y:S02]  /*12480*/  IMAD.MOV.U32 R88, RZ, RZ, R179 ;  /* 0x000000ffff587224 */ /* 0x000fe400078e00b3 */
[----:B------:R-:W-:-:S04]  /*12490*/  IMAD.MOV.U32 R69, RZ, RZ, R177 ;  /* 0x000000ffff457224 */ /* 0x000fc800078e00b1 */
[C---:B------:R-:W-:Y:S08]  /*124a0*/  HMMA.16816.F32 R4, R16.reuse, R70, RZ ;  /* 0x000000461004723c */ /* 0x040ff000000018ff */
[----:B------:R-:W-:Y:S01]  /*124b0*/  HMMA.16816.F32 R40, R16, R42, RZ ;  /* 0x0000002a1028723c */ /* 0x000fe200000018ff */
[----:B-1----:R-:W-:Y:S02]  /*124c0*/  FFMA.FTZ R3, R156, c[0x0][0x2d0], -R21 ;  /* 0x0000b4009c037a23 */ /* 0x002fe40000010815 */
[----:B------:R-:W-:Y:S01]  /*124d0*/  IMAD.MOV.U32 R156, RZ, RZ, R92 ;  /* 0x000000ffff9c7224 */ /* 0x000fe200078e005c */
[----:B------:R-:W-:Y:S01]  /*124e0*/  MOV R92, R64 ;  /* 0x00000040005c7202 */ /* 0x000fe20000000f00 */
[----:B------:R1:W-:Y:S03]  /*124f0*/  MUFU.EX2 R208, R3 ;  /* 0x0000000300d07308 */ /* 0x0003e60000000800 */
[----:B------:R-:W-:Y:S01]  /*12500*/  HMMA.16816.F32 R112, R8, R84, R12 ;  /* 0x000000540870723c */ /* 0x000fe2000000180c */
[----:B------:R-:W2:Y:S01]  /*12510*/  LDSM.16.MT88.4 R12, [R228+0x1100] ;  /* 0x00110000e40c783b */ /* 0x000ea20000004200 */
[----:B------:R-:W-:-:S06]  /*12520*/  MOV R157, R92 ;  /* 0x0000005c009d7202 */ /* 0x000fcc0000000f00 */
[----:B------:R-:W-:Y:S01]  /*12530*/  HMMA.16816.F32 R24, R16, R26, RZ ;  /* 0x0000001a1018723c */ /* 0x000fe200000018ff */
[----:B-1----:R-:W-:-:S07]  /*12540*/  FFMA.FTZ R3, R172, c[0x0][0x2d0], -R20 ;  /* 0x0000b400ac037a23 */ /* 0x002fce0000010814 */
[C---:B------:R-:W-:Y:S01]  /*12550*/  HMMA.16816.F32 R72, R16.reuse, R74, RZ ;  /* 0x0000004a1048723c */ /* 0x040fe200000018ff */
[----:B------:R1:W-:Y:S07]  /*12560*/  MUFU.EX2 R66, R3 ;  /* 0x0000000300427308 */ /* 0x0003ee0000000800 */
[C---:B------:R-:W-:Y:S08]  /*12570*/  HMMA.16816.F32 R56, R16.reuse, R58, RZ ;  /* 0x0000003a1038723c */ /* 0x040ff000000018ff */
[----:B------:R-:W-:Y:S01]  /*12580*/  HMMA.16816.F32 R36, R16, R38, RZ ;  /* 0x000000261024723c */ /* 0x000fe200000018ff */
[----:B-1----:R-:W-:-:S04]  /*12590*/  FFMA.FTZ R3, R170, c[0x0][0x2d0], -R20 ;  /* 0x0000b400aa037a23 */ /* 0x002fc80000010814 */
[----:B------:R1:W3:Y:S03]  /*125a0*/  MUFU.EX2 R164, R3 ;  /* 0x0000000300a47308 */ /* 0x0002e60000000800 */
[----:B------:R-:W-:Y:S08]  /*125b0*/  HMMA.16816.F32 R16, R16, R34, RZ ;  /* 0x000000221010723c */ /* 0x000ff000000018ff */
[----:B------:R-:W-:Y:S01]  /*125c0*/  HMMA.16816.F32 R48, R8, R50, R4 ;  /* 0x000000320830723c */ /* 0x000fe20000001804 */
[----:B-1----:R-:W-:-:S06]  /*125d0*/  FFMA.FTZ R3, R169, c[0x0][0x2d0], -R20 ;  /* 0x0000b400a9037a23 */ /* 0x002fcc0000010814 */
[----:B------:R-:W-:Y:S01]  /*125e0*/  FFMA.FTZ R4, R162, c[0x0][0x2d0], -R20 ;  /* 0x0000b400a2047a23 */ /* 0x000fe20000010814 */
[----:B------:R-:W-:Y:S01]  /*125f0*/  HMMA.16816.F32 R40, R8, R54, R40 ;  /* 0x000000360828723c */ /* 0x000fe20000001828 */
[----:B------:R1:W-:Y:S01]  /*12600*/  MUFU.EX2 R170, R3 ;  /* 0x0000000300aa7308 */ /* 0x0003e20000000800 */
[----:B------:R-:W-:-:S06]  /*12610*/  MOV R162, R220 ;  /* 0x000000dc00a27202 */ /* 0x000fcc0000000f00 */
[C---:B------:R-:W-:Y:S01]  /*12620*/  HMMA.16816.F32 R24, R8.reuse, R30, R24 ;  /* 0x0000001e0818723c */ /* 0x040fe20000001818 */
[----:B------:R3:W4:Y:S07]  /*12630*/  MUFU.EX2 R205, R4 ;  /* 0x0000000400cd7308 */ /* 0x00072e0000000800 */
[----:B------:R-:W-:Y:S01]  /*12640*/  HMMA.16816.F32 R72, R8, R62, R72 ;  /* 0x0000003e0848723c */ /* 0x000fe20000001848 */
[----:B-1----:R-:W-:-:S04]  /*12650*/  FFMA.FTZ R3, R176, c[0x0][0x2d0], -R0 ;  /* 0x0000b400b0037a23 */ /* 0x002fc80000010800 */
[----:B------:R1:W-:Y:S03]  /*12660*/  MUFU.EX2 R64, R3 ;  /* 0x0000000300407308 */ /* 0x0003e60000000800 */
[----:B------:R-:W-:Y:S01]  /*12670*/  HMMA.16816.F32 R56, R8, R46, R56 ;  /* 0x0000002e0838723c */ /* 0x000fe20000001838 */
[----:B---3--:R-:W-:Y:S02]  /*12680*/  F2FP.PACK_AB R4, R164, R66 ;  /* 0x00000042a404723e */ /* 0x008fe400000000ff */
[----:B----4-:R-:W-:-:S05]  /*12690*/  F2FP.PACK_AB R6, R205, R170 ;  /* 0x000000aacd06723e */ /* 0x010fca00000000ff */
[----:B------:R-:W-:Y:S01]  /*126a0*/  HMMA.16816.F32 R36, R8, R86, R36 ;  /* 0x000000560824723c */ /* 0x000fe20000001824 */
[----:B-1----:R-:W-:-:S07]  /*126b0*/  FFMA.FTZ R3, R175, c[0x0][0x2d0], -R0 ;  /* 0x0000b400af037a23 */ /* 0x002fce0000010800 */
[----:B------:R-:W-:Y:S01]  /*126c0*/  HMMA.16816.F32 R80, R8, R82, R16 ;  /* 0x000000520850723c */ /* 0x000fe20000001810 */
[----:B------:R1:W3:Y:S01]  /*126d0*/  MUFU.EX2 R65, R3 ;  /* 0x0000000300417308 */ /* 0x0002e20000000800 */
[----:B------:R-:W4:Y:S05]  /*126e0*/  LDSM.16.MT88.4 R16, [R229+0x1100] ;  /* 0x00110000e510783b */ /* 0x000f2a0000004200 */
[----:B------:R-:W-:Y:S02]  /*126f0*/  F2FP.PACK_AB R8, R209, R206 ;  /* 0x000000ced108723e */ /* 0x000fe400000000ff */
[----:B------:R-:W-:Y:S02]  /*12700*/  F2FP.PACK_AB R9, R204, R165 ;  /* 0x000000a5cc09723e */ /* 0x000fe400000000ff */
[----:B------:R-:W-:-:S02]  /*12710*/  F2FP.PACK_AB R10, R211, R210 ;  /* 0x000000d2d30a723e */ /* 0x000fc400000000ff */
[----:B------:R-:W-:Y:S01]  /*12720*/  F2FP.PACK_AB R11, R208, R207 ;  /* 0x000000cfd00b723e */ /* 0x000fe200000000ff */
[----:B-1----:R-:W-:Y:S01]  /*12730*/  FFMA.FTZ R3, R174, c[0x0][0x2d0], -R0 ;  /* 0x0000b400ae037a23 */ /* 0x002fe20000010800 */
[----:B---3--:R-:W-:-:S05]  /*12740*/  F2FP.PACK_AB R5, R65, R64 ;  /* 0x000000404105723e */ /* 0x008fca00000000ff */
[----:B--2---:R-:W-:Y:S01]  /*12750*/  HMMA.16816.F32 R176, R8, R12, R180 ;  /* 0x0000000c08b0723c */ /* 0x004fe200000018b4 */
[----:B------:R1:W-:Y:S02]  /*12760*/  MUFU.EX2 R67, R3 ;  /* 0x0000000300437308 */ /* 0x0003e40000000800 */
[----:B-1----:R-:W-:-:S06]  /*12770*/  FFMA.FTZ R3, R173, c[0x0][0x2d0], -R0 ;  /* 0x0000b400ad037a23 */ /* 0x002fcc0000010800 */
[----:B------:R-:W1:Y:S02]  /*12780*/  MUFU.EX2 R169, R3 ;  /* 0x0000000300a97308 */ /* 0x000e640000000800 */
[----:B-1----:R-:W-:Y:S01]  /*12790*/  F2FP.PACK_AB R7, R169, R67 ;  /* 0x00000043a907723e */ /* 0x002fe200000000ff */
[----:B------:R-:W-:-:S06]  /*127a0*/  IMAD.MOV.U32 R3, RZ, RZ, R69 ;  /* 0x000000ffff037224 */ /* 0x000fcc00078e0045 */
[C---:B------:R-:W-:Y:S07]  /*127b0*/  HMMA.16816.F32 R172, R4.reuse, R12, R184 ;  /* 0x0000000c04ac723c */ /* 0x040fee00000018b8 */
[----:B------:R-:W-:Y:S01]  /*127c0*/  IMAD.MOV.U32 R185, RZ, RZ, R28 ;  /* 0x000000ffffb97224 */ /* 0x000fe200078e001c */
[----:B------:R-:W-:Y:S01]  /*127d0*/  MOV R184, R29 ;  /* 0x0000001d00b87202 */ /* 0x000fe20000000f00 */
[----:B------:R-:W-:Y:S01]  /*127e0*/  HMMA.16816.F32 R180, R4, R14, R136 ;  /* 0x0000000e04b4723c */ /* 0x000fe20000001888 */
[----:B------:R-:W-:Y:S01]  /*127f0*/  MOV R186, R68 ;  /* 0x0000004400ba7202 */ /* 0x000fe20000000f00 */
[----:B------:R-:W-:-:S05]  /*12800*/  IMAD.MOV.U32 R187, RZ, RZ, R88 ;  /* 0x000000ffffbb7224 */ /* 0x000fca00078e0058 */
[----:B------:R-:W-:Y:S01]  /*12810*/  MOV R136, R226 ;  /* 0x000000e200887202 */ /* 0x000fe20000000f00 */
[----:B------:R-:W-:Y:S01]  /*12820*/  HMMA.16816.F32 R28, R8, R14, R40 ;  /* 0x0000000e081c723c */ /* 0x000fe20000001828 */
[----:B------:R-:W1:Y:S01]  /*12830*/  LDSM.16.MT88.4 R12, [R231+0x1100] ;  /* 0x00110000e70c783b */ /* 0x000e620000004200 */
[----:B------:R-:W-:Y:S01]  /*12840*/  IMAD.MOV.U32 R137, RZ, RZ, R225 ;  /* 0x000000ffff897224 */ /* 0x000fe200078e00e1 */
[----:B------:R-:W-:Y:S01]  /*12850*/  MOV R139, R223 ;  /* 0x000000df008b7202 */ /* 0x000fe20000000f00 */
[----:B------:R-:W-:-:S04]  /*12860*/  IMAD.MOV.U32 R138, RZ, RZ, R224 ;  /* 0x000000ffff8a7224 */ /* 0x000fc800078e00e0 */
[-C--:B----4-:R-:W-:Y:S07]  /*12870*/  HMMA.16816.F32 R68, R8, R16.reuse, R192 ;  /* 0x000000100844723c */ /* 0x090fee00000018c0 */
[----:B------:R-:W-:Y:S01]  /*12880*/  IMAD.MOV.U32 R195, RZ, RZ, R89 ;  /* 0x000000ffffc37224 */ /* 0x000fe200078e0059 */
        /* <DEDUP_REMOVED lines=8> */
[----:B------:R-:W-:-:S03]  /*12910*/  IMAD.MOV.U32 R188, RZ, RZ, R123 ;  /* 0x000000ffffbc7224 */ /* 0x000fc600078e007b */
[----:B------:R-:W-:Y:S01]  /*12920*/  IMAD.MOV.U32 R135, RZ, RZ, R93 ;  /* 0x000000ffff877224 */ /* 0x000fe200078e005d */
[----:B------:R-:W-:Y:S01]  /*12930*/  HMMA.16816.F32 R40, R8, R18, R24 ;  /* 0x000000120828723c */ /* 0x000fe20000001818 */
[----:B------:R-:W-:Y:S01]  /*12940*/  IMAD.MOV.U32 R134, RZ, RZ, R120 ;  /* 0x000000ffff867224 */ /* 0x000fe200078e0078 */
[----:B------:R-:W2:Y:S01]  /*12950*/  LDSM.16.MT88.4 R16, [R230+0x1100] ;  /* 0x00110000e610783b */ /* 0x000ea20000004200 */
[----:B------:R-:W-:Y:S01]  /*12960*/  IMAD.MOV.U32 R132, RZ, RZ, R122 ;  /* 0x000000ffff847224 */ /* 0x000fe200078e007a */
[----:B------:R-:W-:Y:S02]  /*12970*/  MOV R133, R121 ;  /* 0x0000007900857202 */ /* 0x000fe40000000f00 */
[----:B------:R-:W-:Y:S02]  /*12980*/  LDSM.16.MT88.4 R24, [R229+0x3100] ;  /* 0x00310000e518783b */ /* 0x000fe40000004200 */
[C---:B-1----:R-:W-:Y:S07]  /*12990*/  HMMA.16816.F32 R88, R4.reuse, R12, R152 ;  /* 0x0000000c0458723c */ /* 0x042fee0000001898 */
[----:B------:R-:W-:Y:S01]  /*129a0*/  IMAD.MOV.U32 R154, RZ, RZ, R216 ;  /* 0x000000ffff9a7224 */ /* 0x000fe200078e00d8 */
[----:B------:R-:W-:Y:S01]  /*129b0*/  HMMA.16816.F32 R92, R4, R14, R128 ;  /* 0x0000000e045c723c */ /* 0x000fe20000001880 */
[----:B------:R-:W-:Y:S01]  /*129c0*/  IMAD.MOV.U32 R155, RZ, RZ, R53 ;  /* 0x000000ffff9b7224 */ /* 0x000fe200078e0035 */
[----:B------:R-:W-:Y:S01]  /*129d0*/  MOV R153, R217 ;  /* 0x000000d900997202 */ /* 0x000fe20000000f00 */
[----:B------:R-:W-:-:S04]  /*129e0*/  IMAD.MOV.U32 R152, RZ, RZ, R218 ;  /* 0x000000ffff987224 */ /* 0x000fc800078e00da */
[----:B------:R-:W-:Y:S01]  /*129f0*/  MOV R131, R52 ;  /* 0x0000003400837202 */ /* 0x000fe20000000f00 */
[C---:B------:R-:W-:Y:S08]  /*12a00*/  HMMA.16816.F32 R84, R8.reuse, R12, R100 ;  /* 0x0000000c0854723c */ /* 0x040ff00000001864 */
[C---:B------:R-:W-:Y:S01]  /*12a10*/  HMMA.16816.F32 R52, R8.reuse, R14, R76 ;  /* 0x0000000e0834723c */ /* 0x040fe2000000184c */
[----:B------:R-:W1:Y:S06]  /*12a20*/  LDSM.16.MT88.4 R12, [R228+0x3100] ;  /* 0x00310000e40c783b */ /* 0x000e6c0000004200 */
[----:B------:R-:W-:Y:S01]  /*12a30*/  IMAD.MOV.U32 R79, RZ, RZ, R154 ;  /* 0x000000ffff4f7224 */ /* 0x000fe200078e009a */
[----:B------:R-:W-:Y:S01]  /*12a40*/  MOV R78, R153 ;  /* 0x00000099004e7202 */ /* 0x000fe20000000f00 */
[----:B------:R-:W-:Y:S01]  /*12a50*/  IMAD.MOV.U32 R76, RZ, RZ, R131 ;  /* 0x000000ffff4c7224 */ /* 0x000fe200078e0083 */
[----:B--2---:R-:W-:Y:S01]  /*12a60*/  HMMA.16816.F32 R100, R8, R16, R108 ;  /* 0x000000100864723c */ /* 0x004fe2000000186c */
[----:B------:R-:W-:Y:S01]  /*12a70*/  IMAD.MOV.U32 R154, RZ, RZ, R134 ;  /* 0x000000ffff9a7224 */ /* 0x000fe200078e0086 */
[----:B------:R-:W-:Y:S01]  /*12a80*/  MOV R134, R194 ;  /* 0x000000c200867202 */ /* 0x000fe20000000f00 */
[----:B------:R-:W-:Y:S01]  /*12a90*/  IMAD.MOV.U32 R131, RZ, RZ, R155 ;  /* 0x000000ffff837224 */ /* 0x000fe200078e009b */
[----:B------:R-:W-:Y:S01]  /*12aa0*/  MOV R155, R135 ;  /* 0x00000087009b7202 */ /* 0x000fe20000000f00 */
[----:B------:R-:W-:-:S02]  /*12ab0*/  IMAD.MOV.U32 R194, RZ, RZ, R186 ;  /* 0x000000ffffc27224 */ /* 0x000fc400078e00ba */
[----:B------:R-:W-:Y:S01]  /*12ac0*/  IMAD.MOV.U32 R135, RZ, RZ, R195 ;  /* 0x000000ffff877224 */ /* 0x000fe200078e00c3 */
[C---:B------:R-:W-:Y:S01]  /*12ad0*/  HMMA.16816.F32 R60, R4.reuse, R16, R148 ;  /* 0x00000010043c723c */ /* 0x040fe20000001894 */
[----:B------:R-:W-:Y:S02]  /*12ae0*/  IMAD.MOV.U32 R186, RZ, RZ, R244 ;  /* 0x000000ffffba7224 */ /* 0x000fe400078e00f4 */
[----:B------:R-:W-:Y:S01]  /*12af0*/  IMAD.MOV.U32 R195, RZ, RZ, R187 ;  /* 0x000000ffffc37224 */ /* 0x000fe200078e00bb */
[----:B------:R-:W2:Y:S01]  /*12b00*/  LDL.LU R244, [R1+0xa4] ;  /* 0x0000a40001f47983 */ /* 0x000ea20000300800 */
[----:B------:R-:W-:Y:S01]  /*12b10*/  IMAD.MOV.U32 R77, RZ, RZ, R152 ;  /* 0x000000ffff4d7224 */ /* 0x000fe200078e0098 */
[----:B------:R-:W-:Y:S01]  /*12b20*/  MOV R152, R132 ;  /* 0x0000008400987202 */ /* 0x000fe20000000f00 */
[----:B------:R-:W-:Y:S01]  /*12b30*/  IMAD.MOV.U32 R153, RZ, RZ, R133 ;  /* 0x000000ffff997224 */ /* 0x000fe200078e0085 */
[----:B------:R-:W3:Y:S01]  /*12b40*/  LDL.LU R187, [R1] ;  /* 0x0000000001bb7983 */ /* 0x000ee20000300800 */
[----:B------:R-:W-:Y:S01]  /*12b50*/  HMMA.16816.F32 R108, R4, R18, R124 ;  /* 0x00000012046c723c */ /* 0x000fe2000000187c */
[----:B------:R-:W-:Y:S01]  /*12b60*/  IMAD.MOV.U32 R133, RZ, RZ, R193 ;  /* 0x000000ffff857224 */ /* 0x000fe200078e00c1 */
[----:B------:R-:W-:Y:S01]  /*12b70*/  MOV R193, R185 ;  /* 0x000000b900c17202 */ /* 0x000fe20000000f00 */
[----:B------:R-:W-:-:S05]  /*12b80*/  IMAD.MOV.U32 R132, RZ, RZ, R192 ;  /* 0x000000ffff847224 */ /* 0x000fca00078e00c0 */
[----:B------:R-:W-:Y:S01]  /*12b90*/  HMMA.16816.F32 R224, R8, R18, R72 ;  /* 0x0000001208e0723c */ /* 0x000fe20000001848 */
[----:B------:R-:W4:Y:S01]  /*12ba0*/  LDSM.16.MT88.4 R16, [R231+0x3100] ;  /* 0x00310000e710783b */ /* 0x000f220000004200 */
[----:B------:R-:W-:-:S06]  /*12bb0*/  IMAD.MOV.U32 R192, RZ, RZ, R184 ;  /* 0x000000ffffc07224 */ /* 0x000fcc00078e00b8 */
[----:B-1----:R-:W-:Y:S01]  /*12bc0*/  HMMA.16816.F32 R220, R8, R12, R104 ;  /* 0x0000000c08dc723c */ /* 0x002fe20000001868 */
[----:B------:R-:W-:-:S07]  /*12bd0*/  IMAD.MOV.U32 R185, RZ, RZ, R158 ;  /* 0x000000ffffb97224 */ /* 0x000fce00078e009e */
[----:B------:R-:W-:Y:S08]  /*12be0*/  HMMA.16816.F32 R120, R4, R12, R144 ;  /* 0x0000000c0478723c */ /* 0x000ff00000001890 */
[----:B------:R-:W-:Y:S01]  /*12bf0*/  HMMA.16816.F32 R216, R8, R14, R48 ;  /* 0x0000000e08d8723c */ /* 0x000fe20000001830 */
[----:B------:R-:W-:Y:S01]  /*12c00*/  MOV R128, R152 ;  /* 0x0000009800807202 */ /* 0x000fe20000000f00 */
[----:B------:R-:W-:Y:S01]  /*12c10*/  IMAD.MOV.U32 R130, RZ, RZ, R154 ;  /* 0x000000ffff827224 */ /* 0x000fe200078e009a */
[----:B------:R-:W-:-:S05]  /*12c20*/  MOV R184, R156 ;  /* 0x0000009c00b87202 */ /* 0x000fca0000000f00 */
[----:B------:R-:W-:Y:S01]  /*12c30*/  HMMA.16816.F32 R124, R4, R14, R140 ;  /* 0x0000000e047c723c */ /* 0x000fe2000000188c */
[----:B------:R-:W1:Y:S01]  /*12c40*/  LDSM.16.MT88.4 R12, [R230+0x3100] ;  /* 0x00310000e60c783b */ /* 0x000e620000004200 */
[----:B------:R-:W-:Y:S01]  /*12c50*/  IMAD.MOV.U32 R129, RZ, RZ, R153 ;  /* 0x000000ffff817224 */ /* 0x000fe200078e0099 */
[----:B------:R-:W-:-:S05]  /*12c60*/  MOV R156, R168 ;  /* 0x000000a8009c7202 */ /* 0x000fca0000000f00 */
[----:B------:R-:W-:Y:S01]  /*12c70*/  HMMA.16816.F32 R136, R4, R24, R136 ;  /* 0x000000180488723c */ /* 0x000fe20000001888 */
[----:B------:R-:W-:-:S07]  /*12c80*/  IMAD.MOV.U32 R158, RZ, RZ, R247 ;  /* 0x000000ffff9e7224 */ /* 0x000fce00078e00f7 */
[----:B----4-:R-:W-:Y:S01]  /*12c90*/  HMMA.16816.F32 R144, R4, R16, R76 ;  /* 0x000000100490723c */ /* 0x010fe2000000184c */
[----:B------:R-:W-:Y:S01]  /*12ca0*/  IMAD.MOV.U32 R152, RZ, RZ, R133 ;  /* 0x000000ffff987224 */ /* 0x000fe200078e0085 */
[----:B------:R-:W-:Y:S01]  /*12cb0*/  MOV R153, R155 ;  /* 0x0000009b00997202 */ /* 0x000fe20000000f00 */
[----:B------:R-:W-:Y:S01]  /*12cc0*/  FFMA.FTZ R3, R3, c[0x0][0x2d0], -R22 ;  /* 0x0000b40003037a23 */ /* 0x000fe20000010816 */
[----:B------:R-:W-:Y:S01]  /*12cd0*/  MOV R154, R134 ;  /* 0x00000086009a7202 */ /* 0x000fe20000000f00 */
[----:B------:R4:W5:Y:S02]  /*12ce0*/  LDL.LU R168, [R1+0xa0] ;  /* 0x0000a00001a87983 */ /* 0x0009640000300800 */
        /* <DEDUP_REMOVED lines=23> */
[----:B-1----:R-:W-:Y:S01]  /*12e60*/  HMMA.16816.F32 R160, R4, R12, R160 ;  /* 0x0000000c04a0723c */ /* 0x002fe200000018a0 */
[----:B------:R-:W-:Y:S01]  /*12e70*/  IMAD.MOV.U32 R149, RZ, RZ, R76 ;  /* 0x000000ffff957224 */ /* 0x000fe200078e004c */
[----:B------:R4:W5:Y:S01]  /*12e80*/  LDL.LU R247, [R1+0x9c] ;  /* 0x00009c0001f77983 */ /* 0x0009620000300800 */
[----:B------:R-:W-:-:S02]  /*12e90*/  IMAD.MOV.U32 R150, RZ, RZ, R77 ;  /* 0x000000ffff967224 */ /* 0x000fc400078e004d */
[----:B------:R-:W-:Y:S02]  /*12ea0*/  IMAD.MOV.U32 R186, RZ, RZ, R246 ;  /* 0x000000ffffba7224 */ /* 0x000fe400078e00f6 */
[----:B------:R-:W-:Y:S02]  /*12eb0*/  IMAD.MOV.U32 R158, RZ, RZ, R243 ;  /* 0x000000ffff9e7224 */ /* 0x000fe400078e00f3 */
        /* <DEDUP_REMOVED lines=11> */
[C---:B------:R-:W-:Y:S01]  /*12f70*/  HMMA.16816.F32 R188, R4.reuse, R26, R188 ;  /* 0x0000001a04bc723c */ /* 0x040fe200000018bc */
[----:B------:R-:W-:Y:S01]  /*12f80*/  IMAD.MOV.U32 R77, RZ, RZ, R128 ;  /* 0x000000ffff4d7224 */ /* 0x000fe200078e0080 */
[----:B------:R4:W5:Y:S01]  /*12f90*/  LDL.LU R246, [R1+0x98] ;  /* 0x0000980001f67983 */ /* 0x0009620000300800 */
[----:B------:R-:W-:Y:S02]  /*12fa0*/  IMAD.MOV.U32 R79, RZ, RZ, R130 ;  /* 0x000000ffff4f7224 */ /* 0x000fe400078e0082 */
[----:B------:R-:W-:Y:S01]  /*12fb0*/  IMAD.MOV.U32 R128, RZ, RZ, R131 ;  /* 0x000000ffff807224 */ /* 0x000fe200078e0083 */
[----:B------:R-:W-:Y:S01]  /*12fc0*/  MOV R131, R135 ;  /* 0x0000008700837202 */ /* 0x000fe20000000f00 */
[----:B------:R-:W-:Y:S01]  /*12fd0*/  IMAD.MOV.U32 R130, RZ, RZ, R134 ;  /* 0x000000ffff827224 */ /* 0x000fe200078e0086 */
[----:B------:R-:W-:Y:S01]  /*12fe0*/  HMMA.16816.F32 R148, R4, R18, R148 ;  /* 0x000000120494723c */ /* 0x000fe20000001894 */
[----:B------:R-:W-:Y:S01]  /*12ff0*/  IMAD.MOV.U32 R158, RZ, RZ, R239 ;  /* 0x000000ffff9e7224 */ /* 0x000fe200078e00ef */
[----:B------:R-:W-:Y:S01]  /*13000*/  MOV R134, R194 ;  /* 0x000000c200867202 */ /* 0x000fe20000000f00 */
[----:B------:R-:W-:-:S02]  /*13010*/  IMAD.MOV.U32 R132, RZ, RZ, R192 ;  /* 0x000000ffff847224 */ /* 0x000fc400078e00c0 */
[----:B------:R-:W-:-:S03]  /*13020*/  IMAD.MOV.U32 R140, RZ, RZ, R75 ;  /* 0x000000ffff8c7224 */ /* 0x000fc600078e004b */
[----:B------:R-:W-:Y:S01]  /*13030*/  HMMA.16816.F32 R48, R4, R14, R212 ;  /* 0x0000000e0430723c */ /* 0x000fe200000018d4 */
[----:B------:R-:W-:Y:S02]  /*13040*/  IMAD.MOV.U32 R135, RZ, RZ, R195 ;  /* 0x000000ffff877224 */ /* 0x000fe400078e00c3 */
[----:B------:R-:W-:-:S04]  /*13050*/  IMAD.MOV.U32 R142, RZ, RZ, R130 ;  /* 0x000000ffff8e7224 */ /* 0x000fc800078e0082 */
        /* <DEDUP_REMOVED lines=13> */
[C---:B------:R-:W-:Y:S08]  /*13130*/  HMMA.16816.F32 R212, R8.reuse, R26, R56 ;  /* 0x0000001a08d4723c */ /* 0x040ff00000001838 */
[C---:B------:R-:W-:Y:S08]  /*13140*/  HMMA.16816.F32 R36, R8.reuse, R18, R36 ;  /* 0x000000120824723c */ /* 0x040ff00000001824 */
[----:B------:R-:W-:Y:S01]  /*13150*/  HMMA.16816.F32 R56, R8, R14, R80 ;  /* 0x0000000e0838723c */ /* 0x000fe20000001850 */
[----:B------:R-:W-:Y:S01]  /*13160*/  LDSM.16.MT88.4 R80, [R229+0x1900] ;  /* 0x00190000e550783b */ /* 0x000fe20000004200 */
[----:B------:R-:W-:-:S02]  /*13170*/  FFMA.FTZ R4, R203, c[0x0][0x2d0], -R0 ;  /* 0x0000b400cb047a23 */ /* 0x000fc40000010800 */
[----:B--2---:R-:W-:Y:S02]  /*13180*/  IMAD.MOV.U32 R156, RZ, RZ, R244 ;  /* 0x000000ffff9c7224 */ /* 0x004fe400078e00f4 */
[----:B---3--:R-:W-:-:S04]  /*13190*/  IMAD.MOV.U32 R193, RZ, RZ, R187 ;  /* 0x000000ffffc17224 */ /* 0x008fc800078e00bb */
[----:B------:R-:W-:Y:S01]  /*131a0*/  IMAD.MOV.U32 R133, RZ, RZ, R193 ;  /* 0x000000ffff857224 */ /* 0x000fe200078e00c1 */
[----:B------:R-:W-:-:S03]  /*131b0*/  MOV R193, R156 ;  /* 0x0000009c00c17202 */ /* 0x000fc60000000f00 */
        /* <DEDUP_REMOVED lines=25> */
[----:B------:R1:W-:Y:S01]  /*13350*/  MUFU.EX2 R23, R3 ;  /* 0x0000000300177308 */ /* 0x0003e20000000800 */
[----:B------:R-:W-:Y:S01]  /*13360*/  HMMA.16816.F32 R132, R8, R24, R116 ;  /* 0x000000180884723c */ /* 0x000fe20000001874 */
[----:B-1----:R-:W-:Y:S02]  /*13370*/  FFMA.FTZ R3, R5, c[0x0][0x2d0], -R22 ;  /* 0x0000b40005037a23 */ /* 0x002fe40000010816 */
[----:B------:R-:W-:Y:S01]  /*13380*/  IMAD.MOV.U32 R5, RZ, RZ, R6 ;  /* 0x000000ffff057224 */ /* 0x000fe200078e0006 */
[----:B------:R-:W-:Y:S01]  /*13390*/  MOV R6, R7 ;  /* 0x0000000700067202 */ /* 0x000fe20000000f00 */
[----:B------:R-:W-:Y:S02]  /*133a0*/  IMAD.MOV.U32 R7, RZ, RZ, R140 ;  /* 0x000000ffff077224 */ /* 0x000fe400078e008c */
[----:B------:R1:W2:Y:S01]  /*133b0*/  MUFU.EX2 R24, R3 ;  /* 0x0000000300187308 */ /* 0x0002a20000000800 */
[----:B------:R-:W-:Y:S01]  /*133c0*/  MOV R140, R141 ;  /* 0x0000008d008c7202 */ /* 0x000fe20000000f00 */
[----:B------:R-:W-:Y:S01]  /*133d0*/  IMAD.MOV.U32 R141, RZ, RZ, R142 ;  /* 0x000000ffff8d7224 */ /* 0x000fe200078e008e */
[----:B------:R-:W-:Y:S01]  /*133e0*/  MOV R142, R143 ;  /* 0x0000008f008e7202 */ /* 0x000fe20000000f00 */
[----:B------:R-:W-:-:S02]  /*133f0*/  IMAD.MOV.U32 R143, RZ, RZ, R104 ;  /* 0x000000ffff8f7224 */ /* 0x000fc400078e0068 */
[----:B-1----:R-:W-:Y:S02]  /*13400*/  FFMA.FTZ R3, R5, c[0x0][0x2d0], -R22 ;  /* 0x0000b40005037a23 */ /* 0x002fe40000010816 */
[----:B------:R-:W-:Y:S01]  /*13410*/  IMAD.MOV.U32 R5, RZ, RZ, R6 ;  /* 0x000000ffff057224 */ /* 0x000fe200078e0006 */
[----:B------:R-:W-:Y:S01]  /*13420*/  MOV R6, R7 ;  /* 0x0000000700067202 */ /* 0x000fe20000000f00 */
[----:B------:R1:W-:Y:S01]  /*13430*/  MUFU.EX2 R25, R3 ;  /* 0x0000000300197308 */ /* 0x0003e20000000800 */
[----:B------:R-:W-:Y:S01]  /*13440*/  IMAD.MOV.U32 R7, RZ, RZ, R140 ;  /* 0x000000ffff077224 */ /* 0x000fe200078e008c */
[----:B------:R-:W-:Y:S01]  /*13450*/  MOV R140, R141 ;  /* 0x0000008d008c7202 */ /* 0x000fe20000000f00 */
[----:B------:R-:W-:Y:S01]  /*13460*/  IMAD.MOV.U32 R141, RZ, RZ, R142 ;  /* 0x000000ffff8d7224 */ /* 0x000fe200078e008e */
[----:B------:R-:W-:Y:S01]  /*13470*/  MOV R142, R143 ;  /* 0x0000008f008e7202 */ /* 0x000fe20000000f00 */
[----:B------:R-:W-:Y:S02]  /*13480*/  IMAD.MOV.U32 R131, RZ, RZ, R192 ;  /* 0x000000ffff837224 */ /* 0x000fe400078e00c0 */
[----:B------:R-:W-:-:S02]  /*13490*/  IMAD.MOV.U32 R130, RZ, RZ, R193 ;  /* 0x000000ffff827224 */ /* 0x000fc400078e00c1 */
[----:B-1----:R-:W-:Y:S01]  /*134a0*/  FFMA.FTZ R3, R5, c[0x0][0x2d0], -R22 ;  /* 0x0000b40005037a23 */ /* 0x002fe20000010816 */
[----:B------:R-:W-:Y:S01]  /*134b0*/  MOV R5, R6 ;  /* 0x0000000600057202 */ /* 0x000fe20000000f00 */
[----:B------:R-:W-:Y:S02]  /*134c0*/  IMAD.MOV.U32 R6, RZ, RZ, R7 ;  /* 0x000000ffff067224 */ /* 0x000fe400078e0007 */
[----:B------:R1:W-:Y:S01]  /*134d0*/  MUFU.EX2 R26, R3 ;  /* 0x00000003001a7308 */ /* 0x0003e20000000800 */
[----:B------:R-:W-:Y:S01]  /*134e0*/  HMMA.16816.F32 R192, R8, R16, R112 ;  /* 0x0000001008c0723c */ /* 0x000fe20000001870 */
[----:B------:R-:W-:Y:S02]  /*134f0*/  MOV R7, R142 ;  /* 0x0000008e00077202 */ /* 0x000fe40000000f00 */
[----:B------:R-:W-:Y:S01]  /*13500*/  MOV R187, R245 ;  /* 0x000000f500bb7202 */ /* 0x000fe20000000f00 */
[----:B------:R-:W-:Y:S01]  /*13510*/  IMAD.MOV.U32 R129, RZ, RZ, R234 ;  /* 0x000000ffff817224 */ /* 0x000fe200078e00ea */
[----:B------:R-:W-:Y:S01]  /*13520*/  MOV R104, R105 ;  /* 0x0000006900687202 */ /* 0x000fe20000000f00 */
[----:B-1----:R-:W-:-:S02]  /*13530*/  FFMA.FTZ R3, R5, c[0x0][0x2d0], -R21 ;  /* 0x0000b40005037a23 */ /* 0x002fc40000010815 */
[----:B------:R-:W-:Y:S01]  /*13540*/  HMMA.16816.F32 R156, R8, R12, R96 ;  /* 0x0000000c089c723c */ /* 0x000fe20000001860 */
[----:B------:R-:W-:Y:S01]  /*13550*/  LDSM.16.MT88.4 R112, [R230+0x1900] ;  /* 0x00190000e670783b */ /* 0x000fe20000004200 */
[----:B------:R1:W-:Y:S01]  /*13560*/  MUFU.EX2 R16, R3 ;  /* 0x0000000300107308 */ /* 0x0003e20000000800 */
[----:B------:R-:W-:Y:S01]  /*13570*/  IMAD.MOV.U32 R105, RZ, RZ, R106 ;  /* 0x000000ffff697224 */ /* 0x000fe200078e006a */
[----:B------:R-:W-:Y:S01]  /*13580*/  MOV R106, R107 ;  /* 0x0000006b006a7202 */ /* 0x000fe20000000f00 */
[----:B------:R-:W-:Y:S01]  /*13590*/  IMAD.MOV.U32 R107, RZ, RZ, R72 ;  /* 0x000000ffff6b7224 */ /* 0x000fe200078e0048 */
[----:B------:R-:W-:Y:S01]  /*135a0*/  MOV R72, R73 ;  /* 0x0000004900487202 */ /* 0x000fe20000000f00 */
[----:B------:R-:W-:Y:S01]  /*135b0*/  IMAD.MOV.U32 R143, RZ, RZ, R104 ;  /* 0x000000ffff8f7224 */ /* 0x000fe200078e0068 */
[----:B------:R-:W-:Y:S04]  /*135c0*/  LDSM.16.MT88.4 R96, [R231+0x1900] ;  /* 0x00190000e760783b */ /* 0x000fe80000004200 */
[----:B------:R4:W5:Y:S01]  /*135d0*/  LDL.LU R245, [R1+0x94] ;  /* 0x0000940001f57983 */ /* 0x0009620000300800 */
[----:B-1----:R-:W-:Y:S01]  /*135e0*/  FFMA.FTZ R3, R6, c[0x0][0x2d0], -R21 ;  /* 0x0000b40006037a23 */ /* 0x002fe20000010815 */
[----:B------:R-:W-:Y:S01]  /*135f0*/  MOV R104, R105 ;  /* 0x0000006900687202 */ /* 0x000fe20000000f00 */
[----:B------:R-:W-:-:S02]  /*13600*/  IMAD.MOV.U32 R73, RZ, RZ, R74 ;  /* 0x000000ffff497224 */ /* 0x000fc400078e004a */
[----:B------:R-:W-:Y:S01]  /*13610*/  IMAD.MOV.U32 R186, RZ, RZ, R187 ;  /* 0x000000ffffba7224 */ /* 0x000fe200078e00bb */
[----:B------:R1:W3:Y:S01]  /*13620*/  MUFU.EX2 R18, R3 ;  /* 0x0000000300127308 */ /* 0x0002e20000000800 */
[----:B------:R-:W-:Y:S01]  /*13630*/  MOV R74, R75 ;  /* 0x0000004b004a7202 */ /* 0x000fe20000000f00 */
[----:B------:R-:W-:Y:S01]  /*13640*/  IMAD.MOV.U32 R75, RZ, RZ, R76 ;  /* 0x000000ffff4b7224 */ /* 0x000fe200078e004c */
[----:B------:R-:W-:Y:S01]  /*13650*/  MOV R76, R153 ;  /* 0x00000099004c7202 */ /* 0x000fe20000000f00 */
[----:B------:R-:W-:Y:S01]  /*13660*/  IMAD.MOV.U32 R105, RZ, RZ, R106 ;  /* 0x000000ffff697224 */ /* 0x000fe200078e006a */
[----:B------:R-:W-:Y:S01]  /*13670*/  MOV R106, R107 ;  /* 0x0000006b006a7202 */ /* 0x000fe20000000f00 */
[----:B------:R-:W-:Y:S01]  /*13680*/  IMAD.MOV.U32 R142, RZ, RZ, R143 ;  /* 0x000000ffff8e7224 */ /* 0x000fe200078e008f */
[----:B------:R4:W5:Y:S01]  /*13690*/  LDL.LU R244, [R1+0x90] ;  /* 0x0000900001f47983 */ /* 0x0009620000300800 */
[----:B-1----:R-:W-:Y:S02]  /*136a0*/  FFMA.FTZ R3, R7, c[0x0][0x2d0], -R21 ;  /* 0x0000b40007037a23 */ /* 0x002fe40000010815 */
[----:B------:R-:W-:-:S02]  /*136b0*/  IMAD.MOV.U32 R153, RZ, RZ, R154 ;  /* 0x000000ffff997224 */ /* 0x000fc400078e009a */
[----:B------:R-:W-:Y:S01]  /*136c0*/  IMAD.MOV.U32 R107, RZ, RZ, R73 ;  /* 0x000000ffff6b7224 */ /* 0x000fe200078e0049 */
[----:B------:R1:W-:Y:S01]  /*136d0*/  MUFU.EX2 R22, R3 ;  /* 0x0000000300167308 */ /* 0x0003e20000000800 */
[----:B------:R-:W-:Y:S01]  /*136e0*/  MOV R154, R233 ;  /* 0x000000e9009a7202 */ /* 0x000fe20000000f00 */
[----:B------:R-:W-:Y:S01]  /*136f0*/  IMAD.MOV.U32 R187, RZ, RZ, R242 ;  /* 0x000000ffffbb7224 */ /* 0x000fe200078e00f2 */
[----:B------:R-:W-:Y:S01]  /*13700*/  MOV R73, R74 ;  /* 0x0000004a00497202 */ /* 0x000fe20000000f00 */
[----:B------:R-:W-:Y:S01]  /*13710*/  IMAD.MOV.U32 R74, RZ, RZ, R75 ;  /* 0x000000ffff4a7224 */ /* 0x000fe200078e004b */
[----:B------:R-:W-:Y:S01]  /*13720*/  MOV R75, R76 ;  /* 0x0000004c004b7202 */ /* 0x000fe20000000f00 */
[----:B------:R-:W-:Y:S01]  /*13730*/  FADD.FTZ R6, R201, R200 ;  /* 0x000000c8c9067221 */ /* 0x000fe20000010000 */
[----:B------:R-:W-:Y:S01]  /*13740*/  MOV R143, R104 ;  /* 0x00000068008f7202 */ /* 0x000fe20000000f00 */
[----:B------:R-:W-:Y:S01]  /*13750*/  FADD.FTZ R5, R199, R198 ;  /* 0x000000c6c7057221 */ /* 0x000fe20000010000 */
[----:B------:R-:W-:Y:S01]  /*13760*/  MUFU.EX2 R13, R4 ;  /* 0x00000004000d7308 */ /* 0x000fe20000000800 */
[----:B------:R-:W-:Y:S01]  /*13770*/  FADD.FTZ R9, R197, R196 ;  /* 0x000000c4c5097221 */ /* 0x000fe20000010000 */
[----:B------:R4:W5:Y:S01]  /*13780*/  LDL.LU R243, [R1+0x8c] ;  /* 0x00008c0001f37983 */ /* 0x0009620000300800 */
[----:B-1----:R-:W-:-:S02]  /*13790*/  FFMA.FTZ R3, R140, c[0x0][0x2d0], -R21 ;  /* 0x0000b4008c037a23 */ /* 0x002fc40000010815 */
[----:B------:R-:W-:Y:S01]  /*137a0*/  IMAD.MOV.U32 R76, RZ, RZ, R153 ;  /* 0x000000ffff4c7224 */ /* 0x000fe200078e0099 */
[----:B--2---:R-:W-:Y:S02]  /*137b0*/  F2FP.PACK_AB R200, R24, R23 ;  /* 0x0000001718c8723e */ /* 0x004fe400000000ff */
[----:B------:R1:W2:Y:S01]  /*137c0*/  MUFU.EX2 R21, R3 ;  /* 0x0000000300157308 */ /* 0x0002a20000000800 */
[----:B------:R-:W-:Y:S01]  /*137d0*/  IMAD.MOV.U32 R104, RZ, RZ, R105 ;  /* 0x000000ffff687224 */ /* 0x000fe200078e0069 */
[----:B------:R-:W-:Y:S01]  /*137e0*/  MOV R153, R154 ;  /* 0x0000009a00997202 */ /* 0x000fe20000000f00 */
[----:B------:R-:W-:Y:S01]  /*137f0*/  IMAD.MOV.U32 R154, RZ, RZ, R232 ;  /* 0x000000ffff9a7224 */ /* 0x000fe200078e00e8 */
[----:B------:R-:W-:Y:S01]  /*13800*/  MOV R105, R106 ;  /* 0x0000006a00697202 */ /* 0x000fe20000000f00 */
[----:B------:R-:W-:Y:S01]  /*13810*/  IMAD.MOV.U32 R106, RZ, RZ, R73 ;  /* 0x000000ffff6a7224 */ /* 0x000fe200078e0049 */
[----:B------:R-:W-:Y:S01]  /*13820*/  MOV R73, R74 ;  /* 0x0000004a00497202 */ /* 0x000fe20000000f00 */
[----:B------:R4:W5:Y:S01]  /*13830*/  LDL.LU R242, [R1+0x88] ;  /* 0x0000880001f27983 */ /* 0x0009620000300800 */
[----:B-1----:R-:W-:Y:S01]  /*13840*/  FFMA.FTZ R3, R141, c[0x0][0x2d0], -R20 ;  /* 0x0000b4008d037a23 */ /* 0x002fe20000010814 */
[----:B------:R-:W-:Y:S01]  /*13850*/  MOV R140, R105 ;  /* 0x00000069008c7202 */ /* 0x000fe20000000f00 */
[----:B------:R-:W-:Y:S01]  /*13860*/  IMAD.MOV.U32 R74, RZ, RZ, R75 ;  /* 0x000000ffff4a7224 */ /* 0x000fe200078e004b */
[----:B---3--:R-:W-:Y:S01]  /*13870*/  F2FP.PACK_AB R201, R18, R16 ;  /* 0x0000001012c9723e */ /* 0x008fe200000000ff */
[----:B------:R1:W-:Y:S01]  /*13880*/  MUFU.EX2 R12, R3 ;  /* 0x00000003000c7308 */ /* 0x0003e20000000800 */
[----:B------:R-:W-:Y:S01]  /*13890*/  MOV R75, R76 ;  /* 0x0000004c004b7202 */ /* 0x000fe20000000f00 */
[----:B------:R-:W-:Y:S01]  /*138a0*/  IMAD.MOV.U32 R76, RZ, RZ, R153 ;  /* 0x000000ffff4c7224 */ /* 0x000fe200078e0099 */
[----:B------:R-:W-:Y:S01]  /*138b0*/  MOV R153, R154 ;  /* 0x0000009a00997202 */ /* 0x000fe20000000f00 */
[----:B------:R-:W-:Y:S01]  /*138c0*/  IMAD.MOV.U32 R154, RZ, RZ, R184 ;  /* 0x000000ffff9a7224 */ /* 0x000fe200078e00b8 */
[----:B------:R-:W-:Y:S01]  /*138d0*/  MOV R184, R171 ;  /* 0x000000ab00b87202 */ /* 0x000fe20000000f00 */
[----:B------:R4:W5:Y:S01]  /*138e0*/  LDL.LU R241, [R1+0x84] ;  /* 0x0000840001f17983 */ /* 0x0009620000300800 */
[----:B-1----:R-:W-:-:S02]  /*138f0*/  FFMA.FTZ R3, R142, c[0x0][0x2d0], -R20 ;  /* 0x0000b4008e037a23 */ /* 0x002fc40000010814 */
[----:B------:R-:W-:Y:S01]  /*13900*/  IMAD.MOV.U32 R141, RZ, RZ, R104 ;  /* 0x000000ffff8d7224 */ /* 0x000fe200078e0068 */
[----:B------:R-:W-:Y:S01]  /*13910*/  MOV R105, R75 ;  /* 0x0000004b00697202 */ /* 0x000fe20000000f00 */
[----:B------:R1:W3:Y:S01]  /*13920*/  MUFU.EX2 R15, R3 ;  /* 0x00000003000f7308 */ /* 0x0002e20000000800 */
[----:B------:R-:W-:Y:S01]  /*13930*/  IMAD.MOV.U32 R142, RZ, RZ, R106 ;  /* 0x000000ffff8e7224 */ /* 0x000fe200078e006a */
[----:B--2---:R-:W-:Y:S01]  /*13940*/  F2FP.PACK_AB R203, R21, R22 ;  /* 0x0000001615cb723e */ /* 0x004fe200000000ff */
[----:B------:R-:W-:Y:S01]  /*13950*/  IMAD.MOV.U32 R104, RZ, RZ, R74 ;  /* 0x000000ffff687224 */ /* 0x000fe200078e004a */
[----:B------:R-:W-:Y:S01]  /*13960*/  MOV R75, R184 ;  /* 0x000000b8004b7202 */ /* 0x000fe20000000f00 */
[----:B------:R-:W-:Y:S01]  /*13970*/  IMAD.MOV.U32 R106, RZ, RZ, R76 ;  /* 0x000000ffff6a7224 */ /* 0x000fe200078e004c */
[----:B------:R4:W5:Y:S01]  /*13980*/  LDL.LU R240, [R1+0x80] ;  /* 0x0000800001f07983 */ /* 0x0009620000300800 */
[----:B------:R-:W-:Y:S02]  /*13990*/  IMAD.MOV.U32 R74, RZ, RZ, R154 ;  /* 0x000000ffff4a7224 */ /* 0x000fe400078e009a */
[----:B-1----:R-:W-:Y:S01]  /*139a0*/  FFMA.FTZ R3, R143, c[0x0][0x2d0], -R20 ;  /* 0x0000b4008f037a23 */ /* 0x002fe20000010814 */
[----:B---3--:R-:W-:Y:S01]  /*139b0*/  F2FP.PACK_AB R196, R15, R12 ;  /* 0x0000000c0fc4723e */ /* 0x008fe200000000ff */
[----:B------:R-:W-:Y:S01]  /*139c0*/  IMAD.MOV.U32 R76, RZ, RZ, R185 ;  /* 0x000000ffff4c7224 */ /* 0x000fe200078e00b9 */
[----:B------:R4:W5:Y:S01]  /*139d0*/  LDL.LU R239, [R1+0x7c] ;  /* 0x00007c0001ef7983 */ /* 0x0009620000300800 */
[----:B------:R1:W-:Y:S01]  /*139e0*/  MUFU.EX2 R17, R3 ;  /* 0x0000000300117308 */ /* 0x0003e20000000800 */
[----:B------:R-:W-:-:S02]  /*139f0*/  MOV R143, R73 ;  /* 0x00000049008f7202 */ /* 0x000fc40000000f00 */
[----:B------:R-:W-:Y:S01]  /*13a00*/  MOV R73, R153 ;  /* 0x0000009900497202 */ /* 0x000fe20000000f00 */
[----:B------:R-:W-:Y:S01]  /*13a10*/  IMAD.MOV.U32 R153, RZ, RZ, R187 ;  /* 0x000000ffff997224 */ /* 0x000fe200078e00bb */
[----:B------:R-:W-:Y:S01]  /*13a20*/  MOV R154, R186 ;  /* 0x000000ba009a7202 */ /* 0x000fe20000000f00 */
[----:B------:R4:W5:Y:S04]  /*13a30*/  LDL.LU R238, [R1+0x78] ;  /* 0x0000780001ee7983 */ /* 0x0009680000300800 */
[----:B------:R-:W2:Y:S01]  /*13a40*/  LDSM.16.MT88.4 R184, [R228+0x1900] ;  /* 0x00190000e4b8783b */ /* 0x000ea20000004200 */
[----:B-1----:R-:W-:Y:S01]  /*13a50*/  FFMA.FTZ R3, R252, c[0x0][0x2d0], -R20 ;  /* 0x0000b400fc037a23 */ /* 0x002fe20000010814 */
[----:B------:R-:W-:Y:S02]  /*13a60*/  MOV R27, R143 ;  /* 0x0000008f001b7202 */ /* 0x000fe40000000f00 */
[----:B------:R4:W5:Y:S01]  /*13a70*/  LDL.LU R237, [R1+0x74] ;  /* 0x0000740001ed7983 */ /* 0x0009620000300800 */
[----:B------:R1:W3:Y:S01]  /*13a80*/  MUFU.EX2 R19, R3 ;  /* 0x0000000300137308 */ /* 0x0002e20000000800 */
[----:B------:R-:W-:-:S02]  /*13a90*/  FADD.FTZ R20, R251, R6 ;  /* 0x00000006fb147221 */ /* 0x000fc40000010000 */
[----:B------:R4:W5:Y:S01]  /*13aa0*/  LDL.LU R236, [R1+0x70] ;  /* 0x0000700001ec7983 */ /* 0x0009620000300800 */
[----:B-1----:R-:W-:Y:S01]  /*13ab0*/  FFMA.FTZ R3, R250, c[0x0][0x2d0], -R0 ;  /* 0x0000b400fa037a23 */ /* 0x002fe20000010800 */
[----:B---3--:R-:W-:Y:S01]  /*13ac0*/  F2FP.PACK_AB R198, R19, R17 ;  /* 0x0000001113c6723e */ /* 0x008fe200000000ff */
[----:B------:R-:W-:Y:S01]  /*13ad0*/  IMAD.MOV.U32 R252, RZ, RZ, R104 ;  /* 0x000000fffffc7224 */ /* 0x000fe200078e0068 */
[----:B------:R-:W-:Y:S01]  /*13ae0*/  MOV R251, R107 ;  /* 0x0000006b00fb7202 */ /* 0x000fe20000000f00 */
[----:B------:R1:W-:Y:S01]  /*13af0*/  MUFU.EX2 R10, R3 ;  /* 0x00000003000a7308 */ /* 0x0003e20000000800 */
[----:B------:R4:W5:Y:S01]  /*13b00*/  LDL.LU R235, [R1+0x6c] ;  /* 0x00006c0001eb7983 */ /* 0x0009620000300800 */
[----:B------:R-:W-:-:S03]  /*13b10*/  MOV R250, R105 ;  /* 0x0000006900fa7202 */ /* 0x000fc60000000f00 */
[----:B------:R4:W5:Y:S04]  /*13b20*/  LDL.LU R234, [R1+0x68] ;  /* 0x0000680001ea7983 */ /* 0x0009680000300800 */
[----:B------:R4:W5:Y:S04]  /*13b30*/  LDL.LU R233, [R1+0x64] ;  /* 0x0000640001e97983 */ /* 0x0009680000300800 */
[----:B------:R4:W5:Y:S01]  /*13b40*/  LDL.LU R232, [R1+0x60] ;  /* 0x0000600001e87983 */ /* 0x0009620000300800 */
[----:B-1----:R-:W-:-:S03]  /*13b50*/  FFMA.FTZ R3, R249, c[0x0][0x2d0], -R0 ;  /* 0x0000b400f9037a23 */ /* 0x002fc60000010800 */
[----:B------:R4:W5:Y:S01]  /*13b60*/  LDL.LU R171, [R1+0x5c] ;  /* 0x00005c0001ab7983 */ /* 0x0009620000300800 */
[----:B------:R1:W3:Y:S02]  /*13b70*/  MUFU.EX2 R11, R3 ;  /* 0x00000003000b7308 */ /* 0x0002e40000000800 */
[----:B-1----:R-:W-:-:S06]  /*13b80*/  FFMA.FTZ R3, R202, c[0x0][0x2d0], -R0 ;  /* 0x0000b400ca037a23 */ /* 0x002fcc0000010800 */
[----:B------:R1:W1:Y:S02]  /*13b90*/  MUFU.EX2 R14, R3 ;  /* 0x00000003000e7308 */ /* 0x0002640000000800 */
[----:B-1----:R-:W-:Y:S02]  /*13ba0*/  FADD.FTZ R3, R248, R5 ;  /* 0x00000005f8037221 */ /* 0x002fe40000010000 */
[----:B------:R-:W1:Y:S01]  /*13bb0*/  LDSM.16.MT88.4 R4, [R230+0x3900] ;  /* 0x00390000e604783b */ /* 0x000e620000004200 */
[----:B------:R-:W-:Y:S02]  /*13bc0*/  F2FP.PACK_AB R202, R26, R25 ;  /* 0x000000191aca723e */ /* 0x000fe400000000ff */
[----:B---3--:R-:W-:Y:S02]  /*13bd0*/  F2FP.PACK_AB R197, R11, R10 ;  /* 0x0000000a0bc5723e */ /* 0x008fe400000000ff */
[----:B------:R-:W-:Y:S01]  /*13be0*/  F2FP.PACK_AB R199, R14, R13 ;  /* 0x0000000d0ec7723e */ /* 0x000fe200000000ff */
[----:B------:R-:W-:-:S02]  /*13bf0*/  FADD.FTZ R0, R141, R140 ;  /* 0x0000008c8d007221 */ /* 0x000fc40000010000 */
[----:B--2---:R-:W-:Y:S01]  /*13c00*/  HMMA.16816.F32 R176, R200, R184, R176 ;  /* 0x000000b8c8b0723c */ /* 0x004fe200000018b0 */
[----:B------:R-:W-:Y:S02]  /*13c10*/  IMAD.MOV.U32 R248, RZ, RZ, R72 ;  /* 0x000000fffff87224 */ /* 0x000fe400078e0048 */
[----:B------:R-:W-:-:S05]  /*13c20*/  FADD.FTZ R8, R142, R0 ;  /* 0x000000008e087221 */ /* 0x000fca0000010000 */
[C---:B------:R-:W-:Y:S01]  /*13c30*/  HMMA.16816.F32 R172, R196.reuse, R184, R172 ;  /* 0x000000b8c4ac723c */ /* 0x040fe200000018ac */
[----:B------:R-:W-:Y:S01]  /*13c40*/  MOV R0, R153 ;  /* 0x0000009900007202 */ /* 0x000fe20000000f00 */
[----:B------:R-:W-:Y:S06]  /*13c50*/  LDSM.16.MT88.4 R140, [R229+0x3900] ;  /* 0x00390000e58c783b */ /* 0x000fec0000004200 */
[-C--:B------:R-:W-:Y:S08]  /*13c60*/  HMMA.16816.F32 R180, R196, R186.reuse, R180 ;  /* 0x000000bac4b4723c */ /* 0x080ff000000018b4 */
[----:B------:R-:W-:Y:S07]  /*13c70*/  HMMA.16816.F32 R184, R200, R186, R28 ;  /* 0x000000bac8b8723c */ /* 0x000fee000000181c */
[----:B------:R-:W-:Y:S01]  /*13c80*/  MOV R31, R73 ;  /* 0x00000049001f7202 */ /* 0x000fe20000000f00 */
[----:B------:R-:W-:Y:S01]  /*13c90*/  IMAD.MOV.U32 R30, RZ, RZ, R74 ;  /* 0x000000ffff1e7224 */ /* 0x000fe200078e004a */
[----:B------:R-:W-:Y:S01]  /*13ca0*/  MOV R29, R75 ;  /* 0x0000004b001d7202 */ /* 0x000fe20000000f00 */
[----:B------:R-:W-:Y:S01]  /*13cb0*/  IMAD.MOV.U32 R28, RZ, RZ, R76 ;  /* 0x000000ffff1c7224 */ /* 0x000fe200078e004c */
[----:B------:R-:W-:Y:S01]  /*13cc0*/  HMMA.16816.F32 R72, R196, R80, R32 ;  /* 0x00000050c448723c */ /* 0x000fe20000001820 */
[----:B------:R-:W-:-:S06]  /*13cd0*/  FADD.FTZ R0, R0, R9 ;  /* 0x0000000900007221 */ /* 0x000fcc0000010000 */
[----:B------:R-:W-:Y:S01]  /*13ce0*/  MOV R35, R77 ;  /* 0x0000004d00237202 */ /* 0x000fe20000000f00 */
[----:B------:R-:W-:Y:S01]  /*13cf0*/  IMAD.MOV.U32 R34, RZ, RZ, R78 ;  /* 0x000000ffff227224 */ /* 0x000fe200078e004e */
[----:B------:R-:W-:Y:S01]  /*13d00*/  MOV R33, R79 ;  /* 0x0000004f00217202 */ /* 0x000fe20000000f00 */
[----:B------:R-:W-:Y:S08]  /*13d10*/  HMMA.16816.F32 R68, R200, R80, R68 ;  /* 0x00000050c844723c */ /* 0x000ff00000001844 */
[-C--:B------:R-:W-:Y:S08]  /*13d20*/  HMMA.16816.F32 R76, R196, R82.reuse, R44 ;  /* 0x00000052c44c723c */ /* 0x080ff0000000182c */
[----:B------:R-:W-:Y:S01]  /*13d30*/  HMMA.16816.F32 R80, R200, R82, R40 ;  /* 0x00000052c850723c */ /* 0x000fe20000001828 */
[----:B------:R-:W-:Y:S01]  /*13d40*/  MOV R45, R131 ;  /* 0x00000083002d7202 */ /* 0x000fe20000000f00 */
[----:B------:R-:W-:-:S05]  /*13d50*/  IMAD.MOV.U32 R46, RZ, RZ, R130 ;  /* 0x000000ffff2e7224 */ /* 0x000fca00078e0082 */
[----:B------:R-:W-:Y:S01]  /*13d60*/  IMAD.MOV.U32 R42, RZ, RZ, R154 ;  /* 0x000000ffff2a7224 */ /* 0x000fe200078e009a */
[----:B------:R-:W-:-:S03]  /*13d70*/  MOV R43, R155 ;  /* 0x0000009b002b7202 */ /* 0x000fc60000000f00 */
[----:B------:R-:W-:Y:S01]  /*13d80*/  FADD.FTZ R8, R42, R8 ;  /* 0x000000082a087221 */ /* 0x000fe20000010000 */
[----:B------:R-:W-:Y:S01]  /*13d90*/  MOV R47, R129 ;  /* 0x00000081002f7202 */ /* 0x000fe20000000f00 */
[----:B------:R-:W-:Y:S01]  /*13da0*/  IMAD.MOV.U32 R44, RZ, RZ, R152 ;  /* 0x000000ffff2c7224 */ /* 0x000fe200078e0098 */
[----:B-1----:R-:W-:Y:S01]  /*13db0*/  HMMA.16816.F32 R160, R196, R4, R160 ;  /* 0x00000004c4a0723c */ /* 0x002fe200000018a0 */
[----:B------:R-:W-:Y:S01]  /*13dc0*/  FADD.FTZ R0, R45, R0 ;  /* 0x000000002d007221 */ /* 0x000fe20000010000 */
[----:B------:R-:W-:Y:S01]  /*13dd0*/  LDSM.16.MT88.4 R152, [R231+0x3900] ;  /* 0x00390000e798783b */ /* 0x000fe20000004200 */
[----:B------:R-:W-:Y:S02]  /*13de0*/  FADD.FTZ R9, R46, R8 ;  /* 0x000000082e097221 */ /* 0x000fe40000010000 */
[----:B------:R-:W-:-:S03]  /*13df0*/  IMAD.MOV.U32 R32, RZ, RZ, R128 ;  /* 0x000000ffff207224 */ /* 0x000fc600078e0080 */
[----:B------:R-:W-:Y:S01]  /*13e00*/  HMMA.16816.F32 R156, R200, R4, R156 ;  /* 0x00000004c89c723c */ /* 0x000fe2000000189c */
[----:B------:R-:W-:Y:S01]  /*13e10*/  FADD.FTZ R3, R44, R3 ;  /* 0x000000032c037221 */ /* 0x000fe20000010000 */
[----:B------:R-:W1:Y:S05]  /*13e20*/  LDSM.16.MT88.4 R128, [R228+0x3900] ;  /* 0x00390000e480783b */ /* 0x000e6a0000004200 */
[----:B------:R-:W-:Y:S02]  /*13e30*/  FADD.FTZ R4, R43, R20 ;  /* 0x000000142b047221 */ /* 0x000fe40000010000 */
[----:B------:R-:W-:Y:S02]  /*13e40*/  FADD.FTZ R5, R33, R0 ;  /* 0x0000000021057221 */ /* 0x000fe40000010000 */
[----:B------:R-:W-:-:S02]  /*13e50*/  FADD.FTZ R0, R34, R9 ;  /* 0x0000000922007221 */ /* 0x000fc40000010000 */
[----:B------:R-:W-:Y:S02]  /*13e60*/  FADD.FTZ R8, R47, R4 ;  /* 0x000000042f087221 */ /* 0x000fe40000010000 */
[----:B------:R-:W-:Y:S02]  /*13e70*/  FADD.FTZ R4, R32, R3 ;  /* 0x0000000320047221 */ /* 0x000fe40000010000 */
[----:B------:R-:W-:Y:S02]  /*13e80*/  IMAD.MOV.U32 R249, RZ, RZ, R106 ;  /* 0x000000fffff97224 */ /* 0x000fe400078e006a */
        /* <DEDUP_REMOVED lines=41> */
[C---:B------:R-:W-:Y:S01]  /*14120*/  HMMA.16816.F32 R88, R196.reuse, R96, R88 ;  /* 0x00000060c458723c */ /* 0x040fe20000001858 */
[----:B------:R2:W-:Y:S07]  /*14130*/  STL [R1+0xc], R0 ;  /* 0x00000c0001007387 */ /* 0x0005ee0000100800 */
[C---:B------:R-:W-:Y:S08]  /*14140*/  HMMA.16816.F32 R92, R196.reuse, R98, R92 ;  /* 0x00000062c45c723c */ /* 0x040ff0000000185c */
[C---:B------:R-:W-:Y:S08]  /*14150*/  HMMA.16816.F32 R104, R196.reuse, R112, R60 ;  /* 0x00000070c468723c */ /* 0x040ff0000000183c */
[----:B------:R-:W-:Y:S01]  /*14160*/  HMMA.16816.F32 R108, R196, R114, R108 ;  /* 0x00000072c46c723c */ /* 0x000fe2000000186c */
[----:B--2---:R-:W-:-:S07]  /*14170*/  FADD.FTZ R0, R14, R5 ;  /* 0x000000050e007221 */ /* 0x004fce0000010000 */
[C---:B-1----:R-:W-:Y:S08]  /*14180*/  HMMA.16816.F32 R120, R196.reuse, R128, R120 ;  /* 0x00000080c478723c */ /* 0x042ff00000001878 */
        /* <DEDUP_REMOVED lines=14> */
[-C--:B------:R-:W-:Y:S08]  /*14270*/  HMMA.16816.F32 R196, R196, R6.reuse, R48 ;  /* 0x00000006c4c4723c */ /* 0x080ff00000001830 */
        /* <DEDUP_REMOVED lines=9> */
[----:B----4-:R-:W4:Y:S04]  /*14310*/  LDL R252, [R1+0x48] ;  /* 0x0000480001fc7983 */ /* 0x010f280000100800 */
[----:B------:R-:W4:Y:S04]  /*14320*/  LDL R27, [R1+0x54] ;  /* 0x00005400011b7983 */ /* 0x000f280000100800 */
[----:B------:R-:W4:Y:S04]  /*14330*/  LDL.64 R250, [R1+0x30] ;  /* 0x0000300001fa7983 */ /* 0x000f280000100a00 */
[----:B------:R-:W4:Y:S01]  /*14340*/  LDL.LU R249, [R1+0x58] ;  /* 0x0000580001f97983 */ /* 0x000f220000300800 */
[----:B------:R-:W-:-:S02]  /*14350*/  MOV R170, R2 ;  /* 0x0000000200aa7202 */ /* 0x000fc40000000f00 */
[----:B------:R-:W-:-:S05]  /*14360*/  MOV R2, c[0x0][0x208] ;  /* 0x0000820000027a02 */ /* 0x000fca0000000f00 */
[----:B------:R-:W-:-:S05]  /*14370*/  IMAD.SHL.U32 R4, R2, 0x20, RZ ;  /* 0x0000002002047824 */ /* 0x000fca00078e00ff */
[----:B------:R-:W-:Y:S01]  /*14380*/  IADD3 R2, P2, R4, 0x80, RZ ;  /* 0x0000008004027810 */ /* 0x000fe20007f5e0ff */
[----:B------:R-:W-:Y:S02]  /*14390*/  IMAD.MOV.U32 R3, RZ, RZ, R167 ;  /* 0x000000ffff037224 */ /* 0x000fe400078e00a7 */
[----:B-----5:R-:W-:Y:S02]  /*143a0*/  IMAD.MOV.U32 R0, RZ, RZ, R168 ;  /* 0x000000ffff007224 */ /* 0x020fe400078e00a8 */
[----:B------:R-:W-:Y:S01]  /*143b0*/  IMAD.MOV.U32 R169, RZ, RZ, R166 ;  /* 0x000000ffffa97224 */ /* 0x000fe200078e00a6 */
[----:B------:R-:W-:Y:S01]  /*143c0*/  ULDC.64 UR4, c[0x0][0x118] ;  /* 0x0000460000047ab9 */ /* 0x000fe20000000a00 */
[----:B--2---:R-:W-:Y:S02]  /*143d0*/  IADD3 R5, P1, R28, 0x40, RZ ;  /* 0x000000401c057810 */ /* 0x004fe40007f3e0ff */
[----:B---3--:R-:W-:-:S03]  /*143e0*/  IADD3 R6, P0, R30, 0x40, RZ ;  /* 0x000000401e067810 */ /* 0x008fc60007f1e0ff */
[----:B------:R1:W-:Y:S04]  /*143f0*/  STL [R1+0x28], R5 ;  /* 0x0000280501007387 */ /* 0x0003e80000100800 */
[----:B------:R-:W-:Y:S04]  /*14400*/  STL [R1+0x20], R6 ;  /* 0x0000200601007387 */ /* 0x000fe80000100800 */
[----:B------:R2:W-:Y:S01]  /*14410*/  STL [R1+0x18], R2 ;  /* 0x0000180201007387 */ /* 0x0005e20000100800 */
[----:B----4-:R-:W-:Y:S01]  /*14420*/  IMAD.X R4, RZ, RZ, R251, P0 ;  /* 0x000000ffff047224 */ /* 0x010fe200000e06fb */
[----:B-1----:R-:W-:-:S02]  /*14430*/  IADD3.X R5, RZ, R252, RZ, P1, !PT ;  /* 0x000000fcff057210 */ /* 0x002fc40000ffe4ff */
[----:B--2---:R-:W-:-:S03]  /*14440*/  IADD3.X R2, RZ, R27, RZ, P2, !PT ;  /* 0x0000001bff027210 */ /* 0x004fc600017fe4ff */
[----:B------:R1:W-:Y:S04]  /*14450*/  STL [R1+0x24], R5 ;  /* 0x0000240501007387 */ /* 0x0003e80000100800 */
[----:B------:R1:W-:Y:S04]  /*14460*/  STL [R1+0x14], R2 ;  /* 0x0000140201007387 */ /* 0x0003e80000100800 */
[----:B------:R1:W-:Y:S01]  /*14470*/  STL [R1+0x1c], R4 ;  /* 0x00001c0401007387 */ /* 0x0003e20000100800 */
[----:B------:R-:W-:-:S03]  /*14480*/  LEA.HI.SX32 R248, R249, 0xfffffffe, 0x1a ;  /* 0xfffffffef9f87811 */ /* 0x000fc600078fd2ff */
.L_x_839:
[----:B------:R-:W2:Y:S01]  /*14490*/  LDL.64 R26, [R1+0x38] ;  /* 0x00003800011a7983 */ /* 0x000ea20000100a00 */
[----:B------:R-:W-:Y:S04]  /*144a0*/  DEPBAR.LE SB0, 0x0 ;  /* 0x000080000000791a */ /* 0x000fe80000000000 */
[----:B-1----:R-:W-:Y:S01]  /*144b0*/  SHF.R.S32.HI R2, RZ, 0x1f, R248 ;  /* 0x0000001fff027819 */ /* 0x002fe200000114f8 */
[----:B------:R-:W3:Y:S01]  /*144c0*/  LDL R24, [R1+0x28] ;  /* 0x0000280001187983 */ /* 0x000ee20000100800 */
[----:B------:R-:W-:Y:S01]  /*144d0*/  IMAD.WIDE.U32 R28, R248, c[0x0][0x208], RZ ;  /* 0x00008200f81c7a25 */ /* 0x000fe200078e00ff */
[----:B------:R-:W-:Y:S02]  /*144e0*/  MOV R58, c[0x0][0x208] ;  /* 0x00008200003a7a02 */ /* 0x000fe40000000f00 */
[----:B------:R-:W4:Y:S01]  /*144f0*/  LDL R31, [R1+0x48] ;  /* 0x00004800011f7983 */ /* 0x000f220000100800 */
[----:B------:R-:W-:Y:S01]  /*14500*/  IMAD R2, R2, c[0x0][0x208], RZ ;  /* 0x0000820002027a24 */ /* 0x000fe200078e02ff */
[----:B------:R-:W-:Y:S02]  /*14510*/  SHF.L.U32 R38, R28, 0x6, RZ ;  /* 0x000000061c267819 */ /* 0x000fe400000006ff */
[----:B------:R-:W4:Y:S01]  /*14520*/  LDL R30, [R1+0x24] ;  /* 0x00002400011e7983 */ /* 0x000f220000100800 */
[----:B------:R-:W-:Y:S01]  /*14530*/  IMAD R2, R248, c[0x0][0x20c], R2 ;  /* 0x00008300f8027a24 */ /* 0x000fe200078e0202 */
[----:B------:R-:W-:Y:S02]  /*14540*/  MOV R57, 0x5 ;  /* 0x0000000500397802 */ /* 0x000fe40000000f00 */
[----:B------:R-:W4:Y:S01]  /*14550*/  LDL R55, [R1+0x18] ;  /* 0x0000180001377983 */ /* 0x000f220000100800 */
[----:B------:R-:W-:Y:S02]  /*14560*/  SHF.L.U32 R58, R58, 0x5, RZ ;  /* 0x000000053a3a7819 */ /* 0x000fe400000006ff */
[----:B------:R-:W-:Y:S01]  /*14570*/  IADD3 R2, R29, R2, RZ ;  /* 0x000000021d027210 */ /* 0x000fe20007ffe0ff */
[----:B------:R-:W4:Y:S01]  /*14580*/  LDL R54, [R1+0x14] ;  /* 0x0000140001367983 */ /* 0x000f220000100800 */
[----:B------:R-:W-:Y:S02]  /*14590*/  MOV R56, c[0x0][0x208] ;  /* 0x0000820000387a02 */ /* 0x000fe40000000f00 */
[----:B------:R-:W-:Y:S01]  /*145a0*/  SHF.L.U64.HI R2, R28, 0x6, R2 ;  /* 0x000000061c027819 */ /* 0x000fe20000010202 */
[----:B------:R-:W-:Y:S01]  /*145b0*/  BAR.SYNC.DEFER_BLOCKING 0x0 ;  /* 0x0000000000007b1d */ /* 0x000fe20000010000 */
[----:B------:R-:W-:Y:S07]  /*145c0*/  SHF.L.U64.HI R56, R56, R57, c[0x0][0x20c] ;  /* 0x0000830038387619 */ /* 0x000fee0000010239 */
[----:B-----5:R-:W-:Y:S04]  /*145d0*/  STL [R1+0x5c], R238 ;  /* 0x00005cee01007387 */ /* 0x020fe80000100800 */
[----:B------:R-:W-:Y:S04]  /*145e0*/  STL [R1+0x60], R246 ;  /* 0x000060f601007387 */ /* 0x000fe80000100800 */
[----:B------:R-:W-:Y:S04]  /*145f0*/  STL [R1+0x64], R245 ;  /* 0x000064f501007387 */ /* 0x000fe80000100800 */
[----:B------:R-:W-:Y:S04]  /*14600*/  STL [R1+0x68], R244 ;  /* 0x000068f401007387 */ /* 0x000fe80000100800 */
[----:B------:R-:W-:Y:S08]  /*14610*/  LDSM.16.M88.4 R64, [R234+0x8100] ;  /* 0x00810000ea40783b */ /* 0x000ff00000000200 */
[----:B------:R-:W1:Y:S08]  /*14620*/  LDSM.16.M88.4 R16, [R171+0x4100] ;  /* 0x00410000ab10783b */ /* 0x000e700000000200 */
[----:B------:R-:W1:Y:S08]  /*14630*/  LDSM.16.M88.4 R60, [R234+0xa100] ;  /* 0x00a10000ea3c783b */ /* 0x000e700000000200 */
[----:B------:R-:W1:Y:S08]  /*14640*/  LDSM.16.M88.4 R32, [R171+0x4900] ;  /* 0x00490000ab20783b */ /* 0x000e700000000200 */
[----:B------:R-:W4:Y:S04]  /*14650*/  LDL R249, [R1+0x1c] ;  /* 0x00001c0001f97983 */ /* 0x000f280000100800 */
[----:B------:R-:W2:Y:S08]  /*14660*/  LDSM.16.M88.4 R48, [R171+0x5100] ;  /* 0x00510000ab30783b */ /* 0x000eb00000000200 */
[----:B------:R-:W2:Y:S01]  /*14670*/  LDSM.16.M88.4 R164, [R171+0x5900] ;  /* 0x00590000aba4783b */ /* 0x000ea20000000200 */
[-C--:B-1----:R-:W-:Y:S07]  /*14680*/  HMMA.16816.F32 R4, R64, R16.reuse, RZ ;  /* 0x000000104004723c */ /* 0x082fee00000018ff */
[----:B------:R-:W-:Y:S01]  /*14690*/  LDSM.16.M88.4 R204, [R236+0x8100] ;  /* 0x00810000eccc783b */ /* 0x000fe20000000200 */
[C---:B------:R-:W-:Y:S07]  /*146a0*/  HMMA.16816.F32 R8, R60.reuse, R16, RZ ;  /* 0x000000103c08723c */ /* 0x040fee00000018ff */
[----:B------:R1:W1:Y:S01]  /*146b0*/  LDSM.16.M88.4 R208, [R238] ;  /* 0x00000000eed0783b */ /* 0x0002620000000200 */
[-C--:B------:R-:W-:Y:S07]  /*146c0*/  HMMA.16816.F32 R12, R60, R18.reuse, RZ ;  /* 0x000000123c0c723c */ /* 0x080fee00000018ff */
[----:B------:R-:W2:Y:S01]  /*146d0*/  LDSM.16.M88.4 R212, [R236+0xa100] ;  /* 0x00a10000ecd4783b */ /* 0x000ea20000000200 */
[C---:B------:R-:W-:Y:S07]  /*146e0*/  HMMA.16816.F32 R16, R64.reuse, R18, RZ ;  /* 0x000000124010723c */ /* 0x040fee00000018ff */
[----:B------:R-:W2:Y:S01]  /*146f0*/  LDSM.16.M88.4 R216, [R246] ;  /* 0x00000000f6d8783b */ /* 0x000ea20000000200 */
[-C--:B------:R-:W-:Y:S07]  /*14700*/  HMMA.16816.F32 R20, R64, R32.reuse, RZ ;  /* 0x000000204014723c */ /* 0x080fee00000018ff */
[----:B------:R-:W2:Y:S08]  /*14710*/  LDSM.16.M88.4 R220, [R245] ;  /* 0x00000000f5dc783b */ /* 0x000eb00000000200 */
[----:B------:R1:W2:Y:S08]  /*14720*/  LDSM.16.M88.4 R224, [R244] ;  /* 0x00000000f4e0783b */ /* 0x0002b00000000200 */
[----:B-1----:R-:W4:Y:S04]  /*14730*/  LDL R238, [R1+0x50] ;  /* 0x0000500001ee7983 */ /* 0x002f280000100800 */
[----:B------:R-:W4:Y:S06]  /*14740*/  LDL.64 R250, [R1+0x30] ;  /* 0x0000300001fa7983 */ /* 0x000f2c0000100a00 */
[----:B------:R-:W4:Y:S01]  /*14750*/  LDL R244, [R1+0x20] ;  /* 0x0000200001f47983 */ /* 0x000f220000100800 */
[C---:B--2---:R-:W-:Y:S04]  /*14760*/  IADD3 R37, P5, R38.reuse, R26, RZ ;  /* 0x0000001a26257210 */ /* 0x044fe80007fbe0ff */
[C---:B------:R-:W-:Y:S02]  /*14770*/  LEA R36, P2, R37.reuse, c[0x0][0x1f8], 0x1 ;  /* 0x00007e0025247a11 */ /* 0x040fe400078408ff */
[----:B---3--:R-:W-:Y:S02]  /*14780*/  IADD3 R38, P1, R38, R24, RZ ;  /* 0x0000001826267210 */ /* 0x008fe40007f3e0ff */
[C---:B------:R-:W-:Y:S02]  /*14790*/  HMMA.16816.F32 R24, R60.reuse, R32, RZ ;  /* 0x000000203c18723c */ /* 0x040fe400000018ff */
[----:B------:R-:W-:Y:S05]  /*147a0*/  LEA R40, P0, R38, c[0x0][0x1f8], 0x1 ;  /* 0x00007e0026287a11 */ /* 0x000fea00078008ff */
[C---:B----4-:R-:W-:Y:S02]  /*147b0*/  IADD3.X R32, R2.reuse, R31, RZ, P5, !PT ;  /* 0x0000001f02207210 */ /* 0x050fe40002ffe4ff */
[----:B------:R-:W-:Y:S02]  /*147c0*/  IADD3.X R2, R2, R30, RZ, P1, !PT ;  /* 0x0000001e02027210 */ /* 0x000fe40000ffe4ff */
[-C--:B------:R-:W-:Y:S01]  /*147d0*/  HMMA.16816.F32 R28, R60, R34.reuse, RZ ;  /* 0x000000223c1c723c */ /* 0x080fe200000018ff */
[----:B------:R-:W-:Y:S02]  /*147e0*/  LEA.HI.X R37, R37, c[0x0][0x1fc], R32, 0x1, P2 ;  /* 0x00007f0025257a11 */ /* 0x000fe400010f0c20 */
[----:B------:R-:W-:Y:S02]  /*147f0*/  LEA.HI.X R41, R38, c[0x0][0x1fc], R2, 0x1, P0 ;  /* 0x00007f0026297a11 */ /* 0x000fe400000f0c02 */
[----:B------:R-:W-:Y:S01]  /*14800*/  IADD3 R44, P0, R36, R58, RZ ;  /* 0x0000003a242c7210 */ /* 0x000fe20007f1e0ff */
[----:B------:R-:W-:Y:S01]  /*14810*/  @!PT LDS RZ, [RZ] ;  /* 0x00000000fffff984 */ /* 0x000fe20000000800 */
[----:B------:R-:W-:Y:S01]  /*14820*/  @!PT LDS RZ, [RZ] ;  /* 0x00000000fffff984 */ /* 0x000fe20000000800 */
[----:B------:R-:W-:Y:S01]  /*14830*/  @!PT LDS RZ, [RZ] ;  /* 0x00000000fffff984 */ /* 0x000fe20000000800 */
[----:B------:R1:W-:Y:S02]  /*14840*/  LDGSTS.E.BYPASS.LTC128B.128 [R247+0x100], [R36.64], !P4 ;  /* 0x0010000024f77fae */ /* 0x0003e4000e101d44 */
[C---:B------:R-:W-:Y:S04]  /*14850*/  HMMA.16816.F32 R32, R64.reuse, R34, RZ ;  /* 0x000000224020723c */ /* 0x040fe800000018ff */
[----:B------:R-:W-:Y:S02]  /*14860*/  IADD3.X R45, R37, R56, RZ, P0, !PT ;  /* 0x00000038252d7210 */ /* 0x000fe400007fe4ff */
[----:B------:R2:W-:Y:S01]  /*14870*/  LDGSTS.E.BYPASS.LTC128B.128 [R247+0x2100], [R40.64], !P3 ;  /* 0x0210000028f77fae */ /* 0x0005e2000d901d44 */
[C---:B------:R-:W-:Y:S02]  /*14880*/  IADD3 R52, P1, R44.reuse, R58, RZ ;  /* 0x0000003a2c347210 */ /* 0x040fe40007f3e0ff */
[-C--:B------:R-:W-:Y:S03]  /*14890*/  IADD3 R46, P0, R44, R55.reuse, RZ ;  /* 0x000000372c2e7210 */ /* 0x080fe60007f1e0ff */
[C---:B------:R-:W-:Y:S02]  /*148a0*/  IADD3.X R53, R45.reuse, R56, RZ, P1, !PT ;  /* 0x000000382d357210 */ /* 0x040fe40000ffe4ff */
[----:B------:R3:W-:Y:S01]  /*148b0*/  LDGSTS.E.BYPASS.LTC128B.128 [R247+0x900], [R44.64], !P4 ;  /* 0x009000002cf77fae */ /* 0x0007e2000e101d44 */
[----:B------:R-:W-:Y:S07]  /*148c0*/  IADD3.X R47, R45, R54, RZ, P0, !PT ;  /* 0x000000362d2f7210 */ /* 0x000fee00007fe4ff */
[----:B------:R3:W-:Y:S01]  /*148d0*/  LDGSTS.E.BYPASS.LTC128B.128 [R247+0x2900], [R44.64+0x80], !P3 ;  /* 0x029000802cf77fae */ /* 0x0007e2000d901d44 */
[-C--:B-1----:R-:W-:Y:S07]  /*148e0*/  HMMA.16816.F32 R36, R64, R48.reuse, RZ ;  /* 0x000000304024723c */ /* 0x082fee00000018ff */
[----:B------:R1:W-:Y:S01]  /*148f0*/  LDGSTS.E.BYPASS.LTC128B.128 [R247+0x1100], [R52.64], !P4 ;  /* 0x0110000034f77fae */ /* 0x0003e2000e101d44 */
[C---:B--2---:R-:W-:Y:S07]  /*14900*/  HMMA.16816.F32 R40, R60.reuse, R48, RZ ;  /* 0x000000303c28723c */ /* 0x044fee00000018ff */
[----:B------:R3:W-:Y:S01]  /*14910*/  LDGSTS.E.BYPASS.LTC128B.128 [R247+0x3100], [R46.64], !P3 ;  /* 0x031000002ef77fae */ /* 0x0007e2000d901d44 */
[C---:B------:R-:W-:Y:S04]  /*14920*/  IADD3 R48, P0, R52.reuse, R58, RZ ;  /* 0x0000003a34307210 */ /* 0x040fe80007f1e0ff */
[C---:B------:R-:W-:Y:S05]  /*14930*/  IADD3.X R49, R53.reuse, R56, RZ, P0, !PT ;  /* 0x0000003835317210 */ /* 0x040fea00007fe4ff */
[----:B------:R2:W-:Y:S01]  /*14940*/  LDGSTS.E.BYPASS.LTC128B.128 [R247+0x1900], [R48.64], !P4 ;  /* 0x0190000030f77fae */ /* 0x0005e2000e101d44 */
[----:B-1----:R-:W-:Y:S04]  /*14950*/  IADD3 R52, P0, R52, R55, RZ ;  /* 0x0000003734347210 */ /* 0x002fe80007f1e0ff */
[----:B------:R-:W-:Y:S02]  /*14960*/  IADD3.X R53, R53, R54, RZ, P0, !PT ;  /* 0x0000003635357210 */ /* 0x000fe400007fe4ff */
[C---:B------:R-:W-:Y:S01]  /*14970*/  ISETP.GT.AND P0, PT, R248.reuse, RZ, PT ;  /* 0x000000fff800720c */ /* 0x040fe20003f04270 */
[-C--:B---3--:R-:W-:Y:S02]  /*14980*/  HMMA.16816.F32 R44, R60, R50.reuse, RZ ;  /* 0x000000323c2c723c */ /* 0x088fe400000018ff */
[----:B------:R1:W-:Y:S01]  /*14990*/  LDGSTS.E.BYPASS.LTC128B.128 [R247+0x3900], [R52.64], !P3 ;  /* 0x0390000034f77fae */ /* 0x0003e2000d901d44 */
[----:B------:R-:W-:Y:S07]  /*149a0*/  IADD3 R248, R248, -0x1, RZ ;  /* 0xfffffffff8f87810 */ /* 0x000fee0007ffe0ff */
[----:B------:R-:W0:Y:S01]  /*149b0*/  LDGDEPBAR ;  /* 0x00000000000079af */ /* 0x000e220000000000 */
[C---:B--2---:R-:W-:Y:S08]  /*149c0*/  HMMA.16816.F32 R48, R64.reuse, R50, RZ ;  /* 0x000000324030723c */ /* 0x044ff000000018ff */
[-C--:B-1----:R-:W-:Y:S08]  /*149d0*/  HMMA.16816.F32 R52, R64, R164.reuse, RZ ;  /* 0x000000a44034723c */ /* 0x082ff000000018ff */
[C---:B------:R-:W-:Y:S08]  /*149e0*/  HMMA.16816.F32 R56, R60.reuse, R164, RZ ;  /* 0x000000a43c38723c */ /* 0x040ff000000018ff */
[-C--:B------:R-:W-:Y:S08]  /*149f0*/  HMMA.16816.F32 R60, R60, R166.reuse, RZ ;  /* 0x000000a63c3c723c */ /* 0x080ff000000018ff */
[----:B------:R-:W-:Y:S01]  /*14a00*/  HMMA.16816.F32 R64, R64, R166, RZ ;  /* 0x000000a64040723c */ /* 0x000fe200000018ff */
[----:B------:R-:W-:Y:S07]  /*14a10*/  LDSM.16.M88.4 R164, [R235+0x8100] ;  /* 0x00810000eba4783b */ /* 0x000fee0000000200 */
[-C--:B------:R-:W-:Y:S08]  /*14a20*/  HMMA.16816.F32 R4, R204, R208.reuse, R4 ;  /* 0x000000d0cc04723c */ /* 0x080ff00000001804 */
[C---:B------:R-:W-:Y:S08]  /*14a30*/  HMMA.16816.F32 R8, R212.reuse, R208, R8 ;  /* 0x000000d0d408723c */ /* 0x040ff00000001808 */
[-C--:B------:R-:W-:Y:S08]  /*14a40*/  HMMA.16816.F32 R12, R212, R210.reuse, R12 ;  /* 0x000000d2d40c723c */ /* 0x080ff0000000180c */
[C---:B------:R-:W-:Y:S01]  /*14a50*/  HMMA.16816.F32 R16, R204.reuse, R210, R16 ;  /* 0x000000d2cc10723c */ /* 0x040fe20000001810 */
[----:B------:R-:W1:Y:S07]  /*14a60*/  LDSM.16.M88.4 R208, [R233+0x4100] ;  /* 0x00410000e9d0783b */ /* 0x000e6e0000000200 */
[-C--:B------:R-:W-:Y:S08]  /*14a70*/  HMMA.16816.F32 R20, R204, R216.reuse, R20 ;  /* 0x000000d8cc14723c */ /* 0x080ff00000001814 */
[C---:B------:R-:W-:Y:S08]  /*14a80*/  HMMA.16816.F32 R24, R212.reuse, R216, R24 ;  /* 0x000000d8d418723c */ /* 0x040ff00000001818 */
[-C--:B------:R-:W-:Y:S08]  /*14a90*/  HMMA.16816.F32 R28, R212, R218.reuse, R28 ;  /* 0x000000dad41c723c */ /* 0x080ff0000000181c */
[C---:B------:R-:W-:Y:S01]  /*14aa0*/  HMMA.16816.F32 R32, R204.reuse, R218, R32 ;  /* 0x000000dacc20723c */ /* 0x040fe20000001820 */
[----:B------:R-:W2:Y:S07]  /*14ab0*/  LDSM.16.M88.4 R216, [R235+0xa100] ;  /* 0x00a10000ebd8783b */ /* 0x000eae0000000200 */
[-C--:B------:R-:W-:Y:S08]  /*14ac0*/  HMMA.16816.F32 R36, R204, R220.reuse, R36 ;  /* 0x000000dccc24723c */ /* 0x080ff00000001824 */
[C---:B------:R-:W-:Y:S08]  /*14ad0*/  HMMA.16816.F32 R40, R212.reuse, R220, R40 ;  /* 0x000000dcd428723c */ /* 0x040ff00000001828 */
[-C--:B------:R-:W-:Y:S08]  /*14ae0*/  HMMA.16816.F32 R44, R212, R222.reuse, R44 ;  /* 0x000000ded42c723c */ /* 0x080ff0000000182c */
[C---:B------:R-:W-:Y:S01]  /*14af0*/  HMMA.16816.F32 R48, R204.reuse, R222, R48 ;  /* 0x000000decc30723c */ /* 0x040fe20000001830 */
[----:B------:R-:W-:Y:S07]  /*14b00*/  LDSM.16.M88.4 R220, [R233+0x5900] ;  /* 0x00590000e9dc783b */ /* 0x000fee0000000200 */
[-C--:B------:R-:W-:Y:S08]  /*14b10*/  HMMA.16816.F32 R52, R204, R224.reuse, R52 ;  /* 0x000000e0cc34723c */ /* 0x080ff00000001834 */
[C---:B------:R-:W-:Y:S01]  /*14b20*/  HMMA.16816.F32 R56, R212.reuse, R224, R56 ;  /* 0x000000e0d438723c */ /* 0x040fe20000001838 */
[----:B------:R-:W3:Y:S06]  /*14b30*/  LDL.64 R224, [R1+0x40] ;  /* 0x0000400001e07983 */ /* 0x000eec0000100a00 */
[----:B------:R-:W-:Y:S01]  /*14b40*/  STL [R1+0x6c], R234 ;  /* 0x00006cea01007387 */ /* 0x000fe20000100800 */
[-C--:B------:R-:W-:Y:S03]  /*14b50*/  HMMA.16816.F32 R60, R212, R226.reuse, R60 ;  /* 0x000000e2d43c723c */ /* 0x080fe6000000183c */
[----:B------:R-:W-:Y:S05]  /*14b60*/  LDSM.16.M88.4 R212, [R233+0x5100] ;  /* 0x00510000e9d4783b */ /* 0x000fea0000000200 */
[----:B------:R-:W-:Y:S03]  /*14b70*/  HMMA.16816.F32 R64, R204, R226, R64 ;  /* 0x000000e2cc40723c */ /* 0x000fe60000001840 */
[----:B------:R-:W4:Y:S05]  /*14b80*/  LDSM.16.M88.4 R204, [R233+0x4900] ;  /* 0x00490000e9cc783b */ /* 0x000f2a0000000200 */
[-C--:B-1----:R-:W-:Y:S03]  /*14b90*/  HMMA.16816.F32 R4, R164, R208.reuse, R4 ;  /* 0x000000d0a404723c */ /* 0x082fe60000001804 */
[----:B------:R-:W-:Y:S04]  /*14ba0*/  STL [R1+0x70], R171 ;  /* 0x000070ab01007387 */ /* 0x000fe80000100800 */
[----:B------:R-:W-:Y:S01]  /*14bb0*/  STL [R1+0x74], R243 ;  /* 0x000074f301007387 */ /* 0x000fe20000100800 */
[C---:B--2---:R-:W-:Y:S03]  /*14bc0*/  HMMA.16816.F32 R8, R216.reuse, R208, R8 ;  /* 0x000000d0d808723c */ /* 0x044fe60000001808 */
[----:B------:R-:W-:Y:S04]  /*14bd0*/  STL [R1+0x78], R236 ;  /* 0x000078ec01007387 */ /* 0x000fe80000100800 */
[----:B------:R-:W-:Y:S01]  /*14be0*/  STL [R1+0x7c], R242 ;  /* 0x00007cf201007387 */ /* 0x000fe20000100800 */
[-C--:B------:R-:W-:Y:S08]  /*14bf0*/  HMMA.16816.F32 R12, R216, R210.reuse, R12 ;  /* 0x000000d2d80c723c */ /* 0x080ff0000000180c */
[C---:B------:R-:W-:Y:S01]  /*14c00*/  HMMA.16816.F32 R16, R164.reuse, R210, R16 ;  /* 0x000000d2a410723c */ /* 0x040fe20000001810 */
[----:B------:R-:W-:Y:S07]  /*14c10*/  LDSM.16.M88.4 R208, [R232] ;  /* 0x00000000e8d0783b */ /* 0x000fee0000000200 */
[-C--:B----4-:R-:W-:Y:S08]  /*14c20*/  HMMA.16816.F32 R20, R164, R204.reuse, R20 ;  /* 0x000000cca414723c */ /* 0x090ff00000001814 */
        /* <DEDUP_REMOVED lines=11> */
[-C--:B------:R-:W-:Y:S01]  /*14ce0*/  HMMA.16816.F32 R60, R216, R222.reuse, R60 ;  /* 0x000000ded83c723c */ /* 0x080fe2000000183c */
[----:B------:R-:W-:Y:S07]  /*14cf0*/  LDSM.16.M88.4 R216, [R232+0x1000] ;  /* 0x00100000e8d8783b */ /* 0x000fee0000000200 */
[----:B------:R-:W-:Y:S01]  /*14d00*/  HMMA.16816.F32 R64, R164, R222, R64 ;  /* 0x000000dea440723c */ /* 0x000fe20000001840 */
[----:B------:R-:W4:Y:S07]  /*14d10*/  LDSM.16.M88.4 R164, [R232+0x800] ;  /* 0x00080000e8a4783b */ /* 0x000f2e0000000200 */
[-C--:B-1----:R-:W-:Y:S01]  /*14d20*/  HMMA.16816.F32 R4, R204, R208.reuse, R4 ;  /* 0x000000d0cc04723c */ /* 0x082fe20000001804 */
[----:B------:R-:W1:Y:S07]  /*14d30*/  LDSM.16.M88.4 R220, [R232+0x1800] ;  /* 0x00180000e8dc783b */ /* 0x000e6e0000000200 */
[C---:B--2---:R-:W-:Y:S08]  /*14d40*/  HMMA.16816.F32 R8, R212.reuse, R208, R8 ;  /* 0x000000d0d408723c */ /* 0x044ff00000001808 */
[-C--:B------:R-:W-:Y:S08]  /*14d50*/  HMMA.16816.F32 R12, R212, R210.reuse, R12 ;  /* 0x000000d2d40c723c */ /* 0x080ff0000000180c */
[C---:B------:R-:W-:Y:S01]  /*14d60*/  HMMA.16816.F32 R16, R204.reuse, R210, R16 ;  /* 0x000000d2cc10723c */ /* 0x040fe20000001810 */
[----:B------:R-:W-:Y:S07]  /*14d70*/  LDSM.16.M88.4 R208, [R171+0x6100] ;  /* 0x00610000abd0783b */ /* 0x000fee0000000200 */
[-C--:B----4-:R-:W-:Y:S08]  /*14d80*/  HMMA.16816.F32 R20, R204, R164.reuse, R20 ;  /* 0x000000a4cc14723c */ /* 0x090ff00000001814 */
        /* <DEDUP_REMOVED lines=8> */
[----:B------:R-:W4:Y:S07]  /*14e10*/  LDSM.16.M88.4 R216, [R234+0xe100] ;  /* 0x00e10000ead8783b */ /* 0x000f2e0000000200 */
[-C--:B-1----:R-:W-:Y:S08]  /*14e20*/  HMMA.16816.F32 R52, R204, R220.reuse, R52 ;  /* 0x000000dccc34723c */ /* 0x082ff00000001834 */
[C---:B------:R-:W-:Y:S08]  /*14e30*/  HMMA.16816.F32 R56, R212.reuse, R220, R56 ;  /* 0x000000dcd438723c */ /* 0x040ff00000001838 */
[-C--:B------:R-:W-:Y:S01]  /*14e40*/  HMMA.16816.F32 R60, R212, R222.reuse, R60 ;  /* 0x000000ded43c723c */ /* 0x080fe2000000183c */
[----:B------:R-:W-:Y:S07]  /*14e50*/  LDSM.16.M88.4 R212, [R171+0x7100] ;  /* 0x00710000abd4783b */ /* 0x000fee0000000200 */
[----:B------:R-:W-:Y:S01]  /*14e60*/  HMMA.16816.F32 R64, R204, R222, R64 ;  /* 0x000000decc40723c */ /* 0x000fe20000001840 */
[----:B------:R-:W1:Y:S07]  /*14e70*/  LDSM.16.M88.4 R204, [R171+0x6900] ;  /* 0x00690000abcc783b */ /* 0x000e6e0000000200 */
[-C--:B--2---:R-:W-:Y:S01]  /*14e80*/  HMMA.16816.F32 R4, R164, R208.reuse, R4 ;  /* 0x000000d0a404723c */ /* 0x084fe20000001804 */
[----:B------:R-:W2:Y:S07]  /*14e90*/  LDSM.16.M88.4 R220, [R171+0x7900] ;  /* 0x00790000abdc783b */ /* 0x000eae0000000200 */
[C---:B----4-:R-:W-:Y:S08]  /*14ea0*/  HMMA.16816.F32 R8, R216.reuse, R208, R8 ;  /* 0x000000d0d808723c */ /* 0x050ff00000001808 */
[-C--:B------:R-:W-:Y:S08]  /*14eb0*/  HMMA.16816.F32 R12, R216, R210.reuse, R12 ;  /* 0x000000d2d80c723c */ /* 0x080ff0000000180c */
[C---:B------:R-:W-:Y:S01]  /*14ec0*/  HMMA.16816.F32 R16, R164.reuse, R210, R16 ;  /* 0x000000d2a410723c */ /* 0x040fe20000001810 */
[----:B------:R-:W-:Y:S07]  /*14ed0*/  LDSM.16.M88.4 R208, [R243] ;  /* 0x00000000f3d0783b */ /* 0x000fee0000000200 */
[-C--:B-1----:R-:W-:Y:S08]  /*14ee0*/  HMMA.16816.F32 R20, R164, R204.reuse, R20 ;  /* 0x000000cca414723c */ /* 0x082ff00000001814 */
        /* <DEDUP_REMOVED lines=8> */
[----:B------:R-:W4:Y:S07]  /*14f70*/  LDSM.16.M88.4 R212, [R236+0xe100] ;  /* 0x00e10000ecd4783b */ /* 0x000f2e0000000200 */
[-C--:B--2---:R-:W-:Y:S08]  /*14f80*/  HMMA.16816.F32 R52, R164, R220.reuse, R52 ;  /* 0x000000dca434723c */ /* 0x084ff00000001834 */
[C---:B------:R-:W-:Y:S08]  /*14f90*/  HMMA.16816.F32 R56, R216.reuse, R220, R56 ;  /* 0x000000dcd838723c */ /* 0x040ff00000001838 */
[-C--:B------:R-:W-:Y:S01]  /*14fa0*/  HMMA.16816.F32 R60, R216, R222.reuse, R60 ;  /* 0x000000ded83c723c */ /* 0x080fe2000000183c */
[----:B------:R-:W-:Y:S07]  /*14fb0*/  LDSM.16.M88.4 R216, [R241] ;  /* 0x00000000f1d8783b */ /* 0x000fee0000000200 */
[----:B------:R-:W-:Y:S01]  /*14fc0*/  HMMA.16816.F32 R64, R164, R222, R64 ;  /* 0x000000dea440723c */ /* 0x000fe20000001840 */
[----:B------:R-:W2:Y:S07]  /*14fd0*/  LDSM.16.M88.4 R164, [R242] ;  /* 0x00000000f2a4783b */ /* 0x000eae0000000200 */
[-C--:B-1----:R-:W-:Y:S01]  /*14fe0*/  HMMA.16816.F32 R4, R204, R208.reuse, R4 ;  /* 0x000000d0cc04723c */ /* 0x082fe20000001804 */
[----:B------:R-:W1:Y:S07]  /*14ff0*/  LDSM.16.M88.4 R220, [R240] ;  /* 0x00000000f0dc783b */ /* 0x000e6e0000000200 */
[C---:B----4-:R-:W-:Y:S08]  /*15000*/  HMMA.16816.F32 R8, R212.reuse, R208, R8 ;  /* 0x000000d0d408723c */ /* 0x050ff00000001808 */
[-C--:B------:R-:W-:Y:S08]  /*15010*/  HMMA.16816.F32 R12, R212, R210.reuse, R12 ;  /* 0x000000d2d40c723c */ /* 0x080ff0000000180c */
[C---:B------:R-:W-:Y:S01]  /*15020*/  HMMA.16816.F32 R16, R204.reuse, R210, R16 ;  /* 0x000000d2cc10723c */ /* 0x040fe20000001810 */
[----:B------:R-:W-:Y:S07]  /*15030*/  LDSM.16.M88.4 R208, [R233+0x6100] ;  /* 0x00610000e9d0783b */ /* 0x000fee0000000200 */
[-C--:B--2---:R-:W-:Y:S08]  /*15040*/  HMMA.16816.F32 R20, R204, R164.reuse, R20 ;  /* 0x000000a4cc14723c */ /* 0x084ff00000001814 */
        /* <DEDUP_REMOVED lines=20> */
[----:B------:R-:W-:Y:S07]  /*15190*/  LDSM.16.M88.4 R208, [R232+0x2000] ;  /* 0x00200000e8d0783b */ /* 0x000fee0000000200 */
        /* <DEDUP_REMOVED lines=13> */
[----:B------:R-:W2:Y:S07]  /*15270*/  LDSM.16.M88.4 R216, [R232+0x2800] ;  /* 0x00280000e8d8783b */ /* 0x000eae0000000200 */
[----:B------:R-:W-:Y:S01]  /*15280*/  HMMA.16816.F32 R64, R164, R222, R64 ;  /* 0x000000dea440723c */ /* 0x000fe20000001840 */
[----:B------:R-:W3:Y:S07]  /*15290*/  LDSM.16.M88.4 R164, [R232+0x3000] ;  /* 0x00300000e8a4783b */ /* 0x000eee0000000200 */
[-C--:B-1----:R-:W-:Y:S01]  /*152a0*/  HMMA.16816.F32 R4, R204, R208.reuse, R4 ;  /* 0x000000d0cc04723c */ /* 0x082fe20000001804 */
[----:B------:R-:W1:Y:S01]  /*152b0*/  LDSM.16.M88.4 R220, [R232+0x3800] ;  /* 0x00380000e8dc783b */ /* 0x000e620000000200 */
[----:B------:R-:W-:Y:S06]  /*152c0*/  DEPBAR.LE SB0, 0x0 ;  /* 0x000080000000791a */ /* 0x000fec0000000000 */
[C---:B----4-:R-:W-:Y:S01]  /*152d0*/  HMMA.16816.F32 R8, R212.reuse, R208, R8 ;  /* 0x000000d0d408723c */ /* 0x050fe20000001808 */
[----:B------:R-:W-:Y:S07]  /*152e0*/  BAR.SYNC.DEFER_BLOCKING 0x0 ;  /* 0x0000000000007b1d */ /* 0x000fee0000010000 */
[-C--:B------:R-:W-:Y:S08]  /*152f0*/  HMMA.16816.F32 R12, R212, R210.reuse, R12 ;  /* 0x000000d2d40c723c */ /* 0x080ff0000000180c */
[C---:B------:R-:W-:Y:S04]  /*15300*/  HMMA.16816.F32 R16, R204.reuse, R210, R16 ;  /* 0x000000d2cc10723c */ /* 0x040fe80000001810 */
[----:B------:R-:W-:Y:S04]  /*15310*/  FMNMX.FTZ R2, R4, R0, !PT ;  /* 0x0000000004027209 */ /* 0x000fe80007810000 */
[-C--:B--2---:R-:W-:Y:S04]  /*15320*/  HMMA.16816.F32 R20, R204, R216.reuse, R20 ;  /* 0x000000d8cc14723c */ /* 0x084fe80000001814 */
[----:B------:R-:W-:Y:S04]  /*15330*/  FMNMX.FTZ R2, R5, R2, !PT ;  /* 0x0000000205027209 */ /* 0x000fe80007810000 */
[C---:B------:R-:W-:Y:S08]  /*15340*/  HMMA.16816.F32 R24, R212.reuse, R216, R24 ;  /* 0x000000d8d418723c */ /* 0x040ff00000001818 */
[-C--:B------:R-:W-:Y:S04]  /*15350*/  HMMA.16816.F32 R28, R212, R218.reuse, R28 ;  /* 0x000000dad41c723c */ /* 0x080fe8000000181c */
[----:B------:R-:W-:Y:S04]  /*15360*/  FMNMX.FTZ R2, R16, R2, !PT ;  /* 0x0000000210027209 */ /* 0x000fe80007810000 */
[C---:B------:R-:W-:Y:S04]  /*15370*/  HMMA.16816.F32 R32, R204.reuse, R218, R32 ;  /* 0x000000dacc20723c */ /* 0x040fe80000001820 */
[----:B------:R-:W-:Y:S04]  /*15380*/  FMNMX.FTZ R2, R17, R2, !PT ;  /* 0x0000000211027209 */ /* 0x000fe80007810000 */
[-C--:B---3--:R-:W-:Y:S04]  /*15390*/  HMMA.16816.F32 R36, R204, R164.reuse, R36 ;  /* 0x000000a4cc24723c */ /* 0x088fe80000001824 */
[----:B------:R-:W-:Y:S04]  /*153a0*/  FMNMX.FTZ R2, R20, R2, !PT ;  /* 0x0000000214027209 */ /* 0x000fe80007810000 */
[C---:B------:R-:W-:Y:S04]  /*153b0*/  HMMA.16816.F32 R40, R212.reuse, R164, R40 ;  /* 0x000000a4d428723c */ /* 0x040fe80000001828 */
[----:B------:R-:W-:Y:S03]  /*153c0*/  FMNMX.FTZ R2, R21, R2, !PT ;  /* 0x0000000215027209 */ /* 0x000fe60007810000 */
[----:B------:R-:W-:Y:S01]  /*153d0*/  FMNMX.FTZ R165, R8, R169, !PT ;  /* 0x000000a908a57209 */ /* 0x000fe20007810000 */
[-C--:B------:R-:W-:Y:S04]  /*153e0*/  HMMA.16816.F32 R44, R212, R166.reuse, R44 ;  /* 0x000000a6d42c723c */ /* 0x080fe8000000182c */
[----:B------:R-:W-:Y:S02]  /*153f0*/  FMNMX.FTZ R164, R6, R3, !PT ;  /* 0x0000000306a47209 */ /* 0x000fe40007810000 */
[----:B------:R-:W-:Y:S02]  /*15400*/  FMNMX.FTZ R165, R9, R165, !PT ;  /* 0x000000a509a57209 */ /* 0x000fe40007810000 */
[C---:B------:R-:W-:Y:S04]  /*15410*/  HMMA.16816.F32 R48, R204.reuse, R166, R48 ;  /* 0x000000a6cc30723c */ /* 0x040fe80000001830 */
[----:B------:R-:W-:Y:S02]  /*15420*/  FMNMX.FTZ R164, R7, R164, !PT ;  /* 0x000000a407a47209 */ /* 0x000fe40007810000 */
[----:B------:R-:W-:Y:S02]  /*15430*/  FMNMX.FTZ R165, R12, R165, !PT ;  /* 0x000000a50ca57209 */ /* 0x000fe40007810000 */
[-C--:B-1----:R-:W-:Y:S04]  /*15440*/  HMMA.16816.F32 R52, R204, R220.reuse, R52 ;  /* 0x000000dccc34723c */ /* 0x082fe80000001834 */
        /* <DEDUP_REMOVED lines=34> */
[----:B------:R-:W2:Y:S01]  /*15670*/  SHFL.BFLY PT, R166, R2, 0x2, 0x1f ;  /* 0x0c401f0002a67f89 */ /* 0x000ea200000e0000 */
        /* <DEDUP_REMOVED lines=13> */
[----:B------:R-:W-:Y:S02]  /*15750*/  FMNMX.FTZ R164, R60, R164, !PT ;  /* 0x000000a43ca47209 */ /* 0x000fe40007810000 */
[----:B--2---:R-:W-:Y:S02]  /*15760*/  FMNMX.FTZ R2, R2, R166, !PT ;  /* 0x000000a602027209 */ /* 0x004fe40007810000 */
[----:B------:R-:W-:Y:S02]  /*15770*/  FMNMX.FTZ R164, R61, R164, !PT ;  /* 0x000000a43da47209 */ /* 0x000fe40007810000 */
[----:B------:R-:W-:Y:S01]  /*15780*/  FMNMX.FTZ R165, R30, R165, !PT ;  /* 0x000000a51ea57209 */ /* 0x000fe20007810000 */
[----:B------:R-:W2:Y:S03]  /*15790*/  SHFL.BFLY PT, R167, R2, 0x1, 0x1f ;  /* 0x0c201f0002a77f89 */ /* 0x000ea600000e0000 */
[----:B------:R-:W-:Y:S04]  /*157a0*/  FMNMX.FTZ R165, R31, R165, !PT ;  /* 0x000000a51fa57209 */ /* 0x000fe80007810000 */
[----:B------:R-:W-:Y:S01]  /*157b0*/  FMNMX.FTZ R165, R42, R165, !PT ;  /* 0x000000a52aa57209 */ /* 0x000fe20007810000 */
[----:B------:R-:W3:Y:S03]  /*157c0*/  SHFL.BFLY PT, R204, R164, 0x2, 0x1f ;  /* 0x0c401f00a4cc7f89 */ /* 0x000ee600000e0000 */
[----:B------:R-:W-:Y:S02]  /*157d0*/  FMNMX.FTZ R165, R43, R165, !PT ;  /* 0x000000a52ba57209 */ /* 0x000fe40007810000 */
[----:B-1----:R-:W-:Y:S05]  /*157e0*/  FMNMX.FTZ R168, R168, R205, !PT ;  /* 0x000000cda8a87209 */ /* 0x002fea0007810000 */
[C---:B------:R-:W-:Y:S02]  /*157f0*/  FADD.FTZ R0, -R168.reuse, R0 ;  /* 0x00000000a8007221 */ /* 0x040fe40000010100 */
[----:B------:R-:W-:Y:S02]  /*15800*/  FMUL.FTZ R213, R168, c[0x0][0x2d0] ;  /* 0x0000b400a8d57a20 */ /* 0x000fe40000410000 */
[----:B------:R-:W-:Y:S01]  /*15810*/  FMUL.FTZ R0, R0, c[0x0][0x2d0] ;  /* 0x0000b40000007a20 */ /* 0x000fe20000410000 */
[----:B--2---:R-:W-:Y:S01]  /*15820*/  FMNMX.FTZ R167, R2, R167, !PT ;  /* 0x000000a702a77209 */ /* 0x004fe20007810000 */
[--C-:B------:R-:W-:Y:S01]  /*15830*/  FFMA.FTZ R4, R4, c[0x0][0x2d0], -R213.reuse ;  /* 0x0000b40004047a23 */ /* 0x100fe200000108d5 */
[----:B------:R-:W-:Y:S01]  /*15840*/  FMNMX.FTZ R2, R46, R165, !PT ;  /* 0x000000a52e027209 */ /* 0x000fe20007810000 */
[--C-:B------:R-:W-:Y:S01]  /*15850*/  FFMA.FTZ R5, R5, c[0x0][0x2d0], -R213.reuse ;  /* 0x0000b40005057a23 */ /* 0x100fe200000108d5 */
[----:B------:R1:W2:Y:S01]  /*15860*/  MUFU.EX2 R165, R0 ;  /* 0x0000000000a57308 */ /* 0x0002a20000000800 */
[----:B------:R-:W-:Y:S01]  /*15870*/  FMUL.FTZ R214, R167, c[0x0][0x2d0] ;  /* 0x0000b400a7d67a20 */ /* 0x000fe20000410000 */
[----:B------:R-:W-:Y:S01]  /*15880*/  FMNMX.FTZ R2, R47, R2, !PT ;  /* 0x000000022f027209 */ /* 0x000fe20007810000 */
[--C-:B------:R-:W-:Y:S01]  /*15890*/  FFMA.FTZ R17, R17, c[0x0][0x2d0], -R213.reuse ;  /* 0x0000b40011117a23 */ /* 0x100fe200000108d5 */
[----:B---3--:R-:W-:Y:S01]  /*158a0*/  FMNMX.FTZ R164, R164, R204, !PT ;  /* 0x000000cca4a47209 */ /* 0x008fe20007810000 */
[--C-:B------:R-:W-:Y:S02]  /*158b0*/  FFMA.FTZ R7, R7, c[0x0][0x2d0], -R214.reuse ;  /* 0x0000b40007077a23 */ /* 0x100fe400000108d6 */
[--C-:B------:R-:W-:Y:S02]  /*158c0*/  FFMA.FTZ R18, R18, c[0x0][0x2d0], -R214.reuse ;  /* 0x0000b40012127a23 */ /* 0x100fe400000108d6 */
[----:B------:R-:W3:Y:S01]  /*158d0*/  SHFL.BFLY PT, R166, R164, 0x1, 0x1f ;  /* 0x0c201f00a4a67f89 */ /* 0x000ee200000e0000 */
[----:B------:R4:W-:Y:S01]  /*158e0*/  MUFU.EX2 R221, R4 ;  /* 0x0000000400dd7308 */ /* 0x0009e20000000800 */
[--C-:B------:R-:W-:Y:S02]  /*158f0*/  FFMA.FTZ R6, R6, c[0x0][0x2d0], -R214.reuse ;  /* 0x0000b40006067a23 */ /* 0x100fe400000108d6 */
[--C-:B------:R-:W-:Y:S02]  /*15900*/  FFMA.FTZ R16, R16, c[0x0][0x2d0], -R213.reuse ;  /* 0x0000b40010107a23 */ /* 0x100fe400000108d5 */
[--C-:B------:R-:W-:Y:S02]  /*15910*/  FFMA.FTZ R19, R19, c[0x0][0x2d0], -R214.reuse ;  /* 0x0000b40013137a23 */ /* 0x100fe400000108d6 */
[--C-:B------:R-:W-:Y:S02]  /*15920*/  FFMA.FTZ R36, R36, c[0x0][0x2d0], -R213.reuse ;  /* 0x0000b40024247a23 */ /* 0x100fe400000108d5 */
[----:B------:R-:W-:Y:S01]  /*15930*/  FFMA.FTZ R37, R37, c[0x0][0x2d0], -R213 ;  /* 0x0000b40025257a23 */ /* 0x000fe200000108d5 */
[----:B------:R4:W-:Y:S01]  /*15940*/  MUFU.EX2 R236, R7 ;  /* 0x0000000700ec7308 */ /* 0x0009e20000000800 */
[--C-:B------:R-:W-:Y:S02]  /*15950*/  FFMA.FTZ R38, R38, c[0x0][0x2d0], -R214.reuse ;  /* 0x0000b40026267a23 */ /* 0x100fe400000108d6 */
[----:B------:R-:W-:Y:S02]  /*15960*/  FFMA.FTZ R39, R39, c[0x0][0x2d0], -R214 ;  /* 0x0000b40027277a23 */ /* 0x000fe400000108d6 */
[----:B-1----:R-:W-:Y:S01]  /*15970*/  FADD.FTZ R0, -R167, R3 ;  /* 0x00000003a7007221 */ /* 0x002fe20000010100 */
[----:B------:R-:W-:Y:S01]  /*15980*/  FMNMX.FTZ R3, R58, R2, !PT ;  /* 0x000000023a037209 */ /* 0x000fe20007810000 */
[----:B--2---:R-:W-:Y:S02]  /*15990*/  FMUL.FTZ R68, R165, R68 ;  /* 0x00000044a5447220 */ /* 0x004fe40000410000 */
[----:B------:R-:W-:Y:S01]  /*159a0*/  FMUL.FTZ R2, R0, c[0x0][0x2d0] ;  /* 0x0000b40000027a20 */ /* 0x000fe20000410000 */
[----:B------:R1:W-:Y:S01]  /*159b0*/  MUFU.EX2 R242, R5 ;  /* 0x0000000500f27308 */ /* 0x0003e20000000800 */
[----:B------:R-:W-:Y:S01]  /*159c0*/  FMNMX.FTZ R0, R59, R3, !PT ;  /* 0x000000033b007209 */ /* 0x000fe20007810000 */
[C---:B------:R-:W-:Y:S01]  /*159d0*/  FMUL.FTZ R69, R165.reuse, R69 ;  /* 0x00000045a5457220 */ /* 0x040fe20000410000 */
[----:B---3--:R-:W-:Y:S01]  /*159e0*/  FMNMX.FTZ R166, R164, R166, !PT ;  /* 0x000000a6a4a67209 */ /* 0x008fe20007810000 */
[C---:B------:R-:W-:Y:S01]  /*159f0*/  FMUL.FTZ R80, R165.reuse, R80 ;  /* 0x00000050a5507220 */ /* 0x040fe20000410000 */
[----:B----4-:R-:W-:Y:S01]  /*15a00*/  @P0 SHF.R.S32.HI R4, RZ, 0x1f, R248 ;  /* 0x0000001fff040819 */ /* 0x010fe200000114f8 */
[----:B------:R-:W-:Y:S01]  /*15a10*/  FMUL.FTZ R81, R165, R81 ;  /* 0x00000051a5517220 */ /* 0x000fe20000410000 */
[----:B------:R-:W-:Y:S01]  /*15a20*/  FMNMX.FTZ R0, R62, R0, !PT ;  /* 0x000000003e007209 */ /* 0x000fe20007810000 */
[----:B------:R-:W-:Y:S02]  /*15a30*/  FMUL.FTZ R212, R166, c[0x0][0x2d0] ;  /* 0x0000b400a6d47a20 */ /* 0x000fe40000410000 */
[----:B------:R2:W-:Y:S01]  /*15a40*/  MUFU.EX2 R234, R18 ;  /* 0x0000001200ea7308 */ /* 0x0005e20000000800 */
[----:B------:R-:W-:Y:S01]  /*15a50*/  FMNMX.FTZ R0, R63, R0, !PT ;  /* 0x000000003f007209 */ /* 0x000fe20007810000 */
[--C-:B------:R-:W-:Y:S02]  /*15a60*/  FFMA.FTZ R9, R9, c[0x0][0x2d0], -R212.reuse ;  /* 0x0000b40009097a23 */ /* 0x100fe400000108d4 */
[----:B------:R-:W-:Y:S02]  /*15a70*/  @P0 IMAD R7, R4, c[0x0][0x1e0], RZ ;  /* 0x0000780004070a24 */ /* 0x000fe400078e02ff */
[--C-:B------:R-:W-:Y:S02]  /*15a80*/  FFMA.FTZ R12, R12, c[0x0][0x2d0], -R212.reuse ;  /* 0x0000b4000c0c7a23 */ /* 0x100fe400000108d4 */
[C---:B------:R-:W-:Y:S02]  /*15a90*/  @P0 IMAD R7, R248.reuse, c[0x0][0x1e4], R7 ;  /* 0x00007900f8070a24 */ /* 0x040fe400078e0207 */
[----:B------:R3:W-:Y:S01]  /*15aa0*/  MUFU.EX2 R218, R6 ;  /* 0x0000000600da7308 */ /* 0x0007e20000000800 */
[C---:B------:R-:W-:Y:S02]  /*15ab0*/  FMUL.FTZ R84, R165.reuse, R84 ;  /* 0x00000054a5547220 */ /* 0x040fe40000410000 */
[C---:B------:R-:W-:Y:S02]  /*15ac0*/  FMUL.FTZ R85, R165.reuse, R85 ;  /* 0x00000055a5557220 */ /* 0x040fe40000410000 */
[----:B-1----:R-:W-:Y:S04]  /*15ad0*/  @P0 IMAD.WIDE.U32 R4, R248, c[0x0][0x1e0], RZ ;  /* 0x00007800f8040a25 */ /* 0x002fe800078e00ff */
[----:B------:R-:W-:Y:S01]  /*15ae0*/  FMUL.FTZ R96, R165, R96 ;  /* 0x00000060a5607220 */ /* 0x000fe20000410000 */
[----:B------:R1:W4:Y:S01]  /*15af0*/  MUFU.EX2 R164, R2 ;  /* 0x0000000200a47308 */ /* 0x0003220000000800 */
[----:B------:R-:W-:Y:S01]  /*15b00*/  @P0 IADD3 R5, R5, R7, RZ ;  /* 0x0000000705050210 */ /* 0x000fe20007ffe0ff */
[C---:B------:R-:W-:Y:S02]  /*15b10*/  FMUL.FTZ R97, R165.reuse, R97 ;  /* 0x00000061a5617220 */ /* 0x040fe40000410000 */
[--C-:B--2---:R-:W-:Y:S01]  /*15b20*/  FFMA.FTZ R18, R8, c[0x0][0x2d0], -R212.reuse ;  /* 0x0000b40008127a23 */ /* 0x104fe200000108d4 */
[----:B------:R-:W-:Y:S01]  /*15b30*/  @P0 SHF.L.U64.HI R5, R4, 0x6, R5 ;  /* 0x0000000604050819 */ /* 0x000fe20000010205 */
[C---:B------:R-:W-:Y:S02]  /*15b40*/  FMUL.FTZ R100, R165.reuse, R100 ;  /* 0x00000064a5647220 */ /* 0x040fe40000410000 */
[----:B------:R-:W-:Y:S02]  /*15b50*/  FMUL.FTZ R101, R165, R101 ;  /* 0x00000065a5657220 */ /* 0x000fe40000410000 */
[----:B------:R2:W-:Y:S01]  /*15b60*/  MUFU.EX2 R245, R17 ;  /* 0x0000001100f57308 */ /* 0x0005e20000000800 */
[--C-:B------:R-:W-:Y:S02]  /*15b70*/  FFMA.FTZ R40, R40, c[0x0][0x2d0], -R212.reuse ;  /* 0x0000b40028287a23 */ /* 0x100fe400000108d4 */
[----:B------:R-:W-:Y:S01]  /*15b80*/  FFMA.FTZ R41, R41, c[0x0][0x2d0], -R212 ;  /* 0x0000b40029297a23 */ /* 0x000fe200000108d4 */
[----:B---3--:R-:W-:Y:S01]  /*15b90*/  @P0 SHF.L.U32 R6, R4, 0x6, RZ ;  /* 0x0000000604060819 */ /* 0x008fe200000006ff */
[--C-:B------:R-:W-:Y:S02]  /*15ba0*/  FFMA.FTZ R48, R48, c[0x0][0x2d0], -R213.reuse ;  /* 0x0000b40030307a23 */ /* 0x100fe400000108d5 */
[----:B------:R-:W-:Y:S01]  /*15bb0*/  FFMA.FTZ R49, R49, c[0x0][0x2d0], -R213 ;  /* 0x0000b40031317a23 */ /* 0x000fe200000108d5 */
[----:B------:R-:W-:Y:S01]  /*15bc0*/  @P0 IADD3 R7, P1, R6, R224, RZ ;  /* 0x000000e006070210 */ /* 0x000fe20007f3e0ff */
[--C-:B------:R-:W-:Y:S01]  /*15bd0*/  FFMA.FTZ R50, R50, c[0x0][0x2d0], -R214.reuse ;  /* 0x0000b40032327a23 */ /* 0x100fe200000108d6 */
[----:B------:R3:W-:Y:S01]  /*15be0*/  MUFU.EX2 R171, R16 ;  /* 0x0000001000ab7308 */ /* 0x0007e20000000800 */
[----:B------:R-:W-:Y:S01]  /*15bf0*/  @P0 IADD3 R4, P2, R6, R244, RZ ;  /* 0x000000f406040210 */ /* 0x000fe20007f5e0ff */
[----:B------:R-:W-:Y:S01]  /*15c00*/  FFMA.FTZ R51, R51, c[0x0][0x2d0], -R214 ;  /* 0x0000b40033337a23 */ /* 0x000fe200000108d6 */
[----:B------:R-:W-:Y:S01]  /*15c10*/  @P0 LEA R6, P5, R7, c[0x0][0x1c8], 0x1 ;  /* 0x0000720007060a11 */ /* 0x000fe200078a08ff */
[----:B-1----:R-:W-:Y:S01]  /*15c20*/  FADD.FTZ R2, -R166, R169 ;  /* 0x000000a9a6027221 */ /* 0x002fe20000010100 */
[----:B------:R-:W-:Y:S01]  /*15c30*/  MOV R244, c[0x0][0x1e0] ;  /* 0x0000780000f47a02 */ /* 0x000fe20000000f00 */
[----:B----4-:R-:W-:Y:S02]  /*15c40*/  FMUL.FTZ R70, R164, R70 ;  /* 0x00000046a4467220 */ /* 0x010fe40000410000 */
[----:B------:R-:W-:Y:S01]  /*15c50*/  FMUL.FTZ R2, R2, c[0x0][0x2d0] ;  /* 0x0000b40002027a20 */ /* 0x000fe20000410000 */
[----:B------:R-:W-:Y:S01]  /*15c60*/  @P0 SHF.L.U32 R8, R244, 0x5, RZ ;  /* 0x00000005f4080819 */ /* 0x000fe200000006ff */
[----:B------:R1:W-:Y:S01]  /*15c70*/  MUFU.EX2 R216, R18 ;  /* 0x0000001200d87308 */ /* 0x0003e20000000800 */
[C---:B------:R-:W-:Y:S02]  /*15c80*/  FMUL.FTZ R71, R164.reuse, R71 ;  /* 0x00000047a4477220 */ /* 0x040fe40000410000 */
[C---:B------:R-:W-:Y:S01]  /*15c90*/  FMUL.FTZ R82, R164.reuse, R82 ;  /* 0x00000052a4527220 */ /* 0x040fe20000410000 */
[C---:B--2---:R-:W-:Y:S01]  /*15ca0*/  @P0 IADD3.X R17, R5.reuse, R251, RZ, P1, !PT ;  /* 0x000000fb05110210 */ /* 0x044fe20000ffe4ff */
[C---:B------:R-:W-:Y:S01]  /*15cb0*/  FMUL.FTZ R83, R164.reuse, R83 ;  /* 0x00000053a4537220 */ /* 0x040fe20000410000 */
[----:B------:R-:W-:Y:S01]  /*15cc0*/  @P0 IADD3.X R5, R5, R249, RZ, P2, !PT ;  /* 0x000000f905050210 */ /* 0x000fe200017fe4ff */
[C---:B------:R-:W-:Y:S01]  /*15cd0*/  FMUL.FTZ R86, R164.reuse, R86 ;  /* 0x00000056a4567220 */ /* 0x040fe20000410000 */
[----:B------:R-:W-:Y:S01]  /*15ce0*/  @P0 LEA.HI.X R7, R7, c[0x0][0x1cc], R17, 0x1, P5 ;  /* 0x0000730007070a11 */ /* 0x000fe200028f0c11 */
[C---:B------:R-:W-:Y:S01]  /*15cf0*/  FMUL.FTZ R87, R164.reuse, R87 ;  /* 0x00000057a4577220 */ /* 0x040fe20000410000 */
[----:B------:R2:W-:Y:S01]  /*15d00*/  MUFU.EX2 R243, R9 ;  /* 0x0000000900f37308 */ /* 0x0005e20000000800 */
[----:B------:R-:W-:Y:S01]  /*15d10*/  MOV R249, 0x5 ;  /* 0x0000000500f97802 */ /* 0x000fe20000000f00 */
[----:B------:R-:W-:Y:S01]  /*15d20*/  FMUL.FTZ R98, R164, R98 ;  /* 0x00000062a4627220 */ /* 0x000fe20000410000 */
[----:B------:R4:W-:Y:S01]  /*15d30*/  @P0 LDGSTS.E.BYPASS.LTC128B.128 [R247+0x4100], [R6.64], !P4 ;  /* 0x0410000006f70fae */ /* 0x0009e2000e101d44 */
[----:B---3--:R-:W-:Y:S01]  /*15d40*/  @P0 LEA R16, P1, R4, c[0x0][0x1c8], 0x1 ;  /* 0x0000720004100a11 */ /* 0x008fe200078208ff */
[C---:B------:R-:W-:Y:S02]  /*15d50*/  FMUL.FTZ R99, R164.reuse, R99 ;  /* 0x00000063a4637220 */ /* 0x040fe40000410000 */
[----:B------:R-:W-:Y:S01]  /*15d60*/  FMUL.FTZ R102, R164, R102 ;  /* 0x00000066a4667220 */ /* 0x000fe20000410000 */
[----:B------:R-:W-:Y:S01]  /*15d70*/  @P0 LEA.HI.X R17, R4, c[0x0][0x1cc], R5, 0x1, P1 ;  /* 0x0000730004110a11 */ /* 0x000fe200008f0c05 */
[----:B------:R-:W-:Y:S01]  /*15d80*/  FMUL.FTZ R103, R164, R103 ;  /* 0x00000067a4677220 */ /* 0x000fe20000410000 */
[----:B------:R-:W3:Y:S01]  /*15d90*/  MUFU.EX2 R3, R2 ;  /* 0x0000000200037308 */ /* 0x000ee20000000800 */
[----:B------:R-:W-:Y:S01]  /*15da0*/  @P0 IADD3 R4, P1, R6, R8, RZ ;  /* 0x0000000806040210 */ /* 0x000fe20007f3e0ff */
[--C-:B------:R-:W-:Y:S01]  /*15db0*/  FFMA.FTZ R57, R57, c[0x0][0x2d0], -R212.reuse ;  /* 0x0000b40039397a23 */ /* 0x100fe200000108d4 */
[----:B------:R3:W-:Y:S01]  /*15dc0*/  @P0 LDGSTS.E.BYPASS.LTC128B.128 [R247+0x6100], [R16.64], !P3 ;  /* 0x0610000010f70fae */ /* 0x0007e2000d901d44 */
[C---:B-1----:R-:W-:Y:S01]  /*15dd0*/  @P0 SHF.L.U64.HI R18, R244.reuse, R249, c[0x0][0x1e4] ;  /* 0x00007900f4120619 */ /* 0x042fe200000102f9 */
[C---:B------:R-:W-:Y:S01]  /*15de0*/  FMUL.FTZ R112, R165.reuse, R112 ;  /* 0x00000070a5707220 */ /* 0x040fe20000410000 */
[----:B------:R-:W-:Y:S01]  /*15df0*/  SHF.L.U32 R244, R244, 0x5, RZ ;  /* 0x00000005f4f47819 */ /* 0x000fe200000006ff */
[----:B------:R-:W-:Y:S01]  /*15e00*/  FMUL.FTZ R113, R165, R113 ;  /* 0x00000071a5717220 */ /* 0x000fe20000410000 */
[----:B------:R-:W-:Y:S01]  /*15e10*/  @P0 IADD3.X R5, R7, R18, RZ, P1, !PT ;  /* 0x0000001207050210 */ /* 0x000fe20000ffe4ff */
[C---:B------:R-:W-:Y:S01]  /*15e20*/  FMUL.FTZ R114, R164.reuse, R114 ;  /* 0x00000072a4727220 */ /* 0x040fe20000410000 */
[----:B------:R1:W1:Y:S01]  /*15e30*/  MUFU.EX2 R246, R19 ;  /* 0x0000001300f67308 */ /* 0x0002620000000800 */
[----:B------:R-:W-:Y:S02]  /*15e40*/  FMUL.FTZ R115, R164, R115 ;  /* 0x00000073a4737220 */ /* 0x000fe40000410000 */
[----:B------:R1:W-:Y:S01]  /*15e50*/  @P0 LDGSTS.E.BYPASS.LTC128B.128 [R247+0x4900], [R4.64], !P4 ;  /* 0x0490000004f70fae */ /* 0x0003e2000e101d44 */
[----:B--2---:R-:W-:Y:S01]  /*15e60*/  @P0 IADD3 R9, P1, R244, 0x80, RZ ;  /* 0x00000080f4090810 */ /* 0x004fe20007f3e0ff */
[C---:B------:R-:W-:Y:S02]  /*15e70*/  FMUL.FTZ R116, R165.reuse, R116 ;  /* 0x00000074a5747220 */ /* 0x040fe40000410000 */
[----:B------:R-:W-:Y:S02]  /*15e80*/  FMUL.FTZ R117, R165, R117 ;  /* 0x00000075a5757220 */ /* 0x000fe40000410000 */
[----:B------:R-:W-:Y:S01]  /*15e90*/  FMUL.FTZ R118, R164, R118 ;  /* 0x00000076a4767220 */ /* 0x000fe20000410000 */
[----:B------:R2:W-:Y:S01]  /*15ea0*/  MUFU.EX2 R244, R12 ;  /* 0x0000000c00f47308 */ /* 0x0005e20000000800 */
[----:B------:R2:W-:Y:S01]  /*15eb0*/  @P0 LDGSTS.E.BYPASS.LTC128B.128 [R247+0x6900], [R4.64+0x80], !P3 ;  /* 0x0690008004f70fae */ /* 0x0005e2000d901d44 */
[----:B----4-:R-:W-:Y:S01]  /*15ec0*/  @P0 IADD3 R6, P6, R4, R8, RZ ;  /* 0x0000000804060210 */ /* 0x010fe20007fde0ff */
[----:B------:R-:W-:Y:S02]  /*15ed0*/  FMUL.FTZ R119, R164, R119 ;  /* 0x00000077a4777220 */ /* 0x000fe40000410000 */
[----:B---3--:R-:W-:Y:S01]  /*15ee0*/  FMUL.FTZ R72, R3, R72 ;  /* 0x0000004803487220 */ /* 0x008fe20000410000 */
[----:B------:R-:W-:Y:S01]  /*15ef0*/  @P0 IADD3.X R7, R5, R18, RZ, P6, !PT ;  /* 0x0000001205070210 */ /* 0x000fe200037fe4ff */
[----:B------:R-:W-:Y:S01]  /*15f00*/  FMUL.FTZ R73, R3, R73 ;  /* 0x0000004903497220 */ /* 0x000fe20000410000 */
[----:B------:R-:W-:Y:S01]  /*15f10*/  @P0 IADD3 R8, P2, R6, R8, RZ ;  /* 0x0000000806080210 */ /* 0x000fe20007f5e0ff */
[----:B------:R-:W3:Y:S01]  /*15f20*/  SHFL.BFLY PT, R2, R0, 0x2, 0x1f ;  /* 0x0c401f0000027f89 */ /* 0x000ee200000e0000 */
[----:B------:R-:W-:Y:S01]  /*15f30*/  @P0 IADD3.X R16, RZ, R238, RZ, P1, !PT ;  /* 0x000000eeff100210 */ /* 0x000fe20000ffe4ff */
[----:B------:R-:W-:Y:S01]  /*15f40*/  FFMA.FTZ R17, R13, c[0x0][0x2d0], -R212 ;  /* 0x0000b4000d117a23 */ /* 0x000fe200000108d4 */
[----:B------:R-:W-:Y:S01]  /*15f50*/  MUFU.EX2 R251, R39 ;  /* 0x0000002700fb7308 */ /* 0x000fe20000000800 */
[C---:B------:R-:W-:Y:S02]  /*15f60*/  FMUL.FTZ R76, R3.reuse, R76 ;  /* 0x0000004c034c7220 */ /* 0x040fe40000410000 */
[----:B-1----:R-:W-:Y:S02]  /*15f70*/  FMUL.FTZ R19, R164, R187 ;  /* 0x000000bba4137220 */ /* 0x002fe40000410000 */
[----:B------:R1:W-:Y:S01]  /*15f80*/  @P0 LDGSTS.E.BYPASS.LTC128B.128 [R247+0x5100], [R6.64], !P4 ;  /* 0x0510000006f70fae */ /* 0x0003e2000e101d44 */
[C---:B------:R-:W-:Y:S02]  /*15f90*/  FMUL.FTZ R77, R3.reuse, R77 ;  /* 0x0000004d034d7220 */ /* 0x040fe40000410000 */
[C---:B------:R-:W-:Y:S02]  /*15fa0*/  FMUL.FTZ R88, R3.reuse, R88 ;  /* 0x0000005803587220 */ /* 0x040fe40000410000 */
[----:B------:R4:W-:Y:S01]  /*15fb0*/  MUFU.EX2 R238, R17 ;  /* 0x0000001100ee7308 */ /* 0x0009e20000000800 */
[C---:B------:R-:W-:Y:S01]  /*15fc0*/  FMUL.FTZ R89, R3.reuse, R89 ;  /* 0x0000005903597220 */ /* 0x040fe20000410000 */
[----:B--2---:R-:W-:Y:S01]  /*15fd0*/  @P0 IADD3 R12, P5, R4, R9, RZ ;  /* 0x00000009040c0210 */ /* 0x004fe20007fbe0ff */
[C---:B------:R-:W-:Y:S02]  /*15fe0*/  FMUL.FTZ R92, R3.reuse, R92 ;  /* 0x0000005c035c7220 */ /* 0x040fe40000410000 */
[----:B------:R-:W-:Y:S01]  /*15ff0*/  FMUL.FTZ R93, R3, R93 ;  /* 0x0000005d035d7220 */ /* 0x000fe20000410000 */
[----:B------:R-:W-:Y:S01]  /*16000*/  @P0 IADD3.X R13, R5, R16, RZ, P5, !PT ;  /* 0x00000010050d0210 */ /* 0x000fe20002ffe4ff */
[C---:B------:R-:W-:Y:S01]  /*16010*/  FMUL.FTZ R104, R3.reuse, R104 ;  /* 0x0000006803687220 */ /* 0x040fe20000410000 */
[----:B------:R-:W-:Y:S01]  /*16020*/  @P0 IADD3 R4, P1, R6, R9, RZ ;  /* 0x0000000906040210 */ /* 0x000fe20007f3e0ff */
[----:B------:R-:W-:Y:S01]  /*16030*/  FMUL.FTZ R105, R3, R105 ;  /* 0x0000006903697220 */ /* 0x000fe20000410000 */
[C---:B------:R-:W-:Y:S01]  /*16040*/  @P0 IADD3.X R9, R7.reuse, R18, RZ, P2, !PT ;  /* 0x0000001207090210 */ /* 0x040fe200017fe4ff */
[----:B------:R2:W-:Y:S01]  /*16050*/  @P0 LDGSTS.E.BYPASS.LTC128B.128 [R247+0x7100], [R12.64], !P3 ;  /* 0x071000000cf70fae */ /* 0x0005e2000d901d44 */
[----:B---3--:R-:W-:Y:S01]  /*16060*/  FMNMX.FTZ R0, R0, R2, !PT ;  /* 0x0000000200007209 */ /* 0x008fe20007810000 */
[C---:B------:R-:W-:Y:S01]  /*16070*/  FMUL.FTZ R18, R164.reuse, R186 ;  /* 0x000000baa4127220 */ /* 0x040fe20000410000 */
[----:B------:R-:W-:Y:S01]  /*16080*/  @P0 IADD3.X R5, R7, R16, RZ, P1, !PT ;  /* 0x0000001007050210 */ /* 0x000fe20000ffe4ff */
[----:B------:R-:W-:Y:S01]  /*16090*/  FMUL.FTZ R16, R165, R184 ;  /* 0x000000b8a5107220 */ /* 0x000fe20000410000 */
[----:B------:R-:W-:Y:S01]  /*160a0*/  MUFU.EX2 R226, R41 ;  /* 0x0000002900e27308 */ /* 0x000fe20000000800 */
[C---:B------:R-:W-:Y:S02]  /*160b0*/  FMUL.FTZ R108, R3.reuse, R108 ;  /* 0x0000006c036c7220 */ /* 0x040fe40000410000 */
[----:B------:R-:W3:Y:S01]  /*160c0*/  SHFL.BFLY PT, R2, R0, 0x1, 0x1f ;  /* 0x0c201f0000027f89 */ /* 0x000ee200000e0000 */
[----:B------:R-:W-:Y:S02]  /*160d0*/  FMUL.FTZ R109, R3, R109 ;  /* 0x0000006d036d7220 */ /* 0x000fe40000410000 */
[C---:B-1----:R-:W-:Y:S01]  /*160e0*/  FMUL.FTZ R6, R164.reuse, R178 ;  /* 0x000000b2a4067220 */ /* 0x042fe20000410000 */
[----:B------:R-:W-:Y:S01]  /*160f0*/  F2FP.PACK_AB R178, R245, R171 ;  /* 0x000000abf5b2723e */ /* 0x000fe200000000ff */
[----:B------:R-:W-:Y:S01]  /*16100*/  FMUL.FTZ R7, R164, R179 ;  /* 0x000000b3a4077220 */ /* 0x000fe20000410000 */
[----:B------:R-:W-:Y:S01]  /*16110*/  F2FP.PACK_AB R179, R246, R234 ;  /* 0x000000eaf6b3723e */ /* 0x000fe200000000ff */
[----:B----4-:R-:W-:Y:S01]  /*16120*/  FMUL.FTZ R17, R165, R185 ;  /* 0x000000b9a5117220 */ /* 0x010fe20000410000 */
[----:B------:R1:W-:Y:S01]  /*16130*/  @P0 LDGSTS.E.BYPASS.LTC128B.128 [R247+0x5900], [R8.64], !P4 ;  /* 0x0590000008f70fae */ /* 0x0003e2000e101d44 */
[----:B------:R-:W-:Y:S01]  /*16140*/  MUFU.EX2 R250, R50 ;  /* 0x0000003200fa7308 */ /* 0x000fe20000000800 */
[C---:B------:R-:W-:Y:S02]  /*16150*/  FMUL.FTZ R120, R3.reuse, R120 ;  /* 0x0000007803787220 */ /* 0x040fe40000410000 */
[C---:B------:R-:W-:Y:S02]  /*16160*/  FMUL.FTZ R121, R3.reuse, R121 ;  /* 0x0000007903797220 */ /* 0x040fe40000410000 */
[C---:B------:R-:W-:Y:S02]  /*16170*/  FMUL.FTZ R124, R3.reuse, R124 ;  /* 0x0000007c037c7220 */ /* 0x040fe40000410000 */
[----:B------:R4:W-:Y:S01]  /*16180*/  @P0 LDGSTS.E.BYPASS.LTC128B.128 [R247+0x7900], [R4.64], !P3 ;  /* 0x0790000004f70fae */ /* 0x0009e2000d901d44 */
[C---:B------:R-:W-:Y:S02]  /*16190*/  FMUL.FTZ R125, R3.reuse, R125 ;  /* 0x0000007d037d7220 */ /* 0x040fe40000410000 */
[C---:B--2---:R-:W-:Y:S01]  /*161a0*/  FMUL.FTZ R12, R3.reuse, R180 ;  /* 0x000000b4030c7220 */ /* 0x044fe20000410000 */
[----:B------:R-:W-:Y:S01]  /*161b0*/  MUFU.EX2 R252, R51 ;  /* 0x0000003300fc7308 */ /* 0x000fe20000000800 */
[----:B------:R-:W-:Y:S02]  /*161c0*/  FMUL.FTZ R13, R3, R181 ;  /* 0x000000b5030d7220 */ /* 0x000fe40000410000 */
[--C-:B------:R-:W-:Y:S01]  /*161d0*/  FFMA.FTZ R32, R32, c[0x0][0x2d0], -R213.reuse ;  /* 0x0000b40020207a23 */ /* 0x100fe200000108d5 */
[----:B------:R-:W2:Y:S01]  /*161e0*/  LDSM.16.MT88.4 R204, [R228+0x100] ;  /* 0x00010000e4cc783b */ /* 0x000ea20000004200 */
[----:B---3--:R-:W-:Y:S01]  /*161f0*/  FMNMX.FTZ R2, R0, R2, !PT ;  /* 0x0000000200027209 */ /* 0x008fe20007810000 */
[----:B------:R-:W-:Y:S02]  /*16200*/  FFMA.FTZ R21, R21, c[0x0][0x2d0], -R213 ;  /* 0x0000b40015157a23 */ /* 0x000fe400000108d5 */
[----:B------:R-:W-:Y:S02]  /*16210*/  FMUL.FTZ R128, R165, R128 ;  /* 0x00000080a5807220 */ /* 0x000fe40000410000 */
[C---:B------:R-:W-:Y:S01]  /*16220*/  FADD.FTZ R0, -R2.reuse, R170 ;  /* 0x000000aa02007221 */ /* 0x040fe20000010100 */
[----:B------:R-:W-:Y:S01]  /*16230*/  MUFU.EX2 R225, R32 ;  /* 0x0000002000e17308 */ /* 0x000fe20000000800 */
[----:B------:R-:W-:Y:S01]  /*16240*/  FMUL.FTZ R169, R2, c[0x0][0x2d0] ;  /* 0x0000b40002a97a20 */ /* 0x000fe20000410000 */
[----:B------:R-:W3:Y:S01]  /*16250*/  LDSM.16.MT88.4 R208, [R229+0x100] ;  /* 0x00010000e5d0783b */ /* 0x000ee20000004200 */
[----:B------:R-:W-:Y:S02]  /*16260*/  FMUL.FTZ R0, R0, c[0x0][0x2d0] ;  /* 0x0000b40000007a20 */ /* 0x000fe40000410000 */
[--C-:B------:R-:W-:Y:S02]  /*16270*/  FFMA.FTZ R14, R14, c[0x0][0x2d0], -R169.reuse ;  /* 0x0000b4000e0e7a23 */ /* 0x100fe400000108a9 */
[--C-:B------:R-:W-:Y:S02]  /*16280*/  FFMA.FTZ R15, R15, c[0x0][0x2d0], -R169.reuse ;  /* 0x0000b4000f0f7a23 */ /* 0x100fe400000108a9 */
[--C-:B------:R-:W-:Y:S01]  /*16290*/  FFMA.FTZ R10, R10, c[0x0][0x2d0], -R169.reuse ;  /* 0x0000b4000a0a7a23 */ /* 0x100fe200000108a9 */
[----:B------:R-:W2:Y:S01]  /*162a0*/  MUFU.EX2 R0, R0 ;  /* 0x0000000000007308 */ /* 0x000ea20000000800 */
[--C-:B------:R-:W-:Y:S01]  /*162b0*/  FFMA.FTZ R11, R11, c[0x0][0x2d0], -R169.reuse ;  /* 0x0000b4000b0b7a23 */ /* 0x100fe200000108a9 */
[----:B------:R-:W-:Y:S01]  /*162c0*/  LDSM.16.MT88.4 R184, [R230+0x100] ;  /* 0x00010000e6b8783b */ /* 0x000fe20000004200 */
[C---:B----4-:R-:W-:Y:S01]  /*162d0*/  FMUL.FTZ R4, R165.reuse, R176 ;  /* 0x000000b0a5047220 */ /* 0x050fe20000410000 */
[----:B------:R-:W-:Y:S01]  /*162e0*/  F2FP.PACK_AB R176, R242, R221 ;  /* 0x000000ddf2b0723e */ /* 0x000fe200000000ff */
[----:B------:R-:W-:Y:S01]  /*162f0*/  FMUL.FTZ R5, R165, R177 ;  /* 0x000000b1a5057220 */ /* 0x000fe20000410000 */
[----:B------:R-:W-:Y:S01]  /*16300*/  F2FP.PACK_AB R177, R236, R218 ;  /* 0x000000daecb1723e */ /* 0x000fe200000000ff */
[--C-:B------:R-:W-:Y:S02]  /*16310*/  FFMA.FTZ R42, R42, c[0x0][0x2d0], -R169.reuse ;  /* 0x0000b4002a2a7a23 */ /* 0x100fe400000108a9 */
[--C-:B------:R-:W-:Y:S01]  /*16320*/  FFMA.FTZ R43, R43, c[0x0][0x2d0], -R169.reuse ;  /* 0x0000b4002b2b7a23 */ /* 0x100fe200000108a9 */
[----:B------:R4:W-:Y:S01]  /*16330*/  MUFU.EX2 R219, R14 ;  /* 0x0000000e00db7308 */ /* 0x0009e20000000800 */
[----:B------:R-:W0:Y:S01]  /*16340*/  LDGDEPBAR ;  /* 0x00000000000079af */ /* 0x000e220000000000 */
[--C-:B------:R-:W-:Y:S02]  /*16350*/  FFMA.FTZ R58, R58, c[0x0][0x2d0], -R169.reuse ;  /* 0x0000b4003a3a7a23 */ /* 0x100fe400000108a9 */
[----:B------:R-:W-:Y:S02]  /*16360*/  FFMA.FTZ R59, R59, c[0x0][0x2d0], -R169 ;  /* 0x0000b4003b3b7a23 */ /* 0x000fe400000108a9 */
[----:B-1----:R-:W-:Y:S01]  /*16370*/  FMUL.FTZ R8, R3, R172 ;  /* 0x000000ac03087220 */ /* 0x002fe20000410000 */
[----:B------:R-:W-:Y:S01]  /*16380*/  F2FP.PACK_AB R172, R243, R216 ;  /* 0x000000d8f3ac723e */ /* 0x000fe200000000ff */
[----:B------:R-:W-:Y:S02]  /*16390*/  FMUL.FTZ R129, R165, R129 ;  /* 0x00000081a5817220 */ /* 0x000fe40000410000 */
[----:B------:R1:W-:Y:S01]  /*163a0*/  MUFU.EX2 R220, R15 ;  /* 0x0000000f00dc7308 */ /* 0x0003e20000000800 */
[----:B------:R-:W-:Y:S01]  /*163b0*/  FMUL.FTZ R130, R164, R130 ;  /* 0x00000082a4827220 */ /* 0x000fe20000410000 */
[-C--:B--2---:R-:W-:Y:S05]  /*163c0*/  HMMA.16816.F32 R4, R176, R204.reuse, R4 ;  /* 0x000000ccb004723c */ /* 0x084fea0000001804 */
[----:B------:R-:W-:Y:S03]  /*163d0*/  FMUL.FTZ R9, R3, R173 ;  /* 0x000000ad03097220 */ /* 0x000fe60000410000 */
[----:B------:R2:W-:Y:S01]  /*163e0*/  MUFU.EX2 R215, R10 ;  /* 0x0000000a00d77308 */ /* 0x0005e20000000800 */
[C---:B------:R-:W-:Y:S03]  /*163f0*/  FMUL.FTZ R74, R0.reuse, R74 ;  /* 0x0000004a004a7220 */ /* 0x040fe60000410000 */
[C---:B----4-:R-:W-:Y:S02]  /*16400*/  FMUL.FTZ R14, R0.reuse, R182 ;  /* 0x000000b6000e7220 */ /* 0x050fe40000410000 */
[C---:B------:R-:W-:Y:S02]  /*16410*/  FMUL.FTZ R75, R0.reuse, R75 ;  /* 0x0000004b004b7220 */ /* 0x040fe40000410000 */
[C---:B------:R-:W-:Y:S02]  /*16420*/  FMUL.FTZ R78, R0.reuse, R78 ;  /* 0x0000004e004e7220 */ /* 0x040fe40000410000 */
[----:B------:R-:W4:Y:S01]  /*16430*/  MUFU.EX2 R217, R11 ;  /* 0x0000000b00d97308 */ /* 0x000f220000000800 */
[C---:B------:R-:W-:Y:S02]  /*16440*/  FMUL.FTZ R79, R0.reuse, R79 ;  /* 0x0000004f004f7220 */ /* 0x040fe40000410000 */
[C---:B------:R-:W-:Y:S02]  /*16450*/  FMUL.FTZ R90, R0.reuse, R90 ;  /* 0x0000005a005a7220 */ /* 0x040fe40000410000 */
[C---:B-1----:R-:W-:Y:S02]  /*16460*/  FMUL.FTZ R15, R0.reuse, R183 ;  /* 0x000000b7000f7220 */ /* 0x042fe40000410000 */
[----:B------:R-:W1:Y:S01]  /*16470*/  LDSM.16.MT88.4 R180, [R231+0x100] ;  /* 0x00010000e7b4783b */ /* 0x000e620000004200 */
[C---:B------:R-:W-:Y:S02]  /*16480*/  FMUL.FTZ R91, R0.reuse, R91 ;  /* 0x0000005b005b7220 */ /* 0x040fe40000410000 */
[C---:B------:R-:W-:Y:S01]  /*16490*/  FMUL.FTZ R94, R0.reuse, R94 ;  /* 0x0000005e005e7220 */ /* 0x040fe20000410000 */
[----:B------:R1:W1:Y:S01]  /*164a0*/  MUFU.EX2 R170, R21 ;  /* 0x0000001500aa7308 */ /* 0x0002620000000800 */
[C---:B------:R-:W-:Y:S02]  /*164b0*/  FMUL.FTZ R95, R0.reuse, R95 ;  /* 0x0000005f005f7220 */ /* 0x040fe40000410000 */
[----:B--2---:R-:W-:Y:S01]  /*164c0*/  FMUL.FTZ R10, R0, R174 ;  /* 0x000000ae000a7220 */ /* 0x004fe20000410000 */
[----:B------:R-:W-:Y:S01]  /*164d0*/  F2FP.PACK_AB R174, R238, R244 ;  /* 0x000000f4eeae723e */ /* 0x000fe200000000ff */
[C---:B------:R-:W-:Y:S02]  /*164e0*/  FMUL.FTZ R106, R0.reuse, R106 ;  /* 0x0000006a006a7220 */ /* 0x040fe40000410000 */
[C---:B------:R-:W-:Y:S02]  /*164f0*/  FMUL.FTZ R107, R0.reuse, R107 ;  /* 0x0000006b006b7220 */ /* 0x040fe40000410000 */
[C---:B------:R-:W-:Y:S02]  /*16500*/  FMUL.FTZ R110, R0.reuse, R110 ;  /* 0x0000006e006e7220 */ /* 0x040fe40000410000 */
[C---:B------:R-:W-:Y:S01]  /*16510*/  FMUL.FTZ R111, R0.reuse, R111 ;  /* 0x0000006f006f7220 */ /* 0x040fe20000410000 */
[----:B----4-:R-:W-:Y:S01]  /*16520*/  F2FP.PACK_AB R173, R217, R215 ;  /* 0x000000d7d9ad723e */ /* 0x010fe200000000ff */
[----:B------:R-:W-:Y:S01]  /*16530*/  FMUL.FTZ R11, R0, R175 ;  /* 0x000000af000b7220 */ /* 0x000fe20000410000 */
[----:B------:R-:W-:Y:S01]  /*16540*/  F2FP.PACK_AB R175, R220, R219 ;  /* 0x000000dbdcaf723e */ /* 0x000fe200000000ff */
[C---:B------:R-:W-:Y:S02]  /*16550*/  FMUL.FTZ R122, R0.reuse, R122 ;  /* 0x0000007a007a7220 */ /* 0x040fe40000410000 */
[C---:B------:R-:W-:Y:S02]  /*16560*/  FMUL.FTZ R123, R0.reuse, R123 ;  /* 0x0000007b007b7220 */ /* 0x040fe40000410000 */
[C---:B------:R-:W-:Y:S02]  /*16570*/  FMUL.FTZ R126, R0.reuse, R126 ;  /* 0x0000007e007e7220 */ /* 0x040fe40000410000 */
[C---:B------:R-:W-:Y:S01]  /*16580*/  HMMA.16816.F32 R8, R172.reuse, R204, R8 ;  /* 0x000000ccac08723c */ /* 0x040fe20000001808 */
[----:B------:R-:W-:Y:S03]  /*16590*/  MUFU.EX2 R205, R43 ;  /* 0x0000002b00cd7308 */ /* 0x000fe60000000800 */
[----:B------:R-:W-:Y:S02]  /*165a0*/  FMUL.FTZ R127, R0, R127 ;  /* 0x0000007f007f7220 */ /* 0x000fe40000410000 */
[----:B------:R-:W-:Y:S02]  /*165b0*/  FMUL.FTZ R131, R164, R131 ;  /* 0x00000083a4837220 */ /* 0x000fe40000410000 */
[-C--:B------:R-:W-:Y:S04]  /*165c0*/  HMMA.16816.F32 R12, R172, R206.reuse, R12 ;  /* 0x000000ceac0c723c */ /* 0x080fe8000000180c */
[--C-:B------:R-:W-:Y:S02]  /*165d0*/  FFMA.FTZ R20, R20, c[0x0][0x2d0], -R213.reuse ;  /* 0x0000b40014147a23 */ /* 0x100fe400000108d5 */
[--C-:B------:R-:W-:Y:S02]  /*165e0*/  FFMA.FTZ R22, R22, c[0x0][0x2d0], -R214.reuse ;  /* 0x0000b40016167a23 */ /* 0x100fe400000108d6 */
[C---:B------:R-:W-:Y:S01]  /*165f0*/  HMMA.16816.F32 R16, R176.reuse, R206, R16 ;  /* 0x000000ceb010723c */ /* 0x040fe20000001810 */
[----:B------:R-:W-:Y:S03]  /*16600*/  MUFU.EX2 R206, R42 ;  /* 0x0000002a00ce7308 */ /* 0x000fe60000000800 */
[C---:B------:R-:W-:Y:S02]  /*16610*/  FMUL.FTZ R132, R165.reuse, R132 ;  /* 0x00000084a5847220 */ /* 0x040fe40000410000 */
[----:B------:R-:W-:Y:S02]  /*16620*/  FMUL.FTZ R133, R165, R133 ;  /* 0x00000085a5857220 */ /* 0x000fe40000410000 */
[-C--:B---3--:R-:W-:Y:S03]  /*16630*/  HMMA.16816.F32 R68, R176, R208.reuse, R68 ;  /* 0x000000d0b044723c */ /* 0x088fe60000001844 */
[----:B------:R-:W2:Y:S01]  /*16640*/  MUFU.EX2 R224, R22 ;  /* 0x0000001600e07308 */ /* 0x000ea20000000800 */
[C---:B------:R-:W-:Y:S02]  /*16650*/  FMUL.FTZ R134, R164.reuse, R134 ;  /* 0x00000086a4867220 */ /* 0x040fe40000410000 */
[----:B------:R-:W-:Y:S02]  /*16660*/  FMUL.FTZ R135, R164, R135 ;  /* 0x00000087a4877220 */ /* 0x000fe40000410000 */
[C---:B------:R-:W-:Y:S04]  /*16670*/  HMMA.16816.F32 R72, R172.reuse, R208, R72 ;  /* 0x000000d0ac48723c */ /* 0x040fe80000001848 */
[C---:B------:R-:W-:Y:S01]  /*16680*/  FMUL.FTZ R136, R3.reuse, R136 ;  /* 0x0000008803887220 */ /* 0x040fe20000410000 */
[----:B------:R3:W-:Y:S01]  /*16690*/  MUFU.EX2 R222, R20 ;  /* 0x0000001400de7308 */ /* 0x0007e20000000800 */
[----:B------:R-:W-:Y:S02]  /*166a0*/  FMUL.FTZ R137, R3, R137 ;  /* 0x0000008903897220 */ /* 0x000fe40000410000 */
[-C--:B------:R-:W-:Y:S04]  /*166b0*/  HMMA.16816.F32 R76, R172, R210.reuse, R76 ;  /* 0x000000d2ac4c723c */ /* 0x080fe8000000184c */
[C---:B------:R-:W-:Y:S02]  /*166c0*/  FMUL.FTZ R138, R0.reuse, R138 ;  /* 0x0000008a008a7220 */ /* 0x040fe40000410000 */
[----:B------:R-:W-:Y:S02]  /*166d0*/  FMUL.FTZ R139, R0, R139 ;  /* 0x0000008b008b7220 */ /* 0x000fe40000410000 */
[C---:B------:R-:W-:Y:S04]  /*166e0*/  HMMA.16816.F32 R80, R176.reuse, R210, R80 ;  /* 0x000000d2b050723c */ /* 0x040fe80000001850 */
[--C-:B------:R-:W-:Y:S02]  /*166f0*/  FFMA.FTZ R34, R34, c[0x0][0x2d0], -R214.reuse ;  /* 0x0000b40022227a23 */ /* 0x100fe400000108d6 */
[----:B------:R-:W-:Y:S02]  /*16700*/  FFMA.FTZ R33, R33, c[0x0][0x2d0], -R213 ;  /* 0x0000b40021217a23 */ /* 0x000fe400000108d5 */
[-C--:B-1----:R-:W-:Y:S02]  /*16710*/  HMMA.16816.F32 R84, R176, R180.reuse, R84 ;  /* 0x000000b4b054723c */ /* 0x082fe40000001854 */
[----:B------:R-:W-:Y:S02]  /*16720*/  MUFU.EX2 R223, R33 ;  /* 0x0000002100df7308 */ /* 0x000fe40000000800 */
[--C-:B------:R-:W-:Y:S02]  /*16730*/  FFMA.FTZ R32, R23, c[0x0][0x2d0], -R214.reuse ;  /* 0x0000b40017207a23 */ /* 0x100fe400000108d6 */
[C---:B------:R-:W-:Y:S02]  /*16740*/  FMUL.FTZ R21, R3.reuse, R189 ;  /* 0x000000bd03157220 */ /* 0x040fe40000410000 */
[C---:B------:R-:W-:Y:S04]  /*16750*/  HMMA.16816.F32 R88, R172.reuse, R180, R88 ;  /* 0x000000b4ac58723c */ /* 0x040fe80000001858 */
[----:B---3--:R-:W-:Y:S01]  /*16760*/  FMUL.FTZ R20, R3, R188 ;  /* 0x000000bc03147220 */ /* 0x008fe20000410000 */
[----:B------:R-:W-:Y:S01]  /*16770*/  MOV R188, R225 ;  /* 0x000000e100bc7202 */ /* 0x000fe20000000f00 */
[C---:B------:R-:W-:Y:S01]  /*16780*/  FMUL.FTZ R22, R0.reuse, R190 ;  /* 0x000000be00167220 */ /* 0x040fe20000410000 */
[----:B------:R1:W-:Y:S01]  /*16790*/  MUFU.EX2 R225, R40 ;  /* 0x0000002800e17308 */ /* 0x0003e20000000800 */
[-C--:B------:R-:W-:Y:S04]  /*167a0*/  HMMA.16816.F32 R92, R172, R182.reuse, R92 ;  /* 0x000000b6ac5c723c */ /* 0x080fe8000000185c */
[----:B------:R-:W-:Y:S01]  /*167b0*/  FMUL.FTZ R23, R0, R191 ;  /* 0x000000bf00177220 */ /* 0x000fe20000410000 */
[----:B------:R-:W-:Y:S01]  /*167c0*/  MOV R190, R170 ;  /* 0x000000aa00be7202 */ /* 0x000fe20000000f00 */
[C---:B------:R-:W-:Y:S02]  /*167d0*/  FMUL.FTZ R140, R165.reuse, R140 ;  /* 0x0000008ca58c7220 */ /* 0x040fe40000410000 */
[C---:B------:R-:W-:Y:S01]  /*167e0*/  HMMA.16816.F32 R96, R176.reuse, R182, R96 ;  /* 0x000000b6b060723c */ /* 0x040fe20000001860 */
[----:B------:R-:W3:Y:S01]  /*167f0*/  LDSM.16.MT88.4 R180, [R228+0x2100] ;  /* 0x00210000e4b4783b */ /* 0x000ee20000004200 */
[----:B------:R4:W-:Y:S02]  /*16800*/  MUFU.EX2 R189, R32 ;  /* 0x0000002000bd7308 */ /* 0x0009e40000000800 */
[----:B------:R-:W-:Y:S02]  /*16810*/  FMUL.FTZ R141, R165, R141 ;  /* 0x0000008da58d7220 */ /* 0x000fe40000410000 */
[C---:B------:R-:W-:Y:S02]  /*16820*/  FMUL.FTZ R142, R164.reuse, R142 ;  /* 0x0000008ea48e7220 */ /* 0x040fe40000410000 */
[-C--:B------:R-:W-:Y:S04]  /*16830*/  HMMA.16816.F32 R100, R176, R184.reuse, R100 ;  /* 0x000000b8b064723c */ /* 0x080fe80000001864 */
[C---:B------:R-:W-:Y:S02]  /*16840*/  FMUL.FTZ R143, R164.reuse, R143 ;  /* 0x0000008fa48f7220 */ /* 0x040fe40000410000 */
[----:B------:R-:W-:Y:S01]  /*16850*/  FFMA.FTZ R170, R35, c[0x0][0x2d0], -R214 ;  /* 0x0000b40023aa7a23 */ /* 0x000fe200000108d6 */
[----:B-1----:R-:W-:Y:S01]  /*16860*/  LDSM.16.MT88.4 R40, [R228+0x1100] ;  /* 0x00110000e428783b */ /* 0x002fe20000004200 */
[C---:B------:R-:W-:Y:S04]  /*16870*/  HMMA.16816.F32 R104, R172.reuse, R184, R104 ;  /* 0x000000b8ac68723c */ /* 0x040fe80000001868 */
[C---:B------:R-:W-:Y:S01]  /*16880*/  FMUL.FTZ R33, R165.reuse, R193 ;  /* 0x000000c1a5217220 */ /* 0x040fe20000410000 */
[----:B--2---:R-:W-:Y:S01]  /*16890*/  MOV R193, R224 ;  /* 0x000000e000c17202 */ /* 0x004fe20000000f00 */
[----:B------:R-:W-:Y:S01]  /*168a0*/  FMUL.FTZ R35, R164, R195 ;  /* 0x000000c3a4237220 */ /* 0x000fe20000410000 */
[----:B------:R-:W2:Y:S01]  /*168b0*/  LDL.LU R224, [R1+0xc] ;  /* 0x00000c0001e07983 */ /* 0x000ea20000300800 */
[-C--:B------:R-:W-:Y:S01]  /*168c0*/  HMMA.16816.F32 R108, R172, R186.reuse, R108 ;  /* 0x000000baac6c723c */ /* 0x080fe2000000186c */
[----:B------:R-:W-:Y:S03]  /*168d0*/  MUFU.EX2 R170, R170 ;  /* 0x000000aa00aa7308 */ /* 0x000fe60000000800 */
[----:B----4-:R-:W-:Y:S02]  /*168e0*/  FMUL.FTZ R32, R165, R192 ;  /* 0x000000c0a5207220 */ /* 0x010fe40000410000 */
[C---:B------:R-:W-:Y:S02]  /*168f0*/  FMUL.FTZ R144, R3.reuse, R144 ;  /* 0x0000009003907220 */ /* 0x040fe40000410000 */
[C---:B------:R-:W-:Y:S01]  /*16900*/  HMMA.16816.F32 R112, R176.reuse, R186, R112 ;  /* 0x000000bab070723c */ /* 0x040fe20000001870 */
[----:B------:R-:W1:Y:S03]  /*16910*/  LDSM.16.MT88.4 R184, [R229+0x2100] ;  /* 0x00210000e5b8783b */ /* 0x000e660000004200 */
[C---:B------:R-:W-:Y:S02]  /*16920*/  FMUL.FTZ R145, R3.reuse, R145 ;  /* 0x0000009103917220 */ /* 0x040fe40000410000 */
[C---:B------:R-:W-:Y:S02]  /*16930*/  FMUL.FTZ R146, R0.reuse, R146 ;  /* 0x0000009200927220 */ /* 0x040fe40000410000 */
[C---:B------:R-:W-:Y:S01]  /*16940*/  FMUL.FTZ R147, R0.reuse, R147 ;  /* 0x0000009300937220 */ /* 0x040fe20000410000 */
[-C--:B---3--:R-:W-:Y:S03]  /*16950*/  HMMA.16816.F32 R116, R176, R180.reuse, R116 ;  /* 0x000000b4b074723c */ /* 0x088fe60000001874 */
[C---:B------:R-:W-:Y:S02]  /*16960*/  FMUL.FTZ R148, R3.reuse, R148 ;  /* 0x0000009403947220 */ /* 0x040fe40000410000 */
[----:B------:R-:W-:Y:S02]  /*16970*/  FMUL.FTZ R149, R3, R149 ;  /* 0x0000009503957220 */ /* 0x000fe40000410000 */
[C---:B------:R-:W-:Y:S01]  /*16980*/  FMUL.FTZ R150, R0.reuse, R150 ;  /* 0x0000009600967220 */ /* 0x040fe20000410000 */
[C---:B------:R-:W-:Y:S04]  /*16990*/  HMMA.16816.F32 R120, R172.reuse, R180, R120 ;  /* 0x000000b4ac78723c */ /* 0x040fe80000001878 */
[----:B------:R-:W-:Y:S02]  /*169a0*/  FMUL.FTZ R151, R0, R151 ;  /* 0x0000009700977220 */ /* 0x000fe40000410000 */
[C---:B------:R-:W-:Y:S02]  /*169b0*/  FMUL.FTZ R152, R165.reuse, R152 ;  /* 0x00000098a5987220 */ /* 0x040fe40000410000 */
[-C--:B------:R-:W-:Y:S04]  /*169c0*/  HMMA.16816.F32 R124, R172, R182.reuse, R124 ;  /* 0x000000b6ac7c723c */ /* 0x080fe8000000187c */
[C---:B------:R-:W-:Y:S02]  /*169d0*/  FMUL.FTZ R153, R165.reuse, R153 ;  /* 0x00000099a5997220 */ /* 0x040fe40000410000 */
[C---:B------:R-:W-:Y:S02]  /*169e0*/  FMUL.FTZ R154, R164.reuse, R154 ;  /* 0x0000009aa49a7220 */ /* 0x040fe40000410000 */
[C---:B------:R-:W-:Y:S01]  /*169f0*/  HMMA.16816.F32 R128, R176.reuse, R182, R128 ;  /* 0x000000b6b080723c */ /* 0x040fe20000001880 */
[----:B------:R-:W3:Y:S03]  /*16a00*/  LDSM.16.MT88.4 R180, [R231+0x2100] ;  /* 0x00210000e7b4783b */ /* 0x000ee60000004200 */
[C---:B------:R-:W-:Y:S02]  /*16a10*/  FMUL.FTZ R155, R164.reuse, R155 ;  /* 0x0000009ba49b7220 */ /* 0x040fe40000410000 */
[C---:B------:R-:W-:Y:S02]  /*16a20*/  FMUL.FTZ R156, R165.reuse, R156 ;  /* 0x0000009ca59c7220 */ /* 0x040fe40000410000 */
[-C--:B-1----:R-:W-:Y:S04]  /*16a30*/  HMMA.16816.F32 R132, R176, R184.reuse, R132 ;  /* 0x000000b8b084723c */ /* 0x082fe80000001884 */
[----:B------:R-:W-:Y:S02]  /*16a40*/  FMUL.FTZ R157, R165, R157 ;  /* 0x0000009da59d7220 */ /* 0x000fe40000410000 */
[C---:B------:R-:W-:Y:S02]  /*16a50*/  FMUL.FTZ R158, R164.reuse, R158 ;  /* 0x0000009ea49e7220 */ /* 0x040fe40000410000 */
[C---:B------:R-:W-:Y:S01]  /*16a60*/  HMMA.16816.F32 R136, R172.reuse, R184, R136 ;  /* 0x000000b8ac88723c */ /* 0x040fe20000001888 */
[----:B------:R1:W4:Y:S03]  /*16a70*/  MUFU.EX2 R184, R34 ;  /* 0x0000002200b87308 */ /* 0x0003260000000800 */
[----:B------:R-:W-:Y:S02]  /*16a80*/  FMUL.FTZ R159, R164, R159 ;  /* 0x0000009fa49f7220 */ /* 0x000fe40000410000 */
[C---:B------:R-:W-:Y:S02]  /*16a90*/  FMUL.FTZ R160, R3.reuse, R160 ;  /* 0x000000a003a07220 */ /* 0x040fe40000410000 */
[-C--:B------:R-:W-:Y:S04]  /*16aa0*/  HMMA.16816.F32 R20, R172, R186.reuse, R20 ;  /* 0x000000baac14723c */ /* 0x080fe80000001814 */
[----:B------:R-:W-:Y:S02]  /*16ab0*/  FMUL.FTZ R161, R3, R161 ;  /* 0x000000a103a17220 */ /* 0x000fe40000410000 */
[----:B------:R-:W-:Y:S02]  /*16ac0*/  FMUL.FTZ R162, R0, R162 ;  /* 0x000000a200a27220 */ /* 0x000fe40000410000 */
[C---:B------:R-:W-:Y:S04]  /*16ad0*/  HMMA.16816.F32 R140, R176.reuse, R186, R140 ;  /* 0x000000bab08c723c */ /* 0x040fe8000000188c */
[--C-:B------:R-:W-:Y:S02]  /*16ae0*/  FFMA.FTZ R24, R24, c[0x0][0x2d0], -R212.reuse ;  /* 0x0000b40018187a23 */ /* 0x100fe400000108d4 */
[--C-:B------:R-:W-:Y:S02]  /*16af0*/  FFMA.FTZ R25, R25, c[0x0][0x2d0], -R212.reuse ;  /* 0x0000b40019197a23 */ /* 0x100fe400000108d4 */
[--C-:B------:R-:W-:Y:S01]  /*16b00*/  FFMA.FTZ R26, R26, c[0x0][0x2d0], -R169.reuse ;  /* 0x0000b4001a1a7a23 */ /* 0x100fe200000108a9 */
[----:B------:R3:W-:Y:S03]  /*16b10*/  MUFU.EX2 R192, R24 ;  /* 0x0000001800c07308 */ /* 0x0007e60000000800 */
[----:B-1----:R-:W-:Y:S01]  /*16b20*/  FMUL.FTZ R34, R164, R194 ;  /* 0x000000c2a4227220 */ /* 0x002fe20000410000 */
[----:B----4-:R-:W-:Y:S01]  /*16b30*/  MOV R194, R184 ;  /* 0x000000b800c27202 */ /* 0x010fe20000000f00 */
[----:B------:R-:W-:Y:S01]  /*16b40*/  FMUL.FTZ R163, R0, R163 ;  /* 0x000000a300a37220 */ /* 0x000fe20000410000 */
[----:B------:R-:W1:Y:S01]  /*16b50*/  LDSM.16.MT88.4 R184, [R230+0x2100] ;  /* 0x00210000e6b8783b */ /* 0x000e620000004200 */
[--C-:B------:R-:W-:Y:S02]  /*16b60*/  FFMA.FTZ R44, R44, c[0x0][0x2d0], -R212.reuse ;  /* 0x0000b4002c2c7a23 */ /* 0x100fe400000108d4 */
[--C-:B------:R-:W-:Y:S01]  /*16b70*/  FFMA.FTZ R45, R45, c[0x0][0x2d0], -R212.reuse ;  /* 0x0000b4002d2d7a23 */ /* 0x100fe200000108d4 */
[-C--:B---3--:R-:W-:Y:S01]  /*16b80*/  HMMA.16816.F32 R32, R176, R180.reuse, R32 ;  /* 0x000000b4b020723c */ /* 0x088fe20000001820 */
[----:B------:R3:W-:Y:S02]  /*16b90*/  MUFU.EX2 R227, R44 ;  /* 0x0000002c00e37308 */ /* 0x0007e40000000800 */
[--C-:B------:R-:W-:Y:S02]  /*16ba0*/  FFMA.FTZ R46, R46, c[0x0][0x2d0], -R169.reuse ;  /* 0x0000b4002e2e7a23 */ /* 0x100fe400000108a9 */
[--C-:B------:R-:W-:Y:S02]  /*16bb0*/  FFMA.FTZ R47, R47, c[0x0][0x2d0], -R169.reuse ;  /* 0x0000b4002f2f7a23 */ /* 0x100fe400000108a9 */
[--C-:B------:R-:W-:Y:S01]  /*16bc0*/  FFMA.FTZ R60, R60, c[0x0][0x2d0], -R212.reuse ;  /* 0x0000b4003c3c7a23 */ /* 0x100fe200000108d4 */
[C---:B------:R-:W-:Y:S03]  /*16bd0*/  HMMA.16816.F32 R144, R172.reuse, R180, R144 ;  /* 0x000000b4ac90723c */ /* 0x040fe60000001890 */
[----:B------:R4:W-:Y:S01]  /*16be0*/  MUFU.EX2 R249, R45 ;  /* 0x0000002d00f97308 */ /* 0x0009e20000000800 */
[--C-:B------:R-:W-:Y:S02]  /*16bf0*/  FFMA.FTZ R27, R27, c[0x0][0x2d0], -R169.reuse ;  /* 0x0000b4001b1b7a23 */ /* 0x100fe400000108a9 */
[----:B------:R-:W-:Y:S01]  /*16c00*/  FMUL.FTZ R24, R3, R196 ;  /* 0x000000c403187220 */ /* 0x000fe20000410000 */
[----:B------:R-:W-:Y:S01]  /*16c10*/  MOV R196, R170 ;  /* 0x000000aa00c47202 */ /* 0x000fe20000000f00 */
[-C--:B------:R-:W-:Y:S04]  /*16c20*/  HMMA.16816.F32 R148, R172, R182.reuse, R148 ;  /* 0x000000b6ac94723c */ /* 0x080fe80000001894 */
[--C-:B------:R-:W-:Y:S01]  /*16c30*/  FFMA.FTZ R28, R28, c[0x0][0x2d0], -R212.reuse ;  /* 0x0000b4001c1c7a23 */ /* 0x100fe200000108d4 */
[----:B------:R4:W-:Y:S01]  /*16c40*/  MUFU.EX2 R191, R25 ;  /* 0x0000001900bf7308 */ /* 0x0009e20000000800 */
[----:B------:R-:W-:Y:S02]  /*16c50*/  FFMA.FTZ R29, R29, c[0x0][0x2d0], -R212 ;  /* 0x0000b4001d1d7a23 */ /* 0x000fe400000108d4 */
[C---:B------:R-:W-:Y:S01]  /*16c60*/  HMMA.16816.F32 R152, R176.reuse, R182, R152 ;  /* 0x000000b6b098723c */ /* 0x040fe20000001898 */
[----:B------:R-:W4:Y:S03]  /*16c70*/  LDSM.16.MT88.4 R180, [R228+0x900] ;  /* 0x00090000e4b4783b */ /* 0x000f260000004200 */
[--C-:B------:R-:W-:Y:S01]  /*16c80*/  FFMA.FTZ R30, R30, c[0x0][0x2d0], -R169.reuse ;  /* 0x0000b4001e1e7a23 */ /* 0x100fe200000108a9 */
[----:B---3--:R-:W-:Y:S01]  /*16c90*/  F2FP.PACK_AB R44, R226, R225 ;  /* 0x000000e1e22c723e */ /* 0x008fe200000000ff */
[--C-:B------:R-:W-:Y:S01]  /*16ca0*/  FFMA.FTZ R31, R31, c[0x0][0x2d0], -R169.reuse ;  /* 0x0000b4001f1f7a23 */ /* 0x100fe200000108a9 */
[----:B------:R3:W-:Y:S01]  /*16cb0*/  MUFU.EX2 R210, R26 ;  /* 0x0000001a00d27308 */ /* 0x0007e20000000800 */
[--C-:B------:R-:W-:Y:S01]  /*16cc0*/  FFMA.FTZ R62, R62, c[0x0][0x2d0], -R169.reuse ;  /* 0x0000b4003e3e7a23 */ /* 0x100fe200000108a9 */
[-C--:B-1----:R-:W-:Y:S03]  /*16cd0*/  HMMA.16816.F32 R156, R176, R184.reuse, R156 ;  /* 0x000000b8b09c723c */ /* 0x082fe6000000189c */
[----:B----4-:R-:W-:Y:S01]  /*16ce0*/  F2FP.PACK_AB R45, R205, R206 ;  /* 0x000000cecd2d723e */ /* 0x010fe200000000ff */
[----:B------:R-:W-:Y:S04]  /*16cf0*/  FFMA.FTZ R169, R63, c[0x0][0x2d0], -R169 ;  /* 0x0000b4003fa97a23 */ /* 0x000fe800000108a9 */
[----:B------:R1:W-:Y:S01]  /*16d00*/  MUFU.EX2 R208, R27 ;  /* 0x0000001b00d07308 */ /* 0x0003e20000000800 */
[C---:B------:R-:W-:Y:S04]  /*16d10*/  HMMA.16816.F32 R160, R172.reuse, R184, R160 ;  /* 0x000000b8aca0723c */ /* 0x040fe800000018a0 */
[----:B------:R-:W-:Y:S05]  /*16d20*/  FMUL.FTZ R25, R3, R197 ;  /* 0x000000c503197220 */ /* 0x000fea0000410000 */
[----:B------:R4:W-:Y:S03]  /*16d30*/  MUFU.EX2 R195, R28 ;  /* 0x0000001c00c37308 */ /* 0x0009e60000000800 */
[C---:B---3--:R-:W-:Y:S07]  /*16d40*/  FMUL.FTZ R26, R0.reuse, R198 ;  /* 0x000000c6001a7220 */ /* 0x048fee0000410000 */
[----:B------:R3:W3:Y:S01]  /*16d50*/  MUFU.EX2 R204, R29 ;  /* 0x0000001d00cc7308 */ /* 0x0006e20000000800 */
[----:B-1----:R-:W-:Y:S01]  /*16d60*/  FMUL.FTZ R27, R0, R199 ;  /* 0x000000c7001b7220 */ /* 0x002fe20000410000 */
[----:B------:R-:W-:Y:S02]  /*16d70*/  MOV R199, R223 ;  /* 0x000000df00c77202 */ /* 0x000fe40000000f00 */
[----:B------:R-:W2:Y:S06]  /*16d80*/  LDL.LU R223, [R1+0x8] ;  /* 0x0000080001df7983 */ /* 0x000eac0000300800 */
[----:B------:R1:W-:Y:S01]  /*16d90*/  MUFU.EX2 R207, R30 ;  /* 0x0000001e00cf7308 */ /* 0x0003e20000000800 */
[-C--:B------:R-:W-:Y:S01]  /*16da0*/  HMMA.16816.F32 R24, R172, R186.reuse, R24 ;  /* 0x000000baac18723c */ /* 0x080fe20000001818 */
[----:B------:R-:W2:Y:S02]  /*16db0*/  LDL.LU R211, [R1+0x4] ;  /* 0x0000040001d37983 */ /* 0x000ea40000300800 */
[----:B----4-:R-:W-:Y:S04]  /*16dc0*/  FMUL.FTZ R28, R165, R200 ;  /* 0x000000c8a51c7220 */ /* 0x010fe80000410000 */
[----:B------:R-:W-:Y:S02]  /*16dd0*/  F2FP.PACK_AB R172, R190, R222 ;  /* 0x000000debeac723e */ /* 0x000fe400000000ff */
[----:B------:R4:W4:Y:S03]  /*16de0*/  MUFU.EX2 R209, R31 ;  /* 0x0000001f00d17308 */ /* 0x0009260000000800 */
[----:B------:R-:W-:Y:S01]  /*16df0*/  F2FP.PACK_AB R174, R199, R188 ;  /* 0x000000bcc7ae723e */ /* 0x000fe200000000ff */
[----:B---3--:R-:W-:Y:S01]  /*16e00*/  FMUL.FTZ R29, R165, R201 ;  /* 0x000000c9a51d7220 */ /* 0x008fe20000410000 */
[----:B------:R-:W-:Y:S02]  /*16e10*/  F2FP.PACK_AB R173, R189, R193 ;  /* 0x000000c1bdad723e */ /* 0x000fe400000000ff */
[----:B------:R-:W-:Y:S02]  /*16e20*/  F2FP.PACK_AB R175, R196, R194 ;  /* 0x000000c2c4af723e */ /* 0x000fe400000000ff */
[----:B------:R-:W-:Y:S01]  /*16e30*/  MOV R197, R204 ;  /* 0x000000cc00c57202 */ /* 0x000fe20000000f00 */
[----:B------:R-:W-:Y:S01]  /*16e40*/  MUFU.EX2 R198, R36 ;  /* 0x0000002400c67308 */ /* 0x000fe20000000800 */
[C---:B-1----:R-:W-:Y:S09]  /*16e50*/  FMUL.FTZ R30, R164.reuse, R202 ;  /* 0x000000caa41e7220 */ /* 0x042ff20000410000 */
[----:B------:R-:W-:Y:S01]  /*16e60*/  MUFU.EX2 R201, R37 ;  /* 0x0000002500c97308 */ /* 0x000fe20000000800 */
[----:B----4-:R-:W-:Y:S09]  /*16e70*/  FMUL.FTZ R31, R164, R203 ;  /* 0x000000cba41f7220 */ /* 0x010ff20000410000 */
[----:B------:R1:W-:Y:S01]  /*16e80*/  MUFU.EX2 R200, R38 ;  /* 0x0000002600c87308 */ /* 0x0003e20000000800 */
[----:B------:R-:W-:Y:S01]  /*16e90*/  HMMA.16816.F32 R28, R176, R186, R28 ;  /* 0x000000bab01c723c */ /* 0x000fe2000000181c */
[----:B------:R-:W3:Y:S06]  /*16ea0*/  LDSM.16.MT88.4 R184, [R229+0x900] ;  /* 0x00090000e5b8783b */ /* 0x000eec0000004200 */
[----:B------:R-:W-:Y:S01]  /*16eb0*/  F2FP.PACK_AB R176, R191, R192 ;  /* 0x000000c0bfb0723e */ /* 0x000fe200000000ff */
[-C--:B------:R-:W-:Y:S01]  /*16ec0*/  HMMA.16816.F32 R4, R172, R180.reuse, R4 ;  /* 0x000000b4ac04723c */ /* 0x080fe20000001804 */
[----:B------:R-:W-:Y:S04]  /*16ed0*/  MUFU.EX2 R202, R48 ;  /* 0x0000003000ca7308 */ /* 0x000fe80000000800 */
[----:B------:R-:W-:Y:S02]  /*16ee0*/  F2FP.PACK_AB R178, R197, R195 ;  /* 0x000000c3c5b2723e */ /* 0x000fe400000000ff */
[----:B------:R-:W-:Y:S02]  /*16ef0*/  F2FP.PACK_AB R177, R208, R210 ;  /* 0x000000d2d0b1723e */ /* 0x000fe400000000ff */
[----:B------:R-:W-:Y:S02]  /*16f00*/  F2FP.PACK_AB R179, R209, R207 ;  /* 0x000000cfd1b3723e */ /* 0x000fe400000000ff */
[----:B------:R4:W-:Y:S01]  /*16f10*/  MUFU.EX2 R203, R49 ;  /* 0x0000003100cb7308 */ /* 0x0009e20000000800 */
[----:B-1----:R-:W-:Y:S04]  /*16f20*/  LDSM.16.MT88.4 R36, [R230+0x2900] ;  /* 0x00290000e624783b */ /* 0x002fe80000004200 */
[C---:B------:R-:W-:Y:S05]  /*16f30*/  HMMA.16816.F32 R8, R176.reuse, R180, R8 ;  /* 0x000000b4b008723c */ /* 0x040fea0000001808 */
[----:B------:R1:W-:Y:S03]  /*16f40*/  MUFU.EX2 R204, R46 ;  /* 0x0000002e00cc7308 */ /* 0x0003e60000000800 */
[-C--:B------:R-:W-:Y:S07]  /*16f50*/  HMMA.16816.F32 R12, R176, R182.reuse, R12 ;  /* 0x000000b6b00c723c */ /* 0x080fee000000180c */
[----:B------:R-:W1:Y:S01]  /*16f60*/  MUFU.EX2 R170, R47 ;  /* 0x0000002f00aa7308 */ /* 0x000e620000000800 */
[C---:B------:R-:W-:Y:S01]  /*16f70*/  HMMA.16816.F32 R16, R172.reuse, R182, R16 ;  /* 0x000000b6ac10723c */ /* 0x040fe20000001810 */
[----:B------:R-:W1:Y:S07]  /*16f80*/  LDSM.16.MT88.4 R180, [R231+0x900] ;  /* 0x00090000e7b4783b */ /* 0x000e6e0000004200 */
[-C--:B---3--:R-:W-:Y:S01]  /*16f90*/  HMMA.16816.F32 R68, R172, R184.reuse, R68 ;  /* 0x000000b8ac44723c */ /* 0x088fe20000001844 */
[----:B----4-:R-:W-:Y:S01]  /*16fa0*/  LDSM.16.MT88.4 R48, [R229+0x1100] ;  /* 0x00110000e530783b */ /* 0x010fe20000004200 */
[----:B------:R-:W-:Y:S02]  /*16fb0*/  MUFU.EX2 R169, R169 ;  /* 0x000000a900a97308 */ /* 0x000fe40000000800 */
[----:B-1----:R-:W-:Y:S04]  /*16fc0*/  F2FP.PACK_AB R46, R249, R227 ;  /* 0x000000e3f92e723e */ /* 0x002fe800000000ff */
[C---:B------:R-:W-:Y:S04]  /*16fd0*/  HMMA.16816.F32 R72, R176.reuse, R184, R72 ;  /* 0x000000b8b048723c */ /* 0x040fe80000001848 */
[----:B------:R-:W-:Y:S01]  /*16fe0*/  MUFU.EX2 R62, R62 ;  /* 0x0000003e003e7308 */ /* 0x000fe20000000800 */
[----:B------:R-:W-:Y:S03]  /*16ff0*/  F2FP.PACK_AB R47, R170, R204 ;  /* 0x000000ccaa2f723e */ /* 0x000fe600000000ff */
[-C--:B------:R-:W-:Y:S08]  /*17000*/  HMMA.16816.F32 R76, R176, R186.reuse, R76 ;  /* 0x000000bab04c723c */ /* 0x080ff0000000184c */
[C---:B------:R-:W-:Y:S01]  /*17010*/  HMMA.16816.F32 R80, R172.reuse, R186, R80 ;  /* 0x000000baac50723c */ /* 0x040fe20000001850 */
[----:B------:R-:W1:Y:S07]  /*17020*/  LDSM.16.MT88.4 R184, [R230+0x900] ;  /* 0x00090000e6b8783b */ /* 0x000e6e0000004200 */
[-C--:B------:R-:W-:Y:S08]  /*17030*/  HMMA.16816.F32 R84, R172, R180.reuse, R84 ;  /* 0x000000b4ac54723c */ /* 0x080ff00000001854 */
[C---:B------:R-:W-:Y:S08]  /*17040*/  HMMA.16816.F32 R88, R176.reuse, R180, R88 ;  /* 0x000000b4b058723c */ /* 0x040ff00000001858 */
[-C--:B------:R-:W-:Y:S08]  /*17050*/  HMMA.16816.F32 R92, R176, R182.reuse, R92 ;  /* 0x000000b6b05c723c */ /* 0x080ff0000000185c */
[C---:B------:R-:W-:Y:S01]  /*17060*/  HMMA.16816.F32 R96, R172.reuse, R182, R96 ;  /* 0x000000b6ac60723c */ /* 0x040fe20000001860 */
[----:B------:R-:W3:Y:S07]  /*17070*/  LDSM.16.MT88.4 R180, [R228+0x2900] ;  /* 0x00290000e4b4783b */ /* 0x000eee0000004200 */
[-C--:B-1----:R-:W-:Y:S08]  /*17080*/  HMMA.16816.F32 R100, R172, R184.reuse, R100 ;  /* 0x000000b8ac64723c */ /* 0x082ff00000001864 */
[C---:B------:R-:W-:Y:S08]  /*17090*/  HMMA.16816.F32 R104, R176.reuse, R184, R104 ;  /* 0x000000b8b068723c */ /* 0x040ff00000001868 */
[-C--:B------:R-:W-:Y:S08]  /*170a0*/  HMMA.16816.F32 R108, R176, R186.reuse, R108 ;  /* 0x000000bab06c723c */ /* 0x080ff0000000186c */
[C---:B------:R-:W-:Y:S01]  /*170b0*/  HMMA.16816.F32 R112, R172.reuse, R186, R112 ;  /* 0x000000baac70723c */ /* 0x040fe20000001870 */
[----:B------:R-:W1:Y:S07]  /*170c0*/  LDSM.16.MT88.4 R184, [R229+0x2900] ;  /* 0x00290000e5b8783b */ /* 0x000e6e0000004200 */
[-C--:B---3--:R-:W-:Y:S08]  /*170d0*/  HMMA.16816.F32 R116, R172, R180.reuse, R116 ;  /* 0x000000b4ac74723c */ /* 0x088ff00000001874 */
[C---:B------:R-:W-:Y:S08]  /*170e0*/  HMMA.16816.F32 R120, R176.reuse, R180, R120 ;  /* 0x000000b4b078723c */ /* 0x040ff00000001878 */
[-C--:B------:R-:W-:Y:S08]  /*170f0*/  HMMA.16816.F32 R124, R176, R182.reuse, R124 ;  /* 0x000000b6b07c723c */ /* 0x080ff0000000187c */
[C---:B------:R-:W-:Y:S01]  /*17100*/  HMMA.16816.F32 R128, R172.reuse, R182, R128 ;  /* 0x000000b6ac80723c */ /* 0x040fe20000001880 */
[----:B------:R-:W3:Y:S07]  /*17110*/  LDSM.16.MT88.4 R180, [R231+0x2900] ;  /* 0x00290000e7b4783b */ /* 0x000eee0000004200 */
[-C--:B-1----:R-:W-:Y:S08]  /*17120*/  HMMA.16816.F32 R132, R172, R184.reuse, R132 ;  /* 0x000000b8ac84723c */ /* 0x082ff00000001884 */
[C---:B------:R-:W-:Y:S07]  /*17130*/  HMMA.16816.F32 R136, R176.reuse, R184, R136 ;  /* 0x000000b8b088723c */ /* 0x040fee0000001888 */
[--C-:B------:R-:W-:Y:S01]  /*17140*/  FFMA.FTZ R185, R53, c[0x0][0x2d0], -R213.reuse ;  /* 0x0000b40035b97a23 */ /* 0x100fe200000108d5 */
[-C--:B------:R-:W-:Y:S04]  /*17150*/  HMMA.16816.F32 R20, R176, R186.reuse, R20 ;  /* 0x000000bab014723c */ /* 0x080fe80000001814 */
[----:B------:R-:W-:Y:S04]  /*17160*/  FFMA.FTZ R184, R66, c[0x0][0x2d0], -R214 ;  /* 0x0000b40042b87a23 */ /* 0x000fe800000108d6 */
[C---:B------:R-:W-:Y:S07]  /*17170*/  HMMA.16816.F32 R140, R172.reuse, R186, R140 ;  /* 0x000000baac8c723c */ /* 0x040fee000000188c */
[----:B------:R-:W-:Y:S01]  /*17180*/  FFMA.FTZ R186, R52, c[0x0][0x2d0], -R213 ;  /* 0x0000b40034ba7a23 */ /* 0x000fe200000108d5 */
[-C--:B---3--:R-:W-:Y:S04]  /*17190*/  HMMA.16816.F32 R32, R172, R180.reuse, R32 ;  /* 0x000000b4ac20723c */ /* 0x088fe80000001820 */
[----:B------:R-:W-:Y:S02]  /*171a0*/  FFMA.FTZ R187, R56, c[0x0][0x2d0], -R212 ;  /* 0x0000b40038bb7a23 */ /* 0x000fe400000108d4 */
[----:B--2---:R-:W-:Y:S02]  /*171b0*/  FFMA.FTZ R56, R165, R224, R221 ;  /* 0x000000e0a5387223 */ /* 0x004fe400000100dd */
[----:B------:R-:W-:Y:S01]  /*171c0*/  MUFU.EX2 R165, R57 ;  /* 0x0000003900a57308 */ /* 0x000fe20000000800 */
[C---:B------:R-:W-:Y:S04]  /*171d0*/  HMMA.16816.F32 R144, R176.reuse, R180, R144 ;  /* 0x000000b4b090723c */ /* 0x040fe80000001890 */
[----:B------:R-:W-:Y:S02]  /*171e0*/  FADD.FTZ R56, R242, R56 ;  /* 0x00000038f2387221 */ /* 0x000fe40000010000 */
[----:B------:R-:W-:Y:S02]  /*171f0*/  FFMA.FTZ R212, R61, c[0x0][0x2d0], -R212 ;  /* 0x0000b4003dd47a23 */ /* 0x000fe400000108d4 */
[-C--:B------:R-:W-:Y:S01]  /*17200*/  HMMA.16816.F32 R148, R176, R182.reuse, R148 ;  /* 0x000000b6b094723c */ /* 0x080fe20000001894 */
[----:B------:R-:W-:Y:S03]  /*17210*/  MUFU.EX2 R61, R59 ;  /* 0x0000003b003d7308 */ /* 0x000fe60000000800 */
[--C-:B------:R-:W-:Y:S02]  /*17220*/  FFMA.FTZ R181, R54, c[0x0][0x2d0], -R214.reuse ;  /* 0x0000b40036b57a23 */ /* 0x100fe400000108d6 */
[--C-:B------:R-:W-:Y:S02]  /*17230*/  FFMA.FTZ R180, R55, c[0x0][0x2d0], -R214.reuse ;  /* 0x0000b40037b47a23 */ /* 0x100fe400000108d6 */
[C---:B------:R-:W-:Y:S01]  /*17240*/  HMMA.16816.F32 R152, R172.reuse, R182, R152 ;  /* 0x000000b6ac98723c */ /* 0x040fe20000001898 */
[----:B------:R-:W1:Y:S02]  /*17250*/  LDSM.16.MT88.4 R52, [R231+0x1100] ;  /* 0x00110000e734783b */ /* 0x000e640000004200 */
[----:B------:R-:W-:Y:S01]  /*17260*/  MUFU.EX2 R212, R212 ;  /* 0x000000d400d47308 */ /* 0x000fe20000000800 */
[----:B------:R-:W-:Y:S03]  /*17270*/  FFMA.FTZ R214, R67, c[0x0][0x2d0], -R214 ;  /* 0x0000b40043d67a23 */ /* 0x000fe600000108d6 */
[--C-:B------:R-:W-:Y:S01]  /*17280*/  FFMA.FTZ R183, R64, c[0x0][0x2d0], -R213.reuse ;  /* 0x0000b40040b77a23 */ /* 0x100fe200000108d5 */
[-C--:B------:R-:W-:Y:S04]  /*17290*/  HMMA.16816.F32 R156, R172, R36.reuse, R156 ;  /* 0x00000024ac9c723c */ /* 0x080fe8000000189c */
[----:B------:R-:W-:Y:S01]  /*172a0*/  FFMA.FTZ R182, R65, c[0x0][0x2d0], -R213 ;  /* 0x0000b40041b67a23 */ /* 0x000fe200000108d5 */
[----:B------:R-:W-:Y:S01]  /*172b0*/  MUFU.EX2 R214, R214 ;  /* 0x000000d600d67308 */ /* 0x000fe20000000800 */
[----:B------:R-:W-:Y:S02]  /*172c0*/  LDSM.16.MT88.4 R64, [R229+0x3100] ;  /* 0x00310000e540783b */ /* 0x000fe40000004200 */
[C---:B------:R-:W-:Y:S04]  /*172d0*/  HMMA.16816.F32 R160, R176.reuse, R36, R160 ;  /* 0x00000024b0a0723c */ /* 0x040fe800000018a0 */
[----:B------:R-:W-:Y:S03]  /*172e0*/  FFMA.FTZ R164, R164, R223, R218 ;  /* 0x000000dfa4a47223 */ /* 0x000fe600000100da */
[----:B------:R-:W-:Y:S01]  /*172f0*/  MUFU.EX2 R218, R186 ;  /* 0x000000ba00da7308 */ /* 0x000fe20000000800 */
[-C--:B------:R-:W-:Y:S04]  /*17300*/  HMMA.16816.F32 R24, R176, R38.reuse, R24 ;  /* 0x00000026b018723c */ /* 0x080fe80000001818 */
[----:B------:R-:W-:Y:S03]  /*17310*/  FFMA.FTZ R3, R3, R211, R216 ;  /* 0x000000d303037223 */ /* 0x000fe600000100d8 */
[----:B------:R-:W-:Y:S01]  /*17320*/  MOV R176, R203 ;  /* 0x000000cb00b07202 */ /* 0x000fe20000000f00 */
[----:B------:R-:W-:Y:S01]  /*17330*/  HMMA.16816.F32 R28, R172, R38, R28 ;  /* 0x00000026ac1c723c */ /* 0x000fe2000000181c */
[----:B------:R-:W2:Y:S01]  /*17340*/  LDL.LU R172, [R1+0x10] ;  /* 0x0000100001ac7983 */ /* 0x000ea20000300800 */
[----:B------:R-:W3:Y:S02]  /*17350*/  MUFU.EX2 R213, R184 ;  /* 0x000000b800d57308 */ /* 0x000ee40000000800 */
[----:B------:R-:W-:Y:S01]  /*17360*/  MOV R177, R202 ;  /* 0x000000ca00b17202 */ /* 0x000fe20000000f00 */
[----:B------:R4:W5:Y:S01]  /*17370*/  LDL.LU R242, [R1+0x7c] ;  /* 0x00007c0001f27983 */ /* 0x0009620000300800 */
[----:B------:R-:W-:Y:S01]  /*17380*/  MOV R178, R201 ;  /* 0x000000c900b27202 */ /* 0x000fe20000000f00 */
[----:B------:R-:W-:Y:S01]  /*17390*/  FADD.FTZ R3, R243, R3 ;  /* 0x00000003f3037221 */ /* 0x000fe20000010000 */
[----:B------:R-:W-:Y:S04]  /*173a0*/  MOV R179, R200 ;  /* 0x000000c800b37202 */ /* 0x000fe80000000f00 */
[----:B------:R-:W-:Y:S01]  /*173b0*/  F2FP.PACK_AB R36, R178, R198 ;  /* 0x000000c6b224723e */ /* 0x000fe200000000ff */
[----:B------:R-:W-:Y:S01]  /*173c0*/  MUFU.EX2 R211, R187 ;  /* 0x000000bb00d37308 */ /* 0x000fe20000000800 */
[----:B------:R-:W-:Y:S01]  /*173d0*/  F2FP.PACK_AB R38, R176, R177 ;  /* 0x000000b1b026723e */ /* 0x000fe200000000ff */
[----:B------:R-:W-:Y:S01]  /*173e0*/  FADD.FTZ R3, R244, R3 ;  /* 0x00000003f4037221 */ /* 0x000fe20000010000 */
[----:B------:R-:W-:Y:S02]  /*173f0*/  F2FP.PACK_AB R37, R251, R179 ;  /* 0x000000b3fb25723e */ /* 0x000fe400000000ff */
[----:B------:R-:W-:Y:S01]  /*17400*/  F2FP.PACK_AB R39, R252, R250 ;  /* 0x000000fafc27723e */ /* 0x000fe200000000ff */
[----:B------:R-:W-:Y:S01]  /*17410*/  FADD.FTZ R3, R238, R3 ;  /* 0x00000003ee037221 */ /* 0x000fe20000010000 */
[----:B------:R-:W-:Y:S03]  /*17420*/  MOV R175, R222 ;  /* 0x000000de00af7202 */ /* 0x000fe60000000f00 */
[----:B------:R1:W1:Y:S02]  /*17430*/  MUFU.EX2 R222, R185 ;  /* 0x000000b900de7308 */ /* 0x0002640000000800 */
[-C--:B------:R-:W-:Y:S05]  /*17440*/  HMMA.16816.F32 R4, R36, R40.reuse, R4 ;  /* 0x000000282404723c */ /* 0x080fea0000001804 */
[----:B---3--:R-:W-:Y:S03]  /*17450*/  F2FP.PACK_AB R203, R214, R213 ;  /* 0x000000d5d6cb723e */ /* 0x008fe600000000ff */
[C---:B------:R-:W-:Y:S01]  /*17460*/  HMMA.16816.F32 R8, R44.reuse, R40, R8 ;  /* 0x000000282c08723c */ /* 0x040fe20000001808 */
[----:B------:R-:W-:Y:S07]  /*17470*/  MUFU.EX2 R224, R182 ;  /* 0x000000b600e07308 */ /* 0x000fee0000000800 */
[-C--:B------:R-:W-:Y:S03]  /*17480*/  HMMA.16816.F32 R12, R44, R42.reuse, R12 ;  /* 0x0000002a2c0c723c */ /* 0x080fe6000000180c */
[----:B------:R-:W3:Y:S01]  /*17490*/  MUFU.EX2 R223, R183 ;  /* 0x000000b700df7308 */ /* 0x000ee20000000800 */
[----:B-1----:R-:W-:Y:S01]  /*174a0*/  LDSM.16.MT88.4 R184, [R228+0x1900] ;  /* 0x00190000e4b8783b */ /* 0x002fe20000004200 */
[----:B------:R-:W-:Y:S03]  /*174b0*/  F2FP.PACK_AB R200, R222, R218 ;  /* 0x000000dadec8723e */ /* 0x000fe600000000ff */
[C---:B------:R-:W-:Y:S05]  /*174c0*/  HMMA.16816.F32 R16, R36.reuse, R42, R16 ;  /* 0x0000002a2410723c */ /* 0x040fea0000001810 */
[----:B------:R-:W-:Y:S01]  /*174d0*/  MUFU.EX2 R216, R181 ;  /* 0x000000b500d87308 */ /* 0x000fe20000000800 */
[----:B------:R-:W1:Y:S02]  /*174e0*/  LDSM.16.MT88.4 R40, [R230+0x1100] ;  /* 0x00110000e628783b */ /* 0x000e640000004200 */
[-C--:B------:R-:W-:Y:S07]  /*174f0*/  HMMA.16816.F32 R68, R36, R48.reuse, R68 ;  /* 0x000000302444723c */ /* 0x080fee0000001844 */
[----:B------:R-:W4:Y:S01]  /*17500*/  MUFU.EX2 R221, R180 ;  /* 0x000000b400dd7308 */ /* 0x000f220000000800 */
[C---:B------:R-:W-:Y:S04]  /*17510*/  HMMA.16816.F32 R72, R44.reuse, R48, R72 ;  /* 0x000000302c48723c */ /* 0x040fe80000001848 */
[----:B---3--:R-:W-:Y:S04]  /*17520*/  F2FP.PACK_AB R202, R224, R223 ;  /* 0x000000dfe0ca723e */ /* 0x008fe800000000ff */
[-C--:B------:R-:W-:Y:S08]  /*17530*/  HMMA.16816.F32 R76, R44, R50.reuse, R76 ;  /* 0x000000322c4c723c */ /* 0x080ff0000000184c */
[C---:B------:R-:W-:Y:S01]  /*17540*/  HMMA.16816.F32 R80, R36.reuse, R50, R80 ;  /* 0x000000322450723c */ /* 0x040fe20000001850 */
[----:B------:R-:W3:Y:S03]  /*17550*/  LDSM.16.MT88.4 R48, [R228+0x3100] ;  /* 0x00310000e430783b */ /* 0x000ee60000004200 */
[----:B----4-:R-:W-:Y:S04]  /*17560*/  F2FP.PACK_AB R201, R221, R216 ;  /* 0x000000d8ddc9723e */ /* 0x010fe800000000ff */
[-C--:B------:R-:W-:Y:S08]  /*17570*/  HMMA.16816.F32 R84, R36, R52.reuse, R84 ;  /* 0x000000342454723c */ /* 0x080ff00000001854 */
[C---:B------:R-:W-:Y:S08]  /*17580*/  HMMA.16816.F32 R88, R44.reuse, R52, R88 ;  /* 0x000000342c58723c */ /* 0x040ff00000001858 */
[-C--:B------:R-:W-:Y:S08]  /*17590*/  HMMA.16816.F32 R92, R44, R54.reuse, R92 ;  /* 0x000000362c5c723c */ /* 0x080ff0000000185c */
[C---:B------:R-:W-:Y:S01]  /*175a0*/  HMMA.16816.F32 R96, R36.reuse, R54, R96 ;  /* 0x000000362460723c */ /* 0x040fe20000001860 */
[----:B------:R-:W4:Y:S07]  /*175b0*/  LDSM.16.MT88.4 R52, [R231+0x3100] ;  /* 0x00310000e734783b */ /* 0x000f2e0000004200 */
        /* <DEDUP_REMOVED lines=10> */
[-C--:B------:R-:W-:Y:S08]  /*17660*/  HMMA.16816.F32 R132, R36, R64.reuse, R132 ;  /* 0x000000402484723c */ /* 0x080ff00000001884 */
[C---:B------:R-:W-:Y:S01]  /*17670*/  HMMA.16816.F32 R136, R44.reuse, R64, R136 ;  /* 0x000000402c88723c */ /* 0x040fe20000001888 */
[----:B------:R-:W1:Y:S07]  /*17680*/  MUFU.EX2 R65, R60 ;  /* 0x0000003c00417308 */ /* 0x000e6e0000000800 */
[-C--:B------:R-:W-:Y:S03]  /*17690*/  HMMA.16816.F32 R20, R44, R66.reuse, R20 ;  /* 0x000000422c14723c */ /* 0x080fe60000001814 */
[----:B------:R-:W1:Y:S05]  /*176a0*/  MUFU.EX2 R60, R58 ;  /* 0x0000003a003c7308 */ /* 0x000e6a0000000800 */
[C---:B------:R-:W-:Y:S07]  /*176b0*/  HMMA.16816.F32 R140, R36.reuse, R66, R140 ;  /* 0x00000042248c723c */ /* 0x040fee000000188c */
[----:B------:R-:W-:Y:S01]  /*176c0*/  MOV R67, R176 ;  /* 0x000000b000437202 */ /* 0x000fe20000000f00 */
[-C--:B----4-:R-:W-:Y:S04]  /*176d0*/  HMMA.16816.F32 R32, R36, R52.reuse, R32 ;  /* 0x000000342420723c */ /* 0x090fe80000001820 */
[----:B------:R-:W-:Y:S04]  /*176e0*/  MOV R66, R177 ;  /* 0x000000b100427202 */ /* 0x000fe80000000f00 */
        /* <DEDUP_REMOVED lines=8> */
[----:B------:R1:W5:Y:S03]  /*17770*/  LDL.LU R236, [R1+0x78] ;  /* 0x0000780001ec7983 */ /* 0x0003660000300800 */
[----:B------:R-:W-:Y:S01]  /*17780*/  FADD.FTZ R41, R171, R56 ;  /* 0x00000038ab297221 */ /* 0x000fe20000010000 */
[----:B------:R1:W5:Y:S01]  /*17790*/  LDL.LU R243, [R1+0x74] ;  /* 0x0000740001f37983 */ /* 0x0003620000300800 */
[----:B------:R-:W-:Y:S01]  /*177a0*/  FADD.FTZ R40, R234, R40 ;  /* 0x00000028ea287221 */ /* 0x000fe20000010000 */
[----:B------:R-:W-:Y:S01]  /*177b0*/  MOV R164, R179 ;  /* 0x000000b300a47202 */ /* 0x000fe20000000f00 */
[----:B------:R-:W-:Y:S01]  /*177c0*/  HMMA.16816.F32 R28, R36, R42, R28 ;  /* 0x0000002a241c723c */ /* 0x000fe2000000181c */
[----:B------:R1:W5:Y:S03]  /*177d0*/  LDL.LU R171, [R1+0x70] ;  /* 0x0000700001ab7983 */ /* 0x0003660000300800 */
[----:B------:R-:W-:Y:S01]  /*177e0*/  FADD.FTZ R41, R245, R41 ;  /* 0x00000029f5297221 */ /* 0x000fe20000010000 */
[----:B------:R1:W5:Y:S01]  /*177f0*/  LDL.LU R234, [R1+0x6c] ;  /* 0x00006c0001ea7983 */ /* 0x0003620000300800 */
[----:B------:R-:W-:Y:S02]  /*17800*/  FADD.FTZ R64, R246, R40 ;  /* 0x00000028f6407221 */ /* 0x000fe40000010000 */
[----:B------:R-:W-:Y:S01]  /*17810*/  FADD.FTZ R63, R175, R41 ;  /* 0x00000029af3f7221 */ /* 0x000fe20000010000 */
[----:B------:R1:W5:Y:S04]  /*17820*/  LDL.LU R244, [R1+0x68] ;  /* 0x0000680001f47983 */ /* 0x0003680000300800 */
[----:B------:R1:W5:Y:S04]  /*17830*/  LDL.LU R245, [R1+0x64] ;  /* 0x0000640001f57983 */ /* 0x0003680000300800 */
[----:B------:R1:W5:Y:S04]  /*17840*/  LDL.LU R246, [R1+0x60] ;  /* 0x0000600001f67983 */ /* 0x0003680000300800 */
[----:B------:R1:W5:Y:S04]  /*17850*/  LDL.LU R238, [R1+0x5c] ;  /* 0x00005c0001ee7983 */ /* 0x0003680000300800 */
[----:B------:R-:W1:Y:S01]  /*17860*/  LDSM.16.MT88.4 R44, [R230+0x1900] ;  /* 0x00190000e62c783b */ /* 0x000e620000004200 */
[----:B--2---:R-:W-:Y:S01]  /*17870*/  FFMA.FTZ R0, R0, R172, R215 ;  /* 0x000000ac00007223 */ /* 0x004fe200000100d7 */
[----:B------:R-:W-:Y:S02]  /*17880*/  MOV R215, R178 ;  /* 0x000000b200d77202 */ /* 0x000fe40000000f00 */
[-C--:B------:R-:W-:Y:S04]  /*17890*/  HMMA.16816.F32 R176, R200, R184.reuse, R4 ;  /* 0x000000b8c8b0723c */ /* 0x080fe80000001804 */
[----:B------:R-:W2:Y:S01]  /*178a0*/  LDSM.16.MT88.4 R36, [R228+0x3900] ;  /* 0x00390000e424783b */ /* 0x000ea20000004200 */
[----:B------:R-:W-:Y:S01]  /*178b0*/  FADD.FTZ R0, R217, R0 ;  /* 0x00000000d9007221 */ /* 0x000fe20000010000 */
[----:B------:R-:W-:Y:S02]  /*178c0*/  MOV R217, R198 ;  /* 0x000000c600d97202 */ /* 0x000fe40000000f00 */
[----:B------:R-:W-:Y:S01]  /*178d0*/  MOV R7, R199 ;  /* 0x000000c700077202 */ /* 0x000fe20000000f00 */
[----:B------:R-:W-:Y:S03]  /*178e0*/  FADD.FTZ R0, R219, R0 ;  /* 0x00000000db007221 */ /* 0x000fe60000010000 */
[----:B------:R-:W1:Y:S01]  /*178f0*/  LDSM.16.MT88.4 R40, [R229+0x3900] ;  /* 0x00390000e528783b */ /* 0x000e620000004200 */
[----:B------:R-:W-:Y:S01]  /*17900*/  F2FP.PACK_AB R198, R212, R65 ;  /* 0x00000041d4c6723e */ /* 0x000fe200000000ff */
[----:B------:R-:W-:Y:S01]  /*17910*/  FADD.FTZ R0, R220, R0 ;  /* 0x00000000dc007221 */ /* 0x000fe20000010000 */
[----:B------:R-:W-:Y:S02]  /*17920*/  F2FP.PACK_AB R199, R169, R62 ;  /* 0x0000003ea9c7723e */ /* 0x000fe400000000ff */
[----:B------:R-:W-:Y:S01]  /*17930*/  MOV R219, R197 ;  /* 0x000000c500db7202 */ /* 0x000fe20000000f00 */
[----:B------:R-:W-:Y:S01]  /*17940*/  FADD.FTZ R0, R210, R0 ;  /* 0x00000000d2007221 */ /* 0x000fe20000010000 */
[----:B------:R-:W-:Y:S01]  /*17950*/  F2FP.PACK_AB R197, R61, R60 ;  /* 0x0000003c3dc5723e */ /* 0x000fe200000000ff */
[----:B------:R-:W1:Y:S01]  /*17960*/  LDSM.16.MT88.4 R56, [R231+0x3900] ;  /* 0x00390000e738783b */ /* 0x000e620000004200 */
[----:B------:R-:W-:Y:S02]  /*17970*/  MOV R220, R196 ;  /* 0x000000c400dc7202 */ /* 0x000fe40000000f00 */
[----:B------:R-:W-:Y:S07]  /*17980*/  F2FP.PACK_AB R196, R165, R211 ;  /* 0x000000d3a5c4723e */ /* 0x000fee00000000ff */
[C---:B------:R-:W-:Y:S07]  /*17990*/  HMMA.16816.F32 R172, R196.reuse, R184, R8 ;  /* 0x000000b8c4ac723c */ /* 0x040fee0000001808 */
[----:B------:R-:W-:Y:S01]  /*179a0*/  MOV R10, R191 ;  /* 0x000000bf000a7202 */ /* 0x000fe20000000f00 */
[-C--:B------:R-:W-:Y:S04]  /*179b0*/  HMMA.16816.F32 R180, R196, R186.reuse, R12 ;  /* 0x000000bac4b4723c */ /* 0x080fe8000000180c */
[----:B------:R-:W-:Y:S02]  /*179c0*/  MOV R9, R190 ;  /* 0x000000be00097202 */ /* 0x000fe40000000f00 */
[----:B------:R-:W-:Y:S02]  /*179d0*/  MOV R11, R189 ;  /* 0x000000bd000b7202 */ /* 0x000fe40000000f00 */
[C---:B------:R-:W-:Y:S04]  /*179e0*/  HMMA.16816.F32 R184, R200.reuse, R186, R16 ;  /* 0x000000bac8b8723c */ /* 0x040fe80000001810 */
[----:B------:R-:W-:Y:S02]  /*179f0*/  MOV R15, R7 ;  /* 0x00000007000f7202 */ /* 0x000fe40000000f00 */
[----:B------:R-:W1:Y:S01]  /*17a00*/  LDSM.16.MT88.4 R4, [R230+0x3900] ;  /* 0x00390000e604783b */ /* 0x000e620000004200 */
[----:B------:R-:W-:Y:S01]  /*17a10*/  MOV R19, R188 ;  /* 0x000000bc00137202 */ /* 0x000fe20000000f00 */
[-C--:B---3--:R-:W-:Y:S04]  /*17a20*/  HMMA.16816.F32 R68, R200, R48.reuse, R68 ;  /* 0x00000030c844723c */ /* 0x088fe80000001844 */
[----:B------:R-:W-:Y:S02]  /*17a30*/  MOV R14, R195 ;  /* 0x000000c3000e7202 */ /* 0x000fe40000000f00 */
[----:B------:R-:W-:Y:S02]  /*17a40*/  MOV R13, R194 ;  /* 0x000000c2000d7202 */ /* 0x000fe40000000f00 */
[C---:B------:R-:W-:Y:S04]  /*17a50*/  HMMA.16816.F32 R72, R196.reuse, R48, R72 ;  /* 0x00000030c448723c */ /* 0x040fe80000001848 */
[----:B------:R-:W-:Y:S02]  /*17a60*/  MOV R8, R193 ;  /* 0x000000c100087202 */ /* 0x000fe40000000f00 */
[----:B------:R-:W-:Y:S02]  /*17a70*/  MOV R12, R192 ;  /* 0x000000c0000c7202 */ /* 0x000fe40000000f00 */
[-C--:B------:R-:W-:Y:S04]  /*17a80*/  HMMA.16816.F32 R76, R196, R50.reuse, R76 ;  /* 0x00000032c44c723c */ /* 0x080fe8000000184c */
[----:B------:R-:W-:Y:S02]  /*17a90*/  FADD.FTZ R3, R12, R3 ;  /* 0x000000030c037221 */ /* 0x000fe40000010000 */
[----:B------:R-:W-:Y:S02]  /*17aa0*/  FADD.FTZ R8, R8, R64 ;  /* 0x0000004008087221 */ /* 0x000fe40000010000 */
[C---:B------:R-:W-:Y:S04]  /*17ab0*/  HMMA.16816.F32 R80, R200.reuse, R50, R80 ;  /* 0x00000032c850723c */ /* 0x040fe80000001850 */
[----:B------:R-:W-:Y:S02]  /*17ac0*/  FADD.FTZ R11, R11, R8 ;  /* 0x000000080b0b7221 */ /* 0x000fe40000010000 */
[----:B------:R-:W-:Y:S02]  /*17ad0*/  FADD.FTZ R10, R10, R3 ;  /* 0x000000030a0a7221 */ /* 0x000fe40000010000 */
[-C--:B----4-:R-:W-:Y:S04]  /*17ae0*/  HMMA.16816.F32 R84, R200, R52.reuse, R84 ;  /* 0x00000034c854723c */ /* 0x090fe80000001854 */
        /* <DEDUP_REMOVED lines=49> */
[----:B------:R-:W-:Y:S01]  /*17e00*/  FADD.FTZ R0, R170, R5 ;  /* 0x00000005aa007221 */ /* 0x000fe20000010000 */
[----:B------:R-:W-:Y:S01]  /*17e10*/  MOV R170, R2 ;  /* 0x0000000200aa7202 */ /* 0x000fe20000000f00 */
        /* <DEDUP_REMOVED lines=16> */
[----:B------:R-:W-:Y:S01]  /*17f20*/  FADD.FTZ R0, R169, R0 ;  /* 0x00000000a9007221 */ /* 0x000fe20000010000 */
[----:B------:R-:W-:Y:S02]  /*17f30*/  MOV R169, R166 ;  /* 0x000000a600a97202 */ /* 0x000fe40000000f00 */
[----:B------:R1:W-:Y:S04]  /*17f40*/  STL [R1+0x4], R3 ;  /* 0x0000040301007387 */ /* 0x0003e80000100800 */
[----:B------:R2:W-:Y:S01]  /*17f50*/  STL [R1+0x10], R0 ;  /* 0x0000100001007387 */ /* 0x0005e20000100800 */
[----:B-1----:R-:W-:Y:S02]  /*17f60*/  MOV R3, R167 ;  /* 0x000000a700037202 */ /* 0x002fe40000000f00 */
[----:B--2---:R-:W-:Y:S01]  /*17f70*/  MOV R0, R168 ;  /* 0x000000a800007202 */ /* 0x004fe20000000f00 */
[----:B------:R-:W-:-:S05]  /*17f80*/  @P0 BRA `(.L_x_839) ;  /* 0xffffc50000000947 */ /* 0x000fca000383ffff */
.L_x_838:
[----:B----4-:R-:W2:Y:S04]  /*17f90*/  LDL.LU R6, [R1+0xc] ;  /* 0x00000c0001067983 */ /* 0x010ea80000300800 */
        /* <DEDUP_REMOVED lines=180> */
[----:B-----5:R-:W-:-:S02]  /*18ae0*/  @P3 FFMA.FTZ R61, R10, R168, R11 ;  /* 0x000000a80a3d3223 */ /* 0x020fc4000001000b */
[----:B------:R-:W-:Y:S02]  /*18af0*/  @P2 FFMA.FTZ R62, R5, R167, R9 ;  /* 0x000000a7053e2223 */ /* 0x000fe40000010009 */
[----:B------:R-:W-:Y:S02]  /*18b00*/  @P1 FFMA.FTZ R63, R3, R166, R7 ;  /* 0x000000a6033f1223 */ /* 0x000fe40000010007 */
[----:B------:R-:W-:Y:S02]  /*18b10*/  @P0 FFMA.FTZ R64, R0, R2, R4 ;  /* 0x0000000200400223 */ /* 0x000fe40000010004 */
.L_x_784:
[----:B------:R-:W1:Y:S01]  /*18b20*/  S2R R85, SR_CTAID.Y ;  /* 0x0000000000557919 */ /* 0x000e620000002600 */
[----:B------:R-:W-:Y:S01]  /*18b30*/  ULDC.64 UR4, c[0x0][0x118] ;  /* 0x0000460000047ab9 */ /* 0x000fe20000000a00 */
        /* <DEDUP_REMOVED lines=69> */
[----:B------:R1:W-:Y:S01]  /*18f90*/  STS [R2], R7 ;  /* 0x0000000702007388 */ /* 0x0003e20000000800 */
        /* <DEDUP_REMOVED lines=18> */
[----:B-1----:R-:W-:Y:S01]  /*190c0*/  IMAD.MOV.U32 R7, RZ, RZ, 0x40 ;  /* 0x00000040ff077424 */ /* 0x002fe200078e00ff */
[----:B------:R-:W-:Y:S02]  /*190d0*/  F2FP.PACK_AB R25, R25, R190 ;  /* 0x000000be1919723e */ /* 0x000fe400000000ff */
[----:B------:R-:W-:Y:S01]  /*190e0*/  STS [R3+0x480], R50 ;  /* 0x0004803203007388 */ /* 0x000fe20000000800 */
[----:B------:R-:W-:Y:S02]  /*190f0*/  F2FP.PACK_AB R24, R24, R192 ;  /* 0x000000c01818723e */ /* 0x000fe400000000ff */
[----:B------:R-:W-:Y:S01]  /*19100*/  SEL R7, R7, 0xffffffc0, !P2 ;  /* 0xffffffc007077807 */ /* 0x000fe20005000000 */
[----:B------:R1:W-:Y:S01]  /*19110*/  STS [R4+0x400], R6 ;  /* 0x0004000604007388 */ /* 0x0003e20000000800 */
        /* <DEDUP_REMOVED lines=17> */
[----:B-1----:R-:W-:Y:S01]  /*19230*/  IMAD.IADD R6, R0, 0x1, R7 ;  /* 0x0000000100067824 */ /* 0x002fe200078e0207 */
[----:B------:R-:W-:-:S02]  /*19240*/  F2FP.PACK_AB R16, R16, R162 ;  /* 0x000000a21010723e */ /* 0x000fc400000000ff */
[----:B------:R-:W-:Y:S01]  /*19250*/  F2FP.PACK_AB R15, R15, R196 ;  /* 0x000000c40f0f723e */ /* 0x000fe200000000ff */
[----:B---3--:R-:W-:Y:S01]  /*19260*/  IMAD.IADD R8, R7, 0x1, R2 ;  /* 0x0000000107087824 */ /* 0x008fe200078e0202 */
[----:B------:R-:W-:Y:S01]  /*19270*/  STS [R6+0x80], R49 ;  /* 0x0000803106007388 */ /* 0x000fe20000000800 */
[----:B------:R-:W-:Y:S02]  /*19280*/  F2FP.PACK_AB R14, R14, R198 ;  /* 0x000000c60e0e723e */ /* 0x000fe400000000ff */
[----:B------:R-:W-:Y:S01]  /*19290*/  ISETP.NE.U32.AND P0, PT, RZ, c[0x0][0x500], PT ;  /* 0x00014000ff007a0c */ /* 0x000fe20003f05070 */
[----:B------:R-:W-:Y:S03]  /*192a0*/  STS [R6+0x480], R48 ;  /* 0x0004803006007388 */ /* 0x000fe60000000800 */
[----:B------:R-:W-:Y:S01]  /*192b0*/  ISETP.NE.AND.EX P1, PT, RZ, c[0x0][0x504], PT, P0 ;  /* 0x00014100ff007a0c */ /* 0x000fe20003f25300 */
[----:B------:R1:W-:Y:S01]  /*192c0*/  STS [R8+0x400], R5 ;  /* 0x0004000508007388 */ /* 0x0003e20000000800 */
[----:B------:R-:W-:-:S03]  /*192d0*/  ISETP.NE.U32.AND P0, PT, RZ, c[0x0][0x508], PT ;  /* 0x00014200ff007a0c */ /* 0x000fc60003f05070 */
[----:B------:R-:W-:Y:S01]  /*192e0*/  STS [R8], R45 ;  /* 0x0000002d08007388 */ /* 0x000fe20000000800 */
[----:B------:R-:W-:-:S03]  /*192f0*/  ISETP.NE.AND.EX P0, PT, RZ, c[0x0][0x50c], PT, P0 ;  /* 0x00014300ff007a0c */ /* 0x000fc60003f05300 */
        /* <DEDUP_REMOVED lines=61> */
.L_x_841:
[----:B-1----:R-:W-:Y:S01]  /*196d0*/  LOP3.LUT R0, R60, 0xffffffe0, RZ, 0xc0, !PT ;  /* 0xffffffe03c007812 */ /* 0x002fe200078ec0ff */
[----:B------:R-:W1:Y:S01]  /*196e0*/  S2R R80, SR_CTAID.X ;  /* 0x0000000000507919 */ /* 0x000e620000002500 */
[----:B------:R-:W-:Y:S01]  /*196f0*/  LEA.HI R4, R26, R26, RZ, 0x1 ;  /* 0x0000001a1a047211 */ /* 0x000fe200078f08ff */
[----:B------:R-:W-:Y:S01]  /*19700*/  IMAD R14, R67, c[0x0][0x3e8], RZ ;  /* 0x0000fa00430e7a24 */ /* 0x000fe200078e02ff */
[----:B------:R-:W-:Y:S01]  /*19710*/  SHF.R.S32.HI R6, RZ, 0x1f, R59 ;  /* 0x0000001fff067819 */ /* 0x000fe2000001143b */
[----:B------:R-:W-:Y:S01]  /*19720*/  IMAD.IADD R0, R66, 0x1, -R0 ;  /* 0x0000000142007824 */ /* 0x000fe200078e0a00 */
[----:B------:R-:W-:Y:S01]  /*19730*/  LOP3.LUT R5, R4, 0x1ffffffe, RZ, 0xc0, !PT ;  /* 0x1ffffffe04057812 */ /* 0x000fe200078ec0ff */
[----:B------:R-:W-:Y:S01]  /*19740*/  IMAD R14, R85, c[0x0][0x3ec], R14 ;  /* 0x0000fb00550e7a24 */ /* 0x000fe200078e020e */
[----:B------:R-:W-:Y:S01]  /*19750*/  LEA.HI R6, R6, R59, RZ, 0x2 ;  /* 0x0000003b06067211 */ /* 0x000fe200078f10ff */
[----:B-----5:R-:W-:Y:S01]  /*19760*/  IMAD R20, R20, c[0x0][0x4e8], RZ ;  /* 0x00013a0014147a24 */ /* 0x020fe200078e02ff */
[----:B------:R-:W-:Y:S01]  /*19770*/  SHF.R.S32.HI R8, RZ, 0x1f, R0 ;  /* 0x0000001fff087819 */ /* 0x000fe20000011400 */
[----:B------:R-:W-:Y:S01]  /*19780*/  IMAD.IADD R7, R26, 0x1, -R5 ;  /* 0x000000011a077824 */ /* 0x000fe200078e0a05 */
[----:B------:R-:W-:Y:S01]  /*19790*/  LOP3.LUT R6, R6, 0xffffffc, RZ, 0xc0, !PT ;  /* 0x0ffffffc06067812 */ /* 0x000fe200078ec0ff */
[----:B------:R-:W-:Y:S01]  /*197a0*/  IMAD.SHL.U32 R5, R4, 0x20, RZ ;  /* 0x0000002004057824 */ /* 0x000fe200078e00ff */
[----:B------:R-:W-:Y:S01]  /*197b0*/  LEA.HI R4, R8, R0, RZ, 0x2 ;  /* 0x0000000008047211 */ /* 0x000fe200078f10ff */
[----:B------:R-:W-:Y:S01]  /*197c0*/  BSSY B0, `(.L_x_842) ;  /* 0x0000084000007945 */ /* 0x000fe20003800000 */
[----:B------:R-:W-:Y:S01]  /*197d0*/  MOV R8, c[0x0][0x4e8] ;  /* 0x00013a0000087a02 */ /* 0x000fe20000000f00 */
[----:B------:R-:W-:Y:S01]  /*197e0*/  IMAD.IADD R6, R59, 0x1, -R6 ;  /* 0x000000013b067824 */ /* 0x000fe200078e0a06 */
[----:B------:R-:W-:-:S02]  /*197f0*/  LOP3.LUT R5, R5, 0xffffffc0, RZ, 0xc0, !PT ;  /* 0xffffffc005057812 */ /* 0x000fc400078ec0ff */
[----:B------:R-:W-:Y:S02]  /*19800*/  SHF.R.S32.HI R4, RZ, 0x2, R4 ;  /* 0x00000002ff047819 */ /* 0x000fe40000011404 */
[----:B------:R-:W-:Y:S01]  /*19810*/  ISETP.NE.AND P2, PT, R8, 0x1, PT ;  /* 0x000000010800780c */ /* 0x000fe20003f45270 */
[----:B------:R-:W-:Y:S01]  /*19820*/  IMAD R7, R7, 0x8, R5 ;  /* 0x0000000807077824 */ /* 0x000fe200078e0205 */
[----:B------:R-:W-:Y:S01]  /*19830*/  LOP3.LUT P0, RZ, R0, 0x3, RZ, 0xc0, !PT ;  /* 0x0000000300ff7812 */ /* 0x000fe2000780c0ff */
[----:B------:R-:W-:Y:S01]  /*19840*/  IMAD R19, R6, 0x10, R4 ;  /* 0x0000001006137824 */ /* 0x000fe200078e0204 */
[----:B------:R-:W-:Y:S01]  /*19850*/  LEA.HI R10, R65, R66, RZ, 0x3 ;  /* 0x00000042410a7211 */ /* 0x000fe200078f18ff */
[----:B------:R-:W-:Y:S01]  /*19860*/  IMAD R0, R3, c[0x0][0x3a0], RZ ;  /* 0x0000e80003007a24 */ /* 0x000fe200078e02ff */
[----:B------:R-:W-:Y:S01]  /*19870*/  SEL R18, R69, RZ, !P1 ;  /* 0x000000ff45127207 */ /* 0x000fe20004800000 */
[----:B------:R-:W-:Y:S01]  /*19880*/  IMAD.WIDE.U32 R4, R85, c[0x0][0x490], R2 ;  /* 0x0001240055047a25 */ /* 0x000fe200078e0002 */
[----:B------:R-:W-:-:S02]  /*19890*/  IADD3 R6, R19, R7, RZ ;  /* 0x0000000713067210 */ /* 0x000fc40007ffe0ff */
[----:B------:R-:W-:Y:S01]  /*198a0*/  SHF.R.S32.HI R21, RZ, 0x3, R10 ;  /* 0x00000003ff157819 */ /* 0x000fe2000001140a */
[----:B------:R-:W-:Y:S01]  /*198b0*/  IMAD R7, R2, c[0x0][0x3a4], R0 ;  /* 0x0000e90002077a24 */ /* 0x000fe200078e0200 */
[----:B------:R-:W-:Y:S01]  /*198c0*/  LOP3.LUT R12, R10, 0xfffffff8, RZ, 0xc0, !PT ;  /* 0xfffffff80a0c7812 */ /* 0x000fe200078ec0ff */
[----:B------:R-:W-:Y:S01]  /*198d0*/  IMAD.WIDE.U32 R2, R2, c[0x0][0x3a0], RZ ;  /* 0x0000e80002027a25 */ /* 0x000fe200078e00ff */
[----:B------:R-:W-:-:S03]  /*198e0*/  LEA.HI R23, R65, R66, RZ, 0x6 ;  /* 0x0000004241177211 */ /* 0x000fc600078f30ff */
[----:B-1----:R-:W-:Y:S01]  /*198f0*/  IMAD R0, R80, 0x80, R6 ;  /* 0x0000008050007824 */ /* 0x002fe200078e0206 */
[----:B------:R-:W-:Y:S01]  /*19900*/  IADD3 R3, R3, R7, RZ ;  /* 0x0000000703037210 */ /* 0x000fe20007ffe0ff */
[----:B------:R-:W-:Y:S01]  /*19910*/  IMAD R8, R67, c[0x0][0x490], RZ ;  /* 0x0001240043087a24 */ /* 0x000fe200078e02ff */
[----:B------:R-:W-:Y:S01]  /*19920*/  SHF.R.S32.HI R6, RZ, 0x1f, R69 ;  /* 0x0000001fff067819 */ /* 0x000fe20000011445 */
[----:B------:R-:W-:-:S03]  /*19930*/  @P2 IMAD.HI.U32 R7, R0, c[0x0][0x4ec], RZ ;  /* 0x00013b0000072a27 */ /* 0x000fc600078e00ff */
[----:B------:R-:W-:Y:S01]  /*19940*/  SEL R15, R6, RZ, !P1 ;  /* 0x000000ff060f7207 */ /* 0x000fe20004800000 */
[----:B------:R-:W-:Y:S01]  /*19950*/  IMAD.MOV.U32 R9, RZ, RZ, R0 ;  /* 0x000000ffff097224 */ /* 0x000fe200078e0000 */
[----:B------:R-:W-:Y:S01]  /*19960*/  @P2 SHF.R.U32.HI R9, RZ, c[0x0][0x4f0], R7 ;  /* 0x00013c00ff092a19 */ /* 0x000fe20000011607 */
[C---:B------:R-:W-:Y:S02]  /*19970*/  IMAD R8, R85.reuse, c[0x0][0x494], R8 ;  /* 0x0001250055087a24 */ /* 0x040fe400078e0208 */
[----:B------:R-:W-:Y:S01]  /*19980*/  IMAD.WIDE.U32 R6, R85, c[0x0][0x3e8], R2 ;  /* 0x0000fa0055067a25 */ /* 0x000fe200078e0002 */
[----:B------:R-:W-:-:S03]  /*19990*/  SHF.L.U32 R2, R21, 0x6, RZ ;  /* 0x0000000615027819 */ /* 0x000fc600000006ff */
[----:B------:R-:W-:Y:S02]  /*199a0*/  IMAD.MOV R10, RZ, RZ, -R9 ;  /* 0x000000ffff0a7224 */ /* 0x000fe400078e0a09 */
[----:B------:R-:W-:Y:S02]  /*199b0*/  IMAD.IADD R5, R5, 0x1, R8 ;  /* 0x0000000105057824 */ /* 0x000fe400078e0208 */
[----:B------:R-:W-:Y:S01]  /*199c0*/  IMAD R10, R10, c[0x0][0x4e8], R0 ;  /* 0x00013a000a0a7a24 */ /* 0x000fe200078e0200 */
[----:B------:R-:W-:Y:S01]  /*199d0*/  LOP3.LUT R0, R2, 0x1c0, RZ, 0xc0, !PT ;  /* 0x000001c002007812 */ /* 0x000fe200078ec0ff */
[----:B------:R-:W-:Y:S02]  /*199e0*/  IMAD.IADD R12, R66, 0x1, -R12 ;  /* 0x00000001420c7824 */ /* 0x000fe400078e0a0c */
[----:B------:R-:W-:Y:S01]  /*199f0*/  IMAD R8, R15, c[0x0][0x498], RZ ;  /* 0x000126000f087a24 */ /* 0x000fe200078e02ff */
[----:B------:R-:W-:Y:S01]  /*19a00*/  SHF.R.U32.HI R13, RZ, 0x3, R0 ;  /* 0x00000003ff0d7819 */ /* 0x000fe20000011600 */
[----:B------:R-:W-:-:S04]  /*19a10*/  IMAD.WIDE.U32 R2, R18, c[0x0][0x498], R4 ;  /* 0x0001260012027a25 */ /* 0x000fc800078e0004 */
[----:B------:R-:W-:Y:S01]  /*19a20*/  IMAD R17, R18, c[0x0][0x49c], R8 ;  /* 0x0001270012117a24 */ /* 0x000fe200078e0208 */
[----:B------:R-:W-:Y:S01]  /*19a30*/  IADD3 R2, P1, R9, R2, RZ ;  /* 0x0000000209027210 */ /* 0x000fe20007f3e0ff */
[C---:B------:R-:W-:Y:S02]  /*19a40*/  IMAD R11, R12.reuse, 0x10, R21 ;  /* 0x000000100c0b7824 */ /* 0x040fe400078e0215 */
[----:B------:R-:W-:Y:S01]  /*19a50*/  IMAD.SHL.U32 R8, R12, 0x8, RZ ;  /* 0x000000080c087824 */ /* 0x000fe200078e00ff */
[----:B------:R-:W-:Y:S01]  /*19a60*/  SHF.R.S32.HI R12, RZ, 0x1f, R9 ;  /* 0x0000001fff0c7819 */ /* 0x000fe20000011409 */
[----:B------:R-:W-:Y:S01]  /*19a70*/  IMAD.IADD R5, R7, 0x1, R14 ;  /* 0x0000000107057824 */ /* 0x000fe200078e020e */
[----:B------:R-:W-:Y:S02]  /*19a80*/  SHF.R.S32.HI R7, RZ, 0x1f, R10 ;  /* 0x0000001fff077819 */ /* 0x000fe4000001140a */
[----:B------:R-:W-:Y:S02]  /*19a90*/  LEA R11, R80, R11, 0x7 ;  /* 0x0000000b500b7211 */ /* 0x000fe400078e38ff */
[----:B------:R-:W-:Y:S01]  /*19aa0*/  IADD3.X R3, R12, R3, R17, P1, !PT ;  /* 0x000000030c037210 */ /* 0x000fe20000ffe411 */
[----:B------:R-:W-:Y:S01]  /*19ab0*/  IMAD R7, R7, c[0x0][0x488], RZ ;  /* 0x0001220007077a24 */ /* 0x000fe200078e02ff */
[----:B------:R-:W-:Y:S01]  /*19ac0*/  LOP3.LUT R4, R0, 0x38, R8, 0xf8, !PT ;  /* 0x0000003800047812 */ /* 0x000fe200078ef808 */
[----:B------:R-:W-:-:S03]  /*19ad0*/  @P2 IMAD.HI.U32 R0, R11, c[0x0][0x4ec], RZ ;  /* 0x00013b000b002a27 */ /* 0x000fc600078e00ff */
[----:B------:R-:W-:Y:S01]  /*19ae0*/  LOP3.LUT R22, R4, R13, RZ, 0x3c, !PT ;  /* 0x0000000d04167212 */ /* 0x000fe200078e3cff */
[----:B------:R-:W-:Y:S01]  /*19af0*/  IMAD.WIDE.U32 R2, R10, c[0x0][0x488], R2 ;  /* 0x000122000a027a25 */ /* 0x000fe200078e0002 */
[----:B------:R-:W-:-:S03]  /*19b00*/  MOV R4, R6 ;  /* 0x0000000600047202 */ /* 0x000fc60000000f00 */
[----:B------:R-:W-:Y:S02]  /*19b10*/  IMAD R7, R10, c[0x0][0x48c], R7 ;  /* 0x000123000a077a24 */ /* 0x000fe400078e0207 */
[----:B------:R-:W-:Y:S01]  /*19b20*/  IMAD.MOV.U32 R16, RZ, RZ, R11 ;  /* 0x000000ffff107224 */ /* 0x000fe200078e000b */
[----:B------:R-:W-:Y:S01]  /*19b30*/  @P2 SHF.R.U32.HI R16, RZ, c[0x0][0x4f0], R0 ;  /* 0x00013c00ff102a19 */ /* 0x000fe20000011600 */
[----:B------:R-:W-:Y:S01]  /*19b40*/  IMAD R17, R80, 0x80, R19 ;  /* 0x0000008050117824 */ /* 0x000fe200078e0213 */
[----:B------:R-:W-:Y:S01]  /*19b50*/  LEA R0, P1, R2, c[0x0][0x450], 0x2 ;  /* 0x0001140002007a11 */ /* 0x000fe200078210ff */
[----:B------:R-:W-:Y:S01]  /*19b60*/  IMAD R6, R15, c[0x0][0x3f0], RZ ;  /* 0x0000fc000f067a24 */ /* 0x000fe200078e02ff */
[----:B------:R-:W-:Y:S01]  /*19b70*/  IADD3 R7, R3, R7, RZ ;  /* 0x0000000703077210 */ /* 0x000fe20007ffe0ff */
[----:B------:R-:W-:Y:S01]  /*19b80*/  IMAD.MOV R10, RZ, RZ, -R16 ;  /* 0x000000ffff0a7224 */ /* 0x000fe200078e0a10 */
[----:B------:R-:W-:Y:S01]  /*19b90*/  IADD3 R9, R17, 0x8, RZ ;  /* 0x0000000811097810 */ /* 0x000fe20007ffe0ff */
[----:B------:R-:W-:Y:S01]  /*19ba0*/  IMAD R3, R18, c[0x0][0x3f4], R6 ;  /* 0x0000fd0012037a24 */ /* 0x000fe200078e0206 */
[----:B------:R-:W-:Y:S01]  /*19bb0*/  LEA.HI.X R2, R2, c[0x0][0x454], R7, 0x2, P1 ;  /* 0x0001150002027a11 */ /* 0x000fe200008f1407 */
[----:B------:R-:W-:Y:S01]  /*19bc0*/  IMAD.WIDE.U32 R4, R18, c[0x0][0x3f0], R4 ;  /* 0x0000fc0012047a25 */ /* 0x000fe200078e0004 */
[----:B------:R-:W-:Y:S01]  /*19bd0*/  SHF.R.S32.HI R6, RZ, 0x1f, R16 ;  /* 0x0000001fff067819 */ /* 0x000fe20000011410 */
[----:B------:R-:W-:Y:S01]  /*19be0*/  SHFL.IDX PT, R12, R0, RZ, 0x1c1f ;  /* 0x001c1fff000c7589 */ /* 0x000fe200000e0000 */
[-C--:B------:R-:W-:Y:S01]  /*19bf0*/  ISETP.GE.OR P3, PT, R9, R20.reuse, P0 ;  /* 0x000000140900720c */ /* 0x080fe20000766670 */
[----:B------:R-:W-:Y:S01]  /*19c00*/  IMAD R9, R10, c[0x0][0x4e8], R11 ;  /* 0x00013a000a097a24 */ /* 0x000fe200078e020b */
[----:B------:R-:W-:Y:S01]  /*19c10*/  ISETP.GE.OR P2, PT, R17, R20, P0 ;  /* 0x000000141100720c */ /* 0x000fe20000746670 */
[----:B------:R-:W1:Y:S01]  /*19c20*/  SHFL.IDX PT, R13, R2, RZ, 0x1c1f ;  /* 0x001c1fff020d7589 */ /* 0x000e6200000e0000 */
[----:B------:R-:W-:-:S02]  /*19c30*/  IMAD.IADD R3, R5, 0x1, R3 ;  /* 0x0000000105037824 */ /* 0x000fc400078e0203 */
        /* <DEDUP_REMOVED lines=60> */
.L_x_843:
[----:B--234-:R-:W-:Y:S05]  /*1a000*/  BSYNC B0 ;  /* 0x0000000000007941 */ /* 0x01cfea0003800000 */
.L_x_842:
        /* <DEDUP_REMOVED lines=16> */
.L_x_845:
[----:B------:R-:W-:Y:S05]  /*1a110*/  BSYNC B0 ;  /* 0x0000000000007941 */ /* 0x000fea0003800000 */
.L_x_844:
        /* <DEDUP_REMOVED lines=16> */
.L_x_847:
[----:B------:R-:W-:Y:S05]  /*1a220*/  BSYNC B0 ;  /* 0x0000000000007941 */ /* 0x000fea0003800000 */
.L_x_846:
        /* <DEDUP_REMOVED lines=16> */
.L_x_849:
[----:B------:R-:W-:Y:S05]  /*1a330*/  BSYNC B0 ;  /* 0x0000000000007941 */ /* 0x000fea0003800000 */
.L_x_848:
        /* <DEDUP_REMOVED lines=16> */
.L_x_851:
[----:B------:R-:W-:Y:S05]  /*1a440*/  BSYNC B0 ;  /* 0x0000000000007941 */ /* 0x000fea0003800000 */
.L_x_850:
        /* <DEDUP_REMOVED lines=16> */
.L_x_853:
[----:B------:R-:W-:Y:S05]  /*1a550*/  BSYNC B0 ;  /* 0x0000000000007941 */ /* 0x000fea0003800000 */
.L_x_852:
        /* <DEDUP_REMOVED lines=16> */
.L_x_855:
[----:B------:R-:W-:Y:S05]  /*1a660*/  BSYNC B0 ;  /* 0x0000000000007941 */ /* 0x000fea0003800000 */
.L_x_854:
        /* <DEDUP_REMOVED lines=17> */
.L_x_840:
        /* <DEDUP_REMOVED lines=19> */
.L_x_856:
        /* <DEDUP_REMOVED lines=40> */
.L_x_858:
[----:B------:R-:W-:Y:S05]  /*1ab30*/  BSYNC B0 ;  /* 0x0000000000007941 */ /* 0x000fea0003800000 */
.L_x_857:
        /* <DEDUP_REMOVED lines=34> */
[----:B------:R-:W-:Y:S01]  /*1ad60*/  IMAD R0, R0, c[0x0][0x3e4], R6 ;  /* 0x0000f90000007a24 */ /* 0x000fe200078e0206 */
[----:B------:R-:W-:-:S03]  /*1ad70*/  SHF.L.U32 R6, R12, 0x3, RZ ;  /* 0x000000030c067819 */ /* 0x000fc600000006ff */
[----:B------:R-:W-:Y:S01]  /*1ad80*/  IMAD.IADD R3, R3, 0x1, R0 ;  /* 0x0000000103037824 */ /* 0x000fe200078e0200 */
[----:B------:R-:W-:Y:S01]  /*1ad90*/  IADD3 R7, R6, 0x40, RZ ;  /* 0x0000004006077810 */ /* 0x000fe20007ffe0ff */
[----:B------:R-:W-:Y:S02]  /*1ada0*/  IMAD R0, R4, c[0x0][0x3d8], RZ ;  /* 0x0000f60004007a24 */ /* 0x000fe400078e02ff */
[----:B------:R-:W-:-:S04]  /*1adb0*/  IMAD.WIDE.U32 R2, R5, c[0x0][0x3d8], R2 ;  /* 0x0000f60005027a25 */ /* 0x000fc800078e0002 */
[----:B------:R-:W-:Y:S01]  /*1adc0*/  IMAD R0, R5, c[0x0][0x3dc], R0 ;  /* 0x0000f70005007a24 */ /* 0x000fe200078e0200 */
[----:B------:R-:W-:-:S04]  /*1add0*/  LEA R11, P0, R2, c[0x0][0x380], 0x1 ;  /* 0x0000e000020b7a11 */ /* 0x000fc800078008ff */
[----:B------:R-:W-:-:S04]  /*1ade0*/  IADD3 R0, R3, R0, RZ ;  /* 0x0000000003007210 */ /* 0x000fc80007ffe0ff */
        /* <DEDUP_REMOVED lines=14> */
.L_x_860:
[----:B------:R-:W-:Y:S05]  /*1aed0*/  BSYNC B0 ;  /* 0x0000000000007941 */ /* 0x000fea0003800000 */
.L_x_859:
        /* <DEDUP_REMOVED lines=15> */
.L_x_862:
[----:B------:R-:W-:Y:S05]  /*1afd0*/  BSYNC B0 ;  /* 0x0000000000007941 */ /* 0x000fea0003800000 */
.L_x_861:
        /* <DEDUP_REMOVED lines=15> */
.L_x_864:
[----:B------:R-:W-:Y:S05]  /*1b0d0*/  BSYNC B0 ;  /* 0x0000000000007941 */ /* 0x000fea0003800000 */
.L_x_863:
        /* <DEDUP_REMOVED lines=15> */
.L_x_866:
[----:B------:R-:W-:Y:S05]  /*1b1d0*/  BSYNC B0 ;  /* 0x0000000000007941 */ /* 0x000fea0003800000 */
.L_x_865:
        /* <DEDUP_REMOVED lines=15> */
.L_x_868:
[----:B------:R-:W-:Y:S05]  /*1b2d0*/  BSYNC B0 ;  /* 0x0000000000007941 */ /* 0x000fea0003800000 */
.L_x_867:
        /* <DEDUP_REMOVED lines=15> */
.L_x_870:
[----:B------:R-:W-:Y:S05]  /*1b3d0*/  BSYNC B0 ;  /* 0x0000000000007941 */ /* 0x000fea0003800000 */
.L_x_869:
        /* <DEDUP_REMOVED lines=15> */
.L_x_872:
[----:B------:R-:W-:Y:S05]  /*1b4d0*/  BSYNC B0 ;  /* 0x0000000000007941 */ /* 0x000fea0003800000 */
.L_x_871:
        /* <DEDUP_REMOVED lines=16> */
.L_x_873:
        /* <DEDUP_REMOVED lines=10> */
.L_x_1725:


//--------------------- .text._ZN7cutlass13device_kernelIN5flash19enable_sm80_to_sm89INS1_16FlashAttnFwdSm80INS1_25CollectiveMainloopFwdSm80ILi4ELi1ELb0EN4cute5tupleIJNS5_1CILi128EEENS7_ILi48EEES8_EEELi128ENS_6half_tEfNS_4arch4Sm80ELb0ELb1ELb0ELb0ELb0ELb0ELb1ELb0EEENS1_21CollectiveEpilogueFwdINS6_IJS8_S8_S9_EEENS6_IJNS7_ILi1EEESH_SH_EEESB_SD_Li128ELb0ELb1ELb0ELb0EEENS1_19SingleTileSchedulerILb0ELb0ELb1ELi128EEEEEEEEEvNT_6ParamsE --------------------------
	.section	.text._ZN7cutlass13device_kernelIN5flash19enable_sm80_to_sm89INS1_16FlashAttnFwdSm80INS1_25CollectiveMainloopFwdSm80ILi4ELi1ELb0EN4cute5tupleIJNS5_1CILi128EEENS7_ILi48EEES8_EEELi128ENS_6half_tEfNS_4arch4Sm80ELb0ELb1ELb0ELb0ELb0ELb0ELb1ELb0EEENS1_21CollectiveEpilogueFwdINS6_IJS8_S8_S9_EEENS6_IJNS7_ILi1EEESH_SH_EEESB_SD_Li128ELb0ELb1ELb0ELb0EEENS1_19SingleTileSchedulerILb0ELb0ELb1ELi128EEEEEEEEEvNT_6ParamsE,"ax",@progbits
	.sectioninfo	@"SHI_REGISTERS=255"
	.align	128
.text._ZN7cutlass13device_kernelIN5flash19enable_sm80_to_sm89INS1_16FlashAttnFwdSm80INS1_25CollectiveMainloopFwdSm80ILi4ELi1ELb0EN4cute5tupleIJNS5_1CILi128EEENS7_ILi48EEES8_EEELi128ENS_6half_tEfNS_4arch4Sm80ELb0ELb1ELb0ELb0ELb0ELb0ELb1ELb0EEENS1_21CollectiveEpilogueFwdINS6_IJS8_S8_S9_EEENS6_IJNS7_ILi1EEESH_SH_EEESB_SD_Li128ELb0ELb1ELb0ELb0EEENS1_19SingleTileSchedulerILb0ELb0ELb1ELi128EEEEEEEEEvNT_6ParamsE:
        .type           _ZN7cutlass13device_kernelIN5flash19enable_sm80_to_sm89INS1_16FlashAttnFwdSm80INS1_25CollectiveMainloopFwdSm80ILi4ELi1ELb0EN4cute5tupleIJNS5_1CILi128EEENS7_ILi48EEES8_EEELi128ENS_6half_tEfNS_4arch4Sm80ELb0ELb1ELb0ELb0ELb0ELb0ELb1ELb0EEENS1_21CollectiveEpilogueFwdINS6_IJS8_S8_S9_EEENS6_IJNS7_ILi1EEESH_SH_EEESB_SD_Li128ELb0ELb1ELb0ELb0EEENS1_19SingleTileSchedulerILb0ELb0ELb1ELi128EEEEEEEEEvNT_6ParamsE,@function
        .size           _ZN7cutlass13device_kernelIN5flash19enable_sm80_to_sm89INS1_16FlashAttnFwdSm80INS1_25CollectiveMainloopFwdSm80ILi4ELi1ELb0EN4cute5tupleIJNS5_1CILi128EEENS7_ILi48EEES8_EEELi128ENS_6half_tEfNS_4arch4Sm80ELb0ELb1ELb0ELb0ELb0ELb0ELb1ELb0EEENS1_21CollectiveEpilogueFwdINS6_IJS8_S8_S9_EEENS6_IJNS7_ILi1EEESH_SH_EEESB_SD_Li128ELb0ELb1ELb0ELb0EEENS1_19SingleTileSchedulerILb0ELb0ELb1ELi128EEEEEEEEEvNT_6ParamsE,(.L_x_1726 - _ZN7cutlass13device_kernelIN5flash19enable_sm80_to_sm89INS1_16FlashAttnFwdSm80INS1_25CollectiveMainloopFwdSm80ILi4ELi1ELb0EN4cute5tupleIJNS5_1CILi128EEENS7_ILi48EEES8_EEELi128ENS_6half_tEfNS_4arch4Sm80ELb0ELb1ELb0ELb0ELb0ELb0ELb1ELb0EEENS1_21CollectiveEpilogueFwdINS6_IJS8_S8_S9_EEENS6_IJNS7_ILi1EEESH_SH_EEESB_SD_Li128ELb0ELb1ELb0ELb0EEENS1_19SingleTileSchedulerILb0ELb0ELb1ELi128EEEEEEEEEvNT_6ParamsE)
        .other          _ZN7cutlass13device_kernelIN5flash19enable_sm80_to_sm89INS1_16FlashAttnFwdSm80INS1_25CollectiveMainloopFwdSm80ILi4ELi1ELb0EN4cute5tupleIJNS5_1CILi128EEENS7_ILi48EEES8_EEELi128ENS_6half_tEfNS_4arch4Sm80ELb0ELb1ELb0ELb0ELb0ELb0ELb1ELb0EEENS1_21CollectiveEpilogueFwdINS6_IJS8_S8_S9_EEENS6_IJNS7_ILi1EEESH_SH_EEESB_SD_Li128ELb0ELb1ELb0ELb0EEENS1_19SingleTileSchedulerILb0ELb0ELb1ELi128EEEEEEEEEvNT_6ParamsE,@"STO_CUDA_ENTRY STV_DEFAULT"
_ZN7cutlass13device_kernelIN5flash19enable_sm80_to_sm89INS1_16FlashAttnFwdSm80INS1_25CollectiveMainloopFwdSm80ILi4ELi1ELb0EN4cute5tupleIJNS5_1CILi128EEENS7_ILi48EEES8_EEELi128ENS_6half_tEfNS_4arch4Sm80ELb0ELb1ELb0ELb0ELb0ELb0ELb1ELb0EEENS1_21CollectiveEpilogueFwdINS6_IJS8_S8_S9_EEENS6_IJNS7_ILi1EEESH_SH_EEESB_SD_Li128ELb0ELb1ELb0ELb0EEENS1_19SingleTileSchedulerILb0ELb0ELb1ELi128EEEEEEEEEvNT_6ParamsE:
[----:B------:R-:W-:-:S03]  /*0000*/  MOV R1, c[0x0][0x28] ;  /* 0x00000a0000017a02 */ /* 0x000fc60000000f00 */
[----:B------:R-:W1:Y:S01]  /*0010*/  S2R R22, SR_CTAID.Z ;  /* 0x0000000000167919 */ /* 0x000e620000002700 */
[----:B------:R-:W-:Y:S02]  /*0020*/  IADD3 R1, R1, -0x80, RZ ;  /* 0xffffff8001017810 */ /* 0x000fe40007ffe0ff */
[----:B-1----:R-:W-:-:S13]  /*0030*/  ISETP.GE.AND P0, PT, R22, RZ, PT ;  /* 0x000000ff1600720c */ /* 0x002fda0003f06270 */
[----:B------:R-:W-:Y:S05]  /*0040*/  @!P0 EXIT ;  /* 0x000000000000894d */ /* 0x000fea0003800000 */
[----:B------:R-:W1:Y:S01]  /*0050*/  S2UR UR17, SR_CTAID.X ;  /* 0x00000000001179c3 */ /* 0x000e620000002500 */
[----:B------:R-:W-:Y:S01]  /*0060*/  ULDC UR6, c[0x0][0x2c4] ;  /* 0x0000b10000067ab9 */ /* 0x000fe20000000800 */
[----:B------:R-:W2:Y:S01]  /*0070*/  S2R R129, SR_TID.X ;  /* 0x0000000000817919 */ /* 0x000ea20000002100 */
[----:B------:R-:W-:Y:S02]  /*0080*/  UISETP.NE.AND UP3, UPT, UR6, 0x1, UPT ;  /* 0x000000010600788c */ /* 0x000fe4000bf65270 */
[----:B------:R-:W-:Y:S02]  /*0090*/  ULDC.64 UR4, c[0x0][0x2c8] ;  /* 0x0000b20000047ab9 */ /* 0x000fe40000000a00 */
[----:B------:R-:W-:Y:S02]  /*00a0*/  UMOV UR8, 0x1 ;  /* 0x0000000100087882 */ /* 0x000fe40000000000 */
[----:B------:R-:W-:Y:S02]  /*00b0*/  ULDC UR7, c[0x0][0x168] ;  /* 0x00005a0000077ab9 */ /* 0x000fe40000000800 */
[----:B------:R-:W-:-:S02]  /*00c0*/  UIADD3 UR7, UR8, -UR7, URZ ;  /* 0x8000000708077290 */ /* 0x000fc4000fffe03f */
[----:B-1----:R-:W-:-:S04]  /*00d0*/  USHF.L.U32 UR17, UR17, 0x7, URZ ;  /* 0x0000000711117899 */ /* 0x002fc8000800063f */
[----:B------:R-:W-:Y:S02]  /*00e0*/  @UP3 UIADD3 UR10, UR17, 0x7f, URZ ;  /* 0x0000007f110a3890 */ /* 0x000fe4000fffe03f */
[----:B------:R-:W-:Y:S02]  /*00f0*/  UIADD3 UR9, UR17, 0x7f, URZ ;  /* 0x0000007f11097890 */ /* 0x000fe4000fffe03f */
[----:B------:R-:W-:-:S04]  /*0100*/  UIMAD.WIDE.U32 UR10, UR10, UR4, URZ ;  /* 0x000000040a0a72a5 */ /* 0x000fc8000f8e003f */
[----:B------:R-:W-:-:S03]  /*0110*/  @UP3 USHF.R.U32.HI UR9, URZ, UR5, UR11 ;  /* 0x000000053f093299 */ /* 0x000fc6000801160b */
[----:B------:R-:W-:Y:S02]  /*0120*/  ULDC.64 UR4, c[0x0][0x328] ;  /* 0x0000ca0000047ab9 */ /* 0x000fe40000000a00 */
[----:B------:R-:W-:-:S03]  /*0130*/  UISETP.LE.AND UP2, UPT, UR8, UR5, UPT ;  /* 0x000000050800728c */ /* 0x000fc6000bf43270 */
[----:B------:R-:W-:Y:S02]  /*0140*/  ULDC UR5, c[0x0][0x1d0] ;  /* 0x0000740000057ab9 */ /* 0x000fe40000000800 */
[----:B------:R-:W-:Y:S01]  /*0150*/  UIADD3 UR5, UR9, UR5, UR7 ;  /* 0x0000000509057290 */ /* 0x000fe2000fffe007 */
[----:B------:R-:W-:-:S03]  /*0160*/  PLOP3.LUT P0, PT, PT, PT, UP2, 0x40, 0x0 ;  /* 0x000000000000781c */ /* 0x000fc60003f0e828 */
[----:B------:R-:W-:-:S06]  /*0170*/  UIADD3 UR4, UR5, UR4, URZ ;  /* 0x0000000405047290 */ /* 0x000fcc000fffe03f */
[----:B------:R-:W-:-:S04]  /*0180*/  MOV R0, UR4 ;  /* 0x0000000400007c02 */ /* 0x000fc80008000f00 */
[----:B------:R-:W-:Y:S05]  /*0190*/  @P0 BRA `(.L_x_874) ;  /* 0x0000013000000947 */ /* 0x000fea0003800000 */
[----:B--2---:R-:W-:Y:S01]  /*01a0*/  ISETP.LT.AND P0, PT, RZ, UR5, PT ;  /* 0x00000005ff007c0c */ /* 0x004fe2000bf01270 */
[----:B------:R-:W-:-:S12]  /*01b0*/  UIADD3 UR7, UR5, -0x1, URZ ;  /* 0xffffffff05077890 */ /* 0x000fd8000fffe03f */
[----:B------:R-:W-:Y:S05]  /*01c0*/  @P0 BRA `(.L_x_875) ;  /* 0x0000008000000947 */ /* 0x000fea0003800000 */
[----:B------:R-:W-:Y:S02]  /*01d0*/  ULDC UR4, c[0x0][0x32c] ;  /* 0x0000cb0000047ab9 */ /* 0x000fe40000000800 */
[----:B------:R-:W-:Y:S02]  /*01e0*/  UISETP.NE.AND UP0, UPT, UR8, UR4, UPT ;  /* 0x000000040800728c */ /* 0x000fe4000bf05270 */
[----:B------:R-:W-:-:S03]  /*01f0*/  UIADD3 UR7, -UR5, URZ, URZ ;  /* 0x0000003f05077290 */ /* 0x000fc6000fffe13f */
[----:B------:R-:W-:Y:S02]  /*0200*/  ULDC.64 UR4, c[0x0][0x330] ;  /* 0x0000cc0000047ab9 */ /* 0x000fe40000000a00 */
[----:B------:R-:W-:-:S04]  /*0210*/  UIMAD.WIDE.U32 UR8, UR7, UR4, URZ ;  /* 0x00000004070872a5 */ /* 0x000fc8000f8e003f */
[----:B------:R-:W-:-:S04]  /*0220*/  @UP0 USHF.R.U32.HI UR7, URZ, UR5, UR9 ;  /* 0x000000053f070299 */ /* 0x000fc80008011609 */
[----:B------:R-:W-:Y:S01]  /*0230*/  ULOP3.LUT UR7, URZ, UR7, URZ, 0x33, !UPT ;  /* 0x000000073f077292 */ /* 0x000fe2000f8e333f */
[----:B------:R-:W-:Y:S05]  /*0240*/  BRA `(.L_x_876) ;  /* 0x0000005000007947 */ /* 0x000fea0003800000 */
.L_x_875:
[----:B------:R-:W-:Y:S02]  /*0250*/  ULDC UR4, c[0x0][0x32c] ;  /* 0x0000cb0000047ab9 */ /* 0x000fe40000000800 */
[----:B------:R-:W-:-:S03]  /*0260*/  UISETP.NE.AND UP0, UPT, UR8, UR4, UPT ;  /* 0x000000040800728c */ /* 0x000fc6000bf05270 */
[----:B------:R-:W-:Y:S02]  /*0270*/  ULDC.64 UR4, c[0x0][0x330] ;  /* 0x0000cc0000047ab9 */ /* 0x000fe40000000a00 */
[----:B------:R-:W-:-:S06]  /*0280*/  UIMAD.WIDE.U32 UR8, UR7, UR4, URZ ;  /* 0x00000004070872a5 */ /* 0x000fcc000f8e003f */
[----:B------:R-:W-:Y:S02]  /*0290*/  @UP0 USHF.R.U32.HI UR7, URZ, UR5, UR9 ;  /* 0x000000053f070299 */ /* 0x000fe40008011609 */
.L_x_876:
[----:B------:R-:W-:Y:S02]  /*02a0*/  ULDC UR4, c[0x0][0x32c] ;  /* 0x0000cb0000047ab9 */ /* 0x000fe40000000800 */
[----:B------:R-:W-:-:S06]  /*02b0*/  UIMAD UR4, UR7, UR4, UR4 ;  /* 0x00000004070472a4 */ /* 0x000fcc000f8e0204 */
[----:B------:R-:W-:-:S03]  /*02c0*/  IMNMX R0, R0, UR4, PT ;  /* 0x0000000400007c17 */ /* 0x000fc6000b800200 */
.L_x_874:
[----:B--2---:R-:W-:Y:S01]  /*02d0*/  UMOV UR7, 0x2f ;  /* 0x0000002f00077882 */ /* 0x004fe20000000000 */
[----:B------:R-:W-:Y:S01]  /*02e0*/  IADD3 R0, R0, 0x2f, RZ ;  /* 0x0000002f00007810 */ /* 0x000fe20007ffe0ff */
[----:B------:R-:W-:Y:S01]  /*02f0*/  ULDC UR16, c[0x0][0x1d0] ;  /* 0x0000740000107ab9 */ /* 0x000fe20000000800 */
[----:B------:R-:W-:Y:S01]  /*0300*/  PLOP3.LUT P0, PT, PT, PT, UP2, 0x40, 0x0 ;  /* 0x000000000000781c */ /* 0x000fe20003f0e828 */
[----:B------:R-:W-:Y:S02]  /*0310*/  UIADD3 UR7, UR7, UR16, URZ ;  /* 0x0000001007077290 */ /* 0x000fe4000fffe03f */
[----:B------:R-:W-:Y:S01]  /*0320*/  ULDC.64 UR4, c[0x0][0x2c8] ;  /* 0x0000b20000047ab9 */ /* 0x000fe20000000a00 */
[----:B------:R-:W-:Y:S01]  /*0330*/  IMAD.HI R0, R0, 0x2aaaaaab, RZ ;  /* 0x2aaaaaab00007827 */ /* 0x000fe200078e02ff */
[----:B------:R-:W-:Y:S02]  /*0340*/  UIMAD.WIDE UR8, UR7, 0x2aaaaaab, URZ ;  /* 0x2aaaaaab070878a5 */ /* 0x000fe4000f8e023f */
[----:B------:R-:W-:-:S02]  /*0350*/  UIMAD.WIDE.U32 UR10, UR17, UR4, URZ ;  /* 0x00000004110a72a5 */ /* 0x000fc4000f8e003f */
[----:B------:R-:W-:Y:S01]  /*0360*/  ULDC UR7, c[0x0][0x168] ;  /* 0x00005a0000077ab9 */ /* 0x000fe20000000800 */
[----:B------:R-:W-:Y:S01]  /*0370*/  SHF.R.U32.HI R2, RZ, 0x1f, R0 ;  /* 0x0000001fff027819 */ /* 0x000fe20000011600 */
[----:B------:R-:W-:Y:S02]  /*0380*/  UIADD3 UR16, UR16, -UR7, URZ ;  /* 0x8000000710107290 */ /* 0x000fe4000fffe03f */
[----:B------:R-:W-:Y:S01]  /*0390*/  USHF.R.U32.HI UR7, URZ, 0x1f, UR9 ;  /* 0x0000001f3f077899 */ /* 0x000fe20008011609 */
[----:B------:R-:W-:Y:S01]  /*03a0*/  LEA.HI.SX32 R0, R0, R2, 0x1d ;  /* 0x0000000200007211 */ /* 0x000fe200078feaff */
[----:B------:R-:W-:Y:S02]  /*03b0*/  UMOV UR4, UR17 ;  /* 0x0000001100047c82 */ /* 0x000fe40008000000 */
[----:B------:R-:W-:Y:S02]  /*03c0*/  @UP3 USHF.R.U32.HI UR4, URZ, UR5, UR11 ;  /* 0x000000053f043299 */ /* 0x000fe4000801160b */
[----:B------:R-:W-:-:S02]  /*03d0*/  ULEA.HI.SX32 UR9, UR9, UR7, 0x1d ;  /* 0x0000000709097291 */ /* 0x000fc4000f8fea3f */
[----:B------:R-:W-:Y:S02]  /*03e0*/  UIADD3 UR4, UR16, UR4, URZ ;  /* 0x0000000410047290 */ /* 0x000fe4000fffe03f */
[----:B------:R-:W-:Y:S02]  /*03f0*/  ULDC UR5, c[0x0][0x324] ;  /* 0x0000c90000057ab9 */ /* 0x000fe40000000800 */
[----:B------:R-:W-:Y:S01]  /*0400*/  UIADD3 UR7, UR4, -UR5, URZ ;  /* 0x8000000504077290 */ /* 0x000fe2000fffe03f */
[----:B------:R-:W-:Y:S01]  /*0410*/  IMNMX R242, R0, UR9, PT ;  /* 0x0000000900f27c17 */ /* 0x000fe2000b800200 */
[----:B------:R-:W-:Y:S05]  /*0420*/  @P0 BRA `(.L_x_877) ;  /* 0x0000015000000947 */ /* 0x000fea0003800000 */
[----:B------:R-:W-:Y:S02]  /*0430*/  UMOV UR8, UR4 ;  /* 0x0000000400087c82 */ /* 0x000fe40008000000 */
[----:B------:R-:W-:-:S06]  /*0440*/  UISETP.GT.AND UP0, UPT, UR8, -0x1, UPT ;  /* 0xffffffff0800788c */ /* 0x000fcc000bf04270 */
[----:B------:R-:W-:-:S13]  /*0450*/  PLOP3.LUT P0, PT, PT, PT, UP0, 0x80, 0x0 ;  /* 0x000000000000781c */ /* 0x000fda0003f0f008 */
[----:B------:R-:W-:Y:S05]  /*0460*/  @P0 BRA `(.L_x_878) ;  /* 0x0000008000000947 */ /* 0x000fea0003800000 */
[----:B------:R-:W-:Y:S02]  /*0470*/  ULDC UR4, c[0x0][0x32c] ;  /* 0x0000cb0000047ab9 */ /* 0x000fe40000000800 */
[----:B------:R-:W-:Y:S02]  /*0480*/  UISETP.NE.AND UP0, UPT, UR4, 0x1, UPT ;  /* 0x000000010400788c */ /* 0x000fe4000bf05270 */
[----:B------:R-:W-:Y:S02]  /*0490*/  ULOP3.LUT UR8, URZ, UR8, URZ, 0x33, !UPT ;  /* 0x000000083f087292 */ /* 0x000fe4000f8e333f */
[----:B------:R-:W-:Y:S02]  /*04a0*/  ULDC.64 UR4, c[0x0][0x330] ;  /* 0x0000cc0000047ab9 */ /* 0x000fe40000000a00 */
[----:B------:R-:W-:-:S05]  /*04b0*/  UIMAD.WIDE.U32 UR10, UR8, UR4, URZ ;  /* 0x00000004080a72a5 */ /* 0x000fca000f8e003f */
[----:B------:R-:W-:-:S04]  /*04c0*/  @UP0 USHF.R.U32.HI UR8, URZ, UR5, UR11 ;  /* 0x000000053f080299 */ /* 0x000fc8000801160b */
[----:B------:R-:W-:Y:S01]  /*04d0*/  ULOP3.LUT UR8, URZ, UR8, URZ, 0x33, !UPT ;  /* 0x000000083f087292 */ /* 0x000fe2000f8e333f */
[----:B------:R-:W-:Y:S05]  /*04e0*/  BRA `(.L_x_879) ;  /* 0x0000005000007947 */ /* 0x000fea0003800000 */
.L_x_878:
[----:B------:R-:W-:Y:S02]  /*04f0*/  ULDC UR4, c[0x0][0x32c] ;  /* 0x0000cb0000047ab9 */ /* 0x000fe40000000800 */
[----:B------:R-:W-:-:S03]  /*0500*/  UISETP.NE.AND UP0, UPT, UR4, 0x1, UPT ;  /* 0x000000010400788c */ /* 0x000fc6000bf05270 */
[----:B------:R-:W-:Y:S02]  /*0510*/  ULDC.64 UR4, c[0x0][0x330] ;  /* 0x0000cc0000047ab9 */ /* 0x000fe40000000a00 */
[----:B------:R-:W-:-:S06]  /*0520*/  UIMAD.WIDE.U32 UR10, UR8, UR4, URZ ;  /* 0x00000004080a72a5 */ /* 0x000fcc000f8e003f */
[----:B------:R-:W-:Y:S02]  /*0530*/  @UP0 USHF.R.U32.HI UR8, URZ, UR5, UR11 ;  /* 0x000000053f080299 */ /* 0x000fe4000801160b */
.L_x_879:
[----:B------:R-:W-:Y:S02]  /*0540*/  ULDC UR4, c[0x0][0x32c] ;  /* 0x0000cb0000047ab9 */ /* 0x000fe40000000800 */
[----:B------:R-:W-:-:S04]  /*0550*/  UIMAD UR4, UR8, UR4, URZ ;  /* 0x00000004080472a4 */ /* 0x000fc8000f8e023f */
[----:B------:R-:W-:-:S04]  /*0560*/  UISETP.LT.AND UP0, UPT, UR7, UR4, UPT ;  /* 0x000000040700728c */ /* 0x000fc8000bf01270 */
[----:B------:R-:W-:-:S04]  /*0570*/  USEL UR7, UR7, UR4, !UP0 ;  /* 0x0000000407077287 */ /* 0x000fc8000c000000 */
.L_x_877:
[----:B------:R-:W-:Y:S01]  /*0580*/  UIMAD.WIDE UR4, UR7, 0x2aaaaaab, URZ ;  /* 0x2aaaaaab070478a5 */ /* 0x000fe2000f8e023f */
[----:B------:R-:W-:Y:S01]  /*0590*/  PLOP3.LUT P4, PT, PT, PT, PT, 0x80, 0x0 ;  /* 0x000000000000781c */ /* 0x000fe20003f8f070 */
[----:B------:R-:W-:Y:S01]  /*05a0*/  ULDC.64 UR14, c[0x0][0x118] ;  /* 0x00004600000e7ab9 */ /* 0x000fe20000000a00 */
[----:B------:R-:W-:Y:S01]  /*05b0*/  CS2R R126, SRZ ;  /* 0x00000000007e7805 */ /* 0x000fe2000001ff00 */
[----:B------:R-:W-:Y:S01]  /*05c0*/  USHF.R.U32.HI UR4, URZ, 0x1f, UR5 ;  /* 0x0000001f3f047899 */ /* 0x000fe20008011605 */
[----:B------:R-:W-:Y:S01]  /*05d0*/  CS2R R124, SRZ ;  /* 0x00000000007c7805 */ /* 0x000fe2000001ff00 */
[----:B------:R-:W-:Y:S01]  /*05e0*/  IMAD.MOV.U32 R23, RZ, RZ, RZ ;  /* 0x000000ffff177224 */ /* 0x000fe200078e00ff */
[----:B------:R-:W-:Y:S01]  /*05f0*/  CS2R R24, SRZ ;  /* 0x0000000000187805 */ /* 0x000fe2000001ff00 */
[----:B------:R-:W-:Y:S01]  /*0600*/  ULEA.HI.SX32 UR4, UR5, UR4, 0x1d ;  /* 0x0000000405047291 */ /* 0x000fe2000f8fea3f */
[----:B------:R-:W-:Y:S01]  /*0610*/  IMAD.MOV.U32 R130, RZ, RZ, RZ ;  /* 0x000000ffff827224 */ /* 0x000fe200078e00ff */
[----:B------:R-:W-:Y:S01]  /*0620*/  MOV R128, RZ ;  /* 0x000000ff00807202 */ /* 0x000fe20000000f00 */
[----:B------:R-:W-:Y:S01]  /*0630*/  CS2R R122, SRZ ;  /* 0x00000000007a7805 */ /* 0x000fe2000001ff00 */
[----:B------:R-:W-:Y:S01]  /*0640*/  UISETP.LT.AND UP0, UPT, URZ, UR4, UPT ;  /* 0x000000043f00728c */ /* 0x000fe2000bf01270 */
[----:B------:R-:W-:Y:S01]  /*0650*/  CS2R R120, SRZ ;  /* 0x0000000000787805 */ /* 0x000fe2000001ff00 */
[----:B------:R-:W-:Y:S01]  /*0660*/  IMAD.MOV.U32 R118, RZ, RZ, RZ ;  /* 0x000000ffff767224 */ /* 0x000fe200078e00ff */
[----:B------:R-:W-:Y:S01]  /*0670*/  CS2R R26, SRZ ;  /* 0x00000000001a7805 */ /* 0x000fe2000001ff00 */
[----:B------:R-:W-:Y:S01]  /*0680*/  USEL UR8, URZ, UR4, !UP0 ;  /* 0x000000043f087287 */ /* 0x000fe2000c000000 */
[----:B------:R-:W-:Y:S01]  /*0690*/  MOV R116, RZ ;  /* 0x000000ff00747202 */ /* 0x000fe20000000f00 */
[----:B------:R-:W-:Y:S01]  /*06a0*/  CS2R R110, SRZ ;  /* 0x00000000006e7805 */ /* 0x000fe2000001ff00 */
[----:B------:R-:W-:Y:S01]  /*06b0*/  CS2R R108, SRZ ;  /* 0x00000000006c7805 */ /* 0x000fe2000001ff00 */
[----:B------:R-:W-:Y:S01]  /*06c0*/  IMAD.MOV.U32 R114, RZ, RZ, RZ ;  /* 0x000000ffff727224 */ /* 0x000fe200078e00ff */
[----:B------:R-:W-:Y:S01]  /*06d0*/  CS2R R28, SRZ ;  /* 0x00000000001c7805 */ /* 0x000fe2000001ff00 */
[----:B------:R-:W-:Y:S01]  /*06e0*/  ISETP.GT.AND P0, PT, R242, UR8, PT ;  /* 0x00000008f2007c0c */ /* 0x000fe2000bf04270 */
        /* <DEDUP_REMOVED lines=23> */
[----:B------:R-:W-:Y:S01]  /*0860*/  CS2R R70, SRZ ;  /* 0x0000000000467805 */ /* 0x000fe2000001ff00 */
[----:B------:R-:W-:Y:S01]  /*0870*/  IMAD.MOV.U32 R68, RZ, RZ, RZ ;  /* 0x000000ffff447224 */ /* 0x000fe200078e00ff */
[----:B------:R-:W-:Y:S01]  /*0880*/  CS2R R62, SRZ ;  /* 0x00000000003e7805 */ /* 0x000fe2000001ff00 */
[----:B------:R-:W-:Y:S01]  /*0890*/  CS2R R60, SRZ ;  /* 0x00000000003c7805 */ /* 0x000fe2000001ff00 */
[----:B------:R-:W-:Y:S01]  /*08a0*/  CS2R R66, SRZ ;  /* 0x0000000000427805 */ /* 0x000fe2000001ff00 */
        /* <DEDUP_REMOVED lines=35> */
[----:B------:R-:W-:Y:S05]  /*0ae0*/  @!P0 BRA `(.L_x_880) ;  /* 0x0001218000008947 */ /* 0x000fea0003800000 */
[----:B------:R-:W-:-:S04]  /*0af0*/  ISETP.NE.U32.AND P6, PT, RZ, c[0x0][0x340], PT ;  /* 0x0000d000ff007a0c */ /* 0x000fc80003fc5070 */
[----:B------:R-:W-:-:S13]  /*0b00*/  ISETP.NE.AND.EX P6, PT, RZ, c[0x0][0x344], PT, P6 ;  /* 0x0000d100ff007a0c */ /* 0x000fda0003fc5360 */
[----:B------:R-:W-:-:S04]  /*0b10*/  @P6 IMAD.MOV.U32 R2, RZ, RZ, 0x4 ;  /* 0x00000004ff026424 */ /* 0x000fc800078e00ff */
[----:B------:R-:W-:-:S05]  /*0b20*/  @P6 IMAD.WIDE R2, R22, R2, c[0x0][0x340] ;  /* 0x0000d00016026625 */ /* 0x000fca00078e0202 */
[----:B------:R1:W2:Y:S01]  /*0b30*/  @P6 LDG.E R20, [R2.64] ;  /* 0x0000000e02146981 */ /* 0x0002a2000c1e1900 */
[----:B------:R-:W-:Y:S01]  /*0b40*/  SHF.R.S32.HI R123, RZ, 0x1f, R129 ;  /* 0x0000001fff7b7819 */ /* 0x000fe20000011481 */
[----:B------:R-:W-:Y:S01]  /*0b50*/  ULDC UR4, c[0x0][0x168] ;  /* 0x00005a0000047ab9 */ /* 0x000fe20000000800 */
[----:B------:R-:W-:Y:S01]  /*0b60*/  PLOP3.LUT P1, PT, PT, PT, UP3, 0x80, 0x0 ;  /* 0x000000000000781c */ /* 0x000fe20003f2f038 */
[----:B------:R-:W3:Y:S01]  /*0b70*/  S2R R40, SR_CTAID.Y ;  /* 0x0000000000287919 */ /* 0x000ee20000002600 */
[----:B------:R-:W-:Y:S01]  /*0b80*/  PLOP3.LUT P0, PT, PT, PT, UP3, 0x80, 0x0 ;  /* 0x000000000000781c */ /* 0x000fe20003f0f038 */
[----:B------:R-:W-:Y:S01]  /*0b90*/  UIMAD UR4, UR6, UR4, URZ ;  /* 0x00000004060472a4 */ /* 0x000fe2000f8e023f */
[----:B------:R-:W-:Y:S01]  /*0ba0*/  SHF.R.S32.HI R21, RZ, 0x1f, R22 ;  /* 0x0000001fff157819 */ /* 0x000fe20000011416 */
[----:B------:R-:W-:Y:S01]  /*0bb0*/  UMOV UR11, 0x5 ;  /* 0x00000005000b7882 */ /* 0x000fe20000000000 */
[----:B------:R-:W-:Y:S01]  /*0bc0*/  IADD3 R35, R242, -0x1, RZ ;  /* 0xfffffffff2237810 */ /* 0x000fe20007ffe0ff */
[----:B------:R-:W-:Y:S01]  /*0bd0*/  ULDC.64 UR6, c[0x0][0x1e0] ;  /* 0x0000780000067ab9 */ /* 0x000fe20000000a00 */
[----:B------:R-:W-:Y:S01]  /*0be0*/  LEA.HI R121, R123, R129, RZ, 0x5 ;  /* 0x000000817b797211 */ /* 0x000fe200078f28ff */
[----:B------:R-:W-:-:S02]  /*0bf0*/  UIMAD.WIDE.U32 UR12, UR6, 0x20, URZ ;  /* 0x00000020060c78a5 */ /* 0x000fc4000f8e003f */
[----:B------:R-:W-:Y:S01]  /*0c00*/  USHF.L.U32 UR9, UR7, 0x5, URZ ;  /* 0x0000000507097899 */ /* 0x000fe2000800063f */
[----:B------:R-:W-:-:S03]  /*0c10*/  SHF.R.S32.HI R120, RZ, 0x5, R121 ;  /* 0x00000005ff787819 */ /* 0x000fc60000011479 */
[----:B------:R-:W-:Y:S01]  /*0c20*/  UIADD3 UR9, UR13, UR9, URZ ;  /* 0x000000090d097290 */ /* 0x000fe2000fffe03f */
[----:B-1----:R-:W-:Y:S02]  /*0c30*/  LEA.HI R2, R123, R129, RZ, 0x3 ;  /* 0x000000817b027211 */ /* 0x002fe400078f18ff */
[----:B---3--:R-:W-:Y:S01]  /*0c40*/  SHF.R.S32.HI R41, RZ, 0x1f, R40 ;  /* 0x0000001fff297819 */ /* 0x008fe20000011428 */
[----:B------:R-:W-:Y:S01]  /*0c50*/  IMAD.WIDE.U32 R6, R40, c[0x0][0x1b8], RZ ;  /* 0x00006e0028067a25 */ /* 0x000fe200078e00ff */
[----:B------:R-:W-:Y:S02]  /*0c60*/  LOP3.LUT R0, R2, 0xfffffff8, RZ, 0xc0, !PT ;  /* 0xfffffff802007812 */ /* 0x000fe400078ec0ff */
[----:B------:R-:W-:Y:S01]  /*0c70*/  SHF.R.S32.HI R28, RZ, 0x3, R2 ;  /* 0x00000003ff1c7819 */ /* 0x000fe20000011402 */
[----:B------:R-:W-:Y:S02]  /*0c80*/  IMAD R2, R41, c[0x0][0x1b8], RZ ;  /* 0x00006e0029027a24 */ /* 0x000fe400078e02ff */
[----:B------:R-:W-:Y:S01]  /*0c90*/  IMAD.IADD R30, R129, 0x1, -R0 ;  /* 0x00000001811e7824 */ /* 0x000fe200078e0a00 */
[----:B------:R-:W-:Y:S01]  /*0ca0*/  IADD3 R13, R28, UR17, RZ ;  /* 0x000000111c0d7c10 */ /* 0x000fe2000fffe0ff */
[----:B------:R-:W-:Y:S01]  /*0cb0*/  IMAD R2, R40, c[0x0][0x1bc], R2 ;  /* 0x00006f0028027a24 */ /* 0x000fe200078e0202 */
[--C-:B------:R-:W-:Y:S01]  /*0cc0*/  SHF.R.S32.HI R31, RZ, 0x1f, R28.reuse ;  /* 0x0000001fff1f7819 */ /* 0x100fe2000001141c */
[----:B------:R-:W-:Y:S01]  /*0cd0*/  IMAD R0, R30, 0x10, R28 ;  /* 0x000000101e007824 */ /* 0x000fe200078e021c */
[----:B------:R-:W-:Y:S01]  /*0ce0*/  IADD3 R15, R13, 0x70, RZ ;  /* 0x000000700d0f7810 */ /* 0x000fe20007ffe0ff */
[----:B------:R-:W-:-:S02]  /*0cf0*/  IMAD.IADD R3, R7, 0x1, R2 ;  /* 0x0000000107037824 */ /* 0x000fc400078e0202 */
[----:B------:R-:W-:Y:S01]  /*0d00*/  IMAD R7, R21, c[0x0][0x1c0], RZ ;  /* 0x0000700015077a24 */ /* 0x000fe200078e02ff */
[----:B------:R-:W-:Y:S01]  /*0d10*/  IADD3 R4, R0, UR17, RZ ;  /* 0x0000001100047c10 */ /* 0x000fe2000fffe0ff */
[----:B------:R-:W-:Y:S02]  /*0d20*/  IMAD.MOV.U32 R2, RZ, RZ, R6 ;  /* 0x000000ffff027224 */ /* 0x000fe400078e0006 */
[----:B------:R-:W-:Y:S02]  /*0d30*/  IMAD R6, R22, c[0x0][0x1c4], R7 ;  /* 0x0000710016067a24 */ /* 0x000fe400078e0207 */
[----:B------:R-:W-:Y:S01]  /*0d40*/  @P1 IMAD.HI.U32 R5, R4, c[0x0][0x2c8], RZ ;  /* 0x0000b20004051a27 */ /* 0x000fe200078e00ff */
[----:B------:R-:W-:-:S03]  /*0d50*/  ISETP.GE.AND P1, PT, R13, UR4, PT ;  /* 0x000000040d007c0c */ /* 0x000fc6000bf26270 */
[----:B------:R-:W-:Y:S01]  /*0d60*/  IMAD.MOV.U32 R0, RZ, RZ, R4 ;  /* 0x000000ffff007224 */ /* 0x000fe200078e0004 */
[----:B------:R-:W-:Y:S01]  /*0d70*/  @P0 SHF.R.U32.HI R0, RZ, c[0x0][0x2cc], R5 ;  /* 0x0000b300ff000a19 */ /* 0x000fe20000011605 */
[----:B------:R-:W-:-:S03]  /*0d80*/  IMAD.WIDE.U32 R2, R22, c[0x0][0x1c0], R2 ;  /* 0x0000700016027a25 */ /* 0x000fc600078e0002 */
[--C-:B------:R-:W-:Y:S01]  /*0d90*/  SHF.R.S32.HI R7, RZ, 0x1f, R0.reuse ;  /* 0x0000001fff077819 */ /* 0x100fe20000011400 */
[----:B------:R-:W-:Y:S02]  /*0da0*/  IMAD.MOV R5, RZ, RZ, -R0 ;  /* 0x000000ffff057224 */ /* 0x000fe400078e0a00 */
[----:B------:R-:W-:Y:S01]  /*0db0*/  IMAD.IADD R3, R3, 0x1, R6 ;  /* 0x0000000103037824 */ /* 0x000fe200078e0206 */
[----:B------:R-:W-:Y:S01]  /*0dc0*/  IADD3 R6, R13, 0x10, RZ ;  /* 0x000000100d067810 */ /* 0x000fe20007ffe0ff */
[----:B------:R-:W-:Y:S02]  /*0dd0*/  IMAD R5, R5, c[0x0][0x2c4], R4 ;  /* 0x0000b10005057a24 */ /* 0x000fe400078e0204 */
[----:B------:R-:W-:Y:S01]  /*0de0*/  IMAD R7, R7, c[0x0][0x1b0], RZ ;  /* 0x00006c0007077a24 */ /* 0x000fe200078e02ff */
[----:B------:R-:W-:Y:S01]  /*0df0*/  ISETP.GE.AND P4, PT, R6, UR4, PT ;  /* 0x0000000406007c0c */ /* 0x000fe2000bf86270 */
[----:B------:R-:W-:Y:S01]  /*0e00*/  IMAD.WIDE.U32 R2, R0, c[0x0][0x1b0], R2 ;  /* 0x00006c0000027a25 */ /* 0x000fe200078e0002 */
[----:B------:R-:W-:-:S03]  /*0e10*/  SHF.R.S32.HI R4, RZ, 0x1f, R5 ;  /* 0x0000001fff047819 */ /* 0x000fc60000011405 */
[----:B------:R-:W-:Y:S01]  /*0e20*/  IMAD R0, R0, c[0x0][0x1b4], R7 ;  /* 0x00006d0000007a24 */ /* 0x000fe200078e0207 */
[----:B------:R-:W-:Y:S01]  /*0e30*/  LEA.HI R7, R123, R129, RZ, 0x6 ;  /* 0x000000817b077211 */ /* 0x000fe200078f30ff */
[----:B------:R-:W-:Y:S02]  /*0e40*/  IMAD R19, R41, c[0x0][0x1e8], RZ ;  /* 0x00007a0029137a24 */ /* 0x000fe400078e02ff */
[----:B------:R-:W-:Y:S02]  /*0e50*/  IMAD.IADD R3, R3, 0x1, R0 ;  /* 0x0000000103037824 */ /* 0x000fe400078e0200 */
[----:B------:R-:W-:Y:S02]  /*0e60*/  IMAD R0, R4, c[0x0][0x1a8], RZ ;  /* 0x00006a0004007a24 */ /* 0x000fe400078e02ff */
[----:B------:R-:W-:-:S04]  /*0e70*/  IMAD.WIDE.U32 R2, R5, c[0x0][0x1a8], R2 ;  /* 0x00006a0005027a25 */ /* 0x000fc800078e0002 */
[----:B------:R-:W-:Y:S01]  /*0e80*/  IMAD R0, R5, c[0x0][0x1ac], R0 ;  /* 0x00006b0005007a24 */ /* 0x000fe200078e0200 */
[----:B------:R-:W-:Y:S01]  /*0e90*/  LEA R17, P0, R2, c[0x0][0x160], 0x1 ;  /* 0x0000580002117a11 */ /* 0x000fe200078008ff */
[----:B------:R-:W-:Y:S02]  /*0ea0*/  IMAD.SHL.U32 R4, R30, 0x8, RZ ;  /* 0x000000081e047824 */ /* 0x000fe400078e00ff */
[----:B------:R-:W-:Y:S02]  /*0eb0*/  IMAD.IADD R0, R3, 0x1, R0 ;  /* 0x0000000103007824 */ /* 0x000fe400078e0200 */
[----:B------:R-:W-:Y:S01]  /*0ec0*/  IMAD.SHL.U32 R3, R28, 0x40, RZ ;  /* 0x000000401c037824 */ /* 0x000fe200078e00ff */
[----:B------:R-:W-:Y:S01]  /*0ed0*/  SHFL.IDX PT, R10, R17, 0x1, 0x181f ;  /* 0x00381f00110a7f89 */ /* 0x000fe200000e0000 */
[----:B------:R-:W-:Y:S01]  /*0ee0*/  IMAD.SHL.U32 R7, R7, 0x8, RZ ;  /* 0x0000000807077824 */ /* 0x000fe200078e00ff */
[----:B------:R-:W-:Y:S01]  /*0ef0*/  LEA.HI.X R16, R2, c[0x0][0x164], R0, 0x1, P0 ;  /* 0x0000590002107a11 */ /* 0x000fe200000f0c00 */
[----:B------:R-:W-:Y:S01]  /*0f00*/  IMAD R19, R40, c[0x0][0x1ec], R19 ;  /* 0x00007b0028137a24 */ /* 0x000fe200078e0213 */
[----:B------:R-:W1:Y:S01]  /*0f10*/  SHFL.IDX PT, R2, R17, RZ, 0x181f ;  /* 0x00181fff11027589 */ /* 0x000e6200000e0000 */
[----:B------:R-:W-:-:S02]  /*0f20*/  LOP3.LUT R0, R3, 0x1c0, RZ, 0xc0, !PT ;  /* 0x000001c003007812 */ /* 0x000fc400078ec0ff */
[----:B------:R-:W-:Y:S01]  /*0f30*/  ISETP.GE.AND P5, PT, R4, c[0x0][0x198], PT ;  /* 0x0000660004007a0c */ /* 0x000fe20003fa6270 */
[----:B------:R-:W3:Y:S01]  /*0f40*/  SHFL.IDX PT, R3, R16, RZ, 0x181f ;  /* 0x00181fff10037589 */ /* 0x000ee200000e0000 */
[----:B------:R-:W-:Y:S02]  /*0f50*/  LOP3.LUT R5, R0, 0x38, R4, 0xf8, !PT ;  /* 0x0000003800057812 */ /* 0x000fe400078ef804 */
[----:B------:R-:W-:Y:S01]  /*0f60*/  SHF.R.U32.HI R0, RZ, 0x3, R0 ;  /* 0x00000003ff007819 */ /* 0x000fe20000011600 */
[----:B------:R-:W4:Y:S03]  /*0f70*/  SHFL.IDX PT, R11, R16, 0x1, 0x181f ;  /* 0x00381f00100b7f89 */ /* 0x000f2600000e0000 */
[----:B------:R-:W-:Y:S02]  /*0f80*/  LOP3.LUT R6, R5, R0, RZ, 0x3c, !PT ;  /* 0x0000000005067212 */ /* 0x000fe400078e3cff */
[----:B------:R-:W-:-:S02]  /*0f90*/  IADD3 R5, R13, 0x20, RZ ;  /* 0x000000200d057810 */ /* 0x000fc40007ffe0ff */
[----:B------:R-:W-:Y:S02]  /*0fa0*/  IADD3 R0, R4, 0x40, RZ ;  /* 0x0000004004007810 */ /* 0x000fe40007ffe0ff */
[----:B------:R-:W-:Y:S02]  /*0fb0*/  ISETP.GE.AND P2, PT, R5, UR4, PT ;  /* 0x0000000405007c0c */ /* 0x000fe4000bf46270 */
[----:B------:R-:W-:Y:S02]  /*0fc0*/  @!P1 SHF.R.S32.HI R5, RZ, 0x1f, R0 ;  /* 0x0000001fff059819 */ /* 0x000fe40000011400 */
[----:B------:R-:W-:Y:S02]  /*0fd0*/  LOP3.LUT R8, R6, 0xfffffe00, R7, 0xf8, !PT ;  /* 0xfffffe0006087812 */ /* 0x000fe400078ef807 */
[----:B------:R-:W-:Y:S02]  /*0fe0*/  @!P1 LEA.HI R7, R5, R0, RZ, 0x3 ;  /* 0x0000000005079211 */ /* 0x000fe400078f18ff */
[----:B------:R-:W-:Y:S01]  /*0ff0*/  SHF.R.S32.HI R5, RZ, 0x1f, R4 ;  /* 0x0000001fff057819 */ /* 0x000fe20000011404 */
[----:B------:R-:W-:Y:S01]  /*1000*/  IMAD.SHL.U32 R243, R8, 0x2, RZ ;  /* 0x0000000208f37824 */ /* 0x000fe200078e00ff */
[----:B------:R-:W-:Y:S01]  /*1010*/  ISETP.GE.AND P3, PT, R0, c[0x0][0x198], PT ;  /* 0x0000660000007a0c */ /* 0x000fe20003f66270 */
[----:B------:R-:W5:Y:S01]  /*1020*/  SHFL.IDX PT, R8, R17, 0x2, 0x181f ;  /* 0x00581f0011087f89 */ /* 0x000f6200000e0000 */
[----:B-1----:R-:W-:-:S02]  /*1030*/  @!P1 LEA R6, P0, R4, R2, 0x1 ;  /* 0x0000000204069211 */ /* 0x002fc400078008ff */
[----:B------:R-:W-:Y:S02]  /*1040*/  @!P1 LOP3.LUT R9, R7, 0xfffffff8, RZ, 0xc0, !PT ;  /* 0xfffffff807099812 */ /* 0x000fe400078ec0ff */
[----:B---3--:R-:W-:Y:S02]  /*1050*/  @!P1 LEA.HI.X R7, R4, R3, R5, 0x1, P0 ;  /* 0x0000000304079211 */ /* 0x008fe400000f0c05 */
[----:B------:R-:W-:Y:S01]  /*1060*/  @!P4 SHF.R.S32.HI R12, RZ, 0x1f, R0 ;  /* 0x0000001fff0cc819 */ /* 0x000fe20000011400 */
[----:B------:R-:W-:Y:S02]  /*1070*/  @!P1 IMAD.WIDE R2, R9, 0x2, R2 ;  /* 0x0000000209029825 */ /* 0x000fe400078e0202 */
[----:B------:R-:W1:Y:S04]  /*1080*/  SHFL.IDX PT, R9, R16, 0x2, 0x181f ;  /* 0x00581f0010097f89 */ /* 0x000e6800000e0000 */
[----:B------:R3:W-:Y:S04]  /*1090*/  @!P1 LDGSTS.E.BYPASS.LTC128B.128 [R243+0x8080], [R6.64], !P5 ;  /* 0x0808000006f39fae */ /* 0x0007e8000e901d4e */
[----:B------:R1:W-:Y:S01]  /*10a0*/  @!P1 LDGSTS.E.BYPASS.LTC128B.128 [R243+0xc080], [R2.64], !P3 ;  /* 0x0c08000002f39fae */ /* 0x0003e2000d901d4e */
[----:B---3--:R-:W-:-:S02]  /*10b0*/  @!P4 LEA.HI R7, R12, R0, RZ, 0x3 ;  /* 0x000000000c07c211 */ /* 0x008fc400078f18ff */
[----:B------:R-:W-:Y:S02]  /*10c0*/  IADD3 R6, R13, 0x30, RZ ;  /* 0x000000300d067810 */ /* 0x000fe40007ffe0ff */
[----:B-1----:R-:W-:Y:S02]  /*10d0*/  @!P4 LEA R2, P0, R4, R10, 0x1 ;  /* 0x0000000a0402c211 */ /* 0x002fe400078008ff */
[----:B------:R-:W-:Y:S02]  /*10e0*/  @!P4 LOP3.LUT R7, R7, 0xfffffff8, RZ, 0xc0, !PT ;  /* 0xfffffff80707c812 */ /* 0x000fe400078ec0ff */
[----:B------:R-:W-:Y:S02]  /*10f0*/  ISETP.GE.AND P1, PT, R6, UR4, PT ;  /* 0x0000000406007c0c */ /* 0x000fe4000bf26270 */
[----:B------:R-:W1:Y:S01]  /*1100*/  SHFL.IDX PT, R6, R17, 0x3, 0x181f ;  /* 0x00781f0011067f89 */ /* 0x000e6200000e0000 */
[----:B----4-:R-:W-:Y:S01]  /*1110*/  @!P4 LEA.HI.X R3, R4, R11, R5, 0x1, P0 ;  /* 0x0000000b0403c211 */ /* 0x010fe200000f0c05 */
[----:B------:R-:W-:Y:S01]  /*1120*/  @!P4 IMAD.WIDE R10, R7, 0x2, R10 ;  /* 0x00000002070ac825 */ /* 0x000fe200078e020a */
[----:B------:R-:W-:Y:S01]  /*1130*/  @!P2 SHF.R.S32.HI R12, RZ, 0x1f, R0 ;  /* 0x0000001fff0ca819 */ /* 0x000fe20000011400 */
[----:B------:R-:W3:Y:S04]  /*1140*/  SHFL.IDX PT, R7, R16, 0x3, 0x181f ;  /* 0x00781f0010077f89 */ /* 0x000ee800000e0000 */
[----:B------:R4:W-:Y:S04]  /*1150*/  @!P4 LDGSTS.E.BYPASS.LTC128B.128 [R243+0x8880], [R2.64], !P5 ;  /* 0x0888000002f3cfae */ /* 0x0009e8000e901d4e */
[----:B------:R1:W-:Y:S01]  /*1160*/  @!P4 LDGSTS.E.BYPASS.LTC128B.128 [R243+0xc880], [R10.64], !P3 ;  /* 0x0c8800000af3cfae */ /* 0x0003e2000d901d4e */
[----:B----4-:R-:W-:-:S02]  /*1170*/  @!P2 LEA.HI R2, R12, R0, RZ, 0x3 ;  /* 0x000000000c02a211 */ /* 0x010fc400078f18ff */
[C---:B------:R-:W-:Y:S02]  /*1180*/  IADD3 R3, R13.reuse, 0x50, RZ ;  /* 0x000000500d037810 */ /* 0x040fe40007ffe0ff */
[----:B-1----:R-:W-:Y:S02]  /*1190*/  IADD3 R11, R13, 0x40, RZ ;  /* 0x000000400d0b7810 */ /* 0x002fe40007ffe0ff */
[----:B-----5:R-:W-:Y:S02]  /*11a0*/  @!P2 LEA R10, P4, R4, R8, 0x1 ;  /* 0x00000008040aa211 */ /* 0x020fe400078808ff */
[----:B------:R-:W-:Y:S02]  /*11b0*/  @!P2 LOP3.LUT R2, R2, 0xfffffff8, RZ, 0xc0, !PT ;  /* 0xfffffff80202a812 */ /* 0x000fe400078ec0ff */
[----:B------:R-:W-:Y:S02]  /*11c0*/  ISETP.GE.AND P0, PT, R11, UR4, PT ;  /* 0x000000040b007c0c */ /* 0x000fe4000bf06270 */
[----:B------:R-:W-:Y:S01]  /*11d0*/  @!P2 LEA.HI.X R11, R4, R9, R5, 0x1, P4 ;  /* 0x00000009040ba211 */ /* 0x000fe200020f0c05 */
[----:B------:R-:W-:Y:S01]  /*11e0*/  @!P2 IMAD.WIDE R8, R2, 0x2, R8 ;  /* 0x000000020208a825 */ /* 0x000fe200078e0208 */
[----:B------:R-:W-:Y:S01]  /*11f0*/  ISETP.GE.AND P4, PT, R3, UR4, PT ;  /* 0x0000000403007c0c */ /* 0x000fe2000bf86270 */
[----:B------:R-:W1:Y:S01]  /*1200*/  SHFL.IDX PT, R2, R17, 0x4, 0x181f ;  /* 0x00981f0011027f89 */ /* 0x000e6200000e0000 */
[----:B------:R-:W-:-:S03]  /*1210*/  @!P1 SHF.R.S32.HI R3, RZ, 0x1f, R0 ;  /* 0x0000001fff039819 */ /* 0x000fc60000011400 */
[----:B------:R4:W-:Y:S04]  /*1220*/  @!P2 LDGSTS.E.BYPASS.LTC128B.128 [R243+0x9080], [R10.64], !P5 ;  /* 0x090800000af3afae */ /* 0x0009e8000e901d4e */
[----:B------:R5:W-:Y:S04]  /*1230*/  @!P2 LDGSTS.E.BYPASS.LTC128B.128 [R243+0xd080], [R8.64], !P3 ;  /* 0x0d08000008f3afae */ /* 0x000be8000d901d4e */
[----:B------:R-:W-:Y:S02]  /*1240*/  @!P4 SHF.R.S32.HI R18, RZ, 0x1f, R0 ;  /* 0x0000001fff12c819 */ /* 0x000fe40000011400 */
[----:B----4-:R-:W-:-:S02]  /*1250*/  @!P1 LEA.HI R10, R3, R0, RZ, 0x3 ;  /* 0x00000000030a9211 */ /* 0x010fc400078f18ff */
[----:B------:R-:W4:Y:S01]  /*1260*/  SHFL.IDX PT, R3, R16, 0x4, 0x181f ;  /* 0x00981f0010037f89 */ /* 0x000f2200000e0000 */
[----:B------:R-:W-:Y:S02]  /*1270*/  IADD3 R11, R13, 0x60, RZ ;  /* 0x000000600d0b7810 */ /* 0x000fe40007ffe0ff */
[----:B-----5:R-:W-:Y:S02]  /*1280*/  @!P1 LEA R8, P2, R4, R6, 0x1 ;  /* 0x0000000604089211 */ /* 0x020fe400078408ff */
[----:B------:R-:W-:Y:S02]  /*1290*/  @!P1 LOP3.LUT R10, R10, 0xfffffff8, RZ, 0xc0, !PT ;  /* 0xfffffff80a0a9812 */ /* 0x000fe400078ec0ff */
[----:B---3--:R-:W-:Y:S02]  /*12a0*/  @!P1 LEA.HI.X R9, R4, R7, R5, 0x1, P2 ;  /* 0x0000000704099211 */ /* 0x008fe400010f0c05 */
[----:B------:R-:W-:Y:S01]  /*12b0*/  ISETP.GE.AND P2, PT, R11, UR4, PT ;  /* 0x000000040b007c0c */ /* 0x000fe2000bf46270 */
[----:B------:R-:W-:Y:S01]  /*12c0*/  @!P1 IMAD.WIDE R6, R10, 0x2, R6 ;  /* 0x000000020a069825 */ /* 0x000fe200078e0206 */
[----:B------:R-:W-:Y:S03]  /*12d0*/  SHFL.IDX PT, R11, R16, 0x5, 0x181f ;  /* 0x00b81f00100b7f89 */ /* 0x000fe600000e0000 */
[----:B------:R-:W-:Y:S01]  /*12e0*/  IMAD R10, R31, c[0x0][0x1e0], RZ ;  /* 0x000078001f0a7a24 */ /* 0x000fe200078e02ff */
[----:B------:R3:W-:Y:S04]  /*12f0*/  @!P1 LDGSTS.E.BYPASS.LTC128B.128 [R243+0x9880], [R8.64], !P5 ;  /* 0x0988000008f39fae */ /* 0x0007e8000e901d4e */
[----:B------:R5:W-:Y:S01]  /*1300*/  @!P1 LDGSTS.E.BYPASS.LTC128B.128 [R243+0xd880], [R6.64], !P3 ;  /* 0x0d88000006f39fae */ /* 0x000be2000d901d4e */
[----:B-1----:R-:W-:-:S04]  /*1310*/  @!P0 LEA R12, P1, R4, R2, 0x1 ;  /* 0x00000002040c8211 */ /* 0x002fc800078208ff */
[--C-:B----4-:R-:W-:Y:S02]  /*1320*/  @!P0 LEA.HI.X R13, R4, R3, R5.reuse, 0x1, P1 ;  /* 0x00000003040d8211 */ /* 0x110fe400008f0c05 */
[----:B------:R-:W-:Y:S01]  /*1330*/  ISETP.GE.AND P1, PT, R15, UR4, PT ;  /* 0x000000040f007c0c */ /* 0x000fe2000bf26270 */
[----:B------:R-:W-:Y:S02]  /*1340*/  ULDC.64 UR4, c[0x0][0x208] ;  /* 0x0000820000047ab9 */ /* 0x000fe40000000a00 */
[----:B------:R1:W-:Y:S01]  /*1350*/  @!P0 LDGSTS.E.BYPASS.LTC128B.128 [R243+0xa080], [R12.64], !P5 ;  /* 0x0a0800000cf38fae */ /* 0x0003e2000e901d4e */
[----:B------:R-:W-:Y:S02]  /*1360*/  USHF.L.U32 UR10, UR4, 0x5, URZ ;  /* 0x00000005040a7899 */ /* 0x000fe4000800063f */
[----:B------:R-:W-:Y:S01]  /*1370*/  USHF.L.U64.HI UR11, UR4, UR11, UR5 ;  /* 0x0000000b040b7299 */ /* 0x000fe20008010205 */
[----:B---3--:R-:W-:-:S04]  /*1380*/  IMAD.WIDE.U32 R8, R28, c[0x0][0x1e0], R4 ;  /* 0x000078001c087a25 */ /* 0x008fc800078e0004 */
[----:B-----5:R-:W-:Y:S01]  /*1390*/  IMAD R7, R28, c[0x0][0x1e4], R10 ;  /* 0x000079001c077a24 */ /* 0x020fe200078e020a */
[----:B------:R-:W-:Y:S01]  /*13a0*/  @!P0 SHF.R.S32.HI R6, RZ, 0x1f, R0 ;  /* 0x0000001fff068819 */ /* 0x000fe20000011400 */
[----:B------:R-:W1:Y:S02]  /*13b0*/  SHFL.IDX PT, R10, R17, 0x5, 0x181f ;  /* 0x00b81f00110a7f89 */ /* 0x000e6400000e0000 */
[----:B------:R-:W-:Y:S01]  /*13c0*/  IMAD.IADD R9, R9, 0x1, R7 ;  /* 0x0000000109097824 */ /* 0x000fe200078e0207 */
[----:B------:R-:W-:Y:S01]  /*13d0*/  @!P0 LEA.HI R6, R6, R0, RZ, 0x3 ;  /* 0x0000000006068211 */ /* 0x000fe200078f18ff */
[----:B------:R-:W-:Y:S02]  /*13e0*/  SHFL.IDX PT, R7, R16, 0x6, 0x181f ;  /* 0x00d81f0010077f89 */ /* 0x000fe400000e0000 */
[----:B------:R-:W-:Y:S01]  /*13f0*/  IMAD.WIDE.U32 R8, R40, c[0x0][0x1e8], R8 ;  /* 0x00007a0028087a25 */ /* 0x000fe200078e0008 */
[----:B------:R-:W-:Y:S02]  /*1400*/  @!P0 LOP3.LUT R14, R6, 0xfffffff8, RZ, 0xc0, !PT ;  /* 0xfffffff8060e8812 */ /* 0x000fe400078ec0ff */
[----:B------:R-:W-:Y:S01]  /*1410*/  SHFL.IDX PT, R6, R17, 0x6, 0x181f ;  /* 0x00d81f0011067f89 */ /* 0x000fe200000e0000 */
[----:B------:R-:W-:Y:S01]  /*1420*/  IMAD.IADD R9, R9, 0x1, R19 ;  /* 0x0000000109097824 */ /* 0x000fe200078e0213 */
[----:B------:R-:W-:Y:S01]  /*1430*/  SHF.R.S32.HI R19, RZ, 0x1f, R35 ;  /* 0x0000001fff137819 */ /* 0x000fe20000011423 */
[----:B------:R-:W-:-:S02]  /*1440*/  @!P0 IMAD.WIDE R14, R14, 0x2, R2 ;  /* 0x000000020e0e8825 */ /* 0x000fc400078e0202 */
[----:B------:R2:W3:Y:S04]  /*1450*/  SHFL.IDX PT, R2, R17, 0x7, 0x181f ;  /* 0x00f81f0011027f89 */ /* 0x0004e800000e0000 */
[----:B------:R4:W-:Y:S04]  /*1460*/  @!P0 LDGSTS.E.BYPASS.LTC128B.128 [R243+0xe080], [R14.64], !P3 ;  /* 0x0e0800000ef38fae */ /* 0x0009e8000d901d4e */
[----:B------:R5:W3:Y:S01]  /*1470*/  SHFL.IDX PT, R3, R16, 0x7, 0x181f ;  /* 0x00f81f0010037f89 */ /* 0x000ae200000e0000 */
[----:B-1----:R-:W-:-:S04]  /*1480*/  @!P4 LEA R12, P0, R4, R10, 0x1 ;  /* 0x0000000a040cc211 */ /* 0x002fc800078008ff */
[----:B------:R-:W-:-:S05]  /*1490*/  @!P4 LEA.HI.X R13, R4, R11, R5, 0x1, P0 ;  /* 0x0000000b040dc211 */ /* 0x000fca00000f0c05 */
[----:B------:R1:W-:Y:S01]  /*14a0*/  @!P4 LDGSTS.E.BYPASS.LTC128B.128 [R243+0xa880], [R12.64], !P5 ;  /* 0x0a8800000cf3cfae */ /* 0x0003e2000e901d4e */
[--C-:B--2---:R-:W-:Y:S01]  /*14b0*/  @P6 SHF.R.S32.HI R17, RZ, 0x1f, R20.reuse ;  /* 0x0000001fff116819 */ /* 0x104fe20000011414 */
[----:B------:R-:W-:Y:S01]  /*14c0*/  @!P6 IMAD.MOV.U32 R17, RZ, RZ, R21 ;  /* 0x000000ffff11e224 */ /* 0x000fe200078e0015 */
[----:B----4-:R-:W-:Y:S01]  /*14d0*/  @!P4 LEA.HI R14, R18, R0, RZ, 0x3 ;  /* 0x00000000120ec211 */ /* 0x010fe200078f18ff */
[----:B-----5:R-:W-:Y:S02]  /*14e0*/  @P6 IMAD.MOV.U32 R16, RZ, RZ, R20 ;  /* 0x000000ffff106224 */ /* 0x020fe400078e0014 */
[----:B------:R-:W-:Y:S01]  /*14f0*/  @!P6 IMAD.MOV.U32 R16, RZ, RZ, R22 ;  /* 0x000000ffff10e224 */ /* 0x000fe200078e0016 */
[----:B------:R-:W-:-:S03]  /*1500*/  @!P4 LOP3.LUT R14, R14, 0xfffffff8, RZ, 0xc0, !PT ;  /* 0xfffffff80e0ec812 */ /* 0x000fc600078ec0ff */
[----:B------:R-:W-:-:S04]  /*1510*/  IMAD.WIDE.U32 R24, R16, c[0x0][0x1f0], R8 ;  /* 0x00007c0010187a25 */ /* 0x000fc800078e0008 */
[----:B------:R-:W-:Y:S01]  /*1520*/  @!P4 IMAD.WIDE R10, R14, 0x2, R10 ;  /* 0x000000020e0ac825 */ /* 0x000fe200078e020a */
[--C-:B------:R-:W-:Y:S01]  /*1530*/  @!P2 SHF.R.S32.HI R14, RZ, 0x1f, R0.reuse ;  /* 0x0000001fff0ea819 */ /* 0x100fe20000011400 */
[----:B------:R-:W-:Y:S01]  /*1540*/  STL.64 [R1+0x40], R24 ;  /* 0x0000401801007387 */ /* 0x000fe20000100a00 */
[----:B-1----:R-:W-:Y:S01]  /*1550*/  @!P1 SHF.R.S32.HI R13, RZ, 0x1f, R0 ;  /* 0x0000001fff0d9819 */ /* 0x002fe20000011400 */
[----:B------:R-:W-:Y:S02]  /*1560*/  IMAD.MOV.U32 R126, RZ, RZ, R24 ;  /* 0x000000ffff7e7224 */ /* 0x000fe400078e0018 */
[----:B------:R1:W-:Y:S01]  /*1570*/  @!P4 LDGSTS.E.BYPASS.LTC128B.128 [R243+0xe880], [R10.64], !P3 ;  /* 0x0e8800000af3cfae */ /* 0x0003e2000d901d4e */
[-C--:B------:R-:W-:Y:S01]  /*1580*/  @!P2 LEA.HI R14, R14, R0.reuse, RZ, 0x3 ;  /* 0x000000000e0ea211 */ /* 0x080fe200078f18ff */
[----:B------:R-:W-:Y:S01]  /*1590*/  IMAD.MOV.U32 R9, RZ, RZ, c[0x0][0x1e4] ;  /* 0x00007900ff097624 */ /* 0x000fe200078e00ff */
[----:B------:R-:W-:Y:S02]  /*15a0*/  @!P1 LEA.HI R13, R13, R0, RZ, 0x3 ;  /* 0x000000000d0d9211 */ /* 0x000fe400078f18ff */
[----:B------:R-:W-:-:S02]  /*15b0*/  @!P2 LOP3.LUT R14, R14, 0xfffffff8, RZ, 0xc0, !PT ;  /* 0xfffffff80e0ea812 */ /* 0x000fc400078ec0ff */
[C---:B---3--:R-:W-:Y:S02]  /*15c0*/  @!P1 LEA R12, P0, R4.reuse, R2, 0x1 ;  /* 0x00000002040c9211 */ /* 0x048fe400078008ff */
[----:B------:R-:W-:Y:S02]  /*15d0*/  @!P1 LOP3.LUT R15, R13, 0xfffffff8, RZ, 0xc0, !PT ;  /* 0xfffffff80d0f9812 */ /* 0x000fe400078ec0ff */
[----:B------:R-:W-:-:S03]  /*15e0*/  @!P1 LEA.HI.X R13, R4, R3, R5, 0x1, P0 ;  /* 0x00000003040d9211 */ /* 0x000fc600000f0c05 */
[----:B------:R-:W-:Y:S01]  /*15f0*/  @!P1 IMAD.WIDE R2, R15, 0x2, R2 ;  /* 0x000000020f029825 */ /* 0x000fe200078e0202 */
[----:B-1----:R-:W-:-:S04]  /*1600*/  @!P2 LEA R10, P4, R4, R6, 0x1 ;  /* 0x00000006040aa211 */ /* 0x002fc800078808ff */
[----:B------:R-:W-:Y:S01]  /*1610*/  @!P2 LEA.HI.X R11, R4, R7, R5, 0x1, P4 ;  /* 0x00000007040ba211 */ /* 0x000fe200020f0c05 */
[----:B------:R-:W-:Y:S01]  /*1620*/  @!P2 IMAD.WIDE R6, R14, 0x2, R6 ;  /* 0x000000020e06a825 */ /* 0x000fe200078e0206 */
[----:B------:R-:W-:-:S03]  /*1630*/  ISETP.GE.AND P4, PT, R4, c[0x0][0x1d4], PT ;  /* 0x0000750004007a0c */ /* 0x000fc60003f86270 */
[----:B------:R1:W-:Y:S04]  /*1640*/  @!P2 LDGSTS.E.BYPASS.LTC128B.128 [R243+0xb080], [R10.64], !P5 ;  /* 0x0b0800000af3afae */ /* 0x0003e8000e901d4e */
[----:B------:R2:W-:Y:S04]  /*1650*/  @!P2 LDGSTS.E.BYPASS.LTC128B.128 [R243+0xf080], [R6.64], !P3 ;  /* 0x0f08000006f3afae */ /* 0x0005e8000d901d4e */
[----:B------:R3:W-:Y:S04]  /*1660*/  @!P1 LDGSTS.E.BYPASS.LTC128B.128 [R243+0xb880], [R12.64], !P5 ;  /* 0x0b8800000cf39fae */ /* 0x0007e8000e901d4e */
[----:B------:R4:W-:Y:S01]  /*1670*/  @!P1 LDGSTS.E.BYPASS.LTC128B.128 [R243+0xf880], [R2.64], !P3 ;  /* 0x0f88000002f39fae */ /* 0x0009e2000d901d4e */
[----:B------:R-:W-:-:S03]  /*1680*/  ISETP.GE.AND P3, PT, R0, c[0x0][0x1d4], PT ;  /* 0x0000750000007a0c */ /* 0x000fc60003f66270 */
[----:B------:R-:W0:Y:S01]  /*1690*/  LDGDEPBAR ;  /* 0x00000000000079af */ /* 0x000e220000000000 */
[----:B-1----:R-:W-:-:S04]  /*16a0*/  IMAD.MOV.U32 R10, RZ, RZ, 0x30 ;  /* 0x00000030ff0a7424 */ /* 0x002fc800078e00ff */
[----:B------:R-:W-:Y:S02]  /*16b0*/  IMAD R32, R242, -0x30, R10 ;  /* 0xffffffd0f2207824 */ /* 0x000fe400078e020a */
[C---:B--2---:R-:W-:Y:S02]  /*16c0*/  IMAD R7, R10.reuse, c[0x0][0x1e4], RZ ;  /* 0x000079000a077a24 */ /* 0x044fe400078e02ff */
[----:B------:R-:W-:Y:S01]  /*16d0*/  IMAD.WIDE.U32 R124, R10, c[0x0][0x1e0], RZ ;  /* 0x000078000a7c7a25 */ /* 0x000fe200078e00ff */
[----:B------:R-:W-:Y:S02]  /*16e0*/  IADD3 R29, R32, c[0x0][0x1d0], -R28 ;  /* 0x00007400201d7a10 */ /* 0x000fe40007ffe81c */
[----:B---3--:R-:W-:Y:S01]  /*16f0*/  LEA.HI R13, R123, R129, RZ, 0x4 ;  /* 0x000000817b0d7211 */ /* 0x008fe200078f20ff */
[----:B------:R-:W-:Y:S01]  /*1700*/  IMAD R6, R17, c[0x0][0x1f0], RZ ;  /* 0x00007c0011067a24 */ /* 0x000fe200078e02ff */
[----:B------:R-:W-:Y:S01]  /*1710*/  ISETP.GE.AND P5, PT, R29, 0x11, PT ;  /* 0x000000111d00780c */ /* 0x000fe20003fa6270 */
[----:B------:R-:W-:Y:S01]  /*1720*/  IMAD.IADD R122, R125, 0x1, R7 ;  /* 0x000000017d7a7824 */ /* 0x000fe200078e0207 */
[----:B------:R-:W-:Y:S01]  /*1730*/  BAR.SYNC.DEFER_BLOCKING 0x0 ;  /* 0x0000000000007b1d */ /* 0x000fe20000010000 */
[----:B------:R-:W-:Y:S01]  /*1740*/  IMAD R6, R16, c[0x0][0x1f4], R6 ;  /* 0x00007d0010067a24 */ /* 0x000fe200078e0206 */
[C---:B------:R-:W-:Y:S01]  /*1750*/  ISETP.GE.AND P6, PT, R29.reuse, 0x1, PT ;  /* 0x000000011d00780c */ /* 0x040fe20003fc6270 */
[----:B----4-:R-:W-:Y:S01]  /*1760*/  IMAD R2, R122, R35, RZ ;  /* 0x000000237a027224 */ /* 0x010fe200078e02ff */
[----:B------:R-:W-:Y:S01]  /*1770*/  ISETP.GE.AND P2, PT, R29, 0x21, PT ;  /* 0x000000211d00780c */ /* 0x000fe20003f46270 */
[----:B------:R-:W-:Y:S01]  /*1780*/  IMAD.IADD R127, R25, 0x1, R6 ;  /* 0x00000001197f7824 */ /* 0x000fe200078e0206 */
[----:B------:R-:W-:Y:S01]  /*1790*/  LOP3.LUT R8, R13, 0xfffffff0, RZ, 0xc0, !PT ;  /* 0xfffffff00d087812 */ /* 0x000fe200078ec0ff */
[-C--:B------:R-:W-:Y:S01]  /*17a0*/  IMAD R6, R19, R124.reuse, R2 ;  /* 0x0000007c13067224 */ /* 0x080fe200078e0202 */
[----:B------:R-:W-:Y:S01]  /*17b0*/  SHF.R.S32.HI R11, RZ, 0x4, R13 ;  /* 0x00000004ff0b7819 */ /* 0x000fe2000001140d */
[----:B------:R-:W-:Y:S01]  /*17c0*/  IMAD.MOV.U32 R12, RZ, RZ, c[0x0][0x1e0] ;  /* 0x00007800ff0c7624 */ /* 0x000fe200078e00ff */
[----:B------:R-:W-:Y:S01]  /*17d0*/  STL.64 [R1+0x30], R126 ;  /* 0x0000307e01007387 */ /* 0x000fe20000100a00 */
[----:B------:R-:W-:Y:S01]  /*17e0*/  IMAD.WIDE.U32 R2, R35, R124, R126 ;  /* 0x0000007c23027225 */ /* 0x000fe200078e007e */
[----:B------:R-:W-:-:S03]  /*17f0*/  LEA.HI R13, R13, R11, RZ, 0x1 ;  /* 0x0000000b0d0d7211 */ /* 0x000fc600078f08ff */
[----:B------:R-:W-:Y:S01]  /*1800*/  IMAD.IADD R3, R3, 0x1, R6 ;  /* 0x0000000103037824 */ /* 0x000fe200078e0206 */
[----:B------:R-:W-:Y:S01]  /*1810*/  @P5 LEA R7, P0, R12, R2, 0x4 ;  /* 0x000000020c075211 */ /* 0x000fe200078020ff */
[----:B------:R-:W-:-:S03]  /*1820*/  IMAD.IADD R0, R129, 0x1, -R8 ;  /* 0x0000000181007824 */ /* 0x000fc600078e0a08 */
[----:B------:R-:W-:Y:S02]  /*1830*/  @P5 LEA.HI.X R12, R12, R3, R9, 0x4, P0 ;  /* 0x000000030c0c5211 */ /* 0x000fe400000f2409 */
[C---:B------:R-:W-:Y:S02]  /*1840*/  @P6 LEA R8, P0, R2.reuse, c[0x0][0x1c8], 0x1 ;  /* 0x0000720002086a11 */ /* 0x040fe400078008ff */
[C---:B------:R-:W-:Y:S02]  /*1850*/  @P5 LEA R6, P1, R7.reuse, c[0x0][0x1c8], 0x1 ;  /* 0x0000720007065a11 */ /* 0x040fe400078208ff */
[C---:B------:R-:W-:Y:S02]  /*1860*/  @P6 LEA.HI.X R9, R2.reuse, c[0x0][0x1cc], R3, 0x1, P0 ;  /* 0x0000730002096a11 */ /* 0x040fe400000f0c03 */
[----:B------:R-:W-:Y:S02]  /*1870*/  @P2 IADD3 R10, P0, R2, UR12, RZ ;  /* 0x0000000c020a2c10 */ /* 0x000fe4000ff1e0ff */
[----:B------:R-:W-:Y:S01]  /*1880*/  @P5 LEA.HI.X R7, R7, c[0x0][0x1cc], R12, 0x1, P1 ;  /* 0x0000730007075a11 */ /* 0x000fe200008f0c0c */
[----:B------:R-:W-:Y:S01]  /*1890*/  @!PT LDS RZ, [RZ] ;  /* 0x00000000fffff984 */ /* 0x000fe20000000800 */
[----:B------:R-:W-:Y:S01]  /*18a0*/  @!PT LDS RZ, [RZ] ;  /* 0x00000000fffff984 */ /* 0x000fe20000000800 */
[----:B------:R-:W-:Y:S01]  /*18b0*/  @!PT LDS RZ, [RZ] ;  /* 0x00000000fffff984 */ /* 0x000fe20000000800 */
[----:B------:R1:W-:Y:S01]  /*18c0*/  @P6 LDGSTS.E.BYPASS.LTC128B.128 [R243+0x5080], [R8.64], !P4 ;  /* 0x0508000008f36fae */ /* 0x0003e2000e101d4e */
[----:B------:R-:W-:-:S02]  /*18d0*/  @P2 IADD3.X R3, R3, UR9, RZ, P0, !PT ;  /* 0x0000000903032c10 */ /* 0x000fc400087fe4ff */
[C---:B------:R-:W-:Y:S01]  /*18e0*/  @P2 LEA R2, P0, R10.reuse, c[0x0][0x1c8], 0x1 ;  /* 0x000072000a022a11 */ /* 0x040fe200078008ff */
[----:B------:R1:W-:Y:S01]  /*18f0*/  @P6 LDGSTS.E.BYPASS.LTC128B.128 [R243+0x6880], [R8.64+0x80], !P3 ;  /* 0x0688008008f36fae */ /* 0x0003e2000d901d4e */
[----:B------:R-:W-:Y:S02]  /*1900*/  SHF.R.S32.HI R14, RZ, 0x1f, R0 ;  /* 0x0000001fff0e7819 */ /* 0x000fe40000011400 */
[----:B------:R-:W-:Y:S01]  /*1910*/  @P2 LEA.HI.X R3, R10, c[0x0][0x1cc], R3, 0x1, P0 ;  /* 0x000073000a032a11 */ /* 0x000fe200000f0c03 */
[----:B------:R2:W-:Y:S01]  /*1920*/  @P5 LDGSTS.E.BYPASS.LTC128B.128 [R243+0x5880], [R6.64], !P4 ;  /* 0x0588000006f35fae */ /* 0x0005e2000e101d4e */
[----:B------:R-:W-:Y:S02]  /*1930*/  LEA.HI R14, R14, R0, RZ, 0x3 ;  /* 0x000000000e0e7211 */ /* 0x000fe400078f18ff */
[----:B------:R-:W-:Y:S01]  /*1940*/  LOP3.LUT R12, R13, 0xfffffffe, RZ, 0xc0, !PT ;  /* 0xfffffffe0d0c7812 */ /* 0x000fe200078ec0ff */
[----:B------:R2:W-:Y:S01]  /*1950*/  @P5 LDGSTS.E.BYPASS.LTC128B.128 [R243+0x7080], [R6.64+0x80], !P3 ;  /* 0x0708008006f35fae */ /* 0x0005e2000d901d4e */
[----:B------:R-:W-:-:S02]  /*1960*/  LOP3.LUT R13, R14, 0xfffffff8, RZ, 0xc0, !PT ;  /* 0xfffffff80e0d7812 */ /* 0x000fc400078ec0ff */
[----:B------:R-:W-:Y:S01]  /*1970*/  LOP3.LUT P0, RZ, R30, 0x2, RZ, 0xc0, !PT ;  /* 0x000000021eff7812 */ /* 0x000fe2000780c0ff */
[----:B------:R3:W-:Y:S01]  /*1980*/  @P2 LDGSTS.E.BYPASS.LTC128B.128 [R243+0x6080], [R2.64], !P4 ;  /* 0x0608000002f32fae */ /* 0x0007e2000e101d4e */
[----:B------:R-:W-:Y:S02]  /*1990*/  IMAD.IADD R12, R11, 0x1, -R12 ;  /* 0x000000010b0c7824 */ /* 0x000fe400078e0a0c */
[----:B------:R-:W-:Y:S01]  /*19a0*/  IMAD.IADD R18, R0, 0x1, -R13 ;  /* 0x0000000100127824 */ /* 0x000fe200078e0a0d */
[----:B------:R3:W-:Y:S01]  /*19b0*/  @P2 LDGSTS.E.BYPASS.LTC128B.128 [R243+0x7880], [R2.64+0x80], !P3 ;  /* 0x0788008002f32fae */ /* 0x0007e2000d901d4e */
[----:B------:R-:W-:-:S03]  /*19c0*/  IMAD.SHL.U32 R0, R30, 0x40, RZ ;  /* 0x000000401e007824 */ /* 0x000fc600078e00ff */
[----:B------:R-:W0:Y:S01]  /*19d0*/  LDGDEPBAR ;  /* 0x00000000000079af */ /* 0x000e220000000000 */
[----:B------:R-:W-:Y:S02]  /*19e0*/  R2P PR, R18, 0x6 ;  /* 0x0000000612007804 */ /* 0x000fe40000000000 */
[----:B------:R-:W-:Y:S02]  /*19f0*/  LOP3.LUT R0, R0, 0x1c0, RZ, 0xc0, !PT ;  /* 0x000001c000007812 */ /* 0x000fe400078ec0ff */
[C---:B------:R-:W-:Y:S02]  /*1a00*/  ISETP.LT.OR P5, PT, R29.reuse, 0x1, P4 ;  /* 0x000000011d00780c */ /* 0x040fe400027a1670 */
[----:B------:R-:W-:Y:S01]  /*1a10*/  ISETP.LT.OR P6, PT, R29, 0x11, P4 ;  /* 0x000000111d00780c */ /* 0x000fe200027c1670 */
[----:B--2---:R-:W-:Y:S02]  /*1a20*/  IMAD.SHL.U32 R6, R28, 0x8, RZ ;  /* 0x000000081c067824 */ /* 0x004fe400078e00ff */
[----:B------:R-:W-:-:S03]  /*1a30*/  IMAD.SHL.U32 R7, R14, 0x40, RZ ;  /* 0x000000400e077824 */ /* 0x000fc600078e00ff */
[----:B------:R-:W-:Y:S02]  /*1a40*/  LOP3.LUT R6, R0, 0x8, R6, 0xf8, !PT ;  /* 0x0000000800067812 */ /* 0x000fe400078ef806 */
[----:B------:R-:W-:Y:S01]  /*1a50*/  SHF.R.U32.HI R0, RZ, 0x3, R0 ;  /* 0x00000003ff007819 */ /* 0x000fe20000011600 */
[----:B---3--:R-:W-:Y:S01]  /*1a60*/  IMAD.SHL.U32 R2, R18, 0x40, RZ ;  /* 0x0000004012027824 */ /* 0x008fe200078e00ff */
[----:B------:R-:W-:-:S04]  /*1a70*/  DEPBAR.LE SB0, 0x1 ;  /* 0x000080400000791a */ /* 0x000fc80000000000 */
[----:B------:R-:W-:-:S04]  /*1a80*/  DEPBAR.LE SB0, 0x0 ;  /* 0x000080000000791a */ /* 0x000fc80000000000 */
[----:B------:R-:W-:Y:S01]  /*1a90*/  IMAD.SHL.U32 R3, R12, 0x8, RZ ;  /* 0x000000080c037824 */ /* 0x000fe200078e00ff */
[----:B------:R-:W-:Y:S02]  /*1aa0*/  LOP3.LUT R2, R2, 0x1c0, RZ, 0xc0, !PT ;  /* 0x000001c002027812 */ /* 0x000fe400078ec0ff */
[----:B------:R-:W-:Y:S02]  /*1ab0*/  LOP3.LUT R34, R7, 0xfffffe00, RZ, 0xc0, !PT ;  /* 0xfffffe0007227812 */ /* 0x000fe400078ec0ff */
[----:B------:R-:W-:Y:S02]  /*1ac0*/  LOP3.LUT R3, R2, 0x8, R3, 0xf8, !PT ;  /* 0x0000000802037812 */ /* 0x000fe400078ef803 */
[----:B------:R-:W-:Y:S02]  /*1ad0*/  SHF.R.U32.HI R2, RZ, 0x3, R2 ;  /* 0x00000003ff027819 */ /* 0x000fe40000011602 */
[----:B------:R-:W-:Y:S01]  /*1ae0*/  LOP3.LUT R0, R6, R0, RZ, 0x3c, !PT ;  /* 0x0000000006007212 */ /* 0x000fe200078e3cff */
[----:B------:R-:W-:Y:S01]  /*1af0*/  IMAD R6, R41, c[0x0][0x210], RZ ;  /* 0x0000840029067a24 */ /* 0x000fe200078e02ff */
[----:B------:R-:W-:Y:S01]  /*1b00*/  LOP3.LUT R33, R3, R2, RZ, 0x3c, !PT ;  /* 0x0000000203217212 */ /* 0x000fe200078e3cff */
[----:B------:R-:W-:-:S02]  /*1b10*/  IMAD R2, R120, 0x400, R34 ;  /* 0x0000040078027824 */ /* 0x000fc400078e0222 */
[----:B------:R-:W-:Y:S02]  /*1b20*/  IMAD R0, R12, 0x200, R0 ;  /* 0x000002000c007824 */ /* 0x000fe400078e0200 */
[----:B------:R-:W-:Y:S02]  /*1b30*/  IMAD.IADD R2, R33, 0x1, R2 ;  /* 0x0000000121027824 */ /* 0x000fe400078e0202 */
[----:B------:R-:W-:Y:S01]  /*1b40*/  IMAD.SHL.U32 R224, R0, 0x2, RZ ;  /* 0x0000000200e07824 */ /* 0x000fe200078e00ff */
[----:B------:R-:W-:Y:S01]  /*1b50*/  BAR.SYNC.DEFER_BLOCKING 0x0 ;  /* 0x0000000000007b1d */ /* 0x000fe20000010000 */
[----:B------:R-:W-:Y:S02]  /*1b60*/  IMAD.SHL.U32 R231, R2, 0x2, RZ ;  /* 0x0000000202e77824 */ /* 0x000fe400078e00ff */
[----:B------:R-:W-:Y:S01]  /*1b70*/  IMAD R0, R31, c[0x0][0x208], RZ ;  /* 0x000082001f007a24 */ /* 0x000fe200078e02ff */
[----:B------:R-:W-:Y:S01]  /*1b80*/  IADD3 R235, R224, 0x50a0, RZ ;  /* 0x000050a0e0eb7810 */ /* 0x000fe20007ffe0ff */
[----:B------:R-:W-:-:S04]  /*1b90*/  IMAD.WIDE.U32 R2, R28, c[0x0][0x208], R4 ;  /* 0x000082001c027a25 */ /* 0x000fc800078e0004 */
[----:B------:R-:W-:Y:S02]  /*1ba0*/  IMAD R0, R28, c[0x0][0x20c], R0 ;  /* 0x000083001c007a24 */ /* 0x000fe400078e0200 */
[----:B------:R-:W-:Y:S02]  /*1bb0*/  IMAD.MOV.U32 R4, RZ, RZ, 0x10 ;  /* 0x00000010ff047424 */ /* 0x000fe400078e00ff */
[----:B------:R-:W-:Y:S01]  /*1bc0*/  IMAD.IADD R5, R3, 0x1, R0 ;  /* 0x0000000103057824 */ /* 0x000fe200078e0200 */
[----:B------:R-:W-:Y:S02]  /*1bd0*/  IADD3 R0, R224, 0x5080, RZ ;  /* 0x00005080e0007810 */ /* 0x000fe40007ffe0ff */
[----:B------:R-:W-:Y:S01]  /*1be0*/  SEL R3, R4, 0xfffffff0, !P1 ;  /* 0xfffffff004037807 */ /* 0x000fe20004800000 */
[----:B------:R-:W-:Y:S01]  /*1bf0*/  IMAD.MOV.U32 R4, RZ, RZ, R2 ;  /* 0x000000ffff047224 */ /* 0x000fe200078e0002 */
[----:B------:R-:W-:Y:S01]  /*1c00*/  @P0 IADD3 R235, R0, -0x20, RZ ;  /* 0xffffffe000eb0810 */ /* 0x000fe20007ffe0ff */
[C---:B------:R-:W-:Y:S01]  /*1c10*/  IMAD R0, R40.reuse, c[0x0][0x214], R6 ;  /* 0x0000850028007a24 */ /* 0x040fe200078e0206 */
[----:B------:R-:W-:Y:S01]  /*1c20*/  ISETP.LT.OR P1, PT, R29, 0x1, P3 ;  /* 0x000000011d00780c */ /* 0x000fe20001f21670 */
[----:B------:R-:W-:Y:S01]  /*1c30*/  IMAD.WIDE.U32 R4, R40, c[0x0][0x210], R4 ;  /* 0x0000840028047a25 */ /* 0x000fe200078e0004 */
[----:B------:R-:W-:Y:S01]  /*1c40*/  IADD3 R241, R235, 0x800, RZ ;  /* 0x00000800ebf17810 */ /* 0x000fe20007ffe0ff */
[----:B------:R-:W-:Y:S02]  /*1c50*/  LDSM.16.M88.4 R20, [R224+0x5080] ;  /* 0x00508000e014783b */ /* 0x000fe40000000200 */
[----:B------:R-:W-:Y:S01]  /*1c60*/  IMAD.IADD R5, R5, 0x1, R0 ;  /* 0x0000000105057824 */ /* 0x000fe200078e0200 */
[----:B------:R-:W-:Y:S01]  /*1c70*/  IADD3 R240, R235, 0x1000, RZ ;  /* 0x00001000ebf07810 */ /* 0x000fe20007ffe0ff */
[----:B------:R-:W-:Y:S01]  /*1c80*/  IMAD R2, R17, c[0x0][0x218], RZ ;  /* 0x0000860011027a24 */ /* 0x000fe200078e02ff */
[----:B------:R-:W2:Y:S01]  /*1c90*/  LDSM.16.M88.4 R12, [R231+0x8080] ;  /* 0x00808000e70c783b */ /* 0x000ea20000000200 */
[----:B------:R-:W-:Y:S01]  /*1ca0*/  IMAD R0, R19, c[0x0][0x208], RZ ;  /* 0x0000820013007a24 */ /* 0x000fe200078e02ff */
[----:B------:R-:W-:Y:S01]  /*1cb0*/  IADD3 R239, R235, 0x1800, RZ ;  /* 0x00001800ebef7810 */ /* 0x000fe20007ffe0ff */
[----:B------:R-:W-:Y:S01]  /*1cc0*/  IMAD R233, R3, 0x2, R231 ;  /* 0x0000000203e97824 */ /* 0x000fe200078e02e7 */
[----:B-1----:R-:W1:Y:S01]  /*1cd0*/  LDSM.16.M88.4 R8, [R231+0xa080] ;  /* 0x00a08000e708783b */ /* 0x002e620000000200 */
[C---:B------:R-:W-:Y:S01]  /*1ce0*/  IMAD R2, R16.reuse, c[0x0][0x21c], R2 ;  /* 0x0000870010027a24 */ /* 0x040fe200078e0202 */
[C---:B------:R-:W-:Y:S01]  /*1cf0*/  IADD3 R238, R235.reuse, 0x2000, RZ ;  /* 0x00002000ebee7810 */ /* 0x040fe20007ffe0ff */
[----:B------:R-:W-:Y:S01]  /*1d00*/  IMAD.WIDE.U32 R78, R16, c[0x0][0x218], R4 ;  /* 0x00008600104e7a25 */ /* 0x000fe200078e0004 */
[----:B------:R-:W3:Y:S01]  /*1d10*/  LDSM.16.M88.4 R24, [R224+0x5880] ;  /* 0x00588000e018783b */ /* 0x000ee20000000200 */
[----:B------:R-:W-:-:S02]  /*1d20*/  IADD3 R237, R235, 0x2800, RZ ;  /* 0x00002800ebed7810 */ /* 0x000fc40007ffe0ff */
[C---:B------:R-:W-:Y:S01]  /*1d30*/  IMAD.WIDE.U32 R6, R35.reuse, c[0x0][0x208], RZ ;  /* 0x0000820023067a25 */ /* 0x040fe200078e00ff */
[----:B------:R-:W4:Y:S03]  /*1d40*/  LDSM.16.M88.4 R36, [R224+0x6080] ;  /* 0x00608000e024783b */ /* 0x000f260000000200 */
[----:B------:R-:W-:Y:S01]  /*1d50*/  IMAD R0, R35, c[0x0][0x20c], R0 ;  /* 0x0000830023007a24 */ /* 0x000fe200078e0200 */
[----:B------:R-:W-:Y:S01]  /*1d60*/  LDSM.16.M88.4 R48, [R235+0x1000] ;  /* 0x00100000eb30783b */ /* 0x000fe20000000200 */
[----:B------:R-:W-:Y:S02]  /*1d70*/  IMAD.IADD R77, R79, 0x1, R2 ;  /* 0x000000014f4d7824 */ /* 0x000fe400078e0202 */
[----:B------:R-:W-:Y:S01]  /*1d80*/  IMAD.IADD R0, R7, 0x1, R0 ;  /* 0x0000000107007824 */ /* 0x000fe200078e0200 */
[----:B------:R-:W-:Y:S01]  /*1d90*/  LDSM.16.M88.4 R52, [R235] ;  /* 0x00000000eb34783b */ /* 0x000fe20000000200 */
[----:B------:R-:W-:-:S02]  /*1da0*/  IMAD.MOV.U32 R76, RZ, RZ, R78 ;  /* 0x000000ffff4c7224 */ /* 0x000fc400078e004e */
[----:B------:R-:W-:Y:S01]  /*1db0*/  IMAD R0, R0, 0x30, RZ ;  /* 0x0000003000007824 */ /* 0x000fe200078e02ff */
[----:B------:R-:W-:Y:S01]  /*1dc0*/  LDSM.16.M88.4 R44, [R235+0x800] ;  /* 0x00080000eb2c783b */ /* 0x000fe20000000200 */
[----:B------:R-:W-:-:S03]  /*1dd0*/  IMAD.WIDE.U32 R6, R6, 0x30, R76 ;  /* 0x0000003006067825 */ /* 0x000fc600078e004c */
[----:B------:R-:W-:Y:S01]  /*1de0*/  LDSM.16.M88.4 R16, [R233+0x8080] ;  /* 0x00808000e910783b */ /* 0x000fe20000000200 */
[----:B------:R-:W-:Y:S01]  /*1df0*/  IMAD.IADD R0, R7, 0x1, R0 ;  /* 0x0000000107007824 */ /* 0x000fe200078e0200 */
[C---:B------:R-:W-:Y:S01]  /*1e00*/  LEA R4, P0, R6.reuse, c[0x0][0x1f8], 0x1 ;  /* 0x00007e0006047a11 */ /* 0x040fe200078008ff */
[----:B------:R-:W-:Y:S01]  /*1e10*/  IMAD.MOV.U32 R2, RZ, RZ, 0x20 ;  /* 0x00000020ff027424 */ /* 0x000fe200078e00ff */
[----:B------:R-:W-:Y:S02]  /*1e20*/  STL.64 [R1+0x48], R78 ;  /* 0x0000484e01007387 */ /* 0x000fe40000100a00 */
[----:B------:R-:W-:Y:S01]  /*1e30*/  LEA.HI.X R5, R6, c[0x0][0x1fc], R0, 0x1, P0 ;  /* 0x00007f0006057a11 */ /* 0x000fe200000f0c00 */
[----:B------:R-:W-:Y:S01]  /*1e40*/  IMAD.U32 R0, RZ, RZ, UR10 ;  /* 0x0000000aff007e24 */ /* 0x000fe2000f8e00ff */
[----:B------:R-:W-:Y:S01]  /*1e50*/  IADD3 R6, P0, R4, UR10, RZ ;  /* 0x0000000a04067c10 */ /* 0x000fe2000ff1e0ff */
[----:B------:R-:W-:Y:S01]  /*1e60*/  STL.64 [R1+0x38], R76 ;  /* 0x0000384c01007387 */ /* 0x000fe20000100a00 */
[----:B------:R-:W-:Y:S01]  /*1e70*/  SEL R2, R2, 0xffffffe0, !P2 ;  /* 0xffffffe002027807 */ /* 0x000fe20005000000 */
[----:B--2---:R-:W-:Y:S01]  /*1e80*/  HMMA.16816.F32 R72, R12, R20, RZ ;  /* 0x000000140c48723c */ /* 0x004fe200000018ff */
[----:B------:R-:W-:-:S02]  /*1e90*/  IADD3.X R7, R5, UR11, RZ, P0, !PT ;  /* 0x0000000b05077c10 */ /* 0x000fc400087fe4ff */
[----:B------:R-:W-:Y:S01]  /*1ea0*/  LOP3.LUT P0, RZ, R30, 0x4, RZ, 0xc0, !PT ;  /* 0x000000041eff7812 */ /* 0x000fe2000780c0ff */
[C---:B------:R-:W-:Y:S02]  /*1eb0*/  IMAD R232, R2.reuse, 0x2, R231 ;  /* 0x0000000202e87824 */ /* 0x040fe400078e02e7 */
[----:B------:R-:W-:Y:S02]  /*1ec0*/  IMAD R234, R2, 0x2, R233 ;  /* 0x0000000202ea7824 */ /* 0x000fe400078e02e9 */
[----:B-1----:R-:W-:Y:S01]  /*1ed0*/  HMMA.16816.F32 R60, R8, R20, RZ ;  /* 0x00000014083c723c */ /* 0x002fe200000018ff */
[----:B------:R-:W-:-:S07]  /*1ee0*/  IMAD R236, R3, 0x2, R232 ;  /* 0x0000000203ec7824 */ /* 0x000fce00078e02e8 */
[-C--:B------:R-:W-:Y:S08]  /*1ef0*/  HMMA.16816.F32 R68, R8, R22.reuse, RZ ;  /* 0x000000160844723c */ /* 0x080ff000000018ff */
[C---:B------:R-:W-:Y:S01]  /*1f00*/  HMMA.16816.F32 R116, R12.reuse, R22, RZ ;  /* 0x000000160c74723c */ /* 0x040fe200000018ff */
[----:B------:R-:W1:Y:S04]  /*1f10*/  LDSM.16.M88.4 R20, [R233+0xa080] ;  /* 0x00a08000e914783b */ /* 0x000e680000000200 */
[----:B------:R-:W-:Y:S01]  /*1f20*/  @!PT LDS RZ, [RZ] ;  /* 0x00000000fffff984 */ /* 0x000fe20000000800 */
[----:B------:R-:W-:Y:S01]  /*1f30*/  @!PT LDS RZ, [RZ] ;  /* 0x00000000fffff984 */ /* 0x000fe20000000800 */
[----:B------:R-:W-:Y:S01]  /*1f40*/  @!PT LDS RZ, [RZ] ;  /* 0x00000000fffff984 */ /* 0x000fe20000000800 */
[----:B------:R2:W-:Y:S03]  /*1f50*/  LDGSTS.E.BYPASS.LTC128B.128 [R243+0x2080], [R4.64], !P5 ;  /* 0x0208000004f37fae */ /* 0x0005e6000e901d4e */
[----:B---3--:R-:W-:Y:S01]  /*1f60*/  HMMA.16816.F32 R112, R12, R24, RZ ;  /* 0x000000180c70723c */ /* 0x008fe200000018ff */
[----:B------:R2:W-:Y:S04]  /*1f70*/  LDGSTS.E.BYPASS.LTC128B.128 [R243+0x3880], [R4.64+0x80], !P1 ;  /* 0x0388008004f37fae */ /* 0x0005e8000c901d4e */
[----:B------:R3:W-:Y:S01]  /*1f80*/  LDGSTS.E.BYPASS.LTC128B.128 [R243+0x2880], [R6.64], !P6 ;  /* 0x0288000006f37fae */ /* 0x0007e2000f101d4e */
[----:B------:R-:W-:-:S02]  /*1f90*/  ISETP.LT.OR P6, PT, R29, 0x11, P3 ;  /* 0x000000111d00780c */ /* 0x000fc40001fc1670 */
[C---:B------:R-:W-:Y:S08]  /*1fa0*/  HMMA.16816.F32 R56, R8.reuse, R24, RZ ;  /* 0x000000180838723c */ /* 0x040ff000000018ff */
[-C--:B------:R-:W-:Y:S08]  /*1fb0*/  HMMA.16816.F32 R64, R8, R26.reuse, RZ ;  /* 0x0000001a0840723c */ /* 0x080ff000000018ff */
[----:B------:R-:W-:Y:S08]  /*1fc0*/  HMMA.16816.F32 R108, R12, R26, RZ ;  /* 0x0000001a0c6c723c */ /* 0x000ff000000018ff */
[C---:B----4-:R-:W-:Y:S08]  /*1fd0*/  HMMA.16816.F32 R24, R8.reuse, R36, RZ ;  /* 0x000000240818723c */ /* 0x050ff000000018ff */
[----:B------:R-:W-:Y:S07]  /*1fe0*/  HMMA.16816.F32 R40, R8, R38, RZ ;  /* 0x000000260828723c */ /* 0x000fee00000018ff */
[----:B------:R-:W-:Y:S01]  /*1ff0*/  IADD3 R8, P5, P1, R0, 0x80, R4 ;  /* 0x0000008000087810 */ /* 0x000fe200079be004 */
[----:B------:R-:W-:Y:S01]  /*2000*/  IMAD.MOV.U32 R0, RZ, RZ, 0x40 ;  /* 0x00000040ff007424 */ /* 0x000fe200078e00ff */
[----:B--2---:R-:W-:Y:S01]  /*2010*/  IADD3 R4, P2, R6, UR10, RZ ;  /* 0x0000000a06047c10 */ /* 0x004fe2000ff5e0ff */
[----:B------:R-:W-:Y:S01]  /*2020*/  HMMA.16816.F32 R92, R12, R36, RZ ;  /* 0x000000240c5c723c */ /* 0x000fe200000018ff */
[----:B------:R-:W-:-:S02]  /*2030*/  IADD3.X R9, RZ, UR11, R5, P5, P1 ;  /* 0x0000000bff097c10 */ /* 0x000fc4000afe2405 */
[C---:B------:R-:W-:Y:S02]  /*2040*/  ISETP.LT.OR P5, PT, R29.reuse, 0x21, P4 ;  /* 0x000000211d00780c */ /* 0x040fe400027a1670 */
[----:B------:R-:W-:Y:S01]  /*2050*/  ISETP.LT.OR P1, PT, R29, 0x21, P3 ;  /* 0x000000211d00780c */ /* 0x000fe20001f21670 */
[----:B------:R2:W-:Y:S01]  /*2060*/  LDGSTS.E.BYPASS.LTC128B.128 [R243+0x4080], [R8.64], !P6 ;  /* 0x0408000008f37fae */ /* 0x0005e2000f101d4e */
[----:B------:R-:W-:Y:S01]  /*2070*/  SEL R0, R0, 0xffffffc0, !P0 ;  /* 0xffffffc000007807 */ /* 0x000fe20004000000 */
[----:B------:R-:W-:Y:S01]  /*2080*/  HMMA.16816.F32 R104, R12, R38, RZ ;  /* 0x000000260c68723c */ /* 0x000fe200000018ff */
[----:B------:R-:W-:Y:S02]  /*2090*/  IADD3.X R5, R7, UR11, RZ, P2, !PT ;  /* 0x0000000b07057c10 */ /* 0x000fe400097fe4ff */
[----:B------:R-:W-:Y:S01]  /*20a0*/  ISETP.GT.AND P0, PT, R35, UR8, PT ;  /* 0x0000000823007c0c */ /* 0x000fe2000bf04270 */
[----:B------:R-:W-:Y:S02]  /*20b0*/  IMAD.IADD R230, R224, 0x1, R0 ;  /* 0x00000001e0e67824 */ /* 0x000fe400078e0200 */
[----:B------:R-:W-:-:S02]  /*20c0*/  IMAD.IADD R229, R0, 0x1, R235 ;  /* 0x0000000100e57824 */ /* 0x000fc400078e02eb */
[----:B------:R3:W-:Y:S01]  /*20d0*/  LDGSTS.E.BYPASS.LTC128B.128 [R243+0x3080], [R4.64], !P5 ;  /* 0x0308000004f37fae */ /* 0x0007e2000e901d4e */
[C---:B-1----:R-:W-:Y:S03]  /*20e0*/  HMMA.16816.F32 R88, R20.reuse, R48, R24 ;  /* 0x000000301458723c */ /* 0x042fe60000001818 */
[----:B------:R3:W-:Y:S04]  /*20f0*/  LDGSTS.E.BYPASS.LTC128B.128 [R243+0x4880], [R4.64+0x80], !P1 ;  /* 0x0488008004f37fae */ /* 0x0007e8000c901d4e */
[----:B------:R-:W-:Y:S01]  /*2100*/  LDSM.16.M88.4 R28, [R230+0x5080] ;  /* 0x00508000e61c783b */ /* 0x000fe20000000200 */
[C---:B------:R-:W-:Y:S03]  /*2110*/  HMMA.16816.F32 R100, R20.reuse, R52, R60 ;  /* 0x000000341464723c */ /* 0x040fe6000000183c */
[----:B------:R-:W-:Y:S04]  /*2120*/  LDSM.16.M88.4 R24, [R230+0x5880] ;  /* 0x00588000e618783b */ /* 0x000fe80000000200 */
[----:B------:R-:W-:Y:S01]  /*2130*/  LDSM.16.M88.4 R36, [R230+0x6080] ;  /* 0x00608000e624783b */ /* 0x000fe20000000200 */
[C---:B------:R-:W-:Y:S03]  /*2140*/  HMMA.16816.F32 R96, R20.reuse, R44, R56 ;  /* 0x0000002c1460723c */ /* 0x040fe60000001838 */
[----:B--2---:R-:W1:Y:S04]  /*2150*/  LDSM.16.M88.4 R8, [R232+0xa080] ;  /* 0x00a08000e808783b */ /* 0x004e680000000200 */
[----:B------:R-:W2:Y:S01]  /*2160*/  LDSM.16.M88.4 R12, [R232+0x8080] ;  /* 0x00808000e80c783b */ /* 0x000ea20000000200 */
[C---:B------:R-:W-:Y:S03]  /*2170*/  HMMA.16816.F32 R84, R20.reuse, R54, R68 ;  /* 0x000000361454723c */ /* 0x040fe60000001844 */
[----:B------:R-:W-:Y:S04]  /*2180*/  LDSM.16.M88.4 R60, [R229+0x1000] ;  /* 0x00100000e53c783b */ /* 0x000fe80000000200 */
[----:B---3--:R-:W-:Y:S01]  /*2190*/  LDSM.16.M88.4 R4, [R234+0xa080] ;  /* 0x00a08000ea04783b */ /* 0x008fe20000000200 */
[C---:B------:R-:W-:Y:S03]  /*21a0*/  HMMA.16816.F32 R80, R20.reuse, R46, R64 ;  /* 0x0000002e1450723c */ /* 0x040fe60000001840 */
[----:B------:R-:W-:Y:S04]  /*21b0*/  LDSM.16.M88.4 R64, [R229+0x800] ;  /* 0x00080000e540783b */ /* 0x000fe80000000200 */
[----:B------:R-:W0:Y:S01]  /*21c0*/  LDGDEPBAR ;  /* 0x00000000000079af */ /* 0x000e220000000000 */
[----:B------:R-:W-:Y:S03]  /*21d0*/  HMMA.16816.F32 R76, R20, R50, R40 ;  /* 0x00000032144c723c */ /* 0x000fe60000001828 */
[----:B------:R-:W3:Y:S04]  /*21e0*/  LDSM.16.M88.4 R40, [R229] ;  /* 0x00000000e528783b */ /* 0x000ee80000000200 */
[----:B------:R-:W4:Y:S01]  /*21f0*/  LDSM.16.M88.4 R20, [R234+0x8080] ;  /* 0x00808000ea14783b */ /* 0x000f220000000200 */
[C---:B------:R-:W-:Y:S08]  /*2200*/  HMMA.16816.F32 R72, R16.reuse, R52, R72 ;  /* 0x000000341048723c */ /* 0x040ff00000001848 */
[C---:B------:R-:W-:Y:S08]  /*2210*/  HMMA.16816.F32 R68, R16.reuse, R44, R112 ;  /* 0x0000002c1044723c */ /* 0x040ff00000001870 */
[C---:B------:R-:W-:Y:S08]  /*2220*/  HMMA.16816.F32 R56, R16.reuse, R48, R92 ;  /* 0x000000301038723c */ /* 0x040ff0000000185c */
[C---:B------:R-:W-:Y:S08]  /*2230*/  HMMA.16816.F32 R52, R16.reuse, R54, R116 ;  /* 0x000000361034723c */ /* 0x040ff00000001874 */
[C---:B------:R-:W-:Y:S08]  /*2240*/  HMMA.16816.F32 R44, R16.reuse, R46, R108 ;  /* 0x0000002e102c723c */ /* 0x040ff0000000186c */
[----:B------:R-:W-:Y:S01]  /*2250*/  HMMA.16816.F32 R48, R16, R50, R104 ;  /* 0x000000321030723c */ /* 0x000fe20000001868 */
[----:B------:R-:W-:Y:S07]  /*2260*/  LDSM.16.M88.4 R16, [R231+0xe080] ;  /* 0x00e08000e710783b */ /* 0x000fee0000000200 */
[C---:B-1----:R-:W-:Y:S08]  /*2270*/  HMMA.16816.F32 R92, R8.reuse, R28, R100 ;  /* 0x0000001c085c723c */ /* 0x042ff00000001864 */
[C---:B------:R-:W-:Y:S08]  /*2280*/  HMMA.16816.F32 R96, R8.reuse, R24, R96 ;  /* 0x000000180860723c */ /* 0x040ff00000001860 */
[C---:B------:R-:W-:Y:S08]  /*2290*/  HMMA.16816.F32 R88, R8.reuse, R36, R88 ;  /* 0x000000240858723c */ /* 0x040ff00000001858 */
[C---:B------:R-:W-:Y:S08]  /*22a0*/  HMMA.16816.F32 R84, R8.reuse, R30, R84 ;  /* 0x0000001e0854723c */ /* 0x040ff00000001854 */
[C---:B------:R-:W-:Y:S08]  /*22b0*/  HMMA.16816.F32 R80, R8.reuse, R26, R80 ;  /* 0x0000001a0850723c */ /* 0x040ff00000001850 */
[----:B------:R-:W-:Y:S08]  /*22c0*/  HMMA.16816.F32 R8, R8, R38, R76 ;  /* 0x000000260808723c */ /* 0x000ff0000000184c */
[C---:B--2---:R-:W-:Y:S08]  /*22d0*/  HMMA.16816.F32 R72, R12.reuse, R28, R72 ;  /* 0x0000001c0c48723c */ /* 0x044ff00000001848 */
[C---:B------:R-:W-:Y:S01]  /*22e0*/  HMMA.16816.F32 R52, R12.reuse, R30, R52 ;  /* 0x0000001e0c34723c */ /* 0x040fe20000001834 */
[----:B------:R-:W1:Y:S07]  /*22f0*/  LDSM.16.M88.4 R28, [R224+0x6880] ;  /* 0x00688000e01c783b */ /* 0x000e6e0000000200 */
[C---:B------:R-:W-:Y:S08]  /*2300*/  HMMA.16816.F32 R112, R12.reuse, R36, R56 ;  /* 0x000000240c70723c */ /* 0x040ff00000001838 */
[C---:B------:R-:W-:Y:S08]  /*2310*/  HMMA.16816.F32 R108, R12.reuse, R24, R68 ;  /* 0x000000180c6c723c */ /* 0x040ff00000001844 */
[C---:B------:R-:W-:Y:S01]  /*2320*/  HMMA.16816.F32 R116, R12.reuse, R26, R44 ;  /* 0x0000001a0c74723c */ /* 0x040fe2000000182c */
[----:B------:R-:W2:Y:S07]  /*2330*/  LDSM.16.M88.4 R24, [R224+0x7080] ;  /* 0x00708000e018783b */ /* 0x000eae0000000200 */
[----:B------:R-:W-:Y:S01]  /*2340*/  HMMA.16816.F32 R56, R12, R38, R48 ;  /* 0x000000260c38723c */ /* 0x000fe20000001830 */
[----:B------:R-:W5:Y:S04]  /*2350*/  LDSM.16.M88.4 R12, [R224+0x7880] ;  /* 0x00788000e00c783b */ /* 0x000f680000000200 */
[----:B------:R-:W-:Y:S03]  /*2360*/  LDSM.16.M88.4 R48, [R235+0x2000] ;  /* 0x00200000eb30783b */ /* 0x000fe60000000200 */
[C---:B---3--:R-:W-:Y:S08]  /*2370*/  HMMA.16816.F32 R44, R4.reuse, R40, R92 ;  /* 0x00000028042c723c */ /* 0x048ff0000000185c */
[C---:B------:R-:W-:Y:S08]  /*2380*/  HMMA.16816.F32 R36, R4.reuse, R42, R84 ;  /* 0x0000002a0424723c */ /* 0x040ff00000001854 */
[C---:B------:R-:W-:Y:S08]  /*2390*/  HMMA.16816.F32 R68, R4.reuse, R64, R96 ;  /* 0x000000400444723c */ /* 0x040ff00000001860 */
[C---:B------:R-:W-:Y:S08]  /*23a0*/  HMMA.16816.F32 R104, R4.reuse, R60, R88 ;  /* 0x0000003c0468723c */ /* 0x040ff00000001858 */
[C---:B------:R-:W-:Y:S01]  /*23b0*/  HMMA.16816.F32 R100, R4.reuse, R62, R8 ;  /* 0x0000003e0464723c */ /* 0x040fe20000001808 */
[----:B------:R-:W3:Y:S07]  /*23c0*/  LDSM.16.M88.4 R8, [R231+0xc080] ;  /* 0x00c08000e708783b */ /* 0x000eee0000000200 */
[----:B------:R-:W-:Y:S01]  /*23d0*/  HMMA.16816.F32 R76, R4, R66, R80 ;  /* 0x00000042044c723c */ /* 0x000fe20000001850 */
[----:B------:R-:W1:Y:S07]  /*23e0*/  LDSM.16.M88.4 R4, [R233+0xe080] ;  /* 0x00e08000e904783b */ /* 0x000e6e0000000200 */
[C---:B----4-:R-:W-:Y:S01]  /*23f0*/  HMMA.16816.F32 R96, R20.reuse, R40, R72 ;  /* 0x000000281460723c */ /* 0x050fe20000001848 */
[----:B------:R-:W4:Y:S07]  /*2400*/  LDSM.16.M88.4 R72, [R235+0x2800] ;  /* 0x00280000eb48783b */ /* 0x000f2e0000000200 */
[C---:B------:R-:W-:Y:S01]  /*2410*/  HMMA.16816.F32 R88, R20.reuse, R42, R52 ;  /* 0x0000002a1458723c */ /* 0x040fe20000001834 */
[----:B------:R-:W2:Y:S07]  /*2420*/  LDSM.16.M88.4 R52, [R235+0x1800] ;  /* 0x00180000eb34783b */ /* 0x000eae0000000200 */
[C---:B------:R-:W-:Y:S08]  /*2430*/  HMMA.16816.F32 R92, R20.reuse, R64, R108 ;  /* 0x00000040145c723c */ /* 0x040ff0000000186c */
[C---:B------:R-:W-:Y:S08]  /*2440*/  HMMA.16816.F32 R108, R20.reuse, R66, R116 ;  /* 0x00000042146c723c */ /* 0x040ff00000001874 */
[C---:B------:R-:W-:Y:S08]  /*2450*/  HMMA.16816.F32 R112, R20.reuse, R60, R112 ;  /* 0x0000003c1470723c */ /* 0x040ff00000001870 */
[----:B------:R-:W-:Y:S01]  /*2460*/  HMMA.16816.F32 R84, R20, R62, R56 ;  /* 0x0000003e1454723c */ /* 0x000fe20000001838 */
[----:B------:R-:W3:Y:S07]  /*2470*/  LDSM.16.M88.4 R20, [R233+0xc080] ;  /* 0x00c08000e914783b */ /* 0x000eee0000000200 */
[C---:B-1----:R-:W-:Y:S08]  /*2480*/  HMMA.16816.F32 R80, R16.reuse, R28, R44 ;  /* 0x0000001c1050723c */ /* 0x042ff0000000182c */
[C---:B------:R-:W-:Y:S08]  /*2490*/  HMMA.16816.F32 R56, R16.reuse, R30, R36 ;  /* 0x0000001e1038723c */ /* 0x040ff00000001824 */
[C---:B--2---:R-:W-:Y:S08]  /*24a0*/  HMMA.16816.F32 R44, R16.reuse, R24, R68 ;  /* 0x00000018102c723c */ /* 0x044ff00000001844 */
[C---:B-----5:R-:W-:Y:S08]  /*24b0*/  HMMA.16816.F32 R36, R16.reuse, R12, R104 ;  /* 0x0000000c1024723c */ /* 0x060ff00000001868 */
[C---:B------:R-:W-:Y:S08]  /*24c0*/  HMMA.16816.F32 R40, R16.reuse, R26, R76 ;  /* 0x0000001a1028723c */ /* 0x040ff0000000184c */
[----:B------:R-:W-:Y:S01]  /*24d0*/  HMMA.16816.F32 R64, R16, R14, R100 ;  /* 0x0000000e1040723c */ /* 0x000fe20000001864 */
[----:B------:R-:W-:Y:S07]  /*24e0*/  LDSM.16.M88.4 R16, [R232+0xe080] ;  /* 0x00e08000e810783b */ /* 0x000fee0000000200 */
[C---:B---3--:R-:W-:Y:S08]  /*24f0*/  HMMA.16816.F32 R76, R8.reuse, R28, R96 ;  /* 0x0000001c084c723c */ /* 0x048ff00000001860 */
[C---:B------:R-:W-:Y:S08]  /*2500*/  HMMA.16816.F32 R68, R8.reuse, R30, R88 ;  /* 0x0000001e0844723c */ /* 0x040ff00000001858 */
[C---:B------:R-:W-:Y:S08]  /*2510*/  HMMA.16816.F32 R60, R8.reuse, R24, R92 ;  /* 0x00000018083c723c */ /* 0x040ff0000000185c */
[C---:B------:R-:W-:Y:S08]  /*2520*/  HMMA.16816.F32 R28, R8.reuse, R26, R108 ;  /* 0x0000001a081c723c */ /* 0x040ff0000000186c */
[C---:B------:R-:W-:Y:S08]  /*2530*/  HMMA.16816.F32 R24, R8.reuse, R12, R112 ;  /* 0x0000000c0818723c */ /* 0x040ff00000001870 */
[----:B------:R-:W-:Y:S01]  /*2540*/  HMMA.16816.F32 R84, R8, R14, R84 ;  /* 0x0000000e0854723c */ /* 0x000fe20000001854 */
[----:B------:R-:W-:Y:S04]  /*2550*/  LDSM.16.M88.4 R12, [R232+0xc080] ;  /* 0x00c08000e80c783b */ /* 0x000fe80000000200 */
[----:B------:R-:W-:Y:S03]  /*2560*/  LDSM.16.M88.4 R8, [R234+0xc080] ;  /* 0x00c08000ea08783b */ /* 0x000fe60000000200 */
[C---:B------:R-:W-:Y:S01]  /*2570*/  HMMA.16816.F32 R112, R4.reuse, R48, R44 ;  /* 0x000000300470723c */ /* 0x040fe2000000182c */
[----:B------:R-:W1:Y:S07]  /*2580*/  LDSM.16.M88.4 R44, [R230+0x6880] ;  /* 0x00688000e62c783b */ /* 0x000e6e0000000200 */
[C---:B----4-:R-:W-:Y:S01]  /*2590*/  HMMA.16816.F32 R104, R4.reuse, R72, R36 ;  /* 0x000000480468723c */ /* 0x050fe20000001824 */
[----:B------:R-:W2:Y:S07]  /*25a0*/  LDSM.16.M88.4 R36, [R230+0x7880] ;  /* 0x00788000e624783b */ /* 0x000eae0000000200 */
[C---:B------:R-:W-:Y:S01]  /*25b0*/  HMMA.16816.F32 R108, R4.reuse, R50, R40 ;  /* 0x00000032046c723c */ /* 0x040fe20000001828 */
[----:B------:R-:W3:Y:S07]  /*25c0*/  LDSM.16.M88.4 R40, [R230+0x7080] ;  /* 0x00708000e628783b */ /* 0x000eee0000000200 */
[C---:B------:R-:W-:Y:S08]  /*25d0*/  HMMA.16816.F32 R116, R4.reuse, R52, R80 ;  /* 0x000000340474723c */ /* 0x040ff00000001850 */
[C---:B------:R-:W-:Y:S08]  /*25e0*/  HMMA.16816.F32 R80, R4.reuse, R54, R56 ;  /* 0x000000360450723c */ /* 0x040ff00000001838 */
[----:B------:R-:W-:Y:S01]  /*25f0*/  HMMA.16816.F32 R56, R4, R74, R64 ;  /* 0x0000004a0438723c */ /* 0x000fe20000001840 */
[----:B------:R-:W-:Y:S07]  /*2600*/  LDSM.16.M88.4 R4, [R236+0xe080] ;  /* 0x00e08000ec04783b */ /* 0x000fee0000000200 */
[C---:B------:R-:W-:Y:S08]  /*2610*/  HMMA.16816.F32 R100, R20.reuse, R52, R76 ;  /* 0x000000341464723c */ /* 0x040ff0000000184c */
[C---:B------:R-:W-:Y:S08]  /*2620*/  HMMA.16816.F32 R96, R20.reuse, R54, R68 ;  /* 0x000000361460723c */ /* 0x040ff00000001844 */
[C---:B------:R-:W-:Y:S08]  /*2630*/  HMMA.16816.F32 R92, R20.reuse, R48, R60 ;  /* 0x00000030145c723c */ /* 0x040ff0000000183c */
[C---:B------:R-:W-:Y:S01]  /*2640*/  HMMA.16816.F32 R88, R20.reuse, R50, R28 ;  /* 0x000000321458723c */ /* 0x040fe2000000181c */
[----:B------:R-:W-:Y:S07]  /*2650*/  LDSM.16.M88.4 R28, [R229+0x1800] ;  /* 0x00180000e51c783b */ /* 0x000fee0000000200 */
[C---:B------:R-:W-:Y:S01]  /*2660*/  HMMA.16816.F32 R64, R20.reuse, R72, R24 ;  /* 0x000000481440723c */ /* 0x040fe20000001818 */
[----:B------:R-:W-:Y:S07]  /*2670*/  LDSM.16.M88.4 R24, [R229+0x2000] ;  /* 0x00200000e518783b */ /* 0x000fee0000000200 */
[----:B------:R-:W-:Y:S01]  /*2680*/  HMMA.16816.F32 R60, R20, R74, R84 ;  /* 0x0000004a143c723c */ /* 0x000fe20000001854 */
[----:B------:R-:W4:Y:S01]  /*2690*/  LDSM.16.M88.4 R20, [R229+0x2800] ;  /* 0x00280000e514783b */ /* 0x000f220000000200 */
[----:B------:R-:W-:-:S06]  /*26a0*/  DEPBAR.LE SB0, 0x0 ;  /* 0x000080000000791a */ /* 0x000fcc0000000000 */
[C---:B-1----:R-:W-:Y:S08]  /*26b0*/  HMMA.16816.F32 R84, R16.reuse, R44, R116 ;  /* 0x0000002c1054723c */ /* 0x042ff00000001874 */
[C---:B------:R-:W-:Y:S08]  /*26c0*/  HMMA.16816.F32 R80, R16.reuse, R46, R80 ;  /* 0x0000002e1050723c */ /* 0x040ff00000001850 */
[----:B--2---:R-:W-:Y:S08]  /*26d0*/  HMMA.16816.F32 R56, R16, R38, R56 ;  /* 0x000000261038723c */ /* 0x004ff00000001838 */
[C---:B------:R-:W-:Y:S08]  /*26e0*/  HMMA.16816.F32 R52, R12.reuse, R44, R100 ;  /* 0x0000002c0c34723c */ /* 0x040ff00000001864 */
[----:B------:R-:W-:Y:S08]  /*26f0*/  HMMA.16816.F32 R48, R12, R46, R96 ;  /* 0x0000002e0c30723c */ /* 0x000ff00000001860 */
[C---:B---3--:R-:W-:Y:S08]  /*2700*/  HMMA.16816.F32 R76, R16.reuse, R40, R112 ;  /* 0x00000028104c723c */ /* 0x048ff00000001870 */
[C---:B------:R-:W-:Y:S08]  /*2710*/  HMMA.16816.F32 R72, R16.reuse, R42, R108 ;  /* 0x0000002a1048723c */ /* 0x040ff0000000186c */
[----:B------:R-:W-:Y:S08]  /*2720*/  HMMA.16816.F32 R68, R16, R36, R104 ;  /* 0x000000241044723c */ /* 0x000ff00000001868 */
[C---:B------:R-:W-:Y:S08]  /*2730*/  HMMA.16816.F32 R44, R12.reuse, R40, R92 ;  /* 0x000000280c2c723c */ /* 0x040ff0000000185c */
[C---:B------:R-:W-:Y:S08]  /*2740*/  HMMA.16816.F32 R40, R12.reuse, R42, R88 ;  /* 0x0000002a0c28723c */ /* 0x040ff00000001858 */
[C---:B------:R-:W-:Y:S08]  /*2750*/  HMMA.16816.F32 R16, R12.reuse, R36, R64 ;  /* 0x000000240c10723c */ /* 0x040ff00000001840 */
[----:B------:R-:W-:Y:S08]  /*2760*/  HMMA.16816.F32 R12, R12, R38, R60 ;  /* 0x000000260c0c723c */ /* 0x000ff0000000183c */
[----:B----4-:R-:W-:Y:S08]  /*2770*/  HMMA.16816.F32 R160, R4, R22, R56 ;  /* 0x0000001604a0723c */ /* 0x010ff00000001838 */
        /* <DEDUP_REMOVED lines=8> */
[-C--:B------:R-:W-:Y:S08]  /*2800*/  HMMA.16816.F32 R68, R4, R20.reuse, R68 ;  /* 0x000000140444723c */ /* 0x080ff00000001844 */
        /* <DEDUP_REMOVED lines=13> */
[----:B------:R-:W-:Y:S01]  /*28e0*/  IMAD.IADD R0, R9, 0x1, R0 ;  /* 0x0000000109007824 */ /* 0x000fe200078e0200 */
[----:B------:R-:W-:Y:S02]  /*28f0*/  IADD3 R6, P5, R4, UR4, RZ ;  /* 0x0000000404067c10 */ /* 0x000fe4000ffbe0ff */
[----:B------:R-:W-:Y:S02]  /*2900*/  IADD3 R10, P2, P1, R7, 0x80, R4 ;  /* 0x00000080070a7810 */ /* 0x000fe4000795e004 */
[----:B------:R-:W-:Y:S02]  /*2910*/  LEA.HI.X R5, R8, c[0x0][0x1cc], R0, 0x1, P0 ;  /* 0x0000730008057a11 */ /* 0x000fe400000f0c00 */
[----:B------:R-:W-:-:S02]  /*2920*/  IADD3 R8, P0, R6, UR4, RZ ;  /* 0x0000000406087c10 */ /* 0x000fc4000ff1e0ff */
[----:B------:R-:W-:Y:S01]  /*2930*/  IADD3.X R7, R5, UR6, RZ, P5, !PT ;  /* 0x0000000605077c10 */ /* 0x000fe2000affe4ff */
[----:B------:R-:W-:Y:S01]  /*2940*/  @!PT LDS RZ, [RZ] ;  /* 0x00000000fffff984 */ /* 0x000fe20000000800 */
[----:B------:R-:W-:Y:S01]  /*2950*/  @!PT LDS RZ, [RZ] ;  /* 0x00000000fffff984 */ /* 0x000fe20000000800 */
[----:B------:R-:W-:Y:S01]  /*2960*/  @!PT LDS RZ, [RZ] ;  /* 0x00000000fffff984 */ /* 0x000fe20000000800 */
[----:B------:R1:W-:Y:S01]  /*2970*/  LDGSTS.E.BYPASS.LTC128B.128 [R243+0x5080], [R4.64], !P4 ;  /* 0x0508000004f37fae */ /* 0x0003e2000e101d4e */
[----:B------:R-:W-:Y:S02]  /*2980*/  IADD3.X R11, RZ, UR6, R5, P2, P1 ;  /* 0x00000006ff0b7c10 */ /* 0x000fe400097e2405 */
[----:B------:R-:W-:Y:S01]  /*2990*/  IADD3.X R9, R7, UR6, RZ, P0, !PT ;  /* 0x0000000607097c10 */ /* 0x000fe200087fe4ff */
[----:B------:R1:W-:Y:S04]  /*29a0*/  LDGSTS.E.BYPASS.LTC128B.128 [R243+0x6880], [R4.64+0x80], !P3 ;  /* 0x0688008004f37fae */ /* 0x0003e8000d901d4e */
[----:B------:R1:W-:Y:S04]  /*29b0*/  LDGSTS.E.BYPASS.LTC128B.128 [R243+0x5880], [R6.64], !P4 ;  /* 0x0588000006f37fae */ /* 0x0003e8000e101d4e */
[----:B------:R1:W-:Y:S04]  /*29c0*/  LDGSTS.E.BYPASS.LTC128B.128 [R243+0x7080], [R10.64], !P3 ;  /* 0x070800000af37fae */ /* 0x0003e8000d901d4e */
[----:B------:R1:W-:Y:S04]  /*29d0*/  LDGSTS.E.BYPASS.LTC128B.128 [R243+0x6080], [R8.64], !P4 ;  /* 0x0608000008f37fae */ /* 0x0003e8000e101d4e */
[----:B------:R1:W-:Y:S02]  /*29e0*/  LDGSTS.E.BYPASS.LTC128B.128 [R243+0x7880], [R8.64+0x80], !P3 ;  /* 0x0788008008f37fae */ /* 0x0003e4000d901d4e */
.L_x_881:
[----:B------:R-:W-:Y:S01]  /*29f0*/  LOP3.LUT R0, R121, 0xffffffe0, RZ, 0xc0, !PT ;  /* 0xffffffe079007812 */ /* 0x000fe200078ec0ff */
[----:B------:R-:W-:Y:S01]  /*2a00*/  ULDC UR6, c[0x0][0x324] ;  /* 0x0000c90000067ab9 */ /* 0x000fe20000000800 */
[----:B-1----:R-:W-:Y:S01]  /*2a10*/  LEA.HI R5, R123, R129, RZ, 0x2 ;  /* 0x000000817b057211 */ /* 0x002fe200078f10ff */
        /* <DEDUP_REMOVED lines=12> */
[----:B------:R-:W-:Y:S02]  /*2ae0*/  LEA.HI.SX32 R6, R7, UR17, 0x1e ;  /* 0x0000001107067c11 */ /* 0x000fe4000f8ff2ff */
[----:B------:R-:W-:Y:S01]  /*2af0*/  PLOP3.LUT P1, PT, PT, PT, UP3, 0x80, 0x0 ;  /* 0x000000000000781c */ /* 0x000fe20003f2f038 */
[C---:B------:R-:W-:Y:S01]  /*2b00*/  IMAD.SHL.U32 R9, R4.reuse, 0x20, RZ ;  /* 0x0000002004097824 */ /* 0x040fe200078e00ff */
[----:B------:R-:W-:Y:S01]  /*2b10*/  LOP3.LUT R4, R4, 0x1ffffffe, RZ, 0xc0, !PT ;  /* 0x1ffffffe04047812 */ /* 0x000fe200078ec0ff */
[----:B------:R-:W-:Y:S01]  /*2b20*/  IMAD R8, R8, 0x10, R6 ;  /* 0x0000001008087824 */ /* 0x000fe200078e0206 */
[----:B------:R-:W-:-:S02]  /*2b30*/  PLOP3.LUT P0, PT, PT, PT, UP3, 0x80, 0x0 ;  /* 0x000000000000781c */ /* 0x000fc40003f0f038 */
[----:B------:R-:W-:Y:S01]  /*2b40*/  LOP3.LUT R6, R9, 0xffffffc0, RZ, 0xc0, !PT ;  /* 0xffffffc009067812 */ /* 0x000fe200078ec0ff */
[----:B------:R-:W-:-:S04]  /*2b50*/  IMAD.IADD R5, R5, 0x1, -R4 ;  /* 0x0000000105057824 */ /* 0x000fc800078e0a04 */
[----:B------:R-:W-:-:S04]  /*2b60*/  IMAD.IADD R4, R6, 0x1, R8 ;  /* 0x0000000106047824 */ /* 0x000fc800078e0208 */
[----:B------:R-:W-:-:S04]  /*2b70*/  IMAD R10, R5, 0x8, R4 ;  /* 0x00000008050a7824 */ /* 0x000fc800078e0204 */
[----:B------:R-:W-:Y:S01]  /*2b80*/  @P1 IMAD.HI.U32 R4, R10, c[0x0][0x2c8], RZ ;  /* 0x0000b2000a041a27 */ /* 0x000fe200078e00ff */
[----:B------:R1:W-:Y:S03]  /*2b90*/  STL [R1+0x24], R10 ;  /* 0x0000240a01007387 */ /* 0x0003e60000100800 */
[----:B------:R-:W-:Y:S01]  /*2ba0*/  IMAD.MOV.U32 R9, RZ, RZ, R10 ;  /* 0x000000ffff097224 */ /* 0x000fe200078e000a */
[----:B------:R-:W-:Y:S02]  /*2bb0*/  @P0 SHF.R.U32.HI R9, RZ, c[0x0][0x2cc], R4 ;  /* 0x0000b300ff090a19 */ /* 0x000fe40000011604 */
[----:B------:R-:W-:Y:S02]  /*2bc0*/  LOP3.LUT R4, R7, 0x7ffffffc, RZ, 0xc0, !PT ;  /* 0x7ffffffc07047812 */ /* 0x000fe400078ec0ff */
[----:B------:R-:W-:Y:S01]  /*2bd0*/  PLOP3.LUT P0, PT, PT, PT, UP2, 0x40, 0x0 ;  /* 0x000000000000781c */ /* 0x000fe20003f0e828 */
[----:B------:R-:W2:Y:S02]  /*2be0*/  SHFL.IDX PT, R6, R9, RZ, 0x1c1f ;  /* 0x001c1fff09067589 */ /* 0x000ea400000e0000 */
[----:B------:R-:W-:Y:S01]  /*2bf0*/  IMAD.IADD R4, R0, 0x1, -R4 ;  /* 0x0000000100047824 */ /* 0x000fe200078e0a04 */
[----:B------:R-:W-:-:S03]  /*2c00*/  IADD3.X R0, R32, c[0x0][0x1d0], RZ, PT, !PT ;  /* 0x0000740020007a10 */ /* 0x000fc60003ffe4ff */
[----:B------:R-:W-:-:S04]  /*2c10*/  IMAD.SHL.U32 R8, R4, 0x2, RZ ;  /* 0x0000000204087824 */ /* 0x000fc800078e00ff */
[--C-:B------:R-:W-:Y:S01]  /*2c20*/  IMAD.IADD R13, R32, 0x1, -R8.reuse ;  /* 0x00000001200d7824 */ /* 0x100fe200078e0a08 */
[----:B------:R3:W-:Y:S01]  /*2c30*/  STL [R1+0x10], R8 ;  /* 0x0000100801007387 */ /* 0x0007e20000100800 */
[----:B------:R-:W-:Y:S02]  /*2c40*/  IADD3 R0, R0, -c[0x0][0x168], -R8 ;  /* 0x80005a0000007a10 */ /* 0x000fe40007ffe808 */
[----:B------:R-:W-:Y:S02]  /*2c50*/  IADD3 R11, -R8, c[0x0][0x1d0], R32 ;  /* 0x00007400080b7a10 */ /* 0x000fe40007ffe120 */
[C---:B-1----:R-:W-:Y:S02]  /*2c60*/  IADD3 R10, R0.reuse, c[0x0][0x328], RZ ;  /* 0x0000ca00000a7a10 */ /* 0x042fe40007ffe0ff */
[----:B------:R-:W-:Y:S01]  /*2c70*/  IADD3 R12, R0, UR6, RZ ;  /* 0x00000006000c7c10 */ /* 0x000fe2000fffe0ff */
[----:B------:R-:W-:Y:S02]  /*2c80*/  IMAD.IADD R0, R34, 0x1, R33 ;  /* 0x0000000122007824 */ /* 0x000fe400078e0221 */
[----:B--2---:R-:W-:-:S02]  /*2c90*/  IMAD.IADD R5, R10, 0x1, R6 ;  /* 0x000000010a057824 */ /* 0x004fc400078e0206 */
[----:B------:R-:W-:-:S03]  /*2ca0*/  IMAD.IADD R4, R12, 0x1, R6 ;  /* 0x000000010c047824 */ /* 0x000fc600078e0206 */
[----:B------:R-:W-:Y:S01]  /*2cb0*/  IMNMX R5, R5, R11, PT ;  /* 0x0000000b05057217 */ /* 0x000fe20003800200 */
[----:B------:R-:W-:Y:S05]  /*2cc0*/  @P0 BRA `(.L_x_882) ;  /* 0x0000015000000947 */ /* 0x000fea0003800000 */
        /* <DEDUP_REMOVED lines=12> */
.L_x_884:
[----:B------:R-:W-:-:S04]  /*2d90*/  MOV R7, c[0x0][0x32c] ;  /* 0x0000cb0000077a02 */ /* 0x000fc80000000f00 */
[----:B------:R-:W-:-:S13]  /*2da0*/  ISETP.NE.AND P0, PT, R7, 0x1, PT ;  /* 0x000000010700780c */ /* 0x000fda0003f05270 */
[----:B------:R-:W-:-:S05]  /*2db0*/  @P0 IMAD.HI.U32 R7, R6, c[0x0][0x330], RZ ;  /* 0x0000cc0006070a27 */ /* 0x000fca00078e00ff */
[----:B------:R-:W-:Y:S02]  /*2dc0*/  @P0 SHF.R.U32.HI R6, RZ, c[0x0][0x334], R7 ;  /* 0x0000cd00ff060a19 */ /* 0x000fe40000011607 */
.L_x_885:
[----:B------:R-:W-:Y:S05]  /*2dd0*/  BSYNC B0 ;  /* 0x0000000000007941 */ /* 0x000fea0003800000 */
.L_x_883:
[----:B------:R-:W-:-:S05]  /*2de0*/  IMAD R6, R6, c[0x0][0x32c], R13 ;  /* 0x0000cb0006067a24 */ /* 0x000fca00078e020d */
[----:B------:R-:W-:Y:S02]  /*2df0*/  IADD3 R7, R6, c[0x0][0x32c], RZ ;  /* 0x0000cb0006077a10 */ /* 0x000fe40007ffe0ff */
[----:B------:R-:W-:Y:S02]  /*2e00*/  IMNMX R4, R4, R6, !PT ;  /* 0x0000000604047217 */ /* 0x000fe40007800200 */
[----:B------:R-:W-:Y:S02]  /*2e10*/  IMNMX R5, R5, R7, PT ;  /* 0x0000000705057217 */ /* 0x000fe40003800200 */
.L_x_882:
[----:B---3--:R-:W1:Y:S01]  /*2e20*/  SHFL.IDX PT, R8, R9, 0x1, 0x1c1f ;  /* 0x003c1f0009087f89 */ /* 0x008e6200000e0000 */
[----:B------:R-:W-:Y:S01]  /*2e30*/  PLOP3.LUT P0, PT, PT, PT, UP2, 0x40, 0x0 ;  /* 0x000000000000781c */ /* 0x000fe20003f0e828 */
[--C-:B-1----:R-:W-:Y:S02]  /*2e40*/  IMAD.IADD R7, R10, 0x1, R8.reuse ;  /* 0x000000010a077824 */ /* 0x102fe400078e0208 */
[----:B------:R-:W-:-:S03]  /*2e50*/  IMAD.IADD R6, R12, 0x1, R8 ;  /* 0x000000010c067824 */ /* 0x000fc600078e0208 */
[----:B------:R-:W-:-:S07]  /*2e60*/  IMNMX R7, R7, R11, PT ;  /* 0x0000000b07077217 */ /* 0x000fce0003800200 */
        /* <DEDUP_REMOVED lines=13> */
.L_x_888:
[----:B------:R-:W-:-:S04]  /*2f40*/  MOV R14, c[0x0][0x32c] ;  /* 0x0000cb00000e7a02 */ /* 0x000fc80000000f00 */
[----:B------:R-:W-:-:S13]  /*2f50*/  ISETP.NE.AND P0, PT, R14, 0x1, PT ;  /* 0x000000010e00780c */ /* 0x000fda0003f05270 */
[----:B------:R-:W-:-:S05]  /*2f60*/  @P0 IMAD.HI.U32 R14, R8, c[0x0][0x330], RZ ;  /* 0x0000cc00080e0a27 */ /* 0x000fca00078e00ff */
[----:B------:R-:W-:Y:S02]  /*2f70*/  @P0 SHF.R.U32.HI R8, RZ, c[0x0][0x334], R14 ;  /* 0x0000cd00ff080a19 */ /* 0x000fe4000001160e */
.L_x_889:
[----:B------:R-:W-:Y:S05]  /*2f80*/  BSYNC B0 ;  /* 0x0000000000007941 */ /* 0x000fea0003800000 */
.L_x_887:
[----:B------:R-:W-:-:S05]  /*2f90*/  IMAD R8, R8, c[0x0][0x32c], R13 ;  /* 0x0000cb0008087a24 */ /* 0x000fca00078e020d */
[----:B------:R-:W-:Y:S02]  /*2fa0*/  IADD3 R14, R8, c[0x0][0x32c], RZ ;  /* 0x0000cb00080e7a10 */ /* 0x000fe40007ffe0ff */
[----:B------:R-:W-:Y:S02]  /*2fb0*/  IMNMX R6, R6, R8, !PT ;  /* 0x0000000806067217 */ /* 0x000fe40007800200 */
[----:B------:R-:W-:Y:S02]  /*2fc0*/  IMNMX R7, R7, R14, PT ;  /* 0x0000000e07077217 */ /* 0x000fe40003800200 */
.L_x_886:
[C---:B------:R-:W-:Y:S01]  /*2fd0*/  ISETP.GE.AND P0, PT, R32.reuse, 0x2, PT ;  /* 0x000000022000780c */ /* 0x040fe20003f06270 */
[----:B------:R-:W1:Y:S01]  /*2fe0*/  SHFL.IDX PT, R8, R9, 0x2, 0x1c1f ;  /* 0x005c1f0009087f89 */ /* 0x000e6200000e0000 */
[----:B------:R-:W-:Y:S02]  /*2ff0*/  ISETP.GE.AND P2, PT, R32, 0xa, PT ;  /* 0x0000000a2000780c */ /* 0x000fe40003f46270 */
[----:B------:R-:W-:Y:S02]  /*3000*/  P2R R18, PR, RZ, 0x1 ;  /* 0x00000001ff127803 */ /* 0x000fe40000000000 */
[----:B------:R-:W-:-:S02]  /*3010*/  ISETP.GT.AND P0, PT, R4, 0x1, !P0 ;  /* 0x000000010400780c */ /* 0x000fc40004704270 */
[----:B------:R-:W-:Y:S02]  /*3020*/  ISETP.GE.AND P1, PT, R32, 0x9, PT ;  /* 0x000000092000780c */ /* 0x000fe40003f26270 */
[----:B------:R-:W-:Y:S02]  /*3030*/  ISETP.LT.OR P0, PT, R5, 0x2, P0 ;  /* 0x000000020500780c */ /* 0x000fe40000701670 */
[----:B------:R-:W-:Y:S02]  /*3040*/  P2R R17, PR, RZ, 0x2 ;  /* 0x00000002ff117803 */ /* 0x000fe40000000000 */
[----:B------:R-:W-:Y:S02]  /*3050*/  FSEL R26, R61, -INF , !P0 ;  /* 0xff8000003d1a7808 */ /* 0x000fe40004000000 */
[----:B------:R-:W-:Y:S02]  /*3060*/  ISETP.GT.AND P0, PT, R4, 0x9, !P2 ;  /* 0x000000090400780c */ /* 0x000fe40005704270 */
[----:B------:R-:W-:-:S02]  /*3070*/  P2R R16, PR, RZ, 0x4 ;  /* 0x00000004ff107803 */ /* 0x000fc40000000000 */
[----:B------:R-:W-:Y:S02]  /*3080*/  ISETP.LT.OR P0, PT, R5, 0xa, P0 ;  /* 0x0000000a0500780c */ /* 0x000fe40000701670 */
[----:B------:R-:W-:Y:S02]  /*3090*/  ISETP.GT.AND P1, PT, R4, 0x8, !P1 ;  /* 0x000000080400780c */ /* 0x000fe40004f24270 */
[----:B------:R-:W-:Y:S02]  /*30a0*/  ISETP.GE.AND P2, PT, R32, 0x11, PT ;  /* 0x000000112000780c */ /* 0x000fe40003f46270 */
[----:B------:R-:W-:Y:S02]  /*30b0*/  FSEL R31, R57, -INF , !P0 ;  /* 0xff800000391f7808 */ /* 0x000fe40004000000 */
[----:B------:R-:W-:Y:S02]  /*30c0*/  ISETP.LT.OR P1, PT, R5, 0x9, P1 ;  /* 0x000000090500780c */ /* 0x000fe40000f21670 */
[----:B------:R-:W-:-:S02]  /*30d0*/  ISETP.GT.AND P0, PT, R4, 0x10, !P2 ;  /* 0x000000100400780c */ /* 0x000fc40005704270 */
[----:B------:R-:W-:Y:S02]  /*30e0*/  FSEL R30, R56, -INF , !P1 ;  /* 0xff800000381e7808 */ /* 0x000fe40004800000 */
        /* <DEDUP_REMOVED lines=14> */
[C---:B------:R-:W-:Y:S02]  /*31d0*/  ISETP.GE.AND P6, PT, R32.reuse, 0x21, PT ;  /* 0x000000212000780c */ /* 0x040fe40003fc6270 */
        /* <DEDUP_REMOVED lines=15> */
[----:B------:R-:W-:-:S04]  /*32d0*/  ISETP.LT.OR P0, PT, R5, 0x29, P0 ;  /* 0x000000290500780c */ /* 0x000fc80000701670 */
[----:B------:R-:W-:Y:S02]  /*32e0*/  FSEL R166, R40, -INF , !P0 ;  /* 0xff80000028a67808 */ /* 0x000fe40004000000 */
[----:B------:R-:W-:Y:S02]  /*32f0*/  ISETP.GT.AND P0, PT, R4, RZ, !P1 ;  /* 0x000000ff0400720c */ /* 0x000fe40004f04270 */
[----:B------:R-:W-:Y:S02]  /*3300*/  ISETP.GE.AND P1, PT, R32, 0x2a, PT ;  /* 0x0000002a2000780c */ /* 0x000fe40003f26270 */
[----:B------:R-:W-:-:S04]  /*3310*/  ISETP.LT.OR P0, PT, R5, 0x1, P0 ;  /* 0x000000010500780c */ /* 0x000fc80000701670 */
[----:B------:R-:W-:Y:S02]  /*3320*/  FSEL R25, R60, -INF , !P0 ;  /* 0xff8000003c197808 */ /* 0x000fe40004000000 */
[----:B------:R-:W-:Y:S01]  /*3330*/  ISETP.GT.AND P0, PT, R4, 0x29, !P1 ;  /* 0x000000290400780c */ /* 0x000fe20004f04270 */
[----:B-1----:R-:W-:-:S03]  /*3340*/  IMAD.IADD R4, R12, 0x1, R8 ;  /* 0x000000010c047824 */ /* 0x002fc600078e0208 */
[----:B------:R-:W-:Y:S01]  /*3350*/  ISETP.LT.OR P0, PT, R5, 0x2a, P0 ;  /* 0x0000002a0500780c */ /* 0x000fe20000701670 */
[----:B------:R-:W-:-:S03]  /*3360*/  IMAD.IADD R5, R10, 0x1, R8 ;  /* 0x000000010a057824 */ /* 0x000fc600078e0208 */
[----:B------:R-:W-:Y:S02]  /*3370*/  FSEL R158, R41, -INF , !P0 ;  /* 0xff800000299e7808 */ /* 0x000fe40004000000 */
[----:B------:R-:W-:Y:S02]  /*3380*/  PLOP3.LUT P0, PT, PT, PT, UP2, 0x40, 0x0 ;  /* 0x000000000000781c */ /* 0x000fe40003f0e828 */
[----:B------:R-:W-:-:S11]  /*3390*/  IMNMX R5, R5, R11, PT ;  /* 0x0000000b05057217 */ /* 0x000fd60003800200 */
        /* <DEDUP_REMOVED lines=13> */
.L_x_892:
[----:B------:R-:W-:-:S04]  /*3470*/  MOV R19, c[0x0][0x32c] ;  /* 0x0000cb0000137a02 */ /* 0x000fc80000000f00 */
[----:B------:R-:W-:-:S13]  /*3480*/  ISETP.NE.AND P0, PT, R19, 0x1, PT ;  /* 0x000000011300780c */ /* 0x000fda0003f05270 */
[----:B------:R-:W-:-:S05]  /*3490*/  @P0 IMAD.HI.U32 R19, R8, c[0x0][0x330], RZ ;  /* 0x0000cc0008130a27 */ /* 0x000fca00078e00ff */
[----:B------:R-:W-:Y:S02]  /*34a0*/  @P0 SHF.R.U32.HI R8, RZ, c[0x0][0x334], R19 ;  /* 0x0000cd00ff080a19 */ /* 0x000fe40000011613 */
.L_x_893:
[----:B------:R-:W-:Y:S05]  /*34b0*/  BSYNC B0 ;  /* 0x0000000000007941 */ /* 0x000fea0003800000 */
.L_x_891:
[----:B------:R-:W-:-:S05]  /*34c0*/  IMAD R8, R8, c[0x0][0x32c], R13 ;  /* 0x0000cb0008087a24 */ /* 0x000fca00078e020d */
[----:B------:R-:W-:Y:S02]  /*34d0*/  IADD3 R19, R8, c[0x0][0x32c], RZ ;  /* 0x0000cb0008137a10 */ /* 0x000fe40007ffe0ff */
[----:B------:R-:W-:Y:S02]  /*34e0*/  IMNMX R4, R4, R8, !PT ;  /* 0x0000000804047217 */ /* 0x000fe40007800200 */
[----:B------:R-:W-:Y:S02]  /*34f0*/  IMNMX R5, R5, R19, PT ;  /* 0x0000001305057217 */ /* 0x000fe40003800200 */
.L_x_890:
[----:B------:R-:W-:Y:S02]  /*3500*/  ISETP.NE.AND P0, PT, R17, RZ, PT ;  /* 0x000000ff1100720c */ /* 0x000fe40003f05270 */
[----:B------:R-:W-:Y:S02]  /*3510*/  P2R R19, PR, RZ, 0x10 ;  /* 0x00000010ff137803 */ /* 0x000fe40000000000 */
[----:B------:R-:W-:Y:S02]  /*3520*/  ISETP.GT.AND P0, PT, R6, 0x8, !P0 ;  /* 0x000000080600780c */ /* 0x000fe40004704270 */
[----:B------:R-:W-:-:S02]  /*3530*/  ISETP.NE.AND P4, PT, R21, RZ, PT ;  /* 0x000000ff1500720c */ /* 0x000fc40003f85270 */
[----:B------:R-:W-:Y:S02]  /*3540*/  ISETP.LT.OR P0, PT, R7, 0x9, P0 ;  /* 0x000000090700780c */ /* 0x000fe40000701670 */
[----:B------:R-:W-:Y:S02]  /*3550*/  P2R R8, PR, RZ, 0x8 ;  /* 0x00000008ff087803 */ /* 0x000fe40000000000 */
[----:B------:R-:W-:Y:S02]  /*3560*/  FSEL R27, R58, -INF , !P0 ;  /* 0xff8000003a1b7808 */ /* 0x000fe40004000000 */
[----:B------:R-:W-:Y:S02]  /*3570*/  ISETP.NE.AND P0, PT, R16, RZ, PT ;  /* 0x000000ff1000720c */ /* 0x000fe40003f05270 */
[----:B------:R-:W-:Y:S02]  /*3580*/  ISETP.NE.AND P3, PT, R29, RZ, PT ;  /* 0x000000ff1d00720c */ /* 0x000fe40003f65270 */
[----:B------:R-:W-:-:S02]  /*3590*/  ISETP.GT.AND P0, PT, R6, 0x9, !P0 ;  /* 0x000000090600780c */ /* 0x000fc40004704270 */
[----:B------:R-:W-:Y:S02]  /*35a0*/  P2R R20, PR, RZ, 0x10 ;  /* 0x00000010ff147803 */ /* 0x000fe40000000000 */
        /* <DEDUP_REMOVED lines=23> */
[----:B------:R-:W-:-:S04]  /*3720*/  ISETP.NE.AND P0, PT, R18, RZ, PT ;  /* 0x000000ff1200720c */ /* 0x000fc80003f05270 */
[----:B------:R-:W-:-:S04]  /*3730*/  ISETP.GT.AND P0, PT, R6, 0x1, !P0 ;  /* 0x000000010600780c */ /* 0x000fc80004704270 */
[----:B------:R-:W-:-:S04]  /*3740*/  ISETP.LT.OR P0, PT, R7, 0x2, P0 ;  /* 0x000000020700780c */ /* 0x000fc80000701670 */
[----:B------:R-:W-:Y:S02]  /*3750*/  FSEL R24, R63, -INF , !P0 ;  /* 0xff8000003f187808 */ /* 0x000fe40004000000 */
[----:B------:R-:W-:-:S04]  /*3760*/  ISETP.GT.AND P0, PT, R6, RZ, !P4 ;  /* 0x000000ff0600720c */ /* 0x000fc80006704270 */
        /* <DEDUP_REMOVED lines=8> */
[----:B------:R-:W-:Y:S02]  /*37f0*/  ISETP.GT.AND P0, PT, R4, RZ, !P4 ;  /* 0x000000ff0400720c */ /* 0x000fe40006704270 */
[----:B------:R-:W-:Y:S02]  /*3800*/  ISETP.NE.AND P4, PT, R20, RZ, PT ;  /* 0x000000ff1400720c */ /* 0x000fe40003f85270 */
        /* <DEDUP_REMOVED lines=40> */
[----:B------:R-:W1:Y:S02]  /*3a90*/  SHFL.IDX PT, R4, R9, 0x3, 0x1c1f ;  /* 0x007c1f0009047f89 */ /* 0x000e6400000e0000 */
[----:B------:R-:W-:-:S04]  /*3aa0*/  ISETP.LT.OR P0, PT, R5, 0x2a, P0 ;  /* 0x0000002a0500780c */ /* 0x000fc80000701670 */
[----:B------:R-:W-:Y:S02]  /*3ab0*/  FSEL R191, R161, -INF , !P0 ;  /* 0xff800000a1bf7808 */ /* 0x000fe40004000000 */
        /* <DEDUP_REMOVED lines=17> */
.L_x_896:
[----:B------:R-:W-:-:S04]  /*3bd0*/  MOV R5, c[0x0][0x32c] ;  /* 0x0000cb0000057a02 */ /* 0x000fc80000000f00 */
[----:B------:R-:W-:-:S13]  /*3be0*/  ISETP.NE.AND P0, PT, R5, 0x1, PT ;  /* 0x000000010500780c */ /* 0x000fda0003f05270 */
[----:B------:R-:W-:-:S05]  /*3bf0*/  @P0 IMAD.HI.U32 R5, R4, c[0x0][0x330], RZ ;  /* 0x0000cc0004050a27 */ /* 0x000fca00078e00ff */
[----:B------:R-:W-:Y:S02]  /*3c00*/  @P0 SHF.R.U32.HI R4, RZ, c[0x0][0x334], R5 ;  /* 0x0000cd00ff040a19 */ /* 0x000fe40000011605 */
.L_x_897:
[----:B------:R-:W-:Y:S05]  /*3c10*/  BSYNC B0 ;  /* 0x0000000000007941 */ /* 0x000fea0003800000 */
.L_x_895:
[----:B------:R-:W-:-:S05]  /*3c20*/  IMAD R4, R4, c[0x0][0x32c], R13 ;  /* 0x0000cb0004047a24 */ /* 0x000fca00078e020d */
[----:B------:R-:W-:Y:S02]  /*3c30*/  IADD3 R5, R4, c[0x0][0x32c], RZ ;  /* 0x0000cb0004057a10 */ /* 0x000fe40007ffe0ff */
[----:B------:R-:W-:Y:S02]  /*3c40*/  IMNMX R8, R8, R4, !PT ;  /* 0x0000000408087217 */ /* 0x000fe40007800200 */
[----:B------:R-:W-:Y:S02]  /*3c50*/  IMNMX R9, R9, R5, PT ;  /* 0x0000000509097217 */ /* 0x000fe40003800200 */
.L_x_894:
[----:B------:R-:W-:Y:S01]  /*3c60*/  FMNMX.FTZ R169, R25, R26, !PT ;  /* 0x0000001a19a97209 */ /* 0x000fe20007810000 */
[----:B------:R-:W-:Y:S01]  /*3c70*/  STL [R1+0x78], R238 ;  /* 0x000078ee01007387 */ /* 0x000fe20000100800 */
[----:B------:R-:W-:Y:S01]  /*3c80*/  FMNMX.FTZ R168, R23, R24, !PT ;  /* 0x0000001817a87209 */ /* 0x000fe20007810000 */
[----:B------:R-:W-:Y:S01]  /*3c90*/  IMAD.SHL.U32 R225, R0, 0x2, RZ ;  /* 0x0000000200e17824 */ /* 0x000fe200078e00ff */
[----:B------:R-:W-:Y:S01]  /*3ca0*/  FMNMX.FTZ R169, R30, R169, !PT ;  /* 0x000000a91ea97209 */ /* 0x000fe20007810000 */
[----:B------:R-:W-:Y:S01]  /*3cb0*/  STL [R1+0x74], R237 ;  /* 0x000074ed01007387 */ /* 0x000fe20000100800 */
[----:B------:R-:W-:Y:S01]  /*3cc0*/  FMNMX.FTZ R168, R27, R168, !PT ;  /* 0x000000a81ba87209 */ /* 0x000fe20007810000 */
[----:B------:R-:W-:Y:S01]  /*3cd0*/  IMAD R226, R3, 0x2, R225 ;  /* 0x0000000203e27824 */ /* 0x000fe200078e02e1 */
[----:B------:R-:W-:Y:S01]  /*3ce0*/  FMNMX.FTZ R169, R31, R169, !PT ;  /* 0x000000a91fa97209 */ /* 0x000fe20007810000 */
[----:B------:R-:W-:Y:S01]  /*3cf0*/  STL [R1+0x70], R236 ;  /* 0x000070ec01007387 */ /* 0x000fe20000100800 */
[----:B------:R-:W-:Y:S01]  /*3d00*/  ISETP.NE.AND P0, PT, R17, RZ, PT ;  /* 0x000000ff1100720c */ /* 0x000fe20003f05270 */
[----:B------:R-:W-:Y:S01]  /*3d10*/  IMAD R227, R2, 0x2, R226 ;  /* 0x0000000202e37824 */ /* 0x000fe200078e02e2 */
[----:B------:R-:W-:Y:S01]  /*3d20*/  FMNMX.FTZ R169, R33, R169, !PT ;  /* 0x000000a921a97209 */ /* 0x000fe20007810000 */
[----:B------:R-:W-:Y:S01]  /*3d30*/  STL [R1+0x6c], R235 ;  /* 0x00006ceb01007387 */ /* 0x000fe20000100800 */
[----:B------:R-:W-:Y:S01]  /*3d40*/  FMNMX.FTZ R168, R28, R168, !PT ;  /* 0x000000a81ca87209 */ /* 0x000fe20007810000 */
[----:B------:R-:W-:Y:S01]  /*3d50*/  ULDC.64 UR4, c[0x0][0x2c8] ;  /* 0x0000b20000047ab9 */ /* 0x000fe20000000a00 */
[----:B------:R-:W-:Y:S01]  /*3d60*/  FMNMX.FTZ R169, R34, R169, !PT ;  /* 0x000000a922a97209 */ /* 0x000fe20007810000 */
[----:B------:R-:W-:Y:S01]  /*3d70*/  STL [R1+0x68], R234 ;  /* 0x000068ea01007387 */ /* 0x000fe20000100800 */
[----:B------:R-:W-:-:S02]  /*3d80*/  ISETP.GT.AND P0, PT, R8, 0x8, !P0 ;  /* 0x000000080800780c */ /* 0x000fc40004704270 */
[----:B------:R-:W-:Y:S01]  /*3d90*/  FMNMX.FTZ R169, R36, R169, !PT ;  /* 0x000000a924a97209 */ /* 0x000fe20007810000 */
[----:B------:R-:W-:Y:S01]  /*3da0*/  STL [R1+0x64], R233 ;  /* 0x000064e901007387 */ /* 0x000fe20000100800 */
[----:B------:R-:W-:Y:S02]  /*3db0*/  FMNMX.FTZ R168, R32, R168, !PT ;  /* 0x000000a820a87209 */ /* 0x000fe40007810000 */
[----:B------:R-:W-:Y:S01]  /*3dc0*/  FMNMX.FTZ R169, R38, R169, !PT ;  /* 0x000000a926a97209 */ /* 0x000fe20007810000 */
[----:B------:R-:W-:Y:S01]  /*3dd0*/  STL [R1+0x60], R232 ;  /* 0x000060e801007387 */ /* 0x000fe20000100800 */
[----:B------:R-:W-:Y:S02]  /*3de0*/  ISETP.LT.OR P0, PT, R9, 0x9, P0 ;  /* 0x000000090900780c */ /* 0x000fe40000701670 */
[----:B------:R-:W-:Y:S01]  /*3df0*/  FMNMX.FTZ R169, R171, R169, !PT ;  /* 0x000000a9aba97209 */ /* 0x000fe20007810000 */
[----:B------:R-:W-:Y:S01]  /*3e00*/  STL [R1+0x5c], R231 ;  /* 0x00005ce701007387 */ /* 0x000fe20000100800 */
[----:B------:R-:W-:-:S02]  /*3e10*/  FMNMX.FTZ R168, R35, R168, !PT ;  /* 0x000000a823a87209 */ /* 0x000fc40007810000 */
[----:B------:R-:W-:Y:S01]  /*3e20*/  FMNMX.FTZ R169, R170, R169, !PT ;  /* 0x000000a9aaa97209 */ /* 0x000fe20007810000 */
[----:B------:R-:W-:Y:S01]  /*3e30*/  STL [R1+0x58], R230 ;  /* 0x000058e601007387 */ /* 0x000fe20000100800 */
[----:B------:R-:W-:Y:S02]  /*3e40*/  FSEL R104, R82, -INF , !P0 ;  /* 0xff80000052687808 */ /* 0x000fe40004000000 */
[----:B------:R-:W-:Y:S01]  /*3e50*/  FMNMX.FTZ R169, R166, R169, !PT ;  /* 0x000000a9a6a97209 */ /* 0x000fe20007810000 */
[----:B------:R-:W-:Y:S01]  /*3e60*/  STL [R1+0x54], R229 ;  /* 0x000054e501007387 */ /* 0x000fe20000100800 */
[----:B------:R-:W-:Y:S02]  /*3e70*/  FMNMX.FTZ R168, R37, R168, !PT ;  /* 0x000000a825a87209 */ /* 0x000fe40007810000 */
[----:B------:R-:W-:Y:S01]  /*3e80*/  FMNMX.FTZ R169, R158, R169, !PT ;  /* 0x000000a99ea97209 */ /* 0x000fe20007810000 */
[----:B------:R-:W-:Y:S01]  /*3e90*/  LDSM.16.MT88.4 R40, [R225+0x2080] ;  /* 0x00208000e128783b */ /* 0x000fe20000004200 */
[----:B------:R-:W-:-:S02]  /*3ea0*/  ISETP.NE.AND P0, PT, R16, RZ, PT ;  /* 0x000000ff1000720c */ /* 0x000fc40003f05270 */
[----:B------:R-:W-:Y:S01]  /*3eb0*/  FMNMX.FTZ R168, R39, R168, !PT ;  /* 0x000000a827a87209 */ /* 0x000fe20007810000 */
[----:B------:R-:W1:Y:S01]  /*3ec0*/  SHFL.BFLY PT, R4, R169, 0x2, 0x1f ;  /* 0x0c401f00a9047f89 */ /* 0x000e6200000e0000 */
[----:B------:R-:W-:Y:S02]  /*3ed0*/  ISETP.GT.AND P0, PT, R8, 0x9, !P0 ;  /* 0x000000090800780c */ /* 0x000fe40004704270 */
[----:B------:R-:W-:Y:S01]  /*3ee0*/  FMNMX.FTZ R168, R156, R168, !PT ;  /* 0x000000a89ca87209 */ /* 0x000fe20007810000 */
[----:B------:R-:W-:Y:S01]  /*3ef0*/  LDSM.16.MT88.4 R64, [R227+0x2080] ;  /* 0x00208000e340783b */ /* 0x000fe20000004200 */
[----:B------:R-:W-:Y:S02]  /*3f00*/  ISETP.LT.OR P0, PT, R9, 0xa, P0 ;  /* 0x0000000a0900780c */ /* 0x000fe40000701670 */
[----:B------:R-:W-:Y:S01]  /*3f10*/  FMNMX.FTZ R168, R157, R168, !PT ;  /* 0x000000a89da87209 */ /* 0x000fe20007810000 */
[----:B------:R-:W-:Y:S01]  /*3f20*/  STL [R1+0x50], R224 ;  /* 0x000050e001007387 */ /* 0x000fe20000100800 */
[----:B------:R-:W-:-:S02]  /*3f30*/  FSEL R51, R83, -INF , !P0 ;  /* 0xff80000053337808 */ /* 0x000fc40004000000 */
[----:B------:R-:W-:Y:S01]  /*3f40*/  ISETP.NE.AND P0, PT, R15, RZ, PT ;  /* 0x000000ff0f00720c */ /* 0x000fe20003f05270 */
[----:B------:R-:W-:Y:S01]  /*3f50*/  LDSM.16.MT88.4 R72, [R225+0x3880] ;  /* 0x00388000e148783b */ /* 0x000fe20000004200 */
[----:B------:R-:W-:Y:S02]  /*3f60*/  FMNMX.FTZ R168, R165, R168, !PT ;  /* 0x000000a8a5a87209 */ /* 0x000fe40007810000 */
[----:B------:R-:W-:Y:S01]  /*3f70*/  ISETP.GT.AND P0, PT, R8, 0x10, !P0 ;  /* 0x000000100800780c */ /* 0x000fe20004704270 */
[----:B------:R-:W-:Y:S01]  /*3f80*/  LDSM.16.MT88.4 R88, [R226+0x3880] ;  /* 0x00388000e258783b */ /* 0x000fe20000004200 */
[----:B------:R-:W-:Y:S02]  /*3f90*/  FMNMX.FTZ R168, R159, R168, !PT ;  /* 0x000000a89fa87209 */ /* 0x000fe40007810000 */
[----:B------:R-:W-:Y:S01]  /*3fa0*/  ISETP.LT.OR P0, PT, R9, 0x11, P0 ;  /* 0x000000110900780c */ /* 0x000fe20000701670 */
[----:B------:R-:W-:Y:S01]  /*3fb0*/  LDSM.16.MT88.4 R120, [R227+0x3880] ;  /* 0x00388000e378783b */ /* 0x000fe20000004200 */
[----:B------:R-:W-:-:S02]  /*3fc0*/  LEA R228, R2, R225, 0x1 ;  /* 0x000000e102e47211 */ /* 0x000fc400078e08ff */
[----:B------:R-:W-:Y:S01]  /*3fd0*/  FSEL R117, R78, -INF , !P0 ;  /* 0xff8000004e757808 */ /* 0x000fe20004000000 */
[----:B------:R-:W-:Y:S01]  /*3fe0*/  LDSM.16.MT88.4 R56, [R227+0x2880] ;  /* 0x00288000e338783b */ /* 0x000fe20000004200 */
[----:B-1----:R-:W-:Y:S02]  /*3ff0*/  FMNMX.FTZ R169, R169, R4, !PT ;  /* 0x00000004a9a97209 */ /* 0x002fe40007810000 */
[----:B------:R-:W-:Y:S01]  /*4000*/  ISETP.NE.AND P0, PT, R14, RZ, PT ;  /* 0x000000ff0e00720c */ /* 0x000fe20003f05270 */
[----:B------:R-:W-:Y:S01]  /*4010*/  LDSM.16.MT88.4 R100, [R228+0x3880] ;  /* 0x00388000e464783b */ /* 0x000fe20000004200 */
[C---:B------:R-:W-:Y:S02]  /*4020*/  ISETP.GT.AND P6, PT, R8.reuse, 0x20, !P6 ;  /* 0x000000200800780c */ /* 0x040fe400077c4270 */
[C---:B------:R-:W-:Y:S01]  /*4030*/  ISETP.GT.AND P0, PT, R8.reuse, 0x11, !P0 ;  /* 0x000000110800780c */ /* 0x040fe20004704270 */
[----:B------:R-:W1:Y:S01]  /*4040*/  SHFL.BFLY PT, R4, R169, 0x1, 0x1f ;  /* 0x0c201f00a9047f89 */ /* 0x000e6200000e0000 */
[----:B------:R-:W-:-:S02]  /*4050*/  ISETP.GT.AND P5, PT, R8, 0x21, !P5 ;  /* 0x000000210800780c */ /* 0x000fc40006fa4270 */
[----:B------:R-:W-:Y:S01]  /*4060*/  ISETP.LT.OR P0, PT, R9, 0x12, P0 ;  /* 0x000000120900780c */ /* 0x000fe20000701670 */
[----:B------:R-:W-:Y:S01]  /*4070*/  LDSM.16.MT88.4 R60, [R228+0x2880] ;  /* 0x00288000e43c783b */ /* 0x000fe20000004200 */
[----:B------:R-:W-:Y:S02]  /*4080*/  ISETP.GT.AND P2, PT, R8, 0x28, !P2 ;  /* 0x000000280800780c */ /* 0x000fe40005744270 */
[----:B------:R-:W-:Y:S01]  /*4090*/  FSEL R119, R79, -INF , !P0 ;  /* 0xff8000004f777808 */ /* 0x000fe20004000000 */
[----:B------:R-:W-:Y:S01]  /*40a0*/  LDSM.16.MT88.4 R52, [R225+0x4080] ;  /* 0x00408000e134783b */ /* 0x000fe20000004200 */
[----:B------:R-:W-:Y:S02]  /*40b0*/  ISETP.NE.AND P0, PT, R18, RZ, PT ;  /* 0x000000ff1200720c */ /* 0x000fe40003f05270 */
[C---:B------:R-:W-:Y:S02]  /*40c0*/  ISETP.GT.AND P1, PT, R8.reuse, 0x29, !P1 ;  /* 0x000000290800780c */ /* 0x040fe40004f24270 */
[----:B------:R-:W-:-:S02]  /*40d0*/  ISETP.GT.AND P0, PT, R8, 0x1, !P0 ;  /* 0x000000010800780c */ /* 0x000fc40004704270 */
[C---:B------:R-:W-:Y:S02]  /*40e0*/  ISETP.LT.OR P6, PT, R9.reuse, 0x21, P6 ;  /* 0x000000210900780c */ /* 0x040fe400037c1670 */
[C---:B------:R-:W-:Y:S02]  /*40f0*/  ISETP.LT.OR P0, PT, R9.reuse, 0x2, P0 ;  /* 0x000000020900780c */ /* 0x040fe40000701670 */
[----:B------:R-:W-:Y:S02]  /*4100*/  ISETP.LT.OR P5, PT, R9, 0x22, P5 ;  /* 0x000000220900780c */ /* 0x000fe40002fa1670 */
[----:B------:R-:W-:Y:S02]  /*4110*/  FSEL R50, R87, -INF , !P0 ;  /* 0xff80000057327808 */ /* 0x000fe40004000000 */
[----:B------:R-:W-:Y:S02]  /*4120*/  ISETP.NE.AND P0, PT, R22, RZ, PT ;  /* 0x000000ff1600720c */ /* 0x000fe40003f05270 */
[----:B-1----:R-:W-:-:S02]  /*4130*/  FMNMX.FTZ R169, R169, R4, !PT ;  /* 0x00000004a9a97209 */ /* 0x002fc40007810000 */
[----:B------:R-:W1:Y:S01]  /*4140*/  SHFL.BFLY PT, R4, R168, 0x2, 0x1f ;  /* 0x0c401f00a8047f89 */ /* 0x000e6200000e0000 */
[----:B------:R-:W-:Y:S02]  /*4150*/  ISETP.GT.AND P0, PT, R8, RZ, !P0 ;  /* 0x000000ff0800720c */ /* 0x000fe40004704270 */
[----:B------:R-:W-:Y:S01]  /*4160*/  FMUL.FTZ R13, R169, c[0x0][0x2d0] ;  /* 0x0000b400a90d7a20 */ /* 0x000fe20000410000 */
[----:B------:R-:W-:Y:S02]  /*4170*/  FSEL R160, R70, -INF , !P6 ;  /* 0xff80000046a07808 */ /* 0x000fe40007000000 */
[C---:B------:R-:W-:Y:S02]  /*4180*/  ISETP.LT.OR P0, PT, R9.reuse, 0x1, P0 ;  /* 0x000000010900780c */ /* 0x040fe40000701670 */
[----:B------:R-:W-:Y:S02]  /*4190*/  ISETP.LT.OR P2, PT, R9, 0x29, P2 ;  /* 0x000000290900780c */ /* 0x000fe40001741670 */
[----:B------:R-:W-:-:S02]  /*41a0*/  FSEL R49, R86, -INF , !P0 ;  /* 0xff80000056317808 */ /* 0x000fc40004000000 */
[----:B------:R-:W-:Y:S01]  /*41b0*/  ISETP.NE.AND P0, PT, R21, RZ, PT ;  /* 0x000000ff1500720c */ /* 0x000fe20003f05270 */
[----:B------:R-:W-:Y:S01]  /*41c0*/  LDSM.16.MT88.4 R84, [R225+0x2880] ;  /* 0x00288000e154783b */ /* 0x000fe20000004200 */
[----:B------:R-:W-:Y:S02]  /*41d0*/  FMNMX.FTZ R3, R49, R50, !PT ;  /* 0x0000003231037209 */ /* 0x000fe40007810000 */
[----:B------:R-:W-:Y:S02]  /*41e0*/  ISETP.GT.AND P0, PT, R8, 0x18, !P0 ;  /* 0x000000180800780c */ /* 0x000fe40004704270 */
[----:B------:R-:W-:Y:S02]  /*41f0*/  FSEL R161, R71, -INF , !P5 ;  /* 0xff80000047a17808 */ /* 0x000fe40006800000 */
[C---:B------:R-:W-:Y:S01]  /*4200*/  ISETP.LT.OR P0, PT, R9.reuse, 0x19, P0 ;  /* 0x000000190900780c */ /* 0x040fe20000701670 */
[----:B------:R-:W-:Y:S01]  /*4210*/  LDSM.16.MT88.4 R68, [R226+0x2880] ;  /* 0x00288000e244783b */ /* 0x000fe20000004200 */
[----:B------:R-:W-:-:S02]  /*4220*/  ISETP.LT.OR P1, PT, R9, 0x2a, P1 ;  /* 0x0000002a0900780c */ /* 0x000fc40000f21670 */
[----:B-1----:R-:W-:Y:S02]  /*4230*/  FMNMX.FTZ R168, R168, R4, !PT ;  /* 0x00000004a8a87209 */ /* 0x002fe40007810000 */
[----:B------:R-:W-:Y:S02]  /*4240*/  FSEL R137, R94, -INF , !P0 ;  /* 0xff8000005e897808 */ /* 0x000fe40004000000 */
[----:B------:R-:W-:Y:S01]  /*4250*/  FSETP.NEU.FTZ.AND P0, PT, R169, -INF , PT ;  /* 0xff800000a900780b */ /* 0x000fe20003f1d000 */
[----:B------:R-:W1:Y:S01]  /*4260*/  SHFL.BFLY PT, R4, R168, 0x1, 0x1f ;  /* 0x0c201f00a8047f89 */ /* 0x000e6200000e0000 */
[----:B------:R-:W-:Y:S02]  /*4270*/  FSEL R162, R162, -INF , !P2 ;  /* 0xff800000a2a27808 */ /* 0x000fe40005000000 */
[----:B------:R-:W-:Y:S02]  /*4280*/  FSEL R13, R13, RZ, P0 ;  /* 0x000000ff0d0d7208 */ /* 0x000fe40000000000 */
[----:B------:R-:W-:-:S03]  /*4290*/  FSEL R163, R163, -INF , !P1 ;  /* 0xff800000a3a37808 */ /* 0x000fc60004800000 */
[----:B------:R-:W-:-:S04]  /*42a0*/  FFMA.FTZ R2, R33, c[0x0][0x2d0], -R13 ;  /* 0x0000b40021027a23 */ /* 0x000fc8000001080d */
[----:B------:R2:W-:Y:S01]  /*42b0*/  MUFU.EX2 R237, R2 ;  /* 0x0000000200ed7308 */ /* 0x0005e20000000800 */
[----:B-1----:R-:W-:Y:S01]  /*42c0*/  FMNMX.FTZ R168, R168, R4, !PT ;  /* 0x00000004a8a87209 */ /* 0x002fe20007810000 */
[----:B------:R-:W-:-:S03]  /*42d0*/  FFMA.FTZ R4, R25, c[0x0][0x2d0], -R13 ;  /* 0x0000b40019047a23 */ /* 0x000fc6000001080d */
[C---:B------:R-:W-:Y:S01]  /*42e0*/  FSETP.NEU.FTZ.AND P0, PT, R168.reuse, -INF , PT ;  /* 0xff800000a800780b */ /* 0x040fe20003f1d000 */
[----:B------:R-:W-:Y:S02]  /*42f0*/  FMUL.FTZ R12, R168, c[0x0][0x2d0] ;  /* 0x0000b400a80c7a20 */ /* 0x000fe40000410000 */
[----:B------:R1:W-:Y:S01]  /*4300*/  MUFU.EX2 R232, R4 ;  /* 0x0000000400e87308 */ /* 0x0003e20000000800 */
[----:B--2---:R-:W-:Y:S02]  /*4310*/  FFMA.FTZ R2, R34, c[0x0][0x2d0], -R13 ;  /* 0x0000b40022027a23 */ /* 0x004fe4000001080d */
[----:B------:R-:W-:Y:S02]  /*4320*/  FSEL R12, R12, RZ, P0 ;  /* 0x000000ff0c0c7208 */ /* 0x000fe40000000000 */
[----:B------:R-:W-:-:S03]  /*4330*/  ISETP.NE.AND P0, PT, R29, RZ, PT ;  /* 0x000000ff1d00720c */ /* 0x000fc60003f05270 */
[----:B------:R2:W-:Y:S01]  /*4340*/  MUFU.EX2 R175, R2 ;  /* 0x0000000200af7308 */ /* 0x0005e20000000800 */
[----:B------:R-:W-:Y:S01]  /*4350*/  FFMA.FTZ R0, R24, c[0x0][0x2d0], -R12 ;  /* 0x0000b40018007a23 */ /* 0x000fe2000001080c */
[----:B------:R-:W-:-:S04]  /*4360*/  ISETP.GT.AND P0, PT, R8, 0x19, !P0 ;  /* 0x000000190800780c */ /* 0x000fc80004704270 */
[----:B------:R-:W-:Y:S02]  /*4370*/  ISETP.LT.OR P0, PT, R9, 0x1a, P0 ;  /* 0x0000001a0900780c */ /* 0x000fe40000701670 */
[----:B------:R3:W-:Y:S01]  /*4380*/  MUFU.EX2 R194, R0 ;  /* 0x0000000000c27308 */ /* 0x0007e20000000800 */
[----:B-1----:R-:W-:Y:S01]  /*4390*/  FFMA.FTZ R4, R26, c[0x0][0x2d0], -R13 ;  /* 0x0000b4001a047a23 */ /* 0x002fe2000001080d */
[----:B------:R-:W-:-:S06]  /*43a0*/  FSEL R48, R95, -INF , !P0 ;  /* 0xff8000005f307808 */ /* 0x000fcc0004000000 */
[----:B------:R1:W-:Y:S01]  /*43b0*/  MUFU.EX2 R231, R4 ;  /* 0x0000000400e77308 */ /* 0x0003e20000000800 */
[----:B--2---:R-:W-:Y:S01]  /*43c0*/  FMNMX.FTZ R2, R104, R3, !PT ;  /* 0x0000000368027209 */ /* 0x004fe20007810000 */
[----:B------:R-:W-:-:S03]  /*43d0*/  FFMA.FTZ R3, R36, c[0x0][0x2d0], -R13 ;  /* 0x0000b40024037a23 */ /* 0x000fc6000001080d */
[----:B------:R-:W-:Y:S01]  /*43e0*/  FMNMX.FTZ R2, R51, R2, !PT ;  /* 0x0000000233027209 */ /* 0x000fe20007810000 */
[----:B---3--:R-:W-:Y:S02]  /*43f0*/  FFMA.FTZ R0, R27, c[0x0][0x2d0], -R12 ;  /* 0x0000b4001b007a23 */ /* 0x008fe4000001080c */
[----:B------:R2:W-:Y:S01]  /*4400*/  MUFU.EX2 R173, R3 ;  /* 0x0000000300ad7308 */ /* 0x0005e20000000800 */
[----:B------:R-:W-:Y:S01]  /*4410*/  LDSM.16.MT88.4 R24, [R228+0x2080] ;  /* 0x00208000e418783b */ /* 0x000fe20000004200 */
[----:B-1----:R-:W-:-:S06]  /*4420*/  FFMA.FTZ R4, R30, c[0x0][0x2d0], -R13 ;  /* 0x0000b4001e047a23 */ /* 0x002fcc000001080d */
[----:B------:R1:W-:Y:S08]  /*4430*/  MUFU.EX2 R229, R0 ;  /* 0x0000000000e57308 */ /* 0x0003f00000000800 */
[----:B------:R3:W-:Y:S01]  /*4440*/  MUFU.EX2 R230, R4 ;  /* 0x0000000400e67308 */ /* 0x0007e20000000800 */
[----:B--2---:R-:W-:Y:S01]  /*4450*/  FMNMX.FTZ R3, R117, R2, !PT ;  /* 0x0000000275037209 */ /* 0x004fe20007810000 */
[----:B------:R-:W-:-:S02]  /*4460*/  FFMA.FTZ R2, R38, c[0x0][0x2d0], -R13 ;  /* 0x0000b40026027a23 */ /* 0x000fc4000001080d */
[----:B-1----:R-:W-:-:S04]  /*4470*/  FFMA.FTZ R0, R28, c[0x0][0x2d0], -R12 ;  /* 0x0000b4001c007a23 */ /* 0x002fc8000001080c */
[----:B------:R1:W2:Y:S01]  /*4480*/  MUFU.EX2 R224, R2 ;  /* 0x0000000200e07308 */ /* 0x0002a20000000800 */
[----:B---3--:R-:W-:-:S07]  /*4490*/  FFMA.FTZ R4, R31, c[0x0][0x2d0], -R13 ;  /* 0x0000b4001f047a23 */ /* 0x008fce000001080d */
[----:B------:R3:W4:Y:S08]  /*44a0*/  MUFU.EX2 R180, R0 ;  /* 0x0000000000b47308 */ /* 0x0007300000000800 */
[----:B------:R4:W4:Y:S01]  /*44b0*/  MUFU.EX2 R164, R4 ;  /* 0x0000000400a47308 */ /* 0x0009220000000800 */
[----:B-1----:R-:W-:Y:S01]  /*44c0*/  FMNMX.FTZ R2, R119, R3, !PT ;  /* 0x0000000377027209 */ /* 0x002fe20007810000 */
[----:B------:R-:W-:Y:S01]  /*44d0*/  FFMA.FTZ R3, R32, c[0x0][0x2d0], -R12 ;  /* 0x0000b40020037a23 */ /* 0x000fe2000001080c */
[----:B--2---:R-:W-:-:S02]  /*44e0*/  F2FP.PACK_AB R10, R224, R173 ;  /* 0x000000ade00a723e */ /* 0x004fc400000000ff */
[----:B------:R-:W-:Y:S02]  /*44f0*/  FMNMX.FTZ R2, R137, R2, !PT ;  /* 0x0000000289027209 */ /* 0x000fe40007810000 */
[----:B---3--:R-:W-:Y:S01]  /*4500*/  FMNMX.FTZ R0, R105, R106, !PT ;  /* 0x0000006a69007209 */ /* 0x008fe20007810000 */
[----:B------:R1:W-:Y:S01]  /*4510*/  MUFU.EX2 R238, R3 ;  /* 0x0000000300ee7308 */ /* 0x0003e20000000800 */
[----:B----4-:R-:W-:Y:S02]  /*4520*/  F2FP.PACK_AB R7, R180, R229 ;  /* 0x000000e5b407723e */ /* 0x010fe400000000ff */
[----:B------:R-:W-:-:S04]  /*4530*/  FMNMX.FTZ R0, R107, R0, !PT ;  /* 0x000000006b007209 */ /* 0x000fc80007810000 */
[----:B------:R-:W-:Y:S01]  /*4540*/  FMNMX.FTZ R0, R116, R0, !PT ;  /* 0x0000000074007209 */ /* 0x000fe20007810000 */
[--C-:B------:R-:W-:Y:S01]  /*4550*/  FFMA.FTZ R4, R23, c[0x0][0x2d0], -R12.reuse ;  /* 0x0000b40017047a23 */ /* 0x100fe2000001080c */
[----:B------:R-:W-:Y:S01]  /*4560*/  F2FP.PACK_AB R6, R164, R230 ;  /* 0x000000e6a406723e */ /* 0x000fe200000000ff */
[----:B------:R-:W2:Y:S01]  /*4570*/  LDSM.16.MT88.4 R20, [R226+0x2080] ;  /* 0x00208000e214783b */ /* 0x000ea20000004200 */
[----:B------:R-:W-:Y:S01]  /*4580*/  FMNMX.FTZ R0, R118, R0, !PT ;  /* 0x0000000076007209 */ /* 0x000fe20007810000 */
[----:B------:R3:W4:Y:S03]  /*4590*/  MUFU.EX2 R233, R4 ;  /* 0x0000000400e97308 */ /* 0x0007260000000800 */
[----:B------:R-:W-:Y:S02]  /*45a0*/  FMNMX.FTZ R0, R136, R0, !PT ;  /* 0x0000000088007209 */ /* 0x000fe40007810000 */
[----:B-1----:R-:W-:Y:S01]  /*45b0*/  FMNMX.FTZ R3, R48, R2, !PT ;  /* 0x0000000230037209 */ /* 0x002fe20007810000 */
[----:B------:R-:W-:Y:S01]  /*45c0*/  FFMA.FTZ R2, R35, c[0x0][0x2d0], -R12 ;  /* 0x0000b40023027a23 */ /* 0x000fe2000001080c */
[----:B------:R-:W-:Y:S01]  /*45d0*/  FMNMX.FTZ R0, R138, R0, !PT ;  /* 0x000000008a007209 */ /* 0x000fe20007810000 */
[----:B------:R-:W-:Y:S01]  /*45e0*/  LDSM.16.MT88.4 R32, [R227+0x4080] ;  /* 0x00408000e320783b */ /* 0x000fe20000004200 */
[----:B------:R-:W-:Y:S01]  /*45f0*/  FMNMX.FTZ R3, R160, R3, !PT ;  /* 0x00000003a0037209 */ /* 0x000fe20007810000 */
[----:B------:R1:W1:Y:S01]  /*4600*/  MUFU.EX2 R184, R2 ;  /* 0x0000000200b87308 */ /* 0x0002620000000800 */
[----:B------:R-:W-:-:S02]  /*4610*/  FMNMX.FTZ R0, R139, R0, !PT ;  /* 0x000000008b007209 */ /* 0x000fc40007810000 */
[----:B------:R-:W-:Y:S02]  /*4620*/  FMNMX.FTZ R3, R161, R3, !PT ;  /* 0x00000003a1037209 */ /* 0x000fe40007810000 */
[----:B------:R-:W-:Y:S02]  /*4630*/  FMNMX.FTZ R0, R188, R0, !PT ;  /* 0x00000000bc007209 */ /* 0x000fe40007810000 */
[----:B------:R-:W-:Y:S02]  /*4640*/  FMNMX.FTZ R3, R162, R3, !PT ;  /* 0x00000003a2037209 */ /* 0x000fe40007810000 */
[----:B------:R-:W-:Y:S02]  /*4650*/  FMNMX.FTZ R0, R189, R0, !PT ;  /* 0x00000000bd007209 */ /* 0x000fe40007810000 */
[----:B------:R-:W-:Y:S02]  /*4660*/  FMNMX.FTZ R3, R163, R3, !PT ;  /* 0x00000003a3037209 */ /* 0x000fe40007810000 */
[----:B------:R-:W-:-:S02]  /*4670*/  FMNMX.FTZ R0, R190, R0, !PT ;  /* 0x00000000be007209 */ /* 0x000fc40007810000 */
[----:B---3--:R-:W-:Y:S01]  /*4680*/  F2FP.PACK_AB R4, R231, R232 ;  /* 0x000000e8e704723e */ /* 0x008fe200000000ff */
[--C-:B-1----:R-:W-:Y:S01]  /*4690*/  FFMA.FTZ R2, R37, c[0x0][0x2d0], -R12.reuse ;  /* 0x0000b40025027a23 */ /* 0x102fe2000001080c */
[----:B------:R-:W-:Y:S01]  /*46a0*/  FMNMX.FTZ R0, R191, R0, !PT ;  /* 0x00000000bf007209 */ /* 0x000fe20007810000 */
[----:B------:R-:W1:Y:S01]  /*46b0*/  SHFL.BFLY PT, R14, R3, 0x2, 0x1f ;  /* 0x0c401f00030e7f89 */ /* 0x000e6200000e0000 */
[----:B----4-:R-:W-:Y:S01]  /*46c0*/  F2FP.PACK_AB R5, R194, R233 ;  /* 0x000000e9c205723e */ /* 0x010fe200000000ff */
[----:B------:R3:W-:Y:S01]  /*46d0*/  MUFU.EX2 R174, R2 ;  /* 0x0000000200ae7308 */ /* 0x0007e20000000800 */
[----:B------:R-:W-:Y:S01]  /*46e0*/  F2FP.PACK_AB R9, R184, R238 ;  /* 0x000000eeb809723e */ /* 0x000fe200000000ff */
[----:B------:R-:W4:Y:S04]  /*46f0*/  SHFL.BFLY PT, R8, R0, 0x2, 0x1f ;  /* 0x0c401f0000087f89 */ /* 0x000f2800000e0000 */
[C---:B------:R-:W-:Y:S08]  /*4700*/  HMMA.16816.F32 R28, R4.reuse, R40, RZ ;  /* 0x00000028041c723c */ /* 0x040ff000000018ff */
[----:B--2---:R-:W-:Y:S01]  /*4710*/  HMMA.16816.F32 R128, R4, R20, RZ ;  /* 0x000000140480723c */ /* 0x004fe200000018ff */
[----:B---3--:R-:W-:-:S02]  /*4720*/  FFMA.FTZ R2, R39, c[0x0][0x2d0], -R12 ;  /* 0x0000b40027027a23 */ /* 0x008fc4000001080c */
[----:B------:R-:W-:Y:S02]  /*4730*/  LDSM.16.MT88.4 R36, [R226+0x4080] ;  /* 0x00408000e224783b */ /* 0x000fe40000004200 */
[----:B------:R-:W2:Y:S03]  /*4740*/  MUFU.EX2 R185, R2 ;  /* 0x0000000200b97308 */ /* 0x000ea60000000800 */
[----:B------:R-:W-:Y:S01]  /*4750*/  HMMA.16816.F32 R148, R4, R64, RZ ;  /* 0x000000400494723c */ /* 0x000fe200000018ff */
[----:B-1----:R-:W-:Y:S02]  /*4760*/  FMNMX.FTZ R3, R3, R14, !PT ;  /* 0x0000000e03037209 */ /* 0x002fe40007810000 */
[----:B----4-:R-:W-:Y:S02]  /*4770*/  FMNMX.FTZ R0, R0, R8, !PT ;  /* 0x0000000800007209 */ /* 0x010fe40007810000 */
[----:B------:R-:W-:-:S03]  /*4780*/  F2FP.PACK_AB R8, R175, R237 ;  /* 0x000000edaf08723e */ /* 0x000fc600000000ff */
[----:B------:R-:W-:Y:S01]  /*4790*/  HMMA.16816.F32 R140, R4, R24, RZ ;  /* 0x00000018048c723c */ /* 0x000fe200000018ff */
[----:B------:R-:W1:Y:S01]  /*47a0*/  SHFL.BFLY PT, R15, R0, 0x1, 0x1f ;  /* 0x0c201f00000f7f89 */ /* 0x000e6200000e0000 */
[----:B--2---:R-:W-:-:S06]  /*47b0*/  F2FP.PACK_AB R11, R185, R174 ;  /* 0x000000aeb90b723e */ /* 0x004fcc00000000ff */
[C---:B------:R-:W-:Y:S08]  /*47c0*/  HMMA.16816.F32 R144, R4.reuse, R72, RZ ;  /* 0x000000480490723c */ /* 0x040ff000000018ff */
[C---:B------:R-:W-:Y:S08]  /*47d0*/  HMMA.16816.F32 R152, R4.reuse, R88, RZ ;  /* 0x000000580498723c */ /* 0x040ff000000018ff */
[----:B------:R-:W-:Y:S01]  /*47e0*/  HMMA.16816.F32 R132, R4, R100, RZ ;  /* 0x000000640484723c */ /* 0x000fe200000018ff */
[----:B-1----:R-:W-:-:S04]  /*47f0*/  FMNMX.FTZ R167, R0, R15, !PT ;  /* 0x0000000f00a77209 */ /* 0x002fc80007810000 */
[C---:B------:R-:W-:Y:S01]  /*4800*/  FSETP.NEU.FTZ.AND P0, PT, R167.reuse, -INF , PT ;  /* 0xff800000a700780b */ /* 0x040fe20003f1d000 */
[----:B------:R-:W-:Y:S02]  /*4810*/  FMUL.FTZ R0, R167, c[0x0][0x2d0] ;  /* 0x0000b400a7007a20 */ /* 0x000fe40000410000 */
[----:B------:R-:W-:Y:S03]  /*4820*/  HMMA.16816.F32 R124, R4, R120, RZ ;  /* 0x00000078047c723c */ /* 0x000fe600000018ff */
[----:B------:R-:W-:-:S05]  /*4830*/  FSEL R0, R0, RZ, P0 ;  /* 0x000000ff00007208 */ /* 0x000fca0000000000 */
[----:B------:R-:W-:Y:S01]  /*4840*/  HMMA.16816.F32 R112, R4, R42, RZ ;  /* 0x0000002a0470723c */ /* 0x000fe200000018ff */
[----:B------:R-:W-:-:S04]  /*4850*/  FFMA.FTZ R2, R105, c[0x0][0x2d0], -R0 ;  /* 0x0000b40069027a23 */ /* 0x000fc80000010800 */
[----:B------:R1:W-:Y:S03]  /*4860*/  MUFU.EX2 R172, R2 ;  /* 0x0000000200ac7308 */ /* 0x0003e60000000800 */
[C---:B------:R-:W-:Y:S08]  /*4870*/  HMMA.16816.F32 R108, R4.reuse, R22, RZ ;  /* 0x00000016046c723c */ /* 0x040ff000000018ff */
[----:B------:R-:W-:Y:S01]  /*4880*/  HMMA.16816.F32 R96, R4, R26, RZ ;  /* 0x0000001a0460723c */ /* 0x000fe200000018ff */
[----:B-1----:R-:W-:-:S07]  /*4890*/  FFMA.FTZ R2, R106, c[0x0][0x2d0], -R0 ;  /* 0x0000b4006a027a23 */ /* 0x002fce0000010800 */
[C---:B------:R-:W-:Y:S01]  /*48a0*/  HMMA.16816.F32 R92, R4.reuse, R66, RZ ;  /* 0x00000042045c723c */ /* 0x040fe200000018ff */
[----:B------:R1:W-:Y:S07]  /*48b0*/  MUFU.EX2 R236, R2 ;  /* 0x0000000200ec7308 */ /* 0x0003ee0000000800 */
[C---:B------:R-:W-:Y:S08]  /*48c0*/  HMMA.16816.F32 R80, R4.reuse, R74, RZ ;  /* 0x0000004a0450723c */ /* 0x040ff000000018ff */
[----:B------:R-:W-:Y:S01]  /*48d0*/  HMMA.16816.F32 R76, R4, R90, RZ ;  /* 0x0000005a044c723c */ /* 0x000fe200000018ff */
[----:B-1----:R-:W-:-:S04]  /*48e0*/  FFMA.FTZ R2, R107, c[0x0][0x2d0], -R0 ;  /* 0x0000b4006b027a23 */ /* 0x002fc80000010800 */
[----:B------:R1:W-:Y:S03]  /*48f0*/  MUFU.EX2 R181, R2 ;  /* 0x0000000200b57308 */ /* 0x0003e60000000800 */
[C---:B------:R-:W-:Y:S08]  /*4900*/  HMMA.16816.F32 R44, R4.reuse, R102, RZ ;  /* 0x00000066042c723c */ /* 0x040ff000000018ff */
[----:B------:R-:W-:Y:S01]  /*4910*/  HMMA.16816.F32 R16, R4, R122, RZ ;  /* 0x0000007a0410723c */ /* 0x000fe200000018ff */
[----:B------:R-:W2:Y:S07]  /*4920*/  SHFL.BFLY PT, R4, R3, 0x1, 0x1f ;  /* 0x0c201f0003047f89 */ /* 0x000eae00000e0000 */
[C---:B------:R-:W-:Y:S08]  /*4930*/  HMMA.16816.F32 R196, R8.reuse, R68, R128 ;  /* 0x0000004408c4723c */ /* 0x040ff00000001880 */
[C---:B------:R-:W-:Y:S01]  /*4940*/  HMMA.16816.F32 R176, R8.reuse, R84, R28 ;  /* 0x0000005408b0723c */ /* 0x040fe2000000181c */
[----:B------:R-:W3:Y:S07]  /*4950*/  LDSM.16.MT88.4 R28, [R228+0x4080] ;  /* 0x00408000e41c783b */ /* 0x000eee0000004200 */
[----:B------:R-:W-:Y:S01]  /*4960*/  HMMA.16816.F32 R128, R8, R56, R148 ;  /* 0x000000380880723c */ /* 0x000fe20000001894 */
[----:B--2---:R-:W-:Y:S01]  /*4970*/  FMNMX.FTZ R3, R3, R4, !PT ;  /* 0x0000000403037209 */ /* 0x004fe20007810000 */
[----:B------:R-:W-:-:S03]  /*4980*/  FFMA.FTZ R4, R116, c[0x0][0x2d0], -R0 ;  /* 0x0000b40074047a23 */ /* 0x000fc60000010800 */
[C---:B------:R-:W-:Y:S01]  /*4990*/  FSETP.NEU.FTZ.AND P0, PT, R3.reuse, -INF , PT ;  /* 0xff8000000300780b */ /* 0x040fe20003f1d000 */
[----:B-1----:R-:W-:Y:S01]  /*49a0*/  FMUL.FTZ R2, R3, c[0x0][0x2d0] ;  /* 0x0000b40003027a20 */ /* 0x002fe20000410000 */
[----:B------:R1:W2:Y:S01]  /*49b0*/  MUFU.EX2 R234, R4 ;  /* 0x0000000400ea7308 */ /* 0x0002a20000000800 */
[----:B------:R-:W-:Y:S03]  /*49c0*/  HMMA.16816.F32 R200, R8, R60, R140 ;  /* 0x0000003c08c8723c */ /* 0x000fe6000000188c */
[----:B------:R-:W-:-:S05]  /*49d0*/  FSEL R2, R2, RZ, P0 ;  /* 0x000000ff02027208 */ /* 0x000fca0000000000 */
[----:B------:R-:W-:Y:S01]  /*49e0*/  HMMA.16816.F32 R140, R8, R36, R152 ;  /* 0x00000024088c723c */ /* 0x000fe20000001898 */
[----:B-1----:R-:W-:-:S07]  /*49f0*/  FFMA.FTZ R4, R49, c[0x0][0x2d0], -R2 ;  /* 0x0000b40031047a23 */ /* 0x002fce0000010802 */
[----:B------:R-:W-:Y:S01]  /*4a00*/  MOV R195, R129 ;  /* 0x0000008100c37202 */ /* 0x000fe20000000f00 */
[----:B------:R-:W-:Y:S01]  /*4a10*/  IMAD.MOV.U32 R151, RZ, RZ, R130 ;  /* 0x000000ffff977224 */ /* 0x000fe200078e0082 */
[----:B------:R-:W-:Y:S01]  /*4a20*/  MOV R149, R128 ;  /* 0x0000008000957202 */ /* 0x000fe20000000f00 */
[----:B------:R-:W-:Y:S01]  /*4a30*/  IMAD.MOV.U32 R150, RZ, RZ, R131 ;  /* 0x000000ffff967224 */ /* 0x000fe200078e0083 */
[C---:B------:R-:W-:Y:S01]  /*4a40*/  HMMA.16816.F32 R248, R8.reuse, R86, R112 ;  /* 0x0000005608f8723c */ /* 0x040fe20000001870 */
[----:B------:R1:W-:Y:S01]  /*4a50*/  MUFU.EX2 R148, R4 ;  /* 0x0000000400947308 */ /* 0x0003e20000000800 */
[----:B--2---:R-:W-:Y:S01]  /*4a60*/  F2FP.PACK_AB R6, R234, R181 ;  /* 0x000000b5ea06723e */ /* 0x004fe200000000ff */
[----:B------:R-:W-:Y:S01]  /*4a70*/  IMAD.MOV.U32 R154, RZ, RZ, R164 ;  /* 0x000000ffff9a7224 */ /* 0x000fe200078e00a4 */
[----:B------:R-:W-:Y:S01]  /*4a80*/  MOV R192, R202 ;  /* 0x000000ca00c07202 */ /* 0x000fe20000000f00 */
[----:B------:R-:W-:Y:S02]  /*4a90*/  IMAD.MOV.U32 R193, RZ, RZ, R201 ;  /* 0x000000ffffc17224 */ /* 0x000fe400078e00c9 */
[----:B------:R-:W-:Y:S01]  /*4aa0*/  IMAD.MOV.U32 R187, RZ, RZ, R203 ;  /* 0x000000ffffbb7224 */ /* 0x000fe200078e00cb */
[----:B------:R-:W-:Y:S01]  /*4ab0*/  HMMA.16816.F32 R128, R8, R52, R144 ;  /* 0x000000340880723c */ /* 0x000fe20000001890 */
[----:B------:R-:W-:-:S07]  /*4ac0*/  IMAD.MOV.U32 R186, RZ, RZ, R200 ;  /* 0x000000ffffba7224 */ /* 0x000fce00078e00c8 */
[----:B------:R-:W-:Y:S01]  /*4ad0*/  HMMA.16816.F32 R144, R8, R32, R124 ;  /* 0x000000200890723c */ /* 0x000fe2000000187c */
[----:B-1----:R-:W-:-:S04]  /*4ae0*/  FFMA.FTZ R4, R50, c[0x0][0x2d0], -R2 ;  /* 0x0000b40032047a23 */ /* 0x002fc80000010802 */
[----:B------:R1:W2:Y:S03]  /*4af0*/  MUFU.EX2 R235, R4 ;  /* 0x0000000400eb7308 */ /* 0x0002a60000000800 */
[C---:B---3--:R-:W-:Y:S08]  /*4b00*/  HMMA.16816.F32 R220, R8.reuse, R28, R132 ;  /* 0x0000001c08dc723c */ /* 0x048ff00000001884 */
[----:B------:R-:W-:Y:S01]  /*4b10*/  HMMA.16816.F32 R244, R8, R70, R108 ;  /* 0x0000004608f4723c */ /* 0x000fe2000000186c */
[----:B------:R-:W-:Y:S01]  /*4b20*/  MOV R183, R131 ;  /* 0x0000008300b77202 */ /* 0x000fe20000000f00 */
[----:B------:R-:W-:-:S02]  /*4b30*/  IMAD.MOV.U32 R131, RZ, RZ, R140 ;  /* 0x000000ffff837224 */ /* 0x000fc400078e008c */
[----:B------:R-:W-:Y:S02]  /*4b40*/  IMAD.MOV.U32 R5, RZ, RZ, R129 ;  /* 0x000000ffff057224 */ /* 0x000fe400078e0081 */
[----:B-1----:R-:W-:Y:S02]  /*4b50*/  FFMA.FTZ R4, R104, c[0x0][0x2d0], -R2 ;  /* 0x0000b40068047a23 */ /* 0x002fe40000010802 */
[C---:B------:R-:W-:Y:S01]  /*4b60*/  HMMA.16816.F32 R216, R8.reuse, R62, R96 ;  /* 0x0000003e08d8723c */ /* 0x040fe20000001860 */
[----:B------:R-:W-:Y:S01]  /*4b70*/  IMAD.MOV.U32 R129, RZ, RZ, R142 ;  /* 0x000000ffff817224 */ /* 0x000fe200078e008e */
[----:B------:R1:W-:Y:S01]  /*4b80*/  MUFU.EX2 R14, R4 ;  /* 0x00000004000e7308 */ /* 0x0003e20000000800 */
[----:B------:R-:W-:Y:S01]  /*4b90*/  IMAD.MOV.U32 R252, RZ, RZ, R130 ;  /* 0x000000fffffc7224 */ /* 0x000fe200078e0082 */
[----:B------:R-:W-:Y:S01]  /*4ba0*/  MOV R130, R141 ;  /* 0x0000008d00827202 */ /* 0x000fe20000000f00 */
[----:B------:R-:W-:Y:S01]  /*4bb0*/  IMAD.MOV.U32 R182, RZ, RZ, R128 ;  /* 0x000000ffffb67224 */ /* 0x000fe200078e0080 */
[----:B------:R-:W-:Y:S01]  /*4bc0*/  MOV R155, R5 ;  /* 0x00000005009b7202 */ /* 0x000fe20000000f00 */
[----:B------:R-:W-:Y:S01]  /*4bd0*/  IMAD.MOV.U32 R128, RZ, RZ, R143 ;  /* 0x000000ffff807224 */ /* 0x000fe200078e008f */
[----:B------:R-:W-:Y:S01]  /*4be0*/  HMMA.16816.F32 R212, R8, R58, R92 ;  /* 0x0000003a08d4723c */ /* 0x000fe2000000185c */
[----:B--2---:R-:W-:Y:S01]  /*4bf0*/  F2FP.PACK_AB R5, R235, R148 ;  /* 0x00000094eb05723e */ /* 0x004fe200000000ff */
[----:B------:R-:W-:Y:S01]  /*4c00*/  IMAD.MOV.U32 R135, RZ, RZ, R183 ;  /* 0x000000ffff877224 */ /* 0x000fe200078e00b7 */
[----:B------:R-:W-:Y:S01]  /*4c10*/  MOV R134, R252 ;  /* 0x000000fc00867202 */ /* 0x000fe20000000f00 */
[----:B------:R-:W-:-:S02]  /*4c20*/  IMAD.MOV.U32 R132, RZ, RZ, R182 ;  /* 0x000000ffff847224 */ /* 0x000fc400078e00b6 */
[----:B------:R-:W-:Y:S02]  /*4c30*/  IMAD.MOV.U32 R133, RZ, RZ, R155 ;  /* 0x000000ffff857224 */ /* 0x000fe400078e009b */
[----:B------:R-:W-:Y:S01]  /*4c40*/  HMMA.16816.F32 R208, R8, R54, R80 ;  /* 0x0000003608d0723c */ /* 0x000fe20000001850 */
[----:B-1----:R-:W-:-:S04]  /*4c50*/  FFMA.FTZ R4, R51, c[0x0][0x2d0], -R2 ;  /* 0x0000b40033047a23 */ /* 0x002fc80000010802 */
[----:B------:R1:W2:Y:S03]  /*4c60*/  MUFU.EX2 R15, R4 ;  /* 0x00000004000f7308 */ /* 0x0002a60000000800 */
[C---:B------:R-:W-:Y:S08]  /*4c70*/  HMMA.16816.F32 R204, R8.reuse, R38, R76 ;  /* 0x0000002608cc723c */ /* 0x040ff0000000184c */
[----:B------:R-:W-:Y:S01]  /*4c80*/  HMMA.16816.F32 R200, R8, R30, R44 ;  /* 0x0000001e08c8723c */ /* 0x000fe2000000182c */
[----:B-1----:R-:W-:-:S07]  /*4c90*/  F2FP.PACK_AB R4, R236, R172 ;  /* 0x000000acec04723e */ /* 0x002fce00000000ff */
[----:B------:R-:W-:Y:S01]  /*4ca0*/  HMMA.16816.F32 R124, R8, R34, R16 ;  /* 0x00000022087c723c */ /* 0x000fe20000001810 */
[----:B--2---:R-:W-:-:S06]  /*4cb0*/  F2FP.PACK_AB R7, R15, R14 ;  /* 0x0000000e0f07723e */ /* 0x004fcc00000000ff */
[--C-:B------:R-:W-:Y:S01]  /*4cc0*/  FFMA.FTZ R8, R118, c[0x0][0x2d0], -R0.reuse ;  /* 0x0000b40076087a23 */ /* 0x100fe20000010800 */
[C---:B------:R-:W-:Y:S01]  /*4cd0*/  HMMA.16816.F32 R80, R4.reuse, R20, RZ ;  /* 0x000000140450723c */ /* 0x040fe200000018ff */
[----:B------:R-:W-:Y:S02]  /*4ce0*/  MOV R118, R181 ;  /* 0x000000b500767202 */ /* 0x000fe40000000f00 */
[----:B------:R1:W-:Y:S05]  /*4cf0*/  MUFU.EX2 R116, R8 ;  /* 0x0000000800747308 */ /* 0x0003ea0000000800 */
[C---:B------:R-:W-:Y:S08]  /*4d00*/  HMMA.16816.F32 R108, R4.reuse, R40, RZ ;  /* 0x00000028046c723c */ /* 0x040ff000000018ff */
[----:B------:R-:W-:Y:S01]  /*4d10*/  HMMA.16816.F32 R76, R4, R24, RZ ;  /* 0x00000018044c723c */ /* 0x000fe200000018ff */
[----:B-1----:R-:W-:-:S04]  /*4d20*/  FFMA.FTZ R8, R136, c[0x0][0x2d0], -R0 ;  /* 0x0000b40088087a23 */ /* 0x002fc80000010800 */
        /* <DEDUP_REMOVED lines=14> */
[----:B------:R-:W-:Y:S01]  /*4e10*/  IMAD.MOV.U32 R117, RZ, RZ, R180 ;  /* 0x000000ffff757224 */ /* 0x000fe200078e00b4 */
[----:B------:R1:W-:Y:S06]  /*4e20*/  MUFU.EX2 R141, R8 ;  /* 0x00000008008d7308 */ /* 0x0003ec0000000800 */
[C---:B------:R-:W-:Y:S08]  /*4e30*/  HMMA.16816.F32 R64, R4.reuse, R90, RZ ;  /* 0x0000005a0440723c */ /* 0x040ff000000018ff */
[----:B------:R-:W-:Y:S01]  /*4e40*/  HMMA.16816.F32 R20, R4, R120, RZ ;  /* 0x000000780414723c */ /* 0x000fe200000018ff */
[----:B-1----:R-:W-:-:S02]  /*4e50*/  FFMA.FTZ R8, R119, c[0x0][0x2d0], -R2 ;  /* 0x0000b40077087a23 */ /* 0x002fc40000010802 */
[----:B------:R-:W-:Y:S02]  /*4e60*/  IMAD.MOV.U32 R119, RZ, RZ, R148 ;  /* 0x000000ffff777224 */ /* 0x000fe400078e0094 */
[----:B------:R1:W-:Y:S03]  /*4e70*/  MUFU.EX2 R143, R8 ;  /* 0x00000008008f7308 */ /* 0x0003e60000000800 */
[----:B------:R-:W-:Y:S01]  /*4e80*/  HMMA.16816.F32 R40, R4, R122, RZ ;  /* 0x0000007a0428723c */ /* 0x000fe200000018ff */
[----:B------:R-:W-:Y:S02]  /*4e90*/  IMAD.MOV.U32 R148, RZ, RZ, R186 ;  /* 0x000000ffff947224 */ /* 0x000fe400078e00ba */
[----:B-1----:R-:W-:-:S04]  /*4ea0*/  FFMA.FTZ R8, R137, c[0x0][0x2d0], -R2 ;  /* 0x0000b40089087a23 */ /* 0x002fc80000010802 */
[----:B------:R1:W2:Y:S02]  /*4eb0*/  MUFU.EX2 R153, R8 ;  /* 0x0000000800997308 */ /* 0x0002a40000000800 */
[----:B-1----:R-:W-:Y:S02]  /*4ec0*/  FFMA.FTZ R8, R48, c[0x0][0x2d0], -R2 ;  /* 0x0000b40030087a23 */ /* 0x002fe40000010802 */
[----:B------:R-:W-:Y:S04]  /*4ed0*/  HMMA.16816.F32 R48, R4, R102, RZ ;  /* 0x000000660430723c */ /* 0x000fe800000018ff */
[----:B------:R1:W3:Y:S03]  /*4ee0*/  MUFU.EX2 R164, R8 ;  /* 0x0000000800a47308 */ /* 0x0002e60000000800 */
[----:B--2---:R-:W-:-:S02]  /*4ef0*/  MOV R103, R153 ;  /* 0x0000009900677202 */ /* 0x004fc40000000f00 */
[----:B------:R-:W-:Y:S01]  /*4f00*/  MOV R102, R14 ;  /* 0x0000000e00667202 */ /* 0x000fe20000000f00 */
[----:B-1----:R-:W-:Y:S07]  /*4f10*/  HMMA.16816.F32 R8, R4, R100, RZ ;  /* 0x000000640408723c */ /* 0x002fee00000018ff */
[----:B------:R-:W-:Y:S01]  /*4f20*/  IMAD.MOV.U32 R100, RZ, RZ, R116 ;  /* 0x000000ffff647224 */ /* 0x000fe200078e0074 */
[----:B------:R-:W-:Y:S01]  /*4f30*/  F2FP.PACK_AB R6, R152, R142 ;  /* 0x0000008e9806723e */ /* 0x000fe200000000ff */
[----:B------:R-:W-:Y:S01]  /*4f40*/  IMAD.MOV.U32 R116, RZ, RZ, R154 ;  /* 0x000000ffff747224 */ /* 0x000fe200078e009a */
[----:B------:R-:W-:-:S02]  /*4f50*/  F2FP.PACK_AB R5, R143, R141 ;  /* 0x0000008d8f05723e */ /* 0x000fc400000000ff */
[----:B------:R-:W-:Y:S02]  /*4f60*/  F2FP.PACK_AB R4, R140, R100 ;  /* 0x000000648c04723e */ /* 0x000fe400000000ff */
[----:B---3--:R-:W-:Y:S02]  /*4f70*/  F2FP.PACK_AB R7, R164, R103 ;  /* 0x00000067a407723e */ /* 0x008fe400000000ff */
[----:B------:R-:W-:-:S05]  /*4f80*/  MOV R101, R194 ;  /* 0x000000c200657202 */ /* 0x000fca0000000f00 */
[C---:B------:R-:W-:Y:S07]  /*4f90*/  HMMA.16816.F32 R136, R4.reuse, R68, R80 ;  /* 0x000000440488723c */ /* 0x040fee0000001850 */
[----:B------:R-:W-:Y:S01]  /*4fa0*/  IMAD.MOV.U32 R80, RZ, RZ, R175 ;  /* 0x000000ffff507224 */ /* 0x000fe200078e00af */
[----:B------:R-:W-:Y:S01]  /*4fb0*/  MOV R81, R174 ;  /* 0x000000ae00517202 */ /* 0x000fe20000000f00 */
[----:B------:R-:W-:Y:S01]  /*4fc0*/  IMAD.MOV.U32 R82, RZ, RZ, R173 ;  /* 0x000000ffff527224 */ /* 0x000fe200078e00ad */
[----:B------:R-:W-:Y:S01]  /*4fd0*/  HMMA.16816.F32 R180, R4, R84, R108 ;  /* 0x0000005404b4723c */ /* 0x000fe2000000186c */
[----:B------:R-:W-:Y:S01]  /*4fe0*/  IMAD.MOV.U32 R83, RZ, RZ, R172 ;  /* 0x000000ffff537224 */ /* 0x000fe200078e00ac */
[----:B------:R-:W-:Y:S01]  /*4ff0*/  MOV R68, R142 ;  /* 0x0000008e00447202 */ /* 0x000fe20000000f00 */
[----:B------:R-:W-:-:S04]  /*5000*/  IMAD.MOV.U32 R69, RZ, RZ, R143 ;  /* 0x000000ffff457224 */ /* 0x000fc800078e008f */
[----:B------:R-:W-:Y:S01]  /*5010*/  MOV R85, R152 ;  /* 0x0000009800557202 */ /* 0x000fe20000000f00 */
[C---:B------:R-:W-:Y:S01]  /*5020*/  HMMA.16816.F32 R172, R4.reuse, R28, R8 ;  /* 0x0000001c04ac723c */ /* 0x040fe20000001808 */
[----:B------:R-:W-:Y:S01]  /*5030*/  IMAD.MOV.U32 R111, RZ, RZ, R150 ;  /* 0x000000ffff6f7224 */ /* 0x000fe200078e0096 */
[----:B------:R-:W-:Y:S01]  /*5040*/  MOV R150, R192 ;  /* 0x000000c000967202 */ /* 0x000fe20000000f00 */
[----:B------:R-:W-:Y:S01]  /*5050*/  IMAD.MOV.U32 R108, RZ, RZ, R149 ;  /* 0x000000ffff6c7224 */ /* 0x000fe200078e0095 */
[----:B------:R-:W-:Y:S01]  /*5060*/  MOV R110, R151 ;  /* 0x00000097006e7202 */ /* 0x000fe20000000f00 */
[----:B------:R-:W-:Y:S02]  /*5070*/  IMAD.MOV.U32 R109, RZ, RZ, R195 ;  /* 0x000000ffff6d7224 */ /* 0x000fe400078e00c3 */
[----:B------:R-:W-:Y:S01]  /*5080*/  FFMA.FTZ R8, R171, c[0x0][0x2d0], -R13 ;  /* 0x0000b400ab087a23 */ /* 0x000fe2000001080d */
[----:B------:R-:W-:Y:S01]  /*5090*/  HMMA.16816.F32 R152, R4, R60, R76 ;  /* 0x0000003c0498723c */ /* 0x000fe2000000184c */
[----:B------:R-:W-:Y:S01]  /*50a0*/  IMAD.MOV.U32 R149, RZ, RZ, R193 ;  /* 0x000000ffff957224 */ /* 0x000fe200078e00c1 */
[----:B------:R-:W-:Y:S01]  /*50b0*/  MOV R29, R68 ;  /* 0x00000044001d7202 */ /* 0x000fe20000000f00 */
[----:B------:R1:W-:Y:S01]  /*50c0*/  MUFU.EX2 R252, R8 ;  /* 0x0000000800fc7308 */ /* 0x0003e20000000800 */
[----:B------:R-:W-:-:S02]  /*50d0*/  IMAD.MOV.U32 R84, RZ, RZ, R185 ;  /* 0x000000ffff547224 */ /* 0x000fc400078e00b9 */
[----:B------:R-:W-:Y:S01]  /*50e0*/  IMAD.MOV.U32 R28, RZ, RZ, R69 ;  /* 0x000000ffff1c7224 */ /* 0x000fe200078e0045 */
[----:B------:R-:W-:Y:S01]  /*50f0*/  MOV R77, R15 ;  /* 0x0000000f004d7202 */ /* 0x000fe20000000f00 */
[C---:B------:R-:W-:Y:S01]  /*5100*/  HMMA.16816.F32 R88, R4.reuse, R52, R24 ;  /* 0x000000340458723c */ /* 0x040fe20000001818 */
[----:B------:R-:W-:Y:S01]  /*5110*/  IMAD.MOV.U32 R79, RZ, RZ, R141 ;  /* 0x000000ffff4f7224 */ /* 0x000fe200078e008d */
[----:B------:R-:W-:Y:S01]  /*5120*/  MOV R69, R133 ;  /* 0x0000008500457202 */ /* 0x000fe20000000f00 */
[----:B------:R-:W-:Y:S02]  /*5130*/  IMAD.MOV.U32 R78, RZ, RZ, R140 ;  /* 0x000000ffff4e7224 */ /* 0x000fe400078e008c */
[----:B------:R-:W-:Y:S01]  /*5140*/  LDSM.16.MT88.4 R140, [R226+0x3080] ;  /* 0x00308000e28c783b */ /* 0x000fe20000004200 */
[----:B------:R-:W-:Y:S02]  /*5150*/  IMAD.MOV.U32 R76, RZ, RZ, R184 ;  /* 0x000000ffff4c7224 */ /* 0x000fe400078e00b8 */
[----:B------:R-:W-:Y:S01]  /*5160*/  HMMA.16816.F32 R40, R4, R34, R40 ;  /* 0x000000220428723c */ /* 0x000fe20000001828 */
[----:B------:R-:W-:-:S02]  /*5170*/  IMAD.MOV.U32 R52, RZ, RZ, R79 ;  /* 0x000000ffff347224 */ /* 0x000fc400078e004f */
[----:B-1----:R-:W-:Y:S02]  /*5180*/  FFMA.FTZ R8, R170, c[0x0][0x2d0], -R13 ;  /* 0x0000b400aa087a23 */ /* 0x002fe4000001080d */
[----:B------:R-:W-:Y:S02]  /*5190*/  IMAD.MOV.U32 R53, RZ, RZ, R78 ;  /* 0x000000ffff357224 */ /* 0x000fe400078e004e */
[----:B------:R1:W2:Y:S01]  /*51a0*/  MUFU.EX2 R60, R8 ;  /* 0x00000008003c7308 */ /* 0x0002a20000000800 */
[----:B------:R-:W-:Y:S01]  /*51b0*/  HMMA.16816.F32 R24, R4, R62, R96 ;  /* 0x0000003e0418723c */ /* 0x000fe20000001860 */
[----:B------:R-:W-:Y:S02]  /*51c0*/  IMAD.MOV.U32 R151, RZ, RZ, R187 ;  /* 0x000000ffff977224 */ /* 0x000fe400078e00bb */
[----:B------:R-:W-:Y:S01]  /*51d0*/  LDSM.16.MT88.4 R184, [R225+0x3080] ;  /* 0x00308000e1b8783b */ /* 0x000fe20000004200 */
[----:B------:R-:W-:-:S03]  /*51e0*/  IMAD.MOV.U32 R68, RZ, RZ, R132 ;  /* 0x000000ffff447224 */ /* 0x000fc600078e0084 */
[----:B------:R-:W-:Y:S01]  /*51f0*/  IMAD.MOV.U32 R98, RZ, RZ, R108 ;  /* 0x000000ffff627224 */ /* 0x000fe200078e006c */
[----:B------:R-:W-:Y:S01]  /*5200*/  HMMA.16816.F32 R192, R4, R32, R20 ;  /* 0x0000002004c0723c */ /* 0x000fe20000001814 */
[----:B------:R-:W-:Y:S02]  /*5210*/  IMAD.MOV.U32 R99, RZ, RZ, R109 ;  /* 0x000000ffff637224 */ /* 0x000fe400078e006d */
[----:B-1----:R-:W-:-:S05]  /*5220*/  FFMA.FTZ R8, R166, c[0x0][0x2d0], -R13 ;  /* 0x0000b400a6087a23 */ /* 0x002fca000001080d */
[C---:B------:R-:W-:Y:S01]  /*5230*/  HMMA.16816.F32 R120, R4.reuse, R36, R16 ;  /* 0x000000240478723c */ /* 0x040fe20000001810 */
[----:B--2---:R-:W-:Y:S01]  /*5240*/  IMAD.MOV.U32 R35, RZ, RZ, R60 ;  /* 0x000000ffff237224 */ /* 0x004fe200078e003c */
[----:B------:R1:W-:Y:S01]  /*5250*/  MUFU.EX2 R171, R8 ;  /* 0x0000000800ab7308 */ /* 0x0003e20000000800 */
[----:B------:R-:W2:Y:S05]  /*5260*/  LDSM.16.MT88.4 R60, [R227+0x3080] ;  /* 0x00308000e33c783b */ /* 0x000eaa0000004200 */
[C---:B------:R-:W-:Y:S07]  /*5270*/  HMMA.16816.F32 R104, R4.reuse, R70, R104 ;  /* 0x000000460468723c */ /* 0x040fee0000001868 */
[----:B------:R-:W-:Y:S01]  /*5280*/  MOV R70, R110 ;  /* 0x0000006e00467202 */ /* 0x000fe20000000f00 */
[----:B------:R-:W-:Y:S01]  /*5290*/  HMMA.16816.F32 R16, R4, R86, R112 ;  /* 0x000000560410723c */ /* 0x000fe20000001870 */
[----:B------:R-:W-:-:S02]  /*52a0*/  IMAD.MOV.U32 R71, RZ, RZ, R111 ;  /* 0x000000ffff477224 */ /* 0x000fc400078e006f */
[----:B-1----:R-:W-:Y:S01]  /*52b0*/  FFMA.FTZ R8, R158, c[0x0][0x2d0], -R13 ;  /* 0x0000b4009e087a23 */ /* 0x002fe2000001080d */
[----:B------:R-:W-:Y:S03]  /*52c0*/  LDSM.16.MT88.4 R108, [R228+0x4880] ;  /* 0x00488000e46c783b */ /* 0x000fe60000004200 */
[----:B------:R1:W3:Y:S01]  /*52d0*/  MUFU.EX2 R170, R8 ;  /* 0x0000000800aa7308 */ /* 0x0002e20000000800 */
        /* <DEDUP_REMOVED lines=9> */
[----:B------:R-:W-:-:S02]  /*5370*/  F2FP.PACK_AB R128, R35, R252 ;  /* 0x000000fc2380723e */ /* 0x000fc400000000ff */
[----:B------:R-:W-:Y:S01]  /*5380*/  MOV R97, R114 ;  /* 0x0000007200617202 */ /* 0x000fe20000000f00 */
[----:B------:R-:W-:Y:S01]  /*5390*/  IMAD.MOV.U32 R57, RZ, RZ, R76 ;  /* 0x000000ffff397224 */ /* 0x000fe200078e004c */
[C---:B------:R-:W-:Y:S01]  /*53a0*/  HMMA.16816.F32 R20, R4.reuse, R54, R72 ;  /* 0x000000360414723c */ /* 0x040fe20000001848 */
[----:B------:R-:W-:Y:S01]  /*53b0*/  MOV R56, R77 ;  /* 0x0000004d00387202 */ /* 0x000fe20000000f00 */
[----:B-1----:R-:W-:Y:S01]  /*53c0*/  FFMA.FTZ R8, R156, c[0x0][0x2d0], -R12 ;  /* 0x0000b4009c087a23 */ /* 0x002fe2000001080c */
[----:B---3--:R-:W-:Y:S01]  /*53d0*/  F2FP.PACK_AB R130, R170, R171 ;  /* 0x000000abaa82723e */ /* 0x008fe200000000ff */
[----:B------:R-:W-:Y:S01]  /*53e0*/  IMAD.MOV.U32 R114, RZ, RZ, R53 ;  /* 0x000000ffff727224 */ /* 0x000fe200078e0035 */
[----:B------:R-:W-:Y:S01]  /*53f0*/  LDSM.16.MT88.4 R76, [R225+0x4880] ;  /* 0x00488000e14c783b */ /* 0x000fe20000004200 */
[----:B------:R1:W-:Y:S01]  /*5400*/  MUFU.EX2 R166, R8 ;  /* 0x0000000800a67308 */ /* 0x0003e20000000800 */
[----:B------:R-:W-:Y:S01]  /*5410*/  IMAD.MOV.U32 R72, RZ, RZ, R98 ;  /* 0x000000ffff487224 */ /* 0x000fe200078e0062 */
[----:B------:R-:W-:Y:S01]  /*5420*/  MOV R74, R70 ;  /* 0x00000046004a7202 */ /* 0x000fe20000000f00 */
[----:B------:R-:W-:Y:S01]  /*5430*/  IMAD.MOV.U32 R73, RZ, RZ, R99 ;  /* 0x000000ffff497224 */ /* 0x000fe200078e0063 */
[----:B------:R-:W-:Y:S01]  /*5440*/  HMMA.16816.F32 R36, R4, R38, R64 ;  /* 0x000000260424723c */ /* 0x000fe20000001840 */
[----:B------:R-:W-:Y:S01]  /*5450*/  IMAD.MOV.U32 R75, RZ, RZ, R71 ;  /* 0x000000ffff4b7224 */ /* 0x000fe200078e0047 */
[----:B------:R-:W-:Y:S01]  /*5460*/  MOV R71, R87 ;  /* 0x0000005700477202 */ /* 0x000fe20000000f00 */
[----:B------:R-:W-:-:S02]  /*5470*/  IMAD.MOV.U32 R70, RZ, RZ, R86 ;  /* 0x000000ffff467224 */ /* 0x000fc400078e0056 */
[----:B------:R-:W-:Y:S01]  /*5480*/  IMAD.MOV.U32 R86, RZ, RZ, R112 ;  /* 0x000000ffff567224 */ /* 0x000fe200078e0070 */
[----:B------:R-:W-:Y:S01]  /*5490*/  MOV R112, R29 ;  /* 0x0000001d00707202 */ /* 0x000fe20000000f00 */
[----:B------:R-:W-:Y:S01]  /*54a0*/  IMAD.MOV.U32 R87, RZ, RZ, R113 ;  /* 0x000000ffff577224 */ /* 0x000fe200078e0071 */
[----:B------:R-:W-:Y:S01]  /*54b0*/  HMMA.16816.F32 R48, R4, R30, R48 ;  /* 0x0000001e0430723c */ /* 0x000fe20000001830 */
[----:B------:R-:W-:Y:S01]  /*54c0*/  IMAD.MOV.U32 R98, RZ, RZ, R115 ;  /* 0x000000ffff627224 */ /* 0x000fe200078e0073 */
[----:B------:R-:W-:Y:S01]  /*54d0*/  MOV R115, R56 ;  /* 0x0000003800737202 */ /* 0x000fe20000000f00 */
[----:B------:R-:W-:Y:S01]  /*54e0*/  IMAD.MOV.U32 R99, RZ, RZ, R28 ;  /* 0x000000ffff637224 */ /* 0x000fe200078e001c */
[----:B------:R-:W-:Y:S01]  /*54f0*/  MOV R56, R81 ;  /* 0x0000005100387202 */ /* 0x000fe20000000f00 */
[----:B-1----:R-:W-:Y:S02]  /*5500*/  FFMA.FTZ R8, R157, c[0x0][0x2d0], -R12 ;  /* 0x0000b4009d087a23 */ /* 0x002fe4000001080c */
[----:B------:R-:W-:-:S02]  /*5510*/  IMAD.MOV.U32 R113, RZ, RZ, R52 ;  /* 0x000000ffff717224 */ /* 0x000fc400078e0034 */
[----:B------:R1:W3:Y:S01]  /*5520*/  MUFU.EX2 R33, R8 ;  /* 0x0000000800217308 */ /* 0x0002e20000000800 */
[----:B------:R-:W-:Y:S02]  /*5530*/  IMAD.MOV.U32 R28, RZ, RZ, R57 ;  /* 0x000000ffff1c7224 */ /* 0x000fe400078e0039 */
[----:B------:R-:W-:Y:S01]  /*5540*/  IMAD.MOV.U32 R29, RZ, RZ, R80 ;  /* 0x000000ffff1d7224 */ /* 0x000fe200078e0050 */
[----:B------:R-:W-:Y:S01]  /*5550*/  MOV R80, R83 ;  /* 0x0000005300507202 */ /* 0x000fe20000000f00 */
[----:B------:R-:W-:Y:S01]  /*5560*/  IMAD.MOV.U32 R57, RZ, RZ, R82 ;  /* 0x000000ffff397224 */ /* 0x000fe200078e0052 */
[----:B------:R-:W-:Y:S01]  /*5570*/  MOV R82, R100 ;  /* 0x0000006400527202 */ /* 0x000fe20000000f00 */
[----:B------:R-:W-:Y:S02]  /*5580*/  IMAD.MOV.U32 R81, RZ, RZ, R102 ;  /* 0x000000ffff517224 */ /* 0x000fe400078e0066 */
[----:B-1----:R-:W-:Y:S01]  /*5590*/  FFMA.FTZ R8, R165, c[0x0][0x2d0], -R12 ;  /* 0x0000b400a5087a23 */ /* 0x002fe2000001080c */
[----:B---3--:R-:W-:Y:S01]  /*55a0*/  F2FP.PACK_AB R129, R33, R166 ;  /* 0x000000a62181723e */ /* 0x008fe200000000ff */
[----:B------:R-:W-:-:S02]  /*55b0*/  IMAD.MOV.U32 R96, RZ, RZ, R112 ;  /* 0x000000ffff607224 */ /* 0x000fc400078e0070 */
[----:B------:R1:W-:Y:S01]  /*55c0*/  MUFU.EX2 R165, R8 ;  /* 0x0000000800a57308 */ /* 0x0003e20000000800 */
[----:B------:R-:W-:Y:S01]  /*55d0*/  IMAD.MOV.U32 R83, RZ, RZ, R238 ;  /* 0x000000ffff537224 */ /* 0x000fe200078e00ee */
[----:B------:R-:W-:Y:S01]  /*55e0*/  MOV R102, R237 ;  /* 0x000000ed00667202 */ /* 0x000fe20000000f00 */
[----:B------:R-:W-:Y:S02]  /*55f0*/  IMAD.MOV.U32 R112, RZ, RZ, R28 ;  /* 0x000000ffff707224 */ /* 0x000fe400078e001c */
[----:B-1----:R-:W-:Y:S01]  /*5600*/  FFMA.FTZ R8, R159, c[0x0][0x2d0], -R12 ;  /* 0x0000b4009f087a23 */ /* 0x002fe2000001080c */
[----:B------:R1:W5:Y:S01]  /*5610*/  LDL.LU R238, [R1+0x78] ;  /* 0x0000780001ee7983 */ /* 0x0003620000300800 */
[----:B------:R-:W-:Y:S02]  /*5620*/  HMMA.16816.F32 R12, R4, R58, R92 ;  /* 0x0000003a040c723c */ /* 0x000fe4000000185c */
[----:B------:R-:W3:Y:S01]  /*5630*/  MUFU.EX2 R32, R8 ;  /* 0x0000000800207308 */ /* 0x000ee20000000800 */
[----:B------:R-:W-:Y:S01]  /*5640*/  MOV R28, R81 ;  /* 0x00000051001c7202 */ /* 0x000fe20000000f00 */
[----:B------:R-:W4:Y:S03]  /*5650*/  LDSM.16.MT88.4 R156, [R228+0x3080] ;  /* 0x00308000e49c783b */ /* 0x000f260000004200 */
[----:B------:R-:W-:Y:S01]  /*5660*/  FFMA.FTZ R4, R188, c[0x0][0x2d0], -R0 ;  /* 0x0000b400bc047a23 */ /* 0x000fe20000010800 */
[----:B------:R-:W-:Y:S01]  /*5670*/  MOV R59, R99 ;  /* 0x00000063003b7202 */ /* 0x000fe20000000f00 */
[----:B------:R-:W-:Y:S01]  /*5680*/  IMAD.MOV.U32 R58, RZ, RZ, R98 ;  /* 0x000000ffff3a7224 */ /* 0x000fe200078e0062 */
[----:B------:R-:W1:Y:S01]  /*5690*/  LDSM.16.MT88.4 R92, [R226+0x4880] ;  /* 0x00488000e25c783b */ /* 0x000e620000004200 */
[----:B------:R-:W-:-:S03]  /*56a0*/  IMAD.MOV.U32 R100, RZ, RZ, R236 ;  /* 0x000000ffff647224 */ /* 0x000fc600078e00ec */
[----:B------:R1:W5:Y:S01]  /*56b0*/  LDL.LU R237, [R1+0x74] ;  /* 0x0000740001ed7983 */ /* 0x0003620000300800 */
[----:B---3--:R-:W-:Y:S01]  /*56c0*/  F2FP.PACK_AB R131, R32, R165 ;  /* 0x000000a52083723e */ /* 0x008fe200000000ff */
[----:B------:R-:W-:Y:S01]  /*56d0*/  IMAD.MOV.U32 R98, RZ, RZ, R114 ;  /* 0x000000ffff627224 */ /* 0x000fe200078e0072 */
[----:B------:R-:W-:Y:S01]  /*56e0*/  MOV R99, R115 ;  /* 0x0000007300637202 */ /* 0x000fe20000000f00 */
[----:B------:R-:W-:Y:S01]  /*56f0*/  IMAD.MOV.U32 R114, RZ, RZ, R56 ;  /* 0x000000ffff727224 */ /* 0x000fe200078e0038 */
[----:B------:R-:W-:Y:S01]  /*5700*/  MOV R115, R57 ;  /* 0x0000003900737202 */ /* 0x000fe20000000f00 */
[----:B------:R3:W-:Y:S01]  /*5710*/  MUFU.EX2 R31, R4 ;  /* 0x00000004001f7308 */ /* 0x0007e20000000800 */
[----:B------:R-:W1:Y:S01]  /*5720*/  LDSM.16.MT88.4 R8, [R227+0x4880] ;  /* 0x00488000e308783b */ /* 0x000e620000004200 */
[C---:B--2---:R-:W-:Y:S01]  /*5730*/  HMMA.16816.F32 R52, R128.reuse, R60, R72 ;  /* 0x0000003c8034723c */ /* 0x044fe20000001848 */
[----:B------:R-:W-:Y:S02]  /*5740*/  IMAD.MOV.U32 R57, RZ, RZ, R80 ;  /* 0x000000ffff397224 */ /* 0x000fe400078e0050 */
[----:B------:R-:W-:Y:S01]  /*5750*/  IMAD.MOV.U32 R80, RZ, RZ, R102 ;  /* 0x000000ffff507224 */ /* 0x000fe200078e0066 */
[----:B------:R-:W-:Y:S01]  /*5760*/  MOV R81, R100 ;  /* 0x0000006400517202 */ /* 0x000fe20000000f00 */
[----:B------:R2:W5:Y:S02]  /*5770*/  LDL.LU R236, [R1+0x70] ;  /* 0x0000700001ec7983 */ /* 0x0005640000300800 */
[----:B------:R-:W-:Y:S01]  /*5780*/  MOV R75, R97 ;  /* 0x00000061004b7202 */ /* 0x000fe20000000f00 */
[----:B------:R-:W-:Y:S01]  /*5790*/  HMMA.16816.F32 R132, R128, R140, R196 ;  /* 0x0000008c8084723c */ /* 0x000fe200000018c4 */
[----:B------:R-:W-:-:S02]  /*57a0*/  MOV R97, R113 ;  /* 0x0000007100617202 */ /* 0x000fc40000000f00 */
[----:B------:R-:W-:Y:S01]  /*57b0*/  MOV R113, R29 ;  /* 0x0000001d00717202 */ /* 0x000fe20000000f00 */
[----:B------:R-:W-:Y:S01]  /*57c0*/  IMAD.MOV.U32 R29, RZ, RZ, R82 ;  /* 0x000000ffff1d7224 */ /* 0x000fe200078e0052 */
[----:B------:R-:W-:Y:S01]  /*57d0*/  MOV R72, R58 ;  /* 0x0000003a00487202 */ /* 0x000fe20000000f00 */
[----:B---3--:R-:W-:Y:S01]  /*57e0*/  FFMA.FTZ R4, R189, c[0x0][0x2d0], -R0 ;  /* 0x0000b400bd047a23 */ /* 0x008fe20000010800 */
        /* <DEDUP_REMOVED lines=10> */
[----:B------:R3:W1:Y:S01]  /*5890*/  MUFU.EX2 R30, R4 ;  /* 0x00000004001e7308 */ /* 0x0006620000000800 */
        /* <DEDUP_REMOVED lines=8> */
[----:B----4-:R-:W-:Y:S01]  /*5920*/  HMMA.16816.F32 R148, R128, R156, R148 ;  /* 0x0000009c8094723c */ /* 0x010fe20000001894 */
[--C-:B---3--:R-:W-:Y:S02]  /*5930*/  FFMA.FTZ R4, R190, c[0x0][0x2d0], -R0.reuse ;  /* 0x0000b400be047a23 */ /* 0x108fe40000010800 */
[----:B------:R-:W-:-:S04]  /*5940*/  FFMA.FTZ R0, R191, c[0x0][0x2d0], -R0 ;  /* 0x0000b400bf007a23 */ /* 0x000fc80000010800 */
[----:B------:R3:W-:Y:S01]  /*5950*/  MUFU.EX2 R28, R0 ;  /* 0x00000000001c7308 */ /* 0x0007e20000000800 */
        /* <DEDUP_REMOVED lines=9> */
[----:B---3--:R-:W-:Y:S01]  /*59f0*/  FFMA.FTZ R0, R160, c[0x0][0x2d0], -R2 ;  /* 0x0000b400a0007a23 */ /* 0x008fe20000010802 */
[----:B------:R-:W-:Y:S01]  /*5a00*/  MOV R198, R72 ;  /* 0x0000004800c67202 */ /* 0x000fe20000000f00 */
[----:B------:R-:W-:Y:S01]  /*5a10*/  IMAD.MOV.U32 R199, RZ, RZ, R67 ;  /* 0x000000ffffc77224 */ /* 0x000fe200078e0043 */
[----:B------:R-:W-:Y:S01]  /*5a20*/  MOV R65, R74 ;  /* 0x0000004a00417202 */ /* 0x000fe20000000f00 */
[----:B------:R3:W-:Y:S01]  /*5a30*/  MUFU.EX2 R5, R0 ;  /* 0x0000000000057308 */ /* 0x0007e20000000800 */
[----:B------:R-:W-:Y:S01]  /*5a40*/  MOV R56, R81 ;  /* 0x0000005100387202 */ /* 0x000fe20000000f00 */
[----:B------:R-:W-:Y:S01]  /*5a50*/  IMAD.MOV.U32 R81, RZ, RZ, R102 ;  /* 0x000000ffff517224 */ /* 0x000fe200078e0066 */
[----:B------:R-:W-:Y:S01]  /*5a60*/  MOV R80, R83 ;  /* 0x0000005300507202 */ /* 0x000fe20000000f00 */
[----:B------:R-:W-:Y:S01]  /*5a70*/  IMAD.MOV.U32 R83, RZ, RZ, R101 ;  /* 0x000000ffff537224 */ /* 0x000fe200078e0065 */
[----:B------:R-:W-:Y:S01]  /*5a80*/  MOV R82, R100 ;  /* 0x0000006400527202 */ /* 0x000fe20000000f00 */
[----:B------:R-:W-:Y:S01]  /*5a90*/  IMAD.MOV.U32 R197, RZ, RZ, R73 ;  /* 0x000000ffffc57224 */ /* 0x000fe200078e0049 */
[C---:B------:R-:W-:Y:S01]  /*5aa0*/  HMMA.16816.F32 R188, R128.reuse, R186, R248 ;  /* 0x000000ba80bc723c */ /* 0x040fe200000018f8 */
[----:B------:R-:W4:Y:S01]  /*5ab0*/  MUFU.EX2 R29, R4 ;  /* 0x00000004001d7308 */ /* 0x000f220000000800 */
[----:B------:R-:W-:Y:S01]  /*5ac0*/  MOV R102, R119 ;  /* 0x0000007700667202 */ /* 0x000fe20000000f00 */
[----:B------:R-:W-:Y:S01]  /*5ad0*/  IMAD.MOV.U32 R100, RZ, RZ, R117 ;  /* 0x000000ffff647224 */ /* 0x000fe200078e0075 */
[----:B------:R2:W5:Y:S01]  /*5ae0*/  LDL.LU R235, [R1+0x6c] ;  /* 0x00006c0001eb7983 */ /* 0x0005620000300800 */
[----:B---3--:R-:W-:Y:S01]  /*5af0*/  FFMA.FTZ R0, R161, c[0x0][0x2d0], -R2 ;  /* 0x0000b400a1007a23 */ /* 0x008fe20000010802 */
[----:B------:R-:W-:Y:S01]  /*5b00*/  MOV R101, R231 ;  /* 0x000000e700657202 */ /* 0x000fe20000000f00 */
[----:B------:R-:W-:Y:S01]  /*5b10*/  IMAD.MOV.U32 R72, RZ, RZ, R59 ;  /* 0x000000ffff487224 */ /* 0x000fe200078e003b */
[----:B------:R-:W-:Y:S01]  /*5b20*/  MOV R67, R58 ;  /* 0x0000003a00437202 */ /* 0x000fe20000000f00 */
[----:B------:R3:W1:Y:S01]  /*5b30*/  MUFU.EX2 R4, R0 ;  /* 0x0000000000047308 */ /* 0x0006620000000800 */
        /* <DEDUP_REMOVED lines=13> */
[C---:B------:R-:W-:Y:S08]  /*5c10*/  HMMA.16816.F32 R68, R128.reuse, R76, R68 ;  /* 0x0000004c8044723c */ /* 0x040ff00000001844 */
[C---:B-1----:R-:W-:Y:S01]  /*5c20*/  HMMA.16816.F32 R84, R128.reuse, R92, R84 ;  /* 0x0000005c8054723c */ /* 0x042fe20000001854 */
[--C-:B---3--:R-:W-:Y:S01]  /*5c30*/  FFMA.FTZ R0, R162, c[0x0][0x2d0], -R2.reuse ;  /* 0x0000b400a2007a23 */ /* 0x108fe20000010802 */
[----:B------:R2:W5:Y:S01]  /*5c40*/  LDL.LU R234, [R1+0x68] ;  /* 0x0000680001ea7983 */ /* 0x0005620000300800 */
[----:B------:R-:W-:Y:S01]  /*5c50*/  FFMA.FTZ R2, R163, c[0x0][0x2d0], -R2 ;  /* 0x0000b400a3027a23 */ /* 0x000fe20000010802 */
[----:B------:R-:W-:Y:S01]  /*5c60*/  MOV R83, R101 ;  /* 0x0000006500537202 */ /* 0x000fe20000000f00 */
[----:B------:R-:W-:Y:S01]  /*5c70*/  IMAD.MOV.U32 R80, RZ, RZ, R102 ;  /* 0x000000ffff507224 */ /* 0x000fe200078e0066 */
[----:B------:R2:W5:Y:S01]  /*5c80*/  LDL.LU R233, [R1+0x64] ;  /* 0x0000640001e97983 */ /* 0x0005620000300800 */
[----:B------:R-:W-:Y:S01]  /*5c90*/  IMAD.MOV.U32 R82, RZ, RZ, R100 ;  /* 0x000000ffff527224 */ /* 0x000fe200078e0064 */
[----:B------:R-:W-:Y:S01]  /*5ca0*/  MUFU.EX2 R0, R0 ;  /* 0x0000000000007308 */ /* 0x000fe20000000800 */
[C---:B------:R-:W-:Y:S01]  /*5cb0*/  HMMA.16816.F32 R100, R128.reuse, R108, R220 ;  /* 0x0000006c8064723c */ /* 0x040fe200000018dc */
[----:B------:R-:W-:Y:S01]  /*5cc0*/  IMAD.MOV.U32 R196, RZ, RZ, R224 ;  /* 0x000000ffffc47224 */ /* 0x000fe200078e00e0 */
[----:B------:R2:W5:Y:S04]  /*5cd0*/  LDL.LU R232, [R1+0x60] ;  /* 0x0000600001e87983 */ /* 0x0005680000300800 */
[----:B------:R2:W5:Y:S01]  /*5ce0*/  LDL.LU R231, [R1+0x5c] ;  /* 0x00005c0001e77983 */ /* 0x0005620000300800 */
[----:B------:R-:W-:Y:S01]  /*5cf0*/  MOV R223, R65 ;  /* 0x0000004100df7202 */ /* 0x000fe20000000f00 */
[----:B------:R-:W-:Y:S01]  /*5d00*/  IMAD.MOV.U32 R222, RZ, RZ, R66 ;  /* 0x000000ffffde7224 */ /* 0x000fe200078e0042 */
[----:B------:R-:W1:Y:S01]  /*5d10*/  MUFU.EX2 R2, R2 ;  /* 0x0000000200027308 */ /* 0x000e620000000800 */
        /* <DEDUP_REMOVED lines=25> */
[C---:B------:R-:W-:Y:S01]  /*5eb0*/  HMMA.16816.F32 R160, R128.reuse, R158, R216 ;  /* 0x0000009e80a0723c */ /* 0x040fe200000018d8 */
[----:B------:R-:W-:Y:S01]  /*5ec0*/  IMAD.MOV.U32 R7, RZ, RZ, R98 ;  /* 0x000000ffff077224 */ /* 0x000fe200078e0062 */
[----:B------:R-:W-:Y:S01]  /*5ed0*/  MOV R6, R99 ;  /* 0x0000006300067202 */ /* 0x000fe20000000f00 */
[----:B------:R-:W-:Y:S01]  /*5ee0*/  IMAD.MOV.U32 R34, RZ, RZ, R112 ;  /* 0x000000ffff227224 */ /* 0x000fe200078e0070 */
[----:B------:R2:W5:Y:S04]  /*5ef0*/  LDL.LU R230, [R1+0x58] ;  /* 0x0000580001e67983 */ /* 0x0005680000300800 */
[C---:B------:R-:W-:Y:S01]  /*5f00*/  HMMA.16816.F32 R64, R128.reuse, R62, R212 ;  /* 0x0000003e8040723c */ /* 0x040fe200000018d4 */
[----:B------:R-:W-:Y:S01]  /*5f10*/  IMAD.MOV.U32 R218, RZ, RZ, R96 ;  /* 0x000000ffffda7224 */ /* 0x000fe200078e0060 */
[----:B------:R-:W-:Y:S01]  /*5f20*/  MOV R217, R97 ;  /* 0x0000006100d97202 */ /* 0x000fe20000000f00 */
[----:B------:R-:W-:Y:S01]  /*5f30*/  IMAD.MOV.U32 R248, RZ, RZ, R72 ;  /* 0x000000fffff87224 */ /* 0x000fe200078e0048 */
[----:B------:R-:W-:Y:S01]  /*5f40*/  MOV R216, R113 ;  /* 0x0000007100d87202 */ /* 0x000fe20000000f00 */
[----:B------:R2:W5:Y:S02]  /*5f50*/  LDL.LU R229, [R1+0x54] ;  /* 0x0000540001e57983 */ /* 0x0005640000300800 */
[----:B------:R-:W-:Y:S01]  /*5f60*/  IMAD.MOV.U32 R212, RZ, RZ, R80 ;  /* 0x000000ffffd47224 */ /* 0x000fe200078e0050 */
[----:B------:R-:W-:Y:S01]  /*5f70*/  MOV R213, R81 ;  /* 0x0000005100d57202 */ /* 0x000fe20000000f00 */
[----:B------:R-:W-:Y:S01]  /*5f80*/  IMAD.MOV.U32 R214, RZ, RZ, R82 ;  /* 0x000000ffffd67224 */ /* 0x000fe200078e0052 */
[----:B------:R-:W-:Y:S01]  /*5f90*/  MOV R215, R83 ;  /* 0x0000005300d77202 */ /* 0x000fe20000000f00 */
[C---:B------:R-:W-:Y:S01]  /*5fa0*/  HMMA.16816.F32 R116, R128.reuse, R8, R144 ;  /* 0x000000088074723c */ /* 0x040fe20000001890 */
[----:B------:R-:W-:Y:S01]  /*5fb0*/  MOV R219, R59 ;  /* 0x0000003b00db7202 */ /* 0x000fe20000000f00 */
[----:B------:R2:W5:Y:S06]  /*5fc0*/  LDL.LU R224, [R1+0x50] ;  /* 0x0000500001e07983 */ /* 0x00056c0000300800 */
[C---:B------:R-:W-:Y:S07]  /*5fd0*/  HMMA.16816.F32 R80, R128.reuse, R78, R208 ;  /* 0x0000004e8050723c */ /* 0x040fee00000018d0 */
[----:B------:R-:W-:Y:S01]  /*5fe0*/  IMAD.MOV.U32 R208, RZ, RZ, R114 ;  /* 0x000000ffffd07224 */ /* 0x000fe200078e0072 */
[----:B------:R-:W-:Y:S01]  /*5ff0*/  MOV R209, R115 ;  /* 0x0000007300d17202 */ /* 0x000fe20000000f00 */
[----:B------:R-:W-:Y:S01]  /*6000*/  HMMA.16816.F32 R144, R128, R142, R244 ;  /* 0x0000008e8090723c */ /* 0x000fe200000018f4 */
[----:B------:R-:W-:-:S07]  /*6010*/  MOV R211, R57 ;  /* 0x0000003900d37202 */ /* 0x000fce0000000f00 */
[----:B------:R-:W-:Y:S01]  /*6020*/  HMMA.16816.F32 R96, R128, R94, R204 ;  /* 0x0000005e8060723c */ /* 0x000fe200000018cc */
[----:B------:R-:W-:-:S07]  /*6030*/  IMAD.MOV.U32 R210, RZ, RZ, R56 ;  /* 0x000000ffffd27224 */ /* 0x000fce00078e0038 */
[----:B------:R-:W-:Y:S01]  /*6040*/  HMMA.16816.F32 R112, R128, R110, R200 ;  /* 0x0000006e8070723c */ /* 0x000fe200000018c8 */
[----:B------:R-:W-:-:S07]  /*6050*/  FADD.FTZ R6, R6, R208 ;  /* 0x000000d006067221 */ /* 0x000fce0000010000 */
[----:B------:R-:W-:Y:S01]  /*6060*/  HMMA.16816.F32 R128, R128, R10, R124 ;  /* 0x0000000a8080723c */ /* 0x000fe2000000187c */
[----:B------:R-:W-:-:S06]  /*6070*/  IMAD.MOV.U32 R244, RZ, RZ, R58 ;  /* 0x000000fffff47224 */ /* 0x000fcc00078e003a */
[----:B------:R-:W-:Y:S02]  /*6080*/  F2FP.PACK_AB R124, R30, R31 ;  /* 0x0000001f1e7c723e */ /* 0x000fe400000000ff */
[----:B----4-:R-:W-:Y:S02]  /*6090*/  F2FP.PACK_AB R126, R28, R29 ;  /* 0x0000001d1c7e723e */ /* 0x010fe400000000ff */
[----:B------:R-:W-:Y:S02]  /*60a0*/  F2FP.PACK_AB R125, R4, R5 ;  /* 0x00000005047d723e */ /* 0x000fe400000000ff */
[----:B-1----:R-:W-:Y:S01]  /*60b0*/  F2FP.PACK_AB R127, R2, R0 ;  /* 0x00000000027f723e */ /* 0x002fe200000000ff */
[----:B------:R-:W-:Y:S02]  /*60c0*/  FADD.FTZ R7, R7, R209 ;  /* 0x000000d107077221 */ /* 0x000fe40000010000 */
[----:B------:R-:W-:-:S04]  /*60d0*/  FADD.FTZ R6, R212, R6 ;  /* 0x00000006d4067221 */ /* 0x000fc80000010000 */
[----:B------:R-:W-:Y:S01]  /*60e0*/  HMMA.16816.F32 R56, R124, R60, R44 ;  /* 0x0000003c7c38723c */ /* 0x000fe2000000182c */
[----:B------:R-:W-:Y:S01]  /*60f0*/  FADD.FTZ R7, R213, R7 ;  /* 0x00000007d5077221 */ /* 0x000fe20000010000 */
[----:B------:R-:W-:Y:S01]  /*6100*/  MOV R245, R75 ;  /* 0x0000004b00f57202 */ /* 0x000fe20000000f00 */
[----:B------:R-:W-:-:S05]  /*6110*/  FADD.FTZ R6, R215, R6 ;  /* 0x00000006d7067221 */ /* 0x000fca0000010000 */
[----:B------:R-:W-:Y:S01]  /*6120*/  HMMA.16816.F32 R60, R124, R62, R12 ;  /* 0x0000003e7c3c723c */ /* 0x000fe2000000180c */
[----:B------:R-:W-:Y:S01]  /*6130*/  MOV R247, R73 ;  /* 0x0000004900f77202 */ /* 0x000fe20000000f00 */
[----:B------:R-:W-:-:S05]  /*6140*/  FADD.FTZ R7, R216, R7 ;  /* 0x00000007d8077221 */ /* 0x000fca0000010000 */
[----:B------:R-:W-:Y:S02]  /*6150*/  FADD.FTZ R13, R211, R210 ;  /* 0x000000d2d30d7221 */ /* 0x000fe40000010000 */
[----:B------:R-:W-:Y:S02]  /*6160*/  FADD.FTZ R14, R219, R218 ;  /* 0x000000dadb0e7221 */ /* 0x000fe40000010000 */
[----:B------:R-:W-:Y:S02]  /*6170*/  FADD.FTZ R13, R214, R13 ;  /* 0x0000000dd60d7221 */ /* 0x000fe40000010000 */
[----:B------:R-:W-:Y:S02]  /*6180*/  IMAD.MOV.U32 R246, RZ, RZ, R74 ;  /* 0x000000fffff67224 */ /* 0x000fe400078e004a */
        /* <DEDUP_REMOVED lines=9> */
[----:B------:R-:W-:-:S07]  /*6220*/  FADD.FTZ R6, R251, R13 ;  /* 0x0000000dfb067221 */ /* 0x000fce0000010000 */
[----:B------:R-:W-:Y:S07]  /*6230*/  HMMA.16816.F32 R120, R124, R8, R192 ;  /* 0x000000087c78723c */ /* 0x000fee00000018c0 */
[----:B------:R-:W-:Y:S02]  /*6240*/  FADD.FTZ R9, R250, R14 ;  /* 0x0000000efa097221 */ /* 0x000fe40000010000 */
[----:B------:R-:W-:Y:S02]  /*6250*/  FADD.FTZ R8, R220, R12 ;  /* 0x0000000cdc087221 */ /* 0x000fe40000010000 */
[----:B------:R-:W-:-:S02]  /*6260*/  FADD.FTZ R12, R221, R7 ;  /* 0x00000007dd0c7221 */ /* 0x000fc40000010000 */
[----:B------:R-:W-:Y:S01]  /*6270*/  FADD.FTZ R7, R222, R9 ;  /* 0x00000009de077221 */ /* 0x000fe20000010000 */
[----:B------:R-:W-:Y:S01]  /*6280*/  HMMA.16816.F32 R136, R124, R140, R136 ;  /* 0x0000008c7c88723c */ /* 0x000fe20000001888 */
[----:B------:R-:W-:Y:S02]  /*6290*/  FADD.FTZ R9, R223, R6 ;  /* 0x00000006df097221 */ /* 0x000fe40000010000 */
[----:B------:R-:W-:Y:S02]  /*62a0*/  FADD.FTZ R6, R196, R8 ;  /* 0x00000008c4067221 */ /* 0x000fe40000010000 */
[----:B------:R-:W-:-:S03]  /*62b0*/  FADD.FTZ R7, R197, R7 ;  /* 0x00000007c5077221 */ /* 0x000fc60000010000 */
        /* <DEDUP_REMOVED lines=9> */
[----:B------:R-:W-:-:S07]  /*6350*/  FADD.FTZ R8, R198, R12 ;  /* 0x0000000cc6087221 */ /* 0x000fce0000010000 */
[----:B------:R-:W-:Y:S07]  /*6360*/  HMMA.16816.F32 R124, R124, R10, R40 ;  /* 0x0000000a7c7c723c */ /* 0x000fee0000001828 */
        /* <DEDUP_REMOVED lines=16> */
[----:B------:R-:W-:Y:S01]  /*6470*/  FADD.FTZ R7, R32, R5 ;  /* 0x0000000520077221 */ /* 0x000fe20000010000 */
[----:B------:R1:W-:Y:S01]  /*6480*/  STL [R1+0x1c], R0 ;  /* 0x00001c0001007387 */ /* 0x0003e20000100800 */
[----:B------:R-:W-:Y:S01]  /*6490*/  FADD.FTZ R5, R28, R6 ;  /* 0x000000061c057221 */ /* 0x000fe20000010000 */
[----:B------:R-:W-:Y:S02]  /*64a0*/  UIMAD.WIDE.U32 UR18, UR17, UR4, URZ ;  /* 0x00000004111272a5 */ /* 0x000fe4000f8e003f */
[----:B------:R2:W-:Y:S04]  /*64b0*/  STL [R1+0x14], R7 ;  /* 0x0000140701007387 */ /* 0x0005e80000100800 */
[----:B------:R2:W-:Y:S01]  /*64c0*/  STL [R1+0x18], R5 ;  /* 0x0000180501007387 */ /* 0x0005e20000100800 */
[----:B------:R-:W-:Y:S01]  /*64d0*/  PLOP3.LUT P0, PT, PT, PT, UP2, 0x40, 0x0 ;  /* 0x000000000000781c */ /* 0x000fe20003f0e828 */
[----:B------:R-:W-:Y:S01]  /*64e0*/  @UP3 UMOV UR7, UR19 ;  /* 0x0000001300073c82 */ /* 0x000fe20008000000 */
[----:B-1----:R-:W-:-:S05]  /*64f0*/  FADD.FTZ R0, R2, R4 ;  /* 0x0000000402007221 */ /* 0x002fca0000010000 */
[----:B------:R2:W-:Y:S01]  /*6500*/  STL [R1+0x20], R0 ;  /* 0x0000200001007387 */ /* 0x0005e20000100800 */
[----:B------:R-:W-:-:S04]  /*6510*/  @UP3 USHF.R.U32.HI UR17, URZ, UR5, UR7 ;  /* 0x000000053f113299 */ /* 0x000fc80008011607 */
[----:B------:R-:W-:-:S03]  /*6520*/  UIADD3 UR4, UR16, UR17, URZ ;  /* 0x0000001110047290 */ /* 0x000fc6000fffe03f */
[----:B------:R-:W-:Y:S02]  /*6530*/  ULDC UR16, c[0x0][0x328] ;  /* 0x0000ca0000107ab9 */ /* 0x000fe40000000800 */
[----:B------:R-:W-:Y:S01]  /*6540*/  UIADD3 UR16, UR4, UR16, URZ ;  /* 0x0000001004107290 */ /* 0x000fe2000fffe03f */
[----:B------:R-:W-:Y:S01]  /*6550*/  IADD3 R242, R242, -0x2, RZ ;  /* 0xfffffffef2f27810 */ /* 0x000fe20007ffe0ff */
[----:B------:R-:W-:Y:S05]  /*6560*/  @P0 BRA `(.L_x_898) ;  /* 0x0000013000000947 */ /* 0x000fea0003800000 */
[----:B------:R-:W-:Y:S01]  /*6570*/  ISETP.LT.AND P0, PT, RZ, UR4, PT ;  /* 0x00000004ff007c0c */ /* 0x000fe2000bf01270 */
[----:B------:R-:W-:Y:S02]  /*6580*/  UIADD3 UR17, UR4, -0x1, URZ ;  /* 0xffffffff04117890 */ /* 0x000fe4000fffe03f */
[----:B------:R-:W-:-:S10]  /*6590*/  ULDC UR7, c[0x0][0x32c] ;  /* 0x0000cb0000077ab9 */ /* 0x000fd40000000800 */
[----:B------:R-:W-:Y:S05]  /*65a0*/  @P0 BRA `(.L_x_899) ;  /* 0x0000007000000947 */ /* 0x000fea0003800000 */
[----:B------:R-:W-:Y:S02]  /*65b0*/  UISETP.NE.AND UP0, UPT, UR7, 0x1, UPT ;  /* 0x000000010700788c */ /* 0x000fe4000bf05270 */
[----:B------:R-:W-:-:S03]  /*65c0*/  UIADD3 UR17, -UR4, URZ, URZ ;  /* 0x0000003f04117290 */ /* 0x000fc6000fffe13f */
[----:B------:R-:W-:Y:S02]  /*65d0*/  ULDC.64 UR4, c[0x0][0x330] ;  /* 0x0000cc0000047ab9 */ /* 0x000fe40000000a00 */
[----:B------:R-:W-:-:S04]  /*65e0*/  UIMAD.WIDE.U32 UR18, UR17, UR4, URZ ;  /* 0x00000004111272a5 */ /* 0x000fc8000f8e003f */
[----:B------:R-:W-:-:S04]  /*65f0*/  @UP0 USHF.R.U32.HI UR17, URZ, UR5, UR19 ;  /* 0x000000053f110299 */ /* 0x000fc80008011613 */
[----:B------:R-:W-:Y:S01]  /*6600*/  ULOP3.LUT UR17, URZ, UR17, URZ, 0x33, !UPT ;  /* 0x000000113f117292 */ /* 0x000fe2000f8e333f */
[----:B------:R-:W-:Y:S05]  /*6610*/  BRA `(.L_x_900) ;  /* 0x0000004000007947 */ /* 0x000fea0003800000 */
.L_x_899:
[----:B------:R-:W-:Y:S02]  /*6620*/  UISETP.NE.AND UP0, UPT, UR7, 0x1, UPT ;  /* 0x000000010700788c */ /* 0x000fe4000bf05270 */
[----:B------:R-:W-:Y:S02]  /*6630*/  ULDC.64 UR4, c[0x0][0x330] ;  /* 0x0000cc0000047ab9 */ /* 0x000fe40000000a00 */
[----:B------:R-:W-:-:S07]  /*6640*/  UIMAD.WIDE.U32 UR18, UR17, UR4, URZ ;  /* 0x00000004111272a5 */ /* 0x000fce000f8e003f */
[----:B------:R-:W-:Y:S02]  /*6650*/  @UP0 USHF.R.U32.HI UR17, URZ, UR5, UR19 ;  /* 0x000000053f110299 */ /* 0x000fe40008011613 */
.L_x_900:
[----:B------:R-:W-:Y:S02]  /*6660*/  ULDC UR4, c[0x0][0x32c] ;  /* 0x0000cb0000047ab9 */ /* 0x000fe40000000800 */
[----:B------:R-:W-:-:S04]  /*6670*/  UIMAD UR4, UR17, UR7, UR4 ;  /* 0x00000007110472a4 */ /* 0x000fc8000f8e0204 */
[----:B------:R-:W-:-:S04]  /*6680*/  UISETP.LT.AND UP0, UPT, UR16, UR4, UPT ;  /* 0x000000041000728c */ /* 0x000fc8000bf01270 */
[----:B------:R-:W-:-:S04]  /*6690*/  USEL UR16, UR16, UR4, UP0 ;  /* 0x0000000410107287 */ /* 0x000fc80008000000 */
.L_x_898:
[----:B------:R-:W-:-:S04]  /*66a0*/  UIMAD.WIDE UR4, UR16, 0x2aaaaaab, URZ ;  /* 0x2aaaaaab100478a5 */ /* 0x000fc8000f8e023f */
[----:B------:R-:W-:-:S04]  /*66b0*/  USHF.R.U32.HI UR4, URZ, 0x1f, UR5 ;  /* 0x0000001f3f047899 */ /* 0x000fc80008011605 */
[----:B------:R-:W-:-:S04]  /*66c0*/  ULEA.HI.SX32 UR4, UR5, UR4, 0x1d ;  /* 0x0000000405047291 */ /* 0x000fc8000f8fea3f */
[----:B------:R-:W-:-:S04]  /*66d0*/  UISETP.LT.AND UP0, UPT, UR8, UR4, UPT ;  /* 0x000000040800728c */ /* 0x000fc8000bf01270 */
[----:B------:R-:W-:-:S06]  /*66e0*/  USEL UR4, UR8, UR4, !UP0 ;  /* 0x0000000408047287 */ /* 0x000fcc000c000000 */
[----:B------:R-:W-:-:S13]  /*66f0*/  ISETP.GE.AND P0, PT, R242, UR4, PT ;  /* 0x00000004f2007c0c */ /* 0x000fda000bf06270 */
[----:B------:R-:W-:Y:S05]  /*6700*/  @!P0 BRA `(.L_x_901) ;  /* 0x000045d000008947 */ /* 0x000fea0003800000 */
[----:B--2---:R-:W2:Y:S01]  /*6710*/  LDL R0, [R1+0x24] ;  /* 0x0000240001007983 */ /* 0x004ea20000100800 */
[----:B------:R-:W-:Y:S01]  /*6720*/  PLOP3.LUT P1, PT, PT, PT, UP3, 0x80, 0x0 ;  /* 0x000000000000781c */ /* 0x000fe20003f2f038 */
[----:B------:R-:W-:Y:S01]  /*6730*/  IMAD.MOV.U32 R166, RZ, RZ, R168 ;  /* 0x000000ffffa67224 */ /* 0x000fe200078e00a8 */
[----:B------:R-:W-:Y:S01]  /*6740*/  PLOP3.LUT P0, PT, PT, PT, UP3, 0x80, 0x0 ;  /* 0x000000000000781c */ /* 0x000fe20003f0f038 */
[----:B------:R-:W-:Y:S01]  /*6750*/  IMAD.MOV.U32 R164, RZ, RZ, R169 ;  /* 0x000000ffffa47224 */ /* 0x000fe200078e00a9 */
[----:B------:R-:W-:Y:S01]  /*6760*/  MOV R171, R3 ;  /* 0x0000000300ab7202 */ /* 0x000fe20000000f00 */
[----:B------:R-:W-:-:S08]  /*6770*/  IMAD.MOV.U32 R170, RZ, RZ, R167 ;  /* 0x000000ffffaa7224 */ /* 0x000fd000078e00a7 */
[----:B--2---:R-:W-:-:S05]  /*6780*/  @P1 IMAD.HI.U32 R0, R0, c[0x0][0x2c8], RZ ;  /* 0x0000b20000001a27 */ /* 0x004fca00078e00ff */
[----:B------:R-:W-:-:S05]  /*6790*/  @P0 SHF.R.U32.HI R0, RZ, c[0x0][0x2cc], R0 ;  /* 0x0000b300ff000a19 */ /* 0x000fca0000011600 */
[----:B------:R1:W-:Y:S02]  /*67a0*/  @P0 STL [R1+0x28], R0 ;  /* 0x0000280001000387 */ /* 0x0003e40000100800 */
.L_x_918:
[----:B------:R-:W2:Y:S01]  /*67b0*/  LDL.64 R38, [R1+0x38] ;  /* 0x0000380001267983 */ /* 0x000ea20000100a00 */
[----:B------:R-:W-:Y:S04]  /*67c0*/  DEPBAR.LE SB0, 0x0 ;  /* 0x000080000000791a */ /* 0x000fe80000000000 */
[----:B-1----:R-:W2:Y:S05]  /*67d0*/  LDL.64 R2, [R1+0x48] ;  /* 0x0000480001027983 */ /* 0x002eaa0000100a00 */
[----:B------:R-:W-:Y:S01]  /*67e0*/  BAR.SYNC.DEFER_BLOCKING 0x0 ;  /* 0x0000000000007b1d */ /* 0x000fe20000010000 */
[C---:B------:R-:W-:Y:S11]  /*67f0*/  ISETP.LT.AND P6, PT, R242.reuse, UR8, PT ;  /* 0x00000008f2007c0c */ /* 0x040ff6000bfc1270 */
[----:B------:R-:W-:Y:S02]  /*6800*/  @!UPT UIADD3 URZ, URZ, URZ, URZ ;  /* 0x0000003f3f3ff290 */ /* 0x000fe4000fffe03f */
[----:B-1----:R-:W-:Y:S01]  /*6810*/  @!P6 SHF.R.S32.HI R0, RZ, 0x1f, R242 ;  /* 0x0000001fff00e819 */ /* 0x002fe200000114f2 */
[----:B------:R-:W-:Y:S04]  /*6820*/  @!P6 IMAD.WIDE.U32 R36, R242, c[0x0][0x208], RZ ;  /* 0x00008200f224ea25 */ /* 0x000fe800078e00ff */
[----:B------:R-:W-:Y:S04]  /*6830*/  @!P6 IMAD R0, R0, c[0x0][0x208], RZ ;  /* 0x000082000000ea24 */ /* 0x000fe800078e02ff */
[----:B------:R-:W-:Y:S01]  /*6840*/  @!P6 IMAD R0, R242, c[0x0][0x20c], R0 ;  /* 0x00008300f200ea24 */ /* 0x000fe200078e0200 */
[----:B-----5:R-:W-:Y:S03]  /*6850*/  LDSM.16.M88.4 R48, [R231+0x8080] ;  /* 0x00808000e730783b */ /* 0x020fe60000000200 */
[----:B------:R-:W-:Y:S02]  /*6860*/  @!P6 IMAD.IADD R0, R37, 0x1, R0 ;  /* 0x000000012500e824 */ /* 0x000fe400078e0200 */
[----:B------:R-:W1:Y:S02]  /*6870*/  LDSM.16.M88.4 R16, [R224+0x5080] ;  /* 0x00508000e010783b */ /* 0x000e640000000200 */
[----:B------:R-:W-:Y:S03]  /*6880*/  @!P6 IMAD R0, R0, 0x30, RZ ;  /* 0x000000300000e824 */ /* 0x000fe600078e02ff */
[----:B------:R-:W3:Y:S05]  /*6890*/  LDSM.16.M88.4 R44, [R231+0xa080] ;  /* 0x00a08000e72c783b */ /* 0x000eea0000000200 */
[----:B------:R-:W4:Y:S05]  /*68a0*/  LDSM.16.M88.4 R32, [R224+0x5880] ;  /* 0x00588000e020783b */ /* 0x000f2a0000000200 */
[----:B------:R-:W2:Y:S05]  /*68b0*/  LDL.64 R246, [R1+0x30] ;  /* 0x0000300001f67983 */ /* 0x000eaa0000100a00 */
[----:B------:R-:W2:Y:S05]  /*68c0*/  LDSM.16.M88.4 R172, [R224+0x6080] ;  /* 0x00608000e0ac783b */ /* 0x000eaa0000000200 */
[----:B------:R-:W2:Y:S05]  /*68d0*/  LDL.64 R244, [R1+0x40] ;  /* 0x0000400001f47983 */ /* 0x000eaa0000100a00 */
[----:B------:R-:W-:Y:S05]  /*68e0*/  LDSM.16.M88.4 R192, [R233+0x8080] ;  /* 0x00808000e9c0783b */ /* 0x000fea0000000200 */
[----:B------:R-:W2:Y:S01]  /*68f0*/  LDL R167, [R1+0x28] ;  /* 0x0000280001a77983 */ /* 0x000ea20000100800 */
[-C--:B-1----:R-:W-:Y:S04]  /*6900*/  HMMA.16816.F32 R4, R48, R16.reuse, RZ ;  /* 0x000000103004723c */ /* 0x082fe800000018ff */
[----:B------:R-:W1:Y:S05]  /*6910*/  LDSM.16.M88.4 R196, [R235] ;  /* 0x00000000ebc4783b */ /* 0x000e6a0000000200 */
[----:B------:R-:W1:Y:S01]  /*6920*/  LDSM.16.M88.4 R200, [R233+0xa080] ;  /* 0x00a08000e9c8783b */ /* 0x000e620000000200 */
[C---:B---3--:R-:W-:Y:S04]  /*6930*/  HMMA.16816.F32 R8, R44.reuse, R16, RZ ;  /* 0x000000102c08723c */ /* 0x048fe800000018ff */
[----:B------:R-:W3:Y:S04]  /*6940*/  LDSM.16.M88.4 R204, [R241] ;  /* 0x00000000f1cc783b */ /* 0x000ee80000000200 */
[-C--:B------:R-:W-:Y:S01]  /*6950*/  HMMA.16816.F32 R12, R44, R18.reuse, RZ ;  /* 0x000000122c0c723c */ /* 0x080fe200000018ff */
[----:B------:R-:W1:Y:S07]  /*6960*/  LDSM.16.M88.4 R208, [R240] ;  /* 0x00000000f0d0783b */ /* 0x000e6e0000000200 */
[C---:B------:R-:W-:Y:S08]  /*6970*/  HMMA.16816.F32 R16, R48.reuse, R18, RZ ;  /* 0x000000123010723c */ /* 0x040ff000000018ff */
[-C--:B----4-:R-:W-:Y:S08]  /*6980*/  HMMA.16816.F32 R20, R48, R32.reuse, RZ ;  /* 0x000000203014723c */ /* 0x090ff000000018ff */
[C---:B------:R-:W-:Y:S08]  /*6990*/  HMMA.16816.F32 R24, R44.reuse, R32, RZ ;  /* 0x000000202c18723c */ /* 0x040ff000000018ff */
[-C--:B------:R-:W-:Y:S08]  /*69a0*/  HMMA.16816.F32 R28, R44, R34.reuse, RZ ;  /* 0x000000222c1c723c */ /* 0x080ff000000018ff */
[C---:B------:R-:W-:Y:S04]  /*69b0*/  HMMA.16816.F32 R32, R48.reuse, R34, RZ ;  /* 0x000000223020723c */ /* 0x040fe800000018ff */
[----:B--2---:R-:W-:Y:S04]  /*69c0*/  @!P6 IMAD.MOV.U32 R3, RZ, RZ, R39 ;  /* 0x000000ffff03e224 */ /* 0x004fe800078e0027 */
[----:B------:R-:W-:Y:S02]  /*69d0*/  @!P6 IMAD.WIDE.U32 R2, R36, 0x30, R2 ;  /* 0x000000302402e825 */ /* 0x000fe400078e0002 */
[-C--:B------:R-:W-:Y:S02]  /*69e0*/  HMMA.16816.F32 R36, R48, R172.reuse, RZ ;  /* 0x000000ac3024723c */ /* 0x080fe400000018ff */
[----:B------:R-:W-:Y:S02]  /*69f0*/  @!P6 IMAD.IADD R165, R3, 0x1, R0 ;  /* 0x0000000103a5e824 */ /* 0x000fe400078e0200 */
[C---:B------:R-:W-:Y:S03]  /*6a00*/  @!P6 IMAD.SHL.U32 R0, R2.reuse, 0x2, RZ ;  /* 0x000000020200e824 */ /* 0x040fe600078e00ff */
[----:B------:R-:W-:Y:S01]  /*6a10*/  @!P6 SHF.L.U64.HI R165, R2, 0x1, R165 ;  /* 0x0000000102a5e819 */ /* 0x000fe200000102a5 */
[C---:B------:R-:W-:Y:S04]  /*6a20*/  HMMA.16816.F32 R40, R44.reuse, R172, RZ ;  /* 0x000000ac2c28723c */ /* 0x040fe800000018ff */
[C---:B------:R-:W-:Y:S02]  /*6a30*/  @!P6 IADD3 R168, P0, R0.reuse, c[0x0][0x1f8], RZ ;  /* 0x00007e0000a8ea10 */ /* 0x040fe40007f1e0ff */
[----:B------:R-:W-:Y:S02]  /*6a40*/  @!P6 IADD3 R0, P5, R0, 0x80, RZ ;  /* 0x000000800000e810 */ /* 0x000fe40007fbe0ff */
[-C--:B------:R-:W-:Y:S01]  /*6a50*/  HMMA.16816.F32 R44, R44, R174.reuse, RZ ;  /* 0x000000ae2c2c723c */ /* 0x080fe200000018ff */
[----:B------:R-:W-:Y:S03]  /*6a60*/  @!P6 IADD3.X R169, R165, c[0x0][0x1fc], RZ, P0, !PT ;  /* 0x00007f00a5a9ea10 */ /* 0x000fe600007fe4ff */
[----:B------:R-:W-:Y:S02]  /*6a70*/  @!P6 IADD3 R212, P2, R0, c[0x0][0x1f8], RZ ;  /* 0x00007e0000d4ea10 */ /* 0x000fe40007f5e0ff */
[----:B------:R-:W-:Y:S01]  /*6a80*/  @!PT LDS RZ, [RZ] ;  /* 0x00000000fffff984 */ /* 0x000fe20000000800 */
[----:B------:R-:W-:Y:S01]  /*6a90*/  @!PT LDS RZ, [RZ] ;  /* 0x00000000fffff984 */ /* 0x000fe20000000800 */
[----:B------:R-:W-:Y:S01]  /*6aa0*/  @!PT LDS RZ, [RZ] ;  /* 0x00000000fffff984 */ /* 0x000fe20000000800 */
[----:B------:R2:W-:Y:S01]  /*6ab0*/  @!P6 LDGSTS.E.BYPASS.LTC128B.128 [R243+0x2080], [R168.64], !P4 ;  /* 0x02080000a8f3efae */ /* 0x0005e2000e101d4e */
[----:B------:R-:W-:Y:S01]  /*6ac0*/  @!P6 IADD3 R2, P1, R168, UR10, RZ ;  /* 0x0000000aa802ec10 */ /* 0x000fe2000ff3e0ff */
[----:B------:R-:W-:Y:S04]  /*6ad0*/  HMMA.16816.F32 R48, R48, R174, RZ ;  /* 0x000000ae3030723c */ /* 0x000fe800000018ff */
[----:B------:R-:W-:Y:S02]  /*6ae0*/  @!P6 IADD3.X R213, RZ, c[0x0][0x1fc], R165, P2, P5 ;  /* 0x00007f00ffd5ea10 */ /* 0x000fe400017ea4a5 */
[----:B------:R-:W-:Y:S02]  /*6af0*/  @!P6 IADD3.X R3, R169, UR11, RZ, P1, !PT ;  /* 0x0000000ba903ec10 */ /* 0x000fe40008ffe4ff */
[-C--:B-1----:R-:W-:Y:S01]  /*6b00*/  HMMA.16816.F32 R4, R192, R196.reuse, R4 ;  /* 0x000000c4c004723c */ /* 0x082fe20000001804 */
[----:B------:R1:W-:Y:S04]  /*6b10*/  @!P6 LDGSTS.E.BYPASS.LTC128B.128 [R243+0x3880], [R212.64], !P3 ;  /* 0x03880000d4f3efae */ /* 0x0003e8000d901d4e */
[----:B------:R-:W-:Y:S01]  /*6b20*/  @!P6 IADD3 R172, P0, R2, UR10, RZ ;  /* 0x0000000a02acec10 */ /* 0x000fe2000ff1e0ff */
[----:B------:R4:W-:Y:S02]  /*6b30*/  @!P6 LDGSTS.E.BYPASS.LTC128B.128 [R243+0x2880], [R2.64], !P4 ;  /* 0x0288000002f3efae */ /* 0x0009e4000e101d4e */
[C---:B------:R-:W-:Y:S03]  /*6b40*/  HMMA.16816.F32 R8, R200.reuse, R196, R8 ;  /* 0x000000c4c808723c */ /* 0x040fe60000001808 */
[----:B------:R4:W-:Y:S01]  /*6b50*/  @!P6 LDGSTS.E.BYPASS.LTC128B.128 [R243+0x4080], [R2.64+0x80], !P3 ;  /* 0x0408008002f3efae */ /* 0x0009e2000d901d4e */
[----:B------:R-:W-:Y:S02]  /*6b60*/  @!P6 IADD3.X R173, R3, UR11, RZ, P0, !PT ;  /* 0x0000000b03adec10 */ /* 0x000fe400087fe4ff */
[----:B------:R-:W-:Y:S02]  /*6b70*/  PLOP3.LUT P0, PT, PT, PT, UP3, 0x80, 0x0 ;  /* 0x000000000000781c */ /* 0x000fe40003f0f038 */
[-C--:B------:R-:W-:Y:S01]  /*6b80*/  HMMA.16816.F32 R12, R200, R198.reuse, R12 ;  /* 0x000000c6c80c723c */ /* 0x080fe2000000180c */
[----:B------:R2:W-:Y:S03]  /*6b90*/  @!P6 LDGSTS.E.BYPASS.LTC128B.128 [R243+0x3080], [R172.64], !P4 ;  /* 0x03080000acf3efae */ /* 0x0005e6000e101d4e */
[----:B------:R-:W-:Y:S02]  /*6ba0*/  IMAD.MOV.U32 R245, RZ, RZ, c[0x0][0x1e4] ;  /* 0x00007900fff57624 */ /* 0x000fe400078e00ff */
[----:B------:R2:W-:Y:S01]  /*6bb0*/  @!P6 LDGSTS.E.BYPASS.LTC128B.128 [R243+0x4880], [R172.64+0x80], !P3 ;  /* 0x04880080acf3efae */ /* 0x0005e2000d901d4e */
[C---:B------:R-:W-:Y:S01]  /*6bc0*/  ISETP.GT.AND P6, PT, R242.reuse, UR8, PT ;  /* 0x00000008f2007c0c */ /* 0x040fe2000bfc4270 */
[C---:B------:R-:W-:Y:S03]  /*6bd0*/  HMMA.16816.F32 R16, R192.reuse, R198, R16 ;  /* 0x000000c6c010723c */ /* 0x040fe60000001810 */
[----:B------:R-:W-:Y:S05]  /*6be0*/  LDSM.16.M88.4 R216, [R232+0xa080] ;  /* 0x00a08000e8d8783b */ /* 0x000fea0000000200 */
[-C--:B---3--:R-:W-:Y:S01]  /*6bf0*/  HMMA.16816.F32 R20, R192, R204.reuse, R20 ;  /* 0x000000ccc014723c */ /* 0x088fe20000001814 */
[----:B------:R-:W0:Y:S03]  /*6c00*/  LDGDEPBAR ;  /* 0x00000000000079af */ /* 0x000e260000000000 */
[----:B------:R-:W-:Y:S02]  /*6c10*/  @P6 IADD3 R0, R242, -0x1, RZ ;  /* 0xfffffffff2006810 */ /* 0x000fe40007ffe0ff */
[----:B-1----:R-:W-:Y:S01]  /*6c20*/  LDSM.16.M88.4 R212, [R230+0x5080] ;  /* 0x00508000e6d4783b */ /* 0x002fe20000000200 */
[----:B----4-:R-:W-:Y:S01]  /*6c30*/  @P6 IMAD.MOV.U32 R3, RZ, RZ, R247 ;  /* 0x000000ffff036224 */ /* 0x010fe200078e00f7 */
[C---:B------:R-:W-:Y:S03]  /*6c40*/  HMMA.16816.F32 R24, R200.reuse, R204, R24 ;  /* 0x000000ccc818723c */ /* 0x040fe60000001818 */
[----:B------:R-:W-:Y:S01]  /*6c50*/  LDSM.16.M88.4 R220, [R230+0x5880] ;  /* 0x00588000e6dc783b */ /* 0x000fe20000000200 */
[----:B--2---:R-:W-:Y:S01]  /*6c60*/  @P6 IMAD.WIDE.U32 R168, R0, c[0x0][0x1e0], RZ ;  /* 0x0000780000a86a25 */ /* 0x004fe200078e00ff */
[----:B------:R-:W-:Y:S03]  /*6c70*/  @P6 SHF.R.S32.HI R2, RZ, 0x1f, R0 ;  /* 0x0000001fff026819 */ /* 0x000fe60000011400 */
[-C--:B------:R-:W-:Y:S01]  /*6c80*/  HMMA.16816.F32 R28, R200, R206.reuse, R28 ;  /* 0x000000cec81c723c */ /* 0x080fe2000000181c */
[----:B------:R-:W1:Y:S03]  /*6c90*/  LDSM.16.M88.4 R172, [R232+0x8080] ;  /* 0x00808000e8ac783b */ /* 0x000e660000000200 */
[----:B------:R-:W-:Y:S02]  /*6ca0*/  @P6 IMAD R2, R2, c[0x0][0x1e0], RZ ;  /* 0x0000780002026a24 */ /* 0x000fe400078e02ff */
[----:B------:R-:W2:Y:S02]  /*6cb0*/  LDSM.16.M88.4 R196, [R230+0x6080] ;  /* 0x00608000e6c4783b */ /* 0x000ea40000000200 */
[C---:B------:R-:W-:Y:S03]  /*6cc0*/  HMMA.16816.F32 R32, R192.reuse, R206, R32 ;  /* 0x000000cec020723c */ /* 0x040fe60000001820 */
[----:B------:R-:W-:Y:S01]  /*6cd0*/  LDSM.16.M88.4 R204, [R229] ;  /* 0x00000000e5cc783b */ /* 0x000fe20000000200 */
[----:B------:R-:W-:Y:S04]  /*6ce0*/  @P6 IMAD R2, R0, c[0x0][0x1e4], R2 ;  /* 0x0000790000026a24 */ /* 0x000fe800078e0202 */
[-C--:B------:R-:W-:Y:S04]  /*6cf0*/  HMMA.16816.F32 R36, R192, R208.reuse, R36 ;  /* 0x000000d0c024723c */ /* 0x080fe80000001824 */
[----:B------:R-:W-:Y:S02]  /*6d00*/  @P6 IMAD.IADD R0, R169, 0x1, R2 ;  /* 0x00000001a9006824 */ /* 0x000fe400078e0202 */
[----:B------:R-:W-:Y:S02]  /*6d10*/  @P6 IMAD.MOV.U32 R2, RZ, RZ, R244 ;  /* 0x000000ffff026224 */ /* 0x000fe400078e00f4 */
[C---:B------:R-:W-:Y:S01]  /*6d20*/  HMMA.16816.F32 R40, R200.reuse, R208, R40 ;  /* 0x000000d0c828723c */ /* 0x040fe20000001828 */
[----:B------:R-:W-:Y:S03]  /*6d30*/  IMAD.MOV.U32 R244, RZ, RZ, c[0x0][0x1e0] ;  /* 0x00007800fff47624 */ /* 0x000fe600078e00ff */
[----:B------:R-:W-:Y:S04]  /*6d40*/  @P6 IMAD.WIDE.U32 R2, R168, 0x30, R2 ;  /* 0x00000030a8026825 */ /* 0x000fe800078e0002 */
[-C--:B------:R-:W-:Y:S01]  /*6d50*/  HMMA.16816.F32 R44, R200, R210.reuse, R44 ;  /* 0x000000d2c82c723c */ /* 0x080fe2000000182c */
[----:B------:R-:W3:Y:S03]  /*6d60*/  LDSM.16.M88.4 R200, [R234+0x8080] ;  /* 0x00808000eac8783b */ /* 0x000ee60000000200 */
[----:B------:R-:W-:Y:S02]  /*6d70*/  @P6 IMAD.SHL.U32 R168, R2, 0x2, RZ ;  /* 0x0000000202a86824 */ /* 0x000fe400078e00ff */
[----:B------:R-:W-:Y:S02]  /*6d80*/  @P6 IMAD.SHL.U32 R165, R244, 0x20, RZ ;  /* 0x00000020f4a56824 */ /* 0x000fe400078e00ff */
[----:B------:R-:W-:Y:S01]  /*6d90*/  HMMA.16816.F32 R48, R192, R210, R48 ;  /* 0x000000d2c030723c */ /* 0x000fe20000001830 */
[----:B------:R-:W4:Y:S03]  /*6da0*/  LDSM.16.M88.4 R192, [R234+0xa080] ;  /* 0x00a08000eac0783b */ /* 0x000f260000000200 */
[----:B------:R-:W-:Y:S02]  /*6db0*/  @P6 IMAD R0, R0, 0x30, RZ ;  /* 0x0000003000006824 */ /* 0x000fe400078e02ff */
[----:B------:R-:W2:Y:S02]  /*6dc0*/  LDSM.16.M88.4 R208, [R229+0x800] ;  /* 0x00080000e5d0783b */ /* 0x000ea40000000200 */
[-C--:B-1----:R-:W-:Y:S05]  /*6dd0*/  HMMA.16816.F32 R4, R172, R212.reuse, R4 ;  /* 0x000000d4ac04723c */ /* 0x082fea0000001804 */
[----:B------:R-:W-:Y:S03]  /*6de0*/  @P6 IMAD.IADD R0, R3, 0x1, R0 ;  /* 0x0000000103006824 */ /* 0x000fe600078e0200 */
[C---:B------:R-:W-:Y:S04]  /*6df0*/  HMMA.16816.F32 R8, R216.reuse, R212, R8 ;  /* 0x000000d4d808723c */ /* 0x040fe80000001808 */
[----:B------:R-:W-:Y:S02]  /*6e00*/  @P6 SHF.L.U64.HI R3, R2, 0x1, R0 ;  /* 0x0000000102036819 */ /* 0x000fe40000010200 */
[----:B------:R-:W-:Y:S02]  /*6e10*/  @P6 SHF.L.U64.HI R0, R244, 0x5, R245 ;  /* 0x00000005f4006819 */ /* 0x000fe400000102f5 */
[-C--:B------:R-:W-:Y:S08]  /*6e20*/  HMMA.16816.F32 R12, R216, R214.reuse, R12 ;  /* 0x000000d6d80c723c */ /* 0x080ff0000000180c */
[C---:B------:R-:W-:Y:S01]  /*6e30*/  HMMA.16816.F32 R16, R172.reuse, R214, R16 ;  /* 0x000000d6ac10723c */ /* 0x040fe20000001810 */
[----:B------:R-:W1:Y:S07]  /*6e40*/  LDSM.16.M88.4 R212, [R229+0x1000] ;  /* 0x00100000e5d4783b */ /* 0x000e6e0000000200 */
[-C--:B------:R-:W-:Y:S08]  /*6e50*/  HMMA.16816.F32 R20, R172, R220.reuse, R20 ;  /* 0x000000dcac14723c */ /* 0x080ff00000001814 */
[C---:B------:R-:W-:Y:S08]  /*6e60*/  HMMA.16816.F32 R24, R216.reuse, R220, R24 ;  /* 0x000000dcd818723c */ /* 0x040ff00000001818 */
[-C--:B------:R-:W-:Y:S08]  /*6e70*/  HMMA.16816.F32 R28, R216, R222.reuse, R28 ;  /* 0x000000ded81c723c */ /* 0x080ff0000000181c */
[C---:B------:R-:W-:Y:S01]  /*6e80*/  HMMA.16816.F32 R32, R172.reuse, R222, R32 ;  /* 0x000000deac20723c */ /* 0x040fe20000001820 */
[----:B------:R-:W-:Y:S07]  /*6e90*/  LDSM.16.M88.4 R220, [R224+0x7080] ;  /* 0x00708000e0dc783b */ /* 0x000fee0000000200 */
[-C--:B--2---:R-:W-:Y:S08]  /*6ea0*/  HMMA.16816.F32 R36, R172, R196.reuse, R36 ;  /* 0x000000c4ac24723c */ /* 0x084ff00000001824 */
[C---:B------:R-:W-:Y:S08]  /*6eb0*/  HMMA.16816.F32 R40, R216.reuse, R196, R40 ;  /* 0x000000c4d828723c */ /* 0x040ff00000001828 */
[-C--:B------:R-:W-:Y:S01]  /*6ec0*/  HMMA.16816.F32 R44, R216, R198.reuse, R44 ;  /* 0x000000c6d82c723c */ /* 0x080fe2000000182c */
[----:B------:R-:W-:Y:S07]  /*6ed0*/  LDSM.16.M88.4 R216, [R231+0xe080] ;  /* 0x00e08000e7d8783b */ /* 0x000fee0000000200 */
[----:B------:R-:W-:Y:S01]  /*6ee0*/  HMMA.16816.F32 R48, R172, R198, R48 ;  /* 0x000000c6ac30723c */ /* 0x000fe20000001830 */
[----:B------:R-:W-:Y:S05]  /*6ef0*/  LDSM.16.M88.4 R172, [R231+0xc080] ;  /* 0x00c08000e7ac783b */ /* 0x000fea0000000200 */
[----:B------:R-:W2:Y:S02]  /*6f00*/  LDSM.16.M88.4 R196, [R224+0x6880] ;  /* 0x00688000e0c4783b */ /* 0x000ea40000000200 */
[-C--:B---3--:R-:W-:Y:S08]  /*6f10*/  HMMA.16816.F32 R4, R200, R204.reuse, R4 ;  /* 0x000000ccc804723c */ /* 0x088ff00000001804 */
[C---:B----4-:R-:W-:Y:S08]  /*6f20*/  HMMA.16816.F32 R8, R192.reuse, R204, R8 ;  /* 0x000000ccc008723c */ /* 0x050ff00000001808 */
[-C--:B------:R-:W-:Y:S08]  /*6f30*/  HMMA.16816.F32 R12, R192, R206.reuse, R12 ;  /* 0x000000cec00c723c */ /* 0x080ff0000000180c */
[C---:B------:R-:W-:Y:S01]  /*6f40*/  HMMA.16816.F32 R16, R200.reuse, R206, R16 ;  /* 0x000000cec810723c */ /* 0x040fe20000001810 */
[----:B------:R-:W-:Y:S07]  /*6f50*/  LDSM.16.M88.4 R204, [R239] ;  /* 0x00000000efcc783b */ /* 0x000fee0000000200 */
[-C--:B------:R-:W-:Y:S08]  /*6f60*/  HMMA.16816.F32 R20, R200, R208.reuse, R20 ;  /* 0x000000d0c814723c */ /* 0x080ff00000001814 */
[C---:B------:R-:W-:Y:S08]  /*6f70*/  HMMA.16816.F32 R24, R192.reuse, R208, R24 ;  /* 0x000000d0c018723c */ /* 0x040ff00000001818 */
[-C--:B------:R-:W-:Y:S08]  /*6f80*/  HMMA.16816.F32 R28, R192, R210.reuse, R28 ;  /* 0x000000d2c01c723c */ /* 0x080ff0000000181c */
[C---:B------:R-:W-:Y:S01]  /*6f90*/  HMMA.16816.F32 R32, R200.reuse, R210, R32 ;  /* 0x000000d2c820723c */ /* 0x040fe20000001820 */
[----:B------:R-:W-:Y:S07]  /*6fa0*/  LDSM.16.M88.4 R208, [R233+0xe080] ;  /* 0x00e08000e9d0783b */ /* 0x000fee0000000200 */
[-C--:B-1----:R-:W-:Y:S08]  /*6fb0*/  HMMA.16816.F32 R36, R200, R212.reuse, R36 ;  /* 0x000000d4c824723c */ /* 0x082ff00000001824 */
[C---:B------:R-:W-:Y:S08]  /*6fc0*/  HMMA.16816.F32 R40, R192.reuse, R212, R40 ;  /* 0x000000d4c028723c */ /* 0x040ff00000001828 */
[-C--:B------:R-:W-:Y:S01]  /*6fd0*/  HMMA.16816.F32 R44, R192, R214.reuse, R44 ;  /* 0x000000d6c02c723c */ /* 0x080fe2000000182c */
[----:B------:R-:W1:Y:S07]  /*6fe0*/  LDSM.16.M88.4 R192, [R224+0x7880] ;  /* 0x00788000e0c0783b */ /* 0x000e6e0000000200 */
[----:B------:R-:W-:Y:S01]  /*6ff0*/  HMMA.16816.F32 R48, R200, R214, R48 ;  /* 0x000000d6c830723c */ /* 0x000fe20000001830 */
[----:B------:R-:W3:Y:S05]  /*7000*/  LDSM.16.M88.4 R200, [R233+0xc080] ;  /* 0x00c08000e9c8783b */ /* 0x000eea0000000200 */
[----:B------:R-:W-:Y:S02]  /*7010*/  LDSM.16.M88.4 R212, [R237] ;  /* 0x00000000edd4783b */ /* 0x000fe40000000200 */
[-C--:B--2---:R-:W-:Y:S08]  /*7020*/  HMMA.16816.F32 R4, R172, R196.reuse, R4 ;  /* 0x000000c4ac04723c */ /* 0x084ff00000001804 */
[C---:B------:R-:W-:Y:S08]  /*7030*/  HMMA.16816.F32 R8, R216.reuse, R196, R8 ;  /* 0x000000c4d808723c */ /* 0x040ff00000001808 */
[-C--:B------:R-:W-:Y:S08]  /*7040*/  HMMA.16816.F32 R12, R216, R198.reuse, R12 ;  /* 0x000000c6d80c723c */ /* 0x080ff0000000180c */
[C---:B------:R-:W-:Y:S01]  /*7050*/  HMMA.16816.F32 R16, R172.reuse, R198, R16 ;  /* 0x000000c6ac10723c */ /* 0x040fe20000001810 */
[----:B------:R-:W2:Y:S07]  /*7060*/  LDSM.16.M88.4 R196, [R238] ;  /* 0x00000000eec4783b */ /* 0x000eae0000000200 */
        /* <DEDUP_REMOVED lines=8> */
[----:B------:R-:W-:Y:S07]  /*70f0*/  LDSM.16.M88.4 R216, [R236+0xe080] ;  /* 0x00e08000ecd8783b */ /* 0x000fee0000000200 */
[----:B------:R-:W-:Y:S01]  /*7100*/  HMMA.16816.F32 R48, R172, R194, R48 ;  /* 0x000000c2ac30723c */ /* 0x000fe20000001830 */
[----:B------:R-:W-:Y:S05]  /*7110*/  LDSM.16.M88.4 R172, [R232+0xc080] ;  /* 0x00c08000e8ac783b */ /* 0x000fea0000000200 */
[----:B------:R-:W1:Y:S02]  /*7120*/  LDSM.16.M88.4 R192, [R230+0x6880] ;  /* 0x00688000e6c0783b */ /* 0x000e640000000200 */
[-C--:B---3--:R-:W-:Y:S08]  /*7130*/  HMMA.16816.F32 R4, R200, R204.reuse, R4 ;  /* 0x000000ccc804723c */ /* 0x088ff00000001804 */
[C---:B------:R-:W-:Y:S08]  /*7140*/  HMMA.16816.F32 R8, R208.reuse, R204, R8 ;  /* 0x000000ccd008723c */ /* 0x040ff00000001808 */
[-C--:B------:R-:W-:Y:S08]  /*7150*/  HMMA.16816.F32 R12, R208, R206.reuse, R12 ;  /* 0x000000ced00c723c */ /* 0x080ff0000000180c */
[C---:B------:R-:W-:Y:S01]  /*7160*/  HMMA.16816.F32 R16, R200.reuse, R206, R16 ;  /* 0x000000cec810723c */ /* 0x040fe20000001810 */
[----:B------:R-:W3:Y:S07]  /*7170*/  LDSM.16.M88.4 R204, [R232+0xe080] ;  /* 0x00e08000e8cc783b */ /* 0x000eee0000000200 */
[-C--:B--2---:R-:W-:Y:S08]  /*7180*/  HMMA.16816.F32 R20, R200, R196.reuse, R20 ;  /* 0x000000c4c814723c */ /* 0x084ff00000001814 */
[C---:B------:R-:W-:Y:S08]  /*7190*/  HMMA.16816.F32 R24, R208.reuse, R196, R24 ;  /* 0x000000c4d018723c */ /* 0x040ff00000001818 */
[-C--:B------:R-:W-:Y:S08]  /*71a0*/  HMMA.16816.F32 R28, R208, R198.reuse, R28 ;  /* 0x000000c6d01c723c */ /* 0x080ff0000000181c */
[C---:B------:R-:W-:Y:S01]  /*71b0*/  HMMA.16816.F32 R32, R200.reuse, R198, R32 ;  /* 0x000000c6c820723c */ /* 0x040fe20000001820 */
[----:B------:R-:W2:Y:S07]  /*71c0*/  LDSM.16.M88.4 R196, [R230+0x7080] ;  /* 0x00708000e6c4783b */ /* 0x000eae0000000200 */
[-C--:B------:R-:W-:Y:S08]  /*71d0*/  HMMA.16816.F32 R36, R200, R212.reuse, R36 ;  /* 0x000000d4c824723c */ /* 0x080ff00000001824 */
[C---:B------:R-:W-:Y:S08]  /*71e0*/  HMMA.16816.F32 R40, R208.reuse, R212, R40 ;  /* 0x000000d4d028723c */ /* 0x040ff00000001828 */
[-C--:B------:R-:W-:Y:S01]  /*71f0*/  HMMA.16816.F32 R44, R208, R214.reuse, R44 ;  /* 0x000000d6d02c723c */ /* 0x080fe2000000182c */
[----:B------:R-:W4:Y:S07]  /*7200*/  LDSM.16.M88.4 R208, [R230+0x7880] ;  /* 0x00788000e6d0783b */ /* 0x000f2e0000000200 */
[----:B------:R-:W-:Y:S01]  /*7210*/  HMMA.16816.F32 R48, R200, R214, R48 ;  /* 0x000000d6c830723c */ /* 0x000fe20000001830 */
[----:B------:R-:W-:Y:S05]  /*7220*/  LDSM.16.M88.4 R200, [R234+0xc080] ;  /* 0x00c08000eac8783b */ /* 0x000fea0000000200 */
[----:B------:R-:W4:Y:S02]  /*7230*/  LDSM.16.M88.4 R212, [R229+0x1800] ;  /* 0x00180000e5d4783b */ /* 0x000f240000000200 */
[-C--:B-1----:R-:W-:Y:S08]  /*7240*/  HMMA.16816.F32 R4, R172, R192.reuse, R4 ;  /* 0x000000c0ac04723c */ /* 0x082ff00000001804 */
[C---:B---3--:R-:W-:Y:S07]  /*7250*/  HMMA.16816.F32 R8, R204.reuse, R192, R8 ;  /* 0x000000c0cc08723c */ /* 0x048fee0000001808 */
[C---:B------:R-:W-:Y:S01]  /*7260*/  @P6 IADD3 R192, P5, R168.reuse, 0x80, RZ ;  /* 0x00000080a8c06810 */ /* 0x040fe20007fbe0ff */
[-C--:B------:R-:W-:Y:S04]  /*7270*/  HMMA.16816.F32 R12, R204, R194.reuse, R12 ;  /* 0x000000c2cc0c723c */ /* 0x080fe8000000180c */
[----:B------:R-:W-:Y:S02]  /*7280*/  @P6 IADD3 R168, P1, R168, c[0x0][0x1c8], RZ ;  /* 0x00007200a8a86a10 */ /* 0x000fe40007f3e0ff */
[----:B------:R-:W-:Y:S02]  /*7290*/  @P6 IADD3 R192, P2, R192, c[0x0][0x1c8], RZ ;  /* 0x00007200c0c06a10 */ /* 0x000fe40007f5e0ff */
[C---:B------:R-:W-:Y:S04]  /*72a0*/  HMMA.16816.F32 R16, R172.reuse, R194, R16 ;  /* 0x000000c2ac10723c */ /* 0x040fe80000001810 */
[----:B------:R-:W-:Y:S02]  /*72b0*/  @P6 IADD3.X R169, R3, c[0x0][0x1cc], RZ, P1, !PT ;  /* 0x0000730003a96a10 */ /* 0x000fe40000ffe4ff */
[-C--:B------:R-:W-:Y:S02]  /*72c0*/  @P6 IADD3 R2, P1, R168, R165.reuse, RZ ;  /* 0x000000a5a8026210 */ /* 0x080fe40007f3e0ff */
[-C--:B--2---:R-:W-:Y:S04]  /*72d0*/  HMMA.16816.F32 R20, R172, R196.reuse, R20 ;  /* 0x000000c4ac14723c */ /* 0x084fe80000001814 */
[----:B------:R-:W-:Y:S01]  /*72e0*/  @P6 IADD3.X R193, RZ, c[0x0][0x1cc], R3, P2, P5 ;  /* 0x00007300ffc16a10 */ /* 0x000fe200017ea403 */
[--C-:B------:R-:W-:Y:S03]  /*72f0*/  @P6 IMAD.X R3, R169, 0x1, R0.reuse, P1 ;  /* 0x00000001a9036824 */ /* 0x100fe600008e0600 */
[C---:B------:R-:W-:Y:S08]  /*7300*/  HMMA.16816.F32 R24, R204.reuse, R196, R24 ;  /* 0x000000c4cc18723c */ /* 0x040ff00000001818 */
[-C--:B------:R-:W-:Y:S08]  /*7310*/  HMMA.16816.F32 R28, R204, R198.reuse, R28 ;  /* 0x000000c6cc1c723c */ /* 0x080ff0000000181c */
[C---:B------:R-:W-:Y:S08]  /*7320*/  HMMA.16816.F32 R32, R172.reuse, R198, R32 ;  /* 0x000000c6ac20723c */ /* 0x040ff00000001820 */
[-C--:B----4-:R-:W-:Y:S08]  /*7330*/  HMMA.16816.F32 R36, R172, R208.reuse, R36 ;  /* 0x000000d0ac24723c */ /* 0x090ff00000001824 */
[C---:B------:R-:W-:Y:S08]  /*7340*/  HMMA.16816.F32 R40, R204.reuse, R208, R40 ;  /* 0x000000d0cc28723c */ /* 0x040ff00000001828 */
[-C--:B------:R-:W-:Y:S08]  /*7350*/  HMMA.16816.F32 R44, R204, R210.reuse, R44 ;  /* 0x000000d2cc2c723c */ /* 0x080ff0000000182c */
[----:B------:R-:W-:Y:S01]  /*7360*/  HMMA.16816.F32 R48, R172, R210, R48 ;  /* 0x000000d2ac30723c */ /* 0x000fe20000001830 */
[----:B------:R-:W2:Y:S05]  /*7370*/  LDL R210, [R1+0x10] ;  /* 0x0000100001d27983 */ /* 0x000eaa0000100800 */
[----:B------:R-:W1:Y:S02]  /*7380*/  LDSM.16.M88.4 R172, [R229+0x2800] ;  /* 0x00280000e5ac783b */ /* 0x000e640000000200 */
[-C--:B------:R-:W-:Y:S01]  /*7390*/  HMMA.16816.F32 R4, R200, R212.reuse, R4 ;  /* 0x000000d4c804723c */ /* 0x080fe20000001804 */
[----:B------:R-:W-:Y:S04]  /*73a0*/  DEPBAR.LE SB0, 0x0 ;  /* 0x000080000000791a */ /* 0x000fe80000000000 */
[----:B------:R-:W-:Y:S03]  /*73b0*/  BAR.SYNC.DEFER_BLOCKING 0x0 ;  /* 0x0000000000007b1d */ /* 0x000fe60000010000 */
[C---:B------:R-:W-:Y:S08]  /*73c0*/  HMMA.16816.F32 R8, R216.reuse, R212, R8 ;  /* 0x000000d4d808723c */ /* 0x040ff00000001808 */
[-C--:B------:R-:W-:Y:S08]  /*73d0*/  HMMA.16816.F32 R12, R216, R214.reuse, R12 ;  /* 0x000000d6d80c723c */ /* 0x080ff0000000180c */
[C---:B------:R-:W-:Y:S08]  /*73e0*/  HMMA.16816.F32 R16, R200.reuse, R214, R16 ;  /* 0x000000d6c810723c */ /* 0x040ff00000001810 */
[-C--:B------:R-:W-:Y:S08]  /*73f0*/  HMMA.16816.F32 R20, R200, R220.reuse, R20 ;  /* 0x000000dcc814723c */ /* 0x080ff00000001814 */
[C---:B------:R-:W-:Y:S08]  /*7400*/  HMMA.16816.F32 R24, R216.reuse, R220, R24 ;  /* 0x000000dcd818723c */ /* 0x040ff00000001818 */
[-C--:B------:R-:W-:Y:S01]  /*7410*/  HMMA.16816.F32 R28, R216, R222.reuse, R28 ;  /* 0x000000ded81c723c */ /* 0x080fe2000000181c */
[----:B------:R-:W-:Y:S01]  /*7420*/  @!PT LDS RZ, [RZ] ;  /* 0x00000000fffff984 */ /* 0x000fe20000000800 */
[----:B------:R-:W-:Y:S01]  /*7430*/  @!PT LDS RZ, [RZ] ;  /* 0x00000000fffff984 */ /* 0x000fe20000000800 */
[----:B------:R-:W-:Y:S01]  /*7440*/  @!PT LDS RZ, [RZ] ;  /* 0x00000000fffff984 */ /* 0x000fe20000000800 */
[----:B------:R3:W-:Y:S05]  /*7450*/  @P6 LDGSTS.E.BYPASS.LTC128B.128 [R243+0x5080], [R168.64], !P4 ;  /* 0x05080000a8f36fae */ /* 0x0007ea000e101d4e */
[----:B------:R4:W-:Y:S02]  /*7460*/  @P6 LDGSTS.E.BYPASS.LTC128B.128 [R243+0x6880], [R192.64], !P3 ;  /* 0x06880000c0f36fae */ /* 0x0009e4000d901d4e */
[C---:B------:R-:W-:Y:S03]  /*7470*/  HMMA.16816.F32 R32, R200.reuse, R222, R32 ;  /* 0x000000dec820723c */ /* 0x040fe60000001820 */
[----:B------:R2:W-:Y:S05]  /*7480*/  @P6 LDGSTS.E.BYPASS.LTC128B.128 [R243+0x5880], [R2.64], !P4 ;  /* 0x0588000002f36fae */ /* 0x0005ea000e101d4e */
[-C--:B-1----:R-:W-:Y:S01]  /*7490*/  HMMA.16816.F32 R36, R200, R172.reuse, R36 ;  /* 0x000000acc824723c */ /* 0x082fe20000001824 */
[----:B------:R2:W-:Y:S07]  /*74a0*/  @P6 LDGSTS.E.BYPASS.LTC128B.128 [R243+0x7080], [R2.64+0x80], !P3 ;  /* 0x0708008002f36fae */ /* 0x0005ee000d901d4e */
[C---:B------:R-:W-:Y:S01]  /*74b0*/  HMMA.16816.F32 R40, R216.reuse, R172, R40 ;  /* 0x000000acd828723c */ /* 0x040fe20000001828 */
[----:B------:R4:W2:Y:S07]  /*74c0*/  LDL R173, [R1+0x24] ;  /* 0x0000240001ad7983 */ /* 0x0008ae0000100800 */
[-C--:B------:R-:W-:Y:S08]  /*74d0*/  HMMA.16816.F32 R44, R216, R174.reuse, R44 ;  /* 0x000000aed82c723c */ /* 0x080ff0000000182c */
[----:B------:R-:W-:Y:S04]  /*74e0*/  HMMA.16816.F32 R48, R200, R174, R48 ;  /* 0x000000aec830723c */ /* 0x000fe80000001830 */
[----:B--2---:R-:W-:Y:S01]  /*74f0*/  @P0 IMAD.MOV.U32 R173, RZ, RZ, R167 ;  /* 0x000000ffffad0224 */ /* 0x004fe200078e00a7 */
[----:B---3--:R-:W-:Y:S04]  /*7500*/  @P6 IADD3 R168, P0, R2, R165, RZ ;  /* 0x000000a502a86210 */ /* 0x008fe80007f1e0ff */
[----:B------:R-:W1:Y:S03]  /*7510*/  SHFL.IDX PT, R165, R173, RZ, 0x1c1f ;  /* 0x001c1fffada57589 */ /* 0x000e6600000e0000 */
[----:B------:R-:W-:Y:S01]  /*7520*/  @P6 IMAD.X R169, R3, 0x1, R0, P0 ;  /* 0x0000000103a96824 */ /* 0x000fe200000e0600 */
[----:B------:R-:W-:Y:S01]  /*7530*/  PLOP3.LUT P0, PT, PT, PT, UP2, 0x40, 0x0 ;  /* 0x000000000000781c */ /* 0x000fe20003f0e828 */
[----:B------:R-:W-:Y:S03]  /*7540*/  IMAD R3, R242, -0x30, RZ ;  /* 0xffffffd0f2037824 */ /* 0x000fe600078e02ff */
[----:B------:R2:W-:Y:S02]  /*7550*/  @P6 LDGSTS.E.BYPASS.LTC128B.128 [R243+0x6080], [R168.64], !P4 ;  /* 0x06080000a8f36fae */ /* 0x0005e4000e101d4e */
[----:B------:R-:W-:Y:S03]  /*7560*/  IADD3 R175, -R210, 0x1, R3 ;  /* 0x00000001d2af7810 */ /* 0x000fe60007ffe103 */
[----:B------:R2:W-:Y:S01]  /*7570*/  @P6 LDGSTS.E.BYPASS.LTC128B.128 [R243+0x7880], [R168.64+0x80], !P3 ;  /* 0x07880080a8f36fae */ /* 0x0005e2000d901d4e */
[----:B------:R-:W-:Y:S04]  /*7580*/  IADD3 R175, R175, c[0x0][0x1d0], RZ ;  /* 0x00007400afaf7a10 */ /* 0x000fe80007ffe0ff */
[----:B------:R-:W-:Y:S01]  /*7590*/  IADD3 R175, R175, -c[0x0][0x168], RZ ;  /* 0x80005a00afaf7a10 */ /* 0x000fe20007ffe0ff */
[----:B------:R-:W0:Y:S03]  /*75a0*/  LDGDEPBAR ;  /* 0x00000000000079af */ /* 0x000e260000000000 */
[C---:B------:R-:W-:Y:S02]  /*75b0*/  IADD3 R174, R175.reuse, c[0x0][0x328], RZ ;  /* 0x0000ca00afae7a10 */ /* 0x040fe40007ffe0ff */
[----:B------:R-:W-:Y:S05]  /*75c0*/  IADD3 R175, R175, UR6, RZ ;  /* 0x00000006afaf7c10 */ /* 0x000fea000fffe0ff */
[----:B-1----:R-:W-:Y:S02]  /*75d0*/  IMAD.IADD R0, R165, 0x1, R175 ;  /* 0x00000001a5007824 */ /* 0x002fe400078e02af */
[----:B--2---:R-:W-:Y:S01]  /*75e0*/  IMAD.IADD R169, R174, 0x1, R165 ;  /* 0x00000001aea97824 */ /* 0x004fe200078e02a5 */
[----:B------:R-:W-:-:S05]  /*75f0*/  @P0 BRA `(.L_x_902) ;  /* 0x0000019000000947 */ /* 0x000fca0003800000 */
[----:B----4-:R-:W-:Y:S01]  /*7600*/  IADD3 R2, R165, c[0x0][0x1d0], RZ ;  /* 0x00007400a5027a10 */ /* 0x010fe20007ffe0ff */
        /* <DEDUP_REMOVED lines=13> */
.L_x_904:
[----:B------:R-:W-:Y:S04]  /*76e0*/  MOV R165, c[0x0][0x32c] ;  /* 0x0000cb0000a57a02 */ /* 0x000fe80000000f00 */
[----:B------:R-:W-:Y:S11]  /*76f0*/  ISETP.NE.AND P0, PT, R165, 0x1, PT ;  /* 0x00000001a500780c */ /* 0x000ff60003f05270 */
[----:B------:R-:W-:Y:S02]  /*7700*/  @!UPT UIADD3 URZ, URZ, URZ, URZ ;  /* 0x0000003f3f3ff290 */ /* 0x000fe4000fffe03f */
[----:B------:R-:W-:Y:S05]  /*7710*/  @P0 IMAD.HI.U32 R165, R2, c[0x0][0x330], RZ ;  /* 0x0000cc0002a50a27 */ /* 0x000fea00078e00ff */
[----:B------:R-:W-:Y:S02]  /*7720*/  @P0 SHF.R.U32.HI R2, RZ, c[0x0][0x334], R165 ;  /* 0x0000cd00ff020a19 */ /* 0x000fe400000116a5 */
.L_x_905:
[----:B------:R-:W-:Y:S05]  /*7730*/  BSYNC B0 ;  /* 0x0000000000007941 */ /* 0x000fea0003800000 */
.L_x_903:
[----:B------:R-:W-:Y:S04]  /*7740*/  IMAD.IADD R165, R3, 0x1, -R210 ;  /* 0x0000000103a57824 */ /* 0x000fe800078e0ad2 */
[----:B------:R-:W-:Y:S05]  /*7750*/  IMAD R2, R2, c[0x0][0x32c], R165 ;  /* 0x0000cb0002027a24 */ /* 0x000fea00078e02a5 */
[----:B------:R-:W-:Y:S02]  /*7760*/  IADD3 R165, R2, c[0x0][0x32c], RZ ;  /* 0x0000cb0002a57a10 */ /* 0x000fe40007ffe0ff */
[----:B------:R-:W-:Y:S02]  /*7770*/  IMNMX R0, R0, R2, !PT ;  /* 0x0000000200007217 */ /* 0x000fe40007800200 */
[----:B------:R-:W-:Y:S02]  /*7780*/  IMNMX R169, R169, R165, PT ;  /* 0x000000a5a9a97217 */ /* 0x000fe40003800200 */
.L_x_902:
[----:B----4-:R-:W-:Y:S01]  /*7790*/  PLOP3.LUT P0, PT, PT, PT, UP2, 0x40, 0x0 ;  /* 0x000000000000781c */ /* 0x010fe20003f0e828 */
[----:B------:R-:W1:Y:S02]  /*77a0*/  SHFL.IDX PT, R165, R173, 0x1, 0x1c1f ;  /* 0x003c1f00ada57f89 */ /* 0x000e6400000e0000 */
[----:B-1----:R-:W-:Y:S01]  /*77b0*/  IADD3 R2, R175, R165, RZ ;  /* 0x000000a5af027210 */ /* 0x002fe20007ffe0ff */
[----:B------:R-:W-:Y:S09]  /*77c0*/  IMAD.IADD R168, R174, 0x1, R165 ;  /* 0x00000001aea87824 */ /* 0x000ff200078e02a5 */
[----:B------:R-:W-:-:S05]  /*77d0*/  @P0 BRA `(.L_x_906) ;  /* 0x0000019000000947 */ /* 0x000fca0003800000 */
        /* <DEDUP_REMOVED lines=14> */
.L_x_908:
[----:B------:R-:W-:Y:S04]  /*78c0*/  MOV R167, c[0x0][0x32c] ;  /* 0x0000cb0000a77a02 */ /* 0x000fe80000000f00 */
[----:B------:R-:W-:Y:S11]  /*78d0*/  ISETP.NE.AND P0, PT, R167, 0x1, PT ;  /* 0x00000001a700780c */ /* 0x000ff60003f05270 */
[----:B------:R-:W-:Y:S02]  /*78e0*/  @!UPT UIADD3 URZ, URZ, URZ, URZ ;  /* 0x0000003f3f3ff290 */ /* 0x000fe4000fffe03f */
[----:B------:R-:W-:Y:S05]  /*78f0*/  @P0 IMAD.HI.U32 R167, R165, c[0x0][0x330], RZ ;  /* 0x0000cc00a5a70a27 */ /* 0x000fea00078e00ff */
[----:B------:R-:W-:Y:S02]  /*7900*/  @P0 SHF.R.U32.HI R165, RZ, c[0x0][0x334], R167 ;  /* 0x0000cd00ffa50a19 */ /* 0x000fe400000116a7 */
.L_x_909:
[----:B------:R-:W-:Y:S05]  /*7910*/  BSYNC B0 ;  /* 0x0000000000007941 */ /* 0x000fea0003800000 */
.L_x_907:
[----:B------:R-:W-:Y:S04]  /*7920*/  IMAD.IADD R167, R3, 0x1, -R210 ;  /* 0x0000000103a77824 */ /* 0x000fe800078e0ad2 */
[----:B------:R-:W-:Y:S05]  /*7930*/  IMAD R165, R165, c[0x0][0x32c], R167 ;  /* 0x0000cb00a5a57a24 */ /* 0x000fea00078e02a7 */
[----:B------:R-:W-:Y:S02]  /*7940*/  IADD3 R167, R165, c[0x0][0x32c], RZ ;  /* 0x0000cb00a5a77a10 */ /* 0x000fe40007ffe0ff */
[----:B------:R-:W-:Y:S02]  /*7950*/  IMNMX R2, R2, R165, !PT ;  /* 0x000000a502027217 */ /* 0x000fe40007800200 */
[----:B------:R-:W-:Y:S02]  /*7960*/  IMNMX R168, R168, R167, PT ;  /* 0x000000a7a8a87217 */ /* 0x000fe40003800200 */
.L_x_906:
[----:B------:R-:W-:Y:S01]  /*7970*/  PLOP3.LUT P0, PT, PT, PT, UP2, 0x40, 0x0 ;  /* 0x000000000000781c */ /* 0x000fe20003f0e828 */
        /* <DEDUP_REMOVED lines=18> */
.L_x_912:
[----:B------:R-:W-:Y:S04]  /*7aa0*/  MOV R192, c[0x0][0x32c] ;  /* 0x0000cb0000c07a02 */ /* 0x000fe80000000f00 */
[----:B------:R-:W-:Y:S11]  /*7ab0*/  ISETP.NE.AND P0, PT, R192, 0x1, PT ;  /* 0x00000001c000780c */ /* 0x000ff60003f05270 */
[----:B------:R-:W-:Y:S02]  /*7ac0*/  @!UPT UIADD3 URZ, URZ, URZ, URZ ;  /* 0x0000003f3f3ff290 */ /* 0x000fe4000fffe03f */
[----:B------:R-:W-:Y:S05]  /*7ad0*/  @P0 IMAD.HI.U32 R192, R172, c[0x0][0x330], RZ ;  /* 0x0000cc00acc00a27 */ /* 0x000fea00078e00ff */
[----:B------:R-:W-:Y:S02]  /*7ae0*/  @P0 SHF.R.U32.HI R172, RZ, c[0x0][0x334], R192 ;  /* 0x0000cd00ffac0a19 */ /* 0x000fe400000116c0 */
.L_x_913:
[----:B------:R-:W-:Y:S05]  /*7af0*/  BSYNC B0 ;  /* 0x0000000000007941 */ /* 0x000fea0003800000 */
.L_x_911:
[----:B------:R-:W-:Y:S04]  /*7b00*/  IMAD.IADD R192, R3, 0x1, -R210 ;  /* 0x0000000103c07824 */ /* 0x000fe800078e0ad2 */
[----:B------:R-:W-:Y:S05]  /*7b10*/  IMAD R172, R172, c[0x0][0x32c], R192 ;  /* 0x0000cb00acac7a24 */ /* 0x000fea00078e02c0 */
[----:B------:R-:W-:Y:S02]  /*7b20*/  IADD3 R192, R172, c[0x0][0x32c], RZ ;  /* 0x0000cb00acc07a10 */ /* 0x000fe40007ffe0ff */
[----:B------:R-:W-:Y:S02]  /*7b30*/  IMNMX R165, R165, R172, !PT ;  /* 0x000000aca5a57217 */ /* 0x000fe40007800200 */
[----:B------:R-:W-:Y:S02]  /*7b40*/  IMNMX R167, R167, R192, PT ;  /* 0x000000c0a7a77217 */ /* 0x000fe40003800200 */
.L_x_910:
[C---:B------:R-:W-:Y:S02]  /*7b50*/  ISETP.GE.AND P1, PT, R3.reuse, 0x9, PT ;  /* 0x000000090300780c */ /* 0x040fe40003f26270 */
[----:B------:R-:W-:Y:S02]  /*7b60*/  ISETP.GE.AND P5, PT, R3, 0xa, PT ;  /* 0x0000000a0300780c */ /* 0x000fe40003fa6270 */
[----:B------:R-:W-:Y:S02]  /*7b70*/  ISETP.GT.AND P0, PT, R0, 0x8, !P1 ;  /* 0x000000080000780c */ /* 0x000fe40004f04270 */
[----:B------:R-:W-:Y:S02]  /*7b80*/  P2R R193, PR, RZ, 0x2 ;  /* 0x00000002ffc17803 */ /* 0x000fe40000000000 */
[----:B------:R-:W-:Y:S02]  /*7b90*/  ISETP.LT.OR P0, PT, R169, 0x9, P0 ;  /* 0x00000009a900780c */ /* 0x000fe40000701670 */
[----:B------:R-:W-:Y:S02]  /*7ba0*/  ISETP.GT.AND P1, PT, R2, 0x8, !P1 ;  /* 0x000000080200780c */ /* 0x000fe40004f24270 */
[----:B------:R-:W-:Y:S02]  /*7bb0*/  P2R R199, PR, RZ, 0x10 ;  /* 0x00000010ffc77803 */ /* 0x000fe40000000000 */
[----:B------:R-:W-:Y:S02]  /*7bc0*/  FSEL R194, R16, -INF , !P0 ;  /* 0xff80000010c27808 */ /* 0x000fe40004000000 */
[----:B------:R-:W-:Y:S02]  /*7bd0*/  ISETP.GT.AND P0, PT, R2, 0x9, !P5 ;  /* 0x000000090200780c */ /* 0x000fe40006f04270 */
[C---:B------:R-:W-:Y:S02]  /*7be0*/  ISETP.LT.OR P1, PT, R168.reuse, 0x9, P1 ;  /* 0x00000009a800780c */ /* 0x040fe40000f21670 */
[----:B------:R-:W-:Y:S02]  /*7bf0*/  ISETP.GE.AND P4, PT, R3, 0x11, PT ;  /* 0x000000110300780c */ /* 0x000fe40003f86270 */
[----:B------:R-:W-:Y:S02]  /*7c00*/  ISETP.LT.OR P0, PT, R168, 0xa, P0 ;  /* 0x0000000aa800780c */ /* 0x000fe40000701670 */
[----:B------:R-:W-:Y:S02]  /*7c10*/  FSEL R196, R18, -INF , !P1 ;  /* 0xff80000012c47808 */ /* 0x000fe40004800000 */
[----:B------:R-:W-:Y:S02]  /*7c20*/  ISETP.GT.AND P1, PT, R0, 0x10, !P4 ;  /* 0x000000100000780c */ /* 0x000fe40006724270 */
[----:B------:R-:W-:Y:S02]  /*7c30*/  P2R R198, PR, RZ, 0x8 ;  /* 0x00000008ffc67803 */ /* 0x000fe40000000000 */
[----:B------:R-:W-:Y:S02]  /*7c40*/  FSEL R197, R19, -INF , !P0 ;  /* 0xff80000013c57808 */ /* 0x000fe40004000000 */
[----:B------:R-:W-:Y:S02]  /*7c50*/  ISETP.LT.OR P0, PT, R169, 0x11, P1 ;  /* 0x00000011a900780c */ /* 0x000fe40000f01670 */
[C---:B------:R-:W-:Y:S02]  /*7c60*/  ISETP.GE.AND P3, PT, R3.reuse, 0x12, PT ;  /* 0x000000120300780c */ /* 0x040fe40003f66270 */
[----:B------:R-:W-:Y:S02]  /*7c70*/  FSEL R200, R20, -INF , !P0 ;  /* 0xff80000014c87808 */ /* 0x000fe40004000000 */
[----:B------:R-:W-:Y:S02]  /*7c80*/  ISETP.GT.AND P0, PT, R0, 0x11, !P3 ;  /* 0x000000110000780c */ /* 0x000fe40005f04270 */
[----:B------:R-:W-:Y:S02]  /*7c90*/  ISETP.GE.AND P1, PT, R3, 0x19, PT ;  /* 0x000000190300780c */ /* 0x000fe40003f26270 */
[----:B------:R-:W-:Y:S02]  /*7ca0*/  ISETP.LT.OR P0, PT, R169, 0x12, P0 ;  /* 0x00000012a900780c */ /* 0x000fe40000701670 */
[----:B------:R-:W-:Y:S02]  /*7cb0*/  P2R R172, PR, RZ, 0x10 ;  /* 0x00000010ffac7803 */ /* 0x000fe40000000000 */
[----:B------:R-:W-:Y:S02]  /*7cc0*/  FSEL R201, R21, -INF , !P0 ;  /* 0xff80000015c97808 */ /* 0x000fe40004000000 */
[----:B------:R-:W-:Y:S02]  /*7cd0*/  ISETP.GT.AND P0, PT, R2, 0x10, !P4 ;  /* 0x000000100200780c */ /* 0x000fe40006704270 */
[----:B------:R-:W-:Y:S02]  /*7ce0*/  ISETP.GE.AND P4, PT, R3, 0x1a, PT ;  /* 0x0000001a0300780c */ /* 0x000fe40003f86270 */
[----:B------:R-:W-:Y:S02]  /*7cf0*/  ISETP.LT.OR P0, PT, R168, 0x11, P0 ;  /* 0x00000011a800780c */ /* 0x000fe40000701670 */
[----:B------:R-:W-:Y:S02]  /*7d00*/  ISETP.GT.AND P2, PT, R0, 0x9, !P5 ;  /* 0x000000090000780c */ /* 0x000fe40006f44270 */
[----:B------:R-:W-:Y:S02]  /*7d10*/  FSEL R202, R22, -INF , !P0 ;  /* 0xff80000016ca7808 */ /* 0x000fe40004000000 */
[----:B------:R-:W-:Y:S02]  /*7d20*/  ISETP.GT.AND P0, PT, R2, 0x11, !P3 ;  /* 0x000000110200780c */ /* 0x000fe40005f04270 */
[----:B------:R-:W-:Y:S02]  /*7d30*/  ISETP.LT.OR P2, PT, R169, 0xa, P2 ;  /* 0x0000000aa900780c */ /* 0x000fe40001741670 */
[----:B------:R-:W-:Y:S02]  /*7d40*/  ISETP.LT.OR P0, PT, R168, 0x12, P0 ;  /* 0x00000012a800780c */ /* 0x000fe40000701670 */
[----:B------:R-:W-:Y:S02]  /*7d50*/  FSEL R195, R17, -INF , !P2 ;  /* 0xff80000011c37808 */ /* 0x000fe40005000000 */
[----:B------:R-:W-:Y:S02]  /*7d60*/  FSEL R203, R23, -INF , !P0 ;  /* 0xff80000017cb7808 */ /* 0x000fe40004000000 */
[----:B------:R-:W-:Y:S02]  /*7d70*/  ISETP.GT.AND P0, PT, R0, 0x18, !P1 ;  /* 0x000000180000780c */ /* 0x000fe40004f04270 */
[----:B------:R-:W-:Y:S02]  /*7d80*/  P2R R17, PR, RZ, 0x2 ;  /* 0x00000002ff117803 */ /* 0x000fe40000000000 */
[----:B------:R-:W-:Y:S02]  /*7d90*/  ISETP.LT.OR P0, PT, R169, 0x19, P0 ;  /* 0x00000019a900780c */ /* 0x000fe40000701670 */
[----:B------:R-:W-:Y:S02]  /*7da0*/  ISETP.GE.AND P6, PT, R3, 0x22, PT ;  /* 0x000000220300780c */ /* 0x000fe40003fc6270 */
[----:B------:R-:W-:Y:S02]  /*7db0*/  FSEL R204, R32, -INF , !P0 ;  /* 0xff80000020cc7808 */ /* 0x000fe40004000000 */
[----:B------:R-:W-:Y:S02]  /*7dc0*/  ISETP.GT.AND P0, PT, R0, 0x19, !P4 ;  /* 0x000000190000780c */ /* 0x000fe40006704270 */
[----:B------:R-:W-:Y:S02]  /*7dd0*/  P2R R18, PR, RZ, 0x8 ;  /* 0x00000008ff127803 */ /* 0x000fe40000000000 */
[----:B------:R-:W-:Y:S02]  /*7de0*/  ISETP.LT.OR P0, PT, R169, 0x1a, P0 ;  /* 0x0000001aa900780c */ /* 0x000fe40000701670 */
[----:B------:R-:W-:Y:S02]  /*7df0*/  ISETP.GE.AND P3, PT, R3, 0x1, PT ;  /* 0x000000010300780c */ /* 0x000fe40003f66270 */
[----:B------:R-:W-:Y:S02]  /*7e00*/  FSEL R205, R33, -INF , !P0 ;  /* 0xff80000021cd7808 */ /* 0x000fe40004000000 */
[----:B------:R-:W-:Y:S02]  /*7e10*/  ISETP.GT.AND P0, PT, R2, 0x18, !P1 ;  /* 0x000000180200780c */ /* 0x000fe40004f04270 */
[C---:B------:R-:W-:Y:S02]  /*7e20*/  ISETP.GE.AND P1, PT, R3.reuse, 0x21, PT ;  /* 0x000000210300780c */ /* 0x040fe40003f26270 */
[----:B------:R-:W-:Y:S02]  /*7e30*/  ISETP.LT.OR P0, PT, R168, 0x19, P0 ;  /* 0x00000019a800780c */ /* 0x000fe40000701670 */
[----:B------:R-:W-:Y:S02]  /*7e40*/  P2R R23, PR, RZ, 0x10 ;  /* 0x00000010ff177803 */ /* 0x000fe40000000000 */
        /* <DEDUP_REMOVED lines=14> */
[----:B------:R-:W-:Y:S02]  /*7f30*/  P2R R22, PR, RZ, 0x8 ;  /* 0x00000008ff167803 */ /* 0x000fe40000000000 */
[----:B------:R-:W-:Y:S02]  /*7f40*/  FSEL R218, R37, -INF , !P0 ;  /* 0xff80000025da7808 */ /* 0x000fe40004000000 */
[----:B------:R-:W-:Y:S04]  /*7f50*/  ISETP.GT.AND P0, PT, R2, 0x20, !P1 ;  /* 0x000000200200780c */ /* 0x000fe80004f04270 */
[----:B------:R-:W-:Y:S04]  /*7f60*/  ISETP.LT.OR P0, PT, R168, 0x21, P0 ;  /* 0x00000021a800780c */ /* 0x000fe80000701670 */
[----:B------:R-:W-:Y:S02]  /*7f70*/  FSEL R219, R38, -INF , !P0 ;  /* 0xff80000026db7808 */ /* 0x000fe40004000000 */
[----:B------:R-:W-:Y:S04]  /*7f80*/  ISETP.GT.AND P0, PT, R2, 0x21, !P6 ;  /* 0x000000210200780c */ /* 0x000fe80007704270 */
[----:B------:R-:W-:Y:S04]  /*7f90*/  ISETP.LT.OR P0, PT, R168, 0x22, P0 ;  /* 0x00000022a800780c */ /* 0x000fe80000701670 */
[----:B------:R-:W-:Y:S02]  /*7fa0*/  FSEL R220, R39, -INF , !P0 ;  /* 0xff80000027dc7808 */ /* 0x000fe40004000000 */
[----:B------:R-:W-:Y:S04]  /*7fb0*/  ISETP.GT.AND P0, PT, R0, RZ, !P3 ;  /* 0x000000ff0000720c */ /* 0x000fe80005f04270 */
[C---:B------:R-:W-:Y:S04]  /*7fc0*/  ISETP.LT.OR P0, PT, R169.reuse, 0x1, P0 ;  /* 0x00000001a900780c */ /* 0x040fe80000701670 */
[----:B------:R-:W-:Y:S02]  /*7fd0*/  FSEL R16, R4, -INF , !P0 ;  /* 0xff80000004107808 */ /* 0x000fe40004000000 */
[----:B------:R-:W-:Y:S01]  /*7fe0*/  ISETP.GT.AND P0, PT, R0, 0x1, !P4 ;  /* 0x000000010000780c */ /* 0x000fe20006704270 */
[----:B------:R-:W1:Y:S03]  /*7ff0*/  SHFL.IDX PT, R4, R173, 0x3, 0x1c1f ;  /* 0x007c1f00ad047f89 */ /* 0x000e6600000e0000 */
[----:B------:R-:W-:Y:S04]  /*8000*/  ISETP.LT.OR P0, PT, R169, 0x2, P0 ;  /* 0x00000002a900780c */ /* 0x000fe80000701670 */
[----:B------:R-:W-:Y:S02]  /*8010*/  FSEL R5, R5, -INF , !P0 ;  /* 0xff80000005057808 */ /* 0x000fe40004000000 */
[----:B------:R-:W-:Y:S04]  /*8020*/  ISETP.GT.AND P0, PT, R2, 0x1, !P4 ;  /* 0x000000010200780c */ /* 0x000fe80006704270 */
[----:B------:R-:W-:Y:S04]  /*8030*/  ISETP.LT.OR P0, PT, R168, 0x2, P0 ;  /* 0x00000002a800780c */ /* 0x000fe80000701670 */
[----:B------:R-:W-:Y:S02]  /*8040*/  FSEL R19, R7, -INF , !P0 ;  /* 0xff80000007137808 */ /* 0x000fe40004000000 */
[----:B------:R-:W-:Y:S04]  /*8050*/  ISETP.GT.AND P0, PT, R2, RZ, !P3 ;  /* 0x000000ff0200720c */ /* 0x000fe80005f04270 */
[----:B------:R-:W-:Y:S04]  /*8060*/  ISETP.LT.OR P0, PT, R168, 0x1, P0 ;  /* 0x00000001a800780c */ /* 0x000fe80000701670 */
[----:B------:R-:W-:Y:S02]  /*8070*/  FSEL R6, R6, -INF , !P0 ;  /* 0xff80000006067808 */ /* 0x000fe40004000000 */
[----:B------:R-:W-:Y:S04]  /*8080*/  ISETP.GT.AND P0, PT, R0, 0x28, !P5 ;  /* 0x000000280000780c */ /* 0x000fe80006f04270 */
[----:B------:R-:W-:Y:S04]  /*8090*/  ISETP.LT.OR P0, PT, R169, 0x29, P0 ;  /* 0x00000029a900780c */ /* 0x000fe80000701670 */
[----:B------:R-:W-:Y:S02]  /*80a0*/  FSEL R221, R48, -INF , !P0 ;  /* 0xff80000030dd7808 */ /* 0x000fe40004000000 */
[----:B------:R-:W-:Y:S04]  /*80b0*/  ISETP.GE.AND P0, PT, R3, 0x2a, PT ;  /* 0x0000002a0300780c */ /* 0x000fe80003f06270 */
[----:B------:R-:W-:Y:S01]  /*80c0*/  ISETP.GT.AND P2, PT, R0, 0x29, !P0 ;  /* 0x000000290000780c */ /* 0x000fe20004744270 */
[--C-:B-1----:R-:W-:Y:S03]  /*80d0*/  IMAD.IADD R0, R175, 0x1, R4.reuse ;  /* 0x00000001af007824 */ /* 0x102fe600078e0204 */
[----:B------:R-:W-:Y:S04]  /*80e0*/  ISETP.LT.OR P2, PT, R169, 0x2a, P2 ;  /* 0x0000002aa900780c */ /* 0x000fe80001741670 */
[----:B------:R-:W-:Y:S02]  /*80f0*/  FSEL R222, R49, -INF , !P2 ;  /* 0xff80000031de7808 */ /* 0x000fe40005000000 */
[----:B------:R-:W-:Y:S04]  /*8100*/  ISETP.GT.AND P2, PT, R2, 0x28, !P5 ;  /* 0x000000280200780c */ /* 0x000fe80006f44270 */
[----:B------:R-:W-:Y:S04]  /*8110*/  ISETP.LT.OR P2, PT, R168, 0x29, P2 ;  /* 0x00000029a800780c */ /* 0x000fe80001741670 */
[----:B------:R-:W-:Y:S02]  /*8120*/  FSEL R223, R50, -INF , !P2 ;  /* 0xff80000032df7808 */ /* 0x000fe40005000000 */
[----:B------:R-:W-:Y:S01]  /*8130*/  ISETP.GT.AND P2, PT, R2, 0x29, !P0 ;  /* 0x000000290200780c */ /* 0x000fe20004744270 */
[----:B------:R-:W-:Y:S03]  /*8140*/  IMAD.IADD R2, R174, 0x1, R4 ;  /* 0x00000001ae027824 */ /* 0x000fe600078e0204 */
[----:B------:R-:W-:Y:S04]  /*8150*/  ISETP.LT.OR P2, PT, R168, 0x2a, P2 ;  /* 0x0000002aa800780c */ /* 0x000fe80001741670 */
[----:B------:R-:W-:Y:S02]  /*8160*/  FSEL R246, R51, -INF , !P2 ;  /* 0xff80000033f67808 */ /* 0x000fe40005000000 */
[----:B------:R-:W-:Y:S02]  /*8170*/  ISETP.GT.AND P2, PT, R165, 0x1, !P4 ;  /* 0x00000001a500780c */ /* 0x000fe40006744270 */
[----:B------:R-:W-:Y:S02]  /*8180*/  ISETP.NE.AND P4, PT, R20, RZ, PT ;  /* 0x000000ff1400720c */ /* 0x000fe40003f85270 */
[----:B------:R-:W-:Y:S04]  /*8190*/  ISETP.LT.OR P2, PT, R167, 0x2, P2 ;  /* 0x00000002a700780c */ /* 0x000fe80001741670 */
[----:B------:R-:W-:Y:S02]  /*81a0*/  FSEL R20, R9, -INF , !P2 ;  /* 0xff80000009147808 */ /* 0x000fe40005000000 */
[----:B------:R-:W-:Y:S04]  /*81b0*/  ISETP.NE.AND P2, PT, R193, RZ, PT ;  /* 0x000000ffc100720c */ /* 0x000fe80003f45270 */
[----:B------:R-:W-:Y:S04]  /*81c0*/  ISETP.GT.AND P2, PT, R165, 0x8, !P2 ;  /* 0x00000008a500780c */ /* 0x000fe80005744270 */
        /* <DEDUP_REMOVED lines=18> */
[----:B------:R-:W-:Y:S02]  /*82f0*/  ISETP.GT.AND P2, PT, R165, 0x19, !P4 ;  /* 0x00000019a500780c */ /* 0x000fe40006744270 */
[----:B------:R-:W-:Y:S02]  /*8300*/  ISETP.NE.AND P4, PT, R199, RZ, PT ;  /* 0x000000ffc700720c */ /* 0x000fe40003f85270 */
        /* <DEDUP_REMOVED lines=11> */
[----:B------:R-:W-:Y:S02]  /*83c0*/  ISETP.GT.AND P2, PT, R165, RZ, !P3 ;  /* 0x000000ffa500720c */ /* 0x000fe40005f44270 */
[----:B------:R-:W-:Y:S02]  /*83d0*/  ISETP.NE.AND P3, PT, R198, RZ, PT ;  /* 0x000000ffc600720c */ /* 0x000fe40003f65270 */
[----:B------:R-:W-:Y:S04]  /*83e0*/  ISETP.LT.OR P2, PT, R167, 0x1, P2 ;  /* 0x00000001a700780c */ /* 0x000fe80001741670 */
[----:B------:R-:W-:Y:S02]  /*83f0*/  FSEL R8, R8, -INF , !P2 ;  /* 0xff80000008087808 */ /* 0x000fe40005000000 */
[----:B------:R-:W-:Y:S04]  /*8400*/  ISETP.GT.AND P2, PT, R165, 0x29, !P0 ;  /* 0x00000029a500780c */ /* 0x000fe80004744270 */
[----:B------:R-:W-:Y:S04]  /*8410*/  ISETP.LT.OR P2, PT, R167, 0x2a, P2 ;  /* 0x0000002aa700780c */ /* 0x000fe80001741670 */
[----:B------:R-:W-:Y:S02]  /*8420*/  FSEL R247, R45, -INF , !P2 ;  /* 0xff8000002df77808 */ /* 0x000fe40005000000 */
[----:B------:R-:W-:Y:S11]  /*8430*/  PLOP3.LUT P2, PT, PT, PT, UP2, 0x40, 0x0 ;  /* 0x000000000000781c */ /* 0x000ff60003f4e828 */
[----:B------:R-:W-:Y:S02]  /*8440*/  @!UPT UIADD3 URZ, URZ, URZ, URZ ;  /* 0x0000003f3f3ff290 */ /* 0x000fe4000fffe03f */
        /* <DEDUP_REMOVED lines=15> */
.L_x_916:
[----:B------:R-:W-:Y:S04]  /*8540*/  MOV R7, c[0x0][0x32c] ;  /* 0x0000cb0000077a02 */ /* 0x000fe80000000f00 */
[----:B------:R-:W-:Y:S11]  /*8550*/  ISETP.NE.AND P2, PT, R7, 0x1, PT ;  /* 0x000000010700780c */ /* 0x000ff60003f45270 */
[----:B------:R-:W-:Y:S02]  /*8560*/  @!UPT UIADD3 URZ, URZ, URZ, URZ ;  /* 0x0000003f3f3ff290 */ /* 0x000fe4000fffe03f */
[----:B------:R-:W-:Y:S05]  /*8570*/  @P2 IMAD.HI.U32 R7, R4, c[0x0][0x330], RZ ;  /* 0x0000cc0004072a27 */ /* 0x000fea00078e00ff */
[----:B------:R-:W-:Y:S02]  /*8580*/  @P2 SHF.R.U32.HI R4, RZ, c[0x0][0x334], R7 ;  /* 0x0000cd00ff042a19 */ /* 0x000fe40000011607 */
.L_x_917:
[----:B------:R-:W-:Y:S05]  /*8590*/  BSYNC B0 ;  /* 0x0000000000007941 */ /* 0x000fea0003800000 */
.L_x_915:
[----:B------:R-:W-:Y:S04]  /*85a0*/  IMAD.IADD R3, R3, 0x1, -R210 ;  /* 0x0000000103037824 */ /* 0x000fe800078e0ad2 */
[----:B------:R-:W-:Y:S05]  /*85b0*/  IMAD R4, R4, c[0x0][0x32c], R3 ;  /* 0x0000cb0004047a24 */ /* 0x000fea00078e0203 */
[----:B------:R-:W-:Y:S02]  /*85c0*/  IADD3 R3, R4, c[0x0][0x32c], RZ ;  /* 0x0000cb0004037a10 */ /* 0x000fe40007ffe0ff */
[----:B------:R-:W-:Y:S02]  /*85d0*/  IMNMX R0, R0, R4, !PT ;  /* 0x0000000400007217 */ /* 0x000fe40007800200 */
[----:B------:R-:W-:Y:S02]  /*85e0*/  IMNMX R2, R2, R3, PT ;  /* 0x0000000302027217 */ /* 0x000fe40003800200 */
.L_x_914:
[----:B------:R-:W-:Y:S01]  /*85f0*/  FMNMX.FTZ R169, R16, R164, !PT ;  /* 0x000000a410a97209 */ /* 0x000fe20007810000 */
[----:B------:R-:W-:Y:S01]  /*8600*/  LDSM.16.MT88.4 R36, [R226+0x2080] ;  /* 0x00208000e224783b */ /* 0x000fe20000004200 */
[----:B------:R-:W-:Y:S02]  /*8610*/  ISETP.NE.AND P2, PT, R22, RZ, PT ;  /* 0x000000ff1600720c */ /* 0x000fe40003f45270 */
[----:B------:R-:W-:Y:S02]  /*8620*/  FMNMX.FTZ R169, R5, R169, !PT ;  /* 0x000000a905a97209 */ /* 0x000fe40007810000 */
[----:B------:R-:W-:Y:S02]  /*8630*/  ISETP.GT.AND P2, PT, R0, RZ, !P2 ;  /* 0x000000ff0000720c */ /* 0x000fe40005744270 */
[----:B------:R-:W-:Y:S02]  /*8640*/  FMNMX.FTZ R169, R194, R169, !PT ;  /* 0x000000a9c2a97209 */ /* 0x000fe40007810000 */
[----:B------:R-:W-:Y:S02]  /*8650*/  ISETP.LT.OR P2, PT, R2, 0x1, P2 ;  /* 0x000000010200780c */ /* 0x000fe40001741670 */
[----:B------:R-:W-:Y:S02]  /*8660*/  FMNMX.FTZ R169, R195, R169, !PT ;  /* 0x000000a9c3a97209 */ /* 0x000fe40007810000 */
[----:B------:R-:W-:Y:S02]  /*8670*/  FSEL R10, R10, -INF , !P2 ;  /* 0xff8000000a0a7808 */ /* 0x000fe40005000000 */
[----:B------:R-:W-:Y:S02]  /*8680*/  FMNMX.FTZ R169, R200, R169, !PT ;  /* 0x000000a9c8a97209 */ /* 0x000fe40007810000 */
[----:B------:R-:W-:Y:S02]  /*8690*/  ISETP.NE.AND P2, PT, R21, RZ, PT ;  /* 0x000000ff1500720c */ /* 0x000fe40003f45270 */
[----:B------:R-:W-:Y:S02]  /*86a0*/  FMNMX.FTZ R169, R201, R169, !PT ;  /* 0x000000a9c9a97209 */ /* 0x000fe40007810000 */
[----:B------:R-:W-:Y:S02]  /*86b0*/  ISETP.GT.AND P2, PT, R0, 0x1, !P2 ;  /* 0x000000010000780c */ /* 0x000fe40005744270 */
        /* <DEDUP_REMOVED lines=12> */
[----:B------:R-:W-:Y:S01]  /*8780*/  ISETP.NE.AND P2, PT, R192, RZ, PT ;  /* 0x000000ffc000720c */ /* 0x000fe20003f45270 */
[----:B------:R-:W1:Y:S01]  /*8790*/  SHFL.BFLY PT, R7, R169, 0x2, 0x1f ;  /* 0x0c401f00a9077f89 */ /* 0x000e6200000e0000 */
[----:B------:R-:W-:Y:S02]  /*87a0*/  FMNMX.FTZ R3, R6, R166, !PT ;  /* 0x000000a606037209 */ /* 0x000fe40007810000 */
[----:B------:R-:W-:Y:S02]  /*87b0*/  ISETP.GT.AND P2, PT, R0, 0x9, !P2 ;  /* 0x000000090000780c */ /* 0x000fe40005744270 */
[----:B------:R-:W-:Y:S02]  /*87c0*/  FMNMX.FTZ R3, R19, R3, !PT ;  /* 0x0000000313037209 */ /* 0x000fe40007810000 */
[----:B------:R-:W-:Y:S02]  /*87d0*/  ISETP.LT.OR P2, PT, R2, 0xa, P2 ;  /* 0x0000000a0200780c */ /* 0x000fe40001741670 */
[----:B------:R-:W-:Y:S02]  /*87e0*/  FMNMX.FTZ R3, R196, R3, !PT ;  /* 0x00000003c4037209 */ /* 0x000fe40007810000 */
[----:B------:R-:W-:Y:S02]  /*87f0*/  FSEL R15, R15, -INF , !P2 ;  /* 0xff8000000f0f7808 */ /* 0x000fe40005000000 */
[----:B------:R-:W-:Y:S02]  /*8800*/  ISETP.NE.AND P2, PT, R172, RZ, PT ;  /* 0x000000ffac00720c */ /* 0x000fe40003f45270 */
[----:B------:R-:W-:Y:S02]  /*8810*/  FMNMX.FTZ R3, R197, R3, !PT ;  /* 0x00000003c5037209 */ /* 0x000fe40007810000 */
[----:B------:R-:W-:Y:S02]  /*8820*/  ISETP.GT.AND P2, PT, R0, 0x10, !P2 ;  /* 0x000000100000780c */ /* 0x000fe40005744270 */
[----:B------:R-:W-:Y:S02]  /*8830*/  FMNMX.FTZ R3, R202, R3, !PT ;  /* 0x00000003ca037209 */ /* 0x000fe40007810000 */
[----:B------:R-:W-:Y:S02]  /*8840*/  ISETP.LT.OR P2, PT, R2, 0x11, P2 ;  /* 0x000000110200780c */ /* 0x000fe40001741670 */
[----:B------:R-:W-:Y:S02]  /*8850*/  FMNMX.FTZ R3, R203, R3, !PT ;  /* 0x00000003cb037209 */ /* 0x000fe40007810000 */
[----:B------:R-:W-:Y:S02]  /*8860*/  FSEL R199, R26, -INF , !P2 ;  /* 0xff8000001ac77808 */ /* 0x000fe40005000000 */
[----:B------:R-:W-:Y:S02]  /*8870*/  ISETP.NE.AND P2, PT, R18, RZ, PT ;  /* 0x000000ff1200720c */ /* 0x000fe40003f45270 */
[----:B-1----:R-:W-:Y:S02]  /*8880*/  FMNMX.FTZ R169, R169, R7, !PT ;  /* 0x00000007a9a97209 */ /* 0x002fe40007810000 */
[----:B------:R-:W-:Y:S02]  /*8890*/  ISETP.GT.AND P2, PT, R0, 0x11, !P2 ;  /* 0x000000110000780c */ /* 0x000fe40005744270 */
[----:B------:R-:W-:Y:S01]  /*88a0*/  FMNMX.FTZ R3, R208, R3, !PT ;  /* 0x00000003d0037209 */ /* 0x000fe20007810000 */
[----:B------:R-:W1:Y:S01]  /*88b0*/  SHFL.BFLY PT, R7, R169, 0x1, 0x1f ;  /* 0x0c201f00a9077f89 */ /* 0x000e6200000e0000 */
        /* <DEDUP_REMOVED lines=13> */
[----:B-1----:R-:W-:Y:S02]  /*8990*/  FMNMX.FTZ R169, R169, R7, !PT ;  /* 0x00000007a9a97209 */ /* 0x002fe40007810000 */
[----:B------:R-:W-:Y:S02]  /*89a0*/  ISETP.LT.OR P2, PT, R2, 0x1a, P2 ;  /* 0x0000001a0200780c */ /* 0x000fe40001741670 */
[----:B------:R-:W-:Y:S01]  /*89b0*/  FMNMX.FTZ R3, R246, R3, !PT ;  /* 0x00000003f6037209 */ /* 0x000fe20007810000 */
[----:B------:R-:W-:Y:S01]  /*89c0*/  FMUL.FTZ R173, R169, c[0x0][0x2d0] ;  /* 0x0000b400a9ad7a20 */ /* 0x000fe20000410000 */
[----:B------:R-:W-:Y:S02]  /*89d0*/  FSEL R198, R31, -INF , !P2 ;  /* 0xff8000001fc67808 */ /* 0x000fe40005000000 */
[----:B------:R-:W-:Y:S01]  /*89e0*/  FSETP.NEU.FTZ.AND P2, PT, R169, -INF , PT ;  /* 0xff800000a900780b */ /* 0x000fe20003f5d000 */
[----:B------:R-:W1:Y:S01]  /*89f0*/  SHFL.BFLY PT, R168, R3, 0x2, 0x1f ;  /* 0x0c401f0003a87f89 */ /* 0x000e6200000e0000 */
[----:B------:R-:W-:Y:S02]  /*8a00*/  FMNMX.FTZ R4, R20, R4, !PT ;  /* 0x0000000414047209 */ /* 0x000fe40007810000 */
[----:B------:R-:W-:Y:S02]  /*8a10*/  FSEL R173, R173, RZ, P2 ;  /* 0x000000ffadad7208 */ /* 0x000fe40001000000 */
[----:B------:R-:W-:Y:S02]  /*8a20*/  FMNMX.FTZ R4, R12, R4, !PT ;  /* 0x000000040c047209 */ /* 0x000fe40007810000 */
[----:B------:R-:W-:Y:S01]  /*8a30*/  ISETP.GT.AND P1, PT, R0, 0x20, !P1 ;  /* 0x000000200000780c */ /* 0x000fe20004f24270 */
[--C-:B------:R-:W-:Y:S01]  /*8a40*/  FFMA.FTZ R5, R5, c[0x0][0x2d0], -R173.reuse ;  /* 0x0000b40005057a23 */ /* 0x100fe200000108ad */
[----:B------:R-:W-:Y:S01]  /*8a50*/  FMNMX.FTZ R4, R13, R4, !PT ;  /* 0x000000040d047209 */ /* 0x000fe20007810000 */
[--C-:B------:R-:W-:Y:S01]  /*8a60*/  FFMA.FTZ R16, R16, c[0x0][0x2d0], -R173.reuse ;  /* 0x0000b40010107a23 */ /* 0x100fe200000108ad */
[----:B------:R-:W-:Y:S01]  /*8a70*/  ISETP.LT.OR P1, PT, R2, 0x21, P1 ;  /* 0x000000210200780c */ /* 0x000fe20000f21670 */
[----:B------:R2:W-:Y:S01]  /*8a80*/  MUFU.EX2 R249, R5 ;  /* 0x0000000500f97308 */ /* 0x0005e20000000800 */
[----:B------:R-:W-:Y:S02]  /*8a90*/  FMNMX.FTZ R4, R206, R4, !PT ;  /* 0x00000004ce047209 */ /* 0x000fe40007810000 */
[----:B------:R-:W-:Y:S02]  /*8aa0*/  FSEL R215, R42, -INF , !P1 ;  /* 0xff8000002ad77808 */ /* 0x000fe40004800000 */
[----:B------:R-:W-:Y:S02]  /*8ab0*/  FMNMX.FTZ R4, R207, R4, !PT ;  /* 0x00000004cf047209 */ /* 0x000fe40007810000 */
[C---:B------:R-:W-:Y:S02]  /*8ac0*/  ISETP.GT.AND P6, PT, R0.reuse, 0x21, !P6 ;  /* 0x000000210000780c */ /* 0x040fe400077c4270 */
[----:B------:R-:W-:Y:S01]  /*8ad0*/  FMNMX.FTZ R4, R211, R4, !PT ;  /* 0x00000004d3047209 */ /* 0x000fe20007810000 */
[----:B------:R-:W3:Y:S01]  /*8ae0*/  MUFU.EX2 R50, R16 ;  /* 0x0000001000327308 */ /* 0x000ee20000000800 */
[----:B------:R-:W-:Y:S02]  /*8af0*/  ISETP.GT.AND P5, PT, R0, 0x28, !P5 ;  /* 0x000000280000780c */ /* 0x000fe40006fa4270 */
        /* <DEDUP_REMOVED lines=8> */
[----:B--2---:R-:W-:Y:S01]  /*8b80*/  FMNMX.FTZ R5, R14, R4, !PT ;  /* 0x000000040e057209 */ /* 0x004fe20007810000 */
[--C-:B------:R-:W-:Y:S01]  /*8b90*/  FFMA.FTZ R4, R194, c[0x0][0x2d0], -R173.reuse ;  /* 0x0000b400c2047a23 */ /* 0x100fe200000108ad */
[----:B------:R-:W-:Y:S02]  /*8ba0*/  FMNMX.FTZ R3, R247, R3, !PT ;  /* 0x00000003f7037209 */ /* 0x000fe40007810000 */
[----:B------:R-:W-:Y:S01]  /*8bb0*/  FMNMX.FTZ R5, R15, R5, !PT ;  /* 0x000000050f057209 */ /* 0x000fe20007810000 */
[----:B------:R2:W-:Y:S01]  /*8bc0*/  MUFU.EX2 R48, R4 ;  /* 0x0000000400307308 */ /* 0x0005e20000000800 */
[----:B------:R-:W-:Y:S01]  /*8bd0*/  ISETP.GT.AND P0, PT, R0, 0x29, !P0 ;  /* 0x000000290000780c */ /* 0x000fe20004704270 */
[----:B------:R-:W4:Y:S01]  /*8be0*/  SHFL.BFLY PT, R9, R3, 0x2, 0x1f ;  /* 0x0c401f0003097f89 */ /* 0x000f2200000e0000 */
[C---:B------:R-:W-:Y:S02]  /*8bf0*/  ISETP.LT.OR P6, PT, R2.reuse, 0x22, P6 ;  /* 0x000000220200780c */ /* 0x040fe400037c1670 */
[----:B------:R-:W-:Y:S02]  /*8c00*/  ISETP.LT.OR P5, PT, R2, 0x29, P5 ;  /* 0x000000290200780c */ /* 0x000fe40002fa1670 */
[----:B------:R-:W-:Y:S02]  /*8c10*/  FSEL R214, R43, -INF , !P6 ;  /* 0xff8000002bd67808 */ /* 0x000fe40007000000 */
[----:B------:R-:W-:Y:S02]  /*8c20*/  FSEL R216, R46, -INF , !P5 ;  /* 0xff8000002ed87808 */ /* 0x000fe40006800000 */
[----:B------:R-:W-:Y:S02]  /*8c30*/  ISETP.LT.OR P0, PT, R2, 0x2a, P0 ;  /* 0x0000002a0200780c */ /* 0x000fe40000701670 */
[----:B-1----:R-:W-:Y:S02]  /*8c40*/  FMNMX.FTZ R168, R168, R7, !PT ;  /* 0x00000007a8a87209 */ /* 0x002fe40007810000 */
[----:B------:R-:W-:Y:S02]  /*8c50*/  FSEL R172, R47, -INF , !P0 ;  /* 0xff8000002fac7808 */ /* 0x000fe40004000000 */
[C---:B------:R-:W-:Y:S01]  /*8c60*/  FSETP.NEU.FTZ.AND P1, PT, R168.reuse, -INF , PT ;  /* 0xff800000a800780b */ /* 0x040fe20003f3d000 */
[----:B------:R-:W-:Y:S01]  /*8c70*/  FMUL.FTZ R174, R168, c[0x0][0x2d0] ;  /* 0x0000b400a8ae7a20 */ /* 0x000fe20000410000 */
[----:B---3--:R-:W-:Y:S04]  /*8c80*/  F2FP.PACK_AB R192, R249, R50 ;  /* 0x00000032f9c0723e */ /* 0x008fe800000000ff */
[----:B------:R-:W-:Y:S02]  /*8c90*/  FSEL R174, R174, RZ, P1 ;  /* 0x000000ffaeae7208 */ /* 0x000fe40000800000 */
[----:B--2---:R-:W-:Y:S01]  /*8ca0*/  FMNMX.FTZ R4, R199, R5, !PT ;  /* 0x00000005c7047209 */ /* 0x004fe20007810000 */
[----:B------:R-:W-:Y:S01]  /*8cb0*/  FFMA.FTZ R5, R195, c[0x0][0x2d0], -R173 ;  /* 0x0000b400c3057a23 */ /* 0x000fe200000108ad */
[----:B----4-:R-:W-:Y:S01]  /*8cc0*/  FMNMX.FTZ R3, R3, R9, !PT ;  /* 0x0000000903037209 */ /* 0x010fe20007810000 */
[--C-:B------:R-:W-:Y:S01]  /*8cd0*/  FFMA.FTZ R0, R19, c[0x0][0x2d0], -R174.reuse ;  /* 0x0000b40013007a23 */ /* 0x100fe200000108ae */
[----:B------:R-:W-:Y:S01]  /*8ce0*/  FMNMX.FTZ R4, R210, R4, !PT ;  /* 0x00000004d2047209 */ /* 0x000fe20007810000 */
[----:B------:R1:W-:Y:S02]  /*8cf0*/  MUFU.EX2 R24, R5 ;  /* 0x0000000500187308 */ /* 0x0003e40000000800 */
[----:B------:R-:W2:Y:S08]  /*8d00*/  SHFL.BFLY PT, R167, R3, 0x1, 0x1f ;  /* 0x0c201f0003a77f89 */ /* 0x000eb000000e0000 */
[----:B------:R-:W-:Y:S01]  /*8d10*/  MUFU.EX2 R51, R0 ;  /* 0x0000000000337308 */ /* 0x000fe20000000800 */
[----:B-1----:R-:W-:Y:S01]  /*8d20*/  FMNMX.FTZ R5, R213, R4, !PT ;  /* 0x00000004d5057209 */ /* 0x002fe20007810000 */
[--C-:B------:R-:W-:Y:S01]  /*8d30*/  FFMA.FTZ R4, R6, c[0x0][0x2d0], -R174.reuse ;  /* 0x0000b40006047a23 */ /* 0x100fe200000108ae */
[----:B--2---:R-:W-:Y:S01]  /*8d40*/  FMNMX.FTZ R167, R3, R167, !PT ;  /* 0x000000a703a77209 */ /* 0x004fe20007810000 */
[--C-:B------:R-:W-:Y:S01]  /*8d50*/  FFMA.FTZ R3, R197, c[0x0][0x2d0], -R174.reuse ;  /* 0x0000b400c5037a23 */ /* 0x100fe200000108ae */
[----:B------:R-:W-:Y:S05]  /*8d60*/  FMNMX.FTZ R5, R198, R5, !PT ;  /* 0x00000005c6057209 */ /* 0x000fea0007810000 */
[----:B------:R1:W2:Y:S01]  /*8d70*/  MUFU.EX2 R49, R4 ;  /* 0x0000000400317308 */ /* 0x0002a20000000800 */
[C---:B------:R-:W-:Y:S01]  /*8d80*/  FSETP.NEU.FTZ.AND P0, PT, R167.reuse, -INF , PT ;  /* 0xff800000a700780b */ /* 0x040fe20003f1d000 */
[----:B------:R-:W-:Y:S05]  /*8d90*/  FMUL.FTZ R175, R167, c[0x0][0x2d0] ;  /* 0x0000b400a7af7a20 */ /* 0x000fea0000410000 */
[----:B------:R-:W-:Y:S03]  /*8da0*/  FSEL R175, R175, RZ, P0 ;  /* 0x000000ffafaf7208 */ /* 0x000fe60000000000 */
[----:B------:R3:W-:Y:S02]  /*8db0*/  MUFU.EX2 R197, R3 ;  /* 0x0000000300c57308 */ /* 0x0007e40000000800 */
[--C-:B------:R-:W-:Y:S08]  /*8dc0*/  FFMA.FTZ R8, R8, c[0x0][0x2d0], -R175.reuse ;  /* 0x0000b40008087a23 */ /* 0x100ff000000108af */
[----:B------:R-:W-:Y:S01]  /*8dd0*/  MUFU.EX2 R45, R8 ;  /* 0x00000008002d7308 */ /* 0x000fe20000000800 */
[----:B-1----:R-:W-:Y:S02]  /*8de0*/  FMNMX.FTZ R4, R215, R5, !PT ;  /* 0x00000005d7047209 */ /* 0x002fe40007810000 */
[----:B--2---:R-:W-:Y:S02]  /*8df0*/  F2FP.PACK_AB R193, R51, R49 ;  /* 0x0000003133c1723e */ /* 0x004fe400000000ff */
[----:B------:R-:W-:Y:S01]  /*8e00*/  FMNMX.FTZ R2, R214, R4, !PT ;  /* 0x00000004d6027209 */ /* 0x000fe20007810000 */
[--C-:B------:R-:W-:Y:S03]  /*8e10*/  FFMA.FTZ R4, R12, c[0x0][0x2d0], -R175.reuse ;  /* 0x0000b4000c047a23 */ /* 0x100fe600000108af */
[----:B------:R-:W-:Y:S01]  /*8e20*/  FMNMX.FTZ R0, R216, R2, !PT ;  /* 0x00000002d8007209 */ /* 0x000fe20007810000 */
[----:B------:R-:W-:Y:S01]  /*8e30*/  FFMA.FTZ R2, R196, c[0x0][0x2d0], -R174 ;  /* 0x0000b400c4027a23 */ /* 0x000fe200000108ae */
[----:B------:R-:W-:Y:S01]  /*8e40*/  MUFU.EX2 R251, R4 ;  /* 0x0000000400fb7308 */ /* 0x000fe20000000800 */
[--C-:B---3--:R-:W-:Y:S01]  /*8e50*/  FFMA.FTZ R3, R20, c[0x0][0x2d0], -R175.reuse ;  /* 0x0000b40014037a23 */ /* 0x108fe200000108af */
[----:B------:R-:W-:Y:S01]  /*8e60*/  FMNMX.FTZ R0, R172, R0, !PT ;  /* 0x00000000ac007209 */ /* 0x000fe20007810000 */
[----:B------:R-:W-:Y:S01]  /*8e70*/  LDSM.16.MT88.4 R20, [R225+0x2080] ;  /* 0x00208000e114783b */ /* 0x000fe20000004200 */
[----:B------:R-:W-:Y:S04]  /*8e80*/  MOV R196, R24 ;  /* 0x0000001800c47202 */ /* 0x000fe80000000f00 */
[----:B------:R-:W-:Y:S02]  /*8e90*/  F2FP.PACK_AB R194, R196, R48 ;  /* 0x00000030c4c2723e */ /* 0x000fe400000000ff */
[----:B------:R1:W-:Y:S10]  /*8ea0*/  MUFU.EX2 R6, R2 ;  /* 0x0000000200067308 */ /* 0x0003f40000000800 */
[----:B------:R2:W-:Y:S01]  /*8eb0*/  MUFU.EX2 R46, R3 ;  /* 0x00000003002e7308 */ /* 0x0005e20000000800 */
[----:B-1----:R-:W2:Y:S02]  /*8ec0*/  SHFL.BFLY PT, R2, R0, 0x2, 0x1f ;  /* 0x0c401f0000027f89 */ /* 0x002ea400000e0000 */
[----:B--2---:R-:W-:Y:S01]  /*8ed0*/  FMNMX.FTZ R3, R0, R2, !PT ;  /* 0x0000000200037209 */ /* 0x004fe20007810000 */
[----:B------:R-:W-:Y:S01]  /*8ee0*/  FFMA.FTZ R2, R13, c[0x0][0x2d0], -R175 ;  /* 0x0000b4000d027a23 */ /* 0x000fe200000108af */
[----:B------:R-:W-:Y:S05]  /*8ef0*/  FSEL R0, R169, RZ, P2 ;  /* 0x000000ffa9007208 */ /* 0x000fea0001000000 */
[----:B------:R1:W-:Y:S01]  /*8f00*/  MUFU.EX2 R5, R2 ;  /* 0x0000000200057308 */ /* 0x0003e20000000800 */
[----:B------:R-:W2:Y:S01]  /*8f10*/  SHFL.BFLY PT, R4, R3, 0x1, 0x1f ;  /* 0x0c201f0003047f89 */ /* 0x000ea200000e0000 */
[----:B------:R-:W-:Y:S04]  /*8f20*/  FADD.FTZ R0, -R0, R164 ;  /* 0x000000a400007221 */ /* 0x000fe80000010100 */
[----:B------:R-:W-:Y:S04]  /*8f30*/  FMUL.FTZ R0, R0, c[0x0][0x2d0] ;  /* 0x0000b40000007a20 */ /* 0x000fe80000410000 */
[----:B------:R3:W4:Y:S01]  /*8f40*/  MUFU.EX2 R165, R0 ;  /* 0x0000000000a57308 */ /* 0x0007220000000800 */
[----:B-1----:R-:W-:Y:S02]  /*8f50*/  FSEL R2, R168, RZ, P1 ;  /* 0x000000ffa8027208 */ /* 0x002fe40000800000 */
[----:B--2---:R-:W-:Y:S03]  /*8f60*/  FMNMX.FTZ R3, R3, R4, !PT ;  /* 0x0000000403037209 */ /* 0x004fe60007810000 */
[----:B------:R-:W-:Y:S02]  /*8f70*/  FADD.FTZ R2, -R2, R166 ;  /* 0x000000a602027221 */ /* 0x000fe40000010100 */
[----:B------:R-:W-:Y:S02]  /*8f80*/  FMUL.FTZ R166, R3, c[0x0][0x2d0] ;  /* 0x0000b40003a67a20 */ /* 0x000fe40000410000 */
[----:B------:R-:W-:Y:S01]  /*8f90*/  FMUL.FTZ R2, R2, c[0x0][0x2d0] ;  /* 0x0000b40002027a20 */ /* 0x000fe20000410000 */
[----:B---3--:R-:W-:Y:S01]  /*8fa0*/  FSEL R0, R167, RZ, P0 ;  /* 0x000000ffa7007208 */ /* 0x008fe20000000000 */
[----:B----4-:R-:W-:Y:S01]  /*8fb0*/  FMUL.FTZ R16, R165, R188 ;  /* 0x000000bca5107220 */ /* 0x010fe20000410000 */
[----:B------:R-:W-:Y:S01]  /*8fc0*/  FSETP.NEU.FTZ.AND P0, PT, R3, -INF , PT ;  /* 0xff8000000300780b */ /* 0x000fe20003f1d000 */
[----:B------:R-:W1:Y:S01]  /*8fd0*/  MUFU.EX2 R164, R2 ;  /* 0x0000000200a47308 */ /* 0x000e620000000800 */
[C---:B------:R-:W-:Y:S02]  /*8fe0*/  FMUL.FTZ R17, R165.reuse, R189 ;  /* 0x000000bda5117220 */ /* 0x040fe40000410000 */
[----:B------:R-:W-:Y:S01]  /*8ff0*/  FADD.FTZ R0, -R0, R170 ;  /* 0x000000aa00007221 */ /* 0x000fe20000010100 */
[----:B------:R-:W-:Y:S01]  /*9000*/  FSEL R166, R166, RZ, P0 ;  /* 0x000000ffa6a67208 */ /* 0x000fe20000000000 */
[----:B------:R-:W-:Y:S01]  /*9010*/  FMUL.FTZ R32, R165, R144 ;  /* 0x00000090a5207220 */ /* 0x000fe20000410000 */
[----:B------:R-:W-:Y:S01]  /*9020*/  MOV R170, R6 ;  /* 0x0000000600aa7202 */ /* 0x000fe20000000f00 */
[----:B------:R-:W-:Y:S02]  /*9030*/  FMUL.FTZ R0, R0, c[0x0][0x2d0] ;  /* 0x0000b40000007a20 */ /* 0x000fe40000410000 */
[--C-:B------:R-:W-:Y:S01]  /*9040*/  FFMA.FTZ R4, R14, c[0x0][0x2d0], -R166.reuse ;  /* 0x0000b4000e047a23 */ /* 0x100fe200000108a6 */
[----:B------:R-:W-:Y:S01]  /*9050*/  F2FP.PACK_AB R195, R197, R170 ;  /* 0x000000aac5c3723e */ /* 0x000fe200000000ff */
[----:B------:R2:W3:Y:S01]  /*9060*/  MUFU.EX2 R2, R0 ;  /* 0x0000000000027308 */ /* 0x0004e20000000800 */
[C---:B------:R-:W-:Y:S02]  /*9070*/  FMUL.FTZ R33, R165.reuse, R145 ;  /* 0x00000091a5217220 */ /* 0x040fe40000410000 */
[C---:B------:R-:W-:Y:S02]  /*9080*/  FMUL.FTZ R52, R165.reuse, R52 ;  /* 0x00000034a5347220 */ /* 0x040fe40000410000 */
[C---:B------:R-:W-:Y:S02]  /*9090*/  FMUL.FTZ R53, R165.reuse, R53 ;  /* 0x00000035a5357220 */ /* 0x040fe40000410000 */
[C---:B------:R-:W-:Y:S02]  /*90a0*/  FMUL.FTZ R64, R165.reuse, R64 ;  /* 0x00000040a5407220 */ /* 0x040fe40000410000 */
[C---:B------:R-:W-:Y:S01]  /*90b0*/  FMUL.FTZ R65, R165.reuse, R65 ;  /* 0x00000041a5417220 */ /* 0x040fe20000410000 */
[----:B------:R4:W5:Y:S01]  /*90c0*/  MUFU.EX2 R250, R4 ;  /* 0x0000000400fa7308 */ /* 0x0009620000000800 */
[----:B------:R-:W-:Y:S02]  /*90d0*/  FMUL.FTZ R68, R165, R68 ;  /* 0x00000044a5447220 */ /* 0x000fe40000410000 */
[C---:B-1----:R-:W-:Y:S02]  /*90e0*/  FMUL.FTZ R6, R164.reuse, R178 ;  /* 0x000000b2a4067220 */ /* 0x042fe40000410000 */
[C---:B------:R-:W-:Y:S02]  /*90f0*/  FMUL.FTZ R7, R164.reuse, R179 ;  /* 0x000000b3a4077220 */ /* 0x040fe40000410000 */
[C---:B------:R-:W-:Y:S02]  /*9100*/  FMUL.FTZ R18, R164.reuse, R190 ;  /* 0x000000bea4127220 */ /* 0x040fe40000410000 */
[C---:B------:R-:W-:Y:S01]  /*9110*/  FMUL.FTZ R19, R164.reuse, R191 ;  /* 0x000000bfa4137220 */ /* 0x040fe20000410000 */
[----:B------:R-:W-:Y:S01]  /*9120*/  MOV R191, R50 ;  /* 0x0000003200bf7202 */ /* 0x000fe20000000f00 */
[C---:B------:R-:W-:Y:S02]  /*9130*/  FMUL.FTZ R34, R164.reuse, R146 ;  /* 0x00000092a4227220 */ /* 0x040fe40000410000 */
[----:B------:R-:W-:Y:S02]  /*9140*/  FMUL.FTZ R35, R164, R147 ;  /* 0x00000093a4237220 */ /* 0x000fe40000410000 */
[--C-:B--2---:R-:W-:Y:S01]  /*9150*/  FFMA.FTZ R0, R10, c[0x0][0x2d0], -R166.reuse ;  /* 0x0000b4000a007a23 */ /* 0x104fe200000108a6 */
[----:B------:R-:W-:Y:S01]  /*9160*/  LDSM.16.MT88.4 R144, [R226+0x2880] ;  /* 0x00288000e290783b */ /* 0x000fe20000004200 */
[C---:B---3--:R-:W-:Y:S02]  /*9170*/  FMUL.FTZ R9, R2.reuse, R181 ;  /* 0x000000b502097220 */ /* 0x048fe40000410000 */
[----:B------:R-:W1:Y:S01]  /*9180*/  MUFU.EX2 R12, R0 ;  /* 0x00000000000c7308 */ /* 0x000e620000000800 */
[C---:B------:R-:W-:Y:S01]  /*9190*/  FMUL.FTZ R8, R2.reuse, R180 ;  /* 0x000000b402087220 */ /* 0x040fe20000410000 */
[----:B------:R-:W-:Y:S01]  /*91a0*/  MOV R180, R251 ;  /* 0x000000fb00b47202 */ /* 0x000fe20000000f00 */
[C---:B------:R-:W-:Y:S01]  /*91b0*/  FMUL.FTZ R13, R2.reuse, R185 ;  /* 0x000000b9020d7220 */ /* 0x040fe20000410000 */
[----:B------:R-:W-:Y:S01]  /*91c0*/  MOV R185, R45 ;  /* 0x0000002d00b97202 */ /* 0x000fe20000000f00 */
[--C-:B----4-:R-:W-:Y:S01]  /*91d0*/  FFMA.FTZ R4, R15, c[0x0][0x2d0], -R166.reuse ;  /* 0x0000b4000f047a23 */ /* 0x110fe200000108a6 */
[----:B-----5:R-:W-:Y:S01]  /*91e0*/  MOV R190, R250 ;  /* 0x000000fa00be7202 */ /* 0x020fe20000000f00 */
[C---:B------:R-:W-:Y:S02]  /*91f0*/  FMUL.FTZ R24, R2.reuse, R136 ;  /* 0x0000008802187220 */ /* 0x040fe40000410000 */
[C---:B------:R-:W-:Y:S01]  /*9200*/  FMUL.FTZ R25, R2.reuse, R137 ;  /* 0x0000008902197220 */ /* 0x040fe20000410000 */
[----:B------:R2:W3:Y:S01]  /*9210*/  MUFU.EX2 R252, R4 ;  /* 0x0000000400fc7308 */ /* 0x0004e20000000800 */
[C---:B------:R-:W-:Y:S02]  /*9220*/  FMUL.FTZ R29, R2.reuse, R141 ;  /* 0x0000008d021d7220 */ /* 0x040fe40000410000 */
[C---:B------:R-:W-:Y:S02]  /*9230*/  FMUL.FTZ R28, R2.reuse, R140 ;  /* 0x0000008c021c7220 */ /* 0x040fe40000410000 */
[C---:B------:R-:W-:Y:S01]  /*9240*/  FMUL.FTZ R40, R2.reuse, R152 ;  /* 0x0000009802287220 */ /* 0x040fe20000410000 */
[----:B------:R-:W-:Y:S01]  /*9250*/  MOV R152, R49 ;  /* 0x0000003100987202 */ /* 0x000fe20000000f00 */
[C---:B------:R-:W-:Y:S02]  /*9260*/  FMUL.FTZ R41, R2.reuse, R153 ;  /* 0x0000009902297220 */ /* 0x040fe40000410000 */
[----:B------:R-:W-:Y:S02]  /*9270*/  FMUL.FTZ R44, R2, R156 ;  /* 0x0000009c022c7220 */ /* 0x000fe40000410000 */
[----:B------:R-:W-:Y:S02]  /*9280*/  FMUL.FTZ R49, R165, R161 ;  /* 0x000000a1a5317220 */ /* 0x000fe40000410000 */
[----:B------:R-:W-:Y:S01]  /*9290*/  FMUL.FTZ R50, R164, R162 ;  /* 0x000000a2a4327220 */ /* 0x000fe20000410000 */
[----:B-1----:R-:W-:Y:S01]  /*92a0*/  MOV R181, R12 ;  /* 0x0000000c00b57202 */ /* 0x002fe20000000f00 */
[----:B------:R-:W-:Y:S02]  /*92b0*/  FFMA.FTZ R0, R11, c[0x0][0x2d0], -R166 ;  /* 0x0000b4000b007a23 */ /* 0x000fe400000108a6 */
[----:B------:R-:W-:Y:S02]  /*92c0*/  FMUL.FTZ R12, R2, R184 ;  /* 0x000000b8020c7220 */ /* 0x000fe40000410000 */
[----:B------:R1:W4:Y:S01]  /*92d0*/  MUFU.EX2 R47, R0 ;  /* 0x00000000002f7308 */ /* 0x0003220000000800 */
[C---:B------:R-:W-:Y:S02]  /*92e0*/  FMUL.FTZ R54, R164.reuse, R54 ;  /* 0x00000036a4367220 */ /* 0x040fe40000410000 */
[----:B------:R-:W-:Y:S02]  /*92f0*/  FMUL.FTZ R55, R164, R55 ;  /* 0x00000037a4377220 */ /* 0x000fe40000410000 */
[C---:B--2---:R-:W-:Y:S01]  /*9300*/  FMUL.FTZ R4, R165.reuse, R176 ;  /* 0x000000b0a5047220 */ /* 0x044fe20000410000 */
[----:B------:R-:W-:Y:S01]  /*9310*/  F2FP.PACK_AB R176, R46, R45 ;  /* 0x0000002d2eb0723e */ /* 0x000fe200000000ff */
[----:B------:R-:W-:Y:S01]  /*9320*/  FMUL.FTZ R45, R2, R157 ;  /* 0x0000009d022d7220 */ /* 0x000fe20000410000 */
[----:B---3--:R-:W-:Y:S01]  /*9330*/  F2FP.PACK_AB R179, R252, R250 ;  /* 0x000000fafcb3723e */ /* 0x008fe200000000ff */
[C---:B------:R-:W-:Y:S01]  /*9340*/  FMUL.FTZ R56, R2.reuse, R56 ;  /* 0x0000003802387220 */ /* 0x040fe20000410000 */
[----:B------:R-:W-:Y:S01]  /*9350*/  MOV R156, R252 ;  /* 0x000000fc009c7202 */ /* 0x000fe20000000f00 */
[C---:B------:R-:W-:Y:S02]  /*9360*/  FMUL.FTZ R57, R2.reuse, R57 ;  /* 0x0000003902397220 */ /* 0x040fe40000410000 */
[C---:B------:R-:W-:Y:S02]  /*9370*/  FMUL.FTZ R60, R2.reuse, R60 ;  /* 0x0000003c023c7220 */ /* 0x040fe40000410000 */
[----:B------:R-:W-:Y:S02]  /*9380*/  FMUL.FTZ R61, R2, R61 ;  /* 0x0000003d023d7220 */ /* 0x000fe40000410000 */
[C---:B------:R-:W-:Y:S02]  /*9390*/  FMUL.FTZ R66, R164.reuse, R66 ;  /* 0x00000042a4427220 */ /* 0x040fe40000410000 */
[C---:B------:R-:W-:Y:S02]  /*93a0*/  FMUL.FTZ R67, R164.reuse, R67 ;  /* 0x00000043a4437220 */ /* 0x040fe40000410000 */
[----:B------:R-:W-:Y:S02]  /*93b0*/  FMUL.FTZ R69, R165, R69 ;  /* 0x00000045a5457220 */ /* 0x000fe40000410000 */
[C---:B------:R-:W-:Y:S01]  /*93c0*/  FMUL.FTZ R70, R164.reuse, R70 ;  /* 0x00000046a4467220 */ /* 0x040fe20000410000 */
[----:B-1----:R-:W-:Y:S01]  /*93d0*/  FSEL R0, R3, RZ, P0 ;  /* 0x000000ff03007208 */ /* 0x002fe20000000000 */
[----:B------:R-:W-:Y:S01]  /*93e0*/  FMUL.FTZ R71, R164, R71 ;  /* 0x00000047a4477220 */ /* 0x000fe20000410000 */
[----:B----4-:R-:W-:Y:S01]  /*93f0*/  MOV R153, R47 ;  /* 0x0000002f00997202 */ /* 0x010fe20000000f00 */
[----:B------:R-:W-:Y:S01]  /*9400*/  FMUL.FTZ R72, R2, R72 ;  /* 0x0000004802487220 */ /* 0x000fe20000410000 */
[----:B------:R-:W-:Y:S01]  /*9410*/  ISETP.GT.AND P0, PT, R242, UR4, PT ;  /* 0x00000004f2007c0c */ /* 0x000fe2000bf04270 */
[----:B------:R-:W-:Y:S01]  /*9420*/  FADD.FTZ R0, -R0, R171 ;  /* 0x000000ab00007221 */ /* 0x000fe20000010100 */
[----:B------:R-:W-:Y:S01]  /*9430*/  MOV R171, R5 ;  /* 0x0000000500ab7202 */ /* 0x000fe20000000f00 */
[----:B------:R-:W-:Y:S01]  /*9440*/  FMUL.FTZ R5, R165, R177 ;  /* 0x000000b1a5057220 */ /* 0x000fe20000410000 */
[----:B------:R-:W-:Y:S01]  /*9450*/  F2FP.PACK_AB R177, R47, R181 ;  /* 0x000000b52fb1723e */ /* 0x000fe200000000ff */
[----:B------:R-:W-:Y:S01]  /*9460*/  FMUL.FTZ R0, R0, c[0x0][0x2d0] ;  /* 0x0000b40000007a20 */ /* 0x000fe20000410000 */
[----:B------:R-:W-:Y:S01]  /*9470*/  F2FP.PACK_AB R178, R171, R251 ;  /* 0x000000fbabb2723e */ /* 0x000fe200000000ff */
[----:B------:R-:W-:Y:S01]  /*9480*/  FMUL.FTZ R73, R2, R73 ;  /* 0x0000004902497220 */ /* 0x000fe20000410000 */
[----:B------:R-:W-:Y:S01]  /*9490*/  IADD3 R242, R242, -0x1, RZ ;  /* 0xfffffffff2f27810 */ /* 0x000fe20007ffe0ff */
[C---:B------:R-:W-:Y:S01]  /*94a0*/  FMUL.FTZ R76, R2.reuse, R76 ;  /* 0x0000004c024c7220 */ /* 0x040fe20000410000 */
[-C--:B------:R-:W-:Y:S01]  /*94b0*/  HMMA.16816.F32 R4, R192, R20.reuse, R4 ;  /* 0x00000014c004723c */ /* 0x080fe20000001804 */
[----:B------:R-:W1:Y:S04]  /*94c0*/  MUFU.EX2 R0, R0 ;  /* 0x0000000000007308 */ /* 0x000e680000000800 */
[----:B------:R-:W-:Y:S02]  /*94d0*/  FMUL.FTZ R77, R2, R77 ;  /* 0x0000004d024d7220 */ /* 0x000fe40000410000 */
[C---:B------:R-:W-:Y:S02]  /*94e0*/  FMUL.FTZ R80, R165.reuse, R80 ;  /* 0x00000050a5507220 */ /* 0x040fe40000410000 */
[----:B------:R-:W-:Y:S03]  /*94f0*/  FMUL.FTZ R81, R165, R81 ;  /* 0x00000051a5517220 */ /* 0x000fe60000410000 */
[C---:B------:R-:W-:Y:S02]  /*9500*/  FMUL.FTZ R82, R164.reuse, R82 ;  /* 0x00000052a4527220 */ /* 0x040fe40000410000 */
[C---:B------:R-:W-:Y:S02]  /*9510*/  FMUL.FTZ R83, R164.reuse, R83 ;  /* 0x00000053a4537220 */ /* 0x040fe40000410000 */
[--C-:B------:R-:W-:Y:S02]  /*9520*/  FFMA.FTZ R140, R201, c[0x0][0x2d0], -R173.reuse ;  /* 0x0000b400c98c7a23 */ /* 0x100fe400000108ad */
[C---:B------:R-:W-:Y:S02]  /*9530*/  FMUL.FTZ R84, R165.reuse, R84 ;  /* 0x00000054a5547220 */ /* 0x040fe40000410000 */
[C---:B------:R-:W-:Y:S02]  /*9540*/  FMUL.FTZ R85, R165.reuse, R85 ;  /* 0x00000055a5557220 */ /* 0x040fe40000410000 */
[C---:B------:R-:W-:Y:S02]  /*9550*/  FMUL.FTZ R86, R164.reuse, R86 ;  /* 0x00000056a4567220 */ /* 0x040fe40000410000 */
[----:B------:R-:W-:Y:S02]  /*9560*/  FMUL.FTZ R87, R164, R87 ;  /* 0x00000057a4577220 */ /* 0x000fe40000410000 */
[C---:B-1----:R-:W-:Y:S01]  /*9570*/  FMUL.FTZ R10, R0.reuse, R182 ;  /* 0x000000b6000a7220 */ /* 0x042fe20000410000 */
[----:B------:R-:W-:Y:S01]  /*9580*/  MOV R182, R48 ;  /* 0x0000003000b67202 */ /* 0x000fe20000000f00 */
[C---:B------:R-:W-:Y:S01]  /*9590*/  FMUL.FTZ R11, R0.reuse, R183 ;  /* 0x000000b7000b7220 */ /* 0x040fe20000410000 */
[----:B------:R-:W-:Y:S01]  /*95a0*/  MOV R183, R46 ;  /* 0x0000002e00b77202 */ /* 0x000fe20000000f00 */
[C---:B------:R-:W-:Y:S02]  /*95b0*/  FMUL.FTZ R26, R0.reuse, R138 ;  /* 0x0000008a001a7220 */ /* 0x040fe40000410000 */
[C---:B------:R-:W-:Y:S02]  /*95c0*/  FMUL.FTZ R27, R0.reuse, R139 ;  /* 0x0000008b001b7220 */ /* 0x040fe40000410000 */
[----:B------:R-:W-:Y:S01]  /*95d0*/  LDSM.16.MT88.4 R136, [R227+0x2080] ;  /* 0x00208000e388783b */ /* 0x000fe20000004200 */
[C---:B------:R-:W-:Y:S04]  /*95e0*/  HMMA.16816.F32 R8, R176.reuse, R20, R8 ;  /* 0x00000014b008723c */ /* 0x040fe80000001808 */
[C---:B------:R-:W-:Y:S01]  /*95f0*/  FMUL.FTZ R14, R0.reuse, R186 ;  /* 0x000000ba000e7220 */ /* 0x040fe20000410000 */
[----:B------:R-:W-:Y:S01]  /*9600*/  MOV R186, R249 ;  /* 0x000000f900ba7202 */ /* 0x000fe20000000f00 */
[C---:B------:R-:W-:Y:S01]  /*9610*/  FMUL.FTZ R15, R0.reuse, R187 ;  /* 0x000000bb000f7220 */ /* 0x040fe20000410000 */
[----:B------:R-:W-:Y:S01]  /*9620*/  MOV R187, R51 ;  /* 0x0000003300bb7202 */ /* 0x000fe20000000f00 */
[C---:B------:R-:W-:Y:S04]  /*9630*/  FMUL.FTZ R20, R165.reuse, R132 ;  /* 0x00000084a5147220 */ /* 0x040fe80000410000 */
[C---:B------:R-:W-:Y:S01]  /*9640*/  FMUL.FTZ R21, R165.reuse, R133 ;  /* 0x00000085a5157220 */ /* 0x040fe20000410000 */
[-C--:B------:R-:W-:Y:S03]  /*9650*/  HMMA.16816.F32 R12, R176, R22.reuse, R12 ;  /* 0x00000016b00c723c */ /* 0x080fe6000000180c */
[C---:B------:R-:W-:Y:S02]  /*9660*/  FMUL.FTZ R30, R0.reuse, R142 ;  /* 0x0000008e001e7220 */ /* 0x040fe40000410000 */
[----:B------:R-:W-:Y:S02]  /*9670*/  FMUL.FTZ R31, R0, R143 ;  /* 0x0000008f001f7220 */ /* 0x000fe40000410000 */
[----:B------:R-:W-:Y:S01]  /*9680*/  FMUL.FTZ R51, R164, R163 ;  /* 0x000000a3a4337220 */ /* 0x000fe20000410000 */
[C---:B------:R-:W-:Y:S04]  /*9690*/  HMMA.16816.F32 R16, R192.reuse, R22, R16 ;  /* 0x00000016c010723c */ /* 0x040fe80000001810 */
[C---:B------:R-:W-:Y:S02]  /*96a0*/  FMUL.FTZ R42, R0.reuse, R154 ;  /* 0x0000009a002a7220 */ /* 0x040fe40000410000 */
[----:B------:R-:W-:Y:S02]  /*96b0*/  FMUL.FTZ R43, R0, R155 ;  /* 0x0000009b002b7220 */ /* 0x000fe40000410000 */
[C---:B------:R-:W-:Y:S01]  /*96c0*/  FMUL.FTZ R22, R164.reuse, R134 ;  /* 0x00000086a4167220 */ /* 0x040fe20000410000 */
[----:B------:R1:W-:Y:S03]  /*96d0*/  MUFU.EX2 R155, R140 ;  /* 0x0000008c009b7308 */ /* 0x0003e60000000800 */
[----:B------:R-:W-:Y:S02]  /*96e0*/  FMUL.FTZ R23, R164, R135 ;  /* 0x00000087a4177220 */ /* 0x000fe40000410000 */
[----:B------:R-:W2:Y:S01]  /*96f0*/  LDSM.16.MT88.4 R132, [R228+0x2080] ;  /* 0x00208000e484783b */ /* 0x000ea20000004200 */
[C---:B------:R-:W-:Y:S02]  /*9700*/  FMUL.FTZ R46, R0.reuse, R158 ;  /* 0x0000009e002e7220 */ /* 0x040fe40000410000 */
[C---:B------:R-:W-:Y:S02]  /*9710*/  FMUL.FTZ R47, R0.reuse, R159 ;  /* 0x0000009f002f7220 */ /* 0x040fe40000410000 */
[-C--:B------:R-:W-:Y:S03]  /*9720*/  HMMA.16816.F32 R20, R192, R36.reuse, R20 ;  /* 0x00000024c014723c */ /* 0x080fe60000001814 */
[C---:B------:R-:W-:Y:S02]  /*9730*/  FMUL.FTZ R48, R165.reuse, R160 ;  /* 0x000000a0a5307220 */ /* 0x040fe40000410000 */
        /* <DEDUP_REMOVED lines=8> */
[C---:B------:R-:W-:Y:S04]  /*97c0*/  HMMA.16816.F32 R32, R192.reuse, R38, R32 ;  /* 0x00000026c020723c */ /* 0x040fe80000001820 */
[C---:B------:R-:W-:Y:S02]  /*97d0*/  FMUL.FTZ R74, R0.reuse, R74 ;  /* 0x0000004a004a7220 */ /* 0x040fe40000410000 */
[----:B------:R-:W-:Y:S02]  /*97e0*/  FMUL.FTZ R75, R0, R75 ;  /* 0x0000004b004b7220 */ /* 0x000fe40000410000 */
[C---:B------:R-:W-:Y:S04]  /*97f0*/  FMUL.FTZ R38, R164.reuse, R150 ;  /* 0x00000096a4267220 */ /* 0x040fe80000410000 */
[----:B------:R-:W-:Y:S02]  /*9800*/  FMUL.FTZ R39, R164, R151 ;  /* 0x00000097a4277220 */ /* 0x000fe40000410000 */
[----:B------:R-:W-:Y:S01]  /*9810*/  LDSM.16.MT88.4 R148, [R228+0x2880] ;  /* 0x00288000e494783b */ /* 0x000fe20000004200 */
[C---:B------:R-:W-:Y:S02]  /*9820*/  FMUL.FTZ R78, R0.reuse, R78 ;  /* 0x0000004e004e7220 */ /* 0x040fe40000410000 */
[----:B------:R-:W-:Y:S02]  /*9830*/  FMUL.FTZ R79, R0, R79 ;  /* 0x0000004f004f7220 */ /* 0x000fe40000410000 */
[-C--:B--2---:R-:W-:Y:S03]  /*9840*/  HMMA.16816.F32 R36, R192, R132.reuse, R36 ;  /* 0x00000084c024723c */ /* 0x084fe60000001824 */
        /* <DEDUP_REMOVED lines=10> */
[----:B------:R-:W2:Y:S03]  /*98f0*/  LDSM.16.MT88.4 R132, [R225+0x3880] ;  /* 0x00388000e184783b */ /* 0x000ea60000004200 */
[----:B------:R-:W-:Y:S02]  /*9900*/  FMUL.FTZ R95, R0, R95 ;  /* 0x0000005f005f7220 */ /* 0x000fe40000410000 */
[--C-:B-1----:R-:W-:Y:S02]  /*9910*/  FFMA.FTZ R140, R202, c[0x0][0x2d0], -R174.reuse ;  /* 0x0000b400ca8c7a23 */ /* 0x102fe400000108ae */
[-C--:B------:R-:W-:Y:S02]  /*9920*/  HMMA.16816.F32 R52, R192, R136.reuse, R52 ;  /* 0x00000088c034723c */ /* 0x080fe40000001834 */
[----:B------:R1:W-:Y:S02]  /*9930*/  MUFU.EX2 R189, R140 ;  /* 0x0000008c00bd7308 */ /* 0x0003e40000000800 */
[C---:B------:R-:W-:Y:S02]  /*9940*/  FMUL.FTZ R96, R165.reuse, R96 ;  /* 0x00000060a5607220 */ /* 0x040fe40000410000 */
[C---:B------:R-:W-:Y:S02]  /*9950*/  FMUL.FTZ R97, R165.reuse, R97 ;  /* 0x00000061a5617220 */ /* 0x040fe40000410000 */
[C---:B------:R-:W-:Y:S04]  /*9960*/  HMMA.16816.F32 R56, R176.reuse, R136, R56 ;  /* 0x00000088b038723c */ /* 0x040fe80000001838 */
[C---:B------:R-:W-:Y:S02]  /*9970*/  FMUL.FTZ R98, R164.reuse, R98 ;  /* 0x00000062a4627220 */ /* 0x040fe40000410000 */
[----:B------:R-:W-:Y:S02]  /*9980*/  FMUL.FTZ R99, R164, R99 ;  /* 0x00000063a4637220 */ /* 0x000fe40000410000 */
[-C--:B------:R-:W-:Y:S04]  /*9990*/  HMMA.16816.F32 R60, R176, R138.reuse, R60 ;  /* 0x0000008ab03c723c */ /* 0x080fe8000000183c */
[--C-:B------:R-:W-:Y:S02]  /*99a0*/  FFMA.FTZ R136, R200, c[0x0][0x2d0], -R173.reuse ;  /* 0x0000b400c8887a23 */ /* 0x100fe400000108ad */
[C---:B------:R-:W-:Y:S02]  /*99b0*/  FMUL.FTZ R100, R165.reuse, R100 ;  /* 0x00000064a5647220 */ /* 0x040fe40000410000 */
[C---:B------:R-:W-:Y:S01]  /*99c0*/  HMMA.16816.F32 R64, R192.reuse, R138, R64 ;  /* 0x0000008ac040723c */ /* 0x040fe20000001840 */
[----:B------:R3:W-:Y:S03]  /*99d0*/  MUFU.EX2 R188, R136 ;  /* 0x0000008800bc7308 */ /* 0x0007e60000000800 */
[----:B------:R-:W-:Y:S02]  /*99e0*/  FMUL.FTZ R101, R165, R101 ;  /* 0x00000065a5657220 */ /* 0x000fe40000410000 */
[C---:B------:R-:W-:Y:S02]  /*99f0*/  FMUL.FTZ R102, R164.reuse, R102 ;  /* 0x00000066a4667220 */ /* 0x040fe40000410000 */
[----:B------:R-:W-:Y:S01]  /*9a00*/  FMUL.FTZ R103, R164, R103 ;  /* 0x00000067a4677220 */ /* 0x000fe20000410000 */
[-C--:B--2---:R-:W-:Y:S03]  /*9a10*/  HMMA.16816.F32 R68, R192, R132.reuse, R68 ;  /* 0x00000084c044723c */ /* 0x084fe60000001844 */
[C---:B------:R-:W-:Y:S02]  /*9a20*/  FMUL.FTZ R104, R2.reuse, R104 ;  /* 0x0000006802687220 */ /* 0x040fe40000410000 */
[----:B------:R-:W-:Y:S02]  /*9a30*/  FMUL.FTZ R105, R2, R105 ;  /* 0x0000006902697220 */ /* 0x000fe40000410000 */
[C---:B------:R-:W-:Y:S01]  /*9a40*/  FMUL.FTZ R106, R0.reuse, R106 ;  /* 0x0000006a006a7220 */ /* 0x040fe20000410000 */
[C---:B------:R-:W-:Y:S04]  /*9a50*/  HMMA.16816.F32 R72, R176.reuse, R132, R72 ;  /* 0x00000084b048723c */ /* 0x040fe80000001848 */
[----:B------:R-:W-:Y:S02]  /*9a60*/  FMUL.FTZ R107, R0, R107 ;  /* 0x0000006b006b7220 */ /* 0x000fe40000410000 */
[--C-:B-1----:R-:W-:Y:S02]  /*9a70*/  FFMA.FTZ R140, R205, c[0x0][0x2d0], -R173.reuse ;  /* 0x0000b400cd8c7a23 */ /* 0x102fe400000108ad */
[-C--:B------:R-:W-:Y:S01]  /*9a80*/  HMMA.16816.F32 R76, R176, R134.reuse, R76 ;  /* 0x00000086b04c723c */ /* 0x080fe2000000184c */
[----:B---3--:R-:W1:Y:S01]  /*9a90*/  LDSM.16.MT88.4 R136, [R226+0x3880] ;  /* 0x00388000e288783b */ /* 0x008e620000004200 */
[----:B------:R2:W-:Y:S02]  /*9aa0*/  MUFU.EX2 R184, R140 ;  /* 0x0000008c00b87308 */ /* 0x0005e40000000800 */
[--C-:B------:R-:W-:Y:S02]  /*9ab0*/  FFMA.FTZ R132, R203, c[0x0][0x2d0], -R174.reuse ;  /* 0x0000b400cb847a23 */ /* 0x100fe400000108ae */
[C---:B------:R-:W-:Y:S02]  /*9ac0*/  FMUL.FTZ R108, R2.reuse, R108 ;  /* 0x0000006c026c7220 */ /* 0x040fe40000410000 */
[C---:B------:R-:W-:Y:S04]  /*9ad0*/  HMMA.16816.F32 R80, R192.reuse, R134, R80 ;  /* 0x00000086c050723c */ /* 0x040fe80000001850 */
[----:B------:R3:W4:Y:S01]  /*9ae0*/  MUFU.EX2 R157, R132 ;  /* 0x00000084009d7308 */ /* 0x0007220000000800 */
[----:B------:R-:W-:Y:S02]  /*9af0*/  FMUL.FTZ R109, R2, R109 ;  /* 0x0000006d026d7220 */ /* 0x000fe40000410000 */
[C---:B------:R-:W-:Y:S02]  /*9b00*/  FMUL.FTZ R110, R0.reuse, R110 ;  /* 0x0000006e006e7220 */ /* 0x040fe40000410000 */
[----:B------:R-:W-:Y:S03]  /*9b10*/  FMUL.FTZ R111, R0, R111 ;  /* 0x0000006f006f7220 */ /* 0x000fe60000410000 */
[C---:B------:R-:W-:Y:S02]  /*9b20*/  FMUL.FTZ R112, R165.reuse, R112 ;  /* 0x00000070a5707220 */ /* 0x040fe40000410000 */
[C---:B------:R-:W-:Y:S02]  /*9b30*/  FMUL.FTZ R113, R165.reuse, R113 ;  /* 0x00000071a5717220 */ /* 0x040fe40000410000 */
[----:B------:R-:W-:Y:S02]  /*9b40*/  FMUL.FTZ R114, R164, R114 ;  /* 0x00000072a4727220 */ /* 0x000fe40000410000 */
[--C-:B--2---:R-:W-:Y:S02]  /*9b50*/  FFMA.FTZ R140, R208, c[0x0][0x2d0], -R174.reuse ;  /* 0x0000b400d08c7a23 */ /* 0x104fe400000108ae */
[C---:B------:R-:W-:Y:S02]  /*9b60*/  FMUL.FTZ R115, R164.reuse, R115 ;  /* 0x00000073a4737220 */ /* 0x040fe40000410000 */
[----:B------:R2:W-:Y:S01]  /*9b70*/  MUFU.EX2 R162, R140 ;  /* 0x0000008c00a27308 */ /* 0x0005e20000000800 */
[C---:B------:R-:W-:Y:S02]  /*9b80*/  FMUL.FTZ R116, R165.reuse, R116 ;  /* 0x00000074a5747220 */ /* 0x040fe40000410000 */
[----:B------:R-:W-:Y:S02]  /*9b90*/  FMUL.FTZ R117, R165, R117 ;  /* 0x00000075a5757220 */ /* 0x000fe40000410000 */
[----:B------:R-:W-:Y:S02]  /*9ba0*/  FMUL.FTZ R118, R164, R118 ;  /* 0x00000076a4767220 */ /* 0x000fe40000410000 */
[----:B---3--:R-:W-:Y:S02]  /*9bb0*/  FFMA.FTZ R132, R204, c[0x0][0x2d0], -R173 ;  /* 0x0000b400cc847a23 */ /* 0x008fe400000108ad */
[----:B------:R-:W-:Y:S01]  /*9bc0*/  FMUL.FTZ R119, R164, R119 ;  /* 0x00000077a4777220 */ /* 0x000fe20000410000 */
[-C--:B-1----:R-:W-:Y:S01]  /*9bd0*/  HMMA.16816.F32 R84, R192, R136.reuse, R84 ;  /* 0x00000088c054723c */ /* 0x082fe20000001854 */
[----:B------:R1:W3:Y:S02]  /*9be0*/  MUFU.EX2 R161, R132 ;  /* 0x0000008400a17308 */ /* 0x0002e40000000800 */
[C---:B------:R-:W-:Y:S02]  /*9bf0*/  FMUL.FTZ R120, R2.reuse, R120 ;  /* 0x0000007802787220 */ /* 0x040fe40000410000 */
[----:B------:R-:W-:Y:S02]  /*9c00*/  FMUL.FTZ R121, R2, R121 ;  /* 0x0000007902797220 */ /* 0x000fe40000410000 */
[C---:B------:R-:W-:Y:S01]  /*9c10*/  FMUL.FTZ R122, R0.reuse, R122 ;  /* 0x0000007a007a7220 */ /* 0x040fe20000410000 */
[C---:B------:R-:W-:Y:S04]  /*9c20*/  HMMA.16816.F32 R88, R176.reuse, R136, R88 ;  /* 0x00000088b058723c */ /* 0x040fe80000001858 */
[----:B------:R-:W-:Y:S02]  /*9c30*/  FMUL.FTZ R123, R0, R123 ;  /* 0x0000007b007b7220 */ /* 0x000fe40000410000 */
[--C-:B--2---:R-:W-:Y:S02]  /*9c40*/  FFMA.FTZ R140, R207, c[0x0][0x2d0], -R175.reuse ;  /* 0x0000b400cf8c7a23 */ /* 0x104fe400000108af */
[-C--:B------:R-:W-:Y:S02]  /*9c50*/  HMMA.16816.F32 R92, R176, R138.reuse, R92 ;  /* 0x0000008ab05c723c */ /* 0x080fe4000000185c */
[----:B------:R2:W-:Y:S02]  /*9c60*/  MUFU.EX2 R160, R140 ;  /* 0x0000008c00a07308 */ /* 0x0005e40000000800 */
[----:B------:R-:W-:Y:S02]  /*9c70*/  FFMA.FTZ R136, R209, c[0x0][0x2d0], -R174 ;  /* 0x0000b400d1887a23 */ /* 0x000fe400000108ae */
[C---:B------:R-:W-:Y:S02]  /*9c80*/  FMUL.FTZ R124, R2.reuse, R124 ;  /* 0x0000007c027c7220 */ /* 0x040fe40000410000 */
[C---:B------:R-:W-:Y:S01]  /*9c90*/  HMMA.16816.F32 R96, R192.reuse, R138, R96 ;  /* 0x0000008ac060723c */ /* 0x040fe20000001860 */
[----:B-1----:R-:W1:Y:S03]  /*9ca0*/  LDSM.16.MT88.4 R132, [R228+0x3880] ;  /* 0x00388000e484783b */ /* 0x002e660000004200 */
[----:B------:R5:W1:Y:S01]  /*9cb0*/  MUFU.EX2 R158, R136 ;  /* 0x00000088009e7308 */ /* 0x000a620000000800 */
[----:B------:R-:W-:Y:S02]  /*9cc0*/  FMUL.FTZ R125, R2, R125 ;  /* 0x0000007d027d7220 */ /* 0x000fe40000410000 */
[C---:B------:R-:W-:Y:S02]  /*9cd0*/  FMUL.FTZ R126, R0.reuse, R126 ;  /* 0x0000007e007e7220 */ /* 0x040fe40000410000 */
[----:B------:R-:W-:Y:S03]  /*9ce0*/  FMUL.FTZ R127, R0, R127 ;  /* 0x0000007f007f7220 */ /* 0x000fe60000410000 */
[C---:B------:R-:W-:Y:S02]  /*9cf0*/  FMUL.FTZ R128, R165.reuse, R128 ;  /* 0x00000080a5807220 */ /* 0x040fe40000410000 */
[----:B------:R-:W-:Y:S02]  /*9d00*/  FMUL.FTZ R129, R165, R129 ;  /* 0x00000081a5817220 */ /* 0x000fe40000410000 */
[C---:B------:R-:W-:Y:S02]  /*9d10*/  FMUL.FTZ R130, R164.reuse, R130 ;  /* 0x00000082a4827220 */ /* 0x040fe40000410000 */
[--C-:B--2---:R-:W-:Y:S02]  /*9d20*/  FFMA.FTZ R140, R211, c[0x0][0x2d0], -R175.reuse ;  /* 0x0000b400d38c7a23 */ /* 0x104fe400000108af */
[----:B------:R-:W-:Y:S02]  /*9d30*/  FMUL.FTZ R131, R164, R131 ;  /* 0x00000083a4837220 */ /* 0x000fe40000410000 */
[----:B------:R2:W-:Y:S01]  /*9d40*/  MUFU.EX2 R159, R140 ;  /* 0x0000008c009f7308 */ /* 0x0005e20000000800 */
[--C-:B-----5:R-:W-:Y:S09]  /*9d50*/  FFMA.FTZ R136, R206, c[0x0][0x2d0], -R175.reuse ;  /* 0x0000b400ce887a23 */ /* 0x120ff200000108af */
[----:B------:R5:W3:Y:S01]  /*9d60*/  MUFU.EX2 R154, R136 ;  /* 0x00000088009a7308 */ /* 0x000ae20000000800 */
[-C--:B-1----:R-:W-:Y:S01]  /*9d70*/  HMMA.16816.F32 R100, R192, R132.reuse, R100 ;  /* 0x00000084c064723c */ /* 0x082fe20000001864 */
[----:B--2---:R-:W-:Y:S07]  /*9d80*/  LDSM.16.MT88.4 R140, [R225+0x2880] ;  /* 0x00288000e18c783b */ /* 0x004fee0000004200 */
[C---:B------:R-:W-:Y:S07]  /*9d90*/  HMMA.16816.F32 R104, R176.reuse, R132, R104 ;  /* 0x00000084b068723c */ /* 0x040fee0000001868 */
[----:B------:R-:W-:Y:S01]  /*9da0*/  FFMA.FTZ R132, R212, c[0x0][0x2d0], -R175 ;  /* 0x0000b400d4847a23 */ /* 0x000fe200000108af */
[-C--:B------:R-:W-:Y:S01]  /*9db0*/  HMMA.16816.F32 R108, R176, R134.reuse, R108 ;  /* 0x00000086b06c723c */ /* 0x080fe2000000186c */
[----:B-----5:R-:W1:Y:S02]  /*9dc0*/  LDSM.16.MT88.4 R136, [R227+0x3880] ;  /* 0x00388000e388783b */ /* 0x020e640000004200 */
[----:B------:R2:W5:Y:S01]  /*9dd0*/  MUFU.EX2 R252, R132 ;  /* 0x0000008400fc7308 */ /* 0x0005620000000800 */
[----:B----4-:R-:W-:Y:S04]  /*9de0*/  F2FP.PACK_AB R133, R157, R189 ;  /* 0x000000bd9d85723e */ /* 0x010fe800000000ff */
[C---:B------:R-:W-:Y:S07]  /*9df0*/  HMMA.16816.F32 R112, R192.reuse, R134, R112 ;  /* 0x00000086c070723c */ /* 0x040fee0000001870 */
[----:B---3--:R-:W-:Y:S02]  /*9e00*/  F2FP.PACK_AB R134, R184, R161 ;  /* 0x000000a1b886723e */ /* 0x008fe400000000ff */
[----:B------:R-:W-:Y:S03]  /*9e10*/  F2FP.PACK_AB R135, R158, R162 ;  /* 0x000000a29e87723e */ /* 0x000fe600000000ff */
[--C-:B--2---:R-:W-:Y:S04]  /*9e20*/  FFMA.FTZ R132, R199, c[0x0][0x2d0], -R166.reuse ;  /* 0x0000b400c7847a23 */ /* 0x104fe800000108a6 */
[----:B------:R2:W-:Y:S01]  /*9e30*/  MUFU.EX2 R251, R132 ;  /* 0x0000008400fb7308 */ /* 0x0005e20000000800 */
[-C--:B-1----:R-:W-:Y:S08]  /*9e40*/  HMMA.16816.F32 R116, R192, R136.reuse, R116 ;  /* 0x00000088c074723c */ /* 0x082ff00000001874 */
[C---:B------:R-:W-:Y:S04]  /*9e50*/  HMMA.16816.F32 R120, R176.reuse, R136, R120 ;  /* 0x00000088b078723c */ /* 0x040fe80000001878 */
[--C-:B--2---:R-:W-:Y:S03]  /*9e60*/  FFMA.FTZ R132, R210, c[0x0][0x2d0], -R166.reuse ;  /* 0x0000b400d2847a23 */ /* 0x104fe600000108a6 */
[----:B------:R-:W-:Y:S01]  /*9e70*/  F2FP.PACK_AB R136, R160, R154 ;  /* 0x0000009aa088723e */ /* 0x000fe200000000ff */
[-C--:B------:R-:W-:Y:S01]  /*9e80*/  HMMA.16816.F32 R124, R176, R138.reuse, R124 ;  /* 0x0000008ab07c723c */ /* 0x080fe2000000187c */
[----:B------:R1:W2:Y:S07]  /*9e90*/  MUFU.EX2 R250, R132 ;  /* 0x0000008400fa7308 */ /* 0x0002ae0000000800 */
[----:B------:R-:W-:Y:S07]  /*9ea0*/  HMMA.16816.F32 R128, R192, R138, R128 ;  /* 0x0000008ac080723c */ /* 0x000fee0000001880 */
[----:B-----5:R-:W-:Y:S01]  /*9eb0*/  F2FP.PACK_AB R138, R252, R159 ;  /* 0x0000009ffc8a723e */ /* 0x020fe200000000ff */
[--C-:B-1----:R-:W-:Y:S01]  /*9ec0*/  FFMA.FTZ R132, R213, c[0x0][0x2d0], -R166.reuse ;  /* 0x0000b400d5847a23 */ /* 0x102fe200000108a6 */
[----:B--2---:R-:W-:Y:S03]  /*9ed0*/  F2FP.PACK_AB R137, R250, R251 ;  /* 0x000000fbfa89723e */ /* 0x004fe600000000ff */
[----:B------:R1:W-:Y:S02]  /*9ee0*/  MUFU.EX2 R249, R132 ;  /* 0x0000008400f97308 */ /* 0x0003e40000000800 */
[----:B-1----:R-:W-:Y:S08]  /*9ef0*/  FFMA.FTZ R132, R198, c[0x0][0x2d0], -R166 ;  /* 0x0000b400c6847a23 */ /* 0x002ff000000108a6 */
[----:B------:R1:W2:Y:S02]  /*9f00*/  MUFU.EX2 R201, R132 ;  /* 0x0000008400c97308 */ /* 0x0002a40000000800 */
[----:B-1----:R-:W-:Y:S02]  /*9f10*/  F2FP.PACK_AB R132, R155, R188 ;  /* 0x000000bc9b84723e */ /* 0x002fe400000000ff */
[----:B--2---:R-:W-:Y:S05]  /*9f20*/  F2FP.PACK_AB R139, R201, R249 ;  /* 0x000000f9c98b723e */ /* 0x004fea00000000ff */
[-C--:B------:R-:W-:Y:S08]  /*9f30*/  HMMA.16816.F32 R4, R132, R140.reuse, R4 ;  /* 0x0000008c8404723c */ /* 0x080ff00000001804 */
[C---:B------:R-:W-:Y:S08]  /*9f40*/  HMMA.16816.F32 R8, R136.reuse, R140, R8 ;  /* 0x0000008c8808723c */ /* 0x040ff00000001808 */
[-C--:B------:R-:W-:Y:S08]  /*9f50*/  HMMA.16816.F32 R12, R136, R142.reuse, R12 ;  /* 0x0000008e880c723c */ /* 0x080ff0000000180c */
[C---:B------:R-:W-:Y:S01]  /*9f60*/  HMMA.16816.F32 R16, R132.reuse, R142, R16 ;  /* 0x0000008e8410723c */ /* 0x040fe20000001810 */
[----:B------:R-:W1:Y:S07]  /*9f70*/  LDSM.16.MT88.4 R140, [R227+0x2880] ;  /* 0x00288000e38c783b */ /* 0x000e6e0000004200 */
[-C--:B------:R-:W-:Y:S08]  /*9f80*/  HMMA.16816.F32 R20, R132, R144.reuse, R20 ;  /* 0x000000908414723c */ /* 0x080ff00000001814 */
[C---:B------:R-:W-:Y:S07]  /*9f90*/  HMMA.16816.F32 R24, R136.reuse, R144, R24 ;  /* 0x000000908818723c */ /* 0x040fee0000001818 */
[--C-:B------:R-:W-:Y:S01]  /*9fa0*/  FFMA.FTZ R144, R217, c[0x0][0x2d0], -R173.reuse ;  /* 0x0000b400d9907a23 */ /* 0x100fe200000108ad */
[-C--:B------:R-:W-:Y:S03]  /*9fb0*/  HMMA.16816.F32 R28, R136, R146.reuse, R28 ;  /* 0x00000092881c723c */ /* 0x080fe6000000181c */
[----:B------:R2:W-:Y:S01]  /*9fc0*/  MUFU.EX2 R213, R144 ;  /* 0x0000009000d57308 */ /* 0x0005e20000000800 */
[----:B------:R-:W-:Y:S04]  /*9fd0*/  MOV R217, R184 ;  /* 0x000000b800d97202 */ /* 0x000fe80000000f00 */
[C---:B------:R-:W-:Y:S08]  /*9fe0*/  HMMA.16816.F32 R32, R132.reuse, R146, R32 ;  /* 0x000000928420723c */ /* 0x040ff00000001820 */
[-C--:B------:R-:W-:Y:S08]  /*9ff0*/  HMMA.16816.F32 R36, R132, R148.reuse, R36 ;  /* 0x000000948424723c */ /* 0x080ff00000001824 */
[C---:B------:R-:W-:Y:S04]  /*a000*/  HMMA.16816.F32 R40, R136.reuse, R148, R40 ;  /* 0x000000948828723c */ /* 0x040fe80000001828 */
[----:B--2---:R-:W-:Y:S01]  /*a010*/  FFMA.FTZ R144, R218, c[0x0][0x2d0], -R173 ;  /* 0x0000b400da907a23 */ /* 0x004fe200000108ad */
[----:B------:R-:W-:Y:S02]  /*a020*/  MOV R218, R183 ;  /* 0x000000b700da7202 */ /* 0x000fe40000000f00 */
[--C-:B------:R-:W-:Y:S01]  /*a030*/  FFMA.FTZ R148, R220, c[0x0][0x2d0], -R174.reuse ;  /* 0x0000b400dc947a23 */ /* 0x100fe200000108ae */
[-C--:B------:R-:W-:Y:S01]  /*a040*/  HMMA.16816.F32 R44, R136, R150.reuse, R44 ;  /* 0x00000096882c723c */ /* 0x080fe2000000182c */
[----:B------:R2:W-:Y:S03]  /*a050*/  MUFU.EX2 R212, R144 ;  /* 0x0000009000d47308 */ /* 0x0005e60000000800 */
[----:B------:R-:W-:Y:S04]  /*a060*/  MOV R220, R162 ;  /* 0x000000a200dc7202 */ /* 0x000fe80000000f00 */
[C---:B------:R-:W-:Y:S03]  /*a070*/  HMMA.16816.F32 R48, R132.reuse, R150, R48 ;  /* 0x000000968430723c */ /* 0x040fe60000001830 */
[----:B------:R3:W-:Y:S05]  /*a080*/  MUFU.EX2 R209, R148 ;  /* 0x0000009400d17308 */ /* 0x0007ea0000000800 */
[-C--:B-1----:R-:W-:Y:S08]  /*a090*/  HMMA.16816.F32 R52, R132, R140.reuse, R52 ;  /* 0x0000008c8434723c */ /* 0x082ff00000001834 */
[C---:B------:R-:W-:Y:S04]  /*a0a0*/  HMMA.16816.F32 R56, R136.reuse, R140, R56 ;  /* 0x0000008c8838723c */ /* 0x040fe80000001838 */
[----:B--2---:R-:W-:Y:S01]  /*a0b0*/  FFMA.FTZ R144, R219, c[0x0][0x2d0], -R174 ;  /* 0x0000b400db907a23 */ /* 0x004fe200000108ae */
[----:B------:R-:W-:Y:S02]  /*a0c0*/  MOV R219, R182 ;  /* 0x000000b600db7202 */ /* 0x000fe40000000f00 */
[----:B------:R-:W-:Y:S01]  /*a0d0*/  FFMA.FTZ R140, R244, c[0x0][0x2d0], -R175 ;  /* 0x0000b400f48c7a23 */ /* 0x000fe200000108af */
[-C--:B------:R-:W-:Y:S01]  /*a0e0*/  HMMA.16816.F32 R60, R136, R142.reuse, R60 ;  /* 0x0000008e883c723c */ /* 0x080fe2000000183c */
[----:B------:R1:W2:Y:S03]  /*a0f0*/  MUFU.EX2 R211, R144 ;  /* 0x0000009000d37308 */ /* 0x0002a60000000800 */
[--C-:B---3--:R-:W-:Y:S01]  /*a100*/  FFMA.FTZ R148, R221, c[0x0][0x2d0], -R173.reuse ;  /* 0x0000b400dd947a23 */ /* 0x108fe200000108ad */
[----:B------:R-:W-:Y:S01]  /*a110*/  MOV R221, R161 ;  /* 0x000000a100dd7202 */ /* 0x000fe20000000f00 */
[----:B------:R-:W-:Y:S01]  /*a120*/  FFMA.FTZ R173, R222, c[0x0][0x2d0], -R173 ;  /* 0x0000b400dead7a23 */ /* 0x000fe200000108ad */
[----:B------:R-:W-:Y:S01]  /*a130*/  MOV R222, R160 ;  /* 0x000000a000de7202 */ /* 0x000fe20000000f00 */
[C---:B------:R-:W-:Y:S01]  /*a140*/  HMMA.16816.F32 R64, R132.reuse, R142, R64 ;  /* 0x0000008e8440723c */ /* 0x040fe20000001840 */
[----:B------:R-:W-:Y:S02]  /*a150*/  LDSM.16.MT88.4 R160, [R228+0x3080] ;  /* 0x00308000e4a0783b */ /* 0x000fe40000004200 */
[----:B------:R3:W-:Y:S01]  /*a160*/  MUFU.EX2 R210, R148 ;  /* 0x0000009400d27308 */ /* 0x0007e20000000800 */
[----:B------:R-:W-:Y:S02]  /*a170*/  MOV R244, R155 ;  /* 0x0000009b00f47202 */ /* 0x000fe40000000f00 */
[----:B------:R-:W-:Y:S02]  /*a180*/  MOV R155, R153 ;  /* 0x00000099009b7202 */ /* 0x000fe40000000f00 */
[----:B------:R-:W-:Y:S01]  /*a190*/  MOV R153, R152 ;  /* 0x0000009800997202 */ /* 0x000fe20000000f00 */
[----:B------:R-:W-:Y:S03]  /*a1a0*/  FFMA.FTZ R152, R215, c[0x0][0x2d0], -R166 ;  /* 0x0000b400d7987a23 */ /* 0x000fe600000108a6 */
[----:B------:R-:W-:Y:S01]  /*a1b0*/  MOV R215, R188 ;  /* 0x000000bc00d77202 */ /* 0x000fe20000000f00 */
[----:B------:R4:W-:Y:S01]  /*a1c0*/  MUFU.EX2 R205, R140 ;  /* 0x0000008c00cd7308 */ /* 0x0009e20000000800 */
[----:B-1----:R-:W1:Y:S09]  /*a1d0*/  LDSM.16.MT88.4 R144, [R225+0x4080] ;  /* 0x00408000e190783b */ /* 0x002e720000004200 */
[----:B------:R2:W-:Y:S01]  /*a1e0*/  MUFU.EX2 R208, R173 ;  /* 0x000000ad00d07308 */ /* 0x0005e20000000800 */
[--C-:B---3--:R-:W-:Y:S01]  /*a1f0*/  FFMA.FTZ R148, R223, c[0x0][0x2d0], -R174.reuse ;  /* 0x0000b400df947a23 */ /* 0x108fe200000108ae */
[----:B------:R-:W-:Y:S01]  /*a200*/  MOV R223, R157 ;  /* 0x0000009d00df7202 */ /* 0x000fe20000000f00 */
[----:B------:R-:W-:Y:S01]  /*a210*/  FFMA.FTZ R174, R246, c[0x0][0x2d0], -R174 ;  /* 0x0000b400f6ae7a23 */ /* 0x000fe200000108ae */
[----:B------:R-:W-:Y:S02]  /*a220*/  MOV R157, R185 ;  /* 0x000000b9009d7202 */ /* 0x000fe40000000f00 */
[----:B------:R-:W-:Y:S04]  /*a230*/  MOV R246, R156 ;  /* 0x0000009c00f67202 */ /* 0x000fe80000000f00 */
[----:B------:R3:W-:Y:S01]  /*a240*/  MUFU.EX2 R207, R148 ;  /* 0x0000009400cf7308 */ /* 0x0007e20000000800 */
[----:B------:R-:W-:Y:S01]  /*a250*/  MOV R156, R186 ;  /* 0x000000ba009c7202 */ /* 0x000fe20000000f00 */
[--C-:B----4-:R-:W-:Y:S01]  /*a260*/  FFMA.FTZ R140, R245, c[0x0][0x2d0], -R175.reuse ;  /* 0x0000b400f58c7a23 */ /* 0x110fe200000108af */
[----:B------:R-:W-:Y:S02]  /*a270*/  MOV R245, R154 ;  /* 0x0000009a00f57202 */ /* 0x000fe40000000f00 */
[----:B------:R-:W-:Y:S05]  /*a280*/  MOV R154, R191 ;  /* 0x000000bf009a7202 */ /* 0x000fea0000000f00 */
[----:B------:R4:W5:Y:S01]  /*a290*/  MUFU.EX2 R203, R140 ;  /* 0x0000008c00cb7308 */ /* 0x0009620000000800 */
[----:B--2---:R-:W-:Y:S09]  /*a2a0*/  F2FP.PACK_AB R173, R209, R211 ;  /* 0x000000d3d1ad723e */ /* 0x004ff200000000ff */
[----:B------:R2:W2:Y:S01]  /*a2b0*/  MUFU.EX2 R206, R174 ;  /* 0x000000ae00ce7308 */ /* 0x0004a20000000800 */
[-C--:B-1----:R-:W-:Y:S01]  /*a2c0*/  HMMA.16816.F32 R68, R132, R144.reuse, R68 ;  /* 0x000000908444723c */ /* 0x082fe20000001844 */
[----:B---3--:R-:W1:Y:S08]  /*a2d0*/  LDSM.16.MT88.4 R148, [R226+0x4080] ;  /* 0x00408000e294783b */ /* 0x008e700000004200 */
[----:B------:R3:W-:Y:S01]  /*a2e0*/  MUFU.EX2 R200, R152 ;  /* 0x0000009800c87308 */ /* 0x0007e20000000800 */
[C---:B------:R-:W-:Y:S01]  /*a2f0*/  HMMA.16816.F32 R72, R136.reuse, R144, R72 ;  /* 0x000000908848723c */ /* 0x040fe20000001848 */
[----:B----4-:R-:W4:Y:S03]  /*a300*/  LDSM.16.MT88.4 R140, [R228+0x4080] ;  /* 0x00408000e48c783b */ /* 0x010f260000004200 */
[----:B-----5:R-:W-:Y:S03]  /*a310*/  F2FP.PACK_AB R192, R203, R205 ;  /* 0x000000cdcbc0723e */ /* 0x020fe600000000ff */
[--C-:B------:R-:W-:Y:S01]  /*a320*/  FFMA.FTZ R144, R248, c[0x0][0x2d0], -R175.reuse ;  /* 0x0000b400f8907a23 */ /* 0x100fe200000108af */
[-C--:B------:R-:W-:Y:S03]  /*a330*/  HMMA.16816.F32 R76, R136, R146.reuse, R76 ;  /* 0x00000092884c723c */ /* 0x080fe6000000184c */
[----:B------:R5:W-:Y:S01]  /*a340*/  MUFU.EX2 R204, R144 ;  /* 0x0000009000cc7308 */ /* 0x000be20000000800 */
[----:B------:R-:W-:Y:S01]  /*a350*/  MOV R248, R190 ;  /* 0x000000be00f87202 */ /* 0x000fe20000000f00 */
[----:B------:R-:W-:Y:S01]  /*a360*/  FFMA.FTZ R175, R247, c[0x0][0x2d0], -R175 ;  /* 0x0000b400f7af7a23 */ /* 0x000fe200000108af */
[----:B------:R-:W-:Y:S02]  /*a370*/  MOV R247, R189 ;  /* 0x000000bd00f77202 */ /* 0x000fe40000000f00 */
[C---:B------:R-:W-:Y:S01]  /*a380*/  HMMA.16816.F32 R80, R132.reuse, R146, R80 ;  /* 0x000000928450723c */ /* 0x040fe20000001850 */
[----:B------:R-:W-:Y:S03]  /*a390*/  LDSM.16.MT88.4 R188, [R225+0x3080] ;  /* 0x00308000e1bc783b */ /* 0x000fe60000004200 */
[----:B--2---:R-:W-:Y:S01]  /*a3a0*/  F2FP.PACK_AB R174, R208, R210 ;  /* 0x000000d2d0ae723e */ /* 0x004fe200000000ff */
[----:B------:R2:W2:Y:S01]  /*a3b0*/  MUFU.EX2 R202, R175 ;  /* 0x000000af00ca7308 */ /* 0x0004a20000000800 */
[----:B---3--:R-:W-:Y:S02]  /*a3c0*/  MOV R152, R170 ;  /* 0x000000aa00987202 */ /* 0x008fe40000000f00 */
[-C--:B-1----:R-:W-:Y:S01]  /*a3d0*/  HMMA.16816.F32 R84, R132, R148.reuse, R84 ;  /* 0x000000948454723c */ /* 0x082fe20000001854 */
[----:B-----5:R-:W1:Y:S07]  /*a3e0*/  LDSM.16.MT88.4 R144, [R227+0x4080] ;  /* 0x00408000e390783b */ /* 0x020e6e0000004200 */
[C---:B------:R-:W-:Y:S04]  /*a3f0*/  HMMA.16816.F32 R88, R136.reuse, R148, R88 ;  /* 0x000000948858723c */ /* 0x040fe80000001858 */
[----:B--2---:R-:W-:Y:S02]  /*a400*/  F2FP.PACK_AB R175, R206, R207 ;  /* 0x000000cfceaf723e */ /* 0x004fe400000000ff */
[----:B------:R-:W-:Y:S01]  /*a410*/  F2FP.PACK_AB R194, R202, R204 ;  /* 0x000000cccac2723e */ /* 0x000fe200000000ff */
[--C-:B------:R-:W-:Y:S01]  /*a420*/  FFMA.FTZ R148, R214, c[0x0][0x2d0], -R166.reuse ;  /* 0x0000b400d6947a23 */ /* 0x100fe200000108a6 */
[-C--:B------:R-:W-:Y:S04]  /*a430*/  HMMA.16816.F32 R92, R136, R150.reuse, R92 ;  /* 0x00000096885c723c */ /* 0x080fe8000000185c */
[----:B------:R-:W-:Y:S02]  /*a440*/  MOV R214, R171 ;  /* 0x000000ab00d67202 */ /* 0x000fe40000000f00 */
[----:B------:R2:W3:Y:S02]  /*a450*/  MUFU.EX2 R171, R148 ;  /* 0x0000009400ab7308 */ /* 0x0004e40000000800 */
[C---:B------:R-:W-:Y:S08]  /*a460*/  HMMA.16816.F32 R96, R132.reuse, R150, R96 ;  /* 0x000000968460723c */ /* 0x040ff00000001860 */
[-C--:B----4-:R-:W-:Y:S08]  /*a470*/  HMMA.16816.F32 R100, R132, R140.reuse, R100 ;  /* 0x0000008c8464723c */ /* 0x090ff00000001864 */
[C---:B------:R-:W-:Y:S04]  /*a480*/  HMMA.16816.F32 R104, R136.reuse, R140, R104 ;  /* 0x0000008c8868723c */ /* 0x040fe80000001868 */
[--C-:B--2---:R-:W-:Y:S01]  /*a490*/  FFMA.FTZ R148, R216, c[0x0][0x2d0], -R166.reuse ;  /* 0x0000b400d8947a23 */ /* 0x104fe200000108a6 */
[----:B---3--:R-:W-:Y:S03]  /*a4a0*/  F2FP.PACK_AB R193, R171, R200 ;  /* 0x000000c8abc1723e */ /* 0x008fe600000000ff */
[-C--:B------:R-:W-:Y:S01]  /*a4b0*/  HMMA.16816.F32 R108, R136, R142.reuse, R108 ;  /* 0x0000008e886c723c */ /* 0x080fe2000000186c */
[----:B------:R2:W-:Y:S03]  /*a4c0*/  MUFU.EX2 R170, R148 ;  /* 0x0000009400aa7308 */ /* 0x0005e60000000800 */
[----:B------:R-:W-:Y:S01]  /*a4d0*/  MOV R140, R181 ;  /* 0x000000b5008c7202 */ /* 0x000fe20000000f00 */
[----:B------:R-:W-:Y:S01]  /*a4e0*/  FFMA.FTZ R166, R172, c[0x0][0x2d0], -R166 ;  /* 0x0000b400aca67a23 */ /* 0x000fe200000108a6 */
[----:B------:R-:W-:Y:S02]  /*a4f0*/  F2FP.PACK_AB R172, R212, R213 ;  /* 0x000000d5d4ac723e */ /* 0x000fe400000000ff */
[C---:B------:R-:W-:Y:S03]  /*a500*/  HMMA.16816.F32 R112, R132.reuse, R142, R112 ;  /* 0x0000008e8470723c */ /* 0x040fe60000001870 */
[----:B------:R-:W3:Y:S01]  /*a510*/  MUFU.EX2 R166, R166 ;  /* 0x000000a600a67308 */ /* 0x000ee20000000800 */
[----:B------:R-:W-:Y:S03]  /*a520*/  MOV R141, R180 ;  /* 0x000000b4008d7202 */ /* 0x000fe60000000f00 */
[----:B------:R-:W-:Y:S01]  /*a530*/  MOV R142, R197 ;  /* 0x000000c5008e7202 */ /* 0x000fe20000000f00 */
[-C--:B-1----:R-:W-:Y:S04]  /*a540*/  HMMA.16816.F32 R116, R132, R144.reuse, R116 ;  /* 0x000000908474723c */ /* 0x082fe80000001874 */
[----:B------:R-:W-:Y:S02]  /*a550*/  MOV R143, R196 ;  /* 0x000000c4008f7202 */ /* 0x000fe40000000f00 */
[----:B------:R-:W-:Y:S01]  /*a560*/  LDSM.16.MT88.4 R196, [R227+0x3080] ;  /* 0x00308000e3c4783b */ /* 0x000fe20000004200 */
[----:B------:R-:W-:Y:S01]  /*a570*/  MOV R216, R155 ;  /* 0x0000009b00d87202 */ /* 0x000fe20000000f00 */
[C---:B------:R-:W-:Y:S04]  /*a580*/  HMMA.16816.F32 R120, R136.reuse, R144, R120 ;  /* 0x000000908878723c */ /* 0x040fe80000001878 */
[----:B------:R-:W-:Y:S02]  /*a590*/  MOV R155, R187 ;  /* 0x000000bb009b7202 */ /* 0x000fe40000000f00 */
[----:B--2---:R-:W1:Y:S02]  /*a5a0*/  LDSM.16.MT88.4 R148, [R226+0x3080] ;  /* 0x00308000e294783b */ /* 0x004e640000004200 */
[-C--:B------:R-:W-:Y:S04]  /*a5b0*/  HMMA.16816.F32 R124, R136, R146.reuse, R124 ;  /* 0x00000092887c723c */ /* 0x080fe8000000187c */
[----:B---3--:R-:W-:Y:S04]  /*a5c0*/  F2FP.PACK_AB R195, R166, R170 ;  /* 0x000000aaa6c3723e */ /* 0x008fe800000000ff */
[----:B------:R-:W-:Y:S08]  /*a5d0*/  HMMA.16816.F32 R128, R132, R146, R128 ;  /* 0x000000928480723c */ /* 0x000ff00000001880 */
[-C--:B------:R-:W-:Y:S01]  /*a5e0*/  HMMA.16816.F32 R176, R172, R188.reuse, R4 ;  /* 0x000000bcacb0723c */ /* 0x080fe20000001804 */
[----:B------:R-:W2:Y:S07]  /*a5f0*/  LDSM.16.MT88.4 R4, [R225+0x4880] ;  /* 0x00488000e104783b */ /* 0x000eae0000004200 */
[C---:B------:R-:W-:Y:S01]  /*a600*/  HMMA.16816.F32 R180, R192.reuse, R188, R8 ;  /* 0x000000bcc0b4723c */ /* 0x040fe20000001808 */
[----:B------:R-:W3:Y:S07]  /*a610*/  LDSM.16.MT88.4 R8, [R226+0x4880] ;  /* 0x00488000e208783b */ /* 0x000eee0000004200 */
[-C--:B------:R-:W-:Y:S01]  /*a620*/  HMMA.16816.F32 R184, R192, R190.reuse, R12 ;  /* 0x000000bec0b8723c */ /* 0x080fe2000000180c */
[----:B------:R-:W4:Y:S07]  /*a630*/  LDSM.16.MT88.4 R12, [R228+0x4880] ;  /* 0x00488000e40c783b */ /* 0x000f2e0000004200 */
[C---:B------:R-:W-:Y:S01]  /*a640*/  HMMA.16816.F32 R188, R172.reuse, R190, R16 ;  /* 0x000000beacbc723c */ /* 0x040fe20000001810 */
[----:B------:R-:W2:Y:S07]  /*a650*/  LDSM.16.MT88.4 R16, [R227+0x4880] ;  /* 0x00488000e310783b */ /* 0x000eae0000004200 */
[-C--:B-1----:R-:W-:Y:S01]  /*a660*/  HMMA.16816.F32 R132, R172, R148.reuse, R20 ;  /* 0x00000094ac84723c */ /* 0x082fe20000001814 */
[----:B------:R-:W5:Y:S06]  /*a670*/  LDL.LU R20, [R1+0x20] ;  /* 0x0000200001147983 */ /* 0x000f6c0000300800 */
[----:B------:R-:W-:Y:S01]  /*a680*/  MOV R23, R142 ;  /* 0x0000008e00177202 */ /* 0x000fe20000000f00 */
[C---:B------:R-:W-:Y:S04]  /*a690*/  HMMA.16816.F32 R136, R192.reuse, R148, R24 ;  /* 0x00000094c088723c */ /* 0x040fe80000001818 */
[----:B------:R-:W-:Y:S02]  /*a6a0*/  MOV R22, R143 ;  /* 0x0000008f00167202 */ /* 0x000fe40000000f00 */
[----:B------:R-:W-:Y:S02]  /*a6b0*/  MOV R21, R140 ;  /* 0x0000008c00157202 */ /* 0x000fe40000000f00 */
[----:B------:R-:W-:Y:S02]  /*a6c0*/  MOV R27, R141 ;  /* 0x0000008d001b7202 */ /* 0x000fe40000000f00 */
[-C--:B------:R-:W-:Y:S01]  /*a6d0*/  HMMA.16816.F32 R140, R192, R150.reuse, R28 ;  /* 0x00000096c08c723c */ /* 0x080fe2000000181c */
[----:B------:R-:W5:Y:S02]  /*a6e0*/  LDL.LU R28, [R1+0x18] ;  /* 0x00001800011c7983 */ /* 0x000f640000300800 */
[----:B------:R-:W-:Y:S02]  /*a6f0*/  MOV R25, R219 ;  /* 0x000000db00197202 */ /* 0x000fe40000000f00 */
[----:B------:R-:W-:Y:S02]  /*a700*/  MOV R219, R159 ;  /* 0x0000009f00db7202 */ /* 0x000fe40000000f00 */
[----:B------:R-:W-:Y:S01]  /*a710*/  MOV R24, R218 ;  /* 0x000000da00187202 */ /* 0x000fe20000000f00 */
[C---:B------:R-:W-:Y:S01]  /*a720*/  HMMA.16816.F32 R144, R172.reuse, R150, R32 ;  /* 0x00000096ac90723c */ /* 0x040fe20000001820 */
[----:B------:R-:W5:Y:S03]  /*a730*/  LDL.LU R33, [R1+0x1c] ;  /* 0x00001c0001217983 */ /* 0x000f660000300800 */
[----:B------:R-:W-:Y:S01]  /*a740*/  MOV R218, R217 ;  /* 0x000000d900da7202 */ /* 0x000fe20000000f00 */
[----:B------:R-:W5:Y:S01]  /*a750*/  LDL.LU R35, [R1+0x14] ;  /* 0x0000140001237983 */ /* 0x000f620000300800 */
[----:B------:R-:W-:Y:S02]  /*a760*/  MOV R217, R158 ;  /* 0x0000009e00d97202 */ /* 0x000fe40000000f00 */
[-C--:B------:R-:W-:Y:S04]  /*a770*/  HMMA.16816.F32 R148, R172, R160.reuse, R36 ;  /* 0x000000a0ac94723c */ /* 0x080fe80000001824 */
[----:B------:R-:W-:Y:S02]  /*a780*/  MOV R26, R152 ;  /* 0x00000098001a7202 */ /* 0x000fe40000000f00 */
[----:B------:R-:W-:Y:S02]  /*a790*/  MOV R31, R155 ;  /* 0x0000009b001f7202 */ /* 0x000fe40000000f00 */
[----:B------:R-:W-:Y:S04]  /*a7a0*/  MOV R32, R154 ;  /* 0x0000009a00207202 */ /* 0x000fe80000000f00 */
[----:B------:R-:W-:Y:S02]  /*a7b0*/  MOV R34, R153 ;  /* 0x0000009900227202 */ /* 0x000fe40000000f00 */
[C---:B------:R-:W-:Y:S04]  /*a7c0*/  HMMA.16816.F32 R152, R192.reuse, R160, R40 ;  /* 0x000000a0c098723c */ /* 0x040fe80000001828 */
[----:B------:R-:W-:Y:S02]  /*a7d0*/  MOV R30, R156 ;  /* 0x0000009c001e7202 */ /* 0x000fe40000000f00 */
[----:B------:R-:W-:Y:S02]  /*a7e0*/  MOV R29, R157 ;  /* 0x0000009d001d7202 */ /* 0x000fe40000000f00 */
[-C--:B------:R-:W-:Y:S08]  /*a7f0*/  HMMA.16816.F32 R156, R192, R162.reuse, R44 ;  /* 0x000000a2c09c723c */ /* 0x080ff0000000182c */
[C---:B------:R-:W-:Y:S08]  /*a800*/  HMMA.16816.F32 R160, R172.reuse, R162, R48 ;  /* 0x000000a2aca0723c */ /* 0x040ff00000001830 */
[-C--:B------:R-:W-:Y:S08]  /*a810*/  HMMA.16816.F32 R52, R172, R196.reuse, R52 ;  /* 0x000000c4ac34723c */ /* 0x080ff00000001834 */
[C---:B------:R-:W-:Y:S08]  /*a820*/  HMMA.16816.F32 R56, R192.reuse, R196, R56 ;  /* 0x000000c4c038723c */ /* 0x040ff00000001838 */
[-C--:B------:R-:W-:Y:S08]  /*a830*/  HMMA.16816.F32 R60, R192, R198.reuse, R60 ;  /* 0x000000c6c03c723c */ /* 0x080ff0000000183c */
[C---:B------:R-:W-:Y:S08]  /*a840*/  HMMA.16816.F32 R64, R172.reuse, R198, R64 ;  /* 0x000000c6ac40723c */ /* 0x040ff00000001840 */
[-C--:B--2---:R-:W-:Y:S08]  /*a850*/  HMMA.16816.F32 R68, R172, R4.reuse, R68 ;  /* 0x00000004ac44723c */ /* 0x084ff00000001844 */
[C---:B------:R-:W-:Y:S08]  /*a860*/  HMMA.16816.F32 R72, R192.reuse, R4, R72 ;  /* 0x00000004c048723c */ /* 0x040ff00000001848 */
[-C--:B------:R-:W-:Y:S08]  /*a870*/  HMMA.16816.F32 R76, R192, R6.reuse, R76 ;  /* 0x00000006c04c723c */ /* 0x080ff0000000184c */
[C---:B------:R-:W-:Y:S08]  /*a880*/  HMMA.16816.F32 R80, R172.reuse, R6, R80 ;  /* 0x00000006ac50723c */ /* 0x040ff00000001850 */
[-C--:B---3--:R-:W-:Y:S08]  /*a890*/  HMMA.16816.F32 R84, R172, R8.reuse, R84 ;  /* 0x00000008ac54723c */ /* 0x088ff00000001854 */
[C---:B------:R-:W-:Y:S08]  /*a8a0*/  HMMA.16816.F32 R88, R192.reuse, R8, R88 ;  /* 0x00000008c058723c */ /* 0x040ff00000001858 */
[-C--:B------:R-:W-:Y:S08]  /*a8b0*/  HMMA.16816.F32 R92, R192, R10.reuse, R92 ;  /* 0x0000000ac05c723c */ /* 0x080ff0000000185c */
[C---:B------:R-:W-:Y:S08]  /*a8c0*/  HMMA.16816.F32 R96, R172.reuse, R10, R96 ;  /* 0x0000000aac60723c */ /* 0x040ff00000001860 */
[-C--:B----4-:R-:W-:Y:S08]  /*a8d0*/  HMMA.16816.F32 R100, R172, R12.reuse, R100 ;  /* 0x0000000cac64723c */ /* 0x090ff00000001864 */
[C---:B------:R-:W-:Y:S08]  /*a8e0*/  HMMA.16816.F32 R104, R192.reuse, R12, R104 ;  /* 0x0000000cc068723c */ /* 0x040ff00000001868 */
[-C--:B------:R-:W-:Y:S08]  /*a8f0*/  HMMA.16816.F32 R108, R192, R14.reuse, R108 ;  /* 0x0000000ec06c723c */ /* 0x080ff0000000186c */
[C---:B------:R-:W-:Y:S08]  /*a900*/  HMMA.16816.F32 R112, R172.reuse, R14, R112 ;  /* 0x0000000eac70723c */ /* 0x040ff00000001870 */
[-C--:B------:R-:W-:Y:S08]  /*a910*/  HMMA.16816.F32 R116, R172, R16.reuse, R116 ;  /* 0x00000010ac74723c */ /* 0x080ff00000001874 */
[C---:B------:R-:W-:Y:S08]  /*a920*/  HMMA.16816.F32 R120, R192.reuse, R16, R120 ;  /* 0x00000010c078723c */ /* 0x040ff00000001878 */
[-C--:B------:R-:W-:Y:S08]  /*a930*/  HMMA.16816.F32 R124, R192, R18.reuse, R124 ;  /* 0x00000012c07c723c */ /* 0x080ff0000000187c */
[----:B------:R-:W-:Y:S04]  /*a940*/  HMMA.16816.F32 R128, R172, R18, R128 ;  /* 0x00000012ac80723c */ /* 0x000fe80000001880 */
[----:B-----5:R-:W-:Y:S04]  /*a950*/  FFMA.FTZ R4, R2, R28, R29 ;  /* 0x0000001c02047223 */ /* 0x020fe8000001001d */
[----:B------:R-:W-:Y:S04]  /*a960*/  FADD.FTZ R4, R24, R4 ;  /* 0x0000000418047221 */ /* 0x000fe80000010000 */
[----:B------:R-:W-:Y:S02]  /*a970*/  FFMA.FTZ R165, R165, R33, R32 ;  /* 0x00000021a5a57223 */ /* 0x000fe40000010020 */
[----:B------:R-:W-:Y:S02]  /*a980*/  FADD.FTZ R5, R27, R4 ;  /* 0x000000041b057221 */ /* 0x000fe40000010000 */
[----:B------:R-:W-:Y:S02]  /*a990*/  FFMA.FTZ R164, R164, R35, R34 ;  /* 0x00000023a4a47223 */ /* 0x000fe40000010022 */
[----:B------:R-:W-:Y:S02]  /*a9a0*/  FADD.FTZ R2, R30, R165 ;  /* 0x000000a51e027221 */ /* 0x000fe40000010000 */
[----:B------:R-:W-:Y:S02]  /*a9b0*/  FADD.FTZ R164, R31, R164 ;  /* 0x000000a41fa47221 */ /* 0x000fe40000010000 */
[----:B------:R-:W-:Y:S02]  /*a9c0*/  FADD.FTZ R2, R25, R2 ;  /* 0x0000000219027221 */ /* 0x000fe40000010000 */
[----:B------:R-:W-:Y:S02]  /*a9d0*/  FFMA.FTZ R4, R0, R20, R21 ;  /* 0x0000001400047223 */ /* 0x000fe40000010015 */
[----:B------:R-:W-:Y:S02]  /*a9e0*/  FADD.FTZ R164, R26, R164 ;  /* 0x000000a41aa47221 */ /* 0x000fe40000010000 */
[----:B------:R-:W-:Y:S02]  /*a9f0*/  FADD.FTZ R6, R22, R2 ;  /* 0x0000000216067221 */ /* 0x000fe40000010000 */
[----:B------:R-:W-:Y:S02]  /*aa00*/  FADD.FTZ R4, R216, R4 ;  /* 0x00000004d8047221 */ /* 0x000fe40000010000 */
[----:B------:R-:W-:Y:S01]  /*aa10*/  FADD.FTZ R2, R23, R164 ;  /* 0x000000a417027221 */ /* 0x000fe20000010000 */
[----:B------:R-:W-:Y:S01]  /*aa20*/  MOV R164, R169 ;  /* 0x000000a900a47202 */ /* 0x000fe20000000f00 */
        /* <DEDUP_REMOVED lines=31> */
[----:B------:R1:W-:Y:S01]  /*ac20*/  STL [R1+0x1c], R6 ;  /* 0x00001c0601007387 */ /* 0x0003e20000100800 */
[----:B------:R-:W-:Y:S01]  /*ac30*/  FADD.FTZ R4, R204, R4 ;  /* 0x00000004cc047221 */ /* 0x000fe20000010000 */
[----:B------:R-:W-:Y:S01]  /*ac40*/  MOV R171, R3 ;  /* 0x0000000300ab7202 */ /* 0x000fe20000000f00 */
[----:B------:R-:W-:Y:S01]  /*ac50*/  FADD.FTZ R0, R170, R2 ;  /* 0x00000002aa007221 */ /* 0x000fe20000010000 */
[----:B------:R1:W-:Y:S01]  /*ac60*/  STL [R1+0x14], R5 ;  /* 0x0000140501007387 */ /* 0x0003e20000100800 */
[----:B------:R-:W-:Y:S01]  /*ac70*/  FADD.FTZ R2, R202, R4 ;  /* 0x00000004ca027221 */ /* 0x000fe20000010000 */
[----:B------:R-:W-:Y:S01]  /*ac80*/  MOV R170, R167 ;  /* 0x000000a700aa7202 */ /* 0x000fe20000000f00 */
[----:B------:R-:W-:Y:S01]  /*ac90*/  FADD.FTZ R0, R166, R0 ;  /* 0x00000000a6007221 */ /* 0x000fe20000010000 */
[----:B------:R-:W-:Y:S02]  /*aca0*/  MOV R166, R168 ;  /* 0x000000a800a67202 */ /* 0x000fe40000000f00 */
[----:B------:R1:W-:Y:S04]  /*acb0*/  STL [R1+0x18], R2 ;  /* 0x0000180201007387 */ /* 0x0003e80000100800 */
[----:B------:R1:W-:Y:S01]  /*acc0*/  STL [R1+0x20], R0 ;  /* 0x0000200001007387 */ /* 0x0003e20000100800 */
[----:B------:R-:W-:-:S05]  /*acd0*/  @P0 BRA `(.L_x_918) ;  /* 0xffffbad000000947 */ /* 0x000fca000383ffff */
.L_x_901:
[----:B------:R-:W3:Y:S01]  /*ace0*/  S2UR UR7, SR_CTAID.X ;  /* 0x00000000000779c3 */ /* 0x000ee20000002500 */
[----:B------:R-:W-:Y:S01]  /*acf0*/  ULDC.64 UR4, c[0x0][0x2c8] ;  /* 0x0000b20000047ab9 */ /* 0x000fe20000000a00 */
[----:B------:R-:W-:Y:S01]  /*ad00*/  PLOP3.LUT P0, PT, PT, PT, UP2, 0x40, 0x0 ;  /* 0x000000000000781c */ /* 0x000fe20003f0e828 */
[----:B---3--:R-:W-:-:S04]  /*ad10*/  ULEA UR7, UR7, 0x7f, 0x7 ;  /* 0x0000007f07077891 */ /* 0x008fc8000f8e383f */
[----:B------:R-:W-:-:S03]  /*ad20*/  UIMAD.WIDE.U32 UR16, UR7, UR4, URZ ;  /* 0x00000004071072a5 */ /* 0x000fc6000f8e003f */
[----:B------:R-:W-:Y:S02]  /*ad30*/  ULDC UR4, c[0x0][0x168] ;  /* 0x00005a0000047ab9 */ /* 0x000fe40000000800 */
[----:B------:R-:W-:Y:S02]  /*ad40*/  @UP3 USHF.R.U32.HI UR7, URZ, UR5, UR17 ;  /* 0x000000053f073299 */ /* 0x000fe40008011611 */
[----:B------:R-:W-:Y:S02]  /*ad50*/  UIADD3 UR4, -UR4, 0x1, URZ ;  /* 0x0000000104047890 */ /* 0x000fe4000fffe13f */
[----:B------:R-:W-:Y:S02]  /*ad60*/  ULDC UR5, c[0x0][0x1d0] ;  /* 0x0000740000057ab9 */ /* 0x000fe40000000800 */
[----:B------:R-:W-:-:S03]  /*ad70*/  UIADD3 UR16, UR7, UR5, UR4 ;  /* 0x0000000507107290 */ /* 0x000fc6000fffe004 */
[----:B------:R-:W-:Y:S02]  /*ad80*/  ULDC UR7, c[0x0][0x324] ;  /* 0x0000c90000077ab9 */ /* 0x000fe40000000800 */
[----:B------:R-:W-:Y:S01]  /*ad90*/  UIADD3 UR7, UR16, -UR7, URZ ;  /* 0x8000000710077290 */ /* 0x000fe2000fffe03f */
[----:B------:R-:W-:Y:S05]  /*ada0*/  @P0 BRA `(.L_x_919) ;  /* 0x0000016000000947 */ /* 0x000fea0003800000 */
[----:B------:R-:W-:-:S06]  /*adb0*/  UISETP.GT.AND UP0, UPT, UR16, -0x1, UPT ;  /* 0xffffffff1000788c */ /* 0x000fcc000bf04270 */
[----:B------:R-:W-:-:S13]  /*adc0*/  PLOP3.LUT P0, PT, PT, PT, UP0, 0x80, 0x0 ;  /* 0x000000000000781c */ /* 0x000fda0003f0f008 */
[----:B------:R-:W-:Y:S05]  /*add0*/  @P0 BRA `(.L_x_920) ;  /* 0x0000009000000947 */ /* 0x000fea0003800000 */
[----:B------:R-:W-:Y:S02]  /*ade0*/  ULDC UR4, c[0x0][0x32c] ;  /* 0x0000cb0000047ab9 */ /* 0x000fe40000000800 */
[----:B------:R-:W-:Y:S02]  /*adf0*/  UISETP.NE.AND UP0, UPT, UR4, 0x1, UPT ;  /* 0x000000010400788c */ /* 0x000fe4000bf05270 */
[----:B------:R-:W-:Y:S02]  /*ae00*/  ULOP3.LUT UR16, URZ, UR16, URZ, 0x33, !UPT ;  /* 0x000000103f107292 */ /* 0x000fe4000f8e333f */
[----:B------:R-:W-:Y:S02]  /*ae10*/  ULDC.64 UR4, c[0x0][0x330] ;  /* 0x0000cc0000047ab9 */ /* 0x000fe40000000a00 */
[----:B------:R-:W-:-:S07]  /*ae20*/  UIMAD.WIDE.U32 UR18, UR16, UR4, URZ ;  /* 0x00000004101272a5 */ /* 0x000fce000f8e003f */
[----:B------:R-:W-:Y:S02]  /*ae30*/  @UP0 UMOV UR17, UR19 ;  /* 0x0000001300110c82 */ /* 0x000fe40008000000 */
[----:B------:R-:W-:-:S04]  /*ae40*/  @UP0 USHF.R.U32.HI UR16, URZ, UR5, UR17 ;  /* 0x000000053f100299 */ /* 0x000fc80008011611 */
[----:B------:R-:W-:Y:S01]  /*ae50*/  ULOP3.LUT UR16, URZ, UR16, URZ, 0x33, !UPT ;  /* 0x000000103f107292 */ /* 0x000fe2000f8e333f */
[----:B------:R-:W-:Y:S05]  /*ae60*/  BRA `(.L_x_921) ;  /* 0x0000006000007947 */ /* 0x000fea0003800000 */
.L_x_920:
[----:B------:R-:W-:Y:S02]  /*ae70*/  ULDC UR4, c[0x0][0x32c] ;  /* 0x0000cb0000047ab9 */ /* 0x000fe40000000800 */
[----:B------:R-:W-:-:S03]  /*ae80*/  UISETP.NE.AND UP0, UPT, UR4, 0x1, UPT ;  /* 0x000000010400788c */ /* 0x000fc6000bf05270 */
[----:B------:R-:W-:Y:S02]  /*ae90*/  ULDC.64 UR4, c[0x0][0x330] ;  /* 0x0000cc0000047ab9 */ /* 0x000fe40000000a00 */
[----:B------:R-:W-:-:S07]  /*aea0*/  UIMAD.WIDE.U32 UR18, UR16, UR4, URZ ;  /* 0x00000004101272a5 */ /* 0x000fce000f8e003f */
[----:B------:R-:W-:Y:S02]  /*aeb0*/  @UP0 UMOV UR17, UR19 ;  /* 0x0000001300110c82 */ /* 0x000fe40008000000 */
[----:B------:R-:W-:Y:S02]  /*aec0*/  @UP0 USHF.R.U32.HI UR16, URZ, UR5, UR17 ;  /* 0x000000053f100299 */ /* 0x000fe40008011611 */
.L_x_921:
[----:B------:R-:W-:Y:S02]  /*aed0*/  ULDC UR4, c[0x0][0x32c] ;  /* 0x0000cb0000047ab9 */ /* 0x000fe40000000800 */
[----:B------:R-:W-:-:S04]  /*aee0*/  UIMAD UR4, UR16, UR4, URZ ;  /* 0x00000004100472a4 */ /* 0x000fc8000f8e023f */
[----:B------:R-:W-:-:S04]  /*aef0*/  UISETP.LT.AND UP0, UPT, UR7, UR4, UPT ;  /* 0x000000040700728c */ /* 0x000fc8000bf01270 */
[----:B------:R-:W-:-:S04]  /*af00*/  USEL UR7, UR7, UR4, !UP0 ;  /* 0x0000000407077287 */ /* 0x000fc8000c000000 */
.L_x_919:
[----:B------:R-:W-:-:S04]  /*af10*/  UIADD3 UR7, UR7, 0x2f, URZ ;  /* 0x0000002f07077890 */ /* 0x000fc8000fffe03f */
[----:B------:R-:W-:-:S04]  /*af20*/  UIMAD.WIDE UR4, UR7, 0x2aaaaaab, URZ ;  /* 0x2aaaaaab070478a5 */ /* 0x000fc8000f8e023f */
[----:B------:R-:W-:-:S04]  /*af30*/  USHF.R.U32.HI UR4, URZ, 0x1f, UR5 ;  /* 0x0000001f3f047899 */ /* 0x000fc80008011605 */
[----:B------:R-:W-:-:S04]  /*af40*/  ULEA.HI.SX32 UR4, UR5, UR4, 0x1d ;  /* 0x0000000405047291 */ /* 0x000fc8000f8fea3f */
[----:B------:R-:W-:-:S04]  /*af50*/  UISETP.LT.AND UP0, UPT, UR8, UR4, UPT ;  /* 0x000000040800728c */ /* 0x000fc8000bf01270 */
[----:B------:R-:W-:-:S06]  /*af60*/  USEL UR4, UR8, UR4, !UP0 ;  /* 0x0000000408047287 */ /* 0x000fcc000c000000 */
[----:B------:R-:W-:-:S13]  /*af70*/  ISETP.GE.AND P0, PT, R242, UR4, PT ;  /* 0x00000004f2007c0c */ /* 0x000fda000bf06270 */
[----:B------:R-:W-:Y:S05]  /*af80*/  @!P0 BRA `(.L_x_922) ;  /* 0x00002d6000008947 */ /* 0x000fea0003800000 */
[----:B-1----:R-:W-:Y:S01]  /*af90*/  MOV R2, R168 ;  /* 0x000000a800027202 */ /* 0x002fe20000000f00 */
[----:B------:R-:W-:Y:S01]  /*afa0*/  IMAD.MOV.U32 R170, RZ, RZ, R3 ;  /* 0x000000ffffaa7224 */ /* 0x000fe200078e0003 */
[----:B--2---:R-:W-:Y:S01]  /*afb0*/  MOV R0, R169 ;  /* 0x000000a900007202 */ /* 0x004fe20000000f00 */
[----:B------:R-:W-:Y:S01]  /*afc0*/  IMAD.MOV.U32 R244, RZ, RZ, R242 ;  /* 0x000000fffff47224 */ /* 0x000fe200078e00f2 */
[----:B------:R-:W-:Y:S01]  /*afd0*/  MOV R164, R167 ;  /* 0x000000a700a47202 */ /* 0x000fe20000000f00 */
[----:B------:R-:W-:Y:S01]  /*afe0*/  IMAD.MOV.U32 R248, RZ, RZ, c[0x0][0x1e4] ;  /* 0x00007900fff87624 */ /* 0x000fe200078e00ff */
[----:B------:R-:W-:Y:S02]  /*aff0*/  MOV R247, c[0x0][0x1e0] ;  /* 0x0000780000f77a02 */ /* 0x000fe40000000f00 */
.L_x_923:
[----:B------:R-:W2:Y:S01]  /*b000*/  LDL.64 R24, [R1+0x38] ;  /* 0x0000380001187983 */ /* 0x000ea20000100a00 */
[----:B------:R-:W-:Y:S05]  /*b010*/  DEPBAR.LE SB0, 0x0 ;  /* 0x000080000000791a */ /* 0x000fea0000000000 */
[----:B------:R-:W-:Y:S01]  /*b020*/  BAR.SYNC.DEFER_BLOCKING 0x0 ;  /* 0x0000000000007b1d */ /* 0x000fe20000010000 */
[C---:B------:R-:W-:Y:S02]  /*b030*/  ISETP.LT.AND P6, PT, R244.reuse, UR8, PT ;  /* 0x00000008f4007c0c */ /* 0x040fe4000bfc1270 */
[C---:B------:R-:W-:Y:S11]  /*b040*/  IADD3 R242, R244.reuse, -0x1, RZ ;  /* 0xfffffffff4f27810 */ /* 0x040ff60007ffe0ff */
[----:B------:R-:W-:Y:S01]  /*b050*/  @!P6 SHF.R.S32.HI R3, RZ, 0x1f, R244 ;  /* 0x0000001fff03e819 */ /* 0x000fe200000114f4 */
[C---:B------:R-:W-:Y:S04]  /*b060*/  @!P6 IMAD.WIDE.U32 R20, R244.reuse, c[0x0][0x208], RZ ;  /* 0x00008200f414ea25 */ /* 0x040fe800078e00ff */
[----:B------:R-:W-:Y:S04]  /*b070*/  @!P6 IMAD R3, R3, c[0x0][0x208], RZ ;  /* 0x000082000303ea24 */ /* 0x000fe800078e02ff */
[----:B------:R-:W-:Y:S01]  /*b080*/  @!P6 IMAD R3, R244, c[0x0][0x20c], R3 ;  /* 0x00008300f403ea24 */ /* 0x000fe200078e0203 */
[----:B------:R-:W3:Y:S04]  /*b090*/  LDL.64 R22, [R1+0x48] ;  /* 0x0000480001167983 */ /* 0x000ee80000100a00 */
[----:B------:R-:W-:Y:S02]  /*b0a0*/  @!P6 IADD3 R3, R21, R3, RZ ;  /* 0x000000031503e210 */ /* 0x000fe40007ffe0ff */
[----:B-----5:R-:W-:Y:S03]  /*b0b0*/  LDSM.16.M88.4 R48, [R231+0x8080] ;  /* 0x00808000e730783b */ /* 0x020fe60000000200 */
[----:B------:R-:W-:Y:S05]  /*b0c0*/  @!P6 IMAD R3, R3, 0x30, RZ ;  /* 0x000000300303e824 */ /* 0x000fea00078e02ff */
[----:B------:R-:W1:Y:S08]  /*b0d0*/  LDSM.16.M88.4 R16, [R224+0x5080] ;  /* 0x00508000e010783b */ /* 0x000e700000000200 */
[----:B------:R-:W4:Y:S08]  /*b0e0*/  LDSM.16.M88.4 R44, [R231+0xa080] ;  /* 0x00a08000e72c783b */ /* 0x000f300000000200 */
[----:B------:R-:W2:Y:S08]  /*b0f0*/  LDSM.16.M88.4 R32, [R224+0x5880] ;  /* 0x00588000e020783b */ /* 0x000eb00000000200 */
[----:B------:R-:W3:Y:S06]  /*b100*/  LDL.64 R250, [R1+0x40] ;  /* 0x0000400001fa7983 */ /* 0x000eec0000100a00 */
[----:B------:R-:W2:Y:S08]  /*b110*/  LDSM.16.M88.4 R172, [R224+0x6080] ;  /* 0x00608000e0ac783b */ /* 0x000eb00000000200 */
[----:B------:R-:W-:Y:S01]  /*b120*/  LDSM.16.M88.4 R192, [R233+0x8080] ;  /* 0x00808000e9c0783b */ /* 0x000fe20000000200 */
[-C--:B-1----:R-:W-:Y:S07]  /*b130*/  HMMA.16816.F32 R4, R48, R16.reuse, RZ ;  /* 0x000000103004723c */ /* 0x082fee00000018ff */
[----:B------:R-:W1:Y:S01]  /*b140*/  LDSM.16.M88.4 R196, [R235] ;  /* 0x00000000ebc4783b */ /* 0x000e620000000200 */
[C---:B----4-:R-:W-:Y:S07]  /*b150*/  HMMA.16816.F32 R8, R44.reuse, R16, RZ ;  /* 0x000000102c08723c */ /* 0x050fee00000018ff */
[----:B------:R-:W4:Y:S01]  /*b160*/  LDSM.16.M88.4 R200, [R233+0xa080] ;  /* 0x00a08000e9c8783b */ /* 0x000f220000000200 */
[-C--:B------:R-:W-:Y:S07]  /*b170*/  HMMA.16816.F32 R12, R44, R18.reuse, RZ ;  /* 0x000000122c0c723c */ /* 0x080fee00000018ff */
[----:B------:R-:W1:Y:S01]  /*b180*/  LDSM.16.M88.4 R204, [R241] ;  /* 0x00000000f1cc783b */ /* 0x000e620000000200 */
[C---:B------:R-:W-:Y:S07]  /*b190*/  HMMA.16816.F32 R16, R48.reuse, R18, RZ ;  /* 0x000000123010723c */ /* 0x040fee00000018ff */
[----:B------:R-:W1:Y:S01]  /*b1a0*/  LDSM.16.M88.4 R208, [R240] ;  /* 0x00000000f0d0783b */ /* 0x000e620000000200 */
[----:B--2---:R-:W-:Y:S04]  /*b1b0*/  @!P6 MOV R29, R25 ;  /* 0x00000019001de202 */ /* 0x004fe80000000f00 */
[----:B---3--:R-:W-:Y:S05]  /*b1c0*/  @!P6 MOV R28, R22 ;  /* 0x00000016001ce202 */ /* 0x008fea0000000f00 */
[----:B------:R-:W-:Y:S02]  /*b1d0*/  @!P6 IMAD.WIDE.U32 R28, R20, 0x30, R28 ;  /* 0x00000030141ce825 */ /* 0x000fe400078e001c */
[-C--:B------:R-:W-:Y:S03]  /*b1e0*/  HMMA.16816.F32 R20, R48, R32.reuse, RZ ;  /* 0x000000203014723c */ /* 0x080fe600000018ff */
[----:B------:R-:W-:Y:S02]  /*b1f0*/  @!P6 IADD3 R29, R29, R3, RZ ;  /* 0x000000031d1de210 */ /* 0x000fe40007ffe0ff */
[C---:B------:R-:W-:Y:S03]  /*b200*/  @!P6 SHF.L.U32 R3, R28.reuse, 0x1, RZ ;  /* 0x000000011c03e819 */ /* 0x040fe600000006ff */
[C---:B------:R-:W-:Y:S04]  /*b210*/  HMMA.16816.F32 R24, R44.reuse, R32, RZ ;  /* 0x000000202c18723c */ /* 0x040fe800000018ff */
[C---:B------:R-:W-:Y:S02]  /*b220*/  @!P6 IADD3 R36, P0, R3.reuse, c[0x0][0x1f8], RZ ;  /* 0x00007e000324ea10 */ /* 0x040fe40007f1e0ff */
[----:B------:R-:W-:Y:S02]  /*b230*/  @!P6 IADD3 R3, P5, R3, 0x80, RZ ;  /* 0x000000800303e810 */ /* 0x000fe40007fbe0ff */
[----:B------:R-:W-:Y:S02]  /*b240*/  @!P6 SHF.L.U64.HI R32, R28, 0x1, R29 ;  /* 0x000000011c20e819 */ /* 0x000fe4000001021d */
[-C--:B------:R-:W-:Y:S02]  /*b250*/  HMMA.16816.F32 R28, R44, R34.reuse, RZ ;  /* 0x000000222c1c723c */ /* 0x080fe400000018ff */
[----:B------:R-:W-:Y:S02]  /*b260*/  @!P6 IADD3.X R37, R32, c[0x0][0x1fc], RZ, P0, !PT ;  /* 0x00007f002025ea10 */ /* 0x000fe400007fe4ff */
[----:B------:R-:W-:Y:S02]  /*b270*/  @!P6 IADD3 R38, P2, R3, c[0x0][0x1f8], RZ ;  /* 0x00007e000326ea10 */ /* 0x000fe40007f5e0ff */
[----:B------:R-:W-:Y:S01]  /*b280*/  @!P6 IADD3 R40, P1, R36, UR10, RZ ;  /* 0x0000000a2428ec10 */ /* 0x000fe2000ff3e0ff */
[----:B------:R-:W-:Y:S01]  /*b290*/  @!PT LDS RZ, [RZ] ;  /* 0x00000000fffff984 */ /* 0x000fe20000000800 */
[----:B------:R-:W-:Y:S01]  /*b2a0*/  @!PT LDS RZ, [RZ] ;  /* 0x00000000fffff984 */ /* 0x000fe20000000800 */
[----:B------:R-:W-:Y:S01]  /*b2b0*/  @!PT LDS RZ, [RZ] ;  /* 0x00000000fffff984 */ /* 0x000fe20000000800 */
[----:B------:R2:W-:Y:S01]  /*b2c0*/  @!P6 LDGSTS.E.BYPASS.LTC128B.128 [R243+0x2080], [R36.64], !P4 ;  /* 0x0208000024f3efae */ /* 0x0005e2000e101d4e */
[----:B------:R-:W-:Y:S02]  /*b2d0*/  @!P6 IADD3.X R39, RZ, c[0x0][0x1fc], R32, P2, P5 ;  /* 0x00007f00ff27ea10 */ /* 0x000fe400017ea420 */
[C---:B------:R-:W-:Y:S02]  /*b2e0*/  HMMA.16816.F32 R32, R48.reuse, R34, RZ ;  /* 0x000000223020723c */ /* 0x040fe400000018ff */
[----:B------:R-:W-:Y:S02]  /*b2f0*/  @!P6 IADD3.X R41, R37, UR11, RZ, P1, !PT ;  /* 0x0000000b2529ec10 */ /* 0x000fe40008ffe4ff */
[----:B------:R-:W-:Y:S01]  /*b300*/  @!P6 IADD3 R42, P0, R40, UR10, RZ ;  /* 0x0000000a282aec10 */ /* 0x000fe2000ff1e0ff */
[----:B------:R2:W-:Y:S01]  /*b310*/  @!P6 LDGSTS.E.BYPASS.LTC128B.128 [R243+0x3880], [R38.64], !P3 ;  /* 0x0388000026f3efae */ /* 0x0005e2000d901d4e */
[----:B------:R-:W-:Y:S02]  /*b320*/  ISETP.GT.AND P5, PT, R244, UR8, PT ;  /* 0x00000008f4007c0c */ /* 0x000fe4000bfa4270 */
[----:B------:R-:W-:Y:S05]  /*b330*/  @!P6 IADD3.X R43, R41, UR11, RZ, P0, !PT ;  /* 0x0000000b292bec10 */ /* 0x000fea00087fe4ff */
[----:B------:R3:W-:Y:S08]  /*b340*/  @!P6 LDGSTS.E.BYPASS.LTC128B.128 [R243+0x2880], [R40.64], !P4 ;  /* 0x0288000028f3efae */ /* 0x0007f0000e101d4e */
[----:B------:R3:W-:Y:S08]  /*b350*/  @!P6 LDGSTS.E.BYPASS.LTC128B.128 [R243+0x4080], [R40.64+0x80], !P3 ;  /* 0x0408008028f3efae */ /* 0x0007f0000d901d4e */
[----:B------:R3:W-:Y:S01]  /*b360*/  @!P6 LDGSTS.E.BYPASS.LTC128B.128 [R243+0x3080], [R42.64], !P4 ;  /* 0x030800002af3efae */ /* 0x0007e2000e101d4e */
[-C--:B--2---:R-:W-:Y:S07]  /*b370*/  HMMA.16816.F32 R36, R48, R172.reuse, RZ ;  /* 0x000000ac3024723c */ /* 0x084fee00000018ff */
[----:B------:R3:W-:Y:S08]  /*b380*/  @!P6 LDGSTS.E.BYPASS.LTC128B.128 [R243+0x4880], [R42.64+0x80], !P3 ;  /* 0x048800802af3efae */ /* 0x0007f0000d901d4e */
[----:B------:R-:W-:Y:S08]  /*b390*/  LDSM.16.M88.4 R212, [R232+0x8080] ;  /* 0x00808000e8d4783b */ /* 0x000ff00000000200 */
[----:B------:R-:W0:Y:S08]  /*b3a0*/  LDGDEPBAR ;  /* 0x00000000000079af */ /* 0x000e300000000000 */
[----:B------:R-:W2:Y:S01]  /*b3b0*/  LDSM.16.M88.4 R216, [R230+0x5080] ;  /* 0x00508000e6d8783b */ /* 0x000ea20000000200 */
[C---:B---3--:R-:W-:Y:S07]  /*b3c0*/  HMMA.16816.F32 R40, R44.reuse, R172, RZ ;  /* 0x000000ac2c28723c */ /* 0x048fee00000018ff */
[----:B------:R-:W3:Y:S01]  /*b3d0*/  LDSM.16.M88.4 R220, [R232+0xa080] ;  /* 0x00a08000e8dc783b */ /* 0x000ee20000000200 */
[-C--:B------:R-:W-:Y:S08]  /*b3e0*/  HMMA.16816.F32 R44, R44, R174.reuse, RZ ;  /* 0x000000ae2c2c723c */ /* 0x080ff000000018ff */
[----:B------:R-:W-:Y:S01]  /*b3f0*/  HMMA.16816.F32 R48, R48, R174, RZ ;  /* 0x000000ae3030723c */ /* 0x000fe200000018ff */
[----:B------:R-:W2:Y:S07]  /*b400*/  LDSM.16.M88.4 R172, [R230+0x5880] ;  /* 0x00588000e6ac783b */ /* 0x000eae0000000200 */
[-C--:B-1----:R-:W-:Y:S08]  /*b410*/  HMMA.16816.F32 R4, R192, R196.reuse, R4 ;  /* 0x000000c4c004723c */ /* 0x082ff00000001804 */
[C---:B----4-:R-:W-:Y:S08]  /*b420*/  HMMA.16816.F32 R8, R200.reuse, R196, R8 ;  /* 0x000000c4c808723c */ /* 0x050ff00000001808 */
        /* <DEDUP_REMOVED lines=8> */
[-C--:B------:R-:W-:Y:S08]  /*b4b0*/  HMMA.16816.F32 R36, R192, R208.reuse, R36 ;  /* 0x000000d0c024723c */ /* 0x080ff00000001824 */
[C---:B------:R-:W-:Y:S08]  /*b4c0*/  HMMA.16816.F32 R40, R200.reuse, R208, R40 ;  /* 0x000000d0c828723c */ /* 0x040ff00000001828 */
[-C--:B------:R-:W-:Y:S01]  /*b4d0*/  HMMA.16816.F32 R44, R200, R210.reuse, R44 ;  /* 0x000000d2c82c723c */ /* 0x080fe2000000182c */
[----:B------:R-:W-:Y:S07]  /*b4e0*/  LDSM.16.M88.4 R200, [R229] ;  /* 0x00000000e5c8783b */ /* 0x000fee0000000200 */
[----:B------:R-:W-:Y:S01]  /*b4f0*/  HMMA.16816.F32 R48, R192, R210, R48 ;  /* 0x000000d2c030723c */ /* 0x000fe20000001830 */
[----:B------:R-:W4:Y:S07]  /*b500*/  LDSM.16.M88.4 R192, [R234+0x8080] ;  /* 0x00808000eac0783b */ /* 0x000f2e0000000200 */
[-C--:B--2---:R-:W-:Y:S01]  /*b510*/  HMMA.16816.F32 R4, R212, R216.reuse, R4 ;  /* 0x000000d8d404723c */ /* 0x084fe20000001804 */
[----:B------:R-:W2:Y:S07]  /*b520*/  LDSM.16.M88.4 R208, [R229+0x800] ;  /* 0x00080000e5d0783b */ /* 0x000eae0000000200 */
[C---:B---3--:R-:W-:Y:S08]  /*b530*/  HMMA.16816.F32 R8, R220.reuse, R216, R8 ;  /* 0x000000d8dc08723c */ /* 0x048ff00000001808 */
[-C--:B------:R-:W-:Y:S08]  /*b540*/  HMMA.16816.F32 R12, R220, R218.reuse, R12 ;  /* 0x000000dadc0c723c */ /* 0x080ff0000000180c */
[C---:B------:R-:W-:Y:S01]  /*b550*/  HMMA.16816.F32 R16, R212.reuse, R218, R16 ;  /* 0x000000dad410723c */ /* 0x040fe20000001810 */
[----:B------:R-:W-:Y:S07]  /*b560*/  LDSM.16.M88.4 R216, [R231+0xe080] ;  /* 0x00e08000e7d8783b */ /* 0x000fee0000000200 */
[-C--:B------:R-:W-:Y:S08]  /*b570*/  HMMA.16816.F32 R20, R212, R172.reuse, R20 ;  /* 0x000000acd414723c */ /* 0x080ff00000001814 */
[C---:B------:R-:W-:Y:S08]  /*b580*/  HMMA.16816.F32 R24, R220.reuse, R172, R24 ;  /* 0x000000acdc18723c */ /* 0x040ff00000001818 */
[-C--:B------:R-:W-:Y:S08]  /*b590*/  HMMA.16816.F32 R28, R220, R174.reuse, R28 ;  /* 0x000000aedc1c723c */ /* 0x080ff0000000181c */
[C---:B------:R-:W-:Y:S01]  /*b5a0*/  HMMA.16816.F32 R32, R212.reuse, R174, R32 ;  /* 0x000000aed420723c */ /* 0x040fe20000001820 */
[----:B------:R-:W3:Y:S07]  /*b5b0*/  LDSM.16.M88.4 R172, [R229+0x1000] ;  /* 0x00100000e5ac783b */ /* 0x000eee0000000200 */
[-C--:B-1----:R-:W-:Y:S08]  /*b5c0*/  HMMA.16816.F32 R36, R212, R196.reuse, R36 ;  /* 0x000000c4d424723c */ /* 0x082ff00000001824 */
[C---:B------:R-:W-:Y:S08]  /*b5d0*/  HMMA.16816.F32 R40, R220.reuse, R196, R40 ;  /* 0x000000c4dc28723c */ /* 0x040ff00000001828 */
[-C--:B------:R-:W-:Y:S01]  /*b5e0*/  HMMA.16816.F32 R44, R220, R198.reuse, R44 ;  /* 0x000000c6dc2c723c */ /* 0x080fe2000000182c */
[----:B------:R-:W-:Y:S07]  /*b5f0*/  LDSM.16.M88.4 R220, [R224+0x7880] ;  /* 0x00788000e0dc783b */ /* 0x000fee0000000200 */
[----:B------:R-:W-:Y:S01]  /*b600*/  HMMA.16816.F32 R48, R212, R198, R48 ;  /* 0x000000c6d430723c */ /* 0x000fe20000001830 */
[----:B------:R-:W-:Y:S07]  /*b610*/  LDSM.16.M88.4 R196, [R231+0xc080] ;  /* 0x00c08000e7c4783b */ /* 0x000fee0000000200 */
[-C--:B----4-:R-:W-:Y:S01]  /*b620*/  HMMA.16816.F32 R4, R192, R200.reuse, R4 ;  /* 0x000000c8c004723c */ /* 0x090fe20000001804 */
[----:B------:R-:W1:Y:S07]  /*b630*/  LDSM.16.M88.4 R212, [R224+0x6880] ;  /* 0x00688000e0d4783b */ /* 0x000e6e0000000200 */
[C---:B------:R-:W-:Y:S08]  /*b640*/  HMMA.16816.F32 R8, R204.reuse, R200, R8 ;  /* 0x000000c8cc08723c */ /* 0x040ff00000001808 */
[-C--:B------:R-:W-:Y:S08]  /*b650*/  HMMA.16816.F32 R12, R204, R202.reuse, R12 ;  /* 0x000000cacc0c723c */ /* 0x080ff0000000180c */
[C---:B------:R-:W-:Y:S01]  /*b660*/  HMMA.16816.F32 R16, R192.reuse, R202, R16 ;  /* 0x000000cac010723c */ /* 0x040fe20000001810 */
[----:B------:R-:W4:Y:S07]  /*b670*/  LDSM.16.M88.4 R200, [R224+0x7080] ;  /* 0x00708000e0c8783b */ /* 0x000f2e0000000200 */
[-C--:B--2---:R-:W-:Y:S08]  /*b680*/  HMMA.16816.F32 R20, R192, R208.reuse, R20 ;  /* 0x000000d0c014723c */ /* 0x084ff00000001814 */
[C---:B------:R-:W-:Y:S08]  /*b690*/  HMMA.16816.F32 R24, R204.reuse, R208, R24 ;  /* 0x000000d0cc18723c */ /* 0x040ff00000001818 */
[-C--:B------:R-:W-:Y:S08]  /*b6a0*/  HMMA.16816.F32 R28, R204, R210.reuse, R28 ;  /* 0x000000d2cc1c723c */ /* 0x080ff0000000181c */
[C---:B------:R-:W-:Y:S01]  /*b6b0*/  HMMA.16816.F32 R32, R192.reuse, R210, R32 ;  /* 0x000000d2c020723c */ /* 0x040fe20000001820 */
[----:B------:R-:W-:Y:S07]  /*b6c0*/  LDSM.16.M88.4 R208, [R237] ;  /* 0x00000000edd0783b */ /* 0x000fee0000000200 */
[-C--:B---3--:R-:W-:Y:S08]  /*b6d0*/  HMMA.16816.F32 R36, R192, R172.reuse, R36 ;  /* 0x000000acc024723c */ /* 0x088ff00000001824 */
[C---:B------:R-:W-:Y:S08]  /*b6e0*/  HMMA.16816.F32 R40, R204.reuse, R172, R40 ;  /* 0x000000accc28723c */ /* 0x040ff00000001828 */
[-C--:B------:R-:W-:Y:S01]  /*b6f0*/  HMMA.16816.F32 R44, R204, R174.reuse, R44 ;  /* 0x000000aecc2c723c */ /* 0x080fe2000000182c */
[----:B------:R-:W-:Y:S07]  /*b700*/  LDSM.16.M88.4 R204, [R233+0xe080] ;  /* 0x00e08000e9cc783b */ /* 0x000fee0000000200 */
[----:B------:R-:W-:Y:S01]  /*b710*/  HMMA.16816.F32 R48, R192, R174, R48 ;  /* 0x000000aec030723c */ /* 0x000fe20000001830 */
[----:B------:R-:W-:Y:S07]  /*b720*/  LDSM.16.M88.4 R172, [R233+0xc080] ;  /* 0x00c08000e9ac783b */ /* 0x000fee0000000200 */
[-C--:B-1----:R-:W-:Y:S01]  /*b730*/  HMMA.16816.F32 R4, R196, R212.reuse, R4 ;  /* 0x000000d4c404723c */ /* 0x082fe20000001804 */
[----:B------:R-:W1:Y:S07]  /*b740*/  LDSM.16.M88.4 R192, [R239] ;  /* 0x00000000efc0783b */ /* 0x000e6e0000000200 */
[C---:B------:R-:W-:Y:S08]  /*b750*/  HMMA.16816.F32 R8, R216.reuse, R212, R8 ;  /* 0x000000d4d808723c */ /* 0x040ff00000001808 */
[-C--:B------:R-:W-:Y:S08]  /*b760*/  HMMA.16816.F32 R12, R216, R214.reuse, R12 ;  /* 0x000000d6d80c723c */ /* 0x080ff0000000180c */
[C---:B------:R-:W-:Y:S01]  /*b770*/  HMMA.16816.F32 R16, R196.reuse, R214, R16 ;  /* 0x000000d6c410723c */ /* 0x040fe20000001810 */
[----:B------:R-:W-:Y:S07]  /*b780*/  LDSM.16.M88.4 R212, [R232+0xc080] ;  /* 0x00c08000e8d4783b */ /* 0x000fee0000000200 */
[-C--:B----4-:R-:W-:Y:S08]  /*b790*/  HMMA.16816.F32 R20, R196, R200.reuse, R20 ;  /* 0x000000c8c414723c */ /* 0x090ff00000001814 */
[C---:B------:R-:W-:Y:S08]  /*b7a0*/  HMMA.16816.F32 R24, R216.reuse, R200, R24 ;  /* 0x000000c8d818723c */ /* 0x040ff00000001818 */
[-C--:B------:R-:W-:Y:S08]  /*b7b0*/  HMMA.16816.F32 R28, R216, R202.reuse, R28 ;  /* 0x000000cad81c723c */ /* 0x080ff0000000181c */
[C---:B------:R-:W-:Y:S01]  /*b7c0*/  HMMA.16816.F32 R32, R196.reuse, R202, R32 ;  /* 0x000000cac420723c */ /* 0x040fe20000001820 */
[----:B------:R-:W2:Y:S07]  /*b7d0*/  LDSM.16.M88.4 R200, [R238] ;  /* 0x00000000eec8783b */ /* 0x000eae0000000200 */
[-C--:B------:R-:W-:Y:S08]  /*b7e0*/  HMMA.16816.F32 R36, R196, R220.reuse, R36 ;  /* 0x000000dcc424723c */ /* 0x080ff00000001824 */
[C---:B------:R-:W-:Y:S08]  /*b7f0*/  HMMA.16816.F32 R40, R216.reuse, R220, R40 ;  /* 0x000000dcd828723c */ /* 0x040ff00000001828 */
[-C--:B------:R-:W-:Y:S01]  /*b800*/  HMMA.16816.F32 R44, R216, R222.reuse, R44 ;  /* 0x000000ded82c723c */ /* 0x080fe2000000182c */
[----:B------:R-:W3:Y:S07]  /*b810*/  LDSM.16.M88.4 R216, [R230+0x6880] ;  /* 0x00688000e6d8783b */ /* 0x000eee0000000200 */
[----:B------:R-:W-:Y:S01]  /*b820*/  HMMA.16816.F32 R48, R196, R222, R48 ;  /* 0x000000dec430723c */ /* 0x000fe20000001830 */
[----:B------:R-:W4:Y:S07]  /*b830*/  LDSM.16.M88.4 R196, [R232+0xe080] ;  /* 0x00e08000e8c4783b */ /* 0x000f2e0000000200 */
[-C--:B-1----:R-:W-:Y:S01]  /*b840*/  HMMA.16816.F32 R4, R172, R192.reuse, R4 ;  /* 0x000000c0ac04723c */ /* 0x082fe20000001804 */
[----:B------:R-:W1:Y:S07]  /*b850*/  LDSM.16.M88.4 R220, [R230+0x7080] ;  /* 0x00708000e6dc783b */ /* 0x000e6e0000000200 */
[C---:B------:R-:W-:Y:S08]  /*b860*/  HMMA.16816.F32 R8, R204.reuse, R192, R8 ;  /* 0x000000c0cc08723c */ /* 0x040ff00000001808 */
[-C--:B------:R-:W-:Y:S08]  /*b870*/  HMMA.16816.F32 R12, R204, R194.reuse, R12 ;  /* 0x000000c2cc0c723c */ /* 0x080ff0000000180c */
[C---:B------:R-:W-:Y:S01]  /*b880*/  HMMA.16816.F32 R16, R172.reuse, R194, R16 ;  /* 0x000000c2ac10723c */ /* 0x040fe20000001810 */
[----:B------:R-:W-:Y:S07]  /*b890*/  LDSM.16.M88.4 R192, [R234+0xc080] ;  /* 0x00c08000eac0783b */ /* 0x000fee0000000200 */
[-C--:B--2---:R-:W-:Y:S08]  /*b8a0*/  HMMA.16816.F32 R20, R172, R200.reuse, R20 ;  /* 0x000000c8ac14723c */ /* 0x084ff00000001814 */
[C---:B------:R-:W-:Y:S08]  /*b8b0*/  HMMA.16816.F32 R24, R204.reuse, R200, R24 ;  /* 0x000000c8cc18723c */ /* 0x040ff00000001818 */
[-C--:B------:R-:W-:Y:S08]  /*b8c0*/  HMMA.16816.F32 R28, R204, R202.reuse, R28 ;  /* 0x000000cacc1c723c */ /* 0x080ff0000000181c */
[C---:B------:R-:W-:Y:S01]  /*b8d0*/  HMMA.16816.F32 R32, R172.reuse, R202, R32 ;  /* 0x000000caac20723c */ /* 0x040fe20000001820 */
[----:B------:R-:W-:Y:S07]  /*b8e0*/  LDSM.16.M88.4 R200, [R229+0x1800] ;  /* 0x00180000e5c8783b */ /* 0x000fee0000000200 */
[-C--:B------:R-:W-:Y:S08]  /*b8f0*/  HMMA.16816.F32 R36, R172, R208.reuse, R36 ;  /* 0x000000d0ac24723c */ /* 0x080ff00000001824 */
[C---:B------:R-:W-:Y:S08]  /*b900*/  HMMA.16816.F32 R40, R204.reuse, R208, R40 ;  /* 0x000000d0cc28723c */ /* 0x040ff00000001828 */
[-C--:B------:R-:W-:Y:S01]  /*b910*/  HMMA.16816.F32 R44, R204, R210.reuse, R44 ;  /* 0x000000d2cc2c723c */ /* 0x080fe2000000182c */
[----:B------:R-:W-:Y:S07]  /*b920*/  LDSM.16.M88.4 R204, [R236+0xe080] ;  /* 0x00e08000eccc783b */ /* 0x000fee0000000200 */
[----:B------:R-:W-:Y:S01]  /*b930*/  HMMA.16816.F32 R48, R172, R210, R48 ;  /* 0x000000d2ac30723c */ /* 0x000fe20000001830 */
[----:B------:R-:W2:Y:S07]  /*b940*/  LDSM.16.M88.4 R172, [R230+0x7880] ;  /* 0x00788000e6ac783b */ /* 0x000eae0000000200 */
[-C--:B---3--:R-:W-:Y:S01]  /*b950*/  HMMA.16816.F32 R4, R212, R216.reuse, R4 ;  /* 0x000000d8d404723c */ /* 0x088fe20000001804 */
[----:B------:R-:W3:Y:S07]  /*b960*/  LDSM.16.M88.4 R208, [R229+0x2000] ;  /* 0x00200000e5d0783b */ /* 0x000eee0000000200 */
[C---:B----4-:R-:W-:Y:S08]  /*b970*/  HMMA.16816.F32 R8, R196.reuse, R216, R8 ;  /* 0x000000d8c408723c */ /* 0x050ff00000001808 */
[-C--:B------:R-:W-:Y:S08]  /*b980*/  HMMA.16816.F32 R12, R196, R218.reuse, R12 ;  /* 0x000000dac40c723c */ /* 0x080ff0000000180c */
[C---:B------:R-:W-:Y:S01]  /*b990*/  HMMA.16816.F32 R16, R212.reuse, R218, R16 ;  /* 0x000000dad410723c */ /* 0x040fe20000001810 */
[----:B------:R-:W4:Y:S01]  /*b9a0*/  LDSM.16.M88.4 R216, [R229+0x2800] ;  /* 0x00280000e5d8783b */ /* 0x000f220000000200 */
[----:B------:R-:W-:Y:S06]  /*b9b0*/  DEPBAR.LE SB0, 0x0 ;  /* 0x000080000000791a */ /* 0x000fec0000000000 */
[-C--:B-1----:R-:W-:Y:S01]  /*b9c0*/  HMMA.16816.F32 R20, R212, R220.reuse, R20 ;  /* 0x000000dcd414723c */ /* 0x082fe20000001814 */
[----:B------:R-:W-:Y:S07]  /*b9d0*/  BAR.SYNC.DEFER_BLOCKING 0x0 ;  /* 0x0000000000007b1d */ /* 0x000fee0000010000 */
[C---:B------:R-:W-:Y:S08]  /*b9e0*/  HMMA.16816.F32 R24, R196.reuse, R220, R24 ;  /* 0x000000dcc418723c */ /* 0x040ff00000001818 */
[-C--:B------:R-:W-:Y:S08]  /*b9f0*/  HMMA.16816.F32 R28, R196, R222.reuse, R28 ;  /* 0x000000dec41c723c */ /* 0x080ff0000000181c */
[C---:B------:R-:W-:Y:S08]  /*ba00*/  HMMA.16816.F32 R32, R212.reuse, R222, R32 ;  /* 0x000000ded420723c */ /* 0x040ff00000001820 */
[-C--:B--2---:R-:W-:Y:S08]  /*ba10*/  HMMA.16816.F32 R36, R212, R172.reuse, R36 ;  /* 0x000000acd424723c */ /* 0x084ff00000001824 */
[C---:B------:R-:W-:Y:S08]  /*ba20*/  HMMA.16816.F32 R40, R196.reuse, R172, R40 ;  /* 0x000000acc428723c */ /* 0x040ff00000001828 */
[-C--:B------:R-:W-:Y:S01]  /*ba30*/  HMMA.16816.F32 R44, R196, R174.reuse, R44 ;  /* 0x000000aec42c723c */ /* 0x080fe2000000182c */
[----:B------:R-:W2:Y:S06]  /*ba40*/  LDL.64 R198, [R1+0x30] ;  /* 0x0000300001c67983 */ /* 0x000eac0000100a00 */
[----:B------:R-:W2:Y:S01]  /*ba50*/  LDL.LU R252, [R1+0x1c] ;  /* 0x00001c0001fc7983 */ /* 0x000ea20000300800 */
[----:B------:R-:W-:Y:S03]  /*ba60*/  HMMA.16816.F32 R48, R212, R174, R48 ;  /* 0x000000aed430723c */ /* 0x000fe60000001830 */
[----:B------:R-:W2:Y:S05]  /*ba70*/  LDL.LU R251, [R1+0x14] ;  /* 0x0000140001fb7983 */ /* 0x000eaa0000300800 */
[-C--:B------:R-:W-:Y:S08]  /*ba80*/  HMMA.16816.F32 R4, R192, R200.reuse, R4 ;  /* 0x000000c8c004723c */ /* 0x080ff00000001804 */
[C---:B------:R-:W-:Y:S08]  /*ba90*/  HMMA.16816.F32 R8, R204.reuse, R200, R8 ;  /* 0x000000c8cc08723c */ /* 0x040ff00000001808 */
[-C--:B------:R-:W-:Y:S08]  /*baa0*/  HMMA.16816.F32 R12, R204, R202.reuse, R12 ;  /* 0x000000cacc0c723c */ /* 0x080ff0000000180c */
[C---:B------:R-:W-:Y:S04]  /*bab0*/  HMMA.16816.F32 R16, R192.reuse, R202, R16 ;  /* 0x000000cac010723c */ /* 0x040fe80000001810 */
[----:B------:R-:W-:Y:S02]  /*bac0*/  FMNMX.FTZ R3, R4, R0, !PT ;  /* 0x0000000004037209 */ /* 0x000fe40007810000 */
[----:B------:R-:W-:Y:S02]  /*bad0*/  FMNMX.FTZ R165, R6, R2, !PT ;  /* 0x0000000206a57209 */ /* 0x000fe40007810000 */
[-C--:B---3--:R-:W-:Y:S04]  /*bae0*/  HMMA.16816.F32 R20, R192, R208.reuse, R20 ;  /* 0x000000d0c014723c */ /* 0x088fe80000001814 */
[----:B------:R-:W-:Y:S02]  /*baf0*/  FMNMX.FTZ R3, R5, R3, !PT ;  /* 0x0000000305037209 */ /* 0x000fe40007810000 */
[----:B------:R-:W-:Y:S02]  /*bb00*/  FMNMX.FTZ R166, R7, R165, !PT ;  /* 0x000000a507a67209 */ /* 0x000fe40007810000 */
[C---:B------:R-:W-:Y:S04]  /*bb10*/  HMMA.16816.F32 R24, R204.reuse, R208, R24 ;  /* 0x000000d0cc18723c */ /* 0x040fe80000001818 */
[----:B------:R-:W-:Y:S04]  /*bb20*/  FMNMX.FTZ R165, R8, R164, !PT ;  /* 0x000000a408a57209 */ /* 0x000fe80007810000 */
[-C--:B------:R-:W-:Y:S04]  /*bb30*/  HMMA.16816.F32 R28, R204, R210.reuse, R28 ;  /* 0x000000d2cc1c723c */ /* 0x080fe8000000181c */
[----:B------:R-:W-:Y:S02]  /*bb40*/  FMNMX.FTZ R165, R9, R165, !PT ;  /* 0x000000a509a57209 */ /* 0x000fe40007810000 */
[----:B------:R-:W-:Y:S02]  /*bb50*/  FMNMX.FTZ R3, R16, R3, !PT ;  /* 0x0000000310037209 */ /* 0x000fe40007810000 */
[C---:B------:R-:W-:Y:S04]  /*bb60*/  HMMA.16816.F32 R32, R192.reuse, R210, R32 ;  /* 0x000000d2c020723c */ /* 0x040fe80000001820 */
[----:B------:R-:W-:Y:S02]  /*bb70*/  FMNMX.FTZ R169, R17, R3, !PT ;  /* 0x0000000311a97209 */ /* 0x000fe40007810000 */
[----:B------:R-:W-:Y:S02]  /*bb80*/  FMNMX.FTZ R3, R18, R166, !PT ;  /* 0x000000a612037209 */ /* 0x000fe40007810000 */
[-C--:B----4-:R-:W-:Y:S04]  /*bb90*/  HMMA.16816.F32 R36, R192, R216.reuse, R36 ;  /* 0x000000d8c024723c */ /* 0x090fe80000001824 */
        /* <DEDUP_REMOVED lines=28> */
[----:B------:R-:W-:Y:S03]  /*bd60*/  FMNMX.FTZ R165, R41, R165, !PT ;  /* 0x000000a529a57209 */ /* 0x000fe60007810000 */
[----:B------:R-:W3:Y:S01]  /*bd70*/  SHFL.BFLY PT, R167, R3, 0x2, 0x1f ;  /* 0x0c401f0003a77f89 */ /* 0x000ee200000e0000 */
[----:B------:R-:W-:Y:S04]  /*bd80*/  FMNMX.FTZ R165, R44, R165, !PT ;  /* 0x000000a52ca57209 */ /* 0x000fe80007810000 */
[----:B------:R-:W-:Y:S05]  /*bd90*/  FMNMX.FTZ R165, R45, R165, !PT ;  /* 0x000000a52da57209 */ /* 0x000fea0007810000 */
[----:B------:R-:W4:Y:S01]  /*bda0*/  SHFL.BFLY PT, R168, R165, 0x2, 0x1f ;  /* 0x0c401f00a5a87f89 */ /* 0x000f2200000e0000 */
[----:B-1----:R-:W-:Y:S02]  /*bdb0*/  FMNMX.FTZ R169, R169, R166, !PT ;  /* 0x000000a6a9a97209 */ /* 0x002fe40007810000 */
[----:B------:R-:W-:Y:S05]  /*bdc0*/  FMNMX.FTZ R166, R10, R170, !PT ;  /* 0x000000aa0aa67209 */ /* 0x000fea0007810000 */
[----:B------:R-:W1:Y:S01]  /*bdd0*/  SHFL.BFLY PT, R171, R169, 0x1, 0x1f ;  /* 0x0c201f00a9ab7f89 */ /* 0x000e6200000e0000 */
[----:B------:R-:W-:Y:S04]  /*bde0*/  FMNMX.FTZ R166, R11, R166, !PT ;  /* 0x000000a60ba67209 */ /* 0x000fe80007810000 */
[----:B------:R-:W-:Y:S02]  /*bdf0*/  FMNMX.FTZ R166, R14, R166, !PT ;  /* 0x000000a60ea67209 */ /* 0x000fe40007810000 */
[----:B---3--:R-:W-:Y:S02]  /*be00*/  FMNMX.FTZ R3, R3, R167, !PT ;  /* 0x000000a703037209 */ /* 0x008fe40007810000 */
[----:B------:R-:W-:Y:S03]  /*be10*/  FMNMX.FTZ R166, R15, R166, !PT ;  /* 0x000000a60fa67209 */ /* 0x000fe60007810000 */
[----:B------:R-:W3:Y:S01]  /*be20*/  SHFL.BFLY PT, R167, R3, 0x1, 0x1f ;  /* 0x0c201f0003a77f89 */ /* 0x000ee200000e0000 */
[----:B------:R-:W-:Y:S02]  /*be30*/  FMNMX.FTZ R166, R26, R166, !PT ;  /* 0x000000a61aa67209 */ /* 0x000fe40007810000 */
[----:B----4-:R-:W-:Y:S02]  /*be40*/  FMNMX.FTZ R165, R165, R168, !PT ;  /* 0x000000a8a5a57209 */ /* 0x010fe40007810000 */
[----:B------:R-:W-:Y:S03]  /*be50*/  FMNMX.FTZ R166, R27, R166, !PT ;  /* 0x000000a61ba67209 */ /* 0x000fe60007810000 */
[----:B------:R-:W4:Y:S01]  /*be60*/  SHFL.BFLY PT, R172, R165, 0x1, 0x1f ;  /* 0x0c201f00a5ac7f89 */ /* 0x000f2200000e0000 */
[----:B------:R-:W-:Y:S02]  /*be70*/  FMNMX.FTZ R166, R30, R166, !PT ;  /* 0x000000a61ea67209 */ /* 0x000fe40007810000 */
[----:B-1----:R-:W-:Y:S02]  /*be80*/  FMNMX.FTZ R169, R169, R171, !PT ;  /* 0x000000aba9a97209 */ /* 0x002fe40007810000 */
[----:B------:R-:W-:Y:S03]  /*be90*/  FMNMX.FTZ R166, R31, R166, !PT ;  /* 0x000000a61fa67209 */ /* 0x000fe60007810000 */
[C---:B------:R-:W-:Y:S02]  /*bea0*/  FADD.FTZ R0, -R169.reuse, R0 ;  /* 0x00000000a9007221 */ /* 0x040fe40000010100 */
[----:B------:R-:W-:Y:S02]  /*beb0*/  FMUL.FTZ R200, R169, c[0x0][0x2d0] ;  /* 0x0000b400a9c87a20 */ /* 0x000fe40000410000 */
[----:B------:R-:W-:Y:S02]  /*bec0*/  FMUL.FTZ R0, R0, c[0x0][0x2d0] ;  /* 0x0000b40000007a20 */ /* 0x000fe40000410000 */
[--C-:B------:R-:W-:Y:S01]  /*bed0*/  FFMA.FTZ R4, R4, c[0x0][0x2d0], -R200.reuse ;  /* 0x0000b40004047a23 */ /* 0x100fe200000108c8 */
[----:B---3--:R-:W-:Y:S01]  /*bee0*/  FMNMX.FTZ R168, R3, R167, !PT ;  /* 0x000000a703a87209 */ /* 0x008fe20007810000 */
[--C-:B------:R-:W-:Y:S01]  /*bef0*/  FFMA.FTZ R5, R5, c[0x0][0x2d0], -R200.reuse ;  /* 0x0000b40005057a23 */ /* 0x100fe200000108c8 */
[----:B------:R-:W-:Y:S01]  /*bf00*/  FMNMX.FTZ R3, R42, R166, !PT ;  /* 0x000000a62a037209 */ /* 0x000fe20007810000 */
[----:B------:R1:W-:Y:S01]  /*bf10*/  MUFU.EX2 R222, R4 ;  /* 0x0000000400de7308 */ /* 0x0003e20000000800 */
[----:B------:R-:W-:Y:S02]  /*bf20*/  FFMA.FTZ R16, R16, c[0x0][0x2d0], -R200 ;  /* 0x0000b40010107a23 */ /* 0x000fe400000108c8 */
[C---:B------:R-:W-:Y:S02]  /*bf30*/  FADD.FTZ R2, -R168.reuse, R2 ;  /* 0x00000002a8027221 */ /* 0x040fe40000010100 */
[----:B------:R-:W-:Y:S01]  /*bf40*/  FMUL.FTZ R205, R168, c[0x0][0x2d0] ;  /* 0x0000b400a8cd7a20 */ /* 0x000fe20000410000 */
[----:B----4-:R-:W-:Y:S01]  /*bf50*/  FMNMX.FTZ R167, R165, R172, !PT ;  /* 0x000000aca5a77209 */ /* 0x010fe20007810000 */
[----:B------:R-:W-:Y:S02]  /*bf60*/  FMUL.FTZ R2, R2, c[0x0][0x2d0] ;  /* 0x0000b40002027a20 */ /* 0x000fe40000410000 */
[--C-:B------:R-:W-:Y:S01]  /*bf70*/  FFMA.FTZ R6, R6, c[0x0][0x2d0], -R205.reuse ;  /* 0x0000b40006067a23 */ /* 0x100fe200000108cd */
[----:B------:R3:W4:Y:S01]  /*bf80*/  MUFU.EX2 R166, R0 ;  /* 0x0000000000a67308 */ /* 0x0007220000000800 */
[--C-:B------:R-:W-:Y:S02]  /*bf90*/  FFMA.FTZ R7, R7, c[0x0][0x2d0], -R205.reuse ;  /* 0x0000b40007077a23 */ /* 0x100fe400000108cd */
[----:B------:R-:W-:Y:S02]  /*bfa0*/  FMUL.FTZ R206, R167, c[0x0][0x2d0] ;  /* 0x0000b400a7ce7a20 */ /* 0x000fe40000410000 */
[----:B------:R-:W-:Y:S02]  /*bfb0*/  FFMA.FTZ R17, R17, c[0x0][0x2d0], -R200 ;  /* 0x0000b40011117a23 */ /* 0x000fe400000108c8 */
[--C-:B------:R-:W-:Y:S02]  /*bfc0*/  FFMA.FTZ R8, R8, c[0x0][0x2d0], -R206.reuse ;  /* 0x0000b40008087a23 */ /* 0x100fe400000108ce */
[----:B------:R-:W-:Y:S01]  /*bfd0*/  FFMA.FTZ R9, R9, c[0x0][0x2d0], -R206 ;  /* 0x0000b40009097a23 */ /* 0x000fe200000108ce */
[----:B------:R4:W4:Y:S01]  /*bfe0*/  MUFU.EX2 R165, R2 ;  /* 0x0000000200a57308 */ /* 0x0009220000000800 */
[--C-:B------:R-:W-:Y:S02]  /*bff0*/  FFMA.FTZ R18, R18, c[0x0][0x2d0], -R205.reuse ;  /* 0x0000b40012127a23 */ /* 0x100fe400000108cd */
[--C-:B------:R-:W-:Y:S01]  /*c000*/  FFMA.FTZ R19, R19, c[0x0][0x2d0], -R205.reuse ;  /* 0x0000b40013137a23 */ /* 0x100fe200000108cd */
[----:B-1----:R-:W-:Y:S01]  /*c010*/  @P5 SHF.R.S32.HI R4, RZ, 0x1f, R242 ;  /* 0x0000001fff045819 */ /* 0x002fe200000114f2 */
[--C-:B------:R-:W-:Y:S02]  /*c020*/  FFMA.FTZ R12, R12, c[0x0][0x2d0], -R206.reuse ;  /* 0x0000b4000c0c7a23 */ /* 0x100fe400000108ce */
[----:B------:R-:W-:Y:S02]  /*c030*/  FFMA.FTZ R13, R13, c[0x0][0x2d0], -R206 ;  /* 0x0000b4000d0d7a23 */ /* 0x000fe400000108ce */
[--C-:B------:R-:W-:Y:S01]  /*c040*/  FFMA.FTZ R20, R20, c[0x0][0x2d0], -R200.reuse ;  /* 0x0000b40014147a23 */ /* 0x100fe200000108c8 */
[----:B------:R-:W-:Y:S01]  /*c050*/  MUFU.EX2 R218, R6 ;  /* 0x0000000600da7308 */ /* 0x000fe20000000800 */
[--C-:B------:R-:W-:Y:S02]  /*c060*/  FFMA.FTZ R21, R21, c[0x0][0x2d0], -R200.reuse ;  /* 0x0000b40015157a23 */ /* 0x100fe400000108c8 */
[--C-:B------:R-:W-:Y:S01]  /*c070*/  FFMA.FTZ R22, R22, c[0x0][0x2d0], -R205.reuse ;  /* 0x0000b40016167a23 */ /* 0x100fe200000108cd */
[----:B---3--:R-:W-:Y:S01]  /*c080*/  FMNMX.FTZ R0, R43, R3, !PT ;  /* 0x000000032b007209 */ /* 0x008fe20007810000 */
[----:B------:R-:W-:Y:S02]  /*c090*/  FFMA.FTZ R33, R33, c[0x0][0x2d0], -R200 ;  /* 0x0000b40021217a23 */ /* 0x000fe400000108c8 */
[--C-:B------:R-:W-:Y:S01]  /*c0a0*/  FFMA.FTZ R34, R34, c[0x0][0x2d0], -R205.reuse ;  /* 0x0000b40022227a23 */ /* 0x100fe200000108cd */
[----:B------:R-:W-:Y:S01]  /*c0b0*/  FMNMX.FTZ R0, R46, R0, !PT ;  /* 0x000000002e007209 */ /* 0x000fe20007810000 */
[--C-:B------:R-:W-:Y:S01]  /*c0c0*/  FFMA.FTZ R35, R35, c[0x0][0x2d0], -R205.reuse ;  /* 0x0000b40023237a23 */ /* 0x100fe200000108cd */
[----:B------:R1:W3:Y:S01]  /*c0d0*/  MUFU.EX2 R219, R7 ;  /* 0x0000000700db7308 */ /* 0x0002e20000000800 */
[--C-:B------:R-:W-:Y:S01]  /*c0e0*/  FFMA.FTZ R24, R24, c[0x0][0x2d0], -R206.reuse ;  /* 0x0000b40018187a23 */ /* 0x100fe200000108ce */
[----:B------:R-:W-:Y:S01]  /*c0f0*/  FMNMX.FTZ R0, R47, R0, !PT ;  /* 0x000000002f007209 */ /* 0x000fe20007810000 */
[----:B------:R-:W-:Y:S02]  /*c100*/  FFMA.FTZ R25, R25, c[0x0][0x2d0], -R206 ;  /* 0x0000b40019197a23 */ /* 0x000fe400000108ce */
[----:B----4-:R-:W-:Y:S02]  /*c110*/  FADD.FTZ R2, -R167, R164 ;  /* 0x000000a4a7027221 */ /* 0x010fe40000010100 */
[----:B------:R-:W4:Y:S01]  /*c120*/  SHFL.BFLY PT, R3, R0, 0x2, 0x1f ;  /* 0x0c401f0000037f89 */ /* 0x000f2200000e0000 */
[--C-:B------:R-:W-:Y:S02]  /*c130*/  FFMA.FTZ R36, R36, c[0x0][0x2d0], -R200.reuse ;  /* 0x0000b40024247a23 */ /* 0x100fe400000108c8 */
[----:B------:R-:W-:Y:S01]  /*c140*/  FMUL.FTZ R2, R2, c[0x0][0x2d0] ;  /* 0x0000b40002027a20 */ /* 0x000fe20000410000 */
[----:B------:R-:W4:Y:S01]  /*c150*/  MUFU.EX2 R223, R5 ;  /* 0x0000000500df7308 */ /* 0x000f220000000800 */
[----:B------:R-:W-:Y:S02]  /*c160*/  FFMA.FTZ R37, R37, c[0x0][0x2d0], -R200 ;  /* 0x0000b40025257a23 */ /* 0x000fe400000108c8 */
[--C-:B------:R-:W-:Y:S02]  /*c170*/  FFMA.FTZ R38, R38, c[0x0][0x2d0], -R205.reuse ;  /* 0x0000b40026267a23 */ /* 0x100fe400000108cd */
[----:B------:R-:W-:Y:S02]  /*c180*/  FFMA.FTZ R39, R39, c[0x0][0x2d0], -R205 ;  /* 0x0000b40027277a23 */ /* 0x000fe400000108cd */
[C---:B------:R-:W-:Y:S02]  /*c190*/  FMUL.FTZ R148, R166.reuse, R148 ;  /* 0x00000094a6947220 */ /* 0x040fe40000410000 */
[----:B------:R-:W-:Y:S01]  /*c1a0*/  FMUL.FTZ R149, R166, R149 ;  /* 0x00000095a6957220 */ /* 0x000fe20000410000 */
[----:B------:R2:W2:Y:S01]  /*c1b0*/  MUFU.EX2 R164, R2 ;  /* 0x0000000200a47308 */ /* 0x0004a20000000800 */
[----:B------:R-:W-:Y:S02]  /*c1c0*/  FMUL.FTZ R150, R165, R150 ;  /* 0x00000096a5967220 */ /* 0x000fe40000410000 */
[----:B-1----:R-:W-:Y:S01]  /*c1d0*/  @P5 IMAD.WIDE.U32 R6, R242, c[0x0][0x1e0], RZ ;  /* 0x00007800f2065a25 */ /* 0x002fe200078e00ff */
[----:B---3--:R-:W-:Y:S03]  /*c1e0*/  F2FP.PACK_AB R173, R219, R218 ;  /* 0x000000dadbad723e */ /* 0x008fe600000000ff */
[----:B------:R-:W-:Y:S02]  /*c1f0*/  FMUL.FTZ R151, R165, R151 ;  /* 0x00000097a5977220 */ /* 0x000fe40000410000 */
[----:B------:R-:W-:Y:S01]  /*c200*/  FMUL.FTZ R160, R166, R160 ;  /* 0x000000a0a6a07220 */ /* 0x000fe20000410000 */
[----:B----4-:R-:W-:Y:S01]  /*c210*/  FMNMX.FTZ R0, R0, R3, !PT ;  /* 0x0000000300007209 */ /* 0x010fe20007810000 */
[----:B------:R-:W-:Y:S01]  /*c220*/  MUFU.EX2 R217, R8 ;  /* 0x0000000800d97308 */ /* 0x000fe20000000800 */
[C---:B------:R-:W-:Y:S01]  /*c230*/  FMUL.FTZ R161, R166.reuse, R161 ;  /* 0x000000a1a6a17220 */ /* 0x040fe20000410000 */
[----:B------:R-:W-:Y:S01]  /*c240*/  F2FP.PACK_AB R172, R223, R222 ;  /* 0x000000dedfac723e */ /* 0x000fe200000000ff */
[C---:B------:R-:W-:Y:S02]  /*c250*/  FMUL.FTZ R162, R165.reuse, R162 ;  /* 0x000000a2a5a27220 */ /* 0x040fe40000410000 */
[C---:B------:R-:W-:Y:S02]  /*c260*/  FMUL.FTZ R163, R165.reuse, R163 ;  /* 0x000000a3a5a37220 */ /* 0x040fe40000410000 */
[C---:B------:R-:W-:Y:S03]  /*c270*/  FMUL.FTZ R52, R166.reuse, R52 ;  /* 0x00000034a6347220 */ /* 0x040fe60000410000 */
[----:B------:R-:W-:Y:S01]  /*c280*/  MUFU.EX2 R216, R9 ;  /* 0x0000000900d87308 */ /* 0x000fe20000000800 */
[----:B------:R-:W-:Y:S01]  /*c290*/  FMUL.FTZ R53, R166, R53 ;  /* 0x00000035a6357220 */ /* 0x000fe20000410000 */
[----:B--2---:R-:W1:Y:S01]  /*c2a0*/  SHFL.BFLY PT, R2, R0, 0x1, 0x1f ;  /* 0x0c201f0000027f89 */ /* 0x004e6200000e0000 */
[C---:B------:R-:W-:Y:S02]  /*c2b0*/  FMUL.FTZ R136, R164.reuse, R136 ;  /* 0x00000088a4887220 */ /* 0x040fe40000410000 */
[C---:B------:R-:W-:Y:S02]  /*c2c0*/  FMUL.FTZ R137, R164.reuse, R137 ;  /* 0x00000089a4897220 */ /* 0x040fe40000410000 */
[C---:B------:R-:W-:Y:S03]  /*c2d0*/  FMUL.FTZ R140, R164.reuse, R140 ;  /* 0x0000008ca48c7220 */ /* 0x040fe60000410000 */
[----:B------:R2:W-:Y:S01]  /*c2e0*/  MUFU.EX2 R246, R16 ;  /* 0x0000001000f67308 */ /* 0x0005e20000000800 */
[C---:B------:R-:W-:Y:S01]  /*c2f0*/  FMUL.FTZ R141, R164.reuse, R141 ;  /* 0x0000008da48d7220 */ /* 0x040fe20000410000 */
[----:B------:R-:W-:Y:S01]  /*c300*/  @P5 MOV R5, R199 ;  /* 0x000000c700055202 */ /* 0x000fe20000000f00 */
[C---:B------:R-:W-:Y:S02]  /*c310*/  FMUL.FTZ R152, R164.reuse, R152 ;  /* 0x00000098a4987220 */ /* 0x040fe40000410000 */
[C---:B------:R-:W-:Y:S02]  /*c320*/  FMUL.FTZ R153, R164.reuse, R153 ;  /* 0x00000099a4997220 */ /* 0x040fe40000410000 */
[C---:B------:R-:W-:Y:S03]  /*c330*/  FMUL.FTZ R156, R164.reuse, R156 ;  /* 0x0000009ca49c7220 */ /* 0x040fe60000410000 */
[----:B------:R3:W3:Y:S01]  /*c340*/  MUFU.EX2 R245, R17 ;  /* 0x0000001100f57308 */ /* 0x0006e20000000800 */
[----:B------:R-:W-:Y:S02]  /*c350*/  FMUL.FTZ R157, R164, R157 ;  /* 0x0000009da49d7220 */ /* 0x000fe40000410000 */
[C---:B------:R-:W-:Y:S02]  /*c360*/  FMUL.FTZ R54, R165.reuse, R54 ;  /* 0x00000036a5367220 */ /* 0x040fe40000410000 */
[----:B------:R-:W-:Y:S01]  /*c370*/  FMUL.FTZ R55, R165, R55 ;  /* 0x00000037a5377220 */ /* 0x000fe20000410000 */
[----:B-1----:R-:W-:Y:S01]  /*c380*/  FMNMX.FTZ R3, R0, R2, !PT ;  /* 0x0000000200037209 */ /* 0x002fe20007810000 */
[----:B------:R-:W-:Y:S01]  /*c390*/  @P5 IMAD R2, R4, c[0x0][0x1e0], RZ ;  /* 0x0000780004025a24 */ /* 0x000fe200078e02ff */
[----:B------:R-:W-:Y:S02]  /*c3a0*/  @P5 MOV R4, R250 ;  /* 0x000000fa00045202 */ /* 0x000fe40000000f00 */
[----:B------:R1:W-:Y:S01]  /*c3b0*/  MUFU.EX2 R221, R18 ;  /* 0x0000001200dd7308 */ /* 0x0003e20000000800 */
[----:B------:R-:W4:Y:S01]  /*c3c0*/  LDL.LU R250, [R1+0x18] ;  /* 0x0000180001fa7983 */ /* 0x000f220000300800 */
[----:B------:R-:W-:Y:S02]  /*c3d0*/  @P5 IMAD R2, R242, c[0x0][0x1e4], R2 ;  /* 0x00007900f2025a24 */ /* 0x000fe400078e0202 */
[----:B------:R-:W-:Y:S01]  /*c3e0*/  @P5 IMAD.WIDE.U32 R4, R6, 0x30, R4 ;  /* 0x0000003006045825 */ /* 0x000fe200078e0004 */
[----:B--2---:R-:W-:Y:S01]  /*c3f0*/  @P5 SHF.L.U64.HI R16, R247, 0x5, R248 ;  /* 0x00000005f7105819 */ /* 0x004fe200000102f8 */
[----:B------:R-:W2:Y:S01]  /*c400*/  LDL.LU R249, [R1+0x20] ;  /* 0x0000200001f97983 */ /* 0x000ea20000300800 */
[----:B------:R-:W-:Y:S01]  /*c410*/  @P5 IADD3 R2, R7, R2, RZ ;  /* 0x0000000207025210 */ /* 0x000fe20007ffe0ff */
[----:B------:R-:W-:Y:S01]  /*c420*/  FADD.FTZ R0, -R3, R170 ;  /* 0x000000aa03007221 */ /* 0x000fe20000010100 */
[----:B------:R-:W-:Y:S01]  /*c430*/  @P5 SHF.L.U32 R6, R4, 0x1, RZ ;  /* 0x0000000104065819 */ /* 0x000fe200000006ff */
[----:B------:R1:W1:Y:S01]  /*c440*/  MUFU.EX2 R220, R19 ;  /* 0x0000001300dc7308 */ /* 0x0002620000000800 */
[----:B------:R-:W-:Y:S02]  /*c450*/  FMUL.FTZ R56, R164, R56 ;  /* 0x00000038a4387220 */ /* 0x000fe40000410000 */
[----:B------:R-:W-:Y:S01]  /*c460*/  @P5 IMAD R2, R2, 0x30, RZ ;  /* 0x0000003002025824 */ /* 0x000fe200078e02ff */
[----:B------:R-:W-:Y:S01]  /*c470*/  @P5 IADD3 R8, P2, R6, 0x80, RZ ;  /* 0x0000008006085810 */ /* 0x000fe20007f5e0ff */
[----:B------:R-:W-:Y:S01]  /*c480*/  FMUL.FTZ R0, R0, c[0x0][0x2d0] ;  /* 0x0000b40000007a20 */ /* 0x000fe20000410000 */
[----:B------:R-:W-:Y:S01]  /*c490*/  @P5 IADD3 R6, P0, R6, c[0x0][0x1c8], RZ ;  /* 0x0000720006065a10 */ /* 0x000fe20007f1e0ff */
[----:B---3--:R-:W-:Y:S01]  /*c4a0*/  FMUL.FTZ R17, R166, R189 ;  /* 0x000000bda6117220 */ /* 0x008fe20000410000 */
[----:B------:R-:W-:Y:S01]  /*c4b0*/  @P5 IADD3 R2, R5, R2, RZ ;  /* 0x0000000205025210 */ /* 0x000fe20007ffe0ff */
[----:B------:R-:W-:Y:S01]  /*c4c0*/  FMUL.FTZ R57, R164, R57 ;  /* 0x00000039a4397220 */ /* 0x000fe20000410000 */
[----:B------:R-:W-:Y:S01]  /*c4d0*/  @P5 IADD3 R8, P1, R8, c[0x0][0x1c8], RZ ;  /* 0x0000720008085a10 */ /* 0x000fe20007f3e0ff */
[----:B------:R-:W3:Y:S01]  /*c4e0*/  MUFU.EX2 R0, R0 ;  /* 0x0000000000007308 */ /* 0x000ee20000000800 */
[----:B------:R-:W-:Y:S01]  /*c4f0*/  @P5 SHF.L.U64.HI R5, R4, 0x1, R2 ;  /* 0x0000000104055819 */ /* 0x000fe20000010202 */
[C---:B------:R-:W-:Y:S01]  /*c500*/  FMUL.FTZ R60, R164.reuse, R60 ;  /* 0x0000003ca43c7220 */ /* 0x040fe20000410000 */
[----:B------:R-:W-:Y:S01]  /*c510*/  @P5 SHF.L.U32 R2, R247, 0x5, RZ ;  /* 0x00000005f7025819 */ /* 0x000fe200000006ff */
[----:B-1----:R-:W-:Y:S01]  /*c520*/  FMUL.FTZ R18, R165, R190 ;  /* 0x000000bea5127220 */ /* 0x002fe20000410000 */
[----:B------:R-:W-:Y:S01]  /*c530*/  @P5 IADD3.X R7, R5, c[0x0][0x1cc], RZ, P0, !PT ;  /* 0x0000730005075a10 */ /* 0x000fe200007fe4ff */
[----:B------:R-:W-:Y:S01]  /*c540*/  FMUL.FTZ R61, R164, R61 ;  /* 0x0000003da43d7220 */ /* 0x000fe20000410000 */
[----:B------:R-:W-:Y:S01]  /*c550*/  @P5 IADD3.X R9, RZ, c[0x0][0x1cc], R5, P1, P2 ;  /* 0x00007300ff095a10 */ /* 0x000fe20000fe4405 */
[----:B------:R-:W-:Y:S01]  /*c560*/  FMUL.FTZ R64, R166, R64 ;  /* 0x00000040a6407220 */ /* 0x000fe20000410000 */
[----:B------:R-:W-:Y:S01]  /*c570*/  @P5 IADD3 R4, P0, R6, R2, RZ ;  /* 0x0000000206045210 */ /* 0x000fe20007f1e0ff */
[----:B------:R1:W-:Y:S01]  /*c580*/  @P5 LDGSTS.E.BYPASS.LTC128B.128 [R243+0x5080], [R6.64], !P4 ;  /* 0x0508000006f35fae */ /* 0x0003e2000e101d4e */
[----:B------:R1:W-:Y:S01]  /*c590*/  MUFU.EX2 R215, R12 ;  /* 0x0000000c00d77308 */ /* 0x0003e20000000800 */
[----:B------:R-:W-:Y:S01]  /*c5a0*/  F2FP.PACK_AB R174, R245, R246 ;  /* 0x000000f6f5ae723e */ /* 0x000fe200000000ff */
[----:B------:R-:W-:Y:S01]  /*c5b0*/  FMUL.FTZ R19, R165, R191 ;  /* 0x000000bfa5137220 */ /* 0x000fe20000410000 */
[----:B------:R-:W-:Y:S01]  /*c5c0*/  @P5 IADD3.X R5, R7, R16, RZ, P0, !PT ;  /* 0x0000001007055210 */ /* 0x000fe200007fe4ff */
[----:B------:R-:W-:Y:S01]  /*c5d0*/  FMUL.FTZ R65, R166, R65 ;  /* 0x00000041a6417220 */ /* 0x000fe20000410000 */
[----:B------:R-:W-:Y:S01]  /*c5e0*/  F2FP.PACK_AB R175, R220, R221 ;  /* 0x000000dddcaf723e */ /* 0x000fe200000000ff */
[C---:B------:R-:W-:Y:S01]  /*c5f0*/  FMUL.FTZ R66, R165.reuse, R66 ;  /* 0x00000042a5427220 */ /* 0x040fe20000410000 */
[----:B------:R1:W-:Y:S01]  /*c600*/  @P5 LDGSTS.E.BYPASS.LTC128B.128 [R243+0x6880], [R8.64], !P3 ;  /* 0x0688000008f35fae */ /* 0x0003e2000d901d4e */
[----:B------:R-:W-:Y:S01]  /*c610*/  FMUL.FTZ R67, R165, R67 ;  /* 0x00000043a5437220 */ /* 0x000fe20000410000 */
[----:B------:R-:W-:Y:S01]  /*c620*/  ISETP.GT.AND P0, PT, R244, UR4, PT ;  /* 0x00000004f4007c0c */ /* 0x000fe2000bf04270 */
[----:B------:R1:W1:Y:S01]  /*c630*/  MUFU.EX2 R214, R13 ;  /* 0x0000000d00d67308 */ /* 0x0002620000000800 */
[----:B------:R-:W-:Y:S01]  /*c640*/  FMUL.FTZ R68, R166, R68 ;  /* 0x00000044a6447220 */ /* 0x000fe20000410000 */
[----:B------:R-:W-:Y:S01]  /*c650*/  MOV R244, R242 ;  /* 0x000000f200f47202 */ /* 0x000fe20000000f00 */
[C---:B---3--:R-:W-:Y:S02]  /*c660*/  FMUL.FTZ R138, R0.reuse, R138 ;  /* 0x0000008a008a7220 */ /* 0x048fe40000410000 */
[----:B------:R3:W-:Y:S01]  /*c670*/  @P5 LDGSTS.E.BYPASS.LTC128B.128 [R243+0x5880], [R4.64], !P4 ;  /* 0x0588000004f35fae */ /* 0x0007e2000e101d4e */
[C---:B------:R-:W-:Y:S02]  /*c680*/  FMUL.FTZ R139, R0.reuse, R139 ;  /* 0x0000008b008b7220 */ /* 0x040fe40000410000 */
[C---:B------:R-:W-:Y:S02]  /*c690*/  FMUL.FTZ R142, R0.reuse, R142 ;  /* 0x0000008e008e7220 */ /* 0x040fe40000410000 */
[----:B------:R-:W-:Y:S01]  /*c6a0*/  MUFU.EX2 R213, R20 ;  /* 0x0000001400d57308 */ /* 0x000fe20000000800 */
[----:B------:R-:W-:Y:S02]  /*c6b0*/  FMUL.FTZ R143, R0, R143 ;  /* 0x0000008f008f7220 */ /* 0x000fe40000410000 */
[----:B------:R3:W-:Y:S01]  /*c6c0*/  @P5 LDGSTS.E.BYPASS.LTC128B.128 [R243+0x7080], [R4.64+0x80], !P3 ;  /* 0x0708008004f35fae */ /* 0x0007e2000d901d4e */
[----:B-1----:R-:W-:Y:S01]  /*c6d0*/  FMUL.FTZ R12, R164, R184 ;  /* 0x000000b8a40c7220 */ /* 0x002fe20000410000 */
[----:B------:R-:W-:Y:S01]  /*c6e0*/  @P5 IADD3 R6, P1, R4, R2, RZ ;  /* 0x0000000204065210 */ /* 0x000fe20007f3e0ff */
[----:B------:R-:W-:Y:S02]  /*c6f0*/  FMUL.FTZ R2, R3, c[0x0][0x2d0] ;  /* 0x0000b40003027a20 */ /* 0x000fe40000410000 */
[----:B------:R-:W-:Y:S01]  /*c700*/  FMUL.FTZ R154, R0, R154 ;  /* 0x0000009a009a7220 */ /* 0x000fe20000410000 */
[----:B------:R-:W-:Y:S01]  /*c710*/  @P5 IADD3.X R7, R5, R16, RZ, P1, !PT ;  /* 0x0000001005075210 */ /* 0x000fe20000ffe4ff */
[--C-:B------:R-:W-:Y:S01]  /*c720*/  FFMA.FTZ R10, R10, c[0x0][0x2d0], -R2.reuse ;  /* 0x0000b4000a0a7a23 */ /* 0x100fe20000010802 */
[----:B------:R-:W-:Y:S01]  /*c730*/  MUFU.EX2 R212, R21 ;  /* 0x0000001500d47308 */ /* 0x000fe20000000800 */
[--C-:B------:R-:W-:Y:S02]  /*c740*/  FFMA.FTZ R11, R11, c[0x0][0x2d0], -R2.reuse ;  /* 0x0000b4000b0b7a23 */ /* 0x100fe40000010802 */
[----:B------:R1:W-:Y:S01]  /*c750*/  @P5 LDGSTS.E.BYPASS.LTC128B.128 [R243+0x6080], [R6.64], !P4 ;  /* 0x0608000006f35fae */ /* 0x0003e2000e101d4e */
[--C-:B------:R-:W-:Y:S02]  /*c760*/  FFMA.FTZ R14, R14, c[0x0][0x2d0], -R2.reuse ;  /* 0x0000b4000e0e7a23 */ /* 0x100fe40000010802 */
[--C-:B------:R-:W-:Y:S02]  /*c770*/  FFMA.FTZ R15, R15, c[0x0][0x2d0], -R2.reuse ;  /* 0x0000b4000f0f7a23 */ /* 0x100fe40000010802 */
[C---:B------:R-:W-:Y:S02]  /*c780*/  FMUL.FTZ R8, R164.reuse, R180 ;  /* 0x000000b4a4087220 */ /* 0x040fe40000410000 */
[----:B------:R1:W-:Y:S01]  /*c790*/  MUFU.EX2 R202, R10 ;  /* 0x0000000a00ca7308 */ /* 0x0003e20000000800 */
[----:B------:R1:W-:Y:S01]  /*c7a0*/  @P5 LDGSTS.E.BYPASS.LTC128B.128 [R243+0x7880], [R6.64+0x80], !P3 ;  /* 0x0788008006f35fae */ /* 0x0003e2000d901d4e */
[C---:B------:R-:W-:Y:S02]  /*c7b0*/  FMUL.FTZ R9, R164.reuse, R181 ;  /* 0x000000b5a4097220 */ /* 0x040fe40000410000 */
[----:B------:R-:W-:Y:S02]  /*c7c0*/  FMUL.FTZ R13, R164, R185 ;  /* 0x000000b9a40d7220 */ /* 0x000fe40000410000 */
[C---:B------:R-:W-:Y:S02]  /*c7d0*/  FMUL.FTZ R16, R166.reuse, R188 ;  /* 0x000000bca6107220 */ /* 0x040fe40000410000 */
[C---:B---3--:R-:W-:Y:S01]  /*c7e0*/  FMUL.FTZ R4, R166.reuse, R176 ;  /* 0x000000b0a6047220 */ /* 0x048fe20000410000 */
[----:B------:R-:W3:Y:S01]  /*c7f0*/  LDSM.16.MT88.4 R192, [R225+0x2080] ;  /* 0x00208000e1c0783b */ /* 0x000ee20000004200 */
[----:B------:R1:W1:Y:S01]  /*c800*/  MUFU.EX2 R201, R11 ;  /* 0x0000000b00c97308 */ /* 0x0002620000000800 */
[----:B------:R-:W-:Y:S01]  /*c810*/  FMUL.FTZ R5, R166, R177 ;  /* 0x000000b1a6057220 */ /* 0x000fe20000410000 */
[----:B------:R-:W-:Y:S01]  /*c820*/  F2FP.PACK_AB R176, R216, R217 ;  /* 0x000000d9d8b0723e */ /* 0x000fe200000000ff */
[--C-:B------:R-:W-:Y:S02]  /*c830*/  FFMA.FTZ R26, R26, c[0x0][0x2d0], -R2.reuse ;  /* 0x0000b4001a1a7a23 */ /* 0x100fe40000010802 */
[----:B------:R-:W-:Y:S02]  /*c840*/  FFMA.FTZ R27, R27, c[0x0][0x2d0], -R2 ;  /* 0x0000b4001b1b7a23 */ /* 0x000fe40000010802 */
[----:B------:R-:W3:Y:S01]  /*c850*/  LDSM.16.MT88.4 R196, [R226+0x2080] ;  /* 0x00208000e2c4783b */ /* 0x000ee20000004200 */
[C---:B------:R-:W-:Y:S02]  /*c860*/  FMUL.FTZ R155, R0.reuse, R155 ;  /* 0x0000009b009b7220 */ /* 0x040fe40000410000 */
[----:B------:R3:W-:Y:S01]  /*c870*/  MUFU.EX2 R203, R14 ;  /* 0x0000000e00cb7308 */ /* 0x0007e20000000800 */
[C---:B------:R-:W-:Y:S02]  /*c880*/  FMUL.FTZ R158, R0.reuse, R158 ;  /* 0x0000009e009e7220 */ /* 0x040fe40000410000 */
[C---:B------:R-:W-:Y:S02]  /*c890*/  FMUL.FTZ R159, R0.reuse, R159 ;  /* 0x0000009f009f7220 */ /* 0x040fe40000410000 */
[C---:B-1----:R-:W-:Y:S01]  /*c8a0*/  FMUL.FTZ R10, R0.reuse, R182 ;  /* 0x000000b6000a7220 */ /* 0x042fe20000410000 */
[----:B------:R-:W-:Y:S01]  /*c8b0*/  LDSM.16.MT88.4 R188, [R225+0x3080] ;  /* 0x00308000e1bc783b */ /* 0x000fe20000004200 */
[----:B------:R-:W-:Y:S02]  /*c8c0*/  FMUL.FTZ R58, R0, R58 ;  /* 0x0000003a003a7220 */ /* 0x000fe40000410000 */
[C---:B------:R-:W-:Y:S01]  /*c8d0*/  FMUL.FTZ R6, R165.reuse, R178 ;  /* 0x000000b2a5067220 */ /* 0x040fe20000410000 */
[----:B------:R-:W1:Y:S01]  /*c8e0*/  MUFU.EX2 R204, R15 ;  /* 0x0000000f00cc7308 */ /* 0x000e620000000800 */
[----:B------:R-:W-:Y:S01]  /*c8f0*/  FMUL.FTZ R7, R165, R179 ;  /* 0x000000b3a5077220 */ /* 0x000fe20000410000 */
[----:B------:R-:W-:Y:S01]  /*c900*/  F2FP.PACK_AB R178, R214, R215 ;  /* 0x000000d7d6b2723e */ /* 0x000fe200000000ff */
[C---:B------:R-:W-:Y:S01]  /*c910*/  FMUL.FTZ R59, R0.reuse, R59 ;  /* 0x0000003b003b7220 */ /* 0x040fe20000410000 */
[----:B------:R-:W0:Y:S01]  /*c920*/  LDGDEPBAR ;  /* 0x00000000000079af */ /* 0x000e220000000000 */
[C---:B------:R-:W-:Y:S01]  /*c930*/  FMUL.FTZ R11, R0.reuse, R183 ;  /* 0x000000b7000b7220 */ /* 0x040fe20000410000 */
[----:B------:R-:W-:Y:S01]  /*c940*/  F2FP.PACK_AB R177, R201, R202 ;  /* 0x000000cac9b1723e */ /* 0x000fe200000000ff */
[C---:B------:R-:W-:Y:S02]  /*c950*/  FMUL.FTZ R62, R0.reuse, R62 ;  /* 0x0000003e003e7220 */ /* 0x040fe40000410000 */
[----:B------:R-:W-:Y:S01]  /*c960*/  FMUL.FTZ R63, R0, R63 ;  /* 0x0000003f003f7220 */ /* 0x000fe20000410000 */
[----:B------:R-:W-:Y:S01]  /*c970*/  MUFU.EX2 R209, R22 ;  /* 0x0000001600d17308 */ /* 0x000fe20000000800 */
[----:B------:R-:W-:Y:S01]  /*c980*/  FMUL.FTZ R69, R166, R69 ;  /* 0x00000045a6457220 */ /* 0x000fe20000410000 */
[----:B------:R-:W3:Y:S01]  /*c990*/  LDSM.16.MT88.4 R180, [R228+0x2080] ;  /* 0x00208000e4b4783b */ /* 0x000ee20000004200 */
[C---:B------:R-:W-:Y:S02]  /*c9a0*/  FMUL.FTZ R70, R165.reuse, R70 ;  /* 0x00000046a5467220 */ /* 0x040fe40000410000 */
[----:B---3--:R-:W-:Y:S02]  /*c9b0*/  FMUL.FTZ R14, R0, R186 ;  /* 0x000000ba000e7220 */ /* 0x008fe40000410000 */
[C---:B------:R-:W-:Y:S01]  /*c9c0*/  FMUL.FTZ R71, R165.reuse, R71 ;  /* 0x00000047a5477220 */ /* 0x040fe20000410000 */
[-C--:B------:R-:W-:Y:S02]  /*c9d0*/  HMMA.16816.F32 R4, R172, R192.reuse, R4 ;  /* 0x000000c0ac04723c */ /* 0x080fe40000001804 */
[----:B------:R-:W-:Y:S03]  /*c9e0*/  MUFU.EX2 R210, R33 ;  /* 0x0000002100d27308 */ /* 0x000fe60000000800 */
[----:B-1----:R-:W-:Y:S01]  /*c9f0*/  F2FP.PACK_AB R179, R204, R203 ;  /* 0x000000cbccb3723e */ /* 0x002fe200000000ff */
[----:B------:R-:W-:Y:S02]  /*ca00*/  FMUL.FTZ R15, R0, R187 ;  /* 0x000000bb000f7220 */ /* 0x000fe40000410000 */
[----:B------:R-:W1:Y:S01]  /*ca10*/  LDSM.16.MT88.4 R184, [R227+0x2080] ;  /* 0x00208000e3b8783b */ /* 0x000e620000004200 */
[----:B------:R-:W-:Y:S03]  /*ca20*/  FFMA.FTZ R32, R32, c[0x0][0x2d0], -R200 ;  /* 0x0000b40020207a23 */ /* 0x000fe600000108c8 */
        /* <DEDUP_REMOVED lines=8> */
[C---:B------:R-:W-:Y:S03]  /*cab0*/  HMMA.16816.F32 R16, R172.reuse, R194, R16 ;  /* 0x000000c2ac10723c */ /* 0x040fe60000001810 */
[----:B------:R-:W-:Y:S01]  /*cac0*/  MUFU.EX2 R192, R27 ;  /* 0x0000001b00c07308 */ /* 0x000fe20000000800 */
[C---:B------:R-:W-:Y:S02]  /*cad0*/  FMUL.FTZ R132, R166.reuse, R132 ;  /* 0x00000084a6847220 */ /* 0x040fe40000410000 */
[----:B------:R-:W-:Y:S02]  /*cae0*/  FMUL.FTZ R133, R166, R133 ;  /* 0x00000085a6857220 */ /* 0x000fe40000410000 */
[C---:B------:R-:W-:Y:S04]  /*caf0*/  FMUL.FTZ R134, R165.reuse, R134 ;  /* 0x00000086a5867220 */ /* 0x040fe80000410000 */
[C---:B------:R-:W-:Y:S01]  /*cb00*/  FMUL.FTZ R135, R165.reuse, R135 ;  /* 0x00000087a5877220 */ /* 0x040fe20000410000 */
[----:B------:R-:W-:Y:S01]  /*cb10*/  MUFU.EX2 R194, R36 ;  /* 0x0000002400c27308 */ /* 0x000fe20000000800 */
[C---:B------:R-:W-:Y:S02]  /*cb20*/  FMUL.FTZ R76, R164.reuse, R76 ;  /* 0x0000004ca44c7220 */ /* 0x040fe40000410000 */
[----:B------:R-:W-:Y:S02]  /*cb30*/  FMUL.FTZ R77, R164, R77 ;  /* 0x0000004da44d7220 */ /* 0x000fe40000410000 */
[C---:B------:R-:W-:Y:S01]  /*cb40*/  FMUL.FTZ R78, R0.reuse, R78 ;  /* 0x0000004e004e7220 */ /* 0x040fe20000410000 */
[-C--:B------:R-:W-:Y:S03]  /*cb50*/  HMMA.16816.F32 R132, R172, R196.reuse, R132 ;  /* 0x000000c4ac84723c */ /* 0x080fe60000001884 */
[----:B------:R-:W-:Y:S01]  /*cb60*/  FMUL.FTZ R79, R0, R79 ;  /* 0x0000004f004f7220 */ /* 0x000fe20000410000 */
[----:B------:R3:W-:Y:S01]  /*cb70*/  MUFU.EX2 R211, R32 ;  /* 0x0000002000d37308 */ /* 0x0007e20000000800 */
[C---:B------:R-:W-:Y:S02]  /*cb80*/  FMUL.FTZ R80, R166.reuse, R80 ;  /* 0x00000050a6507220 */ /* 0x040fe40000410000 */
[C---:B------:R-:W-:Y:S01]  /*cb90*/  FMUL.FTZ R81, R166.reuse, R81 ;  /* 0x00000051a6517220 */ /* 0x040fe20000410000 */
[C---:B------:R-:W-:Y:S04]  /*cba0*/  HMMA.16816.F32 R136, R176.reuse, R196, R136 ;  /* 0x000000c4b088723c */ /* 0x040fe80000001888 */
[C---:B------:R-:W-:Y:S02]  /*cbb0*/  FMUL.FTZ R82, R165.reuse, R82 ;  /* 0x00000052a5527220 */ /* 0x040fe40000410000 */
[----:B------:R-:W-:Y:S01]  /*cbc0*/  MUFU.EX2 R197, R25 ;  /* 0x0000001900c57308 */ /* 0x000fe20000000800 */
[C---:B------:R-:W-:Y:S01]  /*cbd0*/  FMUL.FTZ R83, R165.reuse, R83 ;  /* 0x00000053a5537220 */ /* 0x040fe20000410000 */
[-C--:B------:R-:W-:Y:S04]  /*cbe0*/  HMMA.16816.F32 R140, R176, R198.reuse, R140 ;  /* 0x000000c6b08c723c */ /* 0x080fe8000000188c */
[C---:B------:R-:W-:Y:S02]  /*cbf0*/  FMUL.FTZ R144, R166.reuse, R144 ;  /* 0x00000090a6907220 */ /* 0x040fe40000410000 */
[----:B------:R-:W-:Y:S02]  /*cc00*/  FMUL.FTZ R145, R166, R145 ;  /* 0x00000091a6917220 */ /* 0x000fe40000410000 */
[C---:B------:R-:W-:Y:S04]  /*cc10*/  FMUL.FTZ R146, R165.reuse, R146 ;  /* 0x00000092a5927220 */ /* 0x040fe80000410000 */
[----:B------:R-:W-:Y:S02]  /*cc20*/  FMUL.FTZ R147, R165, R147 ;  /* 0x00000093a5937220 */ /* 0x000fe40000410000 */
[--C-:B---3--:R-:W-:Y:S02]  /*cc30*/  FFMA.FTZ R32, R23, c[0x0][0x2d0], -R205.reuse ;  /* 0x0000b40017207a23 */ /* 0x108fe400000108cd */
[----:B------:R-:W-:Y:S01]  /*cc40*/  LDSM.16.MT88.4 R20, [R228+0x3880] ;  /* 0x00388000e414783b */ /* 0x000fe20000004200 */
[C---:B------:R-:W-:Y:S01]  /*cc50*/  FMUL.FTZ R88, R164.reuse, R88 ;  /* 0x00000058a4587220 */ /* 0x040fe20000410000 */
[----:B------:R-:W-:Y:S01]  /*cc60*/  MUFU.EX2 R208, R32 ;  /* 0x0000002000d07308 */ /* 0x000fe20000000800 */
[C---:B------:R-:W-:Y:S04]  /*cc70*/  HMMA.16816.F32 R144, R172.reuse, R198, R144 ;  /* 0x000000c6ac90723c */ /* 0x040fe80000001890 */
[----:B------:R-:W-:Y:S02]  /*cc80*/  FMUL.FTZ R89, R164, R89 ;  /* 0x00000059a4597220 */ /* 0x000fe40000410000 */
[C---:B------:R-:W-:Y:S02]  /*cc90*/  FMUL.FTZ R90, R0.reuse, R90 ;  /* 0x0000005a005a7220 */ /* 0x040fe40000410000 */
[-C--:B------:R-:W-:Y:S01]  /*cca0*/  HMMA.16816.F32 R148, R172, R180.reuse, R148 ;  /* 0x000000b4ac94723c */ /* 0x080fe20000001894 */
[----:B------:R3:W-:Y:S03]  /*ccb0*/  MUFU.EX2 R199, R35 ;  /* 0x0000002300c77308 */ /* 0x0007e60000000800 */
[----:B------:R-:W-:Y:S02]  /*ccc0*/  FMUL.FTZ R91, R0, R91 ;  /* 0x0000005b005b7220 */ /* 0x000fe40000410000 */
[C---:B------:R-:W-:Y:S02]  /*ccd0*/  FMUL.FTZ R92, R164.reuse, R92 ;  /* 0x0000005ca45c7220 */ /* 0x040fe40000410000 */
[C---:B------:R-:W-:Y:S03]  /*cce0*/  HMMA.16816.F32 R152, R176.reuse, R180, R152 ;  /* 0x000000b4b098723c */ /* 0x040fe60000001898 */
[----:B------:R3:W2:Y:S01]  /*ccf0*/  MUFU.EX2 R198, R24 ;  /* 0x0000001800c67308 */ /* 0x0006a20000000800 */
[----:B------:R-:W-:Y:S02]  /*cd00*/  FMUL.FTZ R93, R164, R93 ;  /* 0x0000005da45d7220 */ /* 0x000fe40000410000 */
[C---:B------:R-:W-:Y:S02]  /*cd10*/  FMUL.FTZ R94, R0.reuse, R94 ;  /* 0x0000005e005e7220 */ /* 0x040fe40000410000 */
[-C--:B------:R-:W-:Y:S04]  /*cd20*/  HMMA.16816.F32 R156, R176, R182.reuse, R156 ;  /* 0x000000b6b09c723c */ /* 0x080fe8000000189c */
[----:B------:R-:W-:Y:S02]  /*cd30*/  FMUL.FTZ R95, R0, R95 ;  /* 0x0000005f005f7220 */ /* 0x000fe40000410000 */
[C---:B------:R-:W-:Y:S02]  /*cd40*/  FMUL.FTZ R104, R164.reuse, R104 ;  /* 0x00000068a4687220 */ /* 0x040fe40000410000 */
[C---:B------:R-:W-:Y:S01]  /*cd50*/  HMMA.16816.F32 R160, R172.reuse, R182, R160 ;  /* 0x000000b6aca0723c */ /* 0x040fe200000018a0 */
[----:B------:R-:W4:Y:S03]  /*cd60*/  LDSM.16.MT88.4 R180, [R225+0x3880] ;  /* 0x00388000e1b4783b */ /* 0x000f260000004200 */
[----:B------:R-:W-:Y:S02]  /*cd70*/  FMUL.FTZ R105, R164, R105 ;  /* 0x00000069a4697220 */ /* 0x000fe40000410000 */
[C---:B------:R-:W-:Y:S02]  /*cd80*/  FMUL.FTZ R106, R0.reuse, R106 ;  /* 0x0000006a006a7220 */ /* 0x040fe40000410000 */
[-C--:B-1----:R-:W-:Y:S01]  /*cd90*/  HMMA.16816.F32 R52, R172, R184.reuse, R52 ;  /* 0x000000b8ac34723c */ /* 0x082fe20000001834 */
[----:B---3--:R-:W-:Y:S03]  /*cda0*/  LDSM.16.MT88.4 R32, [R227+0x3880] ;  /* 0x00388000e320783b */ /* 0x008fe60000004200 */
[----:B------:R-:W-:Y:S02]  /*cdb0*/  FMUL.FTZ R107, R0, R107 ;  /* 0x0000006b006b7220 */ /* 0x000fe40000410000 */
[C---:B------:R-:W-:Y:S02]  /*cdc0*/  FMUL.FTZ R108, R164.reuse, R108 ;  /* 0x0000006ca46c7220 */ /* 0x040fe40000410000 */
[C---:B------:R-:W-:Y:S01]  /*cdd0*/  HMMA.16816.F32 R56, R176.reuse, R184, R56 ;  /* 0x000000b8b038723c */ /* 0x040fe20000001838 */
[----:B------:R-:W-:Y:S03]  /*cde0*/  LDSM.16.MT88.4 R24, [R225+0x2880] ;  /* 0x00288000e118783b */ /* 0x000fe60000004200 */
        /* <DEDUP_REMOVED lines=9> */
[----:B------:R-:W-:Y:S01]  /*ce80*/  FMUL.FTZ R119, R165, R119 ;  /* 0x00000077a5777220 */ /* 0x000fe20000410000 */
[-C--:B----4-:R-:W-:Y:S03]  /*ce90*/  HMMA.16816.F32 R68, R172, R180.reuse, R68 ;  /* 0x000000b4ac44723c */ /* 0x090fe60000001844 */
[C---:B------:R-:W-:Y:S02]  /*cea0*/  FMUL.FTZ R120, R164.reuse, R120 ;  /* 0x00000078a4787220 */ /* 0x040fe40000410000 */
[----:B------:R-:W-:Y:S02]  /*ceb0*/  FMUL.FTZ R121, R164, R121 ;  /* 0x00000079a4797220 */ /* 0x000fe40000410000 */
[C---:B------:R-:W-:Y:S01]  /*cec0*/  FMUL.FTZ R122, R0.reuse, R122 ;  /* 0x0000007a007a7220 */ /* 0x040fe20000410000 */
[C---:B------:R-:W-:Y:S04]  /*ced0*/  HMMA.16816.F32 R72, R176.reuse, R180, R72 ;  /* 0x000000b4b048723c */ /* 0x040fe80000001848 */
[----:B------:R-:W-:Y:S02]  /*cee0*/  FMUL.FTZ R123, R0, R123 ;  /* 0x0000007b007b7220 */ /* 0x000fe40000410000 */
[--C-:B------:R-:W-:Y:S02]  /*cef0*/  FFMA.FTZ R28, R28, c[0x0][0x2d0], -R206.reuse ;  /* 0x0000b4001c1c7a23 */ /* 0x100fe400000108ce */
[-C--:B------:R-:W-:Y:S02]  /*cf00*/  HMMA.16816.F32 R76, R176, R182.reuse, R76 ;  /* 0x000000b6b04c723c */ /* 0x080fe4000000184c */
[----:B------:R2:W-:Y:S02]  /*cf10*/  MUFU.EX2 R196, R28 ;  /* 0x0000001c00c47308 */ /* 0x0005e40000000800 */
[----:B------:R-:W-:Y:S02]  /*cf20*/  FFMA.FTZ R29, R29, c[0x0][0x2d0], -R206 ;  /* 0x0000b4001d1d7a23 */ /* 0x000fe400000108ce */
[--C-:B------:R-:W-:Y:S02]  /*cf30*/  FFMA.FTZ R30, R30, c[0x0][0x2d0], -R2.reuse ;  /* 0x0000b4001e1e7a23 */ /* 0x100fe40000010802 */
[C---:B------:R-:W-:Y:S01]  /*cf40*/  HMMA.16816.F32 R80, R172.reuse, R182, R80 ;  /* 0x000000b6ac50723c */ /* 0x040fe20000001850 */
[----:B------:R-:W3:Y:S03]  /*cf50*/  LDSM.16.MT88.4 R180, [R226+0x2880] ;  /* 0x00288000e2b4783b */ /* 0x000ee60000004200 */
[C---:B------:R-:W-:Y:S01]  /*cf60*/  FMUL.FTZ R84, R166.reuse, R84 ;  /* 0x00000054a6547220 */ /* 0x040fe20000410000 */
[----:B------:R4:W4:Y:S01]  /*cf70*/  MUFU.EX2 R195, R29 ;  /* 0x0000001d00c37308 */ /* 0x0009220000000800 */
[----:B------:R-:W-:Y:S02]  /*cf80*/  FMUL.FTZ R85, R166, R85 ;  /* 0x00000055a6557220 */ /* 0x000fe40000410000 */
[C---:B------:R-:W-:Y:S04]  /*cf90*/  FMUL.FTZ R86, R165.reuse, R86 ;  /* 0x00000056a5567220 */ /* 0x040fe80000410000 */
[----:B------:R-:W-:Y:S02]  /*cfa0*/  FMUL.FTZ R87, R165, R87 ;  /* 0x00000057a5577220 */ /* 0x000fe40000410000 */
[----:B------:R-:W-:Y:S01]  /*cfb0*/  FFMA.FTZ R31, R31, c[0x0][0x2d0], -R2 ;  /* 0x0000b4001f1f7a23 */ /* 0x000fe20000010802 */
[----:B------:R3:W-:Y:S01]  /*cfc0*/  MUFU.EX2 R170, R30 ;  /* 0x0000001e00aa7308 */ /* 0x0007e20000000800 */
[C---:B------:R-:W-:Y:S01]  /*cfd0*/  FMUL.FTZ R124, R164.reuse, R124 ;  /* 0x0000007ca47c7220 */ /* 0x040fe20000410000 */
[----:B--2---:R-:W-:Y:S02]  /*cfe0*/  F2FP.PACK_AB R28, R197, R198 ;  /* 0x000000c6c51c723e */ /* 0x004fe400000000ff */
[-C--:B-1----:R-:W-:Y:S03]  /*cff0*/  HMMA.16816.F32 R84, R172, R184.reuse, R84 ;  /* 0x000000b8ac54723c */ /* 0x082fe60000001854 */
[----:B------:R-:W-:Y:S02]  /*d000*/  FMUL.FTZ R125, R164, R125 ;  /* 0x0000007da47d7220 */ /* 0x000fe40000410000 */
[C---:B------:R-:W-:Y:S01]  /*d010*/  FMUL.FTZ R126, R0.reuse, R126 ;  /* 0x0000007e007e7220 */ /* 0x040fe20000410000 */
[----:B------:R-:W1:Y:S01]  /*d020*/  MUFU.EX2 R171, R31 ;  /* 0x0000001f00ab7308 */ /* 0x000e620000000800 */
[----:B------:R-:W-:Y:S01]  /*d030*/  FMUL.FTZ R127, R0, R127 ;  /* 0x0000007f007f7220 */ /* 0x000fe20000410000 */
[C---:B------:R-:W-:Y:S04]  /*d040*/  HMMA.16816.F32 R88, R176.reuse, R184, R88 ;  /* 0x000000b8b058723c */ /* 0x040fe80000001858 */
[----:B----4-:R-:W-:Y:S01]  /*d050*/  F2FP.PACK_AB R29, R192, R193 ;  /* 0x000000c1c01d723e */ /* 0x010fe200000000ff */
[C---:B------:R-:W-:Y:S02]  /*d060*/  FMUL.FTZ R128, R166.reuse, R128 ;  /* 0x00000080a6807220 */ /* 0x040fe40000410000 */
[C---:B------:R-:W-:Y:S01]  /*d070*/  FMUL.FTZ R129, R166.reuse, R129 ;  /* 0x00000081a6817220 */ /* 0x040fe20000410000 */
[-C--:B------:R-:W-:Y:S04]  /*d080*/  HMMA.16816.F32 R92, R176, R186.reuse, R92 ;  /* 0x000000bab05c723c */ /* 0x080fe8000000185c */
[C---:B------:R-:W-:Y:S01]  /*d090*/  FMUL.FTZ R96, R166.reuse, R96 ;  /* 0x00000060a6607220 */ /* 0x040fe20000410000 */
[----:B---3--:R-:W-:Y:S01]  /*d0a0*/  F2FP.PACK_AB R30, R195, R196 ;  /* 0x000000c4c31e723e */ /* 0x008fe200000000ff */
[C---:B------:R-:W-:Y:S02]  /*d0b0*/  FMUL.FTZ R97, R166.reuse, R97 ;  /* 0x00000061a6617220 */ /* 0x040fe40000410000 */
[C---:B------:R-:W-:Y:S04]  /*d0c0*/  FMUL.FTZ R98, R165.reuse, R98 ;  /* 0x00000062a5627220 */ /* 0x040fe80000410000 */
[----:B------:R-:W-:Y:S01]  /*d0d0*/  FMUL.FTZ R99, R165, R99 ;  /* 0x00000063a5637220 */ /* 0x000fe20000410000 */
[----:B-1----:R-:W-:Y:S01]  /*d0e0*/  F2FP.PACK_AB R31, R171, R170 ;  /* 0x000000aaab1f723e */ /* 0x002fe200000000ff */
[C---:B------:R-:W-:Y:S02]  /*d0f0*/  FMUL.FTZ R130, R165.reuse, R130 ;  /* 0x00000082a5827220 */ /* 0x040fe40000410000 */
[C---:B------:R-:W-:Y:S03]  /*d100*/  FMUL.FTZ R131, R165.reuse, R131 ;  /* 0x00000083a5837220 */ /* 0x040fe60000410000 */
[C---:B------:R-:W-:Y:S04]  /*d110*/  HMMA.16816.F32 R96, R172.reuse, R186, R96 ;  /* 0x000000baac60723c */ /* 0x040fe80000001860 */
[C---:B------:R-:W-:Y:S02]  /*d120*/  FMUL.FTZ R100, R166.reuse, R100 ;  /* 0x00000064a6647220 */ /* 0x040fe40000410000 */
[C---:B------:R-:W-:Y:S02]  /*d130*/  FMUL.FTZ R101, R166.reuse, R101 ;  /* 0x00000065a6657220 */ /* 0x040fe40000410000 */
[C---:B------:R-:W-:Y:S04]  /*d140*/  FMUL.FTZ R102, R165.reuse, R102 ;  /* 0x00000066a5667220 */ /* 0x040fe80000410000 */
[----:B------:R-:W-:Y:S02]  /*d150*/  FMUL.FTZ R103, R165, R103 ;  /* 0x00000067a5677220 */ /* 0x000fe40000410000 */
[----:B------:R-:W-:Y:S02]  /*d160*/  FFMA.FTZ R49, R49, c[0x0][0x2d0], -R200 ;  /* 0x0000b40031317a23 */ /* 0x000fe400000108c8 */
[C---:B------:R-:W-:Y:S02]  /*d170*/  FMUL.FTZ R112, R166.reuse, R112 ;  /* 0x00000070a6707220 */ /* 0x040fe40000410000 */
[----:B------:R-:W-:Y:S01]  /*d180*/  FMUL.FTZ R113, R166, R113 ;  /* 0x00000071a6717220 */ /* 0x000fe20000410000 */
[-C--:B------:R-:W-:Y:S03]  /*d190*/  HMMA.16816.F32 R100, R172, R20.reuse, R100 ;  /* 0x00000014ac64723c */ /* 0x080fe60000001864 */
[C---:B------:R-:W-:Y:S02]  /*d1a0*/  FMUL.FTZ R114, R165.reuse, R114 ;  /* 0x00000072a5727220 */ /* 0x040fe40000410000 */
[----:B------:R-:W-:Y:S02]  /*d1b0*/  FMUL.FTZ R115, R165, R115 ;  /* 0x00000073a5737220 */ /* 0x000fe40000410000 */
[--C-:B------:R-:W-:Y:S01]  /*d1c0*/  FFMA.FTZ R51, R51, c[0x0][0x2d0], -R205.reuse ;  /* 0x0000b40033337a23 */ /* 0x100fe200000108cd */
[C---:B------:R-:W-:Y:S04]  /*d1d0*/  HMMA.16816.F32 R104, R176.reuse, R20, R104 ;  /* 0x00000014b068723c */ /* 0x040fe80000001868 */
[--C-:B------:R-:W-:Y:S01]  /*d1e0*/  FFMA.FTZ R40, R40, c[0x0][0x2d0], -R206.reuse ;  /* 0x0000b40028287a23 */ /* 0x100fe200000108ce */
[----:B------:R-:W-:Y:S01]  /*d1f0*/  MUFU.EX2 R51, R51 ;  /* 0x0000003300337308 */ /* 0x000fe20000000800 */
[----:B------:R-:W-:Y:S01]  /*d200*/  FFMA.FTZ R45, R45, c[0x0][0x2d0], -R206 ;  /* 0x0000b4002d2d7a23 */ /* 0x000fe200000108ce */
[----:B------:R-:W-:Y:S01]  /*d210*/  F2FP.PACK_AB R20, R212, R213 ;  /* 0x000000d5d414723e */ /* 0x000fe200000000ff */
[-C--:B------:R-:W-:Y:S04]  /*d220*/  HMMA.16816.F32 R108, R176, R22.reuse, R108 ;  /* 0x00000016b06c723c */ /* 0x080fe8000000186c */
[----:B------:R-:W-:Y:S01]  /*d230*/  F2FP.PACK_AB R21, R208, R209 ;  /* 0x000000d1d015723e */ /* 0x000fe200000000ff */
[----:B------:R-:W-:Y:S02]  /*d240*/  FFMA.FTZ R50, R50, c[0x0][0x2d0], -R205 ;  /* 0x0000b40032327a23 */ /* 0x000fe400000108cd */
[----:B------:R-:W-:Y:S01]  /*d250*/  MUFU.EX2 R45, R45 ;  /* 0x0000002d002d7308 */ /* 0x000fe20000000800 */
[C---:B------:R-:W-:Y:S04]  /*d260*/  HMMA.16816.F32 R112, R172.reuse, R22, R112 ;  /* 0x00000016ac70723c */ /* 0x040fe80000001870 */
[----:B------:R-:W-:Y:S02]  /*d270*/  FFMA.FTZ R48, R48, c[0x0][0x2d0], -R200 ;  /* 0x0000b40030307a23 */ /* 0x000fe400000108c8 */
[--C-:B------:R-:W-:Y:S01]  /*d280*/  FFMA.FTZ R41, R41, c[0x0][0x2d0], -R206.reuse ;  /* 0x0000b40029297a23 */ /* 0x100fe200000108ce */
[----:B------:R-:W-:Y:S01]  /*d290*/  F2FP.PACK_AB R22, R210, R211 ;  /* 0x000000d3d216723e */ /* 0x000fe200000000ff */
[-C--:B------:R-:W-:Y:S01]  /*d2a0*/  HMMA.16816.F32 R116, R172, R32.reuse, R116 ;  /* 0x00000020ac74723c */ /* 0x080fe20000001874 */
[----:B------:R-:W-:Y:S03]  /*d2b0*/  MUFU.EX2 R50, R50 ;  /* 0x0000003200327308 */ /* 0x000fe60000000800 */
[----:B------:R-:W-:Y:S01]  /*d2c0*/  F2FP.PACK_AB R23, R199, R207 ;  /* 0x000000cfc717723e */ /* 0x000fe200000000ff */
[----:B------:R-:W-:Y:S02]  /*d2d0*/  FFMA.FTZ R44, R44, c[0x0][0x2d0], -R206 ;  /* 0x0000b4002c2c7a23 */ /* 0x000fe400000108ce */
[--C-:B------:R-:W-:Y:S01]  /*d2e0*/  FFMA.FTZ R42, R42, c[0x0][0x2d0], -R2.reuse ;  /* 0x0000b4002a2a7a23 */ /* 0x100fe20000010802 */
[C---:B------:R-:W-:Y:S03]  /*d2f0*/  HMMA.16816.F32 R120, R176.reuse, R32, R120 ;  /* 0x00000020b078723c */ /* 0x040fe60000001878 */
[----:B------:R-:W-:Y:S01]  /*d300*/  MUFU.EX2 R41, R41 ;  /* 0x0000002900297308 */ /* 0x000fe20000000800 */
[--C-:B------:R-:W-:Y:S02]  /*d310*/  FFMA.FTZ R43, R43, c[0x0][0x2d0], -R2.reuse ;  /* 0x0000b4002b2b7a23 */ /* 0x100fe40000010802 */
[--C-:B------:R-:W-:Y:S02]  /*d320*/  FFMA.FTZ R46, R46, c[0x0][0x2d0], -R2.reuse ;  /* 0x0000b4002e2e7a23 */ /* 0x100fe40000010802 */
[-C--:B------:R-:W-:Y:S01]  /*d330*/  HMMA.16816.F32 R124, R176, R34.reuse, R124 ;  /* 0x00000022b07c723c */ /* 0x080fe2000000187c */
[----:B------:R-:W1:Y:S03]  /*d340*/  LDSM.16.MT88.4 R176, [R228+0x2880] ;  /* 0x00288000e4b0783b */ /* 0x000e660000004200 */
[----:B------:R-:W-:Y:S01]  /*d350*/  FFMA.FTZ R2, R47, c[0x0][0x2d0], -R2 ;  /* 0x0000b4002f027a23 */ /* 0x000fe20000010802 */
[----:B------:R-:W-:Y:S01]  /*d360*/  MUFU.EX2 R44, R44 ;  /* 0x0000002c002c7308 */ /* 0x000fe20000000800 */
[----:B------:R-:W-:Y:S02]  /*d370*/  FFMA.FTZ R166, R166, R252, R222 ;  /* 0x000000fca6a67223 */ /* 0x000fe400000100de */
[----:B------:R-:W-:Y:S01]  /*d380*/  HMMA.16816.F32 R128, R172, R34, R128 ;  /* 0x00000022ac80723c */ /* 0x000fe20000001880 */
[----:B------:R-:W-:Y:S03]  /*d390*/  LDSM.16.MT88.4 R32, [R225+0x4080] ;  /* 0x00408000e120783b */ /* 0x000fe60000004200 */
[----:B------:R-:W-:Y:S02]  /*d3a0*/  FFMA.FTZ R164, R164, R250, R217 ;  /* 0x000000faa4a47223 */ /* 0x000fe400000100d9 */
[----:B------:R-:W-:Y:S01]  /*d3b0*/  FFMA.FTZ R0, R0, R249, R202 ;  /* 0x000000f900007223 */ /* 0x000fe200000100ca */
[----:B------:R-:W-:Y:S01]  /*d3c0*/  MUFU.EX2 R174, R37 ;  /* 0x0000002500ae7308 */ /* 0x000fe20000000800 */
[-C--:B------:R-:W-:Y:S05]  /*d3d0*/  HMMA.16816.F32 R4, R20, R24.reuse, R4 ;  /* 0x000000181404723c */ /* 0x080fea0000001804 */
[----:B------:R-:W-:Y:S02]  /*d3e0*/  FADD.FTZ R0, R201, R0 ;  /* 0x00000000c9007221 */ /* 0x000fe40000010000 */
[----:B------:R-:W-:Y:S01]  /*d3f0*/  FFMA.FTZ R165, R165, R251, R218 ;  /* 0x000000fba5a57223 */ /* 0x000fe200000100da */
[C---:B------:R-:W-:Y:S01]  /*d400*/  HMMA.16816.F32 R8, R28.reuse, R24, R8 ;  /* 0x000000181c08723c */ /* 0x040fe20000001808 */
[----:B------:R-:W-:Y:S07]  /*d410*/  MUFU.EX2 R172, R38 ;  /* 0x0000002600ac7308 */ /* 0x000fee0000000800 */
[-C--:B------:R-:W-:Y:S03]  /*d420*/  HMMA.16816.F32 R12, R28, R26.reuse, R12 ;  /* 0x0000001a1c0c723c */ /* 0x080fe6000000180c */
[----:B------:R-:W-:Y:S05]  /*d430*/  MUFU.EX2 R173, R49 ;  /* 0x0000003100ad7308 */ /* 0x000fea0000000800 */
[C---:B------:R-:W-:Y:S01]  /*d440*/  HMMA.16816.F32 R16, R20.reuse, R26, R16 ;  /* 0x0000001a1410723c */ /* 0x040fe20000001810 */
[----:B------:R-:W2:Y:S04]  /*d450*/  LDSM.16.MT88.4 R24, [R227+0x2880] ;  /* 0x00288000e318783b */ /* 0x000ea80000004200 */
[----:B------:R3:W-:Y:S03]  /*d460*/  MUFU.EX2 R49, R39 ;  /* 0x0000002700317308 */ /* 0x0007e60000000800 */
[-C--:B------:R-:W-:Y:S07]  /*d470*/  HMMA.16816.F32 R132, R20, R180.reuse, R132 ;  /* 0x000000b41484723c */ /* 0x080fee0000001884 */
[----:B------:R-:W-:Y:S01]  /*d480*/  MUFU.EX2 R175, R48 ;  /* 0x0000003000af7308 */ /* 0x000fe20000000800 */
[C---:B------:R-:W-:Y:S08]  /*d490*/  HMMA.16816.F32 R136, R28.reuse, R180, R136 ;  /* 0x000000b41c88723c */ /* 0x040ff00000001888 */
[-C--:B------:R-:W-:Y:S01]  /*d4a0*/  HMMA.16816.F32 R140, R28, R182.reuse, R140 ;  /* 0x000000b61c8c723c */ /* 0x080fe2000000188c */
[----:B------:R-:W4:Y:S01]  /*d4b0*/  MUFU.EX2 R48, R40 ;  /* 0x0000002800307308 */ /* 0x000f220000000800 */
[----:B---3--:R-:W3:Y:S06]  /*d4c0*/  LDSM.16.MT88.4 R36, [R226+0x4080] ;  /* 0x00408000e224783b */ /* 0x008eec0000004200 */
[C---:B------:R-:W-:Y:S03]  /*d4d0*/  HMMA.16816.F32 R144, R20.reuse, R182, R144 ;  /* 0x000000b61490723c */ /* 0x040fe60000001890 */
[----:B------:R2:W-:Y:S05]  /*d4e0*/  MUFU.EX2 R40, R2 ;  /* 0x0000000200287308 */ /* 0x0005ea0000000800 */
[-C--:B-1----:R-:W-:Y:S05]  /*d4f0*/  HMMA.16816.F32 R148, R20, R176.reuse, R148 ;  /* 0x000000b01494723c */ /* 0x082fea0000001894 */
[----:B------:R-:W-:Y:S03]  /*d500*/  MUFU.EX2 R42, R42 ;  /* 0x0000002a002a7308 */ /* 0x000fe60000000800 */
[C---:B------:R-:W-:Y:S07]  /*d510*/  HMMA.16816.F32 R152, R28.reuse, R176, R152 ;  /* 0x000000b01c98723c */ /* 0x040fee0000001898 */
[----:B------:R-:W1:Y:S01]  /*d520*/  MUFU.EX2 R43, R43 ;  /* 0x0000002b002b7308 */ /* 0x000e620000000800 */
[-C--:B------:R-:W-:Y:S04]  /*d530*/  HMMA.16816.F32 R156, R28, R178.reuse, R156 ;  /* 0x000000b21c9c723c */ /* 0x080fe8000000189c */
[----:B--2---:R-:W-:Y:S04]  /*d540*/  FADD.FTZ R2, R203, R0 ;  /* 0x00000000cb027221 */ /* 0x004fe80000010000 */
[C---:B------:R-:W-:Y:S01]  /*d550*/  HMMA.16816.F32 R160, R20.reuse, R178, R160 ;  /* 0x000000b214a0723c */ /* 0x040fe200000018a0 */
[----:B------:R-:W2:Y:S07]  /*d560*/  MUFU.EX2 R46, R46 ;  /* 0x0000002e002e7308 */ /* 0x000eae0000000800 */
[-C--:B------:R-:W-:Y:S08]  /*d570*/  HMMA.16816.F32 R52, R20, R24.reuse, R52 ;  /* 0x000000181434723c */ /* 0x080ff00000001834 */
        /* <DEDUP_REMOVED lines=9> */
[-C--:B---3--:R-:W-:Y:S08]  /*d610*/  HMMA.16816.F32 R84, R20, R36.reuse, R84 ;  /* 0x000000241454723c */ /* 0x088ff00000001854 */
[C---:B------:R-:W-:Y:S08]  /*d620*/  HMMA.16816.F32 R88, R28.reuse, R36, R88 ;  /* 0x000000241c58723c */ /* 0x040ff00000001858 */
[-C--:B------:R-:W-:Y:S08]  /*d630*/  HMMA.16816.F32 R92, R28, R38.reuse, R92 ;  /* 0x000000261c5c723c */ /* 0x080ff0000000185c */
[C---:B------:R-:W-:Y:S01]  /*d640*/  HMMA.16816.F32 R96, R20.reuse, R38, R96 ;  /* 0x000000261460723c */ /* 0x040fe20000001860 */
[----:B------:R-:W3:Y:S07]  /*d650*/  LDSM.16.MT88.4 R36, [R226+0x3080] ;  /* 0x00308000e224783b */ /* 0x000eee0000004200 */
[-C--:B-1----:R-:W-:Y:S08]  /*d660*/  HMMA.16816.F32 R100, R20, R24.reuse, R100 ;  /* 0x000000181464723c */ /* 0x082ff00000001864 */
[C---:B------:R-:W-:Y:S07]  /*d670*/  HMMA.16816.F32 R104, R28.reuse, R24, R104 ;  /* 0x000000181c68723c */ /* 0x040fee0000001868 */
[----:B----4-:R-:W-:Y:S01]  /*d680*/  F2FP.PACK_AB R24, R41, R48 ;  /* 0x000000302918723e */ /* 0x010fe200000000ff */
[-C--:B------:R-:W-:Y:S04]  /*d690*/  HMMA.16816.F32 R108, R28, R26.reuse, R108 ;  /* 0x0000001a1c6c723c */ /* 0x080fe8000000186c */
[----:B------:R-:W-:Y:S04]  /*d6a0*/  F2FP.PACK_AB R25, R43, R42 ;  /* 0x0000002a2b19723e */ /* 0x000fe800000000ff */
[C---:B------:R-:W-:Y:S07]  /*d6b0*/  HMMA.16816.F32 R112, R20.reuse, R26, R112 ;  /* 0x0000001a1470723c */ /* 0x040fee0000001870 */
[----:B------:R-:W-:Y:S01]  /*d6c0*/  F2FP.PACK_AB R26, R45, R44 ;  /* 0x0000002c2d1a723e */ /* 0x000fe200000000ff */
[-C--:B--2---:R-:W-:Y:S04]  /*d6d0*/  HMMA.16816.F32 R116, R20, R32.reuse, R116 ;  /* 0x000000201474723c */ /* 0x084fe80000001874 */
[----:B------:R-:W-:Y:S04]  /*d6e0*/  F2FP.PACK_AB R27, R40, R46 ;  /* 0x0000002e281b723e */ /* 0x000fe800000000ff */
[C---:B------:R-:W-:Y:S08]  /*d6f0*/  HMMA.16816.F32 R120, R28.reuse, R32, R120 ;  /* 0x000000201c78723c */ /* 0x040ff00000001878 */
[-C--:B------:R-:W-:Y:S01]  /*d700*/  HMMA.16816.F32 R124, R28, R34.reuse, R124 ;  /* 0x000000221c7c723c */ /* 0x080fe2000000187c */
[----:B------:R-:W1:Y:S07]  /*d710*/  LDSM.16.MT88.4 R28, [R228+0x3080] ;  /* 0x00308000e41c783b */ /* 0x000e6e0000004200 */
[----:B------:R-:W-:Y:S01]  /*d720*/  HMMA.16816.F32 R128, R20, R34, R128 ;  /* 0x000000221480723c */ /* 0x000fe20000001880 */
[----:B------:R-:W2:Y:S06]  /*d730*/  LDSM.16.MT88.4 R32, [R227+0x3080] ;  /* 0x00308000e320783b */ /* 0x000eac0000004200 */
[----:B------:R-:W-:Y:S02]  /*d740*/  F2FP.PACK_AB R20, R174, R194 ;  /* 0x000000c2ae14723e */ /* 0x000fe400000000ff */
[----:B------:R-:W-:Y:S03]  /*d750*/  F2FP.PACK_AB R22, R173, R175 ;  /* 0x000000afad16723e */ /* 0x000fe600000000ff */
[----:B------:R-:W-:Y:S02]  /*d760*/  F2FP.PACK_AB R21, R49, R172 ;  /* 0x000000ac3115723e */ /* 0x000fe400000000ff */
[----:B------:R-:W-:Y:S07]  /*d770*/  F2FP.PACK_AB R23, R51, R50 ;  /* 0x000000323317723e */ /* 0x000fee00000000ff */
[-C--:B------:R-:W-:Y:S01]  /*d780*/  HMMA.16816.F32 R176, R20, R188.reuse, R4 ;  /* 0x000000bc14b0723c */ /* 0x080fe20000001804 */
[----:B------:R-:W4:Y:S07]  /*d790*/  LDSM.16.MT88.4 R4, [R225+0x4880] ;  /* 0x00488000e104783b */ /* 0x000f2e0000004200 */
[C---:B------:R-:W-:Y:S01]  /*d7a0*/  HMMA.16816.F32 R180, R24.reuse, R188, R8 ;  /* 0x000000bc18b4723c */ /* 0x040fe20000001808 */
[----:B------:R-:W1:Y:S07]  /*d7b0*/  LDSM.16.MT88.4 R8, [R226+0x4880] ;  /* 0x00488000e208783b */ /* 0x000e6e0000004200 */
[-C--:B------:R-:W-:Y:S01]  /*d7c0*/  HMMA.16816.F32 R184, R24, R190.reuse, R12 ;  /* 0x000000be18b8723c */ /* 0x080fe2000000180c */
[----:B------:R-:W1:Y:S07]  /*d7d0*/  LDSM.16.MT88.4 R12, [R228+0x4880] ;  /* 0x00488000e40c783b */ /* 0x000e6e0000004200 */
[C---:B------:R-:W-:Y:S01]  /*d7e0*/  HMMA.16816.F32 R188, R20.reuse, R190, R16 ;  /* 0x000000be14bc723c */ /* 0x040fe20000001810 */
[----:B------:R-:W2:Y:S07]  /*d7f0*/  LDSM.16.MT88.4 R16, [R227+0x4880] ;  /* 0x00488000e310783b */ /* 0x000eae0000004200 */
[-C--:B---3--:R-:W-:Y:S08]  /*d800*/  HMMA.16816.F32 R132, R20, R36.reuse, R132 ;  /* 0x000000241484723c */ /* 0x088ff00000001884 */
[C---:B------:R-:W-:Y:S08]  /*d810*/  HMMA.16816.F32 R136, R24.reuse, R36, R136 ;  /* 0x000000241888723c */ /* 0x040ff00000001888 */
[-C--:B------:R-:W-:Y:S08]  /*d820*/  HMMA.16816.F32 R140, R24, R38.reuse, R140 ;  /* 0x00000026188c723c */ /* 0x080ff0000000188c */
[C---:B------:R-:W-:Y:S08]  /*d830*/  HMMA.16816.F32 R144, R20.reuse, R38, R144 ;  /* 0x000000261490723c */ /* 0x040ff00000001890 */
[-C--:B-1----:R-:W-:Y:S08]  /*d840*/  HMMA.16816.F32 R148, R20, R28.reuse, R148 ;  /* 0x0000001c1494723c */ /* 0x082ff00000001894 */
[C---:B------:R-:W-:Y:S08]  /*d850*/  HMMA.16816.F32 R152, R24.reuse, R28, R152 ;  /* 0x0000001c1898723c */ /* 0x040ff00000001898 */
[-C--:B------:R-:W-:Y:S08]  /*d860*/  HMMA.16816.F32 R156, R24, R30.reuse, R156 ;  /* 0x0000001e189c723c */ /* 0x080ff0000000189c */
[C---:B------:R-:W-:Y:S08]  /*d870*/  HMMA.16816.F32 R160, R20.reuse, R30, R160 ;  /* 0x0000001e14a0723c */ /* 0x040ff000000018a0 */
[-C--:B--2---:R-:W-:Y:S08]  /*d880*/  HMMA.16816.F32 R52, R20, R32.reuse, R52 ;  /* 0x000000201434723c */ /* 0x084ff00000001834 */
        /* <DEDUP_REMOVED lines=26> */
[----:B------:R-:W-:Y:S04]  /*da30*/  FADD.FTZ R8, R220, R8 ;  /* 0x00000008dc087221 */ /* 0x000fe80000010000 */
[C---:B------:R-:W-:Y:S04]  /*da40*/  HMMA.16816.F32 R104, R24.reuse, R12, R104 ;  /* 0x0000000c1868723c */ /* 0x040fe80000001868 */
[----:B------:R-:W-:Y:S02]  /*da50*/  FADD.FTZ R4, R209, R8 ;  /* 0x00000008d1047221 */ /* 0x000fe40000010000 */
[----:B------:R-:W-:Y:S02]  /*da60*/  FADD.FTZ R8, R212, R5 ;  /* 0x00000005d4087221 */ /* 0x000fe40000010000 */
[----:B------:R-:W-:Y:S01]  /*da70*/  FADD.FTZ R7, R208, R4 ;  /* 0x00000004d0077221 */ /* 0x000fe20000010000 */
[-C--:B------:R-:W-:Y:S03]  /*da80*/  HMMA.16816.F32 R108, R24, R14.reuse, R108 ;  /* 0x0000000e186c723c */ /* 0x080fe6000000186c */
[----:B------:R-:W-:Y:S02]  /*da90*/  FADD.FTZ R4, R211, R8 ;  /* 0x00000008d3047221 */ /* 0x000fe40000010000 */
[----:B------:R-:W-:Y:S02]  /*daa0*/  FADD.FTZ R5, R192, R0 ;  /* 0x00000000c0057221 */ /* 0x000fe40000010000 */
[----:B------:R-:W-:Y:S01]  /*dab0*/  FADD.FTZ R2, R207, R7 ;  /* 0x00000007cf027221 */ /* 0x000fe20000010000 */
[C---:B------:R-:W-:Y:S04]  /*dac0*/  HMMA.16816.F32 R112, R20.reuse, R14, R112 ;  /* 0x0000000e1470723c */ /* 0x040fe80000001870 */
[----:B------:R-:W-:Y:S02]  /*dad0*/  FADD.FTZ R0, R196, R6 ;  /* 0x00000006c4007221 */ /* 0x000fe40000010000 */
[----:B------:R-:W-:Y:S02]  /*dae0*/  FADD.FTZ R7, R210, R4 ;  /* 0x00000004d2077221 */ /* 0x000fe40000010000 */
[----:B------:R-:W-:Y:S01]  /*daf0*/  FADD.FTZ R8, R170, R5 ;  /* 0x00000005aa087221 */ /* 0x000fe20000010000 */
[-C--:B------:R-:W-:Y:S03]  /*db00*/  HMMA.16816.F32 R116, R20, R16.reuse, R116 ;  /* 0x000000101474723c */ /* 0x080fe60000001874 */
[----:B------:R-:W-:Y:S01]  /*db10*/  FADD.FTZ R5, R199, R2 ;  /* 0x00000002c7057221 */ /* 0x000fe20000010000 */
[----:B------:R-:W-:Y:S01]  /*db20*/  MOV R170, R3 ;  /* 0x0000000300aa7202 */ /* 0x000fe20000000f00 */
[----:B------:R-:W-:Y:S02]  /*db30*/  FADD.FTZ R6, R195, R0 ;  /* 0x00000000c3067221 */ /* 0x000fe40000010000 */
[----:B------:R-:W-:Y:S01]  /*db40*/  FADD.FTZ R2, R194, R7 ;  /* 0x00000007c2027221 */ /* 0x000fe20000010000 */
        /* <DEDUP_REMOVED lines=14> */
[----:B------:R-:W-:Y:S01]  /*dc30*/  FADD.FTZ R2, R44, R0 ;  /* 0x000000002c027221 */ /* 0x000fe20000010000 */
[----:B------:R-:W-:Y:S01]  /*dc40*/  STL [R1+0x1c], R6 ;  /* 0x00001c0601007387 */ /* 0x000fe20000100800 */
[----:B------:R-:W-:Y:S02]  /*dc50*/  FADD.FTZ R0, R46, R4 ;  /* 0x000000042e007221 */ /* 0x000fe40000010000 */
[----:B------:R-:W-:Y:S02]  /*dc60*/  FADD.FTZ R4, R51, R5 ;  /* 0x0000000533047221 */ /* 0x000fe40000010000 */
[----:B------:R-:W-:Y:S02]  /*dc70*/  FADD.FTZ R2, R45, R2 ;  /* 0x000000022d027221 */ /* 0x000fe40000010000 */
[----:B------:R-:W-:Y:S01]  /*dc80*/  FADD.FTZ R0, R40, R0 ;  /* 0x0000000028007221 */ /* 0x000fe20000010000 */
[----:B------:R-:W-:Y:S04]  /*dc90*/  STL [R1+0x14], R4 ;  /* 0x0000140401007387 */ /* 0x000fe80000100800 */
[----:B------:R1:W-:Y:S04]  /*dca0*/  STL [R1+0x18], R2 ;  /* 0x0000180201007387 */ /* 0x0003e80000100800 */
[----:B------:R2:W-:Y:S01]  /*dcb0*/  STL [R1+0x20], R0 ;  /* 0x0000200001007387 */ /* 0x0005e20000100800 */
[----:B-1----:R-:W-:Y:S02]  /*dcc0*/  MOV R2, R168 ;  /* 0x000000a800027202 */ /* 0x002fe40000000f00 */
[----:B--2---:R-:W-:Y:S01]  /*dcd0*/  MOV R0, R169 ;  /* 0x000000a900007202 */ /* 0x004fe20000000f00 */
[----:B------:R-:W-:-:S05]  /*dce0*/  @P0 BRA `(.L_x_923) ;  /* 0xffffd31000000947 */ /* 0x000fca000383ffff */
.L_x_922:
[----:B------:R-:W-:-:S13]  /*dcf0*/  ISETP.GE.AND P0, PT, R242, UR8, PT ;  /* 0x00000008f2007c0c */ /* 0x000fda000bf06270 */
[----:B------:R-:W-:Y:S05]  /*dd00*/  @!P0 BRA `(.L_x_924) ;  /* 0x000043d000008947 */ /* 0x000fea0003800000 */
[----:B-12---:R-:W2:Y:S04]  /*dd10*/  LDL.64 R4, [R1+0x48] ;  /* 0x0000480001047983 */ /* 0x006ea80000100a00 */
[----:B------:R-:W3:Y:S01]  /*dd20*/  LDL.64 R6, [R1+0x38] ;  /* 0x0000380001067983 */ /* 0x000ee20000100a00 */
[----:B------:R-:W-:Y:S01]  /*dd30*/  IMAD.MOV.U32 R170, RZ, RZ, R3 ;  /* 0x000000ffffaa7224 */ /* 0x000fe200078e0003 */
[----:B------:R-:W-:Y:S02]  /*dd40*/  ULDC.64 UR4, c[0x0][0x1e0] ;  /* 0x0000780000047ab9 */ /* 0x000fe40000000a00 */
[----:B------:R-:W-:Y:S02]  /*dd50*/  USHF.L.U64.HI UR7, UR4, 0x5, UR5 ;  /* 0x0000000504077899 */ /* 0x000fe40008010205 */
[----:B------:R-:W-:-:S02]  /*dd60*/  USHF.L.U32 UR16, UR4, 0x5, URZ ;  /* 0x0000000504107899 */ /* 0x000fc4000800063f */
[----:B------:R-:W-:Y:S02]  /*dd70*/  UMOV UR13, 0x30 ;  /* 0x00000030000d7882 */ /* 0x000fe40000000000 */
[----:B------:R-:W-:Y:S01]  /*dd80*/  ULDC.64 UR4, c[0x0][0x208] ;  /* 0x0000820000047ab9 */ /* 0x000fe20000000a00 */
[----:B------:R-:W-:Y:S01]  /*dd90*/  IMAD.MOV.U32 R165, RZ, RZ, R168 ;  /* 0x000000ffffa57224 */ /* 0x000fe200078e00a8 */
[----:B------:R-:W-:Y:S01]  /*dda0*/  UIADD3 UR12, UP1, UR12, 0x80, URZ ;  /* 0x000000800c0c7890 */ /* 0x000fe2000ff3e03f */
[----:B------:R-:W-:Y:S01]  /*ddb0*/  MOV R164, R169 ;  /* 0x000000a900a47202 */ /* 0x000fe20000000f00 */
[----:B------:R-:W-:Y:S01]  /*ddc0*/  UIADD3 UR17, UP0, UR10, 0x80, URZ ;  /* 0x000000800a117890 */ /* 0x000fe2000ff1e03f */
[----:B------:R-:W-:Y:S01]  /*ddd0*/  MOV R166, R167 ;  /* 0x000000a700a67202 */ /* 0x000fe20000000f00 */
[----:B------:R-:W-:Y:S02]  /*dde0*/  UIMAD.WIDE.U32 UR18, UR13, UR4, URZ ;  /* 0x000000040d1272a5 */ /* 0x000fe4000f8e003f */
[----:B------:R-:W-:-:S02]  /*ddf0*/  UIMAD UR5, UR13, UR5, URZ ;  /* 0x000000050d0572a4 */ /* 0x000fc4000f8e023f */
[----:B------:R-:W-:Y:S02]  /*de00*/  UIADD3.X UR9, URZ, UR9, URZ, UP1, !UPT ;  /* 0x000000093f097290 */ /* 0x000fe40008ffe43f */
[----:B------:R-:W-:Y:S02]  /*de10*/  UIADD3.X UR4, URZ, UR11, URZ, UP0, !UPT ;  /* 0x0000000b3f047290 */ /* 0x000fe400087fe43f */
[----:B------:R-:W-:Y:S01]  /*de20*/  UIADD3 UR5, UR19, UR5, URZ ;  /* 0x0000000513057290 */ /* 0x000fe2000fffe03f */
[----:B--2---:R-:W-:Y:S02]  /*de30*/  IADD3 R8, P0, R4, 0x40, RZ ;  /* 0x0000004004087810 */ /* 0x004fe40007f1e0ff */
[----:B------:R-:W-:Y:S01]  /*de40*/  MOV R2, R4 ;  /* 0x0000000400027202 */ /* 0x000fe20000000f00 */
[--C-:B---3--:R-:W-:Y:S02]  /*de50*/  IMAD.MOV.U32 R3, RZ, RZ, R7.reuse ;  /* 0x000000ffff037224 */ /* 0x108fe400078e0007 */
[----:B------:R-:W-:-:S05]  /*de60*/  IMAD.X R9, RZ, RZ, R7, P0 ;  /* 0x000000ffff097224 */ /* 0x000fca00000e0607 */
[----:B------:R1:W-:Y:S04]  /*de70*/  STL.64 [R1], R8 ;  /* 0x0000000801007387 */ /* 0x0003e80000100a00 */
[----:B------:R1:W-:Y:S02]  /*de80*/  STL.64 [R1+0x8], R2 ;  /* 0x0000080201007387 */ /* 0x0003e40000100a00 */
.L_x_941:
[----:B--2---:R-:W2:Y:S01]  /*de90*/  LDL.64 R40, [R1+0x8] ;  /* 0x0000080001287983 */ /* 0x004ea20000100a00 */
[----:B------:R-:W-:Y:S04]  /*dea0*/  DEPBAR.LE SB0, 0x0 ;  /* 0x000080000000791a */ /* 0x000fe80000000000 */
[----:B------:R-:W3:Y:S05]  /*deb0*/  LDL.64 R168, [R1] ;  /* 0x0000000001a87983 */ /* 0x000eea0000100a00 */
[----:B------:R-:W-:Y:S01]  /*dec0*/  BAR.SYNC.DEFER_BLOCKING 0x0 ;  /* 0x0000000000007b1d */ /* 0x000fe20000010000 */
[C---:B------:R-:W-:Y:S01]  /*ded0*/  ISETP.GT.AND P6, PT, R242.reuse, UR8, PT ;  /* 0x00000008f2007c0c */ /* 0x040fe2000bfc4270 */
[----:B------:R-:W-:Y:S01]  /*dee0*/  IMAD R0, R242, UR5, RZ ;  /* 0x00000005f2007c24 */ /* 0x000fe2000f8e02ff */
[----:B-1----:R-:W-:Y:S05]  /*def0*/  SHF.R.S32.HI R2, RZ, 0x1f, R242 ;  /* 0x0000001fff027819 */ /* 0x002fea00000114f2 */
[----:B------:R-:W-:Y:S01]  /*df00*/  IMAD R0, R2, UR18, R0 ;  /* 0x0000001202007c24 */ /* 0x000fe2000f8e0200 */
[----:B-----5:R-:W-:Y:S05]  /*df10*/  LDSM.16.M88.4 R48, [R231+0x8080] ;  /* 0x00808000e730783b */ /* 0x020fea0000000200 */
[----:B------:R-:W1:Y:S05]  /*df20*/  LDSM.16.M88.4 R16, [R224+0x5080] ;  /* 0x00508000e010783b */ /* 0x000e6a0000000200 */
[----:B------:R-:W4:Y:S05]  /*df30*/  LDSM.16.M88.4 R44, [R231+0xa080] ;  /* 0x00a08000e72c783b */ /* 0x000f2a0000000200 */
[----:B------:R-:W4:Y:S05]  /*df40*/  LDSM.16.M88.4 R32, [R224+0x5880] ;  /* 0x00588000e020783b */ /* 0x000f2a0000000200 */
[----:B------:R-:W3:Y:S05]  /*df50*/  LDL.64 R246, [R1+0x30] ;  /* 0x0000300001f67983 */ /* 0x000eea0000100a00 */
[----:B------:R-:W4:Y:S05]  /*df60*/  LDSM.16.M88.4 R172, [R224+0x6080] ;  /* 0x00608000e0ac783b */ /* 0x000f2a0000000200 */
[----:B------:R-:W3:Y:S05]  /*df70*/  LDL.64 R244, [R1+0x40] ;  /* 0x0000400001f47983 */ /* 0x000eea0000100a00 */
[----:B------:R-:W-:Y:S05]  /*df80*/  LDSM.16.M88.4 R192, [R233+0x8080] ;  /* 0x00808000e9c0783b */ /* 0x000fea0000000200 */
[----:B------:R-:W3:Y:S01]  /*df90*/  LDL R171, [R1+0x24] ;  /* 0x0000240001ab7983 */ /* 0x000ee20000100800 */
[-C--:B-1----:R-:W-:Y:S04]  /*dfa0*/  HMMA.16816.F32 R4, R48, R16.reuse, RZ ;  /* 0x000000103004723c */ /* 0x082fe800000018ff */
[----:B------:R-:W1:Y:S05]  /*dfb0*/  LDSM.16.M88.4 R196, [R235] ;  /* 0x00000000ebc4783b */ /* 0x000e6a0000000200 */
[----:B------:R-:W1:Y:S01]  /*dfc0*/  LDSM.16.M88.4 R200, [R233+0xa080] ;  /* 0x00a08000e9c8783b */ /* 0x000e620000000200 */
[C---:B----4-:R-:W-:Y:S04]  /*dfd0*/  HMMA.16816.F32 R8, R44.reuse, R16, RZ ;  /* 0x000000102c08723c */ /* 0x050fe800000018ff */
[----:B------:R-:W4:Y:S04]  /*dfe0*/  LDSM.16.M88.4 R204, [R241] ;  /* 0x00000000f1cc783b */ /* 0x000f280000000200 */
[-C--:B------:R-:W-:Y:S08]  /*dff0*/  HMMA.16816.F32 R12, R44, R18.reuse, RZ ;  /* 0x000000122c0c723c */ /* 0x080ff000000018ff */
[C---:B------:R-:W-:Y:S08]  /*e000*/  HMMA.16816.F32 R16, R48.reuse, R18, RZ ;  /* 0x000000123010723c */ /* 0x040ff000000018ff */
[-C--:B------:R-:W-:Y:S08]  /*e010*/  HMMA.16816.F32 R20, R48, R32.reuse, RZ ;  /* 0x000000203014723c */ /* 0x080ff000000018ff */
[C---:B------:R-:W-:Y:S08]  /*e020*/  HMMA.16816.F32 R24, R44.reuse, R32, RZ ;  /* 0x000000202c18723c */ /* 0x040ff000000018ff */
[-C--:B------:R-:W-:Y:S08]  /*e030*/  HMMA.16816.F32 R28, R44, R34.reuse, RZ ;  /* 0x000000222c1c723c */ /* 0x080ff000000018ff */
[C---:B------:R-:W-:Y:S08]  /*e040*/  HMMA.16816.F32 R32, R48.reuse, R34, RZ ;  /* 0x000000223020723c */ /* 0x040ff000000018ff */
[-C--:B------:R-:W-:Y:S01]  /*e050*/  HMMA.16816.F32 R36, R48, R172.reuse, RZ ;  /* 0x000000ac3024723c */ /* 0x080fe200000018ff */
[C---:B--2---:R-:W-:Y:S07]  /*e060*/  IMAD.WIDE.U32 R208, R242.reuse, UR18, R40 ;  /* 0x00000012f2d07c25 */ /* 0x044fee000f8e0028 */
[C---:B------:R-:W-:Y:S04]  /*e070*/  HMMA.16816.F32 R40, R44.reuse, R172, RZ ;  /* 0x000000ac2c28723c */ /* 0x040fe800000018ff */
[----:B------:R-:W-:Y:S02]  /*e080*/  IMAD.IADD R167, R209, 0x1, R0 ;  /* 0x00000001d1a77824 */ /* 0x000fe400078e0200 */
[----:B---3--:R-:W-:Y:S01]  /*e090*/  IMAD.WIDE.U32 R2, R242, UR18, R168 ;  /* 0x00000012f2027c25 */ /* 0x008fe2000f8e00a8 */
[C---:B------:R-:W-:Y:S01]  /*e0a0*/  LEA R168, P1, R208.reuse, c[0x0][0x1f8], 0x1 ;  /* 0x00007e00d0a87a11 */ /* 0x040fe200078208ff */
[-C--:B------:R-:W-:Y:S04]  /*e0b0*/  HMMA.16816.F32 R44, R44, R174.reuse, RZ ;  /* 0x000000ae2c2c723c */ /* 0x080fe800000018ff */
[----:B------:R-:W-:Y:S02]  /*e0c0*/  LEA.HI.X R169, R208, c[0x0][0x1fc], R167, 0x1, P1 ;  /* 0x00007f00d0a97a11 */ /* 0x000fe400008f0ca7 */
[----:B------:R-:W2:Y:S01]  /*e0d0*/  LDL R167, [R1+0x10] ;  /* 0x0000100001a77983 */ /* 0x000ea20000100800 */
[----:B------:R-:W-:Y:S01]  /*e0e0*/  LEA R212, P0, R2, c[0x0][0x1f8], 0x1 ;  /* 0x00007e0002d47a11 */ /* 0x000fe200078008ff */
[----:B------:R-:W-:Y:S01]  /*e0f0*/  IMAD.IADD R0, R0, 0x1, R3 ;  /* 0x0000000100007824 */ /* 0x000fe200078e0203 */
[----:B------:R-:W-:Y:S02]  /*e100*/  HMMA.16816.F32 R48, R48, R174, RZ ;  /* 0x000000ae3030723c */ /* 0x000fe400000018ff */
[----:B------:R-:W3:Y:S02]  /*e110*/  LDSM.16.M88.4 R208, [R240] ;  /* 0x00000000f0d0783b */ /* 0x000ee40000000200 */
[----:B------:R-:W-:Y:S03]  /*e120*/  LEA.HI.X R213, R2, c[0x0][0x1fc], R0, 0x1, P0 ;  /* 0x00007f0002d57a11 */ /* 0x000fe600000f0c00 */
[----:B------:R-:W-:Y:S01]  /*e130*/  @!PT LDS RZ, [RZ] ;  /* 0x00000000fffff984 */ /* 0x000fe20000000800 */
[----:B------:R-:W-:Y:S01]  /*e140*/  @!PT LDS RZ, [RZ] ;  /* 0x00000000fffff984 */ /* 0x000fe20000000800 */
[----:B------:R-:W-:Y:S01]  /*e150*/  @!PT LDS RZ, [RZ] ;  /* 0x00000000fffff984 */ /* 0x000fe20000000800 */
[----:B------:R4:W-:Y:S01]  /*e160*/  LDGSTS.E.BYPASS.LTC128B.128 [R243+0x2080], [R168.64], !P4 ;  /* 0x02080000a8f37fae */ /* 0x0009e2000e101d4e */
[----:B------:R-:W-:Y:S01]  /*e170*/  IADD3 R2, P0, R168, UR10, RZ ;  /* 0x0000000aa8027c10 */ /* 0x000fe2000ff1e0ff */
[-C--:B-1----:R-:W-:Y:S03]  /*e180*/  HMMA.16816.F32 R4, R192, R196.reuse, R4 ;  /* 0x000000c4c004723c */ /* 0x082fe60000001804 */
[----:B------:R1:W-:Y:S02]  /*e190*/  LDGSTS.E.BYPASS.LTC128B.128 [R243+0x3880], [R212.64], !P3 ;  /* 0x03880000d4f37fae */ /* 0x0003e4000d901d4e */
[----:B------:R-:W-:Y:S02]  /*e1a0*/  IADD3.X R3, R169, UR11, RZ, P0, !PT ;  /* 0x0000000ba9037c10 */ /* 0x000fe400087fe4ff */
[----:B------:R-:W-:Y:S01]  /*e1b0*/  IADD3 R172, P1, R2, UR10, RZ ;  /* 0x0000000a02ac7c10 */ /* 0x000fe2000ff3e0ff */
[C---:B------:R-:W-:Y:S02]  /*e1c0*/  HMMA.16816.F32 R8, R200.reuse, R196, R8 ;  /* 0x000000c4c808723c */ /* 0x040fe40000001808 */
[----:B------:R1:W-:Y:S02]  /*e1d0*/  LDGSTS.E.BYPASS.LTC128B.128 [R243+0x2880], [R2.64], !P4 ;  /* 0x0288000002f37fae */ /* 0x0003e4000e101d4e */
[C---:B------:R-:W-:Y:S02]  /*e1e0*/  IADD3.X R173, R3.reuse, UR11, RZ, P1, !PT ;  /* 0x0000000b03ad7c10 */ /* 0x040fe40008ffe4ff */
[----:B------:R-:W-:Y:S01]  /*e1f0*/  PLOP3.LUT P1, PT, PT, PT, UP3, 0x80, 0x0 ;  /* 0x000000000000781c */ /* 0x000fe20003f2f038 */
[----:B------:R1:W-:Y:S01]  /*e200*/  LDGSTS.E.BYPASS.LTC128B.128 [R243+0x4080], [R2.64+0x80], !P3 ;  /* 0x0408008002f37fae */ /* 0x0003e2000d901d4e */
[-C--:B------:R-:W-:Y:S04]  /*e210*/  HMMA.16816.F32 R12, R200, R198.reuse, R12 ;  /* 0x000000c6c80c723c */ /* 0x080fe8000000180c */
[----:B------:R3:W-:Y:S01]  /*e220*/  LDGSTS.E.BYPASS.LTC128B.128 [R243+0x3080], [R172.64], !P4 ;  /* 0x03080000acf37fae */ /* 0x0007e2000e101d4e */
[----:B------:R-:W-:Y:S03]  /*e230*/  @P6 IADD3 R0, R242, -0x1, RZ ;  /* 0xfffffffff2006810 */ /* 0x000fe60007ffe0ff */
[C---:B------:R-:W-:Y:S04]  /*e240*/  HMMA.16816.F32 R16, R192.reuse, R198, R16 ;  /* 0x000000c6c010723c */ /* 0x040fe80000001810 */
[----:B----4-:R-:W-:Y:S04]  /*e250*/  IADD3 R168, P0, R2, UR17, RZ ;  /* 0x0000001102a87c10 */ /* 0x010fe8000ff1e0ff */
[-C--:B------:R-:W-:Y:S04]  /*e260*/  HMMA.16816.F32 R20, R192, R204.reuse, R20 ;  /* 0x000000ccc014723c */ /* 0x080fe80000001814 */
[----:B------:R-:W-:Y:S02]  /*e270*/  IADD3.X R169, R3, UR4, RZ, P0, !PT ;  /* 0x0000000403a97c10 */ /* 0x000fe400087fe4ff */
[----:B------:R-:W-:Y:S02]  /*e280*/  PLOP3.LUT P0, PT, PT, PT, UP3, 0x80, 0x0 ;  /* 0x000000000000781c */ /* 0x000fe40003f0f038 */
[C---:B------:R-:W-:Y:S01]  /*e290*/  HMMA.16816.F32 R24, R200.reuse, R204, R24 ;  /* 0x000000ccc818723c */ /* 0x040fe20000001818 */
[----:B------:R4:W-:Y:S03]  /*e2a0*/  LDGSTS.E.BYPASS.LTC128B.128 [R243+0x4880], [R168.64], !P3 ;  /* 0x04880000a8f37fae */ /* 0x0009e6000d901d4e */
[----:B-1----:R-:W-:Y:S01]  /*e2b0*/  @P6 SHF.R.S32.HI R2, RZ, 0x1f, R0 ;  /* 0x0000001fff026819 */ /* 0x002fe20000011400 */
[----:B------:R-:W-:Y:S01]  /*e2c0*/  @P6 IMAD.MOV.U32 R3, RZ, RZ, R247 ;  /* 0x000000ffff036224 */ /* 0x000fe200078e00f7 */
[----:B------:R-:W-:Y:S02]  /*e2d0*/  LDSM.16.M88.4 R212, [R230+0x5080] ;  /* 0x00508000e6d4783b */ /* 0x000fe40000000200 */
[-C--:B------:R-:W-:Y:S03]  /*e2e0*/  HMMA.16816.F32 R28, R200, R206.reuse, R28 ;  /* 0x000000cec81c723c */ /* 0x080fe6000000181c */
[----:B------:R-:W0:Y:S01]  /*e2f0*/  LDGDEPBAR ;  /* 0x00000000000079af */ /* 0x000e220000000000 */
[----:B------:R-:W-:Y:S04]  /*e300*/  @P6 IMAD R2, R2, c[0x0][0x1e0], RZ ;  /* 0x0000780002026a24 */ /* 0x000fe800078e02ff */
[C---:B------:R-:W-:Y:S01]  /*e310*/  HMMA.16816.F32 R32, R192.reuse, R206, R32 ;  /* 0x000000cec020723c */ /* 0x040fe20000001820 */
[----:B---3--:R-:W1:Y:S03]  /*e320*/  LDSM.16.M88.4 R172, [R232+0x8080] ;  /* 0x00808000e8ac783b */ /* 0x008e660000000200 */
[C---:B------:R-:W-:Y:S02]  /*e330*/  @P6 IMAD R2, R0.reuse, c[0x0][0x1e4], R2 ;  /* 0x0000790000026a24 */ /* 0x040fe400078e0202 */
[----:B------:R-:W3:Y:S02]  /*e340*/  LDSM.16.M88.4 R216, [R232+0xa080] ;  /* 0x00a08000e8d8783b */ /* 0x000ee40000000200 */
[-C--:B------:R-:W-:Y:S03]  /*e350*/  HMMA.16816.F32 R36, R192, R208.reuse, R36 ;  /* 0x000000d0c024723c */ /* 0x080fe60000001824 */
[----:B------:R-:W3:Y:S01]  /*e360*/  LDSM.16.M88.4 R196, [R230+0x5880] ;  /* 0x00588000e6c4783b */ /* 0x000ee20000000200 */
[----:B----4-:R-:W-:Y:S04]  /*e370*/  @P6 IMAD.WIDE.U32 R168, R0, c[0x0][0x1e0], RZ ;  /* 0x0000780000a86a25 */ /* 0x010fe800078e00ff */
[C---:B------:R-:W-:Y:S01]  /*e380*/  HMMA.16816.F32 R40, R200.reuse, R208, R40 ;  /* 0x000000d0c828723c */ /* 0x040fe20000001828 */
[----:B------:R-:W-:Y:S03]  /*e390*/  LDSM.16.M88.4 R204, [R229] ;  /* 0x00000000e5cc783b */ /* 0x000fe60000000200 */
[----:B------:R-:W-:Y:S02]  /*e3a0*/  @P6 IMAD.IADD R0, R169, 0x1, R2 ;  /* 0x00000001a9006824 */ /* 0x000fe400078e0202 */
[----:B------:R-:W-:Y:S01]  /*e3b0*/  LDSM.16.M88.4 R220, [R229+0x800] ;  /* 0x00080000e5dc783b */ /* 0x000fe20000000200 */
[----:B------:R-:W-:Y:S01]  /*e3c0*/  @P6 IMAD.MOV.U32 R2, RZ, RZ, R244 ;  /* 0x000000ffff026224 */ /* 0x000fe200078e00f4 */
[-C--:B------:R-:W-:Y:S03]  /*e3d0*/  HMMA.16816.F32 R44, R200, R210.reuse, R44 ;  /* 0x000000d2c82c723c */ /* 0x080fe6000000182c */
[----:B------:R-:W4:Y:S01]  /*e3e0*/  LDSM.16.M88.4 R200, [R230+0x6080] ;  /* 0x00608000e6c8783b */ /* 0x000f220000000200 */
[----:B------:R-:W-:Y:S04]  /*e3f0*/  @P6 IMAD.WIDE.U32 R2, R168, 0x30, R2 ;  /* 0x00000030a8026825 */ /* 0x000fe800078e0002 */
[----:B------:R-:W-:Y:S01]  /*e400*/  HMMA.16816.F32 R48, R192, R210, R48 ;  /* 0x000000d2c030723c */ /* 0x000fe20000001830 */
[----:B------:R-:W4:Y:S03]  /*e410*/  LDSM.16.M88.4 R192, [R234+0x8080] ;  /* 0x00808000eac0783b */ /* 0x000f260000000200 */
[----:B------:R-:W-:Y:S02]  /*e420*/  @P6 IMAD.SHL.U32 R168, R2, 0x2, RZ ;  /* 0x0000000202a86824 */ /* 0x000fe400078e00ff */
[----:B------:R-:W4:Y:S01]  /*e430*/  LDSM.16.M88.4 R208, [R234+0xa080] ;  /* 0x00a08000ead0783b */ /* 0x000f220000000200 */
[----:B------:R-:W-:Y:S01]  /*e440*/  @P6 IMAD R0, R0, 0x30, RZ ;  /* 0x0000003000006824 */ /* 0x000fe200078e02ff */
[-C--:B-1----:R-:W-:Y:S05]  /*e450*/  HMMA.16816.F32 R4, R172, R212.reuse, R4 ;  /* 0x000000d4ac04723c */ /* 0x082fea0000001804 */
[----:B------:R-:W-:Y:S02]  /*e460*/  @P6 IMAD.IADD R3, R3, 0x1, R0 ;  /* 0x0000000103036824 */ /* 0x000fe400078e0200 */
[----:B------:R-:W-:Y:S01]  /*e470*/  @P1 IMAD.HI.U32 R0, R171, c[0x0][0x2c8], RZ ;  /* 0x0000b200ab001a27 */ /* 0x000fe200078e00ff */
[C---:B---3--:R-:W-:Y:S04]  /*e480*/  HMMA.16816.F32 R8, R216.reuse, R212, R8 ;  /* 0x000000d4d808723c */ /* 0x048fe80000001808 */
[----:B------:R-:W-:Y:S02]  /*e490*/  @P6 SHF.L.U64.HI R3, R2, 0x1, R3 ;  /* 0x0000000102036819 */ /* 0x000fe40000010203 */
[----:B------:R-:W-:Y:S02]  /*e4a0*/  @P0 SHF.R.U32.HI R171, RZ, c[0x0][0x2cc], R0 ;  /* 0x0000b300ffab0a19 */ /* 0x000fe40000011600 */
        /* <DEDUP_REMOVED lines=8> */
[-C--:B----4-:R-:W-:Y:S08]  /*e530*/  HMMA.16816.F32 R36, R172, R200.reuse, R36 ;  /* 0x000000c8ac24723c */ /* 0x090ff00000001824 */
[C---:B------:R-:W-:Y:S08]  /*e540*/  HMMA.16816.F32 R40, R216.reuse, R200, R40 ;  /* 0x000000c8d828723c */ /* 0x040ff00000001828 */
[-C--:B------:R-:W-:Y:S01]  /*e550*/  HMMA.16816.F32 R44, R216, R202.reuse, R44 ;  /* 0x000000cad82c723c */ /* 0x080fe2000000182c */
[----:B------:R-:W-:Y:S07]  /*e560*/  LDSM.16.M88.4 R216, [R233+0xe080] ;  /* 0x00e08000e9d8783b */ /* 0x000fee0000000200 */
[----:B------:R-:W-:Y:S01]  /*e570*/  HMMA.16816.F32 R48, R172, R202, R48 ;  /* 0x000000caac30723c */ /* 0x000fe20000001830 */
[----:B------:R-:W3:Y:S05]  /*e580*/  LDSM.16.M88.4 R172, [R231+0xc080] ;  /* 0x00c08000e7ac783b */ /* 0x000eea0000000200 */
[----:B------:R-:W4:Y:S02]  /*e590*/  LDSM.16.M88.4 R200, [R231+0xe080] ;  /* 0x00e08000e7c8783b */ /* 0x000f240000000200 */
        /* <DEDUP_REMOVED lines=15> */
[----:B------:R-:W-:Y:S05]  /*e690*/  LDSM.16.M88.4 R192, [R233+0xc080] ;  /* 0x00c08000e9c0783b */ /* 0x000fea0000000200 */
[----:B------:R-:W1:Y:S02]  /*e6a0*/  LDSM.16.M88.4 R212, [R239] ;  /* 0x00000000efd4783b */ /* 0x000e640000000200 */
[-C--:B---3--:R-:W-:Y:S08]  /*e6b0*/  HMMA.16816.F32 R4, R172, R196.reuse, R4 ;  /* 0x000000c4ac04723c */ /* 0x088ff00000001804 */
[C---:B----4-:R-:W-:Y:S08]  /*e6c0*/  HMMA.16816.F32 R8, R200.reuse, R196, R8 ;  /* 0x000000c4c808723c */ /* 0x050ff00000001808 */
[-C--:B------:R-:W-:Y:S08]  /*e6d0*/  HMMA.16816.F32 R12, R200, R198.reuse, R12 ;  /* 0x000000c6c80c723c */ /* 0x080ff0000000180c */
[C---:B------:R-:W-:Y:S01]  /*e6e0*/  HMMA.16816.F32 R16, R172.reuse, R198, R16 ;  /* 0x000000c6ac10723c */ /* 0x040fe20000001810 */
[----:B------:R-:W3:Y:S07]  /*e6f0*/  LDSM.16.M88.4 R196, [R237] ;  /* 0x00000000edc4783b */ /* 0x000eee0000000200 */
[-C--:B--2---:R-:W-:Y:S08]  /*e700*/  HMMA.16816.F32 R20, R172, R204.reuse, R20 ;  /* 0x000000ccac14723c */ /* 0x084ff00000001814 */
        /* <DEDUP_REMOVED lines=9> */
[----:B------:R-:W1:Y:S05]  /*e7a0*/  LDSM.16.M88.4 R172, [R232+0xc080] ;  /* 0x00c08000e8ac783b */ /* 0x000e6a0000000200 */
[----:B------:R-:W2:Y:S02]  /*e7b0*/  LDSM.16.M88.4 R208, [R230+0x7080] ;  /* 0x00708000e6d0783b */ /* 0x000ea40000000200 */
[-C--:B------:R-:W-:Y:S08]  /*e7c0*/  HMMA.16816.F32 R4, R192, R212.reuse, R4 ;  /* 0x000000d4c004723c */ /* 0x080ff00000001804 */
[C---:B------:R-:W-:Y:S08]  /*e7d0*/  HMMA.16816.F32 R8, R216.reuse, R212, R8 ;  /* 0x000000d4d808723c */ /* 0x040ff00000001808 */
[-C--:B------:R-:W-:Y:S08]  /*e7e0*/  HMMA.16816.F32 R12, R216, R214.reuse, R12 ;  /* 0x000000d6d80c723c */ /* 0x080ff0000000180c */
[C---:B------:R-:W-:Y:S01]  /*e7f0*/  HMMA.16816.F32 R16, R192.reuse, R214, R16 ;  /* 0x000000d6c010723c */ /* 0x040fe20000001810 */
[----:B------:R-:W4:Y:S07]  /*e800*/  LDSM.16.M88.4 R212, [R230+0x7880] ;  /* 0x00788000e6d4783b */ /* 0x000f2e0000000200 */
[-C--:B------:R-:W-:Y:S08]  /*e810*/  HMMA.16816.F32 R20, R192, R220.reuse, R20 ;  /* 0x000000dcc014723c */ /* 0x080ff00000001814 */
[C---:B------:R-:W-:Y:S08]  /*e820*/  HMMA.16816.F32 R24, R216.reuse, R220, R24 ;  /* 0x000000dcd818723c */ /* 0x040ff00000001818 */
[-C--:B------:R-:W-:Y:S08]  /*e830*/  HMMA.16816.F32 R28, R216, R222.reuse, R28 ;  /* 0x000000ded81c723c */ /* 0x080ff0000000181c */
[C---:B------:R-:W-:Y:S08]  /*e840*/  HMMA.16816.F32 R32, R192.reuse, R222, R32 ;  /* 0x000000dec020723c */ /* 0x040ff00000001820 */
[-C--:B---3--:R-:W-:Y:S08]  /*e850*/  HMMA.16816.F32 R36, R192, R196.reuse, R36 ;  /* 0x000000c4c024723c */ /* 0x088ff00000001824 */
[C---:B------:R-:W-:Y:S08]  /*e860*/  HMMA.16816.F32 R40, R216.reuse, R196, R40 ;  /* 0x000000c4d828723c */ /* 0x040ff00000001828 */
[-C--:B------:R-:W-:Y:S01]  /*e870*/  HMMA.16816.F32 R44, R216, R198.reuse, R44 ;  /* 0x000000c6d82c723c */ /* 0x080fe2000000182c */
[----:B------:R-:W-:Y:S07]  /*e880*/  LDSM.16.M88.4 R216, [R236+0xe080] ;  /* 0x00e08000ecd8783b */ /* 0x000fee0000000200 */
[----:B------:R-:W-:Y:S01]  /*e890*/  HMMA.16816.F32 R48, R192, R198, R48 ;  /* 0x000000c6c030723c */ /* 0x000fe20000001830 */
[----:B------:R-:W-:Y:S05]  /*e8a0*/  LDSM.16.M88.4 R192, [R234+0xc080] ;  /* 0x00c08000eac0783b */ /* 0x000fea0000000200 */
[----:B------:R-:W3:Y:S02]  /*e8b0*/  LDSM.16.M88.4 R196, [R229+0x1800] ;  /* 0x00180000e5c4783b */ /* 0x000ee40000000200 */
[-C--:B-1----:R-:W-:Y:S08]  /*e8c0*/  HMMA.16816.F32 R4, R172, R200.reuse, R4 ;  /* 0x000000c8ac04723c */ /* 0x082ff00000001804 */
[C---:B------:R-:W-:Y:S08]  /*e8d0*/  HMMA.16816.F32 R8, R204.reuse, R200, R8 ;  /* 0x000000c8cc08723c */ /* 0x040ff00000001808 */
[-C--:B------:R-:W-:Y:S08]  /*e8e0*/  HMMA.16816.F32 R12, R204, R202.reuse, R12 ;  /* 0x000000cacc0c723c */ /* 0x080ff0000000180c */
[C---:B------:R-:W-:Y:S01]  /*e8f0*/  HMMA.16816.F32 R16, R172.reuse, R202, R16 ;  /* 0x000000caac10723c */ /* 0x040fe20000001810 */
[----:B------:R-:W1:Y:S07]  /*e900*/  LDSM.16.M88.4 R200, [R229+0x2000] ;  /* 0x00200000e5c8783b */ /* 0x000e6e0000000200 */
[-C--:B--2---:R-:W-:Y:S08]  /*e910*/  HMMA.16816.F32 R20, R172, R208.reuse, R20 ;  /* 0x000000d0ac14723c */ /* 0x084ff00000001814 */
[C---:B------:R-:W-:Y:S08]  /*e920*/  HMMA.16816.F32 R24, R204.reuse, R208, R24 ;  /* 0x000000d0cc18723c */ /* 0x040ff00000001818 */
[-C--:B------:R-:W-:Y:S08]  /*e930*/  HMMA.16816.F32 R28, R204, R210.reuse, R28 ;  /* 0x000000d2cc1c723c */ /* 0x080ff0000000181c */
[C---:B------:R-:W-:Y:S08]  /*e940*/  HMMA.16816.F32 R32, R172.reuse, R210, R32 ;  /* 0x000000d2ac20723c */ /* 0x040ff00000001820 */
[-C--:B----4-:R-:W-:Y:S08]  /*e950*/  HMMA.16816.F32 R36, R172, R212.reuse, R36 ;  /* 0x000000d4ac24723c */ /* 0x090ff00000001824 */
[C---:B------:R-:W-:Y:S08]  /*e960*/  HMMA.16816.F32 R40, R204.reuse, R212, R40 ;  /* 0x000000d4cc28723c */ /* 0x040ff00000001828 */
[-C--:B------:R-:W-:Y:S08]  /*e970*/  HMMA.16816.F32 R44, R204, R214.reuse, R44 ;  /* 0x000000d6cc2c723c */ /* 0x080ff0000000182c */
[----:B------:R-:W-:Y:S01]  /*e980*/  HMMA.16816.F32 R48, R172, R214, R48 ;  /* 0x000000d6ac30723c */ /* 0x000fe20000001830 */
[----:B------:R-:W2:Y:S01]  /*e990*/  LDSM.16.M88.4 R172, [R229+0x2800] ;  /* 0x00280000e5ac783b */ /* 0x000ea20000000200 */
[----:B------:R-:W-:Y:S04]  /*e9a0*/  DEPBAR.LE SB0, 0x0 ;  /* 0x000080000000791a */ /* 0x000fe80000000000 */
[----:B------:R-:W-:Y:S02]  /*e9b0*/  BAR.SYNC.DEFER_BLOCKING 0x0 ;  /* 0x0000000000007b1d */ /* 0x000fe40000010000 */
[-C--:B---3--:R-:W-:Y:S08]  /*e9c0*/  HMMA.16816.F32 R4, R192, R196.reuse, R4 ;  /* 0x000000c4c004723c */ /* 0x088ff00000001804 */
[C---:B------:R-:W-:Y:S07]  /*e9d0*/  HMMA.16816.F32 R8, R216.reuse, R196, R8 ;  /* 0x000000c4d808723c */ /* 0x040fee0000001808 */
[C---:B------:R-:W-:Y:S01]  /*e9e0*/  @P6 IADD3 R196, P2, R168.reuse, 0x80, RZ ;  /* 0x00000080a8c46810 */ /* 0x040fe20007f5e0ff */
[-C--:B------:R-:W-:Y:S04]  /*e9f0*/  HMMA.16816.F32 R12, R216, R198.reuse, R12 ;  /* 0x000000c6d80c723c */ /* 0x080fe8000000180c */
[----:B------:R-:W-:Y:S02]  /*ea00*/  @P6 IADD3 R168, P5, R168, c[0x0][0x1c8], RZ ;  /* 0x00007200a8a86a10 */ /* 0x000fe40007fbe0ff */
[----:B------:R-:W-:Y:S02]  /*ea10*/  @P6 IADD3 R196, P1, R196, c[0x0][0x1c8], RZ ;  /* 0x00007200c4c46a10 */ /* 0x000fe40007f3e0ff */
[C---:B------:R-:W-:Y:S04]  /*ea20*/  HMMA.16816.F32 R16, R192.reuse, R198, R16 ;  /* 0x000000c6c010723c */ /* 0x040fe80000001810 */
[----:B------:R-:W-:Y:S02]  /*ea30*/  @P6 IADD3.X R169, R3, c[0x0][0x1cc], RZ, P5, !PT ;  /* 0x0000730003a96a10 */ /* 0x000fe40002ffe4ff */
[----:B------:R-:W-:Y:S02]  /*ea40*/  @P6 IADD3.X R197, RZ, c[0x0][0x1cc], R3, P1, P2 ;  /* 0x00007300ffc56a10 */ /* 0x000fe40000fe4403 */
[-C--:B-1----:R-:W-:Y:S01]  /*ea50*/  HMMA.16816.F32 R20, R192, R200.reuse, R20 ;  /* 0x000000c8c014723c */ /* 0x082fe20000001814 */
[----:B------:R-:W-:Y:S01]  /*ea60*/  @!PT LDS RZ, [RZ] ;  /* 0x00000000fffff984 */ /* 0x000fe20000000800 */
[----:B------:R-:W-:Y:S01]  /*ea70*/  @!PT LDS RZ, [RZ] ;  /* 0x00000000fffff984 */ /* 0x000fe20000000800 */
[----:B------:R-:W-:Y:S01]  /*ea80*/  @!PT LDS RZ, [RZ] ;  /* 0x00000000fffff984 */ /* 0x000fe20000000800 */
[----:B------:R1:W-:Y:S03]  /*ea90*/  @P6 LDGSTS.E.BYPASS.LTC128B.128 [R243+0x5080], [R168.64], !P4 ;  /* 0x05080000a8f36fae */ /* 0x0003e6000e101d4e */
[----:B------:R-:W-:Y:S02]  /*eaa0*/  @P6 IADD3 R2, P0, R168, UR16, RZ ;  /* 0x00000010a8026c10 */ /* 0x000fe4000ff1e0ff */
[----:B------:R3:W-:Y:S02]  /*eab0*/  @P6 LDGSTS.E.BYPASS.LTC128B.128 [R243+0x6880], [R196.64], !P3 ;  /* 0x06880000c4f36fae */ /* 0x0007e4000d901d4e */
[C---:B------:R-:W-:Y:S04]  /*eac0*/  HMMA.16816.F32 R24, R216.reuse, R200, R24 ;  /* 0x000000c8d818723c */ /* 0x040fe80000001818 */
[----:B------:R-:W-:Y:S04]  /*ead0*/  @P6 IADD3.X R3, R169, UR7, RZ, P0, !PT ;  /* 0x00000007a9036c10 */ /* 0x000fe800087fe4ff */
[-C--:B------:R-:W-:Y:S01]  /*eae0*/  HMMA.16816.F32 R28, R216, R202.reuse, R28 ;  /* 0x000000cad81c723c */ /* 0x080fe2000000181c */
[----:B------:R4:W-:Y:S05]  /*eaf0*/  @P6 LDGSTS.E.BYPASS.LTC128B.128 [R243+0x5880], [R2.64], !P4 ;  /* 0x0588000002f36fae */ /* 0x0009ea000e101d4e */
[----:B------:R4:W-:Y:S02]  /*eb00*/  @P6 LDGSTS.E.BYPASS.LTC128B.128 [R243+0x7080], [R2.64+0x80], !P3 ;  /* 0x0708008002f36fae */ /* 0x0009e4000d901d4e */
[C---:B------:R-:W-:Y:S04]  /*eb10*/  HMMA.16816.F32 R32, R192.reuse, R202, R32 ;  /* 0x000000cac020723c */ /* 0x040fe80000001820 */
[----:B-1----:R-:W-:Y:S04]  /*eb20*/  IMAD R168, R242, -0x30, RZ ;  /* 0xffffffd0f2a87824 */ /* 0x002fe800078e02ff */
[-C--:B--2---:R-:W-:Y:S04]  /*eb30*/  HMMA.16816.F32 R36, R192, R172.reuse, R36 ;  /* 0x000000acc024723c */ /* 0x084fe80000001824 */
[C---:B---3--:R-:W-:Y:S04]  /*eb40*/  @P6 IADD3 R196, P1, R2.reuse, UR16, RZ ;  /* 0x0000001002c46c10 */ /* 0x048fe8000ff3e0ff */
[C---:B------:R-:W-:Y:S04]  /*eb50*/  HMMA.16816.F32 R40, R216.reuse, R172, R40 ;  /* 0x000000acd828723c */ /* 0x040fe80000001828 */
[C---:B------:R-:W-:Y:S03]  /*eb60*/  @P6 IADD3.X R197, R3.reuse, UR7, RZ, P1, !PT ;  /* 0x0000000703c56c10 */ /* 0x040fe60008ffe4ff */
[----:B------:R-:W-:Y:S01]  /*eb70*/  @P6 IADD3 R172, P0, R2, UR12, RZ ;  /* 0x0000000c02ac6c10 */ /* 0x000fe2000ff1e0ff */
[-C--:B------:R-:W-:Y:S01]  /*eb80*/  HMMA.16816.F32 R44, R216, R174.reuse, R44 ;  /* 0x000000aed82c723c */ /* 0x080fe2000000182c */
[----:B------:R1:W-:Y:S03]  /*eb90*/  @P6 LDGSTS.E.BYPASS.LTC128B.128 [R243+0x6080], [R196.64], !P4 ;  /* 0x06080000c4f36fae */ /* 0x0003e6000e101d4e */
[----:B------:R-:W-:Y:S02]  /*eba0*/  @P6 IADD3.X R173, R3, UR9, RZ, P0, !PT ;  /* 0x0000000903ad6c10 */ /* 0x000fe400087fe4ff */
[----:B----4-:R-:W2:Y:S01]  /*ebb0*/  SHFL.IDX PT, R3, R171, RZ, 0x1c1f ;  /* 0x001c1fffab037589 */ /* 0x010ea200000e0000 */
[----:B------:R-:W-:Y:S01]  /*ebc0*/  PLOP3.LUT P0, PT, PT, PT, UP2, 0x40, 0x0 ;  /* 0x000000000000781c */ /* 0x000fe20003f0e828 */
[----:B------:R-:W-:Y:S03]  /*ebd0*/  HMMA.16816.F32 R48, R192, R174, R48 ;  /* 0x000000aec030723c */ /* 0x000fe60000001830 */
[----:B------:R3:W-:Y:S04]  /*ebe0*/  @P6 LDGSTS.E.BYPASS.LTC128B.128 [R243+0x7880], [R172.64], !P3 ;  /* 0x07880000acf36fae */ /* 0x0007e8000d901d4e */
[----:B------:R-:W-:Y:S01]  /*ebf0*/  IMAD.IADD R174, R168, 0x1, -R167 ;  /* 0x00000001a8ae7824 */ /* 0x000fe200078e0aa7 */
[----:B------:R-:W0:Y:S01]  /*ec00*/  LDGDEPBAR ;  /* 0x00000000000079af */ /* 0x000e220000000000 */
[----:B---3--:R-:W-:Y:S04]  /*ec10*/  IADD3 R173, -R167, 0x1, R168 ;  /* 0x00000001a7ad7810 */ /* 0x008fe80007ffe1a8 */
[----:B------:R-:W-:Y:S04]  /*ec20*/  IADD3 R173, R173, c[0x0][0x1d0], RZ ;  /* 0x00007400adad7a10 */ /* 0x000fe80007ffe0ff */
[----:B------:R-:W-:Y:S04]  /*ec30*/  IADD3 R173, R173, -c[0x0][0x168], RZ ;  /* 0x80005a00adad7a10 */ /* 0x000fe80007ffe0ff */
[C---:B------:R-:W-:Y:S02]  /*ec40*/  IADD3 R172, R173.reuse, c[0x0][0x328], RZ ;  /* 0x0000ca00adac7a10 */ /* 0x040fe40007ffe0ff */
[----:B------:R-:W-:Y:S03]  /*ec50*/  IADD3 R173, R173, UR6, RZ ;  /* 0x00000006adad7c10 */ /* 0x000fe6000fffe0ff */
[--C-:B--2---:R-:W-:Y:S02]  /*ec60*/  IMAD.IADD R2, R172, 0x1, R3.reuse ;  /* 0x00000001ac027824 */ /* 0x104fe400078e0203 */
[----:B------:R-:W-:Y:S01]  /*ec70*/  IMAD.IADD R0, R173, 0x1, R3 ;  /* 0x00000001ad007824 */ /* 0x000fe200078e0203 */
[----:B------:R-:W-:-:S05]  /*ec80*/  @P0 BRA `(.L_x_925) ;  /* 0x0000018000000947 */ /* 0x000fca0003800000 */
[----:B-1----:R-:W-:Y:S01]  /*ec90*/  IADD3 R3, R3, c[0x0][0x1d0], RZ ;  /* 0x0000740003037a10 */ /* 0x002fe20007ffe0ff */
        /* <DEDUP_REMOVED lines=13> */
.L_x_927:
[----:B------:R-:W-:Y:S04]  /*ed70*/  MOV R167, c[0x0][0x32c] ;  /* 0x0000cb0000a77a02 */ /* 0x000fe80000000f00 */
[----:B------:R-:W-:Y:S11]  /*ed80*/  ISETP.NE.AND P0, PT, R167, 0x1, PT ;  /* 0x00000001a700780c */ /* 0x000ff60003f05270 */
[----:B------:R-:W-:Y:S02]  /*ed90*/  @!UPT UIADD3 URZ, URZ, URZ, URZ ;  /* 0x0000003f3f3ff290 */ /* 0x000fe4000fffe03f */
[----:B------:R-:W-:Y:S05]  /*eda0*/  @P0 IMAD.HI.U32 R167, R3, c[0x0][0x330], RZ ;  /* 0x0000cc0003a70a27 */ /* 0x000fea00078e00ff */
[----:B------:R-:W-:Y:S02]  /*edb0*/  @P0 SHF.R.U32.HI R3, RZ, c[0x0][0x334], R167 ;  /* 0x0000cd00ff030a19 */ /* 0x000fe400000116a7 */
.L_x_928:
[----:B------:R-:W-:Y:S05]  /*edc0*/  BSYNC B0 ;  /* 0x0000000000007941 */ /* 0x000fea0003800000 */
.L_x_926:
[----:B------:R-:W-:Y:S05]  /*edd0*/  IMAD R3, R3, c[0x0][0x32c], R174 ;  /* 0x0000cb0003037a24 */ /* 0x000fea00078e02ae */
[----:B------:R-:W-:Y:S02]  /*ede0*/  IADD3 R167, R3, c[0x0][0x32c], RZ ;  /* 0x0000cb0003a77a10 */ /* 0x000fe40007ffe0ff */
[----:B------:R-:W-:Y:S02]  /*edf0*/  IMNMX R0, R0, R3, !PT ;  /* 0x0000000300007217 */ /* 0x000fe40007800200 */
[----:B------:R-:W-:Y:S02]  /*ee00*/  IMNMX R2, R2, R167, PT ;  /* 0x000000a702027217 */ /* 0x000fe40003800200 */
.L_x_925:
[----:B-1----:R-:W-:Y:S01]  /*ee10*/  PLOP3.LUT P0, PT, PT, PT, UP2, 0x40, 0x0 ;  /* 0x000000000000781c */ /* 0x002fe20003f0e828 */
        /* <DEDUP_REMOVED lines=18> */
.L_x_931:
[----:B------:R-:W-:Y:S04]  /*ef40*/  MOV R175, c[0x0][0x32c] ;  /* 0x0000cb0000af7a02 */ /* 0x000fe80000000f00 */
[----:B------:R-:W-:Y:S11]  /*ef50*/  ISETP.NE.AND P0, PT, R175, 0x1, PT ;  /* 0x00000001af00780c */ /* 0x000ff60003f05270 */
[----:B------:R-:W-:Y:S02]  /*ef60*/  @!UPT UIADD3 URZ, URZ, URZ, URZ ;  /* 0x0000003f3f3ff290 */ /* 0x000fe4000fffe03f */
[----:B------:R-:W-:Y:S05]  /*ef70*/  @P0 IMAD.HI.U32 R175, R169, c[0x0][0x330], RZ ;  /* 0x0000cc00a9af0a27 */ /* 0x000fea00078e00ff */
[----:B------:R-:W-:Y:S02]  /*ef80*/  @P0 SHF.R.U32.HI R169, RZ, c[0x0][0x334], R175 ;  /* 0x0000cd00ffa90a19 */ /* 0x000fe400000116af */
.L_x_932:
[----:B------:R-:W-:Y:S05]  /*ef90*/  BSYNC B0 ;  /* 0x0000000000007941 */ /* 0x000fea0003800000 */
.L_x_930:
[----:B------:R-:W-:Y:S05]  /*efa0*/  IMAD R169, R169, c[0x0][0x32c], R174 ;  /* 0x0000cb00a9a97a24 */ /* 0x000fea00078e02ae */
[----:B------:R-:W-:Y:S02]  /*efb0*/  IADD3 R175, R169, c[0x0][0x32c], RZ ;  /* 0x0000cb00a9af7a10 */ /* 0x000fe40007ffe0ff */
[----:B------:R-:W-:Y:S02]  /*efc0*/  IMNMX R3, R3, R169, !PT ;  /* 0x000000a903037217 */ /* 0x000fe40007800200 */
[----:B------:R-:W-:Y:S02]  /*efd0*/  IMNMX R167, R167, R175, PT ;  /* 0x000000afa7a77217 */ /* 0x000fe40003800200 */
.L_x_929:
[C---:B------:R-:W-:Y:S02]  /*efe0*/  ISETP.GE.AND P0, PT, R168.reuse, 0x2, PT ;  /* 0x00000002a800780c */ /* 0x040fe40003f06270 */
[----:B------:R-:W-:Y:S02]  /*eff0*/  ISETP.GE.AND P2, PT, R168, 0xa, PT ;  /* 0x0000000aa800780c */ /* 0x000fe40003f46270 */
[----:B------:R-:W-:Y:S02]  /*f000*/  P2R R192, PR, RZ, 0x1 ;  /* 0x00000001ffc07803 */ /* 0x000fe40000000000 */
[----:B------:R-:W-:Y:S02]  /*f010*/  ISETP.GT.AND P0, PT, R0, 0x1, !P0 ;  /* 0x000000010000780c */ /* 0x000fe40004704270 */
[----:B------:R-:W-:Y:S02]  /*f020*/  ISETP.GE.AND P1, PT, R168, 0x9, PT ;  /* 0x00000009a800780c */ /* 0x000fe40003f26270 */
[----:B------:R-:W-:Y:S02]  /*f030*/  ISETP.LT.OR P0, PT, R2, 0x2, P0 ;  /* 0x000000020200780c */ /* 0x000fe40000701670 */
[----:B------:R-:W-:Y:S02]  /*f040*/  P2R R175, PR, RZ, 0x2 ;  /* 0x00000002ffaf7803 */ /* 0x000fe40000000000 */
[----:B------:R-:W-:Y:S02]  /*f050*/  FSEL R193, R5, -INF , !P0 ;  /* 0xff80000005c17808 */ /* 0x000fe40004000000 */
[C---:B------:R-:W-:Y:S02]  /*f060*/  ISETP.GT.AND P0, PT, R0.reuse, 0x9, !P2 ;  /* 0x000000090000780c */ /* 0x040fe40005704270 */
[----:B------:R-:W-:Y:S02]  /*f070*/  ISETP.GT.AND P1, PT, R0, 0x8, !P1 ;  /* 0x000000080000780c */ /* 0x000fe40004f24270 */
[----:B------:R-:W-:Y:S02]  /*f080*/  P2R R169, PR, RZ, 0x4 ;  /* 0x00000004ffa97803 */ /* 0x000fe40000000000 */
[----:B------:R-:W-:Y:S02]  /*f090*/  ISETP.LT.OR P0, PT, R2, 0xa, P0 ;  /* 0x0000000a0200780c */ /* 0x000fe40000701670 */
[----:B------:R-:W-:Y:S02]  /*f0a0*/  ISETP.GE.AND P2, PT, R168, 0x11, PT ;  /* 0x00000011a800780c */ /* 0x000fe40003f46270 */
[----:B------:R-:W-:Y:S02]  /*f0b0*/  ISETP.LT.OR P1, PT, R2, 0x9, P1 ;  /* 0x000000090200780c */ /* 0x000fe40000f21670 */
[----:B------:R-:W-:Y:S02]  /*f0c0*/  FSEL R195, R17, -INF , !P0 ;  /* 0xff80000011c37808 */ /* 0x000fe40004000000 */
[----:B------:R-:W-:Y:S02]  /*f0d0*/  ISETP.GT.AND P0, PT, R0, 0x10, !P2 ;  /* 0x000000100000780c */ /* 0x000fe40005704270 */
[----:B------:R-:W-:Y:S02]  /*f0e0*/  FSEL R194, R16, -INF , !P1 ;  /* 0xff80000010c27808 */ /* 0x000fe40004800000 */
        /* <DEDUP_REMOVED lines=19> */
[----:B------:R-:W-:Y:S02]  /*f220*/  ISETP.GE.AND P6, PT, R168, 0x22, PT ;  /* 0x00000022a800780c */ /* 0x000fe40003fc6270 */
        /* <DEDUP_REMOVED lines=10> */
[----:B------:R-:W-:Y:S04]  /*f2d0*/  ISETP.LT.OR P0, PT, R2, 0x29, P0 ;  /* 0x000000290200780c */ /* 0x000fe80000701670 */
[----:B------:R-:W-:Y:S02]  /*f2e0*/  FSEL R218, R48, -INF , !P0 ;  /* 0xff80000030da7808 */ /* 0x000fe40004000000 */
[----:B------:R-:W-:Y:S04]  /*f2f0*/  ISETP.GT.AND P0, PT, R0, RZ, !P2 ;  /* 0x000000ff0000720c */ /* 0x000fe80005704270 */
[----:B------:R-:W-:Y:S04]  /*f300*/  ISETP.LT.OR P0, PT, R2, 0x1, P0 ;  /* 0x000000010200780c */ /* 0x000fe80000701670 */
[----:B------:R-:W-:Y:S02]  /*f310*/  FSEL R32, R4, -INF , !P0 ;  /* 0xff80000004207808 */ /* 0x000fe40004000000 */
[----:B------:R-:W-:Y:S01]  /*f320*/  ISETP.GE.AND P0, PT, R168, 0x2a, PT ;  /* 0x0000002aa800780c */ /* 0x000fe20003f06270 */
[----:B------:R-:W1:Y:S03]  /*f330*/  SHFL.IDX PT, R4, R171, 0x2, 0x1c1f ;  /* 0x005c1f00ab047f89 */ /* 0x000e6600000e0000 */
[----:B------:R-:W-:Y:S04]  /*f340*/  ISETP.GT.AND P2, PT, R0, 0x29, !P0 ;  /* 0x000000290000780c */ /* 0x000fe80004744270 */
[----:B------:R-:W-:Y:S04]  /*f350*/  ISETP.LT.OR P2, PT, R2, 0x2a, P2 ;  /* 0x0000002a0200780c */ /* 0x000fe80001741670 */
[----:B------:R-:W-:Y:S02]  /*f360*/  FSEL R217, R49, -INF , !P2 ;  /* 0xff80000031d97808 */ /* 0x000fe40005000000 */
[----:B------:R-:W-:Y:S01]  /*f370*/  PLOP3.LUT P2, PT, PT, PT, UP2, 0x40, 0x0 ;  /* 0x000000000000781c */ /* 0x000fe20003f4e828 */
[--C-:B-1----:R-:W-:Y:S02]  /*f380*/  IMAD.IADD R2, R172, 0x1, R4.reuse ;  /* 0x00000001ac027824 */ /* 0x102fe400078e0204 */
[----:B------:R-:W-:Y:S10]  /*f390*/  IMAD.IADD R0, R173, 0x1, R4 ;  /* 0x00000001ad007824 */ /* 0x000ff400078e0204 */
        /* <DEDUP_REMOVED lines=15> */
.L_x_935:
[----:B------:R-:W-:Y:S04]  /*f490*/  MOV R33, c[0x0][0x32c] ;  /* 0x0000cb0000217a02 */ /* 0x000fe80000000f00 */
[----:B------:R-:W-:Y:S11]  /*f4a0*/  ISETP.NE.AND P2, PT, R33, 0x1, PT ;  /* 0x000000012100780c */ /* 0x000ff60003f45270 */
[----:B------:R-:W-:Y:S02]  /*f4b0*/  @!UPT UIADD3 URZ, URZ, URZ, URZ ;  /* 0x0000003f3f3ff290 */ /* 0x000fe4000fffe03f */
[----:B------:R-:W-:Y:S05]  /*f4c0*/  @P2 IMAD.HI.U32 R33, R4, c[0x0][0x330], RZ ;  /* 0x0000cc0004212a27 */ /* 0x000fea00078e00ff */
[----:B------:R-:W-:Y:S02]  /*f4d0*/  @P2 SHF.R.U32.HI R4, RZ, c[0x0][0x334], R33 ;  /* 0x0000cd00ff042a19 */ /* 0x000fe40000011621 */
.L_x_936:
[----:B------:R-:W-:Y:S05]  /*f4e0*/  BSYNC B0 ;  /* 0x0000000000007941 */ /* 0x000fea0003800000 */
.L_x_934:
[----:B------:R-:W-:Y:S05]  /*f4f0*/  IMAD R4, R4, c[0x0][0x32c], R174 ;  /* 0x0000cb0004047a24 */ /* 0x000fea00078e02ae */
[----:B------:R-:W-:Y:S02]  /*f500*/  IADD3 R33, R4, c[0x0][0x32c], RZ ;  /* 0x0000cb0004217a10 */ /* 0x000fe40007ffe0ff */
[----:B------:R-:W-:Y:S02]  /*f510*/  IMNMX R0, R0, R4, !PT ;  /* 0x0000000400007217 */ /* 0x000fe40007800200 */
[----:B------:R-:W-:Y:S02]  /*f520*/  IMNMX R2, R2, R33, PT ;  /* 0x0000002102027217 */ /* 0x000fe40003800200 */
.L_x_933:
[----:B------:R-:W-:Y:S02]  /*f530*/  ISETP.NE.AND P2, PT, R175, RZ, PT ;  /* 0x000000ffaf00720c */ /* 0x000fe40003f45270 */
[----:B------:R-:W-:Y:S02]  /*f540*/  P2R R48, PR, RZ, 0x10 ;  /* 0x00000010ff307803 */ /* 0x000fe40000000000 */
[----:B------:R-:W-:Y:S02]  /*f550*/  ISETP.GT.AND P2, PT, R3, 0x8, !P2 ;  /* 0x000000080300780c */ /* 0x000fe40005744270 */
[----:B------:R-:W-:Y:S02]  /*f560*/  ISETP.NE.AND P4, PT, R21, RZ, PT ;  /* 0x000000ff1500720c */ /* 0x000fe40003f85270 */
[----:B------:R-:W-:Y:S02]  /*f570*/  ISETP.LT.OR P2, PT, R167, 0x9, P2 ;  /* 0x00000009a700780c */ /* 0x000fe40001741670 */
[----:B------:R-:W-:Y:S02]  /*f580*/  P2R R37, PR, RZ, 0x8 ;  /* 0x00000008ff257803 */ /* 0x000fe40000000000 */
[----:B------:R-:W-:Y:S02]  /*f590*/  FSEL R33, R18, -INF , !P2 ;  /* 0xff80000012217808 */ /* 0x000fe40005000000 */
[----:B------:R-:W-:Y:S02]  /*f5a0*/  ISETP.NE.AND P2, PT, R169, RZ, PT ;  /* 0x000000ffa900720c */ /* 0x000fe40003f45270 */
[----:B------:R-:W-:Y:S02]  /*f5b0*/  ISETP.NE.AND P3, PT, R20, RZ, PT ;  /* 0x000000ff1400720c */ /* 0x000fe40003f65270 */
[----:B------:R-:W-:Y:S02]  /*f5c0*/  ISETP.GT.AND P2, PT, R3, 0x9, !P2 ;  /* 0x000000090300780c */ /* 0x000fe40005744270 */
[----:B------:R-:W-:Y:S02]  /*f5d0*/  P2R R4, PR, RZ, 0x10 ;  /* 0x00000010ff047803 */ /* 0x000fe40000000000 */
        /* <DEDUP_REMOVED lines=23> */
[----:B------:R-:W-:Y:S04]  /*f750*/  ISETP.NE.AND P2, PT, R192, RZ, PT ;  /* 0x000000ffc000720c */ /* 0x000fe80003f45270 */
        /* <DEDUP_REMOVED lines=9> */
[----:B------:R-:W-:Y:S02]  /*f7f0*/  ISETP.GT.AND P2, PT, R3, 0x29, !P0 ;  /* 0x000000290300780c */ /* 0x000fe40004744270 */
[----:B------:R-:W1:Y:S02]  /*f800*/  SHFL.IDX PT, R3, R171, 0x3, 0x1c1f ;  /* 0x007c1f00ab037f89 */ /* 0x000e6400000e0000 */
[----:B------:R-:W-:Y:S04]  /*f810*/  ISETP.LT.OR P2, PT, R167, 0x2a, P2 ;  /* 0x0000002aa700780c */ /* 0x000fe80001741670 */
[----:B------:R-:W-:Y:S02]  /*f820*/  FSEL R214, R51, -INF , !P2 ;  /* 0xff80000033d67808 */ /* 0x000fe40005000000 */
[----:B------:R-:W-:Y:S02]  /*f830*/  ISETP.GT.AND P2, PT, R0, RZ, !P4 ;  /* 0x000000ff0000720c */ /* 0x000fe40006744270 */
        /* <DEDUP_REMOVED lines=40> */
[----:B------:R-:W-:Y:S01]  /*fac0*/  ISETP.GT.AND P2, PT, R0, 0x29, !P0 ;  /* 0x000000290000780c */ /* 0x000fe20004744270 */
[--C-:B-1----:R-:W-:Y:S03]  /*fad0*/  IMAD.IADD R0, R173, 0x1, R3.reuse ;  /* 0x00000001ad007824 */ /* 0x102fe600078e0203 */
[----:B------:R-:W-:Y:S01]  /*fae0*/  ISETP.LT.OR P2, PT, R2, 0x2a, P2 ;  /* 0x0000002a0200780c */ /* 0x000fe20001741670 */
[----:B------:R-:W-:Y:S03]  /*faf0*/  IMAD.IADD R2, R172, 0x1, R3 ;  /* 0x00000001ac027824 */ /* 0x000fe600078e0203 */
        /* <DEDUP_REMOVED lines=18> */
.L_x_939:
[----:B------:R-:W-:Y:S04]  /*fc20*/  MOV R4, c[0x0][0x32c] ;  /* 0x0000cb0000047a02 */ /* 0x000fe80000000f00 */
[----:B------:R-:W-:Y:S11]  /*fc30*/  ISETP.NE.AND P2, PT, R4, 0x1, PT ;  /* 0x000000010400780c */ /* 0x000ff60003f45270 */
[----:B------:R-:W-:Y:S02]  /*fc40*/  @!UPT UIADD3 URZ, URZ, URZ, URZ ;  /* 0x0000003f3f3ff290 */ /* 0x000fe4000fffe03f */
[----:B------:R-:W-:Y:S05]  /*fc50*/  @P2 IMAD.HI.U32 R4, R3, c[0x0][0x330], RZ ;  /* 0x0000cc0003042a27 */ /* 0x000fea00078e00ff */
[----:B------:R-:W-:Y:S02]  /*fc60*/  @P2 SHF.R.U32.HI R3, RZ, c[0x0][0x334], R4 ;  /* 0x0000cd00ff032a19 */ /* 0x000fe40000011604 */
.L_x_940:
[----:B------:R-:W-:Y:S05]  /*fc70*/  BSYNC B0 ;  /* 0x0000000000007941 */ /* 0x000fea0003800000 */
.L_x_938:
[----:B------:R-:W-:Y:S05]  /*fc80*/  IMAD R174, R3, c[0x0][0x32c], R174 ;  /* 0x0000cb0003ae7a24 */ /* 0x000fea00078e02ae */
[----:B------:R-:W-:Y:S02]  /*fc90*/  IADD3 R3, R174, c[0x0][0x32c], RZ ;  /* 0x0000cb00ae037a10 */ /* 0x000fe40007ffe0ff */
[----:B------:R-:W-:Y:S02]  /*fca0*/  IMNMX R0, R0, R174, !PT ;  /* 0x000000ae00007217 */ /* 0x000fe40007800200 */
[----:B------:R-:W-:Y:S02]  /*fcb0*/  IMNMX R2, R2, R3, PT ;  /* 0x0000000302027217 */ /* 0x000fe40003800200 */
.L_x_937:
[----:B------:R-:W-:Y:S02]  /*fcc0*/  ISETP.NE.AND P2, PT, R17, RZ, PT ;  /* 0x000000ff1100720c */ /* 0x000fe40003f45270 */
[----:B------:R-:W-:Y:S02]  /*fcd0*/  FMNMX.FTZ R3, R6, R165, !PT ;  /* 0x000000a506037209 */ /* 0x000fe40007810000 */
[----:B------:R-:W-:Y:S02]  /*fce0*/  ISETP.GT.AND P2, PT, R0, RZ, !P2 ;  /* 0x000000ff0000720c */ /* 0x000fe40005744270 */
        /* <DEDUP_REMOVED lines=38> */
[----:B------:R-:W-:Y:S02]  /*ff50*/  FMNMX.FTZ R3, R208, R3, !PT ;  /* 0x00000003d0037209 */ /* 0x000fe40007810000 */
[----:B------:R-:W-:Y:S02]  /*ff60*/  FMNMX.FTZ R169, R218, R169, !PT ;  /* 0x000000a9daa97209 */ /* 0x000fe40007810000 */
[----:B------:R-:W-:Y:S02]  /*ff70*/  ISETP.LT.OR P2, PT, R2, 0x12, P2 ;  /* 0x000000120200780c */ /* 0x000fe40001741670 */
[----:B------:R-:W-:Y:S02]  /*ff80*/  FMNMX.FTZ R169, R217, R169, !PT ;  /* 0x000000a9d9a97209 */ /* 0x000fe40007810000 */
[----:B------:R-:W-:Y:S02]  /*ff90*/  FSEL R45, R27, -INF , !P2 ;  /* 0xff8000001b2d7808 */ /* 0x000fe40005000000 */
[----:B------:R-:W-:Y:S01]  /*ffa0*/  FMNMX.FTZ R3, R212, R3, !PT ;  /* 0x00000003d4037209 */ /* 0x000fe20007810000 */
[----:B------:R-:W1:Y:S01]  /*ffb0*/  SHFL.BFLY PT, R5, R169, 0x2, 0x1f ;  /* 0x0c401f00a9057f89 */ /* 0x000e6200000e0000 */
[----:B------:R-:W-:Y:S02]  /*ffc0*/  ISETP.NE.AND P2, PT, R21, RZ, PT ;  /* 0x000000ff1500720c */ /* 0x000fe40003f45270 */
[----:B------:R-:W-:Y:S02]  /*ffd0*/  FMNMX.FTZ R4, R18, R166, !PT ;  /* 0x000000a612047209 */ /* 0x000fe40007810000 */
[----:B------:R-:W-:Y:S02]  /*ffe0*/  ISETP.GT.AND P2, PT, R0, 0x18, !P2 ;  /* 0x000000180000780c */ /* 0x000fe40005744270 */
[----:B------:R-:W-:Y:S02]  /*fff0*/  FMNMX.FTZ R3, R214, R3, !PT ;  /* 0x00000003d6037209 */ /* 0x000fe40007810000 */
[----:B------:R-:W-:Y:S02]  /*10000*/  FMNMX.FTZ R4, R9, R4, !PT ;  /* 0x0000000409047209 */ /* 0x000fe40007810000 */
[----:B------:R-:W-:Y:S01]  /*10010*/  ISETP.LT.OR P2, PT, R2, 0x19, P2 ;  /* 0x000000190200780c */ /* 0x000fe20001741670 */
[----:B------:R-:W2:Y:S01]  /*10020*/  SHFL.BFLY PT, R168, R3, 0x2, 0x1f ;  /* 0x0c401f0003a87f89 */ /* 0x000ea200000e0000 */
        /* <DEDUP_REMOVED lines=9> */
[----:B------:R-:W-:Y:S01]  /*100c0*/  FMNMX.FTZ R4, R205, R4, !PT ;  /* 0x00000004cd047209 */ /* 0x000fe20007810000 */
[----:B------:R-:W-:Y:S01]  /*100d0*/  LDSM.16.MT88.4 R28, [R225+0x2080] ;  /* 0x00208000e11c783b */ /* 0x000fe20000004200 */
[----:B------:R-:W-:Y:S02]  /*100e0*/  ISETP.GT.AND P1, PT, R0, 0x20, !P1 ;  /* 0x000000200000780c */ /* 0x000fe40004f24270 */
[----:B------:R-:W-:Y:S02]  /*100f0*/  FMNMX.FTZ R4, R206, R4, !PT ;  /* 0x00000004ce047209 */ /* 0x000fe40007810000 */
[----:B------:R-:W-:Y:S02]  /*10100*/  ISETP.LT.OR P1, PT, R2, 0x21, P1 ;  /* 0x000000210200780c */ /* 0x000fe40000f21670 */
[----:B------:R-:W-:Y:S02]  /*10110*/  ISETP.GT.AND P6, PT, R0, 0x21, !P6 ;  /* 0x000000210000780c */ /* 0x000fe400077c4270 */
[----:B------:R-:W-:Y:S02]  /*10120*/  FSEL R174, R42, -INF , !P1 ;  /* 0xff8000002aae7808 */ /* 0x000fe40004800000 */
[C---:B------:R-:W-:Y:S02]  /*10130*/  ISETP.GT.AND P5, PT, R0.reuse, 0x28, !P5 ;  /* 0x000000280000780c */ /* 0x040fe40006fa4270 */
[----:B------:R-:W-:Y:S02]  /*10140*/  ISETP.GT.AND P0, PT, R0, 0x29, !P0 ;  /* 0x000000290000780c */ /* 0x000fe40004704270 */
[C---:B------:R-:W-:Y:S02]  /*10150*/  ISETP.LT.OR P6, PT, R2.reuse, 0x22, P6 ;  /* 0x000000220200780c */ /* 0x040fe400037c1670 */
[C---:B------:R-:W-:Y:S02]  /*10160*/  ISETP.LT.OR P0, PT, R2.reuse, 0x2a, P0 ;  /* 0x0000002a0200780c */ /* 0x040fe40000701670 */
[----:B------:R-:W-:Y:S02]  /*10170*/  FSEL R172, R43, -INF , !P6 ;  /* 0xff8000002bac7808 */ /* 0x000fe40007000000 */
[----:B------:R-:W-:Y:S02]  /*10180*/  FSEL R22, R47, -INF , !P0 ;  /* 0xff8000002f167808 */ /* 0x000fe40004000000 */
[----:B------:R-:W-:Y:S04]  /*10190*/  ISETP.LT.OR P5, PT, R2, 0x29, P5 ;  /* 0x000000290200780c */ /* 0x000fe80002fa1670 */
[----:B------:R-:W-:Y:S02]  /*101a0*/  FSEL R173, R46, -INF , !P5 ;  /* 0xff8000002ead7808 */ /* 0x000fe40006800000 */
[----:B-1----:R-:W-:Y:S02]  /*101b0*/  FMNMX.FTZ R169, R169, R5, !PT ;  /* 0x00000005a9a97209 */ /* 0x002fe40007810000 */
[----:B--2---:R-:W-:Y:S02]  /*101c0*/  FMNMX.FTZ R168, R3, R168, !PT ;  /* 0x000000a803a87209 */ /* 0x004fe40007810000 */
[----:B------:R-:W-:Y:S01]  /*101d0*/  FMNMX.FTZ R3, R211, R4, !PT ;  /* 0x00000004d3037209 */ /* 0x000fe20007810000 */
[----:B------:R-:W1:Y:S03]  /*101e0*/  SHFL.BFLY PT, R5, R169, 0x1, 0x1f ;  /* 0x0c201f00a9057f89 */ /* 0x000e6600000e0000 */
[----:B------:R-:W-:Y:S04]  /*101f0*/  FMNMX.FTZ R3, R213, R3, !PT ;  /* 0x00000003d5037209 */ /* 0x000fe80007810000 */
[----:B------:R-:W-:Y:S01]  /*10200*/  FMNMX.FTZ R3, R215, R3, !PT ;  /* 0x00000003d7037209 */ /* 0x000fe20007810000 */
[----:B------:R-:W2:Y:S03]  /*10210*/  SHFL.BFLY PT, R7, R168, 0x1, 0x1f ;  /* 0x0c201f00a8077f89 */ /* 0x000ea600000e0000 */
[----:B------:R-:W-:Y:S05]  /*10220*/  FMNMX.FTZ R3, R216, R3, !PT ;  /* 0x00000003d8037209 */ /* 0x000fea0007810000 */
[----:B------:R-:W3:Y:S01]  /*10230*/  SHFL.BFLY PT, R8, R3, 0x2, 0x1f ;  /* 0x0c401f0003087f89 */ /* 0x000ee200000e0000 */
[----:B-1----:R-:W-:Y:S04]  /*10240*/  FMNMX.FTZ R169, R169, R5, !PT ;  /* 0x00000005a9a97209 */ /* 0x002fe80007810000 */
[C---:B------:R-:W-:Y:S01]  /*10250*/  FSETP.NEU.FTZ.AND P2, PT, R169.reuse, -INF , PT ;  /* 0xff800000a900780b */ /* 0x040fe20003f5d000 */
[----:B------:R-:W-:Y:S01]  /*10260*/  FMUL.FTZ R23, R169, c[0x0][0x2d0] ;  /* 0x0000b400a9177a20 */ /* 0x000fe20000410000 */
[----:B--2---:R-:W-:Y:S04]  /*10270*/  FMNMX.FTZ R168, R168, R7, !PT ;  /* 0x00000007a8a87209 */ /* 0x004fe80007810000 */
[----:B------:R-:W-:Y:S02]  /*10280*/  FSEL R23, R23, RZ, P2 ;  /* 0x000000ff17177208 */ /* 0x000fe40001000000 */
[C---:B------:R-:W-:Y:S01]  /*10290*/  FSETP.NEU.FTZ.AND P1, PT, R168.reuse, -INF , PT ;  /* 0xff800000a800780b */ /* 0x040fe20003f3d000 */
[----:B------:R-:W-:Y:S02]  /*102a0*/  FMUL.FTZ R48, R168, c[0x0][0x2d0] ;  /* 0x0000b400a8307a20 */ /* 0x000fe40000410000 */
[--C-:B------:R-:W-:Y:S01]  /*102b0*/  FFMA.FTZ R4, R32, c[0x0][0x2d0], -R23.reuse ;  /* 0x0000b40020047a23 */ /* 0x100fe20000010817 */
[----:B---3--:R-:W-:Y:S01]  /*102c0*/  FMNMX.FTZ R3, R3, R8, !PT ;  /* 0x0000000803037209 */ /* 0x008fe20007810000 */
[--C-:B------:R-:W-:Y:S01]  /*102d0*/  FFMA.FTZ R5, R193, c[0x0][0x2d0], -R23.reuse ;  /* 0x0000b400c1057a23 */ /* 0x100fe20000010817 */
[----:B------:R-:W-:Y:S01]  /*102e0*/  FSEL R48, R48, RZ, P1 ;  /* 0x000000ff30307208 */ /* 0x000fe20000800000 */
[----:B------:R1:W-:Y:S01]  /*102f0*/  MUFU.EX2 R25, R4 ;  /* 0x0000000400197308 */ /* 0x0003e20000000800 */
[--C-:B------:R-:W-:Y:S01]  /*10300*/  FFMA.FTZ R40, R198, c[0x0][0x2d0], -R23.reuse ;  /* 0x0000b400c6287a23 */ /* 0x100fe20000010817 */
[----:B------:R-:W2:Y:S02]  /*10310*/  SHFL.BFLY PT, R167, R3, 0x1, 0x1f ;  /* 0x0c201f0003a77f89 */ /* 0x000ea400000e0000 */
[--C-:B------:R-:W-:Y:S06]  /*10320*/  FFMA.FTZ R0, R19, c[0x0][0x2d0], -R48.reuse ;  /* 0x0000b40013007a23 */ /* 0x100fec0000010830 */
[----:B------:R3:W-:Y:S10]  /*10330*/  MUFU.EX2 R175, R5 ;  /* 0x0000000500af7308 */ /* 0x0007f40000000800 */
[----:B------:R-:W-:Y:S01]  /*10340*/  MUFU.EX2 R193, R0 ;  /* 0x0000000000c17308 */ /* 0x000fe20000000800 */
[----:B-1----:R-:W-:Y:S02]  /*10350*/  FMNMX.FTZ R4, R10, R170, !PT ;  /* 0x000000aa0a047209 */ /* 0x002fe40007810000 */
[----:B--2---:R-:W-:Y:S01]  /*10360*/  FMNMX.FTZ R167, R3, R167, !PT ;  /* 0x000000a703a77209 */ /* 0x004fe20007810000 */
[--C-:B------:R-:W-:Y:S01]  /*10370*/  FFMA.FTZ R3, R36, c[0x0][0x2d0], -R48.reuse ;  /* 0x0000b40024037a23 */ /* 0x100fe20000010830 */
[----:B------:R-:W-:Y:S01]  /*10380*/  FMNMX.FTZ R4, R11, R4, !PT ;  /* 0x000000040b047209 */ /* 0x000fe20007810000 */
[----:B------:R-:W-:Y:S01]  /*10390*/  LDSM.16.MT88.4 R36, [R226+0x2080] ;  /* 0x00208000e224783b */ /* 0x000fe20000004200 */
[C---:B------:R-:W-:Y:S01]  /*103a0*/  FSETP.NEU.FTZ.AND P0, PT, R167.reuse, -INF , PT ;  /* 0xff800000a700780b */ /* 0x040fe20003f1d000 */
[----:B------:R-:W-:Y:S02]  /*103b0*/  FMUL.FTZ R49, R167, c[0x0][0x2d0] ;  /* 0x0000b400a7317a20 */ /* 0x000fe40000410000 */
[----:B------:R1:W-:Y:S01]  /*103c0*/  MUFU.EX2 R223, R40 ;  /* 0x0000002800df7308 */ /* 0x0003e20000000800 */
[----:B---3--:R-:W-:Y:S01]  /*103d0*/  FMNMX.FTZ R5, R14, R4, !PT ;  /* 0x000000040e057209 */ /* 0x008fe20007810000 */
[--C-:B------:R-:W-:Y:S01]  /*103e0*/  FFMA.FTZ R4, R194, c[0x0][0x2d0], -R23.reuse ;  /* 0x0000b400c2047a23 */ /* 0x100fe20000010817 */
[----:B------:R-:W-:Y:S02]  /*103f0*/  FSEL R49, R49, RZ, P0 ;  /* 0x000000ff31317208 */ /* 0x000fe40000000000 */
[----:B------:R-:W-:Y:S05]  /*10400*/  FMNMX.FTZ R5, R15, R5, !PT ;  /* 0x000000050f057209 */ /* 0x000fea0007810000 */
[----:B------:R2:W-:Y:S01]  /*10410*/  MUFU.EX2 R192, R4 ;  /* 0x0000000400c07308 */ /* 0x0005e20000000800 */
[--C-:B-1----:R-:W-:Y:S09]  /*10420*/  FFMA.FTZ R40, R197, c[0x0][0x2d0], -R48.reuse ;  /* 0x0000b400c5287a23 */ /* 0x102ff20000010830 */
[----:B------:R1:W-:Y:S01]  /*10430*/  MUFU.EX2 R222, R40 ;  /* 0x0000002800de7308 */ /* 0x0003e20000000800 */
[----:B--2---:R-:W-:Y:S01]  /*10440*/  FMNMX.FTZ R4, R41, R5, !PT ;  /* 0x0000000529047209 */ /* 0x004fe20007810000 */
[--C-:B------:R-:W-:Y:S03]  /*10450*/  FFMA.FTZ R5, R195, c[0x0][0x2d0], -R23.reuse ;  /* 0x0000b400c3057a23 */ /* 0x100fe60000010817 */
[----:B------:R-:W-:Y:S05]  /*10460*/  FMNMX.FTZ R4, R45, R4, !PT ;  /* 0x000000042d047209 */ /* 0x000fea0007810000 */
[----:B------:R2:W3:Y:S10]  /*10470*/  MUFU.EX2 R42, R5 ;  /* 0x00000005002a7308 */ /* 0x0004f40000000800 */
[----:B------:R4:W-:Y:S01]  /*10480*/  MUFU.EX2 R195, R3 ;  /* 0x0000000300c37308 */ /* 0x0009e20000000800 */
[----:B-1----:R-:W-:Y:S09]  /*10490*/  FFMA.FTZ R40, R202, c[0x0][0x2d0], -R23 ;  /* 0x0000b400ca287a23 */ /* 0x002ff20000010817 */
[----:B------:R1:W-:Y:S01]  /*104a0*/  MUFU.EX2 R219, R40 ;  /* 0x0000002800db7308 */ /* 0x0003e20000000800 */
[----:B--2---:R-:W-:Y:S01]  /*104b0*/  FMNMX.FTZ R5, R171, R4, !PT ;  /* 0x00000004ab057209 */ /* 0x004fe20007810000 */
[--C-:B------:R-:W-:Y:S01]  /*104c0*/  FFMA.FTZ R4, R6, c[0x0][0x2d0], -R48.reuse ;  /* 0x0000b40006047a23 */ /* 0x100fe20000010830 */
[----:B---3--:R-:W-:Y:S02]  /*104d0*/  F2FP.PACK_AB R26, R42, R192 ;  /* 0x000000c02a1a723e */ /* 0x008fe400000000ff */
[----:B------:R-:W-:Y:S05]  /*104e0*/  FMNMX.FTZ R5, R44, R5, !PT ;  /* 0x000000052c057209 */ /* 0x000fea0007810000 */
[----:B------:R2:W-:Y:S01]  /*104f0*/  MUFU.EX2 R24, R4 ;  /* 0x0000000400187308 */ /* 0x0005e20000000800 */
[--C-:B----4-:R-:W-:Y:S09]  /*10500*/  FFMA.FTZ R3, R18, c[0x0][0x2d0], -R49.reuse ;  /* 0x0000b40012037a23 */ /* 0x110ff20000010831 */
[----:B------:R3:W-:Y:S01]  /*10510*/  MUFU.EX2 R250, R3 ;  /* 0x0000000300fa7308 */ /* 0x0007e20000000800 */
[--C-:B-1----:R-:W-:Y:S09]  /*10520*/  FFMA.FTZ R40, R201, c[0x0][0x2d0], -R48.reuse ;  /* 0x0000b400c9287a23 */ /* 0x102ff20000010830 */
[----:B------:R1:W-:Y:S01]  /*10530*/  MUFU.EX2 R202, R40 ;  /* 0x0000002800ca7308 */ /* 0x0003e20000000800 */
[----:B--2---:R-:W-:Y:S04]  /*10540*/  FMNMX.FTZ R4, R174, R5, !PT ;  /* 0x00000005ae047209 */ /* 0x004fe80007810000 */
[----:B------:R-:W-:Y:S01]  /*10550*/  FMNMX.FTZ R2, R172, R4, !PT ;  /* 0x00000004ac027209 */ /* 0x000fe20007810000 */
[--C-:B------:R-:W-:Y:S03]  /*10560*/  FFMA.FTZ R4, R12, c[0x0][0x2d0], -R49.reuse ;  /* 0x0000b4000c047a23 */ /* 0x100fe60000010831 */
[----:B------:R-:W-:Y:S01]  /*10570*/  FMNMX.FTZ R0, R173, R2, !PT ;  /* 0x00000002ad007209 */ /* 0x000fe20007810000 */
[----:B------:R-:W-:Y:S01]  /*10580*/  FFMA.FTZ R2, R33, c[0x0][0x2d0], -R48 ;  /* 0x0000b40021027a23 */ /* 0x000fe20000010830 */
[----:B------:R-:W-:Y:S01]  /*10590*/  MUFU.EX2 R249, R4 ;  /* 0x0000000400f97308 */ /* 0x000fe20000000800 */
[--C-:B---3--:R-:W-:Y:S01]  /*105a0*/  FFMA.FTZ R3, R9, c[0x0][0x2d0], -R49.reuse ;  /* 0x0000b40009037a23 */ /* 0x108fe20000010831 */
[----:B------:R-:W-:Y:S08]  /*105b0*/  FMNMX.FTZ R0, R22, R0, !PT ;  /* 0x0000000016007209 */ /* 0x000ff00007810000 */
[----:B------:R2:W3:Y:S01]  /*105c0*/  MUFU.EX2 R194, R2 ;  /* 0x0000000200c27308 */ /* 0x0004e20000000800 */
[--C-:B-1----:R-:W-:Y:S01]  /*105d0*/  FFMA.FTZ R40, R204, c[0x0][0x2d0], -R49.reuse ;  /* 0x0000b400cc287a23 */ /* 0x102fe20000010831 */
[----:B------:R-:W-:Y:S08]  /*105e0*/  MOV R204, R42 ;  /* 0x0000002a00cc7202 */ /* 0x000ff00000000f00 */
[----:B------:R-:W1:Y:S01]  /*105f0*/  MUFU.EX2 R251, R3 ;  /* 0x0000000300fb7308 */ /* 0x000e620000000800 */
[----:B--2---:R-:W2:Y:S01]  /*10600*/  SHFL.BFLY PT, R2, R0, 0x2, 0x1f ;  /* 0x0c401f0000027f89 */ /* 0x004ea200000e0000 */
[----:B---3--:R-:W-:Y:S02]  /*10610*/  F2FP.PACK_AB R27, R195, R194 ;  /* 0x000000c2c31b723e */ /* 0x008fe400000000ff */
[----:B-1----:R-:W-:Y:S02]  /*10620*/  F2FP.PACK_AB R32, R251, R250 ;  /* 0x000000fafb20723e */ /* 0x002fe400000000ff */
[----:B--2---:R-:W-:Y:S01]  /*10630*/  FMNMX.FTZ R3, R0, R2, !PT ;  /* 0x0000000200037209 */ /* 0x004fe20007810000 */
[----:B------:R-:W-:Y:S01]  /*10640*/  FFMA.FTZ R2, R13, c[0x0][0x2d0], -R49 ;  /* 0x0000b4000d027a23 */ /* 0x000fe20000010831 */
[----:B------:R-:W-:Y:S03]  /*10650*/  FSEL R0, R169, RZ, P2 ;  /* 0x000000ffa9007208 */ /* 0x000fe60001000000 */
[----:B------:R1:W2:Y:S01]  /*10660*/  MUFU.EX2 R252, R2 ;  /* 0x0000000200fc7308 */ /* 0x0002a20000000800 */
[----:B------:R-:W3:Y:S01]  /*10670*/  SHFL.BFLY PT, R4, R3, 0x1, 0x1f ;  /* 0x0c201f0003047f89 */ /* 0x000ee200000e0000 */
[----:B------:R-:W-:Y:S01]  /*10680*/  FADD.FTZ R0, -R0, R164 ;  /* 0x000000a400007221 */ /* 0x000fe20000010100 */
[----:B------:R-:W-:Y:S03]  /*10690*/  MOV R164, R25 ;  /* 0x0000001900a47202 */ /* 0x000fe60000000f00 */
[----:B------:R-:W-:Y:S04]  /*106a0*/  FMUL.FTZ R0, R0, c[0x0][0x2d0] ;  /* 0x0000b40000007a20 */ /* 0x000fe80000410000 */
[----:B------:R4:W5:Y:S01]  /*106b0*/  MUFU.EX2 R21, R0 ;  /* 0x0000000000157308 */ /* 0x0009620000000800 */
[----:B-1----:R-:W-:Y:S02]  /*106c0*/  FSEL R2, R168, RZ, P1 ;  /* 0x000000ffa8027208 */ /* 0x002fe40000800000 */
[----:B---3--:R-:W-:Y:S02]  /*106d0*/  FMNMX.FTZ R3, R3, R4, !PT ;  /* 0x0000000403037209 */ /* 0x008fe40007810000 */
[----:B--2---:R-:W-:Y:S01]  /*106e0*/  F2FP.PACK_AB R34, R252, R249 ;  /* 0x000000f9fc22723e */ /* 0x004fe200000000ff */
[----:B------:R-:W-:Y:S01]  /*106f0*/  FADD.FTZ R2, -R2, R165 ;  /* 0x000000a502027221 */ /* 0x000fe20000010100 */
[----:B------:R-:W-:Y:S01]  /*10700*/  MOV R165, R24 ;  /* 0x0000001800a57202 */ /* 0x000fe20000000f00 */
[----:B------:R-:W-:Y:S01]  /*10710*/  FMUL.FTZ R50, R3, c[0x0][0x2d0] ;  /* 0x0000b40003327a20 */ /* 0x000fe20000410000 */
[----:B------:R-:W-:Y:S01]  /*10720*/  F2FP.PACK_AB R24, R175, R164 ;  /* 0x000000a4af18723e */ /* 0x000fe200000000ff */
[----:B------:R-:W-:Y:S01]  /*10730*/  FMUL.FTZ R2, R2, c[0x0][0x2d0] ;  /* 0x0000b40002027a20 */ /* 0x000fe20000410000 */
[----:B----4-:R-:W-:Y:S01]  /*10740*/  FSEL R0, R167, RZ, P0 ;  /* 0x000000ffa7007208 */ /* 0x010fe20000000000 */
[----:B-----5:R-:W-:Y:S01]  /*10750*/  FMUL.FTZ R5, R21, R177 ;  /* 0x000000b115057220 */ /* 0x020fe20000410000 */
[----:B------:R-:W-:Y:S01]  /*10760*/  FSETP.NEU.FTZ.AND P0, PT, R3, -INF , PT ;  /* 0xff8000000300780b */ /* 0x000fe20003f1d000 */
[----:B------:R-:W1:Y:S01]  /*10770*/  MUFU.EX2 R20, R2 ;  /* 0x0000000200147308 */ /* 0x000e620000000800 */
[----:B------:R-:W-:Y:S01]  /*10780*/  F2FP.PACK_AB R25, R193, R165 ;  /* 0x000000a5c119723e */ /* 0x000fe200000000ff */
[----:B------:R-:W-:Y:S01]  /*10790*/  FADD.FTZ R0, -R0, R166 ;  /* 0x000000a600007221 */ /* 0x000fe20000010100 */
[----:B------:R-:W-:Y:S01]  /*107a0*/  FSEL R50, R50, RZ, P0 ;  /* 0x000000ff32327208 */ /* 0x000fe20000000000 */
[C---:B------:R-:W-:Y:S02]  /*107b0*/  FMUL.FTZ R16, R21.reuse, R188 ;  /* 0x000000bc15107220 */ /* 0x040fe40000410000 */
[----:B------:R-:W-:Y:S02]  /*107c0*/  FMUL.FTZ R0, R0, c[0x0][0x2d0] ;  /* 0x0000b40000007a20 */ /* 0x000fe40000410000 */
[--C-:B------:R-:W-:Y:S02]  /*107d0*/  FFMA.FTZ R4, R14, c[0x0][0x2d0], -R50.reuse ;  /* 0x0000b4000e047a23 */ /* 0x100fe40000010832 */
[----:B------:R2:W3:Y:S01]  /*107e0*/  MUFU.EX2 R2, R0 ;  /* 0x0000000000027308 */ /* 0x0004e20000000800 */
[C---:B------:R-:W-:Y:S02]  /*107f0*/  FMUL.FTZ R17, R21.reuse, R189 ;  /* 0x000000bd15117220 */ /* 0x040fe40000410000 */
[C---:B------:R-:W-:Y:S02]  /*10800*/  FMUL.FTZ R132, R21.reuse, R132 ;  /* 0x0000008415847220 */ /* 0x040fe40000410000 */
[C---:B------:R-:W-:Y:S02]  /*10810*/  FMUL.FTZ R133, R21.reuse, R133 ;  /* 0x0000008515857220 */ /* 0x040fe40000410000 */
[C---:B------:R-:W-:Y:S02]  /*10820*/  FMUL.FTZ R144, R21.reuse, R144 ;  /* 0x0000009015907220 */ /* 0x040fe40000410000 */
[C---:B------:R-:W-:Y:S01]  /*10830*/  FMUL.FTZ R145, R21.reuse, R145 ;  /* 0x0000009115917220 */ /* 0x040fe20000410000 */
[----:B------:R4:W-:Y:S01]  /*10840*/  MUFU.EX2 R247, R4 ;  /* 0x0000000400f77308 */ /* 0x0009e20000000800 */
[C---:B------:R-:W-:Y:S02]  /*10850*/  FMUL.FTZ R148, R21.reuse, R148 ;  /* 0x0000009415947220 */ /* 0x040fe40000410000 */
[----:B------:R-:W-:Y:S02]  /*10860*/  FMUL.FTZ R149, R21, R149 ;  /* 0x0000009515957220 */ /* 0x000fe40000410000 */
[C---:B-1----:R-:W-:Y:S02]  /*10870*/  FMUL.FTZ R6, R20.reuse, R178 ;  /* 0x000000b214067220 */ /* 0x042fe40000410000 */
[C---:B------:R-:W-:Y:S02]  /*10880*/  FMUL.FTZ R7, R20.reuse, R179 ;  /* 0x000000b314077220 */ /* 0x040fe40000410000 */
[C---:B------:R-:W-:Y:S02]  /*10890*/  FMUL.FTZ R18, R20.reuse, R190 ;  /* 0x000000be14127220 */ /* 0x040fe40000410000 */
[C---:B------:R-:W-:Y:S02]  /*108a0*/  FMUL.FTZ R19, R20.reuse, R191 ;  /* 0x000000bf14137220 */ /* 0x040fe40000410000 */
[----:B------:R-:W-:Y:S01]  /*108b0*/  FMUL.FTZ R134, R20, R134 ;  /* 0x0000008614867220 */ /* 0x000fe20000410000 */
[----:B------:R-:W-:Y:S01]  /*108c0*/  LDSM.16.MT88.4 R188, [R225+0x3080] ;  /* 0x00308000e1bc783b */ /* 0x000fe20000004200 */
[--C-:B--2---:R-:W-:Y:S02]  /*108d0*/  FFMA.FTZ R0, R10, c[0x0][0x2d0], -R50.reuse ;  /* 0x0000b4000a007a23 */ /* 0x104fe40000010832 */
[C---:B---3--:R-:W-:Y:S02]  /*108e0*/  FMUL.FTZ R8, R2.reuse, R180 ;  /* 0x000000b402087220 */ /* 0x048fe40000410000 */
[----:B------:R1:W-:Y:S01]  /*108f0*/  MUFU.EX2 R245, R0 ;  /* 0x0000000000f57308 */ /* 0x0003e20000000800 */
[C---:B------:R-:W-:Y:S02]  /*10900*/  FMUL.FTZ R9, R2.reuse, R181 ;  /* 0x000000b502097220 */ /* 0x040fe40000410000 */
[C---:B------:R-:W-:Y:S02]  /*10910*/  FMUL.FTZ R12, R2.reuse, R184 ;  /* 0x000000b8020c7220 */ /* 0x040fe40000410000 */
[--C-:B----4-:R-:W-:Y:S02]  /*10920*/  FFMA.FTZ R4, R15, c[0x0][0x2d0], -R50.reuse ;  /* 0x0000b4000f047a23 */ /* 0x110fe40000010832 */
[----:B------:R-:W-:Y:S02]  /*10930*/  FMUL.FTZ R13, R2, R185 ;  /* 0x000000b9020d7220 */ /* 0x000fe40000410000 */
[----:B------:R-:W-:Y:S01]  /*10940*/  FMUL.FTZ R135, R20, R135 ;  /* 0x0000008714877220 */ /* 0x000fe20000410000 */
[----:B------:R2:W3:Y:S01]  /*10950*/  MUFU.EX2 R248, R4 ;  /* 0x0000000400f87308 */ /* 0x0004e20000000800 */
[C---:B------:R-:W-:Y:S02]  /*10960*/  FMUL.FTZ R136, R2.reuse, R136 ;  /* 0x0000008802887220 */ /* 0x040fe40000410000 */
[C---:B------:R-:W-:Y:S02]  /*10970*/  FMUL.FTZ R137, R2.reuse, R137 ;  /* 0x0000008902897220 */ /* 0x040fe40000410000 */
[C---:B------:R-:W-:Y:S02]  /*10980*/  FMUL.FTZ R140, R2.reuse, R140 ;  /* 0x0000008c028c7220 */ /* 0x040fe40000410000 */
[----:B------:R-:W-:Y:S02]  /*10990*/  FMUL.FTZ R141, R2, R141 ;  /* 0x0000008d028d7220 */ /* 0x000fe40000410000 */
[C---:B------:R-:W-:Y:S02]  /*109a0*/  FMUL.FTZ R146, R20.reuse, R146 ;  /* 0x0000009214927220 */ /* 0x040fe40000410000 */
[C---:B------:R-:W-:Y:S02]  /*109b0*/  FMUL.FTZ R147, R20.reuse, R147 ;  /* 0x0000009314937220 */ /* 0x040fe40000410000 */
[C---:B------:R-:W-:Y:S02]  /*109c0*/  FMUL.FTZ R150, R20.reuse, R150 ;  /* 0x0000009614967220 */ /* 0x040fe40000410000 */
[----:B-1----:R-:W-:Y:S02]  /*109d0*/  FFMA.FTZ R0, R11, c[0x0][0x2d0], -R50 ;  /* 0x0000b4000b007a23 */ /* 0x002fe40000010832 */
[----:B------:R-:W-:Y:S02]  /*109e0*/  FMUL.FTZ R151, R20, R151 ;  /* 0x0000009714977220 */ /* 0x000fe40000410000 */
[----:B------:R1:W4:Y:S01]  /*109f0*/  MUFU.EX2 R246, R0 ;  /* 0x0000000000f67308 */ /* 0x0003220000000800 */
[C---:B------:R-:W-:Y:S02]  /*10a00*/  FMUL.FTZ R152, R2.reuse, R152 ;  /* 0x0000009802987220 */ /* 0x040fe40000410000 */
[----:B------:R-:W-:Y:S02]  /*10a10*/  FMUL.FTZ R153, R2, R153 ;  /* 0x0000009902997220 */ /* 0x000fe40000410000 */
[C---:B--2---:R-:W-:Y:S01]  /*10a20*/  FMUL.FTZ R4, R21.reuse, R176 ;  /* 0x000000b015047220 */ /* 0x044fe20000410000 */
[----:B---3--:R-:W-:Y:S01]  /*10a30*/  F2FP.PACK_AB R35, R248, R247 ;  /* 0x000000f7f823723e */ /* 0x008fe200000000ff */
[C---:B------:R-:W-:Y:S02]  /*10a40*/  FMUL.FTZ R156, R2.reuse, R156 ;  /* 0x0000009c029c7220 */ /* 0x040fe40000410000 */
[----:B------:R-:W-:Y:S02]  /*10a50*/  FMUL.FTZ R157, R2, R157 ;  /* 0x0000009d029d7220 */ /* 0x000fe40000410000 */
[C---:B------:R-:W-:Y:S01]  /*10a60*/  FMUL.FTZ R160, R21.reuse, R160 ;  /* 0x000000a015a07220 */ /* 0x040fe20000410000 */
[-C--:B------:R-:W-:Y:S05]  /*10a70*/  HMMA.16816.F32 R4, R24, R28.reuse, R4 ;  /* 0x0000001c1804723c */ /* 0x080fea0000001804 */
[----:B------:R-:W-:Y:S02]  /*10a80*/  FMUL.FTZ R161, R21, R161 ;  /* 0x000000a115a17220 */ /* 0x000fe40000410000 */
[C---:B------:R-:W-:Y:S02]  /*10a90*/  FMUL.FTZ R162, R20.reuse, R162 ;  /* 0x000000a214a27220 */ /* 0x040fe40000410000 */
[----:B------:R-:W-:Y:S03]  /*10aa0*/  FMUL.FTZ R163, R20, R163 ;  /* 0x000000a314a37220 */ /* 0x000fe60000410000 */
[----:B-1----:R-:W-:Y:S01]  /*10ab0*/  FSEL R0, R3, RZ, P0 ;  /* 0x000000ff03007208 */ /* 0x002fe20000000000 */
[C---:B------:R-:W-:Y:S01]  /*10ac0*/  FMUL.FTZ R52, R21.reuse, R52 ;  /* 0x0000003415347220 */ /* 0x040fe20000410000 */
[----:B----4-:R-:W-:Y:S01]  /*10ad0*/  F2FP.PACK_AB R33, R246, R245 ;  /* 0x000000f5f621723e */ /* 0x010fe200000000ff */
[C---:B------:R-:W-:Y:S01]  /*10ae0*/  FMUL.FTZ R53, R21.reuse, R53 ;  /* 0x0000003515357220 */ /* 0x040fe20000410000 */
[----:B------:R-:W-:Y:S01]  /*10af0*/  ISETP.GT.AND P0, PT, R242, UR8, PT ;  /* 0x00000008f2007c0c */ /* 0x000fe2000bf04270 */
[----:B------:R-:W-:Y:S02]  /*10b00*/  FADD.FTZ R0, -R0, R170 ;  /* 0x000000aa00007221 */ /* 0x000fe40000010100 */
[----:B------:R-:W-:Y:S02]  /*10b10*/  FMUL.FTZ R54, R20, R54 ;  /* 0x0000003614367220 */ /* 0x000fe40000410000 */
[----:B------:R-:W-:Y:S02]  /*10b20*/  FMUL.FTZ R0, R0, c[0x0][0x2d0] ;  /* 0x0000b40000007a20 */ /* 0x000fe40000410000 */
[----:B------:R-:W-:Y:S02]  /*10b30*/  FMUL.FTZ R55, R20, R55 ;  /* 0x0000003714377220 */ /* 0x000fe40000410000 */
[C---:B------:R-:W-:Y:S02]  /*10b40*/  FMUL.FTZ R56, R2.reuse, R56 ;  /* 0x0000003802387220 */ /* 0x040fe40000410000 */
[----:B------:R-:W1:Y:S01]  /*10b50*/  MUFU.EX2 R0, R0 ;  /* 0x0000000000007308 */ /* 0x000e620000000800 */
        /* <DEDUP_REMOVED lines=11> */
[----:B------:R-:W-:Y:S02]  /*10c10*/  FMUL.FTZ R72, R2, R72 ;  /* 0x0000004802487220 */ /* 0x000fe40000410000 */
[C---:B-1----:R-:W-:Y:S02]  /*10c20*/  FMUL.FTZ R10, R0.reuse, R182 ;  /* 0x000000b6000a7220 */ /* 0x042fe40000410000 */
[C---:B------:R-:W-:Y:S02]  /*10c30*/  FMUL.FTZ R11, R0.reuse, R183 ;  /* 0x000000b7000b7220 */ /* 0x040fe40000410000 */
        /* <DEDUP_REMOVED lines=10> */
[----:B------:R-:W1:Y:S03]  /*10ce0*/  LDSM.16.MT88.4 R28, [R228+0x2080] ;  /* 0x00208000e41c783b */ /* 0x000e660000004200 */
[C---:B------:R-:W-:Y:S02]  /*10cf0*/  FMUL.FTZ R155, R0.reuse, R155 ;  /* 0x0000009b009b7220 */ /* 0x040fe40000410000 */
[C---:B------:R-:W-:Y:S02]  /*10d00*/  FMUL.FTZ R158, R0.reuse, R158 ;  /* 0x0000009e009e7220 */ /* 0x040fe40000410000 */
[-C--:B------:R-:W-:Y:S04]  /*10d10*/  HMMA.16816.F32 R132, R24, R36.reuse, R132 ;  /* 0x000000241884723c */ /* 0x080fe80000001884 */
[C---:B------:R-:W-:Y:S02]  /*10d20*/  FMUL.FTZ R159, R0.reuse, R159 ;  /* 0x0000009f009f7220 */ /* 0x040fe40000410000 */
[C---:B------:R-:W-:Y:S02]  /*10d30*/  FMUL.FTZ R58, R0.reuse, R58 ;  /* 0x0000003a003a7220 */ /* 0x040fe40000410000 */
[C---:B------:R-:W-:Y:S04]  /*10d40*/  HMMA.16816.F32 R136, R32.reuse, R36, R136 ;  /* 0x000000242088723c */ /* 0x040fe80000001888 */
[C---:B------:R-:W-:Y:S02]  /*10d50*/  FMUL.FTZ R59, R0.reuse, R59 ;  /* 0x0000003b003b7220 */ /* 0x040fe40000410000 */
[C---:B------:R-:W-:Y:S02]  /*10d60*/  FMUL.FTZ R62, R0.reuse, R62 ;  /* 0x0000003e003e7220 */ /* 0x040fe40000410000 */
[-C--:B------:R-:W-:Y:S04]  /*10d70*/  HMMA.16816.F32 R140, R32, R38.reuse, R140 ;  /* 0x00000026208c723c */ /* 0x080fe8000000188c */
[----:B------:R-:W-:Y:S02]  /*10d80*/  FMUL.FTZ R63, R0, R63 ;  /* 0x0000003f003f7220 */ /* 0x000fe40000410000 */
[----:B------:R-:W-:Y:S02]  /*10d90*/  FMUL.FTZ R73, R2, R73 ;  /* 0x0000004902497220 */ /* 0x000fe40000410000 */
[C---:B------:R-:W-:Y:S01]  /*10da0*/  HMMA.16816.F32 R144, R24.reuse, R38, R144 ;  /* 0x000000261890723c */ /* 0x040fe20000001890 */
[----:B------:R-:W2:Y:S03]  /*10db0*/  LDSM.16.MT88.4 R36, [R227+0x2080] ;  /* 0x00208000e324783b */ /* 0x000ea60000004200 */
        /* <DEDUP_REMOVED lines=17> */
[-C--:B--2---:R-:W-:Y:S04]  /*10ed0*/  HMMA.16816.F32 R52, R24, R36.reuse, R52 ;  /* 0x000000241834723c */ /* 0x084fe80000001834 */
[C---:B------:R-:W-:Y:S02]  /*10ee0*/  FMUL.FTZ R86, R20.reuse, R86 ;  /* 0x0000005614567220 */ /* 0x040fe40000410000 */
[----:B------:R-:W-:Y:S02]  /*10ef0*/  FMUL.FTZ R87, R20, R87 ;  /* 0x0000005714577220 */ /* 0x000fe40000410000 */
[C---:B------:R-:W-:Y:S04]  /*10f00*/  HMMA.16816.F32 R56, R32.reuse, R36, R56 ;  /* 0x000000242038723c */ /* 0x040fe80000001838 */
[C---:B------:R-:W-:Y:S02]  /*10f10*/  FMUL.FTZ R88, R2.reuse, R88 ;  /* 0x0000005802587220 */ /* 0x040fe40000410000 */
[----:B------:R-:W-:Y:S02]  /*10f20*/  FMUL.FTZ R89, R2, R89 ;  /* 0x0000005902597220 */ /* 0x000fe40000410000 */
[-C--:B------:R-:W-:Y:S04]  /*10f30*/  HMMA.16816.F32 R60, R32, R38.reuse, R60 ;  /* 0x00000026203c723c */ /* 0x080fe8000000183c */
[----:B------:R-:W-:Y:S02]  /*10f40*/  FFMA.FTZ R36, R196, c[0x0][0x2d0], -R23 ;  /* 0x0000b400c4247a23 */ /* 0x000fe40000010817 */
[C---:B------:R-:W-:Y:S02]  /*10f50*/  FMUL.FTZ R90, R0.reuse, R90 ;  /* 0x0000005a005a7220 */ /* 0x040fe40000410000 */
[C---:B------:R-:W-:Y:S01]  /*10f60*/  HMMA.16816.F32 R64, R24.reuse, R38, R64 ;  /* 0x000000261840723c */ /* 0x040fe20000001840 */
[----:B------:R2:W-:Y:S03]  /*10f70*/  MUFU.EX2 R244, R36 ;  /* 0x0000002400f47308 */ /* 0x0005e60000000800 */
        /* <DEDUP_REMOVED lines=10> */
[-C--:B------:R-:W-:Y:S01]  /*11020*/  HMMA.16816.F32 R76, R32, R30.reuse, R76 ;  /* 0x0000001e204c723c */ /* 0x080fe2000000184c */
[----:B--2---:R-:W1:Y:S03]  /*11030*/  LDSM.16.MT88.4 R36, [R226+0x3880] ;  /* 0x00388000e224783b */ /* 0x004e660000004200 */
[----:B------:R-:W-:Y:S02]  /*11040*/  FFMA.FTZ R28, R199, c[0x0][0x2d0], -R48 ;  /* 0x0000b400c71c7a23 */ /* 0x000fe40000010830 */
[C---:B------:R-:W-:Y:S01]  /*11050*/  FMUL.FTZ R99, R20.reuse, R99 ;  /* 0x0000006314637220 */ /* 0x040fe20000410000 */
[----:B------:R2:W-:Y:S01]  /*11060*/  MUFU.EX2 R199, R40 ;  /* 0x0000002800c77308 */ /* 0x0005e20000000800 */
[C---:B------:R-:W-:Y:S04]  /*11070*/  HMMA.16816.F32 R80, R24.reuse, R30, R80 ;  /* 0x0000001e1850723c */ /* 0x040fe80000001850 */
[C---:B------:R-:W-:Y:S02]  /*11080*/  FMUL.FTZ R100, R21.reuse, R100 ;  /* 0x0000006415647220 */ /* 0x040fe40000410000 */
[----:B------:R-:W-:Y:S02]  /*11090*/  FMUL.FTZ R101, R21, R101 ;  /* 0x0000006515657220 */ /* 0x000fe40000410000 */
[C---:B------:R-:W-:Y:S01]  /*110a0*/  FMUL.FTZ R102, R20.reuse, R102 ;  /* 0x0000006614667220 */ /* 0x040fe20000410000 */
[----:B------:R3:W-:Y:S03]  /*110b0*/  MUFU.EX2 R221, R28 ;  /* 0x0000001c00dd7308 */ /* 0x0007e60000000800 */
[----:B------:R-:W-:Y:S02]  /*110c0*/  FMUL.FTZ R103, R20, R103 ;  /* 0x0000006714677220 */ /* 0x000fe40000410000 */
[C---:B------:R-:W-:Y:S02]  /*110d0*/  FMUL.FTZ R104, R2.reuse, R104 ;  /* 0x0000006802687220 */ /* 0x040fe40000410000 */
[----:B------:R-:W-:Y:S02]  /*110e0*/  FMUL.FTZ R105, R2, R105 ;  /* 0x0000006902697220 */ /* 0x000fe40000410000 */
[C---:B------:R-:W-:Y:S02]  /*110f0*/  FMUL.FTZ R106, R0.reuse, R106 ;  /* 0x0000006a006a7220 */ /* 0x040fe40000410000 */
[----:B------:R-:W-:Y:S02]  /*11100*/  FMUL.FTZ R107, R0, R107 ;  /* 0x0000006b006b7220 */ /* 0x000fe40000410000 */
[C---:B------:R-:W-:Y:S02]  /*11110*/  FMUL.FTZ R108, R2.reuse, R108 ;  /* 0x0000006c026c7220 */ /* 0x040fe40000410000 */
[----:B--2---:R-:W-:Y:S02]  /*11120*/  FFMA.FTZ R40, R205, c[0x0][0x2d0], -R49 ;  /* 0x0000b400cd287a23 */ /* 0x004fe40000010831 */
[----:B------:R-:W2:Y:S01]  /*11130*/  LDL.LU R205, [R1+0x20] ;  /* 0x0000200001cd7983 */ /* 0x000ea20000300800 */
[----:B------:R-:W-:Y:S01]  /*11140*/  FMUL.FTZ R109, R2, R109 ;  /* 0x0000006d026d7220 */ /* 0x000fe20000410000 */
[----:B------:R4:W-:Y:S01]  /*11150*/  MUFU.EX2 R198, R40 ;  /* 0x0000002800c67308 */ /* 0x0009e20000000800 */
[C---:B------:R-:W-:Y:S02]  /*11160*/  FMUL.FTZ R110, R0.reuse, R110 ;  /* 0x0000006e006e7220 */ /* 0x040fe40000410000 */
[----:B------:R-:W-:Y:S01]  /*11170*/  FMUL.FTZ R111, R0, R111 ;  /* 0x0000006f006f7220 */ /* 0x000fe20000410000 */
[-C--:B-1----:R-:W-:Y:S03]  /*11180*/  HMMA.16816.F32 R84, R24, R36.reuse, R84 ;  /* 0x000000241854723c */ /* 0x082fe60000001854 */
[----:B---3--:R-:W-:Y:S02]  /*11190*/  FFMA.FTZ R28, R200, c[0x0][0x2d0], -R23 ;  /* 0x0000b400c81c7a23 */ /* 0x008fe40000010817 */
[C---:B------:R-:W-:Y:S02]  /*111a0*/  FMUL.FTZ R112, R21.reuse, R112 ;  /* 0x0000007015707220 */ /* 0x040fe40000410000 */
[----:B------:R1:W-:Y:S01]  /*111b0*/  MUFU.EX2 R220, R28 ;  /* 0x0000001c00dc7308 */ /* 0x0003e20000000800 */
[C---:B------:R-:W-:Y:S04]  /*111c0*/  HMMA.16816.F32 R88, R32.reuse, R36, R88 ;  /* 0x000000242058723c */ /* 0x040fe80000001858 */
[----:B------:R-:W-:Y:S02]  /*111d0*/  FMUL.FTZ R113, R21, R113 ;  /* 0x0000007115717220 */ /* 0x000fe40000410000 */
[C---:B------:R-:W-:Y:S02]  /*111e0*/  FMUL.FTZ R114, R20.reuse, R114 ;  /* 0x0000007214727220 */ /* 0x040fe40000410000 */
[-C--:B------:R-:W-:Y:S04]  /*111f0*/  HMMA.16816.F32 R92, R32, R38.reuse, R92 ;  /* 0x00000026205c723c */ /* 0x080fe8000000185c */
[----:B----4-:R-:W-:Y:S02]  /*11200*/  FFMA.FTZ R40, R171, c[0x0][0x2d0], -R50 ;  /* 0x0000b400ab287a23 */ /* 0x010fe40000010832 */
[----:B------:R-:W-:Y:S01]  /*11210*/  FFMA.FTZ R36, R203, c[0x0][0x2d0], -R48 ;  /* 0x0000b400cb247a23 */ /* 0x000fe20000010830 */
[----:B------:R-:W-:Y:S01]  /*11220*/  MOV R203, R195 ;  /* 0x000000c300cb7202 */ /* 0x000fe20000000f00 */
[C---:B------:R-:W-:Y:S02]  /*11230*/  HMMA.16816.F32 R96, R24.reuse, R38, R96 ;  /* 0x000000261860723c */ /* 0x040fe40000001860 */
[----:B------:R3:W-:Y:S02]  /*11240*/  MUFU.EX2 R201, R36 ;  /* 0x0000002400c97308 */ /* 0x0007e40000000800 */
[C---:B------:R-:W-:Y:S02]  /*11250*/  FMUL.FTZ R115, R20.reuse, R115 ;  /* 0x0000007314737220 */ /* 0x040fe40000410000 */
[C---:B------:R-:W-:Y:S01]  /*11260*/  FMUL.FTZ R116, R21.reuse, R116 ;  /* 0x0000007415747220 */ /* 0x040fe20000410000 */
[----:B-1----:R-:W1:Y:S01]  /*11270*/  LDSM.16.MT88.4 R28, [R228+0x3880] ;  /* 0x00388000e41c783b */ /* 0x002e620000004200 */
        /* <DEDUP_REMOVED lines=8> */
[--C-:B---3--:R-:W-:Y:S02]  /*11300*/  FFMA.FTZ R36, R51, c[0x0][0x2d0], -R49.reuse ;  /* 0x0000b40033247a23 */ /* 0x108fe40000010831 */
[----:B------:R-:W-:Y:S02]  /*11310*/  FMUL.FTZ R125, R2, R125 ;  /* 0x0000007d027d7220 */ /* 0x000fe40000410000 */
[----:B------:R3:W4:Y:S01]  /*11320*/  MUFU.EX2 R200, R36 ;  /* 0x0000002400c87308 */ /* 0x0007220000000800 */
[C---:B------:R-:W-:Y:S02]  /*11330*/  FMUL.FTZ R126, R0.reuse, R126 ;  /* 0x0000007e007e7220 */ /* 0x040fe40000410000 */
[----:B------:R-:W-:Y:S02]  /*11340*/  FMUL.FTZ R127, R0, R127 ;  /* 0x0000007f007f7220 */ /* 0x000fe40000410000 */
[C---:B------:R-:W-:Y:S02]  /*11350*/  FMUL.FTZ R128, R21.reuse, R128 ;  /* 0x0000008015807220 */ /* 0x040fe40000410000 */
[----:B------:R-:W-:Y:S02]  /*11360*/  FMUL.FTZ R129, R21, R129 ;  /* 0x0000008115817220 */ /* 0x000fe40000410000 */
[C---:B------:R-:W-:Y:S02]  /*11370*/  FMUL.FTZ R130, R20.reuse, R130 ;  /* 0x0000008214827220 */ /* 0x040fe40000410000 */
[----:B------:R-:W-:Y:S01]  /*11380*/  FMUL.FTZ R131, R20, R131 ;  /* 0x0000008314837220 */ /* 0x000fe20000410000 */
[-C--:B-1----:R-:W-:Y:S01]  /*11390*/  HMMA.16816.F32 R100, R24, R28.reuse, R100 ;  /* 0x0000001c1864723c */ /* 0x082fe20000001864 */
[----:B---3--:R-:W1:Y:S07]  /*113a0*/  LDSM.16.MT88.4 R36, [R227+0x3880] ;  /* 0x00388000e324783b */ /* 0x008e6e0000004200 */
[C---:B------:R-:W-:Y:S07]  /*113b0*/  HMMA.16816.F32 R104, R32.reuse, R28, R104 ;  /* 0x0000001c2068723c */ /* 0x040fee0000001868 */
[----:B------:R-:W-:Y:S01]  /*113c0*/  FFMA.FTZ R28, R206, c[0x0][0x2d0], -R49 ;  /* 0x0000b400ce1c7a23 */ /* 0x000fe20000010831 */
[-C--:B------:R-:W-:Y:S03]  /*113d0*/  HMMA.16816.F32 R108, R32, R30.reuse, R108 ;  /* 0x0000001e206c723c */ /* 0x080fe6000000186c */
[----:B------:R3:W5:Y:S01]  /*113e0*/  MUFU.EX2 R197, R28 ;  /* 0x0000001c00c57308 */ /* 0x0007620000000800 */
[----:B------:R-:W-:Y:S04]  /*113f0*/  MOV R206, R194 ;  /* 0x000000c200ce7202 */ /* 0x000fe80000000f00 */
[C---:B------:R-:W-:Y:S05]  /*11400*/  HMMA.16816.F32 R112, R24.reuse, R30, R112 ;  /* 0x0000001e1870723c */ /* 0x040fea0000001870 */
[----:B------:R4:W-:Y:S01]  /*11410*/  MUFU.EX2 R194, R40 ;  /* 0x0000002800c27308 */ /* 0x0009e20000000800 */
[--C-:B---3--:R-:W-:Y:S02]  /*11420*/  FFMA.FTZ R28, R41, c[0x0][0x2d0], -R50.reuse ;  /* 0x0000b400291c7a23 */ /* 0x108fe40000010832 */
[-C--:B-1----:R-:W-:Y:S07]  /*11430*/  HMMA.16816.F32 R116, R24, R36.reuse, R116 ;  /* 0x000000241874723c */ /* 0x082fee0000001874 */
[----:B------:R1:W-:Y:S01]  /*11440*/  MUFU.EX2 R196, R28 ;  /* 0x0000001c00c47308 */ /* 0x0003e20000000800 */
[----:B----4-:R-:W-:Y:S01]  /*11450*/  LDSM.16.MT88.4 R40, [R226+0x2880] ;  /* 0x00288000e228783b */ /* 0x010fe20000004200 */
[C---:B------:R-:W-:Y:S07]  /*11460*/  HMMA.16816.F32 R120, R32.reuse, R36, R120 ;  /* 0x000000242078723c */ /* 0x040fee0000001878 */
[--C-:B------:R-:W-:Y:S01]  /*11470*/  FFMA.FTZ R36, R44, c[0x0][0x2d0], -R50.reuse ;  /* 0x0000b4002c247a23 */ /* 0x100fe20000010832 */
[-C--:B------:R-:W-:Y:S03]  /*11480*/  HMMA.16816.F32 R124, R32, R38.reuse, R124 ;  /* 0x00000026207c723c */ /* 0x080fe6000000187c */
[----:B------:R-:W3:Y:S04]  /*11490*/  MUFU.EX2 R51, R36 ;  /* 0x0000002400337308 */ /* 0x000ee80000000800 */
[----:B------:R-:W-:Y:S01]  /*114a0*/  F2FP.PACK_AB R32, R199, R200 ;  /* 0x000000c8c720723e */ /* 0x000fe200000000ff */
[----:B------:R-:W-:Y:S04]  /*114b0*/  HMMA.16816.F32 R128, R24, R38, R128 ;  /* 0x000000261880723c */ /* 0x000fe80000001880 */
[----:B-1----:R-:W-:Y:S01]  /*114c0*/  FFMA.FTZ R28, R45, c[0x0][0x2d0], -R50 ;  /* 0x0000b4002d1c7a23 */ /* 0x002fe20000010832 */
[----:B-----5:R-:W-:Y:S01]  /*114d0*/  F2FP.PACK_AB R34, R197, R198 ;  /* 0x000000c6c522723e */ /* 0x020fe200000000ff */
[----:B------:R-:W-:Y:S01]  /*114e0*/  LDSM.16.MT88.4 R44, [R228+0x2880] ;  /* 0x00288000e42c783b */ /* 0x000fe20000004200 */
[----:B------:R-:W-:Y:S01]  /*114f0*/  F2FP.PACK_AB R24, R223, R244 ;  /* 0x000000f4df18723e */ /* 0x000fe200000000ff */
[----:B------:R1:W4:Y:S01]  /*11500*/  MUFU.EX2 R195, R28 ;  /* 0x0000001c00c37308 */ /* 0x0003220000000800 */
[----:B------:R-:W-:Y:S03]  /*11510*/  F2FP.PACK_AB R25, R221, R222 ;  /* 0x000000dedd19723e */ /* 0x000fe600000000ff */
[----:B------:R-:W-:Y:S02]  /*11520*/  F2FP.PACK_AB R26, R219, R220 ;  /* 0x000000dcdb1a723e */ /* 0x000fe400000000ff */
[----:B------:R-:W-:Y:S02]  /*11530*/  F2FP.PACK_AB R27, R201, R202 ;  /* 0x000000cac91b723e */ /* 0x000fe400000000ff */
[----:B---3--:R-:W-:Y:S01]  /*11540*/  F2FP.PACK_AB R35, R51, R194 ;  /* 0x000000c23323723e */ /* 0x008fe200000000ff */
[----:B------:R-:W-:Y:S08]  /*11550*/  LDSM.16.MT88.4 R36, [R227+0x2880] ;  /* 0x00288000e324783b */ /* 0x000ff00000004200 */
[----:B-1----:R-:W1:Y:S01]  /*11560*/  LDSM.16.MT88.4 R28, [R225+0x2880] ;  /* 0x00288000e11c783b */ /* 0x002e620000004200 */
[----:B----4-:R-:W-:Y:S01]  /*11570*/  F2FP.PACK_AB R33, R195, R196 ;  /* 0x000000c4c321723e */ /* 0x010fe200000000ff */
[-C--:B-1----:R-:W-:Y:S08]  /*11580*/  HMMA.16816.F32 R4, R24, R28.reuse, R4 ;  /* 0x0000001c1804723c */ /* 0x082ff00000001804 */
[C---:B------:R-:W-:Y:S08]  /*11590*/  HMMA.16816.F32 R8, R32.reuse, R28, R8 ;  /* 0x0000001c2008723c */ /* 0x040ff00000001808 */
[-C--:B------:R-:W-:Y:S08]  /*115a0*/  HMMA.16816.F32 R12, R32, R30.reuse, R12 ;  /* 0x0000001e200c723c */ /* 0x080ff0000000180c */
[C---:B------:R-:W-:Y:S01]  /*115b0*/  HMMA.16816.F32 R16, R24.reuse, R30, R16 ;  /* 0x0000001e1810723c */ /* 0x040fe20000001810 */
[----:B------:R-:W1:Y:S07]  /*115c0*/  LDSM.16.MT88.4 R28, [R225+0x4080] ;  /* 0x00408000e11c783b */ /* 0x000e6e0000004200 */
[-C--:B------:R-:W-:Y:S08]  /*115d0*/  HMMA.16816.F32 R132, R24, R40.reuse, R132 ;  /* 0x000000281884723c */ /* 0x080ff00000001884 */
[C---:B------:R-:W-:Y:S07]  /*115e0*/  HMMA.16816.F32 R136, R32.reuse, R40, R136 ;  /* 0x000000282088723c */ /* 0x040fee0000001888 */
[--C-:B------:R-:W-:Y:S01]  /*115f0*/  FFMA.FTZ R40, R209, c[0x0][0x2d0], -R23.reuse ;  /* 0x0000b400d1287a23 */ /* 0x100fe20000010817 */
[-C--:B------:R-:W-:Y:S04]  /*11600*/  HMMA.16816.F32 R140, R32, R42.reuse, R140 ;  /* 0x0000002a208c723c */ /* 0x080fe8000000188c */
[----:B------:R-:W-:Y:S02]  /*11610*/  MOV R209, R192 ;  /* 0x000000c000d17202 */ /* 0x000fe40000000f00 */
[----:B------:R3:W-:Y:S02]  /*11620*/  MUFU.EX2 R192, R40 ;  /* 0x0000002800c07308 */ /* 0x0007e40000000800 */
[C---:B------:R-:W-:Y:S08]  /*11630*/  HMMA.16816.F32 R144, R24.reuse, R42, R144 ;  /* 0x0000002a1890723c */ /* 0x040ff00000001890 */
[-C--:B------:R-:W-:Y:S08]  /*11640*/  HMMA.16816.F32 R148, R24, R44.reuse, R148 ;  /* 0x0000002c1894723c */ /* 0x080ff00000001894 */
[C---:B------:R-:W-:Y:S04]  /*11650*/  HMMA.16816.F32 R152, R32.reuse, R44, R152 ;  /* 0x0000002c2098723c */ /* 0x040fe80000001898 */
[--C-:B---3--:R-:W-:Y:S01]  /*11660*/  FFMA.FTZ R40, R210, c[0x0][0x2d0], -R23.reuse ;  /* 0x0000b400d2287a23 */ /* 0x108fe20000010817 */
[----:B------:R-:W-:Y:S03]  /*11670*/  MOV R210, R193 ;  /* 0x000000c100d27202 */ /* 0x000fe60000000f00 */
[-C--:B------:R-:W-:Y:S01]  /*11680*/  HMMA.16816.F32 R156, R32, R46.reuse, R156 ;  /* 0x0000002e209c723c */ /* 0x080fe2000000189c */
[----:B------:R3:W-:Y:S07]  /*11690*/  MUFU.EX2 R193, R40 ;  /* 0x0000002800c17308 */ /* 0x0007ee0000000800 */
[C---:B------:R-:W-:Y:S08]  /*116a0*/  HMMA.16816.F32 R160, R24.reuse, R46, R160 ;  /* 0x0000002e18a0723c */ /* 0x040ff000000018a0 */
[-C--:B------:R-:W-:Y:S08]  /*116b0*/  HMMA.16816.F32 R52, R24, R36.reuse, R52 ;  /* 0x000000241834723c */ /* 0x080ff00000001834 */
[C---:B------:R-:W-:Y:S01]  /*116c0*/  HMMA.16816.F32 R56, R32.reuse, R36, R56 ;  /* 0x000000242038723c */ /* 0x040fe20000001838 */
[----:B---3--:R-:W3:Y:S06]  /*116d0*/  LDSM.16.MT88.4 R40, [R226+0x4080] ;  /* 0x00408000e228783b */ /* 0x008eec0000004200 */
[--C-:B------:R-:W-:Y:S01]  /*116e0*/  FFMA.FTZ R36, R207, c[0x0][0x2d0], -R48.reuse ;  /* 0x0000b400cf247a23 */ /* 0x100fe20000010830 */
[-C--:B------:R-:W-:Y:S04]  /*116f0*/  HMMA.16816.F32 R60, R32, R38.reuse, R60 ;  /* 0x00000026203c723c */ /* 0x080fe8000000183c */
[----:B------:R-:W-:Y:S02]  /*11700*/  MOV R207, R175 ;  /* 0x000000af00cf7202 */ /* 0x000fe40000000f00 */
[----:B------:R4:W-:Y:S02]  /*11710*/  MUFU.EX2 R175, R36 ;  /* 0x0000002400af7308 */ /* 0x0009e40000000800 */
[C---:B------:R-:W-:Y:S08]  /*11720*/  HMMA.16816.F32 R64, R24.reuse, R38, R64 ;  /* 0x000000261840723c */ /* 0x040ff00000001840 */
[-C--:B-1----:R-:W-:Y:S08]  /*11730*/  HMMA.16816.F32 R68, R24, R28.reuse, R68 ;  /* 0x0000001c1844723c */ /* 0x082ff00000001844 */
[C---:B------:R-:W-:Y:S04]  /*11740*/  HMMA.16816.F32 R72, R32.reuse, R28, R72 ;  /* 0x0000001c2048723c */ /* 0x040fe80000001848 */
[--C-:B----4-:R-:W-:Y:S04]  /*11750*/  FFMA.FTZ R36, R208, c[0x0][0x2d0], -R48.reuse ;  /* 0x0000b400d0247a23 */ /* 0x110fe80000010830 */
[-C--:B------:R-:W-:Y:S01]  /*11760*/  HMMA.16816.F32 R76, R32, R30.reuse, R76 ;  /* 0x0000001e204c723c */ /* 0x080fe2000000184c */
[----:B------:R-:W4:Y:S01]  /*11770*/  LDL.LU R208, [R1+0x18] ;  /* 0x0000180001d07983 */ /* 0x000f220000300800 */
[----:B------:R1:W-:Y:S06]  /*11780*/  MUFU.EX2 R171, R36 ;  /* 0x0000002400ab7308 */ /* 0x0003ec0000000800 */
[C---:B------:R-:W-:Y:S01]  /*11790*/  HMMA.16816.F32 R80, R24.reuse, R30, R80 ;  /* 0x0000001e1850723c */ /* 0x040fe20000001850 */
[----:B------:R-:W-:Y:S07]  /*117a0*/  LDSM.16.MT88.4 R28, [R227+0x4080] ;  /* 0x00408000e31c783b */ /* 0x000fee0000004200 */
[-C--:B---3--:R-:W-:Y:S08]  /*117b0*/  HMMA.16816.F32 R84, R24, R40.reuse, R84 ;  /* 0x000000281854723c */ /* 0x088ff00000001854 */
[C---:B------:R-:W-:Y:S04]  /*117c0*/  HMMA.16816.F32 R88, R32.reuse, R40, R88 ;  /* 0x000000282058723c */ /* 0x040fe80000001858 */
[--C-:B-1----:R-:W-:Y:S02]  /*117d0*/  FFMA.FTZ R36, R218, c[0x0][0x2d0], -R23.reuse ;  /* 0x0000b400da247a23 */ /* 0x102fe40000010817 */
[----:B------:R-:W-:Y:S01]  /*117e0*/  FFMA.FTZ R23, R217, c[0x0][0x2d0], -R23 ;  /* 0x0000b400d9177a23 */ /* 0x000fe20000010817 */
[----:B------:R-:W-:Y:S01]  /*117f0*/  MOV R217, R165 ;  /* 0x000000a500d97202 */ /* 0x000fe20000000f00 */
[-C--:B------:R-:W-:Y:S01]  /*11800*/  HMMA.16816.F32 R92, R32, R42.reuse, R92 ;  /* 0x0000002a205c723c */ /* 0x080fe2000000185c */
[----:B------:R1:W-:Y:S01]  /*11810*/  MUFU.EX2 R170, R36 ;  /* 0x0000002400aa7308 */ /* 0x0003e20000000800 */
[----:B------:R-:W3:Y:S06]  /*11820*/  LDL.LU R218, [R1+0x14] ;  /* 0x0000140001da7983 */ /* 0x000eec0000300800 */
[C---:B------:R-:W-:Y:S01]  /*11830*/  HMMA.16816.F32 R96, R24.reuse, R42, R96 ;  /* 0x0000002a1860723c */ /* 0x040fe20000001860 */
[----:B------:R-:W-:Y:S02]  /*11840*/  LDSM.16.MT88.4 R40, [R227+0x3080] ;  /* 0x00308000e328783b */ /* 0x000fe40000004200 */
[----:B------:R5:W-:Y:S06]  /*11850*/  MUFU.EX2 R166, R23 ;  /* 0x0000001700a67308 */ /* 0x000bec0000000800 */
[----:B-1----:R-:W1:Y:S03]  /*11860*/  LDSM.16.MT88.4 R36, [R228+0x4080] ;  /* 0x00408000e424783b */ /* 0x002e660000004200 */
[--C-:B-----5:R-:W-:Y:S02]  /*11870*/  FFMA.FTZ R23, R212, c[0x0][0x2d0], -R48.reuse ;  /* 0x0000b400d4177a23 */ /* 0x120fe40000010830 */
[----:B------:R-:W-:Y:S01]  /*11880*/  FFMA.FTZ R48, R214, c[0x0][0x2d0], -R48 ;  /* 0x0000b400d6307a23 */ /* 0x000fe20000010830 */
[----:B------:R-:W-:Y:S01]  /*11890*/  MOV R214, R164 ;  /* 0x000000a400d67202 */ /* 0x000fe20000000f00 */
[----:B------:R5:W-:Y:S01]  /*118a0*/  MUFU.EX2 R165, R23 ;  /* 0x0000001700a57308 */ /* 0x000be20000000800 */
[----:B------:R-:W2:Y:S09]  /*118b0*/  LDL.LU R212, [R1+0x1c] ;  /* 0x00001c0001d47983 */ /* 0x000eb20000300800 */
[----:B------:R-:W-:Y:S01]  /*118c0*/  MUFU.EX2 R164, R48 ;  /* 0x0000003000a47308 */ /* 0x000fe20000000800 */
[--C-:B-----5:R-:W-:Y:S01]  /*118d0*/  FFMA.FTZ R23, R211, c[0x0][0x2d0], -R49.reuse ;  /* 0x0000b400d3177a23 */ /* 0x120fe20000010831 */
[-C--:B-1----:R-:W-:Y:S08]  /*118e0*/  HMMA.16816.F32 R100, R24, R36.reuse, R100 ;  /* 0x000000241864723c */ /* 0x082ff00000001864 */
[----:B------:R1:W-:Y:S01]  /*118f0*/  MUFU.EX2 R48, R23 ;  /* 0x0000001700307308 */ /* 0x0003e20000000800 */
[C---:B------:R-:W-:Y:S08]  /*11900*/  HMMA.16816.F32 R104, R32.reuse, R36, R104 ;  /* 0x000000242068723c */ /* 0x040ff00000001868 */
[-C--:B------:R-:W-:Y:S08]  /*11910*/  HMMA.16816.F32 R108, R32, R38.reuse, R108 ;  /* 0x00000026206c723c */ /* 0x080ff0000000186c */
[C---:B------:R-:W-:Y:S01]  /*11920*/  HMMA.16816.F32 R112, R24.reuse, R38, R112 ;  /* 0x000000261870723c */ /* 0x040fe20000001870 */
[----:B------:R-:W-:Y:S03]  /*11930*/  LDSM.16.MT88.4 R36, [R228+0x3080] ;  /* 0x00308000e424783b */ /* 0x000fe60000004200 */
[--C-:B-1----:R-:W-:Y:S04]  /*11940*/  FFMA.FTZ R23, R213, c[0x0][0x2d0], -R49.reuse ;  /* 0x0000b400d5177a23 */ /* 0x102fe80000010831 */
[-C--:B------:R-:W-:Y:S01]  /*11950*/  HMMA.16816.F32 R116, R24, R28.reuse, R116 ;  /* 0x0000001c1874723c */ /* 0x080fe20000001874 */
[----:B------:R1:W5:Y:S07]  /*11960*/  MUFU.EX2 R47, R23 ;  /* 0x00000017002f7308 */ /* 0x00036e0000000800 */
[C---:B------:R-:W-:Y:S08]  /*11970*/  HMMA.16816.F32 R120, R32.reuse, R28, R120 ;  /* 0x0000001c2078723c */ /* 0x040ff00000001878 */
[-C--:B------:R-:W-:Y:S01]  /*11980*/  HMMA.16816.F32 R124, R32, R30.reuse, R124 ;  /* 0x0000001e207c723c */ /* 0x080fe2000000187c */
[----:B------:R-:W4:Y:S07]  /*11990*/  LDSM.16.MT88.4 R32, [R226+0x3080] ;  /* 0x00308000e220783b */ /* 0x000f2e0000004200 */
[----:B------:R-:W-:Y:S04]  /*119a0*/  HMMA.16816.F32 R128, R24, R30, R128 ;  /* 0x0000001e1880723c */ /* 0x000fe80000001880 */
[--C-:B-1----:R-:W-:Y:S01]  /*119b0*/  FFMA.FTZ R23, R215, c[0x0][0x2d0], -R49.reuse ;  /* 0x0000b400d7177a23 */ /* 0x102fe20000010831 */
[----:B-----5:R-:W-:Y:S01]  /*119c0*/  F2FP.PACK_AB R28, R47, R48 ;  /* 0x000000302f1c723e */ /* 0x020fe200000000ff */
[----:B------:R-:W-:Y:S01]  /*119d0*/  FFMA.FTZ R49, R216, c[0x0][0x2d0], -R49 ;  /* 0x0000b400d8317a23 */ /* 0x000fe20000010831 */
[----:B------:R-:W-:Y:S01]  /*119e0*/  F2FP.PACK_AB R24, R193, R192 ;  /* 0x000000c0c118723e */ /* 0x000fe200000000ff */
[----:B------:R1:W-:Y:S01]  /*119f0*/  MUFU.EX2 R46, R23 ;  /* 0x00000017002e7308 */ /* 0x0003e20000000800 */
[----:B------:R-:W-:Y:S03]  /*11a00*/  F2FP.PACK_AB R25, R171, R175 ;  /* 0x000000afab19723e */ /* 0x000fe600000000ff */
[----:B------:R-:W-:Y:S02]  /*11a10*/  F2FP.PACK_AB R26, R166, R170 ;  /* 0x000000aaa61a723e */ /* 0x000fe400000000ff */
[----:B------:R-:W-:Y:S04]  /*11a20*/  F2FP.PACK_AB R27, R164, R165 ;  /* 0x000000a5a41b723e */ /* 0x000fe800000000ff */
[----:B------:R-:W5:Y:S03]  /*11a30*/  MUFU.EX2 R49, R49 ;  /* 0x0000003100317308 */ /* 0x000f660000000800 */
[-C--:B------:R-:W-:Y:S01]  /*11a40*/  HMMA.16816.F32 R176, R24, R188.reuse, R4 ;  /* 0x000000bc18b0723c */ /* 0x080fe20000001804 */
[----:B------:R-:W2:Y:S02]  /*11a50*/  LDSM.16.MT88.4 R4, [R225+0x4880] ;  /* 0x00488000e104783b */ /* 0x000ea40000004200 */
[--C-:B-1----:R-:W-:Y:S04]  /*11a60*/  FFMA.FTZ R23, R174, c[0x0][0x2d0], -R50.reuse ;  /* 0x0000b400ae177a23 */ /* 0x102fe80000010832 */
[----:B------:R1:W-:Y:S01]  /*11a70*/  MUFU.EX2 R44, R23 ;  /* 0x00000017002c7308 */ /* 0x0003e20000000800 */
[----:B-----5:R-:W-:Y:S01]  /*11a80*/  F2FP.PACK_AB R30, R49, R46 ;  /* 0x0000002e311e723e */ /* 0x020fe200000000ff */
[--C-:B-1----:R-:W-:Y:S08]  /*11a90*/  FFMA.FTZ R23, R172, c[0x0][0x2d0], -R50.reuse ;  /* 0x0000b400ac177a23 */ /* 0x102ff00000010832 */
[----:B------:R1:W5:Y:S02]  /*11aa0*/  MUFU.EX2 R45, R23 ;  /* 0x00000017002d7308 */ /* 0x0003640000000800 */
[--C-:B-1----:R-:W-:Y:S01]  /*11ab0*/  FFMA.FTZ R23, R173, c[0x0][0x2d0], -R50.reuse ;  /* 0x0000b400ad177a23 */ /* 0x102fe20000010832 */
[----:B-----5:R-:W-:Y:S01]  /*11ac0*/  F2FP.PACK_AB R29, R45, R44 ;  /* 0x0000002c2d1d723e */ /* 0x020fe200000000ff */
[----:B------:R-:W-:Y:S06]  /*11ad0*/  FFMA.FTZ R50, R22, c[0x0][0x2d0], -R50 ;  /* 0x0000b40016327a23 */ /* 0x000fec0000010832 */
[----:B------:R-:W-:Y:S10]  /*11ae0*/  MUFU.EX2 R23, R23 ;  /* 0x0000001700177308 */ /* 0x000ff40000000800 */
[----:B------:R-:W1:Y:S02]  /*11af0*/  MUFU.EX2 R50, R50 ;  /* 0x0000003200327308 */ /* 0x000e640000000800 */
[----:B-1----:R-:W-:Y:S07]  /*11b00*/  F2FP.PACK_AB R31, R50, R23 ;  /* 0x00000017321f723e */ /* 0x002fee00000000ff */
[C---:B------:R-:W-:Y:S01]  /*11b10*/  HMMA.16816.F32 R180, R28.reuse, R188, R8 ;  /* 0x000000bc1cb4723c */ /* 0x040fe20000001808 */
[----:B------:R-:W1:Y:S07]  /*11b20*/  LDSM.16.MT88.4 R8, [R226+0x4880] ;  /* 0x00488000e208783b */ /* 0x000e6e0000004200 */
[-C--:B------:R-:W-:Y:S01]  /*11b30*/  HMMA.16816.F32 R184, R28, R190.reuse, R12 ;  /* 0x000000be1cb8723c */ /* 0x080fe2000000180c */
[----:B------:R-:W5:Y:S07]  /*11b40*/  LDSM.16.MT88.4 R12, [R228+0x4880] ;  /* 0x00488000e40c783b */ /* 0x000f6e0000004200 */
[C---:B------:R-:W-:Y:S01]  /*11b50*/  HMMA.16816.F32 R188, R24.reuse, R190, R16 ;  /* 0x000000be18bc723c */ /* 0x040fe20000001810 */
[----:B------:R-:W1:Y:S07]  /*11b60*/  LDSM.16.MT88.4 R16, [R227+0x4880] ;  /* 0x00488000e310783b */ /* 0x000e6e0000004200 */
[-C--:B----4-:R-:W-:Y:S08]  /*11b70*/  HMMA.16816.F32 R132, R24, R32.reuse, R132 ;  /* 0x000000201884723c */ /* 0x090ff00000001884 */
[C---:B------:R-:W-:Y:S08]  /*11b80*/  HMMA.16816.F32 R136, R28.reuse, R32, R136 ;  /* 0x000000201c88723c */ /* 0x040ff00000001888 */
[-C--:B------:R-:W-:Y:S04]  /*11b90*/  HMMA.16816.F32 R140, R28, R34.reuse, R140 ;  /* 0x000000221c8c723c */ /* 0x080fe8000000188c */
[----:B---3--:R-:W-:Y:S04]  /*11ba0*/  FFMA.FTZ R20, R20, R218, R217 ;  /* 0x000000da14147223 */ /* 0x008fe800000100d9 */
[C---:B------:R-:W-:Y:S04]  /*11bb0*/  HMMA.16816.F32 R144, R24.reuse, R34, R144 ;  /* 0x000000221890723c */ /* 0x040fe80000001890 */
[----:B------:R-:W-:Y:S04]  /*11bc0*/  FADD.FTZ R20, R210, R20 ;  /* 0x00000014d2147221 */ /* 0x000fe80000010000 */
[-C--:B------:R-:W-:Y:S04]  /*11bd0*/  HMMA.16816.F32 R148, R24, R36.reuse, R148 ;  /* 0x000000241894723c */ /* 0x080fe80000001894 */
[----:B------:R-:W-:Y:S04]  /*11be0*/  FADD.FTZ R20, R206, R20 ;  /* 0x00000014ce147221 */ /* 0x000fe80000010000 */
[C---:B------:R-:W-:Y:S08]  /*11bf0*/  HMMA.16816.F32 R152, R28.reuse, R36, R152 ;  /* 0x000000241c98723c */ /* 0x040ff00000001898 */
[-C--:B------:R-:W-:Y:S08]  /*11c00*/  HMMA.16816.F32 R156, R28, R38.reuse, R156 ;  /* 0x000000261c9c723c */ /* 0x080ff0000000189c */
[C---:B------:R-:W-:Y:S04]  /*11c10*/  HMMA.16816.F32 R160, R24.reuse, R38, R160 ;  /* 0x0000002618a0723c */ /* 0x040fe800000018a0 */
[----:B--2---:R-:W-:Y:S04]  /*11c20*/  FFMA.FTZ R21, R21, R212, R214 ;  /* 0x000000d415157223 */ /* 0x004fe800000100d6 */
[-C--:B------:R-:W-:Y:S08]  /*11c30*/  HMMA.16816.F32 R52, R24, R40.reuse, R52 ;  /* 0x000000281834723c */ /* 0x080ff00000001834 */
[C---:B------:R-:W-:Y:S08]  /*11c40*/  HMMA.16816.F32 R56, R28.reuse, R40, R56 ;  /* 0x000000281c38723c */ /* 0x040ff00000001838 */
[-C--:B------:R-:W-:Y:S08]  /*11c50*/  HMMA.16816.F32 R60, R28, R42.reuse, R60 ;  /* 0x0000002a1c3c723c */ /* 0x080ff0000000183c */
[C---:B------:R-:W-:Y:S08]  /*11c60*/  HMMA.16816.F32 R64, R24.reuse, R42, R64 ;  /* 0x0000002a1840723c */ /* 0x040ff00000001840 */
[-C--:B------:R-:W-:Y:S08]  /*11c70*/  HMMA.16816.F32 R68, R24, R4.reuse, R68 ;  /* 0x000000041844723c */ /* 0x080ff00000001844 */
[C---:B------:R-:W-:Y:S07]  /*11c80*/  HMMA.16816.F32 R72, R28.reuse, R4, R72 ;  /* 0x000000041c48723c */ /* 0x040fee0000001848 */
[----:B------:R-:W-:Y:S01]  /*11c90*/  FFMA.FTZ R4, R2, R208, R250 ;  /* 0x000000d002047223 */ /* 0x000fe200000100fa */
[-C--:B------:R-:W-:Y:S04]  /*11ca0*/  HMMA.16816.F32 R76, R28, R6.reuse, R76 ;  /* 0x000000061c4c723c */ /* 0x080fe8000000184c */
[----:B------:R-:W-:Y:S02]  /*11cb0*/  FADD.FTZ R4, R251, R4 ;  /* 0x00000004fb047221 */ /* 0x000fe40000010000 */
[----:B------:R-:W-:Y:S02]  /*11cc0*/  FADD.FTZ R2, R207, R21 ;  /* 0x00000015cf027221 */ /* 0x000fe40000010000 */
[C---:B------:R-:W-:Y:S04]  /*11cd0*/  HMMA.16816.F32 R80, R24.reuse, R6, R80 ;  /* 0x000000061850723c */ /* 0x040fe80000001850 */
[----:B------:R-:W-:Y:S02]  /*11ce0*/  FADD.FTZ R5, R249, R4 ;  /* 0x00000004f9057221 */ /* 0x000fe40000010000 */
[----:B------:R-:W-:Y:S02]  /*11cf0*/  FFMA.FTZ R4, R0, R205, R245 ;  /* 0x000000cd00047223 */ /* 0x000fe400000100f5 */
        /* <DEDUP_REMOVED lines=12> */
[-C--:B-----5:R-:W-:Y:S04]  /*11dc0*/  HMMA.16816.F32 R100, R24, R12.reuse, R100 ;  /* 0x0000000c1864723c */ /* 0x0a0fe80000001864 */
        /* <DEDUP_REMOVED lines=29> */
[----:B------:R-:W-:Y:S01]  /*11fa0*/  FADD.FTZ R0, R170, R5 ;  /* 0x00000005aa007221 */ /* 0x000fe20000010000 */
[----:B------:R-:W-:Y:S01]  /*11fb0*/  MOV R170, R3 ;  /* 0x0000000300aa7202 */ /* 0x000fe20000000f00 */
        /* <DEDUP_REMOVED lines=9> */
[----:B------:R-:W-:Y:S01]  /*12050*/  FADD.FTZ R4, R49, R4 ;  /* 0x0000000431047221 */ /* 0x000fe20000010000 */
[----:B------:R2:W-:Y:S01]  /*12060*/  STL [R1+0x14], R5 ;  /* 0x0000140501007387 */ /* 0x0005e20000100800 */
[----:B------:R-:W-:Y:S03]  /*12070*/  FADD.FTZ R2, R23, R2 ;  /* 0x0000000217027221 */ /* 0x000fe60000010000 */
[----:B------:R2:W-:Y:S01]  /*12080*/  STL [R1+0x18], R4 ;  /* 0x0000180401007387 */ /* 0x0005e20000100800 */
[----:B------:R-:W-:Y:S05]  /*12090*/  FADD.FTZ R2, R50, R2 ;  /* 0x0000000232027221 */ /* 0x000fea0000010000 */
[----:B------:R2:W-:Y:S01]  /*120a0*/  STL [R1+0x20], R2 ;  /* 0x0000200201007387 */ /* 0x0005e20000100800 */
[----:B-1----:R-:W-:Y:S04]  /*120b0*/  IADD3 R0, R242, -0x1, RZ ;  /* 0xfffffffff2007810 */ /* 0x002fe80007ffe0ff */
[----:B------:R-:W-:Y:S01]  /*120c0*/  MOV R242, R0 ;  /* 0x0000000000f27202 */ /* 0x000fe20000000f00 */
[----:B------:R-:W-:-:S05]  /*120d0*/  @P0 BRA `(.L_x_941) ;  /* 0xffffbdb000000947 */ /* 0x000fca000383ffff */
.L_x_924:
[----:B-12---:R-:W2:Y:S04]  /*120e0*/  LDL.LU R0, [R1+0x1c] ;  /* 0x00001c0001007983 */ /* 0x006ea80000300800 */
        /* <DEDUP_REMOVED lines=21> */
[----:B------:R-:W-:Y:S01]  /*12240*/  MOV R0, RZ ;  /* 0x000000ff00007202 */ /* 0x000fe20000000f00 */
[----:B--2---:R-:W-:-:S03]  /*12250*/  FADD.FTZ R9, R9, R4 ;  /* 0x0000000409097221 */ /* 0x004fc60000010000 */
[----:B------:R-:W-:Y:S02]  /*12260*/  FSETP.NE.FTZ.AND P3, PT, R5, RZ, PT ;  /* 0x000000ff0500720b */ /* 0x000fe40003f75000 */
[----:B------:R-:W-:Y:S01]  /*12270*/  MOV R4, RZ ;  /* 0x000000ff00047202 */ /* 0x000fe20000000f00 */
[----:B---3--:R-:W-:Y:S01]  /*12280*/  FADD.FTZ R6, R6, R7 ;  /* 0x0000000706067221 */ /* 0x008fe20000010000 */
[----:B------:R-:W-:Y:S01]  /*12290*/  FSETP.NE.FTZ.AND P2, PT, R9, RZ, PT ;  /* 0x000000ff0900720b */ /* 0x000fe20003f55000 */
[----:B----4-:R-:W-:-:S03]  /*122a0*/  FADD.FTZ R8, R2, R8 ;  /* 0x0000000802087221 */ /* 0x010fc60000010000 */
[----:B------:R-:W-:Y:S02]  /*122b0*/  FSETP.NE.FTZ.AND P1, PT, R6, RZ, PT ;  /* 0x000000ff0600720b */ /* 0x000fe40003f35000 */
[----:B------:R-:W-:-:S03]  /*122c0*/  MOV R2, RZ ;  /* 0x000000ff00027202 */ /* 0x000fc60000000f00 */
[----:B------:R-:W1:Y:S01]  /*122d0*/  @P3 MUFU.RCP R0, R5 ;  /* 0x0000000500003308 */ /* 0x000e620000001000 */
[----:B------:R-:W-:-:S07]  /*122e0*/  FSETP.NE.FTZ.AND P0, PT, R8, RZ, PT ;  /* 0x000000ff0800720b */ /* 0x000fce0003f15000 */
[----:B------:R-:W-:Y:S01]  /*122f0*/  @P2 MUFU.RCP R4, R9 ;  /* 0x0000000900042308 */ /* 0x000fe20000001000 */
[----:B-1----:R-:W-:-:S07]  /*12300*/  FMUL.FTZ R176, R0, R176 ;  /* 0x000000b000b07220 */ /* 0x002fce0000410000 */
[----:B------:R-:W1:Y:S01]  /*12310*/  @P1 MUFU.RCP R2, R6 ;  /* 0x0000000600021308 */ /* 0x000e620000001000 */
[C---:B------:R-:W-:Y:S02]  /*12320*/  FMUL.FTZ R47, R0.reuse, R177 ;  /* 0x000000b1002f7220 */ /* 0x040fe40000410000 */
[C---:B------:R-:W-:Y:S02]  /*12330*/  FMUL.FTZ R188, R0.reuse, R188 ;  /* 0x000000bc00bc7220 */ /* 0x040fe40000410000 */
[C---:B------:R-:W-:Y:S02]  /*12340*/  FMUL.FTZ R45, R0.reuse, R189 ;  /* 0x000000bd002d7220 */ /* 0x040fe40000410000 */
[C---:B------:R-:W-:Y:S01]  /*12350*/  FMUL.FTZ R132, R0.reuse, R132 ;  /* 0x0000008400847220 */ /* 0x040fe20000410000 */
[----:B------:R-:W-:Y:S01]  /*12360*/  @P1 MUFU.LG2 R7, R6 ;  /* 0x0000000600071308 */ /* 0x000fe20000000c00 */
[C---:B------:R-:W-:Y:S02]  /*12370*/  FMUL.FTZ R49, R0.reuse, R133 ;  /* 0x0000008500317220 */ /* 0x040fe40000410000 */
        /* <DEDUP_REMOVED lines=12> */
[C---:B------:R-:W-:Y:S01]  /*12440*/  FMUL.FTZ R68, R0.reuse, R68 ;  /* 0x0000004400447220 */ /* 0x040fe20000410000 */
[----:B------:R-:W-:Y:S01]  /*12450*/  @P0 MUFU.LG2 R6, R8 ;  /* 0x0000000800060308 */ /* 0x000fe20000000c00 */
        /* <DEDUP_REMOVED lines=19> */
[----:B------:R1:W2:Y:S01]  /*12590*/  @P0 MUFU.RCP R0, R8 ;  /* 0x0000000800000308 */ /* 0x0002a20000001000 */
[C---:B------:R-:W-:Y:S02]  /*125a0*/  FMUL.FTZ R185, R2.reuse, R185 ;  /* 0x000000b902b97220 */ /* 0x040fe40000410000 */
[C---:B------:R-:W-:Y:S02]  /*125b0*/  FMUL.FTZ R136, R2.reuse, R136 ;  /* 0x0000008802887220 */ /* 0x040fe40000410000 */
[C---:B------:R-:W-:Y:S02]  /*125c0*/  FMUL.FTZ R137, R2.reuse, R137 ;  /* 0x0000008902897220 */ /* 0x040fe40000410000 */
[----:B------:R-:W-:-:S02]  /*125d0*/  FMUL.FTZ R140, R2, R140 ;  /* 0x0000008c028c7220 */ /* 0x000fc40000410000 */
[C---:B------:R-:W-:Y:S02]  /*125e0*/  FMUL.FTZ R141, R2.reuse, R141 ;  /* 0x0000008d028d7220 */ /* 0x040fe40000410000 */
[C---:B------:R-:W-:Y:S02]  /*125f0*/  FMUL.FTZ R152, R2.reuse, R152 ;  /* 0x0000009802987220 */ /* 0x040fe40000410000 */
[C---:B------:R-:W-:Y:S02]  /*12600*/  FMUL.FTZ R153, R2.reuse, R153 ;  /* 0x0000009902997220 */ /* 0x040fe40000410000 */
[C---:B------:R-:W-:Y:S01]  /*12610*/  FMUL.FTZ R156, R2.reuse, R156 ;  /* 0x0000009c029c7220 */ /* 0x040fe20000410000 */
[----:B-1----:R-:W-:Y:S01]  /*12620*/  @P0 MOV R8, 0x3f317218 ;  /* 0x3f31721800080802 */ /* 0x002fe20000000f00 */
        /* <DEDUP_REMOVED lines=55> */
[C---:B--2---:R-:W-:Y:S02]  /*129a0*/  FMUL.FTZ R182, R0.reuse, R182 ;  /* 0x000000b600b67220 */ /* 0x044fe40000410000 */
        /* <DEDUP_REMOVED lines=30> */
[----:B------:R-:W-:Y:S01]  /*12b90*/  FMUL.FTZ R127, R0, R127 ;  /* 0x0000007f007f7220 */ /* 0x000fe20000410000 */
[----:B------:R-:W-:Y:S01]  /*12ba0*/  @P1 MOV R0, 0x3f317218 ;  /* 0x3f31721800001802 */ /* 0x000fe20000000f00 */
[----:B------:R-:W-:-:S02]  /*12bb0*/  @P2 FMUL.FTZ R5, R2, c[0x0][0x2d0] ;  /* 0x0000b40002052a20 */ /* 0x000fc40000410000 */
[----:B------:R-:W-:Y:S02]  /*12bc0*/  @P3 FMUL.FTZ R10, R4, c[0x0][0x2d0] ;  /* 0x0000b400040a3a20 */ /* 0x000fe40000410000 */
[----:B------:R-:W-:Y:S02]  /*12bd0*/  @P1 FMUL.FTZ R2, R0, c[0x0][0x2d0] ;  /* 0x0000b40000021a20 */ /* 0x000fe40000410000 */
[----:B------:R-:W-:Y:S02]  /*12be0*/  @P3 FMUL.FTZ R11, R11, 0.69314718246459960938 ;  /* 0x3f3172180b0b3820 */ /* 0x000fe40000410000 */
[----:B------:R-:W-:Y:S02]  /*12bf0*/  @P2 FMUL.FTZ R9, R9, 0.69314718246459960938 ;  /* 0x3f31721809092820 */ /* 0x000fe40000410000 */
[----:B------:R-:W-:Y:S02]  /*12c00*/  @P1 FMUL.FTZ R7, R7, 0.69314718246459960938 ;  /* 0x3f31721807071820 */ /* 0x000fe40000410000 */
[----:B------:R-:W-:-:S02]  /*12c10*/  @P0 FMUL.FTZ R4, R6, 0.69314718246459960938 ;  /* 0x3f31721806040820 */ /* 0x000fc40000410000 */
[----:B------:R-:W-:Y:S02]  /*12c20*/  @P0 FMUL.FTZ R0, R8, c[0x0][0x2d0] ;  /* 0x0000b40008000a20 */ /* 0x000fe40000410000 */
[----:B------:R-:W-:Y:S02]  /*12c30*/  @P3 FFMA.FTZ R38, R10, R169, R11 ;  /* 0x000000a90a263223 */ /* 0x000fe4000001000b */
[----:B------:R-:W-:Y:S02]  /*12c40*/  @P2 FFMA.FTZ R39, R5, R168, R9 ;  /* 0x000000a805272223 */ /* 0x000fe40000010009 */
[----:B------:R-:W-:Y:S02]  /*12c50*/  @P1 FFMA.FTZ R40, R2, R167, R7 ;  /* 0x000000a702281223 */ /* 0x000fe40000010007 */
[----:B------:R-:W-:Y:S02]  /*12c60*/  @P0 FFMA.FTZ R41, R0, R3, R4 ;  /* 0x0000000300290223 */ /* 0x000fe40000010004 */
.L_x_880:
[----:B------:R-:W-:Y:S05]  /*12c70*/  @P4 BRA `(.L_x_942) ;  /* 0x00001ae000004947 */ /* 0x000fea0003800000 */
[----:B------:R-:W1:Y:S01]  /*12c80*/  S2R R13, SR_TID.X ;  /* 0x00000000000d7919 */ /* 0x000e620000002100 */
[----:B------:R-:W-:Y:S01]  /*12c90*/  F2FP.PACK_AB R43, R43, R52 ;  /* 0x000000342b2b723e */ /* 0x000fe200000000ff */
[----:B------:R-:W-:Y:S01]  /*12ca0*/  BSSY B0, `(.L_x_943) ;  /* 0x0000134000007945 */ /* 0x000fe20003800000 */
[----:B------:R-:W-:Y:S01]  /*12cb0*/  F2FP.PACK_AB R36, R36, R80 ;  /* 0x000000502424723e */ /* 0x000fe200000000ff */
[----:B------:R-:W2:Y:S01]  /*12cc0*/  S2R R20, SR_CTAID.Y ;  /* 0x0000000000147919 */ /* 0x000ea20000002600 */
[----:B------:R-:W-:Y:S01]  /*12cd0*/  F2FP.PACK_AB R54, R55, R54 ;  /* 0x000000363736723e */ /* 0x000fe200000000ff */
[----:B------:R-:W-:Y:S01]  /*12ce0*/  IMAD.MOV.U32 R55, RZ, RZ, c[0x0][0x4e8] ;  /* 0x00013a00ff377624 */ /* 0x000fe200078e00ff */
[----:B------:R-:W-:Y:S01]  /*12cf0*/  F2FP.PACK_AB R47, R47, R176 ;  /* 0x000000b02f2f723e */ /* 0x000fe200000000ff */
[----:B------:R-:W3:Y:S01]  /*12d00*/  S2R R14, SR_CTAID.Z ;  /* 0x00000000000e7919 */ /* 0x000ee20000002700 */
[----:B------:R-:W-:-:S02]  /*12d10*/  F2FP.PACK_AB R178, R179, R178 ;  /* 0x000000b2b3b2723e */ /* 0x000fc400000000ff */
[C---:B------:R-:W-:Y:S01]  /*12d20*/  ISETP.NE.AND P0, PT, R55.reuse, 0x1, PT ;  /* 0x000000013700780c */ /* 0x040fe20003f05270 */
[----:B------:R-:W4:Y:S01]  /*12d30*/  S2R R80, SR_CTAID.X ;  /* 0x0000000000507919 */ /* 0x000f220000002500 */
[----:B------:R-:W-:Y:S01]  /*12d40*/  IMAD R55, R55, c[0x0][0x388], RZ ;  /* 0x0000e20037377a24 */ /* 0x000fe200078e02ff */
[----:B------:R-:W-:Y:S02]  /*12d50*/  F2FP.PACK_AB R45, R45, R188 ;  /* 0x000000bc2d2d723e */ /* 0x000fe400000000ff */
[----:B------:R-:W-:Y:S01]  /*12d60*/  BAR.SYNC.DEFER_BLOCKING 0x1, 0x80 ;  /* 0x0042000000007b1d */ /* 0x000fe20000010000 */
[----:B------:R-:W-:Y:S02]  /*12d70*/  F2FP.PACK_AB R190, R191, R190 ;  /* 0x000000bebfbe723e */ /* 0x000fe400000000ff */
[----:B------:R-:W-:Y:S02]  /*12d80*/  F2FP.PACK_AB R180, R181, R180 ;  /* 0x000000b4b5b4723e */ /* 0x000fe400000000ff */
[----:B------:R-:W-:-:S02]  /*12d90*/  F2FP.PACK_AB R182, R183, R182 ;  /* 0x000000b6b7b6723e */ /* 0x000fc400000000ff */
[----:B------:R-:W-:Y:S02]  /*12da0*/  F2FP.PACK_AB R184, R185, R184 ;  /* 0x000000b8b9b8723e */ /* 0x000fe400000000ff */
[----:B-1----:R-:W-:Y:S02]  /*12db0*/  SHF.R.S32.HI R19, RZ, 0x1f, R13 ;  /* 0x0000001fff137819 */ /* 0x002fe4000001140d */
[----:B------:R-:W-:Y:S01]  /*12dc0*/  F2FP.PACK_AB R186, R187, R186 ;  /* 0x000000babbba723e */ /* 0x000fe200000000ff */
[----:B--2---:R-:W-:Y:S01]  /*12dd0*/  IMAD.WIDE.U32 R16, R20, c[0x0][0x490], RZ ;  /* 0x0001240014107a25 */ /* 0x004fe200078e00ff */
[----:B------:R-:W-:Y:S02]  /*12de0*/  SHF.R.S32.HI R0, RZ, 0x1f, R20 ;  /* 0x0000001fff007819 */ /* 0x000fe40000011414 */
[CC--:B------:R-:W-:Y:S02]  /*12df0*/  LEA.HI R2, R19.reuse, R13.reuse, RZ, 0x2 ;  /* 0x0000000d13027211 */ /* 0x0c0fe400078f10ff */
[CC--:B------:R-:W-:Y:S01]  /*12e00*/  LEA.HI R7, R19.reuse, R13.reuse, RZ, 0x5 ;  /* 0x0000000d13077211 */ /* 0x0c0fe200078f28ff */
[C---:B------:R-:W-:Y:S01]  /*12e10*/  IMAD R4, R0.reuse, c[0x0][0x490], RZ ;  /* 0x0001240000047a24 */ /* 0x040fe200078e02ff */
[----:B------:R-:W-:Y:S01]  /*12e20*/  LEA.HI R10, R19, R13, RZ, 0x3 ;  /* 0x0000000d130a7211 */ /* 0x000fe200078f18ff */
[----:B------:R-:W-:Y:S01]  /*12e30*/  IMAD R3, R0, c[0x0][0x3e8], RZ ;  /* 0x0000fa0000037a24 */ /* 0x000fe200078e02ff */
[----:B------:R-:W-:Y:S01]  /*12e40*/  SHF.R.S32.HI R8, RZ, 0x2, R2 ;  /* 0x00000002ff087819 */ /* 0x000fe20000011402 */
[C---:B------:R-:W-:Y:S01]  /*12e50*/  IMAD R4, R20.reuse, c[0x0][0x494], R4 ;  /* 0x0001250014047a24 */ /* 0x040fe200078e0204 */
[----:B------:R-:W-:Y:S01]  /*12e60*/  SHF.R.S32.HI R0, RZ, 0x1f, R2 ;  /* 0x0000001fff007819 */ /* 0x000fe20000011402 */
[----:B------:R-:W-:Y:S01]  /*12e70*/  IMAD R3, R20, c[0x0][0x3ec], R3 ;  /* 0x0000fb0014037a24 */ /* 0x000fe200078e0203 */
[----:B------:R-:W-:Y:S01]  /*12e80*/  LOP3.LUT R11, R7, 0xffffffe0, RZ, 0xc0, !PT ;  /* 0xffffffe0070b7812 */ /* 0x000fe200078ec0ff */
[----:B------:R-:W-:Y:S01]  /*12e90*/  IMAD.IADD R5, R17, 0x1, R4 ;  /* 0x0000000111057824 */ /* 0x000fe200078e0204 */
[----:B------:R-:W-:Y:S01]  /*12ea0*/  LOP3.LUT R12, R10, 0xfffffff8, RZ, 0xc0, !PT ;  /* 0xfffffff80a0c7812 */ /* 0x000fe200078ec0ff */
[----:B------:R-:W-:Y:S01]  /*12eb0*/  IMAD.MOV.U32 R4, RZ, RZ, R16 ;  /* 0x000000ffff047224 */ /* 0x000fe200078e0010 */
[----:B------:R-:W-:Y:S01]  /*12ec0*/  LEA.HI R6, R0, R8, RZ, 0x3 ;  /* 0x0000000800067211 */ /* 0x000fe200078f18ff */
[C---:B------:R-:W-:Y:S01]  /*12ed0*/  IMAD.IADD R0, R13.reuse, 0x1, -R11 ;  /* 0x000000010d007824 */ /* 0x040fe200078e0a0b */
[----:B------:R-:W-:Y:S01]  /*12ee0*/  LOP3.LUT R2, R2, 0xfffffffc, RZ, 0xc0, !PT ;  /* 0xfffffffc02027812 */ /* 0x000fe200078ec0ff */
[----:B------:R-:W-:Y:S01]  /*12ef0*/  IMAD.IADD R11, R13, 0x1, -R12 ;  /* 0x000000010d0b7824 */ /* 0x000fe200078e0a0c */
[----:B------:R-:W-:Y:S01]  /*12f00*/  LOP3.LUT R6, R6, 0xfffffff8, RZ, 0xc0, !PT ;  /* 0xfffffff806067812 */ /* 0x000fe200078ec0ff */
[----:B------:R-:W-:Y:S01]  /*12f10*/  IMAD.WIDE.U32 R20, R20, c[0x0][0x3e8], RZ ;  /* 0x0000fa0014147a25 */ /* 0x000fe200078e00ff */
[----:B------:R-:W-:-:S02]  /*12f20*/  SHF.R.S32.HI R12, RZ, 0x1f, R0 ;  /* 0x0000001fff0c7819 */ /* 0x000fc40000011400 */
[----:B------:R-:W-:Y:S01]  /*12f30*/  LEA.HI R19, R19, R13, RZ, 0x6 ;  /* 0x0000000d13137211 */ /* 0x000fe200078f30ff */
[----:B------:R-:W-:Y:S01]  /*12f40*/  IMAD.IADD R9, R13, 0x1, -R2 ;  /* 0x000000010d097824 */ /* 0x000fe200078e0a02 */
[----:B---3--:R-:W-:Y:S01]  /*12f50*/  SHF.R.S32.HI R13, RZ, 0x1f, R14 ;  /* 0x0000001fff0d7819 */ /* 0x008fe2000001140e */
[----:B------:R-:W-:Y:S01]  /*12f60*/  IMAD.IADD R8, R8, 0x1, -R6 ;  /* 0x0000000108087824 */ /* 0x000fe200078e0a06 */
[----:B------:R-:W-:Y:S01]  /*12f70*/  LOP3.LUT P3, RZ, R0, 0x3, RZ, 0xc0, !PT ;  /* 0x0000000300ff7812 */ /* 0x000fe2000786c0ff */
[----:B------:R-:W-:Y:S01]  /*12f80*/  IMAD.IADD R3, R21, 0x1, R3 ;  /* 0x0000000115037824 */ /* 0x000fe200078e0203 */
[----:B------:R-:W-:Y:S01]  /*12f90*/  LEA.HI R16, R12, R0, RZ, 0x2 ;  /* 0x000000000c107211 */ /* 0x000fe200078f10ff */
[C---:B------:R-:W-:Y:S01]  /*12fa0*/  IMAD R22, R13.reuse, c[0x0][0x498], RZ ;  /* 0x000126000d167a24 */ /* 0x040fe200078e02ff */
[--C-:B------:R-:W-:Y:S01]  /*12fb0*/  SHF.R.S32.HI R6, RZ, 0x5, R7.reuse ;  /* 0x00000005ff067819 */ /* 0x100fe20000011407 */
[----:B------:R-:W-:Y:S01]  /*12fc0*/  IMAD R17, R13, c[0x0][0x3f0], RZ ;  /* 0x0000fc000d117a24 */ /* 0x000fe200078e02ff */
[----:B------:R-:W-:Y:S01]  /*12fd0*/  SHF.R.S32.HI R0, RZ, 0x1f, R7 ;  /* 0x0000001fff007819 */ /* 0x000fe20000011407 */
[----:B------:R-:W-:Y:S01]  /*12fe0*/  IMAD.MOV.U32 R2, RZ, RZ, R20 ;  /* 0x000000ffff027224 */ /* 0x000fe200078e0014 */
[----:B------:R-:W-:Y:S01]  /*12ff0*/  SHF.R.S32.HI R52, RZ, 0x3, R10 ;  /* 0x00000003ff347819 */ /* 0x000fe2000001140a */
[----:B------:R-:W-:Y:S01]  /*13000*/  IMAD.WIDE.U32 R20, R14, c[0x0][0x498], R4 ;  /* 0x000126000e147a25 */ /* 0x000fe200078e0004 */
[----:B------:R-:W-:-:S02]  /*13010*/  LEA.HI R0, R0, R6, RZ, 0x2 ;  /* 0x0000000600007211 */ /* 0x000fc400078f10ff */
[----:B------:R-:W-:Y:S01]  /*13020*/  F2FP.PACK_AB R49, R49, R132 ;  /* 0x000000843131723e */ /* 0x000fe200000000ff */
[----:B------:R-:W-:Y:S01]  /*13030*/  IMAD.SHL.U32 R4, R52, 0x40, RZ ;  /* 0x0000004034047824 */ /* 0x000fe200078e00ff */
[----:B------:R-:W-:Y:S01]  /*13040*/  F2FP.PACK_AB R134, R135, R134 ;  /* 0x000000868786723e */ /* 0x000fe200000000ff */
[----:B------:R-:W-:Y:S01]  /*13050*/  IMAD R22, R14, c[0x0][0x49c], R22 ;  /* 0x000127000e167a24 */ /* 0x000fe200078e0216 */
[----:B------:R-:W-:Y:S01]  /*13060*/  F2FP.PACK_AB R48, R48, R144 ;  /* 0x000000903030723e */ /* 0x000fe200000000ff */
[C---:B------:R-:W-:Y:S01]  /*13070*/  IMAD R17, R14.reuse, c[0x0][0x3f4], R17 ;  /* 0x0000fd000e117a24 */ /* 0x040fe200078e0211 */
[----:B------:R-:W-:Y:S01]  /*13080*/  F2FP.PACK_AB R146, R147, R146 ;  /* 0x000000929392723e */ /* 0x000fe200000000ff */
[----:B------:R-:W-:Y:S01]  /*13090*/  IMAD.WIDE.U32 R14, R14, c[0x0][0x3f0], R2 ;  /* 0x0000fc000e0e7a25 */ /* 0x000fe200078e0002 */
[----:B------:R-:W-:Y:S02]  /*130a0*/  LOP3.LUT R3, R0, 0xffffffc, RZ, 0xc0, !PT ;  /* 0x0ffffffc00037812 */ /* 0x000fe400078ec0ff */
[----:B------:R-:W-:Y:S01]  /*130b0*/  LEA.HI R2, R9, R9, RZ, 0x1 ;  /* 0x0000000909027211 */ /* 0x000fe200078f08ff */
[----:B------:R-:W-:Y:S01]  /*130c0*/  IMAD.SHL.U32 R12, R11, 0x8, RZ ;  /* 0x000000080b0c7824 */ /* 0x000fe200078e00ff */
[----:B------:R-:W-:Y:S01]  /*130d0*/  LOP3.LUT R0, R4, 0x1c0, RZ, 0xc0, !PT ;  /* 0x000001c004007812 */ /* 0x000fe200078ec0ff */
[----:B------:R-:W-:Y:S01]  /*130e0*/  IMAD.IADD R7, R6, 0x1, -R3 ;  /* 0x0000000106077824 */ /* 0x000fe200078e0a03 */
[----:B------:R-:W-:Y:S01]  /*130f0*/  LOP3.LUT R4, R2, 0x1ffffffe, RZ, 0xc0, !PT ;  /* 0x1ffffffe02047812 */ /* 0x000fe200078ec0ff */
[----:B------:R-:W-:Y:S01]  /*13100*/  IMAD R18, R6, 0x200, R9 ;  /* 0x0000020006127824 */ /* 0x000fe200078e0209 */
[----:B------:R-:W-:Y:S01]  /*13110*/  SHF.R.U32.HI R5, RZ, 0x3, R0 ;  /* 0x00000003ff057819 */ /* 0x000fe20000011600 */
[----:B------:R-:W-:Y:S01]  /*13120*/  IMAD.SHL.U32 R6, R8, 0x40, RZ ;  /* 0x0000004008067824 */ /* 0x000fe200078e00ff */
[----:B------:R-:W-:Y:S01]  /*13130*/  LOP3.LUT R3, R0, 0x38, R12, 0xf8, !PT ;  /* 0x0000003800037812 */ /* 0x000fe200078ef80c */
[----:B------:R-:W-:Y:S01]  /*13140*/  IMAD.SHL.U32 R0, R2, 0x20, RZ ;  /* 0x0000002002007824 */ /* 0x000fe200078e00ff */
[----:B------:R-:W-:Y:S01]  /*13150*/  F2FP.PACK_AB R136, R137, R136 ;  /* 0x000000888988723e */ /* 0x000fe200000000ff */
[----:B------:R-:W-:Y:S01]  /*13160*/  IMAD.IADD R9, R9, 0x1, -R4 ;  /* 0x0000000109097824 */ /* 0x000fe200078e0a04 */
[----:B------:R-:W-:-:S02]  /*13170*/  LOP3.LUT R4, R8, 0x1, RZ, 0xc0, !PT ;  /* 0x0000000108047812 */ /* 0x000fc400078ec0ff */
[----:B------:R-:W-:Y:S01]  /*13180*/  LOP3.LUT R2, R0, 0xffffffc0, RZ, 0xc0, !PT ;  /* 0xffffffc000027812 */ /* 0x000fe200078ec0ff */
[----:B------:R-:W-:Y:S01]  /*13190*/  IMAD R0, R11, 0x10, R52 ;  /* 0x000000100b007824 */ /* 0x000fe200078e0234 */
[----:B------:R-:W-:Y:S02]  /*131a0*/  ISETP.NE.U32.AND P4, PT, R4, 0x1, PT ;  /* 0x000000010400780c */ /* 0x000fe40003f85070 */
[----:B------:R-:W-:Y:S01]  /*131b0*/  LOP3.LUT R13, R3, R5, RZ, 0x3c, !PT ;  /* 0x00000005030d7212 */ /* 0x000fe200078e3cff */
[----:B----4-:R-:W-:Y:S01]  /*131c0*/  IMAD R4, R80, 0x80, R0 ;  /* 0x0000008050047824 */ /* 0x010fe200078e0200 */
[----:B------:R-:W-:Y:S01]  /*131d0*/  SHF.R.S32.HI R3, RZ, 0x2, R16 ;  /* 0x00000002ff037819 */ /* 0x000fe20000011410 */
[----:B------:R-:W-:Y:S01]  /*131e0*/  IMAD R10, R9, 0x8, R2 ;  /* 0x00000008090a7824 */ /* 0x000fe200078e0202 */
[----:B------:R-:W-:Y:S01]  /*131f0*/  R2P PR, R8, 0x6 ;  /* 0x0000000608007804 */ /* 0x000fe20000000000 */
[----:B------:R-:W-:Y:S01]  /*13200*/  @P0 IMAD.HI.U32 R8, R4, c[0x0][0x4ec], RZ ;  /* 0x00013b0004080a27 */ /* 0x000fe200078e00ff */
[----:B------:R-:W-:-:S02]  /*13210*/  LOP3.LUT R6, R6, 0x1c0, RZ, 0xc0, !PT ;  /* 0x000001c006067812 */ /* 0x000fc400078ec0ff */
[----:B------:R-:W-:Y:S01]  /*13220*/  F2FP.PACK_AB R138, R139, R138 ;  /* 0x0000008a8b8a723e */ /* 0x000fe200000000ff */
[----:B------:R-:W-:Y:S01]  /*13230*/  IMAD R5, R7, 0x10, R3 ;  /* 0x0000001007057824 */ /* 0x000fe200078e0203 */
[----:B------:R-:W-:Y:S01]  /*13240*/  LEA.HI R9, R6, R6, RZ, 0x1d ;  /* 0x0000000606097211 */ /* 0x000fe200078fe8ff */
[----:B------:R-:W-:Y:S01]  /*13250*/  IMAD.SHL.U32 R7, R19, 0x8, RZ ;  /* 0x0000000813077824 */ /* 0x000fe200078e00ff */
[----:B------:R-:W-:Y:S01]  /*13260*/  F2FP.PACK_AB R140, R141, R140 ;  /* 0x0000008c8d8c723e */ /* 0x000fe200000000ff */
[----:B------:R-:W-:Y:S01]  /*13270*/  IMAD.MOV.U32 R0, RZ, RZ, R4 ;  /* 0x000000ffff007224 */ /* 0x000fe200078e0004 */
[----:B------:R-:W-:Y:S01]  /*13280*/  @P0 SHF.R.U32.HI R0, RZ, c[0x0][0x4f0], R8 ;  /* 0x00013c00ff000a19 */ /* 0x000fe20000011608 */
[----:B------:R-:W-:Y:S01]  /*13290*/  IMAD.IADD R11, R5, 0x1, R10 ;  /* 0x00000001050b7824 */ /* 0x000fe200078e020a */
[----:B------:R-:W-:Y:S01]  /*132a0*/  LOP3.LUT R13, R13, 0x7ffffe00, R7, 0xf8, !PT ;  /* 0x7ffffe000d0d7812 */ /* 0x000fe200078ef807 */
[----:B------:R-:W-:Y:S01]  /*132b0*/  IMAD R5, R80, 0x80, R5 ;  /* 0x0000008050057824 */ /* 0x000fe200078e0205 */
[----:B------:R-:W-:Y:S01]  /*132c0*/  SHF.R.S32.HI R7, RZ, 0x1f, R0 ;  /* 0x0000001fff077819 */ /* 0x000fe20000011400 */
[----:B------:R-:W-:Y:S01]  /*132d0*/  IMAD.IADD R3, R15, 0x1, R17 ;  /* 0x000000010f037824 */ /* 0x000fe200078e0211 */
[----:B------:R-:W-:Y:S01]  /*132e0*/  F2FP.PACK_AB R142, R143, R142 ;  /* 0x0000008e8f8e723e */ /* 0x000fe200000000ff */
[----:B------:R-:W-:Y:S01]  /*132f0*/  IMAD.MOV.U32 R2, RZ, RZ, R14 ;  /* 0x000000ffff027224 */ /* 0x000fe200078e000e */
[----:B------:R-:W-:Y:S01]  /*13300*/  IADD3 R8, R5, 0x8, RZ ;  /* 0x0000000805087810 */ /* 0x000fe20007ffe0ff */
[----:B------:R-:W-:Y:S01]  /*13310*/  IMAD R7, R7, c[0x0][0x3e0], RZ ;  /* 0x0000f80007077a24 */ /* 0x000fe200078e02ff */
[-C--:B------:R-:W-:Y:S01]  /*13320*/  ISETP.GE.OR P6, PT, R5, R55.reuse, P3 ;  /* 0x000000370500720c */ /* 0x080fe20001fc6670 */
[----:B------:R-:W-:Y:S01]  /*13330*/  IMAD.MOV R6, RZ, RZ, -R0 ;  /* 0x000000ffff067224 */ /* 0x000fe200078e0a00 */
[----:B------:R-:W-:Y:S01]  /*13340*/  ISETP.GE.OR P5, PT, R8, R55, P3 ;  /* 0x000000370800720c */ /* 0x000fe20001fa6670 */
[----:B------:R-:W-:Y:S01]  /*13350*/  IMAD.U32 R10, R18, 0x2, R9 ;  /* 0x00000002120a7824 */ /* 0x000fe200078e0009 */
[----:B------:R-:W-:Y:S01]  /*13360*/  F2FP.PACK_AB R46, R46, R148 ;  /* 0x000000942e2e723e */ /* 0x000fe200000000ff */
[----:B------:R-:W-:Y:S01]  /*13370*/  IMAD.WIDE.U32 R8, R0, c[0x0][0x3e0], R2 ;  /* 0x0000f80000087a25 */ /* 0x000fe200078e0002 */
[----:B------:R-:W-:-:S02]  /*13380*/  F2FP.PACK_AB R150, R151, R150 ;  /* 0x000000969796723e */ /* 0x000fc400000000ff */
[----:B------:R-:W-:Y:S01]  /*13390*/  F2FP.PACK_AB R44, R44, R160 ;  /* 0x000000a02c2c723e */ /* 0x000fe200000000ff */
[----:B------:R-:W-:Y:S01]  /*133a0*/  IMAD R7, R0, c[0x0][0x3e4], R7 ;  /* 0x0000f90000077a24 */ /* 0x000fe200078e0207 */
[----:B------:R-:W-:Y:S01]  /*133b0*/  F2FP.PACK_AB R162, R163, R162 ;  /* 0x000000a2a3a2723e */ /* 0x000fe200000000ff */
[----:B------:R-:W-:Y:S01]  /*133c0*/  IMAD R18, R6, c[0x0][0x4e8], R4 ;  /* 0x00013a0006127a24 */ /* 0x000fe200078e0204 */
[----:B------:R-:W-:Y:S01]  /*133d0*/  F2FP.PACK_AB R152, R153, R152 ;  /* 0x000000989998723e */ /* 0x000fe200000000ff */
[----:B------:R-:W-:Y:S01]  /*133e0*/  IMAD.SHL.U32 R0, R10, 0x2, RZ ;  /* 0x000000020a007824 */ /* 0x000fe200078e00ff */
[C---:B------:R-:W-:Y:S01]  /*133f0*/  IADD3 R10, R5.reuse, 0x40, RZ ;  /* 0x00000040050a7810 */ /* 0x040fe20007ffe0ff */
[----:B------:R-:W-:Y:S01]  /*13400*/  IMAD R6, R80, 0x80, R11 ;  /* 0x0000008050067824 */ /* 0x000fe200078e020b */
[----:B------:R-:W-:Y:S02]  /*13410*/  IADD3 R5, R5, 0x48, RZ ;  /* 0x0000004805057810 */ /* 0x000fe40007ffe0ff */
[----:B------:R-:W-:Y:S01]  /*13420*/  IADD3 R11, R0, 0x80, RZ ;  /* 0x00000080000b7810 */ /* 0x000fe20007ffe0ff */
[----:B------:R-:W-:Y:S01]  /*13430*/  @P0 IMAD.HI.U32 R4, R6, c[0x0][0x4ec], RZ ;  /* 0x00013b0006040a27 */ /* 0x000fe200078e00ff */
[----:B------:R-:W-:Y:S01]  /*13440*/  IADD3 R2, R0, 0x70, RZ ;  /* 0x0000007000027810 */ /* 0x000fe20007ffe0ff */
[----:B------:R-:W-:Y:S01]  /*13450*/  STS [R0+0x80], R47 ;  /* 0x0000802f00007388 */ /* 0x000fe20000000800 */
[----:B------:R-:W-:Y:S01]  /*13460*/  @P4 IADD3 R2, R11, 0x10, RZ ;  /* 0x000000100b024810 */ /* 0x000fe20007ffe0ff */
[----:B------:R-:W-:Y:S01]  /*13470*/  IMAD.MOV.U32 R3, RZ, RZ, R6 ;  /* 0x000000ffff037224 */ /* 0x000fe200078e0006 */
[-C--:B------:R-:W-:Y:S01]  /*13480*/  ISETP.GE.OR P4, PT, R10, R55.reuse, P3 ;  /* 0x000000370a00720c */ /* 0x080fe20001f86670 */
[----:B------:R-:W-:Y:S01]  /*13490*/  STS [R0+0x480], R178 ;  /* 0x000480b200007388 */ /* 0x000fe20000000800 */
[----:B------:R-:W-:Y:S01]  /*134a0*/  @P0 SHF.R.U32.HI R3, RZ, c[0x0][0x4f0], R4 ;  /* 0x00013c00ff030a19 */ /* 0x000fe20000011604 */
[----:B------:R-:W-:Y:S01]  /*134b0*/  IMAD.MOV.U32 R4, RZ, RZ, R8 ;  /* 0x000000ffff047224 */ /* 0x000fe200078e0008 */
[----:B------:R-:W-:Y:S01]  /*134c0*/  ISETP.GE.OR P3, PT, R5, R55, P3 ;  /* 0x000000370500720c */ /* 0x000fe20001f66670 */
[----:B------:R-:W-:Y:S01]  /*134d0*/  IMAD.IADD R5, R9, 0x1, R7 ;  /* 0x0000000109057824 */ /* 0x000fe200078e0207 */
[----:B------:R-:W-:Y:S01]  /*134e0*/  SHF.R.S32.HI R7, RZ, 0x1f, R18 ;  /* 0x0000001fff077819 */ /* 0x000fe20000011412 */
[--C-:B------:R-:W-:Y:S01]  /*134f0*/  IMAD.MOV R8, RZ, RZ, -R3.reuse ;  /* 0x000000ffff087224 */ /* 0x100fe200078e0a03 */
[----:B------:R-:W-:Y:S01]  /*13500*/  SHF.R.S32.HI R9, RZ, 0x1f, R3 ;  /* 0x0000001fff097819 */ /* 0x000fe20000011403 */
[----:B------:R-:W-:Y:S01]  /*13510*/  STS [R2], R45 ;  /* 0x0000002d02007388 */ /* 0x000fe20000000800 */
[----:B------:R-:W-:Y:S01]  /*13520*/  IADD3 R10, P0, R3, R20, RZ ;  /* 0x00000014030a7210 */ /* 0x000fe20007f1e0ff */
[----:B------:R-:W-:Y:S01]  /*13530*/  IMAD R7, R7, c[0x0][0x3d8], RZ ;  /* 0x0000f60007077a24 */ /* 0x000fe200078e02ff */
[----:B------:R-:W-:Y:S01]  /*13540*/  F2FP.PACK_AB R154, R155, R154 ;  /* 0x0000009a9b9a723e */ /* 0x000fe200000000ff */
[----:B------:R-:W-:Y:S01]  /*13550*/  IMAD R8, R8, c[0x0][0x4e8], R6 ;  /* 0x00013a0008087a24 */ /* 0x000fe200078e0206 */
[----:B------:R-:W-:Y:S01]  /*13560*/  IADD3.X R11, R9, R21, R22, P0, !PT ;  /* 0x00000015090b7210 */ /* 0x000fe200007fe416 */
[C---:B------:R-:W-:Y:S01]  /*13570*/  IMAD R53, R18.reuse, c[0x0][0x3dc], R7 ;  /* 0x0000f70012357a24 */ /* 0x040fe200078e0207 */
[----:B------:R-:W-:Y:S01]  /*13580*/  STS [R2+0x400], R190 ;  /* 0x000400be02007388 */ /* 0x000fe20000000800 */
[----:B------:R-:W-:Y:S01]  /*13590*/  IMAD.WIDE.U32 R18, R18, c[0x0][0x3d8], R4 ;  /* 0x0000f60012127a25 */ /* 0x000fe200078e0004 */
[----:B------:R-:W-:-:S02]  /*135a0*/  SHF.R.S32.HI R4, RZ, 0x1f, R8 ;  /* 0x0000001fff047819 */ /* 0x000fc40000011408 */
[----:B------:R-:W-:Y:S01]  /*135b0*/  STS [R0+0x2080], R180 ;  /* 0x002080b400007388 */ /* 0x000fe20000000800 */
[----:B------:R-:W-:Y:S01]  /*135c0*/  IMAD.MOV.U32 R9, RZ, RZ, 0x20 ;  /* 0x00000020ff097424 */ /* 0x000fe200078e00ff */
[----:B------:R-:W-:Y:S01]  /*135d0*/  F2FP.PACK_AB R156, R157, R156 ;  /* 0x0000009c9d9c723e */ /* 0x000fe200000000ff */
[----:B------:R-:W-:Y:S01]  /*135e0*/  IMAD R4, R4, c[0x0][0x488], RZ ;  /* 0x0001220004047a24 */ /* 0x000fe200078e02ff */
[----:B------:R-:W-:Y:S01]  /*135f0*/  STS [R0+0x2480], R182 ;  /* 0x002480b600007388 */ /* 0x000fe20000000800 */
[C---:B------:R-:W-:Y:S01]  /*13600*/  IMAD.WIDE.U32 R6, R8.reuse, c[0x0][0x488], R10 ;  /* 0x0001220008067a25 */ /* 0x040fe200078e000a */
[----:B------:R-:W-:Y:S02]  /*13610*/  SEL R9, R9, 0xffffffe0, !P1 ;  /* 0xffffffe009097807 */ /* 0x000fe40004800000 */
[----:B------:R-:W-:Y:S01]  /*13620*/  STS [R2+0x2000], R184 ;  /* 0x002000b802007388 */ /* 0x000fe20000000800 */
[----:B------:R-:W-:Y:S01]  /*13630*/  IMAD R8, R8, c[0x0][0x48c], R4 ;  /* 0x0001230008087a24 */ /* 0x000fe200078e0204 */
[----:B------:R-:W-:Y:S01]  /*13640*/  LEA R10, P0, R6, c[0x0][0x450], 0x2 ;  /* 0x00011400060a7a11 */ /* 0x000fe200078010ff */
[----:B------:R-:W-:Y:S01]  /*13650*/  IMAD.MOV.U32 R5, RZ, RZ, 0x40 ;  /* 0x00000040ff057424 */ /* 0x000fe200078e00ff */
[----:B------:R-:W-:Y:S01]  /*13660*/  STS [R2+0x2400], R186 ;  /* 0x002400ba02007388 */ /* 0x000fe20000000800 */
[----:B------:R-:W-:Y:S01]  /*13670*/  IMAD.IADD R8, R7, 0x1, R8 ;  /* 0x0000000107087824 */ /* 0x000fe200078e0208 */
[----:B------:R-:W-:Y:S01]  /*13680*/  F2FP.PACK_AB R158, R159, R158 ;  /* 0x0000009e9f9e723e */ /* 0x000fe200000000ff */
[----:B------:R-:W-:Y:S01]  /*13690*/  IMAD.IADD R3, R0, 0x1, R9 ;  /* 0x0000000100037824 */ /* 0x000fe200078e0209 */
[----:B------:R-:W-:Y:S01]  /*136a0*/  SEL R7, R5, 0xffffffc0, !P2 ;  /* 0xffffffc005077807 */ /* 0x000fe20005000000 */
[----:B------:R-:W-:Y:S01]  /*136b0*/  IMAD.IADD R4, R9, 0x1, R2 ;  /* 0x0000000109047824 */ /* 0x000fe200078e0202 */
[----:B------:R-:W-:Y:S01]  /*136c0*/  LEA.HI.X R9, R6, c[0x0][0x454], R8, 0x2, P0 ;  /* 0x0001150006097a11 */ /* 0x000fe200000f1408 */
[----:B------:R-:W-:Y:S01]  /*136d0*/  SHFL.IDX PT, R16, R10, RZ, 0x1c1f ;  /* 0x001c1fff0a107589 */ /* 0x000fe200000e0000 */
[----:B------:R-:W-:Y:S01]  /*136e0*/  F2FP.PACK_AB R42, R42, R64 ;  /* 0x000000402a2a723e */ /* 0x000fe200000000ff */
[----:B------:R-:W-:Y:S01]  /*136f0*/  IMAD.IADD R6, R0, 0x1, R7 ;  /* 0x0000000100067824 */ /* 0x000fe200078e0207 */
[----:B------:R-:W-:Y:S01]  /*13700*/  F2FP.PACK_AB R66, R67, R66 ;  /* 0x000000424342723e */ /* 0x000fe200000000ff */
[----:B------:R-:W-:Y:S01]  /*13710*/  STS [R3+0x80], R49 ;  /* 0x0000803103007388 */ /* 0x000fe20000000800 */
[----:B------:R-:W-:Y:S01]  /*13720*/  IMAD.IADD R8, R7, 0x1, R2 ;  /* 0x0000000107087824 */ /* 0x000fe200078e0202 */
[----:B------:R-:W-:Y:S01]  /*13730*/  F2FP.PACK_AB R56, R57, R56 ;  /* 0x000000383938723e */ /* 0x000fe200000000ff */
[----:B------:R-:W-:Y:S01]  /*13740*/  IMAD.IADD R5, R7, 0x1, R3 ;  /* 0x0000000107057824 */ /* 0x000fe200078e0203 */
[----:B------:R-:W-:Y:S01]  /*13750*/  STS [R3+0x480], R134 ;  /* 0x0004808603007388 */ /* 0x000fe20000000800 */
[----:B------:R-:W-:Y:S01]  /*13760*/  IMAD.IADD R7, R4, 0x1, R7 ;  /* 0x0000000104077824 */ /* 0x000fe200078e0207 */
[----:B------:R-:W-:-:S02]  /*13770*/  F2FP.PACK_AB R58, R59, R58 ;  /* 0x0000003a3b3a723e */ /* 0x000fc400000000ff */
[----:B------:R-:W-:Y:S01]  /*13780*/  STS [R4], R48 ;  /* 0x0000003004007388 */ /* 0x000fe20000000800 */
[----:B------:R-:W-:Y:S02]  /*13790*/  F2FP.PACK_AB R60, R61, R60 ;  /* 0x0000003c3d3c723e */ /* 0x000fe400000000ff */
        /* <DEDUP_REMOVED lines=22> */
[----:B------:R-:W-:Y:S01]  /*13900*/  STS [R8], R44 ;  /* 0x0000002c08007388 */ /* 0x000fe20000000800 */
        /* <DEDUP_REMOVED lines=42> */
[----:B-1----:R-:W-:Y:S01]  /*13bb0*/  IMAD.SHL.U32 R0, R13, 0x2, RZ ;  /* 0x000000020d007824 */ /* 0x002fe200078e00ff */
[----:B------:R-:W-:-:S02]  /*13bc0*/  LEA R13, P0, R18, c[0x0][0x380], 0x1 ;  /* 0x0000e000120d7a11 */ /* 0x000fc400078008ff */
        /* <DEDUP_REMOVED lines=16> */
[----:B-1----:R-:W-:-:S03]  /*13cd0*/  IMAD R6, R80, 0x80, R52 ;  /* 0x0000008050067824 */ /* 0x002fc600078e0234 */
[----:B------:R-:W-:Y:S04]  /*13ce0*/  STS [R5+0x6080], R120 ;  /* 0x0060807805007388 */ /* 0x000fe80000000800 */
[----:B------:R-:W-:Y:S04]  /*13cf0*/  STS [R5+0x6480], R122 ;  /* 0x0064807a05007388 */ /* 0x000fe80000000800 */
[----:B------:R-:W-:Y:S04]  /*13d00*/  STS [R7+0x6000], R124 ;  /* 0x0060007c07007388 */ /* 0x000fe80000000800 */
[----:B------:R-:W-:Y:S04]  /*13d10*/  STS [R7+0x6400], R126 ;  /* 0x0064007e07007388 */ /* 0x000fe80000000800 */
[----:B------:R-:W1:Y:S04]  /*13d20*/  SHFL.IDX PT, R17, R9, RZ, 0x1c1f ;  /* 0x001c1fff09117589 */ /* 0x000e6800000e0000 */
[----:B------:R-:W-:Y:S06]  /*13d30*/  BAR.SYNC.DEFER_BLOCKING 0x1, 0x80 ;  /* 0x0042000000007b1d */ /* 0x000fec0000010000 */
[----:B------:R-:W-:Y:S04]  /*13d40*/  SHFL.IDX PT, R2, R10, 0x1, 0x1c1f ;  /* 0x003c1f000a027f89 */ /* 0x000fe800000e0000 */
[----:B------:R-:W2:Y:S04]  /*13d50*/  SHFL.IDX PT, R3, R9, 0x1, 0x1c1f ;  /* 0x003c1f0009037f89 */ /* 0x000ea800000e0000 */
[----:B------:R-:W-:Y:S04]  /*13d60*/  SHFL.IDX PT, R14, R10, 0x2, 0x1c1f ;  /* 0x005c1f000a0e7f89 */ /* 0x000fe800000e0000 */
[----:B------:R-:W3:Y:S04]  /*13d70*/  SHFL.IDX PT, R15, R9, 0x2, 0x1c1f ;  /* 0x005c1f00090f7f89 */ /* 0x000ee800000e0000 */
[----:B------:R-:W-:Y:S04]  /*13d80*/  SHFL.IDX PT, R10, R10, 0x3, 0x1c1f ;  /* 0x007c1f000a0a7f89 */ /* 0x000fe800000e0000 */
[----:B------:R-:W4:Y:S04]  /*13d90*/  SHFL.IDX PT, R11, R9, 0x3, 0x1c1f ;  /* 0x007c1f00090b7f89 */ /* 0x000f2800000e0000 */
[----:B-1----:R-:W-:Y:S04]  /*13da0*/  @!P6 ST.E [R16.64], R38 ;  /* 0x000000261000e985 */ /* 0x002fe8000c10190e */
[----:B--2---:R1:W-:Y:S04]  /*13db0*/  @!P5 ST.E [R2.64], R39 ;  /* 0x000000270200d985 */ /* 0x0043e8000c10190e */
[----:B---3--:R2:W-:Y:S04]  /*13dc0*/  @!P4 ST.E [R14.64], R40 ;  /* 0x000000280e00c985 */ /* 0x0085e8000c10190e */
[----:B----4-:R2:W-:Y:S04]  /*13dd0*/  @!P3 ST.E [R10.64], R41 ;  /* 0x000000290a00b985 */ /* 0x0105e8000c10190e */
[----:B------:R2:W3:Y:S04]  /*13de0*/  LDS.128 R24, [R0+0x880] ;  /* 0x0008800000187984 */ /* 0x0004e80000000c00 */
[----:B------:R2:W4:Y:S01]  /*13df0*/  LDS.128 R32, [R0+0x1080] ;  /* 0x0010800000207984 */ /* 0x0005220000000c00 */
[----:B-1----:R-:W-:-:S03]  /*13e00*/  IMAD.IADD R2, R19, 0x1, R53 ;  /* 0x0000000113027824 */ /* 0x002fc600078e0235 */
[----:B------:R2:W1:Y:S04]  /*13e10*/  LDS.128 R40, [R0+0x1880] ;  /* 0x0018800000287984 */ /* 0x0004680000000c00 */
[----:B------:R2:W1:Y:S01]  /*13e20*/  LDS.128 R48, [R0+0x2080] ;  /* 0x0020800000307984 */ /* 0x0004620000000c00 */
[----:B------:R-:W-:Y:S02]  /*13e30*/  LEA.HI.X R7, R18, c[0x0][0x384], R2, 0x1, P0 ;  /* 0x0000e10012077a11 */ /* 0x000fe400000f0c02 */
[----:B------:R-:W-:Y:S01]  /*13e40*/  ISETP.GE.AND P0, PT, R6, R55, PT ;  /* 0x000000370600720c */ /* 0x000fe20003f06270 */
[----:B------:R2:W1:Y:S04]  /*13e50*/  LDS.128 R60, [R0+0x2880] ;  /* 0x00288000003c7984 */ /* 0x0004680000000c00 */
        /* <DEDUP_REMOVED lines=12> */
[----:B---34-:R-:W3:Y:S01]  /*13f20*/  LDS.128 R16, [R0+0x80] ;  /* 0x0000800000107984 */ /* 0x018ee20000000c00 */
[----:B------:R-:W-:-:S02]  /*13f30*/  IADD3 R4, R12, 0x40, RZ ;  /* 0x000000400c047810 */ /* 0x000fc40007ffe0ff */
[----:B------:R-:W-:Y:S01]  /*13f40*/  ISETP.GE.AND P1, PT, R12, c[0x0][0x3c8], PT ;  /* 0x0000f2000c007a0c */ /* 0x000fe20003f26270 */
[----:B--2---:R2:W4:Y:S01]  /*13f50*/  LDS.128 R8, [R0+0x4080] ;  /* 0x0040800000087984 */ /* 0x0045220000000c00 */
[----:B------:R-:W-:-:S13]  /*13f60*/  ISETP.GE.AND P0, PT, R4, c[0x0][0x3c8], PT ;  /* 0x0000f20004007a0c */ /* 0x000fda0003f06270 */
[----:B--2---:R-:W-:-:S04]  /*13f70*/  @!P0 SHF.R.S32.HI R0, RZ, 0x1f, R4 ;  /* 0x0000001fff008819 */ /* 0x004fc80000011404 */
[----:B------:R-:W-:Y:S01]  /*13f80*/  @!P0 LEA.HI R0, R0, R4, RZ, 0x3 ;  /* 0x0000000400008211 */ /* 0x000fe200078f18ff */
[----:B-1----:R-:W-:-:S03]  /*13f90*/  @!P1 IMAD.WIDE R4, R12, 0x2, R2 ;  /* 0x000000020c049825 */ /* 0x002fc600078e0202 */
[----:B------:R-:W-:-:S05]  /*13fa0*/  @!P0 LOP3.LUT R0, R0, 0xfffffff8, RZ, 0xc0, !PT ;  /* 0xfffffff800008812 */ /* 0x000fca00078ec0ff */
[----:B------:R-:W-:Y:S01]  /*13fb0*/  @!P0 IMAD.WIDE R2, R0, 0x2, R2 ;  /* 0x0000000200028825 */ /* 0x000fe200078e0202 */
[----:B---3--:R1:W-:Y:S04]  /*13fc0*/  @!P1 ST.E.128 [R4.64], R16 ;  /* 0x0000001004009985 */ /* 0x0083e8000c101d0e */
[----:B----4-:R1:W-:Y:S02]  /*13fd0*/  @!P0 ST.E.128 [R2.64], R8 ;  /* 0x0000000802008985 */ /* 0x0103e4000c101d0e */
.L_x_944:
[----:B---34-:R-:W-:Y:S05]  /*13fe0*/  BSYNC B0 ;  /* 0x0000000000007941 */ /* 0x018fea0003800000 */
.L_x_943:
[----:B--2---:R-:W-:Y:S01]  /*13ff0*/  IADD3 R0, R6, 0x10, RZ ;  /* 0x0000001006007810 */ /* 0x004fe20007ffe0ff */
[----:B-1----:R1:W2:Y:S01]  /*14000*/  SHFL.IDX PT, R3, R7, 0x1, 0x181f ;  /* 0x00381f0007037f89 */ /* 0x0022a200000e0000 */
        /* <DEDUP_REMOVED lines=14> */
.L_x_946:
[----:B------:R-:W-:Y:S05]  /*140f0*/  BSYNC B0 ;  /* 0x0000000000007941 */ /* 0x000fea0003800000 */
.L_x_945:
        /* <DEDUP_REMOVED lines=16> */
.L_x_948:
[----:B------:R-:W-:Y:S05]  /*14200*/  BSYNC B0 ;  /* 0x0000000000007941 */ /* 0x000fea0003800000 */
.L_x_947:
        /* <DEDUP_REMOVED lines=16> */
.L_x_950:
[----:B------:R-:W-:Y:S05]  /*14310*/  BSYNC B0 ;  /* 0x0000000000007941 */ /* 0x000fea0003800000 */
.L_x_949:
        /* <DEDUP_REMOVED lines=16> */
.L_x_952:
[----:B------:R-:W-:Y:S05]  /*14420*/  BSYNC B0 ;  /* 0x0000000000007941 */ /* 0x000fea0003800000 */
.L_x_951:
        /* <DEDUP_REMOVED lines=16> */
.L_x_954:
[----:B------:R-:W-:Y:S05]  /*14530*/  BSYNC B0 ;  /* 0x0000000000007941 */ /* 0x000fea0003800000 */
.L_x_953:
        /* <DEDUP_REMOVED lines=16> */
.L_x_956:
[----:B------:R-:W-:Y:S05]  /*14640*/  BSYNC B0 ;  /* 0x0000000000007941 */ /* 0x000fea0003800000 */
.L_x_955:
        /* <DEDUP_REMOVED lines=17> */
.L_x_942:
        /* <DEDUP_REMOVED lines=19> */
[----:B------:R-:W-:-:S04]  /*14890*/  IMAD R3, R3, c[0x0][0x490], RZ ;  /* 0x0001240003037a24 */ /* 0x000fc800078e02ff */
[----:B------:R-:W-:Y:S01]  /*148a0*/  IMAD R2, R4, c[0x0][0x494], R3 ;  /* 0x0001250004027a24 */ /* 0x000fe200078e0203 */
[----:B------:R-:W-:-:S04]  /*148b0*/  IADD3 R4, -R0, RZ, RZ ;  /* 0x000000ff00047210 */ /* 0x000fc80007ffe1ff */
[----:B------:R-:W-:Y:S01]  /*148c0*/  IADD3 R3, R7, R2, RZ ;  /* 0x0000000207037210 */ /* 0x000fe20007ffe0ff */
[----:B------:R-:W-:Y:S02]  /*148d0*/  IMAD.MOV.U32 R2, RZ, RZ, R6 ;  /* 0x000000ffff027224 */ /* 0x000fe400078e0006 */
        /* <DEDUP_REMOVED lines=16> */
.L_x_958:
[----:B------:R-:W-:Y:S05]  /*149e0*/  BSYNC B0 ;  /* 0x0000000000007941 */ /* 0x000fea0003800000 */
.L_x_957:
[----:B------:R-:W2:Y:S01]  /*149f0*/  S2R R6, SR_CTAID.Y ;  /* 0x0000000000067919 */ /* 0x000ea20000002600 */
[----:B-1----:R-:W-:Y:S01]  /*14a00*/  SHF.R.S32.HI R0, RZ, 0x1f, R11 ;  /* 0x0000001fff007819 */ /* 0x002fe2000001140b */
[----:B------:R-:W-:Y:S01]  /*14a10*/  BSSY B0, `(.L_x_959) ;  /* 0x0000036000007945 */ /* 0x000fe20003800000 */
[----:B------:R-:W-:Y:S01]  /*14a20*/  MOV R12, c[0x0][0x4e8] ;  /* 0x00013a00000c7a02 */ /* 0x000fe20000000f00 */
[----:B------:R-:W1:Y:S01]  /*14a30*/  S2R R13, SR_CTAID.X ;  /* 0x00000000000d7919 */ /* 0x000e620000002500 */
[----:B------:R-:W-:Y:S02]  /*14a40*/  LEA.HI R0, R0, R11, RZ, 0x3 ;  /* 0x0000000b00007211 */ /* 0x000fe400078f18ff */
[C---:B------:R-:W-:Y:S01]  /*14a50*/  ISETP.NE.AND P0, PT, R12.reuse, 0x1, PT ;  /* 0x000000010c00780c */ /* 0x040fe20003f05270 */
[----:B------:R-:W-:Y:S01]  /*14a60*/  IMAD R12, R12, c[0x0][0x388], RZ ;  /* 0x0000e2000c0c7a24 */ /* 0x000fe200078e02ff */
[----:B------:R-:W-:Y:S02]  /*14a70*/  LOP3.LUT R2, R0, 0xfffffff8, RZ, 0xc0, !PT ;  /* 0xfffffff800027812 */ /* 0x000fe400078ec0ff */
[----:B------:R-:W-:-:S03]  /*14a80*/  SHF.R.S32.HI R8, RZ, 0x3, R0 ;  /* 0x00000003ff087819 */ /* 0x000fc60000011400 */
[----:B------:R-:W-:-:S05]  /*14a90*/  IMAD.IADD R11, R11, 0x1, -R2 ;  /* 0x000000010b0b7824 */ /* 0x000fca00078e0a02 */
[----:B------:R-:W-:Y:S02]  /*14aa0*/  LEA R0, R11, R8, 0x4 ;  /* 0x000000080b007211 */ /* 0x000fe400078e20ff */
[----:B--2---:R-:W-:-:S03]  /*14ab0*/  SHF.R.S32.HI R3, RZ, 0x1f, R6 ;  /* 0x0000001fff037819 */ /* 0x004fc60000011406 */
[C---:B-1----:R-:W-:Y:S01]  /*14ac0*/  IMAD R5, R13.reuse, 0x80, R0 ;  /* 0x000000800d057824 */ /* 0x042fe200078e0200 */
[----:B------:R-:W-:Y:S01]  /*14ad0*/  LEA R8, R13, R8, 0x7 ;  /* 0x000000080d087211 */ /* 0x000fe200078e38ff */
[----:B------:R-:W-:Y:S02]  /*14ae0*/  IMAD R2, R3, c[0x0][0x3e8], RZ ;  /* 0x0000fa0003027a24 */ /* 0x000fe400078e02ff */
[----:B------:R-:W-:-:S04]  /*14af0*/  @P0 IMAD.HI.U32 R4, R5, c[0x0][0x4ec], RZ ;  /* 0x00013b0005040a27 */ /* 0x000fc800078e00ff */
[C---:B------:R-:W-:Y:S02]  /*14b00*/  IMAD R2, R6.reuse, c[0x0][0x3ec], R2 ;  /* 0x0000fb0006027a24 */ /* 0x040fe400078e0202 */
[----:B------:R-:W-:-:S04]  /*14b10*/  IMAD.WIDE.U32 R6, R6, c[0x0][0x3e8], RZ ;  /* 0x0000fa0006067a25 */ /* 0x000fc800078e00ff */
[----:B------:R-:W-:Y:S01]  /*14b20*/  IMAD.MOV.U32 R0, RZ, RZ, R5 ;  /* 0x000000ffff007224 */ /* 0x000fe200078e0005 */
        /* <DEDUP_REMOVED lines=14> */
[----:B------:R-:W-:-:S04]  /*14c10*/  SHF.L.U32 R6, R11, 0x3, RZ ;  /* 0x000000030b067819 */ /* 0x000fc800000006ff */
        /* <DEDUP_REMOVED lines=21> */
.L_x_960:
[----:B------:R-:W-:Y:S05]  /*14d70*/  BSYNC B0 ;  /* 0x0000000000007941 */ /* 0x000fea0003800000 */
.L_x_959:
        /* <DEDUP_REMOVED lines=15> */
.L_x_962:
[----:B------:R-:W-:Y:S05]  /*14e70*/  BSYNC B0 ;  /* 0x0000000000007941 */ /* 0x000fea0003800000 */
.L_x_961:
        /* <DEDUP_REMOVED lines=15> */
.L_x_964:
[----:B------:R-:W-:Y:S05]  /*14f70*/  BSYNC B0 ;  /* 0x0000000000007941 */ /* 0x000fea0003800000 */
.L_x_963:
        /* <DEDUP_REMOVED lines=15> */
.L_x_966:
[----:B------:R-:W-:Y:S05]  /*15070*/  BSYNC B0 ;  /* 0x0000000000007941 */ /* 0x000fea0003800000 */
.L_x_965:
        /* <DEDUP_REMOVED lines=15> */
.L_x_968:
[----:B------:R-:W-:Y:S05]  /*15170*/  BSYNC B0 ;  /* 0x0000000000007941 */ /* 0x000fea0003800000 */
.L_x_967:
        /* <DEDUP_REMOVED lines=15> */
.L_x_970:
[----:B------:R-:W-:Y:S05]  /*15270*/  BSYNC B0 ;  /* 0x0000000000007941 */ /* 0x000fea0003800000 */
.L_x_969:
        /* <DEDUP_REMOVED lines=15> */
.L_x_972:
[----:B------:R-:W-:Y:S05]  /*15370*/  BSYNC B0 ;  /* 0x0000000000007941 */ /* 0x000fea0003800000 */
.L_x_971:
        /* <DEDUP_REMOVED lines=16> */
.L_x_973:
        /* <DEDUP_REMOVED lines=16> */
.L_x_1726:


//--------------------- .text._ZN7cutlass13device_kernelIN5flash19enable_sm80_to_sm89INS1_16FlashAttnFwdSm80INS1_25CollectiveMainloopFwdSm80ILi4ELi1ELb0EN4cute5tupleIJNS5_1CILi128EEENS7_ILi48EEES8_EEELi128ENS_6half_tEfNS_4arch4Sm80ELb0ELb1ELb0ELb1ELb0ELb0ELb1ELb0EEENS1_21CollectiveEpilogueFwdINS6_IJS8_S8_S9_EEENS6_IJNS7_ILi1EEESH_SH_EEESB_SD_Li128ELb1ELb1ELb0ELb0EEENS1_19SingleTileSchedulerILb1ELb0ELb1ELi128EEEEEEEEEvNT_6ParamsE --------------------------
	.section	.text._ZN7cutlass13device_kernelIN5flash19enable_sm80_to_sm89INS1_16FlashAttnFwdSm80INS1_25CollectiveMainloopFwdSm80ILi4ELi1ELb0EN4cute5tupleIJNS5_1CILi128EEENS7_ILi48EEES8_EEELi128ENS_6half_tEfNS_4arch4Sm80ELb0ELb1ELb0ELb1ELb0ELb0ELb1ELb0EEENS1_21CollectiveEpilogueFwdINS6_IJS8_S8_S9_EEENS6_IJNS7_ILi1EEESH_SH_EEESB_SD_Li128ELb1ELb1ELb0ELb0EEENS1_19SingleTileSchedulerILb1ELb0ELb1ELi128EEEEEEEEEvNT_6ParamsE,"ax",@progbits
	.sectioninfo	@"SHI_REGISTERS=255"
	.align	128
.text._ZN7cutlass13device_kernelIN5flash19enable_sm80_to_sm89INS1_16FlashAttnFwdSm80INS1_25CollectiveMainloopFwdSm80ILi4ELi1ELb0EN4cute5tupleIJNS5_1CILi128EEENS7_ILi48EEES8_EEELi128ENS_6half_tEfNS_4arch4Sm80ELb0ELb1ELb0ELb1ELb0ELb0ELb1ELb0EEENS1_21CollectiveEpilogueFwdINS6_IJS8_S8_S9_EEENS6_IJNS7_ILi1EEESH_SH_EEESB_SD_Li128ELb1ELb1ELb0ELb0EEENS1_19SingleTileSchedulerILb1ELb0ELb1ELi128EEEEEEEEEvNT_6ParamsE:
        .type           _ZN7cutlass13device_kernelIN5flash19enable_sm80_to_sm89INS1_16FlashAttnFwdSm80INS1_25CollectiveMainloopFwdSm80ILi4ELi1ELb0EN4cute5tupleIJNS5_1CILi128EEENS7_ILi48EEES8_EEELi128ENS_6half_tEfNS_4arch4Sm80ELb0ELb1ELb0ELb1ELb0ELb0ELb1ELb0EEENS1_21CollectiveEpilogueFwdINS6_IJS8_S8_S9_EEENS6_IJNS7_ILi1EEESH_SH_EEESB_SD_Li128ELb1ELb1ELb0ELb0EEENS1_19SingleTileSchedulerILb1ELb0ELb1ELi128EEEEEEEEEvNT_6ParamsE,@function
        .size           _ZN7cutlass13device_kernelIN5flash19enable_sm80_to_sm89INS1_16FlashAttnFwdSm80INS1_25CollectiveMainloopFwdSm80ILi4ELi1ELb0EN4cute5tupleIJNS5_1CILi128EEENS7_ILi48EEES8_EEELi128ENS_6half_tEfNS_4arch4Sm80ELb0ELb1ELb0ELb1ELb0ELb0ELb1ELb0EEENS1_21CollectiveEpilogueFwdINS6_IJS8_S8_S9_EEENS6_IJNS7_ILi1EEESH_SH_EEESB_SD_Li128ELb1ELb1ELb0ELb0EEENS1_19SingleTileSchedulerILb1ELb0ELb1ELi128EEEEEEEEEvNT_6ParamsE,(.L_x_1727 - _ZN7cutlass13device_kernelIN5flash19enable_sm80_to_sm89INS1_16FlashAttnFwdSm80INS1_25CollectiveMainloopFwdSm80ILi4ELi1ELb0EN4cute5tupleIJNS5_1CILi128EEENS7_ILi48EEES8_EEELi128ENS_6half_tEfNS_4arch4Sm80ELb0ELb1ELb0ELb1ELb0ELb0ELb1ELb0EEENS1_21CollectiveEpilogueFwdINS6_IJS8_S8_S9_EEENS6_IJNS7_ILi1EEESH_SH_EEESB_SD_Li128ELb1ELb1ELb0ELb0EEENS1_19SingleTileSchedulerILb1ELb0ELb1ELi128EEEEEEEEEvNT_6ParamsE)
        .other          _ZN7cutlass13device_kernelIN5flash19enable_sm80_to_sm89INS1_16FlashAttnFwdSm80INS1_25CollectiveMainloopFwdSm80ILi4ELi1ELb0EN4cute5tupleIJNS5_1CILi128EEENS7_ILi48EEES8_EEELi128ENS_6half_tEfNS_4arch4Sm80ELb0ELb1ELb0ELb1ELb0ELb0ELb1ELb0EEENS1_21CollectiveEpilogueFwdINS6_IJS8_S8_S9_EEENS6_IJNS7_ILi1EEESH_SH_EEESB_SD_Li128ELb1ELb1ELb0ELb0EEENS1_19SingleTileSchedulerILb1ELb0ELb1ELi128EEEEEEEEEvNT_6ParamsE,@"STO_CUDA_ENTRY STV_DEFAULT"
_ZN7cutlass13device_kernelIN5flash19enable_sm80_to_sm89INS1_16FlashAttnFwdSm80INS1_25CollectiveMainloopFwdSm80ILi4ELi1ELb0EN4cute5tupleIJNS5_1CILi128EEENS7_ILi48EEES8_EEELi128ENS_6half_tEfNS_4arch4Sm80ELb0ELb1ELb0ELb1ELb0ELb0ELb1ELb0EEENS1_21CollectiveEpilogueFwdINS6_IJS8_S8_S9_EEENS6_IJNS7_ILi1EEESH_SH_EEESB_SD_Li128ELb1ELb1ELb0ELb0EEENS1_19SingleTileSchedulerILb1ELb0ELb1ELi128EEEEEEEEEvNT_6ParamsE:
        /* <DEDUP_REMOVED lines=17> */
.L_x_975:
        /* <DEDUP_REMOVED lines=8> */
.L_x_977:
[----:B------:R-:W-:-:S04]  /*0190*/  MOV R0, c[0x0][0x54c] ;  /* 0x0001530000007a02 */ /* 0x000fc80000000f00 */
.L_x_976:
[----:B------:R-:W-:Y:S01]  /*01a0*/  USHF.L.U32 UR23, UR23, 0x7, URZ ;  /* 0x0000000717177899 */ /* 0x000fe2000800063f */
[----:B-----5:R-:W-:-:S05]  /*01b0*/  IMAD R0, R0, c[0x0][0x548], RZ ;  /* 0x0001520000007a24 */ /* 0x020fca00078e02ff */
[----:B------:R-:W-:-:S04]  /*01c0*/  ISETP.LE.AND P0, PT, R0, UR23, PT ;  /* 0x0000001700007c0c */ /* 0x000fc8000bf03270 */
[----:B------:R-:W-:-:S05]  /*01d0*/  SEL R0, R5, 0xffffffff, !P0 ;  /* 0xffffffff05007807 */ /* 0x000fca0004000000 */
[----:B------:R2:W-:Y:S01]  /*01e0*/  STL [R1+0x50], R0 ;  /* 0x0000500001007387 */ /* 0x0005e20000100800 */
[----:B------:R-:W-:Y:S05]  /*01f0*/  BRA `(.L_x_978) ;  /* 0x0000013000007947 */ /* 0x000fea0003800000 */
.L_x_974:
[----:B------:R-:W-:-:S04]  /*0200*/  ISETP.NE.U32.AND P0, PT, RZ, c[0x0][0x568], PT ;  /* 0x00015a00ff007a0c */ /* 0x000fc80003f05070 */
[----:B------:R-:W-:-:S13]  /*0210*/  ISETP.NE.AND.EX P0, PT, RZ, c[0x0][0x56c], PT, P0 ;  /* 0x00015b00ff007a0c */ /* 0x000fda0003f05300 */
[----:B------:R-:W-:Y:S05]  /*0220*/  @!P0 BRA `(.L_x_979) ;  /* 0x0000002000008947 */ /* 0x000fea0003800000 */
[----:B------:R1:W5:Y:S01]  /*0230*/  LDG.E R0, [R2.64] ;  /* 0x0000001402007981 */ /* 0x000362000c1e1900 */
[----:B------:R-:W-:Y:S05]  /*0240*/  BRA `(.L_x_980) ;  /* 0x0000009000007947 */ /* 0x000fea0003800000 */
.L_x_979:
        /* <DEDUP_REMOVED lines=8> */
.L_x_981:
[----:B------:R-:W-:-:S04]  /*02d0*/  MOV R0, c[0x0][0x54c] ;  /* 0x0001530000007a02 */ /* 0x000fc80000000f00 */
.L_x_980:
[----:B------:R-:W-:Y:S01]  /*02e0*/  USHF.L.U32 UR23, UR23, 0x7, URZ ;  /* 0x0000000717177899 */ /* 0x000fe2000800063f */
[----:B-----5:R-:W-:-:S05]  /*02f0*/  IMAD R0, R0, c[0x0][0x548], RZ ;  /* 0x0001520000007a24 */ /* 0x020fca00078e02ff */
[----:B------:R-:W-:-:S04]  /*0300*/  ISETP.LE.AND P0, PT, R0, UR23, PT ;  /* 0x0000001700007c0c */ /* 0x000fc8000bf03270 */
[----:B------:R-:W-:-:S05]  /*0310*/  SEL R0, R5, 0xffffffff, !P0 ;  /* 0xffffffff05007807 */ /* 0x000fca0004000000 */
[----:B------:R2:W-:Y:S04]  /*0320*/  STL [R1+0x50], R0 ;  /* 0x0000500001007387 */ /* 0x0005e80000100800 */
.L_x_978:
[----:B------:R-:W3:Y:S02]  /*0330*/  LDL R52, [R1+0x50] ;  /* 0x0000500001347983 */ /* 0x000ee40000100800 */
[----:B---3--:R-:W-:-:S13]  /*0340*/  ISETP.GE.AND P0, PT, R52, RZ, PT ;  /* 0x000000ff3400720c */ /* 0x008fda0003f06270 */
        /* <DEDUP_REMOVED lines=10> */
[----:B-1----:R-:W-:Y:S01]  /*03f0*/  @P0 IMAD.WIDE R2, R52, R9, c[0x0][0x360] ;  /* 0x0000d80034020625 */ /* 0x002fe200078e0209 */
[----:B------:R1:W3:Y:S01]  /*0400*/  @P1 LDG.E R8, [R4.64] ;  /* 0x0000001404081981 */ /* 0x0002e2000c1e1900 */
[----:B------:R-:W-:-:S03]  /*0410*/  CS2R R6, SRZ ;  /* 0x0000000000067805 */ /* 0x000fc6000001ff00 */
[----:B--2---:R2:W4:Y:S01]  /*0420*/  @P0 LDG.E R0, [R2.64] ;  /* 0x0000001402000981 */ /* 0x004522000c1e1900 */
[----:B-1----:R-:W-:-:S04]  /*0430*/  IMAD.WIDE R4, R52, R9, c[0x0][0x348] ;  /* 0x0000d20034047625 */ /* 0x002fc800078e0209 */
[----:B--2---:R-:W-:Y:S01]  /*0440*/  IMAD.WIDE R2, R52, R9, c[0x0][0x350] ;  /* 0x0000d40034027625 */ /* 0x004fe200078e0209 */
[----:B------:R1:W5:Y:S04]  /*0450*/  @P6 LDG.E R6, [R4.64] ;  /* 0x0000001404066981 */ /* 0x000368000c1e1900 */
[----:B------:R1:W5:Y:S01]  /*0460*/  @P5 LDG.E R7, [R2.64] ;  /* 0x0000001402075981 */ /* 0x000362000c1e1900 */
[----:B------:R-:W-:Y:S02]  /*0470*/  UMOV UR8, URZ ;  /* 0x0000003f00087c82 */ /* 0x000fe40008000000 */
[----:B------:R-:W-:Y:S02]  /*0480*/  ULDC UR15, c[0x0][0x168] ;  /* 0x00005a00000f7ab9 */ /* 0x000fe40000000800 */
[----:B------:R-:W-:Y:S01]  /*0490*/  ULDC UR9, c[0x0][0x1d0] ;  /* 0x0000740000097ab9 */ /* 0x000fe20000000800 */
[----:B---3--:R1:W2:Y:S08]  /*04a0*/  @P1 R2UR UR8, R8 ;  /* 0x00000000080813c2 */ /* 0x0082b000000e0000 */
[----:B----4-:R1:W3:Y:S02]  /*04b0*/  @P0 R2UR UR15, R0 ;  /* 0x00000000000f03c2 */ /* 0x0102e400000e0000 */
[----:B-12---:R-:W-:Y:S05]  /*04c0*/  @P0 BRA `(.L_x_982) ;  /* 0x0000006000000947 */ /* 0x006fea0003800000 */
[----:B------:R-:W-:Y:S05]  /*04d0*/  @!P6 BRA `(.L_x_982) ;  /* 0x000000500000e947 */ /* 0x000fea0003800000 */
[----:B------:R1:W2:Y:S04]  /*04e0*/  LDG.E R0, [R4.64] ;  /* 0x0000001404007981 */ /* 0x0002a8000c1e1900 */
[----:B-1----:R-:W4:Y:S01]  /*04f0*/  LDG.E R4, [R4.64+0x4] ;  /* 0x0000041404047981 */ /* 0x002f22000c1e1900 */
[----:B--23--:R-:W1:Y:S08]  /*0500*/  R2UR UR15, R0 ;  /* 0x00000000000f73c2 */ /* 0x00ce7000000e0000 */
[----:B----4-:R-:W1:Y:S02]  /*0510*/  R2UR UR4, R4 ;  /* 0x00000000040473c2 */ /* 0x010e6400000e0000 */
[----:B-1----:R-:W-:-:S06]  /*0520*/  UIADD3 UR15, -UR15, UR4, URZ ;  /* 0x000000040f0f7290 */ /* 0x002fcc000fffe13f */
.L_x_982:
[----:B------:R-:W-:-:S04]  /*0530*/  ISETP.NE.U32.AND P0, PT, RZ, c[0x0][0x368], PT ;  /* 0x0000da00ff007a0c */ /* 0x000fc80003f05070 */
[----:B------:R-:W-:-:S13]  /*0540*/  ISETP.NE.AND.EX P0, PT, RZ, c[0x0][0x36c], PT, P0 ;  /* 0x0000db00ff007a0c */ /* 0x000fda0003f05300 */
[----:B------:R-:W-:Y:S05]  /*0550*/  @!P0 BRA `(.L_x_983) ;  /* 0x0000004000008947 */ /* 0x000fea0003800000 */
[----:B------:R-:W-:-:S05]  /*0560*/  IMAD.WIDE R2, R52, R9, c[0x0][0x368] ;  /* 0x0000da0034027625 */ /* 0x000fca00078e0209 */
[----:B------:R-:W2:Y:S02]  /*0570*/  LDG.E R0, [R2.64] ;  /* 0x0000001402007981 */ /* 0x000ea4000c1e1900 */
[----:B--2---:R1:W2:Y:S02]  /*0580*/  R2UR UR9, R0 ;  /* 0x00000000000973c2 */ /* 0x0042a400000e0000 */
[----:B-12---:R-:W-:Y:S05]  /*0590*/  BRA `(.L_x_984) ;  /* 0x0000006000007947 */ /* 0x006fea0003800000 */
.L_x_983:
[----:B------:R-:W-:Y:S05]  /*05a0*/  @!P5 BRA `(.L_x_984) ;  /* 0x000000500000d947 */ /* 0x000fea0003800000 */
[----:B------:R1:W2:Y:S04]  /*05b0*/  LDG.E R0, [R2.64] ;  /* 0x0000001402007981 */ /* 0x0002a8000c1e1900 */
[----:B-1----:R-:W4:Y:S01]  /*05c0*/  LDG.E R2, [R2.64+0x4] ;  /* 0x0000041402027981 */ /* 0x002f22000c1e1900 */
[----:B--2---:R-:W1:Y:S08]  /*05d0*/  R2UR UR9, R0 ;  /* 0x00000000000973c2 */ /* 0x004e7000000e0000 */
[----:B----4-:R-:W1:Y:S02]  /*05e0*/  R2UR UR4, R2 ;  /* 0x00000000020473c2 */ /* 0x010e6400000e0000 */
[----:B-1----:R-:W-:-:S06]  /*05f0*/  UIADD3 UR9, -UR9, UR4, URZ ;  /* 0x0000000409097290 */ /* 0x002fcc000fffe13f */
.L_x_984:
[----:B------:R-:W-:Y:S01]  /*0600*/  ULDC UR4, c[0x0][0x2c4] ;  /* 0x0000b10000047ab9 */ /* 0x000fe20000000800 */
[----:B-----5:R-:W-:Y:S01]  /*0610*/  IADD3 R7, R7, UR8, RZ ;  /* 0x0000000807077c10 */ /* 0x020fe2000fffe0ff */
[----:B------:R-:W-:-:S02]  /*0620*/  UISETP.NE.AND UP0, UPT, UR4, 0x1, UPT ;  /* 0x000000010400788c */ /* 0x000fc4000bf05270 */
[----:B------:R-:W-:Y:S02]  /*0630*/  ULDC.64 UR6, c[0x0][0x2c8] ;  /* 0x0000b20000067ab9 */ /* 0x000fe40000000a00 */
[----:B------:R-:W-:Y:S02]  /*0640*/  UIADD3 UR10, UR23, 0x7f, URZ ;  /* 0x0000007f170a7890 */ /* 0x000fe4000fffe03f */
[----:B------:R-:W-:Y:S02]  /*0650*/  ULDC.64 UR4, c[0x0][0x328] ;  /* 0x0000ca0000047ab9 */ /* 0x000fe40000000a00 */
[----:B------:R-:W-:Y:S02]  /*0660*/  UP2UR UR17, UPR, URZ, 0x1 ;  /* 0x000000013f117883 */ /* 0x000fe40008000000 */
[----:B------:R-:W-:Y:S02]  /*0670*/  UIADD3 UR9, -UR8, UR9, URZ ;  /* 0x0000000908097290 */ /* 0x000fe4000fffe13f */
[----:B------:R-:W-:-:S04]  /*0680*/  @UP0 UIADD3 UR12, UR23, 0x7f, URZ ;  /* 0x0000007f170c0890 */ /* 0x000fc8000fffe03f */
[----:B------:R-:W-:Y:S02]  /*0690*/  UIMAD.WIDE.U32 UR12, UR12, UR6, URZ ;  /* 0x000000060c0c72a5 */ /* 0x000fe4000f8e003f */
[----:B---3--:R-:W-:-:S05]  /*06a0*/  UIADD3 UR6, UR9, 0x1, -UR15 ;  /* 0x0000000109067890 */ /* 0x008fca000fffe80f */
[----:B------:R-:W-:Y:S02]  /*06b0*/  @UP0 UMOV UR11, UR13 ;  /* 0x0000000d000b0c82 */ /* 0x000fe40008000000 */
[----:B------:R-:W-:Y:S02]  /*06c0*/  @UP0 USHF.R.U32.HI UR10, URZ, UR7, UR11 ;  /* 0x000000073f0a0299 */ /* 0x000fe4000801160b */
[----:B------:R-:W-:Y:S02]  /*06d0*/  UISETP.GE.AND UP0, UPT, UR5, 0x1, UPT ;  /* 0x000000010500788c */ /* 0x000fe4000bf06270 */
[----:B------:R-:W-:Y:S02]  /*06e0*/  UIADD3 UR6, UR6, UR10, URZ ;  /* 0x0000000a06067290 */ /* 0x000fe4000fffe03f */
[----:B------:R-:W-:Y:S02]  /*06f0*/  UP2UR UR16, UPR, URZ, 0x1 ;  /* 0x000000013f107883 */ /* 0x000fe40008000000 */
[----:B------:R-:W-:Y:S01]  /*0700*/  PLOP3.LUT P0, PT, PT, PT, UP0, 0x40, 0x0 ;  /* 0x000000000000781c */ /* 0x000fe20003f0e808 */
[----:B------:R-:W-:-:S12]  /*0710*/  UIADD3 UR4, UR6, UR4, URZ ;  /* 0x0000000406047290 */ /* 0x000fd8000fffe03f */
[----:B------:R-:W-:Y:S05]  /*0720*/  @P0 BRA `(.L_x_985) ;  /* 0x0000012000000947 */ /* 0x000fea0003800000 */
[----:B------:R-:W-:Y:S01]  /*0730*/  ISETP.LT.AND P0, PT, RZ, UR6, PT ;  /* 0x00000006ff007c0c */ /* 0x000fe2000bf01270 */
[----:B------:R-:W-:-:S12]  /*0740*/  UIADD3 UR8, UR6, -0x1, URZ ;  /* 0xffffffff06087890 */ /* 0x000fd8000fffe03f */
        /* <DEDUP_REMOVED lines=8> */
.L_x_986:
[----:B------:R-:W-:Y:S02]  /*07d0*/  UISETP.NE.AND UP0, UPT, UR5, 0x1, UPT ;  /* 0x000000010500788c */ /* 0x000fe4000bf05270 */
[----:B------:R-:W-:Y:S02]  /*07e0*/  ULDC.64 UR6, c[0x0][0x330] ;  /* 0x0000cc0000067ab9 */ /* 0x000fe40000000a00 */
[----:B------:R-:W-:-:S07]  /*07f0*/  UIMAD.WIDE.U32 UR10, UR8, UR6, URZ ;  /* 0x00000006080a72a5 */ /* 0x000fce000f8e003f */
[----:B------:R-:W-:Y:S02]  /*0800*/  @UP0 USHF.R.U32.HI UR8, URZ, UR7, UR11 ;  /* 0x000000073f080299 */ /* 0x000fe4000801160b */
.L_x_987:
[----:B------:R-:W-:Y:S02]  /*0810*/  ULDC UR6, c[0x0][0x32c] ;  /* 0x0000cb0000067ab9 */ /* 0x000fe40000000800 */
[----:B------:R-:W-:-:S04]  /*0820*/  UIMAD UR6, UR8, UR5, UR6 ;  /* 0x00000005080672a4 */ /* 0x000fc8000f8e0206 */
[----:B------:R-:W-:-:S04]  /*0830*/  UISETP.LT.AND UP0, UPT, UR4, UR6, UPT ;  /* 0x000000060400728c */ /* 0x000fc8000bf01270 */
[----:B------:R-:W-:Y:S02]  /*0840*/  USEL UR4, UR4, UR6, UP0 ;  /* 0x0000000604047287 */ /* 0x000fe40008000000 */
.L_x_985:
[----:B------:R-:W-:Y:S02]  /*0850*/  UISETP.NE.AND UP0, UPT, UR17, URZ, UPT ;  /* 0x0000003f1100728c */ /* 0x000fe4000bf05270 */
[----:B------:R-:W-:Y:S02]  /*0860*/  UIADD3 UR18, UR9, 0x2f, URZ ;  /* 0x0000002f09127890 */ /* 0x000fe4000fffe03f */
[----:B------:R-:W-:Y:S02]  /*0870*/  UIADD3 UR10, UR4, 0x2f, URZ ;  /* 0x0000002f040a7890 */ /* 0x000fe4000fffe03f */
[----:B------:R-:W-:Y:S02]  /*0880*/  ULDC.64 UR6, c[0x0][0x2c8] ;  /* 0x0000b20000067ab9 */ /* 0x000fe40000000a00 */
[----:B------:R-:W-:Y:S02]  /*0890*/  UISETP.GE.AND UP1, UPT, UR5, 0x1, UPT ;  /* 0x000000010500788c */ /* 0x000fe4000bf26270 */
[----:B------:R-:W-:-:S02]  /*08a0*/  UIMAD.WIDE.U32 UR12, UR23, UR6, URZ ;  /* 0x00000006170c72a5 */ /* 0x000fc4000f8e003f */
[----:B------:R-:W-:Y:S02]  /*08b0*/  UIMAD.WIDE UR18, UR18, 0x2aaaaaab, URZ ;  /* 0x2aaaaaab121278a5 */ /* 0x000fe4000f8e023f */
[----:B------:R-:W-:Y:S01]  /*08c0*/  UIMAD.WIDE UR10, UR10, 0x2aaaaaab, URZ ;  /* 0x2aaaaaab0a0a78a5 */ /* 0x000fe2000f8e023f */
[----:B------:R-:W-:Y:S01]  /*08d0*/  PLOP3.LUT P0, PT, PT, PT, UP1, 0x40, 0x0 ;  /* 0x000000000000781c */ /* 0x000fe20003f0e818 */
[----:B------:R-:W-:Y:S02]  /*08e0*/  UMOV UR4, UR23 ;  /* 0x0000001700047c82 */ /* 0x000fe40008000000 */
[----:B------:R-:W-:Y:S02]  /*08f0*/  @UP0 USHF.R.U32.HI UR4, URZ, UR7, UR13 ;  /* 0x000000073f040299 */ /* 0x000fe4000801160d */
[----:B------:R-:W-:Y:S02]  /*0900*/  USHF.R.U32.HI UR7, URZ, 0x1f, UR19 ;  /* 0x0000001f3f077899 */ /* 0x000fe40008011613 */
[----:B------:R-:W-:-:S02]  /*0910*/  USHF.R.U32.HI UR13, URZ, 0x1f, UR11 ;  /* 0x0000001f3f0d7899 */ /* 0x000fc4000801160b */
[----:B------:R-:W-:Y:S02]  /*0920*/  UIADD3 UR22, UR9, -UR15, URZ ;  /* 0x8000000f09167290 */ /* 0x000fe4000fffe03f */
[----:B------:R-:W-:Y:S02]  /*0930*/  ULEA.HI.SX32 UR7, UR19, UR7, 0x1d ;  /* 0x0000000713077291 */ /* 0x000fe4000f8fea3f */
[----:B------:R-:W-:Y:S02]  /*0940*/  ULEA.HI.SX32 UR13, UR11, UR13, 0x1d ;  /* 0x0000000d0b0d7291 */ /* 0x000fe4000f8fea3f */
[----:B------:R-:W-:Y:S02]  /*0950*/  UIADD3 UR4, UR22, UR4, URZ ;  /* 0x0000000416047290 */ /* 0x000fe4000fffe03f */
[----:B------:R-:W-:Y:S02]  /*0960*/  UISETP.LT.AND UP0, UPT, UR7, UR13, UPT ;  /* 0x0000000d0700728c */ /* 0x000fe4000bf01270 */
[----:B------:R-:W-:-:S02]  /*0970*/  ULDC UR6, c[0x0][0x324] ;  /* 0x0000c90000067ab9 */ /* 0x000fc40000000800 */
[----:B------:R-:W-:Y:S02]  /*0980*/  UIADD3 UR6, UR4, -UR6, URZ ;  /* 0x8000000604067290 */ /* 0x000fe4000fffe03f */
[----:B------:R-:W-:Y:S01]  /*0990*/  USEL UR13, UR7, UR13, UP0 ;  /* 0x0000000d070d7287 */ /* 0x000fe20008000000 */
[----:B------:R-:W-:Y:S05]  /*09a0*/  @P0 BRA `(.L_x_988) ;  /* 0x0000013000000947 */ /* 0x000fea0003800000 */
[----:B------:R-:W-:Y:S02]  /*09b0*/  UMOV UR7, UR4 ;  /* 0x0000000400077c82 */ /* 0x000fe40008000000 */
[----:B------:R-:W-:-:S06]  /*09c0*/  UISETP.GT.AND UP0, UPT, UR7, -0x1, UPT ;  /* 0xffffffff0700788c */ /* 0x000fcc000bf04270 */
[----:B------:R-:W-:-:S13]  /*09d0*/  PLOP3.LUT P0, PT, PT, PT, UP0, 0x80, 0x0 ;  /* 0x000000000000781c */ /* 0x000fda0003f0f008 */
[----:B------:R-:W-:Y:S05]  /*09e0*/  @P0 BRA `(.L_x_989) ;  /* 0x0000007000000947 */ /* 0x000fea0003800000 */
[----:B------:R-:W-:Y:S02]  /*09f0*/  UISETP.NE.AND UP0, UPT, UR5, 0x1, UPT ;  /* 0x000000010500788c */ /* 0x000fe4000bf05270 */
[----:B------:R-:W-:Y:S02]  /*0a00*/  ULOP3.LUT UR7, URZ, UR7, URZ, 0x33, !UPT ;  /* 0x000000073f077292 */ /* 0x000fe4000f8e333f */
[----:B------:R-:W-:Y:S02]  /*0a10*/  ULDC.64 UR4, c[0x0][0x330] ;  /* 0x0000cc0000047ab9 */ /* 0x000fe40000000a00 */
[----:B------:R-:W-:-:S05]  /*0a20*/  UIMAD.WIDE.U32 UR10, UR7, UR4, URZ ;  /* 0x00000004070a72a5 */ /* 0x000fca000f8e003f */
[----:B------:R-:W-:-:S04]  /*0a30*/  @UP0 USHF.R.U32.HI UR7, URZ, UR5, UR11 ;  /* 0x000000053f070299 */ /* 0x000fc8000801160b */
[----:B------:R-:W-:Y:S01]  /*0a40*/  ULOP3.LUT UR7, URZ, UR7, URZ, 0x33, !UPT ;  /* 0x000000073f077292 */ /* 0x000fe2000f8e333f */
[----:B------:R-:W-:Y:S05]  /*0a50*/  BRA `(.L_x_990) ;  /* 0x0000004000007947 */ /* 0x000fea0003800000 */
.L_x_989:
[----:B------:R-:W-:-:S03]  /*0a60*/  UISETP.NE.AND UP0, UPT, UR5, 0x1, UPT ;  /* 0x000000010500788c */ /* 0x000fc6000bf05270 */
[----:B------:R-:W-:Y:S02]  /*0a70*/  ULDC.64 UR4, c[0x0][0x330] ;  /* 0x0000cc0000047ab9 */ /* 0x000fe40000000a00 */
[----:B------:R-:W-:-:S06]  /*0a80*/  UIMAD.WIDE.U32 UR10, UR7, UR4, URZ ;  /* 0x00000004070a72a5 */ /* 0x000fcc000f8e003f */
[----:B------:R-:W-:Y:S02]  /*0a90*/  @UP0 USHF.R.U32.HI UR7, URZ, UR5, UR11 ;  /* 0x000000053f070299 */ /* 0x000fe4000801160b */
.L_x_990:
[----:B------:R-:W-:Y:S02]  /*0aa0*/  ULDC UR4, c[0x0][0x32c] ;  /* 0x0000cb0000047ab9 */ /* 0x000fe40000000800 */
[----:B------:R-:W-:-:S04]  /*0ab0*/  UIMAD UR4, UR7, UR4, URZ ;  /* 0x00000004070472a4 */ /* 0x000fc8000f8e023f */
[----:B------:R-:W-:-:S04]  /*0ac0*/  UISETP.LT.AND UP0, UPT, UR6, UR4, UPT ;  /* 0x000000040600728c */ /* 0x000fc8000bf01270 */
[----:B------:R-:W-:-:S04]  /*0ad0*/  USEL UR6, UR6, UR4, !UP0 ;  /* 0x0000000406067287 */ /* 0x000fc8000c000000 */
.L_x_988:
[----:B------:R-:W-:Y:S01]  /*0ae0*/  UIMAD.WIDE UR4, UR6, 0x2aaaaaab, URZ ;  /* 0x2aaaaaab060478a5 */ /* 0x000fe2000f8e023f */
[----:B------:R-:W-:Y:S01]  /*0af0*/  PLOP3.LUT P0, PT, PT, PT, PT, 0x80, 0x0 ;  /* 0x000000000000781c */ /* 0x000fe20003f0f070 */
[----:B------:R-:W-:Y:S01]  /*0b00*/  CS2R R14, SRZ ;  /* 0x00000000000e7805 */ /* 0x000fe2000001ff00 */
[----:B------:R-:W-:Y:S01]  /*0b10*/  IMAD.MOV.U32 R126, RZ, RZ, RZ ;  /* 0x000000ffff7e7224 */ /* 0x000fe200078e00ff */
[----:B------:R-:W-:Y:S01]  /*0b20*/  USHF.R.U32.HI UR4, URZ, 0x1f, UR5 ;  /* 0x0000001f3f047899 */ /* 0x000fe20008011605 */
[----:B------:R-:W-:Y:S01]  /*0b30*/  CS2R R124, SRZ ;  /* 0x00000000007c7805 */ /* 0x000fe2000001ff00 */
[----:B------:R-:W-:Y:S01]  /*0b40*/  CS2R R130, SRZ ;  /* 0x0000000000827805 */ /* 0x000fe2000001ff00 */
[----:B------:R-:W-:Y:S01]  /*0b50*/  CS2R R128, SRZ ;  /* 0x0000000000807805 */ /* 0x000fe2000001ff00 */
[----:B------:R-:W-:Y:S01]  /*0b60*/  ULEA.HI.SX32 UR4, UR5, UR4, 0x1d ;  /* 0x0000000405047291 */ /* 0x000fe2000f8fea3f */
[----:B------:R-:W-:Y:S01]  /*0b70*/  CS2R R16, SRZ ;  /* 0x0000000000107805 */ /* 0x000fe2000001ff00 */
[----:B------:R-:W-:Y:S01]  /*0b80*/  IMAD.MOV.U32 R122, RZ, RZ, RZ ;  /* 0x000000ffff7a7224 */ /* 0x000fe200078e00ff */
[----:B------:R-:W-:Y:S01]  /*0b90*/  CS2R R120, SRZ ;  /* 0x0000000000787805 */ /* 0x000fe2000001ff00 */
[----:B------:R-:W-:Y:S01]  /*0ba0*/  UISETP.LT.AND UP0, UPT, URZ, UR4, UPT ;  /* 0x000000043f00728c */ /* 0x000fe2000bf01270 */
[----:B------:R-:W-:Y:S01]  /*0bb0*/  CS2R R118, SRZ ;  /* 0x0000000000767805 */ /* 0x000fe2000001ff00 */
[----:B------:R-:W-:Y:S01]  /*0bc0*/  CS2R R116, SRZ ;  /* 0x0000000000747805 */ /* 0x000fe2000001ff00 */
[----:B------:R-:W-:Y:S01]  /*0bd0*/  MOV R110, RZ ;  /* 0x000000ff006e7202 */ /* 0x000fe20000000f00 */
[----:B------:R-:W-:Y:S01]  /*0be0*/  USEL UR8, URZ, UR4, !UP0 ;  /* 0x000000043f087287 */ /* 0x000fe2000c000000 */
[----:B------:R-:W-:Y:S01]  /*0bf0*/  CS2R R18, SRZ ;  /* 0x0000000000127805 */ /* 0x000fe2000001ff00 */
[----:B------:R-:W-:Y:S01]  /*0c00*/  IMAD.MOV.U32 R108, RZ, RZ, RZ ;  /* 0x000000ffff6c7224 */ /* 0x000fe200078e00ff */
[----:B------:R-:W-:Y:S01]  /*0c10*/  MOV R114, RZ ;  /* 0x000000ff00727202 */ /* 0x000fe20000000f00 */
[----:B------:R-:W-:Y:S01]  /*0c20*/  UISETP.GT.AND UP0, UPT, UR13, UR8, UPT ;  /* 0x000000080d00728c */ /* 0x000fe2000bf04270 */
[----:B------:R-:W-:Y:S01]  /*0c30*/  CS2R R112, SRZ ;  /* 0x0000000000707805 */ /* 0x000fe2000001ff00 */
[----:B------:R-:W-:Y:S01]  /*0c40*/  CS2R R20, SRZ ;  /* 0x0000000000147805 */ /* 0x000fe2000001ff00 */
[----:B------:R-:W-:Y:S01]  /*0c50*/  IMAD.MOV.U32 R106, RZ, RZ, RZ ;  /* 0x000000ffff6a7224 */ /* 0x000fe200078e00ff */
[----:B------:R-:W-:Y:S01]  /*0c60*/  CS2R R22, SRZ ;  /* 0x0000000000167805 */ /* 0x000fe2000001ff00 */
[----:B------:R-:W-:Y:S01]  /*0c70*/  MOV R104, RZ ;  /* 0x000000ff00687202 */ /* 0x000fe20000000f00 */
[----:B------:R-:W-:Y:S01]  /*0c80*/  IMAD.MOV.U32 R102, RZ, RZ, RZ ;  /* 0x000000ffff667224 */ /* 0x000fe200078e00ff */
[----:B------:R-:W-:Y:S01]  /*0c90*/  PLOP3.LUT P1, PT, PT, PT, UP0, 0x80, 0x0 ;  /* 0x000000000000781c */ /* 0x000fe20003f2f008 */
        /* <DEDUP_REMOVED lines=41> */
[----:B------:R-:W-:Y:S01]  /*0f30*/  IMAD.MOV.U32 R148, RZ, RZ, RZ ;  /* 0x000000ffff947224 */ /* 0x000fe200078e00ff */
[----:B------:R-:W-:Y:S01]  /*0f40*/  CS2R R142, SRZ ;  /* 0x00000000008e7805 */ /* 0x000fe2000001ff00 */
[----:B------:R-:W-:Y:S01]  /*0f50*/  CS2R R54, SRZ ;  /* 0x0000000000367805 */ /* 0x000fe2000001ff00 */
        /* <DEDUP_REMOVED lines=20> */
[----:B------:R-:W-:-:S03]  /*10a0*/  UISETP.NE.AND UP0, UPT, UR17, URZ, UPT ;  /* 0x0000003f1100728c */ /* 0x000fc6000bf05270 */
[----:B------:R-:W-:-:S13]  /*10b0*/  ISETP.NE.AND.EX P2, PT, RZ, c[0x0][0x344], PT, P2 ;  /* 0x0000d100ff007a0c */ /* 0x000fda0003f45320 */
[----:B------:R-:W-:-:S05]  /*10c0*/  @P2 IMAD.WIDE R2, R52, R9, c[0x0][0x340] ;  /* 0x0000d00034022625 */ /* 0x000fca00078e0209 */
[----:B------:R1:W2:Y:S01]  /*10d0*/  @P2 LDG.E R21, [R2.64] ;  /* 0x0000001402152981 */ /* 0x0002a2000c1e1900 */
[----:B------:R-:W-:Y:S01]  /*10e0*/  SHF.R.S32.HI R122, RZ, 0x1f, R123 ;  /* 0x0000001fff7a7819 */ /* 0x000fe2000001147b */
[----:B------:R-:W-:Y:S01]  /*10f0*/  ULDC UR4, c[0x0][0x2c4] ;  /* 0x0000b10000047ab9 */ /* 0x000fe20000000800 */
[----:B------:R-:W-:Y:S01]  /*1100*/  SHF.R.S32.HI R0, RZ, 0x1f, R6 ;  /* 0x0000001fff007819 */ /* 0x000fe20000011406 */
[----:B------:R-:W3:Y:S01]  /*1110*/  S2R R17, SR_CTAID.Y ;  /* 0x0000000000117919 */ /* 0x000ee20000002600 */
[----:B------:R-:W-:Y:S01]  /*1120*/  PLOP3.LUT P1, PT, PT, PT, UP0, 0x80, 0x0 ;  /* 0x000000000000781c */ /* 0x000fe20003f2f008 */
[----:B------:R-:W-:Y:S01]  /*1130*/  UIMAD UR4, UR15, UR4, URZ ;  /* 0x000000040f0472a4 */ /* 0x000fe2000f8e023f */
[----:B------:R-:W-:Y:S01]  /*1140*/  SHF.R.S32.HI R19, RZ, 0x1f, R52 ;  /* 0x0000001fff137819 */ /* 0x000fe20000011434 */
[----:B------:R-:W-:Y:S01]  /*1150*/  IMAD R0, R0, c[0x0][0x178], RZ ;  /* 0x00005e0000007a24 */ /* 0x000fe200078e02ff */
[----:B------:R-:W-:Y:S01]  /*1160*/  LEA.HI R27, R122, R123, RZ, 0x4 ;  /* 0x0000007b7a1b7211 */ /* 0x000fe200078f20ff */
[----:B------:R-:W-:Y:S01]  /*1170*/  BSSY B0, `(.L_x_992) ;  /* 0x0000077000007945 */ /* 0x000fe20003800000 */
[----:B------:R-:W-:Y:S01]  /*1180*/  SEL R10, R19, RZ, !P6 ;  /* 0x000000ff130a7207 */ /* 0x000fe20007000000 */
[----:B------:R-:W-:Y:S01]  /*1190*/  IMAD R0, R6, c[0x0][0x17c], R0 ;  /* 0x00005f0006007a24 */ /* 0x000fe200078e0200 */
[----:B------:R-:W-:-:S03]  /*11a0*/  MOV R24, 0x20 ;  /* 0x0000002000187802 */ /* 0x000fc60000000f00 */
[----:B------:R-:W-:Y:S01]  /*11b0*/  IMAD R10, R10, c[0x0][0x1c0], RZ ;  /* 0x000070000a0a7a24 */ /* 0x000fe200078e02ff */
[----:B-1----:R-:W-:Y:S02]  /*11c0*/  LEA.HI R2, R122, R123, RZ, 0x3 ;  /* 0x0000007b7a027211 */ /* 0x002fe400078f18ff */
[----:B---3--:R-:W-:Y:S02]  /*11d0*/  SHF.R.S32.HI R16, RZ, 0x1f, R17 ;  /* 0x0000001fff107819 */ /* 0x008fe40000011411 */
[----:B------:R-:W-:Y:S02]  /*11e0*/  SHF.R.S32.HI R20, RZ, 0x3, R2 ;  /* 0x00000003ff147819 */ /* 0x000fe40000011402 */
[----:B------:R-:W-:Y:S01]  /*11f0*/  LOP3.LUT R2, R2, 0xfffffff8, RZ, 0xc0, !PT ;  /* 0xfffffff802027812 */ /* 0x000fe200078ec0ff */
[----:B------:R-:W-:Y:S02]  /*1200*/  IMAD R8, R16, c[0x0][0x1b8], RZ ;  /* 0x00006e0010087a24 */ /* 0x000fe400078e02ff */
[----:B------:R-:W-:-:S02]  /*1210*/  IMAD.SHL.U32 R4, R20, 0x40, RZ ;  /* 0x0000004014047824 */ /* 0x000fc400078e00ff */
[----:B------:R-:W-:Y:S02]  /*1220*/  IMAD.IADD R25, R123, 0x1, -R2 ;  /* 0x000000017b197824 */ /* 0x000fe400078e0a02 */
[----:B------:R-:W-:Y:S01]  /*1230*/  IMAD.WIDE.U32 R2, R6, c[0x0][0x178], RZ ;  /* 0x00005e0006027a25 */ /* 0x000fe200078e00ff */
[----:B------:R-:W-:-:S03]  /*1240*/  LOP3.LUT R4, R4, 0x1c0, RZ, 0xc0, !PT ;  /* 0x000001c004047812 */ /* 0x000fc600078ec0ff */
[----:B------:R-:W-:Y:S01]  /*1250*/  IMAD.SHL.U32 R12, R25, 0x8, RZ ;  /* 0x00000008190c7824 */ /* 0x000fe200078e00ff */
[----:B------:R-:W-:Y:S01]  /*1260*/  IADD3 R3, R3, R0, RZ ;  /* 0x0000000003037210 */ /* 0x000fe20007ffe0ff */
[----:B------:R-:W-:Y:S02]  /*1270*/  IMAD R9, R25, 0x10, R20 ;  /* 0x0000001019097824 */ /* 0x000fe400078e0214 */
[C---:B------:R-:W-:Y:S01]  /*1280*/  IMAD R8, R17.reuse, c[0x0][0x1bc], R8 ;  /* 0x00006f0011087a24 */ /* 0x040fe200078e0208 */
[----:B------:R-:W-:Y:S01]  /*1290*/  LOP3.LUT R0, R4, 0x38, R12, 0xf8, !PT ;  /* 0x0000003804007812 */ /* 0x000fe200078ef80c */
[----:B------:R-:W-:Y:S01]  /*12a0*/  IMAD.WIDE.U32 R2, R17, c[0x0][0x1b8], R2 ;  /* 0x00006e0011027a25 */ /* 0x000fe200078e0002 */
[----:B------:R-:W-:Y:S02]  /*12b0*/  SHF.R.U32.HI R4, RZ, 0x3, R4 ;  /* 0x00000003ff047819 */ /* 0x000fe40000011604 */
[----:B------:R-:W-:Y:S01]  /*12c0*/  IADD3 R5, R12, 0x40, RZ ;  /* 0x000000400c057810 */ /* 0x000fe20007ffe0ff */
[----:B------:R-:W-:Y:S01]  /*12d0*/  IMAD.IADD R3, R3, 0x1, R8 ;  /* 0x0000000103037824 */ /* 0x000fe200078e0208 */
[----:B------:R-:W-:-:S02]  /*12e0*/  LOP3.LUT R22, R0, R4, RZ, 0x3c, !PT ;  /* 0x0000000400167212 */ /* 0x000fc400078e3cff */
[----:B------:R-:W-:Y:S02]  /*12f0*/  SHF.R.S32.HI R4, RZ, 0x1f, R7 ;  /* 0x0000001fff047819 */ /* 0x000fe40000011407 */
[----:B------:R-:W-:Y:S02]  /*1300*/  IADD3 R0, P0, R7, R20, RZ ;  /* 0x0000001407007210 */ /* 0x000fe40007f1e0ff */
[----:B------:R-:W-:Y:S02]  /*1310*/  IADD3 R9, R9, UR23, RZ ;  /* 0x0000001709097c10 */ /* 0x000fe4000fffe0ff */
[----:B------:R-:W-:Y:S02]  /*1320*/  LEA.HI.X.SX32 R4, R20, R4, 0x1, P0 ;  /* 0x0000000414047211 */ /* 0x000fe400000f0eff */
[----:B------:R-:W-:Y:S01]  /*1330*/  PLOP3.LUT P0, PT, PT, PT, UP0, 0x80, 0x0 ;  /* 0x000000000000781c */ /* 0x000fe20003f0f008 */
[----:B------:R-:W-:Y:S01]  /*1340*/  @P1 IMAD.HI.U32 R11, R9, c[0x0][0x2c8], RZ ;  /* 0x0000b200090b1a27 */ /* 0x000fe200078e00ff */
[----:B------:R-:W-:-:S02]  /*1350*/  ISETP.GE.AND P3, PT, R5, c[0x0][0x1d4], PT ;  /* 0x0000750005007a0c */ /* 0x000fc40003f66270 */
[----:B------:R-:W-:Y:S01]  /*1360*/  SHF.R.S32.HI R13, RZ, 0x1f, R12 ;  /* 0x0000001fff0d7819 */ /* 0x000fe2000001140c */
[----:B------:R-:W-:Y:S01]  /*1370*/  IMAD R5, R4, c[0x0][0x1e0], RZ ;  /* 0x0000780004057a24 */ /* 0x000fe200078e02ff */
[----:B------:R-:W-:Y:S01]  /*1380*/  SEL R8, R52, RZ, !P6 ;  /* 0x000000ff34087207 */ /* 0x000fe20007000000 */
[----:B------:R-:W-:Y:S01]  /*1390*/  IMAD R4, R4, c[0x0][0x208], RZ ;  /* 0x0000820004047a24 */ /* 0x000fe200078e02ff */
[----:B------:R-:W-:Y:S01]  /*13a0*/  ISETP.GE.AND P4, PT, R12, c[0x0][0x1d4], PT ;  /* 0x000075000c007a0c */ /* 0x000fe20003f86270 */
[C---:B------:R-:W-:Y:S02]  /*13b0*/  IMAD R14, R0.reuse, c[0x0][0x1e4], R5 ;  /* 0x00007900000e7a24 */ /* 0x040fe400078e0205 */
[C---:B------:R-:W-:Y:S02]  /*13c0*/  IMAD R15, R0.reuse, c[0x0][0x20c], R4 ;  /* 0x00008300000f7a24 */ /* 0x040fe400078e0204 */
[----:B------:R-:W-:-:S04]  /*13d0*/  IMAD.WIDE.U32 R6, R0, c[0x0][0x1e0], R12 ;  /* 0x0000780000067a25 */ /* 0x000fc800078e000c */
[----:B------:R-:W-:Y:S01]  /*13e0*/  IMAD.WIDE.U32 R4, R0, c[0x0][0x208], R12 ;  /* 0x0000820000047a25 */ /* 0x000fe200078e000c */
[----:B------:R-:W-:Y:S02]  /*13f0*/  MOV R0, R9 ;  /* 0x0000000900007202 */ /* 0x000fe40000000f00 */
[----:B------:R-:W-:Y:S01]  /*1400*/  @P0 SHF.R.U32.HI R0, RZ, c[0x0][0x2cc], R11 ;  /* 0x0000b300ff000a19 */ /* 0x000fe2000001160b */
[C---:B------:R-:W-:Y:S02]  /*1410*/  IMAD R11, R8.reuse, c[0x0][0x1c4], R10 ;  /* 0x00007100080b7a24 */ /* 0x040fe400078e020a */
[----:B------:R-:W-:Y:S01]  /*1420*/  IMAD.WIDE.U32 R2, R8, c[0x0][0x1c0], R2 ;  /* 0x0000700008027a25 */ /* 0x000fe200078e0002 */
[----:B------:R-:W-:Y:S02]  /*1430*/  IADD3 R10, -R0, RZ, RZ ;  /* 0x000000ff000a7210 */ /* 0x000fe40007ffe1ff */
[----:B------:R-:W-:Y:S01]  /*1440*/  SHF.R.S32.HI R8, RZ, 0x1f, R0 ;  /* 0x0000001fff087819 */ /* 0x000fe20000011400 */
[----:B------:R-:W-:-:S02]  /*1450*/  IMAD.IADD R3, R3, 0x1, R11 ;  /* 0x0000000103037824 */ /* 0x000fc400078e020b */
        /* <DEDUP_REMOVED lines=9> */
[----:B------:R-:W-:Y:S02]  /*14f0*/  IMAD.IADD R0, R123, 0x1, -R9 ;  /* 0x000000017b007824 */ /* 0x000fe400078e0a09 */
[----:B------:R-:W-:Y:S02]  /*1500*/  IMAD R11, R11, c[0x0][0x1a8], RZ ;  /* 0x00006a000b0b7a24 */ /* 0x000fe400078e02ff */
[----:B------:R-:W-:-:S04]  /*1510*/  IMAD.WIDE.U32 R8, R17, c[0x0][0x1e8], R6 ;  /* 0x00007a0011087a25 */ /* 0x000fc800078e0006 */
[----:B------:R-:W-:-:S04]  /*1520*/  IMAD.WIDE.U32 R6, R17, c[0x0][0x210], R4 ;  /* 0x0000840011067a25 */ /* 0x000fc800078e0004 */
[C---:B------:R-:W-:Y:S02]  /*1530*/  IMAD R14, R16.reuse, c[0x0][0x1e8], RZ ;  /* 0x00007a00100e7a24 */ /* 0x040fe400078e02ff */
[----:B------:R-:W-:Y:S01]  /*1540*/  IMAD R15, R16, c[0x0][0x210], RZ ;  /* 0x00008400100f7a24 */ /* 0x000fe200078e02ff */
[----:B------:R-:W-:Y:S01]  /*1550*/  SHF.R.S32.HI R16, RZ, 0x1f, R0 ;  /* 0x0000001fff107819 */ /* 0x000fe20000011400 */
[C---:B------:R-:W-:Y:S02]  /*1560*/  IMAD R11, R10.reuse, c[0x0][0x1ac], R11 ;  /* 0x00006b000a0b7a24 */ /* 0x040fe400078e020b */
[----:B------:R-:W-:Y:S01]  /*1570*/  IMAD.WIDE.U32 R4, R10, c[0x0][0x1a8], R2 ;  /* 0x00006a000a047a25 */ /* 0x000fe200078e0002 */
[----:B------:R-:W-:Y:S02]  /*1580*/  LEA.HI R26, R16, R0, RZ, 0x3 ;  /* 0x00000000101a7211 */ /* 0x000fe400078f18ff */
[----:B------:R-:W-:Y:S01]  /*1590*/  IADD3 R16, R20, UR23, RZ ;  /* 0x0000001714107c10 */ /* 0x000fe2000fffe0ff */
[----:B------:R-:W-:Y:S01]  /*15a0*/  IMAD R14, R17, c[0x0][0x1ec], R14 ;  /* 0x00007b00110e7a24 */ /* 0x000fe200078e020e */
[----:B------:R-:W-:Y:S01]  /*15b0*/  IADD3 R2, R5, R11, RZ ;  /* 0x0000000b05027210 */ /* 0x000fe20007ffe0ff */
[----:B------:R-:W-:Y:S01]  /*15c0*/  IMAD R15, R17, c[0x0][0x214], R15 ;  /* 0x00008500110f7a24 */ /* 0x000fe200078e020f */
[----:B------:R-:W-:Y:S01]  /*15d0*/  LEA R18, P0, R4, c[0x0][0x160], 0x1 ;  /* 0x0000580004127a11 */ /* 0x000fe200078008ff */
[----:B------:R-:W-:Y:S01]  /*15e0*/  IMAD.IADD R9, R9, 0x1, R14 ;  /* 0x0000000109097824 */ /* 0x000fe200078e020e */
[----:B------:R-:W-:Y:S01]  /*15f0*/  LOP3.LUT R10, R26, 0xfffffff8, RZ, 0xc0, !PT ;  /* 0xfffffff81a0a7812 */ /* 0x000fe200078ec0ff */
[----:B------:R-:W-:Y:S01]  /*1600*/  IMAD.IADD R7, R7, 0x1, R15 ;  /* 0x0000000107077824 */ /* 0x000fe200078e020f */
[----:B------:R-:W-:Y:S01]  /*1610*/  LEA.HI.X R17, R4, c[0x0][0x164], R2, 0x1, P0 ;  /* 0x0000590004117a11 */ /* 0x000fe200000f0c02 */
[----:B------:R-:W-:Y:S01]  /*1620*/  IMAD.SHL.U32 R15, R25, 0x8, RZ ;  /* 0x00000008190f7824 */ /* 0x000fe200078e00ff */
[----:B------:R-:W-:Y:S01]  /*1630*/  LEA.HI R14, R122, R123, RZ, 0x6 ;  /* 0x0000007b7a0e7211 */ /* 0x000fe200078f30ff */
[----:B------:R-:W-:Y:S01]  /*1640*/  IMAD.IADD R23, R0, 0x1, -R10 ;  /* 0x0000000100177824 */ /* 0x000fe200078e0a0a */
[----:B------:R1:W3:Y:S02]  /*1650*/  SHFL.IDX PT, R4, R18, RZ, 0x181f ;  /* 0x00181fff12047589 */ /* 0x0002e400000e0000 */
[----:B------:R-:W-:Y:S01]  /*1660*/  ISETP.GE.AND P6, PT, R15, c[0x0][0x198], PT ;  /* 0x000066000f007a0c */ /* 0x000fe20003fc6270 */
[----:B------:R-:W-:Y:S01]  /*1670*/  IMAD.SHL.U32 R14, R14, 0x8, RZ ;  /* 0x000000080e0e7824 */ /* 0x000fe200078e00ff */
[----:B------:R1:W4:Y:S04]  /*1680*/  SHFL.IDX PT, R5, R17, RZ, 0x181f ;  /* 0x00181fff11057589 */ /* 0x00032800000e0000 */
[----:B------:R-:W-:-:S02]  /*1690*/  LOP3.LUT R14, R22, 0xfffffe00, R14, 0xf8, !PT ;  /* 0xfffffe00160e7812 */ /* 0x000fc400078ef80e */
[--C-:B--2---:R-:W-:Y:S01]  /*16a0*/  @P2 SHF.R.S32.HI R3, RZ, 0x1f, R21.reuse ;  /* 0x0000001fff032819 */ /* 0x104fe20000011415 */
[----:B------:R-:W-:Y:S01]  /*16b0*/  @P2 IMAD.MOV.U32 R2, RZ, RZ, R21 ;  /* 0x000000ffff022224 */ /* 0x000fe200078e0015 */
[----:B------:R-:W-:Y:S01]  /*16c0*/  @!P2 MOV R2, R52 ;  /* 0x000000340002a202 */ /* 0x000fe20000000f00 */
[----:B------:R-:W-:Y:S01]  /*16d0*/  @!P2 IMAD.MOV.U32 R3, RZ, RZ, R19 ;  /* 0x000000ffff03a224 */ /* 0x000fe200078e0013 */
[----:B------:R-:W-:Y:S01]  /*16e0*/  IADD3 R19, R15, 0x40, RZ ;  /* 0x000000400f137810 */ /* 0x000fe20007ffe0ff */
[----:B------:R-:W-:Y:S01]  /*16f0*/  IMAD.MOV.U32 R21, RZ, RZ, 0x10 ;  /* 0x00000010ff157424 */ /* 0x000fe200078e00ff */
[----:B------:R-:W-:Y:S02]  /*1700*/  SEL R0, R2, RZ, !P5 ;  /* 0x000000ff02007207 */ /* 0x000fe40006800000 */
[----:B------:R-:W-:Y:S02]  /*1710*/  SEL R2, R3, RZ, !P5 ;  /* 0x000000ff03027207 */ /* 0x000fe40006800000 */
[----:B------:R-:W-:Y:S01]  /*1720*/  ISETP.GE.AND P5, PT, R16, UR4, PT ;  /* 0x0000000410007c0c */ /* 0x000fe2000bfa6270 */
[----:B------:R-:W-:Y:S01]  /*1730*/  IMAD.WIDE.U32 R30, R0, c[0x0][0x1f0], R8 ;  /* 0x00007c00001e7a25 */ /* 0x000fe200078e0008 */
[----:B------:R-:W-:-:S03]  /*1740*/  ISETP.GE.AND P0, PT, R19, c[0x0][0x198], PT ;  /* 0x0000660013007a0c */ /* 0x000fc60003f06270 */
[C---:B------:R-:W-:Y:S01]  /*1750*/  IMAD R3, R2.reuse, c[0x0][0x1f0], RZ ;  /* 0x00007c0002037a24 */ /* 0x040fe200078e02ff */
[----:B------:R1:W-:Y:S01]  /*1760*/  STL.64 [R1+0x40], R30 ;  /* 0x0000401e01007387 */ /* 0x0003e20000100a00 */
[----:B------:R-:W-:Y:S01]  /*1770*/  IMAD R2, R2, c[0x0][0x218], RZ ;  /* 0x0000860002027a24 */ /* 0x000fe200078e02ff */
[----:B------:R-:W-:Y:S01]  /*1780*/  R2P PR, R23, 0x6 ;  /* 0x0000000617007804 */ /* 0x000fe20000000000 */
[C---:B------:R-:W-:Y:S02]  /*1790*/  IMAD R11, R0.reuse, c[0x0][0x1f4], R3 ;  /* 0x00007d00000b7a24 */ /* 0x040fe400078e0203 */
[C---:B------:R-:W-:Y:S02]  /*17a0*/  IMAD R10, R0.reuse, c[0x0][0x21c], R2 ;  /* 0x00008700000a7a24 */ /* 0x040fe400078e0202 */
[----:B------:R-:W-:Y:S01]  /*17b0*/  IMAD.WIDE.U32 R74, R0, c[0x0][0x218], R6 ;  /* 0x00008600004a7a25 */ /* 0x000fe200078e0006 */
[----:B------:R-:W-:Y:S02]  /*17c0*/  IADD3 R33, R31, R11, RZ ;  /* 0x0000000b1f217210 */ /* 0x000fe40007ffe0ff */
[----:B------:R-:W-:Y:S01]  /*17d0*/  SEL R3, R21, 0xfffffff0, !P1 ;  /* 0xfffffff015037807 */ /* 0x000fe20004800000 */
[----:B------:R-:W-:Y:S01]  /*17e0*/  IMAD.IADD R29, R75, 0x1, R10 ;  /* 0x000000014b1d7824 */ /* 0x000fe200078e020a */
[----:B------:R1:W-:Y:S01]  /*17f0*/  STL.64 [R1+0x48], R74 ;  /* 0x0000484a01007387 */ /* 0x0003e20000100a00 */
[----:B------:R-:W-:-:S03]  /*1800*/  SEL R2, R24, 0xffffffe0, !P2 ;  /* 0xffffffe018027807 */ /* 0x000fc60005000000 */
[----:B------:R1:W-:Y:S04]  /*1810*/  STL [R1+0x3c], R29 ;  /* 0x00003c1d01007387 */ /* 0x0003e80000100800 */
[----:B------:R1:W-:Y:S01]  /*1820*/  STL [R1+0x34], R33 ;  /* 0x0000342101007387 */ /* 0x0003e20000100800 */
[----:B------:R-:W-:Y:S05]  /*1830*/  @P5 BRA `(.L_x_993) ;  /* 0x000000a000005947 */ /* 0x000fea0003800000 */
[----:B---34-:R-:W-:Y:S02]  /*1840*/  SHF.R.S32.HI R0, RZ, 0x1f, R19 ;  /* 0x0000001fff007819 */ /* 0x018fe40000011413 */
[C---:B------:R-:W-:Y:S02]  /*1850*/  LEA R6, P1, R15.reuse, R4, 0x1 ;  /* 0x000000040f067211 */ /* 0x040fe400078208ff */
[----:B------:R-:W-:Y:S02]  /*1860*/  LEA.HI R0, R0, R19, RZ, 0x3 ;  /* 0x0000001300007211 */ /* 0x000fe400078f18ff */
[----:B------:R-:W-:-:S02]  /*1870*/  LEA.HI.X R7, R15, R5, R13, 0x1, P1 ;  /* 0x000000050f077211 */ /* 0x000fc400008f0c0d */
[----:B------:R-:W-:Y:S01]  /*1880*/  LOP3.LUT R8, R0, 0xfffffff8, RZ, 0xc0, !PT ;  /* 0xfffffff800087812 */ /* 0x000fe200078ec0ff */
[----:B------:R-:W-:-:S04]  /*1890*/  IMAD.SHL.U32 R0, R14, 0x2, RZ ;  /* 0x000000020e007824 */ /* 0x000fc800078e00ff */
[----:B------:R-:W-:Y:S01]  /*18a0*/  IMAD.WIDE R4, R8, 0x2, R4 ;  /* 0x0000000208047825 */ /* 0x000fe200078e0204 */
[----:B------:R-:W-:Y:S01]  /*18b0*/  @!PT LDS RZ, [RZ] ;  /* 0x00000000fffff984 */ /* 0x000fe20000000800 */
[----:B------:R2:W-:Y:S04]  /*18c0*/  LDGSTS.E.BYPASS.LTC128B.128 [R0+0x8080], [R6.64], !P6 ;  /* 0x0808000006007fae */ /* 0x0005e8000f101d54 */
[----:B------:R2:W-:Y:S02]  /*18d0*/  LDGSTS.E.BYPASS.LTC128B.128 [R0+0xc080], [R4.64], !P0 ;  /* 0x0c08000004007fae */ /* 0x0005e4000c101d54 */
.L_x_993:
[----:B---34-:R-:W-:Y:S05]  /*18e0*/  BSYNC B0 ;  /* 0x0000000000007941 */ /* 0x018fea0003800000 */
.L_x_992:
[----:B--2---:R-:W-:Y:S01]  /*18f0*/  IADD3 R0, R16, 0x10, RZ ;  /* 0x0000001010007810 */ /* 0x004fe20007ffe0ff */
[----:B------:R2:W3:Y:S01]  /*1900*/  SHFL.IDX PT, R5, R17, 0x1, 0x181f ;  /* 0x00381f0011057f89 */ /* 0x0004e200000e0000 */
[----:B------:R-:W-:Y:S02]  /*1910*/  BSSY B0, `(.L_x_994) ;  /* 0x000000e000007945 */ /* 0x000fe40003800000 */
[----:B------:R-:W-:Y:S01]  /*1920*/  ISETP.GE.AND P1, PT, R0, UR4, PT ;  /* 0x0000000400007c0c */ /* 0x000fe2000bf26270 */
[----:B------:R2:W4:-:S12]  /*1930*/  SHFL.IDX PT, R4, R18, 0x1, 0x181f ;  /* 0x00381f0012047f89 */ /* 0x00051800000e0000 */
[----:B------:R-:W-:Y:S05]  /*1940*/  @P1 BRA `(.L_x_995) ;  /* 0x000000a000001947 */ /* 0x000fea0003800000 */
[----:B------:R-:W-:Y:S02]  /*1950*/  SHF.R.S32.HI R0, RZ, 0x1f, R19 ;  /* 0x0000001fff007819 */ /* 0x000fe40000011413 */
[C---:B----4-:R-:W-:Y:S02]  /*1960*/  LEA R6, P1, R15.reuse, R4, 0x1 ;  /* 0x000000040f067211 */ /* 0x050fe400078208ff */
        /* <DEDUP_REMOVED lines=8> */
.L_x_995:
[----:B------:R-:W-:Y:S05]  /*19f0*/  BSYNC B0 ;  /* 0x0000000000007941 */ /* 0x000fea0003800000 */
.L_x_994:
[----:B---3--:R-:W-:Y:S01]  /*1a00*/  IADD3 R0, R16, 0x20, RZ ;  /* 0x0000002010007810 */ /* 0x008fe20007ffe0ff */
[----:B------:R3:W1:Y:S01]  /*1a10*/  SHFL.IDX PT, R5, R17, 0x2, 0x181f ;  /* 0x00581f0011057f89 */ /* 0x00066200000e0000 */
[----:B------:R-:W-:Y:S02]  /*1a20*/  BSSY B0, `(.L_x_996) ;  /* 0x000000e000007945 */ /* 0x000fe40003800000 */
[----:B------:R-:W-:Y:S01]  /*1a30*/  ISETP.GE.AND P1, PT, R0, UR4, PT ;  /* 0x0000000400007c0c */ /* 0x000fe2000bf26270 */
[----:B----4-:R3:W4:-:S12]  /*1a40*/  SHFL.IDX PT, R4, R18, 0x2, 0x181f ;  /* 0x00581f0012047f89 */ /* 0x01071800000e0000 */
[----:B------:R-:W-:Y:S05]  /*1a50*/  @P1 BRA `(.L_x_997) ;  /* 0x000000a000001947 */ /* 0x000fea0003800000 */
[----:B------:R-:W-:Y:S02]  /*1a60*/  SHF.R.S32.HI R0, RZ, 0x1f, R19 ;  /* 0x0000001fff007819 */ /* 0x000fe40000011413 */
[C---:B----4-:R-:W-:Y:S02]  /*1a70*/  LEA R6, P1, R15.reuse, R4, 0x1 ;  /* 0x000000040f067211 */ /* 0x050fe400078208ff */
        /* <DEDUP_REMOVED lines=8> */
.L_x_997:
[----:B------:R-:W-:Y:S05]  /*1b00*/  BSYNC B0 ;  /* 0x0000000000007941 */ /* 0x000fea0003800000 */
.L_x_996:
[----:B-1----:R-:W-:Y:S01]  /*1b10*/  IADD3 R0, R16, 0x30, RZ ;  /* 0x0000003010007810 */ /* 0x002fe20007ffe0ff */
[----:B------:R1:W2:Y:S01]  /*1b20*/  SHFL.IDX PT, R5, R17, 0x3, 0x181f ;  /* 0x00781f0011057f89 */ /* 0x0002a200000e0000 */
[----:B------:R-:W-:Y:S02]  /*1b30*/  BSSY B0, `(.L_x_998) ;  /* 0x000000e000007945 */ /* 0x000fe40003800000 */
[----:B------:R-:W-:Y:S01]  /*1b40*/  ISETP.GE.AND P1, PT, R0, UR4, PT ;  /* 0x0000000400007c0c */ /* 0x000fe2000bf26270 */
[----:B----4-:R1:W4:-:S12]  /*1b50*/  SHFL.IDX PT, R4, R18, 0x3, 0x181f ;  /* 0x00781f0012047f89 */ /* 0x01031800000e0000 */
[----:B------:R-:W-:Y:S05]  /*1b60*/  @P1 BRA `(.L_x_999) ;  /* 0x000000a000001947 */ /* 0x000fea0003800000 */
[----:B------:R-:W-:Y:S02]  /*1b70*/  SHF.R.S32.HI R0, RZ, 0x1f, R19 ;  /* 0x0000001fff007819 */ /* 0x000fe40000011413 */
[C---:B----4-:R-:W-:Y:S02]  /*1b80*/  LEA R6, P1, R15.reuse, R4, 0x1 ;  /* 0x000000040f067211 */ /* 0x050fe400078208ff */
        /* <DEDUP_REMOVED lines=8> */
.L_x_999:
[----:B------:R-:W-:Y:S05]  /*1c10*/  BSYNC B0 ;  /* 0x0000000000007941 */ /* 0x000fea0003800000 */
.L_x_998:
[----:B--2---:R-:W-:Y:S01]  /*1c20*/  IADD3 R0, R16, 0x40, RZ ;  /* 0x0000004010007810 */ /* 0x004fe20007ffe0ff */
        /* <DEDUP_REMOVED lines=15> */
.L_x_1001:
[----:B------:R-:W-:Y:S05]  /*1d20*/  BSYNC B0 ;  /* 0x0000000000007941 */ /* 0x000fea0003800000 */
.L_x_1000:
        /* <DEDUP_REMOVED lines=16> */
.L_x_1003:
[----:B------:R-:W-:Y:S05]  /*1e30*/  BSYNC B0 ;  /* 0x0000000000007941 */ /* 0x000fea0003800000 */
.L_x_1002:
        /* <DEDUP_REMOVED lines=16> */
.L_x_1005:
[----:B------:R-:W-:Y:S05]  /*1f40*/  BSYNC B0 ;  /* 0x0000000000007941 */ /* 0x000fea0003800000 */
.L_x_1004:
[----:B-1----:R-:W-:Y:S01]  /*1f50*/  IADD3 R0, R16, 0x70, RZ ;  /* 0x0000007010007810 */ /* 0x002fe20007ffe0ff */
[----:B----4-:R-:W1:Y:S01]  /*1f60*/  SHFL.IDX PT, R4, R18, 0x7, 0x181f ;  /* 0x00f81f0012047f89 */ /* 0x010e6200000e0000 */
[----:B------:R-:W-:Y:S01]  /*1f70*/  UMOV UR25, 0x30 ;  /* 0x0000003000197882 */ /* 0x000fe20000000000 */
[----:B------:R-:W-:Y:S01]  /*1f80*/  IMAD.SHL.U32 R243, R14, 0x2, RZ ;  /* 0x000000020ef37824 */ /* 0x000fe200078e00ff */
[----:B------:R-:W-:Y:S01]  /*1f90*/  ISETP.GE.AND P1, PT, R0, UR4, PT ;  /* 0x0000000400007c0c */ /* 0x000fe2000bf26270 */
[----:B------:R-:W4:Y:S01]  /*1fa0*/  SHFL.IDX PT, R5, R17, 0x7, 0x181f ;  /* 0x00f81f0011057f89 */ /* 0x000f2200000e0000 */
[----:B------:R-:W-:Y:S01]  /*1fb0*/  UIMAD UR24, UR13, -0x30, UR25 ;  /* 0xffffffd00d1878a4 */ /* 0x000fe2000f8e0219 */
[----:B------:R-:W-:Y:S01]  /*1fc0*/  IMAD.MOV.U32 R124, RZ, RZ, R32 ;  /* 0x000000ffff7c7224 */ /* 0x000fe200078e0020 */
[----:B------:R-:W-:Y:S01]  /*1fd0*/  ULDC.64 UR4, c[0x0][0x1e0] ;  /* 0x0000780000047ab9 */ /* 0x000fe20000000a00 */
[----:B------:R-:W-:Y:S01]  /*1fe0*/  IMAD.MOV.U32 R125, RZ, RZ, R33 ;  /* 0x000000ffff7d7224 */ /* 0x000fe200078e0021 */
[----:B------:R-:W-:Y:S01]  /*1ff0*/  UIMAD.WIDE.U32 UR28, UR25, UR4, URZ ;  /* 0x00000004191c72a5 */ /* 0x000fe2000f8e003f */
[----:B------:R-:W-:Y:S01]  /*2000*/  IMAD.MOV.U32 R124, RZ, RZ, R30 ;  /* 0x000000ffff7c7224 */ /* 0x000fe200078e001e */
[----:B------:R-:W-:Y:S01]  /*2010*/  UIMAD UR25, UR25, UR5, URZ ;  /* 0x00000005191972a4 */ /* 0x000fe2000f8e023f */
[----:B------:R-:W-:Y:S01]  /*2020*/  IMAD.U32 R119, RZ, RZ, UR24 ;  /* 0x00000018ff777e24 */ /* 0x000fe2000f8e00ff */
[----:B------:R-:W-:Y:S01]  /*2030*/  UIADD3 UR14, UR13, -0x1, URZ ;  /* 0xffffffff0d0e7890 */ /* 0x000fe2000fffe03f */
[----:B------:R-:W-:Y:S01]  /*2040*/  SHF.R.S32.HI R11, RZ, 0x4, R27 ;  /* 0x00000004ff0b7819 */ /* 0x000fe2000001141b */
[----:B------:R-:W-:Y:S01]  /*2050*/  UIADD3 UR25, UR29, UR25, URZ ;  /* 0x000000191d197290 */ /* 0x000fe2000fffe03f */
[----:B------:R-:W-:Y:S01]  /*2060*/  @!P1 SHF.R.S32.HI R0, RZ, 0x1f, R19 ;  /* 0x0000001fff009819 */ /* 0x000fe20000011413 */
[----:B------:R-:W-:Y:S01]  /*2070*/  IMAD.U32 R8, RZ, RZ, UR28 ;  /* 0x0000001cff087e24 */ /* 0x000fe2000f8e00ff */
[----:B------:R-:W-:Y:S01]  /*2080*/  IADD3 R24, R119, UR9, -R20 ;  /* 0x0000000977187c10 */ /* 0x000fe2000fffe814 */
[----:B------:R-:W-:Y:S01]  /*2090*/  USHF.R.S32.HI UR11, URZ, 0x1f, UR14 ;  /* 0x0000001f3f0b7899 */ /* 0x000fe2000801140e */
[----:B------:R-:W-:Y:S01]  /*20a0*/  @!P1 LEA.HI R0, R0, R19, RZ, 0x3 ;  /* 0x0000001300009211 */ /* 0x000fe200078f18ff */
[----:B------:R-:W-:Y:S01]  /*20b0*/  UIMAD UR6, UR25, UR14, URZ ;  /* 0x0000000e190672a4 */ /* 0x000fe2000f8e023f */
[----:B------:R-:W-:Y:S01]  /*20c0*/  ISETP.GE.AND P5, PT, R24, 0x11, PT ;  /* 0x000000111800780c */ /* 0x000fe20003fa6270 */
[----:B------:R-:W-:Y:S01]  /*20d0*/  IMAD.MOV.U32 R116, RZ, RZ, R8 ;  /* 0x000000ffff747224 */ /* 0x000fe200078e0008 */
[C---:B-1----:R-:W-:Y:S01]  /*20e0*/  @!P1 LEA R6, P2, R15.reuse, R4, 0x1 ;  /* 0x000000040f069211 */ /* 0x042fe200078408ff */
[----:B------:R-:W-:Y:S01]  /*20f0*/  UIMAD UR6, UR11, UR28, UR6 ;  /* 0x0000001c0b0672a4 */ /* 0x000fe2000f8e0206 */
[----:B------:R-:W-:Y:S01]  /*2100*/  @!P1 LOP3.LUT R0, R0, 0xfffffff8, RZ, 0xc0, !PT ;  /* 0xfffffff800009812 */ /* 0x000fe200078ec0ff */
[----:B------:R-:W-:Y:S01]  /*2110*/  IMAD.U32 R9, RZ, RZ, UR29 ;  /* 0x0000001dff097e24 */ /* 0x000fe2000f8e00ff */
[----:B----4-:R-:W-:Y:S01]  /*2120*/  @!P1 LEA.HI.X R7, R15, R5, R13, 0x1, P2 ;  /* 0x000000050f079211 */ /* 0x010fe200010f0c0d */
[----:B------:R-:W-:Y:S01]  /*2130*/  UIMAD.WIDE.U32 UR18, UR4, 0x20, URZ ;  /* 0x00000020041278a5 */ /* 0x000fe2000f8e003f */
[----:B------:R-:W-:Y:S01]  /*2140*/  ISETP.GE.AND P2, PT, R24, 0x21, PT ;  /* 0x000000211800780c */ /* 0x000fe20003f46270 */
[----:B------:R-:W-:Y:S01]  /*2150*/  @!P1 IMAD.WIDE R4, R0, 0x2, R4 ;  /* 0x0000000200049825 */ /* 0x000fe200078e0204 */
[----:B------:R-:W-:Y:S01]  /*2160*/  USHF.L.U32 UR10, UR5, 0x5, URZ ;  /* 0x00000005050a7899 */ /* 0x000fe2000800063f */
[----:B------:R-:W-:Y:S01]  /*2170*/  @!PT LDS RZ, [RZ] ;  /* 0x00000000fffff984 */ /* 0x000fe20000000800 */
[----:B------:R1:W-:Y:S01]  /*2180*/  @!P1 LDGSTS.E.BYPASS.LTC128B.128 [R243+0xb880], [R6.64], !P6 ;  /* 0x0b88000006f39fae */ /* 0x0003e2000f101d54 */
[----:B------:R-:W-:Y:S01]  /*2190*/  ISETP.GE.AND P6, PT, R24, 0x1, PT ;  /* 0x000000011800780c */ /* 0x000fe20003fc6270 */
[----:B------:R-:W-:Y:S01]  /*21a0*/  IMAD.U32 R9, RZ, RZ, UR5 ;  /* 0x00000005ff097e24 */ /* 0x000fe2000f8e00ff */
[----:B------:R-:W-:Y:S01]  /*21b0*/  UIADD3 UR10, UR19, UR10, URZ ;  /* 0x0000000a130a7290 */ /* 0x000fe2000fffe03f */
[----:B------:R4:W-:Y:S01]  /*21c0*/  @!P1 LDGSTS.E.BYPASS.LTC128B.128 [R243+0xf880], [R4.64], !P0 ;  /* 0x0f88000004f39fae */ /* 0x0009e2000c101d54 */
[----:B------:R-:W-:Y:S01]  /*21d0*/  LEA.HI R12, R27, R11, RZ, 0x1 ;  /* 0x0000000b1b0c7211 */ /* 0x000fe200078f08ff */
[----:B------:R-:W-:Y:S01]  /*21e0*/  IMAD.MOV.U32 R72, RZ, RZ, R28 ;  /* 0x000000ffff487224 */ /* 0x000fe200078e001c */
[----:B------:R-:W-:Y:S01]  /*21f0*/  LEA.HI R121, R122, R123, RZ, 0x5 ;  /* 0x0000007b7a797211 */ /* 0x000fe200078f28ff */
[----:B------:R-:W0:Y:S01]  /*2200*/  LDGDEPBAR ;  /* 0x00000000000079af */ /* 0x000e220000000000 */
[----:B------:R-:W-:Y:S01]  /*2210*/  IMAD.MOV.U32 R73, RZ, RZ, R29 ;  /* 0x000000ffff497224 */ /* 0x000fe200078e001d */
[----:B------:R-:W-:Y:S01]  /*2220*/  UISETP.GT.AND UP0, UPT, UR14, UR8, UPT ;  /* 0x000000080e00728c */ /* 0x000fe2000bf04270 */
[----:B------:R-:W-:Y:S01]  /*2230*/  SHF.R.S32.HI R120, RZ, 0x5, R121 ;  /* 0x00000005ff787819 */ /* 0x000fe20000011479 */
[----:B------:R-:W-:Y:S01]  /*2240*/  IMAD.MOV.U32 R72, RZ, RZ, R74 ;  /* 0x000000ffff487224 */ /* 0x000fe200078e004a */
[----:B------:R-:W-:Y:S04]  /*2250*/  STL.64 [R1+0x30], R124 ;  /* 0x0000307c01007387 */ /* 0x000fe80000100a00 */
[----:B------:R-:W-:Y:S01]  /*2260*/  STL.64 [R1+0x38], R72 ;  /* 0x0000384801007387 */ /* 0x000fe20000100a00 */
[----:B-1----:R-:W-:-:S02]  /*2270*/  IMAD.U32 R6, RZ, RZ, UR4 ;  /* 0x00000004ff067e24 */ /* 0x002fc4000f8e00ff */
[----:B----4-:R-:W-:-:S05]  /*2280*/  IMAD.WIDE.U32 R4, R116, UR14, R124 ;  /* 0x0000000e74047c25 */ /* 0x010fca000f8e007c */
[----:B------:R-:W-:Y:S01]  /*2290*/  IADD3 R0, R5, UR6, RZ ;  /* 0x0000000605007c10 */ /* 0x000fe2000fffe0ff */
[----:B------:R-:W-:Y:S01]  /*22a0*/  ULDC.64 UR6, c[0x0][0x208] ;  /* 0x0000820000067ab9 */ /* 0x000fe20000000a00 */
[----:B------:R-:W-:Y:S01]  /*22b0*/  BAR.SYNC.DEFER_BLOCKING 0x0 ;  /* 0x0000000000007b1d */ /* 0x000fe20000010000 */
[----:B------:R-:W-:Y:S01]  /*22c0*/  @P5 LEA R7, P0, R6, R4, 0x4 ;  /* 0x0000000406075211 */ /* 0x000fe200078020ff */
[----:B------:R-:W-:Y:S01]  /*22d0*/  UIMAD UR11, UR11, UR6, URZ ;  /* 0x000000060b0b72a4 */ /* 0x000fe2000f8e023f */
[----:B------:R-:W-:Y:S01]  /*22e0*/  @P6 LEA R8, P1, R4, c[0x0][0x1c8], 0x1 ;  /* 0x0000720004086a11 */ /* 0x000fe200078208ff */
[----:B------:R-:W-:Y:S01]  /*22f0*/  UIMAD.WIDE.U32 UR26, UR14, UR6, URZ ;  /* 0x000000060e1a72a5 */ /* 0x000fe2000f8e003f */
[----:B------:R-:W-:Y:S01]  /*2300*/  @P5 LEA.HI.X R10, R6, R0, R9, 0x4, P0 ;  /* 0x00000000060a5211 */ /* 0x000fe200000f2409 */
[----:B------:R-:W-:Y:S01]  /*2310*/  UIMAD UR11, UR14, UR7, UR11 ;  /* 0x000000070e0b72a4 */ /* 0x000fe2000f8e020b */
[C---:B------:R-:W-:Y:S01]  /*2320*/  @P2 IADD3 R5, P0, R4.reuse, UR18, RZ ;  /* 0x0000001204052c10 */ /* 0x040fe2000ff1e0ff */
[----:B------:R-:W-:Y:S01]  /*2330*/  USHF.L.U32 UR12, UR6, 0x5, URZ ;  /* 0x00000005060c7899 */ /* 0x000fe2000800063f */
[----:B------:R-:W-:-:S02]  /*2340*/  @P6 LEA.HI.X R9, R4, c[0x0][0x1cc], R0, 0x1, P1 ;  /* 0x0000730004096a11 */ /* 0x000fc400008f0c00 */
[----:B------:R-:W-:Y:S02]  /*2350*/  @P5 LEA R6, P1, R7, c[0x0][0x1c8], 0x1 ;  /* 0x0000720007065a11 */ /* 0x000fe400078208ff */
[----:B------:R-:W-:Y:S02]  /*2360*/  @P2 IADD3.X R0, R0, UR10, RZ, P0, !PT ;  /* 0x0000000a00002c10 */ /* 0x000fe400087fe4ff */
[----:B------:R-:W-:Y:S02]  /*2370*/  @P2 LEA R4, P0, R5, c[0x0][0x1c8], 0x1 ;  /* 0x0000720005042a11 */ /* 0x000fe400078008ff */
[----:B------:R-:W-:Y:S02]  /*2380*/  @P5 LEA.HI.X R7, R7, c[0x0][0x1cc], R10, 0x1, P1 ;  /* 0x0000730007075a11 */ /* 0x000fe400008f0c0a */
[----:B------:R-:W-:Y:S01]  /*2390*/  @P2 LEA.HI.X R5, R5, c[0x0][0x1cc], R0, 0x1, P0 ;  /* 0x0000730005052a11 */ /* 0x000fe200000f0c00 */
[----:B------:R-:W-:Y:S01]  /*23a0*/  IMAD.SHL.U32 R0, R25, 0x40, RZ ;  /* 0x0000004019007824 */ /* 0x000fe200078e00ff */
[----:B------:R-:W-:-:S02]  /*23b0*/  LOP3.LUT R10, R12, 0xfffffffe, RZ, 0xc0, !PT ;  /* 0xfffffffe0c0a7812 */ /* 0x000fc400078ec0ff */
[----:B------:R-:W-:Y:S01]  /*23c0*/  LOP3.LUT P0, RZ, R25, 0x2, RZ, 0xc0, !PT ;  /* 0x0000000219ff7812 */ /* 0x000fe2000780c0ff */
[----:B------:R-:W-:Y:S01]  /*23d0*/  @!PT LDS RZ, [RZ] ;  /* 0x00000000fffff984 */ /* 0x000fe20000000800 */
[----:B------:R-:W-:Y:S01]  /*23e0*/  @!PT LDS RZ, [RZ] ;  /* 0x00000000fffff984 */ /* 0x000fe20000000800 */
[----:B------:R-:W-:Y:S01]  /*23f0*/  @!PT LDS RZ, [RZ] ;  /* 0x00000000fffff984 */ /* 0x000fe20000000800 */
[----:B------:R1:W-:Y:S01]  /*2400*/  @P6 LDGSTS.E.BYPASS.LTC128B.128 [R243+0x5080], [R8.64], !P4 ;  /* 0x0508000008f36fae */ /* 0x0003e2000e101d54 */
[----:B------:R-:W-:Y:S01]  /*2410*/  LOP3.LUT R0, R0, 0x1c0, RZ, 0xc0, !PT ;  /* 0x000001c000007812 */ /* 0x000fe200078ec0ff */
[----:B------:R-:W-:Y:S01]  /*2420*/  IMAD.IADD R10, R11, 0x1, -R10 ;  /* 0x000000010b0a7824 */ /* 0x000fe200078e0a0a */
[C---:B------:R-:W-:Y:S01]  /*2430*/  ISETP.LT.OR P1, PT, R24.reuse, 0x1, P4 ;  /* 0x000000011800780c */ /* 0x040fe20002721670 */
[----:B------:R1:W-:Y:S01]  /*2440*/  @P6 LDGSTS.E.BYPASS.LTC128B.128 [R243+0x6880], [R8.64+0x80], !P3 ;  /* 0x0688008008f36fae */ /* 0x0003e2000d901d54 */
[----:B------:R-:W-:-:S03]  /*2450*/  ISETP.LT.OR P6, PT, R24, 0x1, P3 ;  /* 0x000000011800780c */ /* 0x000fc60001fc1670 */
[----:B------:R4:W-:Y:S04]  /*2460*/  @P5 LDGSTS.E.BYPASS.LTC128B.128 [R243+0x5880], [R6.64], !P4 ;  /* 0x0588000006f35fae */ /* 0x0009e8000e101d54 */
[----:B------:R4:W-:Y:S04]  /*2470*/  @P5 LDGSTS.E.BYPASS.LTC128B.128 [R243+0x7080], [R6.64+0x80], !P3 ;  /* 0x0708008006f35fae */ /* 0x0009e8000d901d54 */
[----:B------:R5:W-:Y:S04]  /*2480*/  @P2 LDGSTS.E.BYPASS.LTC128B.128 [R243+0x6080], [R4.64], !P4 ;  /* 0x0608000004f32fae */ /* 0x000be8000e101d54 */
[----:B------:R5:W-:Y:S04]  /*2490*/  @P2 LDGSTS.E.BYPASS.LTC128B.128 [R243+0x7880], [R4.64+0x80], !P3 ;  /* 0x0788008004f32fae */ /* 0x000be8000d901d54 */
[----:B------:R-:W0:Y:S01]  /*24a0*/  LDGDEPBAR ;  /* 0x00000000000079af */ /* 0x000e220000000000 */
[----:B----4-:R-:W-:-:S02]  /*24b0*/  IMAD.SHL.U32 R6, R23, 0x40, RZ ;  /* 0x0000004017067824 */ /* 0x010fc400078e00ff */
[----:B------:R-:W-:-:S05]  /*24c0*/  IMAD.SHL.U32 R7, R20, 0x8, RZ ;  /* 0x0000000814077824 */ /* 0x000fca00078e00ff */
[----:B------:R-:W-:Y:S01]  /*24d0*/  LOP3.LUT R7, R0, 0x8, R7, 0xf8, !PT ;  /* 0x0000000800077812 */ /* 0x000fe200078ef807 */
[----:B-----5:R-:W-:Y:S01]  /*24e0*/  IMAD.SHL.U32 R5, R26, 0x40, RZ ;  /* 0x000000401a057824 */ /* 0x020fe200078e00ff */
[----:B------:R-:W-:-:S04]  /*24f0*/  DEPBAR.LE SB0, 0x1 ;  /* 0x000080400000791a */ /* 0x000fc80000000000 */
[----:B------:R-:W-:Y:S01]  /*2500*/  LOP3.LUT R4, R6, 0x1c0, RZ, 0xc0, !PT ;  /* 0x000001c006047812 */ /* 0x000fe200078ec0ff */
[----:B------:R-:W-:-:S04]  /*2510*/  DEPBAR.LE SB0, 0x0 ;  /* 0x000080000000791a */ /* 0x000fc80000000000 */
[----:B------:R-:W-:Y:S01]  /*2520*/  IMAD.SHL.U32 R6, R10, 0x8, RZ ;  /* 0x000000080a067824 */ /* 0x000fe200078e00ff */
[----:B------:R-:W-:Y:S02]  /*2530*/  LOP3.LUT R118, R5, 0xfffffe00, RZ, 0xc0, !PT ;  /* 0xfffffe0005767812 */ /* 0x000fe400078ec0ff */
[----:B------:R-:W-:Y:S02]  /*2540*/  SHF.R.U32.HI R0, RZ, 0x3, R0 ;  /* 0x00000003ff007819 */ /* 0x000fe40000011600 */
[----:B------:R-:W-:Y:S02]  /*2550*/  LOP3.LUT R5, R4, 0x8, R6, 0xf8, !PT ;  /* 0x0000000804057812 */ /* 0x000fe400078ef806 */
[----:B------:R-:W-:Y:S02]  /*2560*/  SHF.R.U32.HI R4, RZ, 0x3, R4 ;  /* 0x00000003ff047819 */ /* 0x000fe40000011604 */
[----:B------:R-:W-:Y:S02]  /*2570*/  LOP3.LUT R0, R7, R0, RZ, 0x3c, !PT ;  /* 0x0000000007007212 */ /* 0x000fe400078e3cff */
[----:B------:R-:W-:Y:S01]  /*2580*/  LOP3.LUT R117, R5, R4, RZ, 0x3c, !PT ;  /* 0x0000000405757212 */ /* 0x000fe200078e3cff */
[----:B------:R-:W-:-:S02]  /*2590*/  IMAD R4, R120, 0x400, R118 ;  /* 0x0000040078047824 */ /* 0x000fc400078e0276 */
[----:B------:R-:W-:Y:S02]  /*25a0*/  IMAD R0, R10, 0x200, R0 ;  /* 0x000002000a007824 */ /* 0x000fe400078e0200 */
[----:B------:R-:W-:Y:S02]  /*25b0*/  IMAD.IADD R4, R117, 0x1, R4 ;  /* 0x0000000175047824 */ /* 0x000fe400078e0204 */
[----:B------:R-:W-:Y:S01]  /*25c0*/  IMAD.SHL.U32 R224, R0, 0x2, RZ ;  /* 0x0000000200e07824 */ /* 0x000fe200078e00ff */
[----:B------:R-:W-:Y:S01]  /*25d0*/  BAR.SYNC.DEFER_BLOCKING 0x0 ;  /* 0x0000000000007b1d */ /* 0x000fe20000010000 */
[----:B------:R-:W-:-:S03]  /*25e0*/  IMAD.SHL.U32 R231, R4, 0x2, RZ ;  /* 0x0000000204e77824 */ /* 0x000fc600078e00ff */
[C---:B------:R-:W-:Y:S01]  /*25f0*/  IADD3 R0, R224.reuse, 0x5080, RZ ;  /* 0x00005080e0007810 */ /* 0x040fe20007ffe0ff */
[C-C-:B------:R-:W-:Y:S01]  /*2600*/  IMAD R233, R3.reuse, 0x2, R231.reuse ;  /* 0x0000000203e97824 */ /* 0x140fe200078e02e7 */
[----:B------:R-:W-:Y:S01]  /*2610*/  IADD3 R235, R224, 0x50a0, RZ ;  /* 0x000050a0e0eb7810 */ /* 0x000fe20007ffe0ff */
[----:B------:R-:W-:Y:S01]  /*2620*/  IMAD R232, R2, 0x2, R231 ;  /* 0x0000000202e87824 */ /* 0x000fe200078e02e7 */
[----:B------:R-:W-:Y:S01]  /*2630*/  @P0 IADD3 R235, R0, -0x20, RZ ;  /* 0xffffffe000eb0810 */ /* 0x000fe20007ffe0ff */
[----:B------:R-:W-:Y:S02]  /*2640*/  IMAD R234, R2, 0x2, R233 ;  /* 0x0000000202ea7824 */ /* 0x000fe400078e02e9 */
[----:B------:R-:W-:Y:S01]  /*2650*/  IMAD R236, R3, 0x2, R232 ;  /* 0x0000000203ec7824 */ /* 0x000fe200078e02e8 */
[C---:B------:R-:W-:Y:S02]  /*2660*/  IADD3 R241, R235.reuse, 0x800, RZ ;  /* 0x00000800ebf17810 */ /* 0x040fe40007ffe0ff */
[----:B------:R-:W-:-:S02]  /*2670*/  IADD3 R240, R235, 0x1000, RZ ;  /* 0x00001000ebf07810 */ /* 0x000fc40007ffe0ff */
[C---:B------:R-:W-:Y:S02]  /*2680*/  IADD3 R239, R235.reuse, 0x1800, RZ ;  /* 0x00001800ebef7810 */ /* 0x040fe40007ffe0ff */
[C---:B------:R-:W-:Y:S02]  /*2690*/  IADD3 R238, R235.reuse, 0x2000, RZ ;  /* 0x00002000ebee7810 */ /* 0x040fe40007ffe0ff */
[----:B------:R-:W-:Y:S01]  /*26a0*/  IADD3 R237, R235, 0x2800, RZ ;  /* 0x00002800ebed7810 */ /* 0x000fe20007ffe0ff */
[----:B-1----:R-:W-:Y:S04]  /*26b0*/  LDSM.16.M88.4 R8, [R231+0x8080] ;  /* 0x00808000e708783b */ /* 0x002fe80000000200 */
[----:B------:R-:W-:Y:S04]  /*26c0*/  LDSM.16.M88.4 R4, [R231+0xa080] ;  /* 0x00a08000e704783b */ /* 0x000fe80000000200 */
[----:B--23--:R-:W1:Y:S04]  /*26d0*/  LDSM.16.M88.4 R16, [R224+0x5880] ;  /* 0x00588000e010783b */ /* 0x00ce680000000200 */
[----:B------:R-:W2:Y:S04]  /*26e0*/  LDSM.16.M88.4 R12, [R224+0x5080] ;  /* 0x00508000e00c783b */ /* 0x000ea80000000200 */
[----:B------:R-:W3:Y:S04]  /*26f0*/  LDSM.16.M88.4 R20, [R224+0x6080] ;  /* 0x00608000e014783b */ /* 0x000ee80000000200 */
[----:B------:R-:W-:Y:S04]  /*2700*/  LDSM.16.M88.4 R36, [R235] ;  /* 0x00000000eb24783b */ /* 0x000fe80000000200 */
[----:B------:R-:W-:Y:S04]  /*2710*/  LDSM.16.M88.4 R48, [R235+0x1000] ;  /* 0x00100000eb30783b */ /* 0x000fe80000000200 */
[----:B------:R-:W-:Y:S01]  /*2720*/  LDSM.16.M88.4 R40, [R235+0x800] ;  /* 0x00080000eb28783b */ /* 0x000fe20000000200 */
[-C--:B-1----:R-:W-:Y:S08]  /*2730*/  HMMA.16816.F32 R64, R8, R16.reuse, RZ ;  /* 0x000000100840723c */ /* 0x082ff000000018ff */
[----:B------:R-:W-:Y:S07]  /*2740*/  HMMA.16816.F32 R44, R4, R16, RZ ;  /* 0x00000010042c723c */ /* 0x000fee00000018ff */
[----:B------:R-:W-:Y:S01]  /*2750*/  IMAD.U32 R16, RZ, RZ, UR26 ;  /* 0x0000001aff107e24 */ /* 0x000fe2000f8e00ff */
[----:B--2---:R-:W-:Y:S01]  /*2760*/  HMMA.16816.F32 R68, R8, R12, RZ ;  /* 0x0000000c0844723c */ /* 0x004fe200000018ff */
[----:B------:R-:W-:Y:S01]  /*2770*/  UIADD3 UR26, UR27, UR11, URZ ;  /* 0x0000000b1b1a7290 */ /* 0x000fe2000fffe03f */
[----:B------:R-:W-:-:S02]  /*2780*/  IMAD.U32 R17, RZ, RZ, UR27 ;  /* 0x0000001bff117e24 */ /* 0x000fc4000f8e00ff */
[----:B------:R-:W-:Y:S02]  /*2790*/  UMOV UR11, 0x5 ;  /* 0x00000005000b7882 */ /* 0x000fe40000000000 */
[----:B------:R-:W-:Y:S02]  /*27a0*/  UIMAD UR26, UR26, 0x30, URZ ;  /* 0x000000301a1a78a4 */ /* 0x000fe4000f8e023f */
[----:B------:R-:W-:Y:S01]  /*27b0*/  HMMA.16816.F32 R32, R4, R12, RZ ;  /* 0x0000000c0420723c */ /* 0x000fe200000018ff */
[----:B------:R-:W-:-:S07]  /*27c0*/  USHF.L.U64.HI UR11, UR6, UR11, UR7 ;  /* 0x0000000b060b7299 */ /* 0x000fce0008010207 */
[-C--:B------:R-:W-:Y:S08]  /*27d0*/  HMMA.16816.F32 R56, R4, R14.reuse, RZ ;  /* 0x0000000e0438723c */ /* 0x080ff000000018ff */
[----:B------:R-:W-:Y:S01]  /*27e0*/  HMMA.16816.F32 R88, R8, R14, RZ ;  /* 0x0000000e0858723c */ /* 0x000fe200000018ff */
[----:B------:R-:W1:Y:S07]  /*27f0*/  LDSM.16.M88.4 R12, [R233+0xa080] ;  /* 0x00a08000e90c783b */ /* 0x000e6e0000000200 */
[C---:B------:R-:W-:Y:S08]  /*2800*/  HMMA.16816.F32 R52, R4.reuse, R18, RZ ;  /* 0x000000120434723c */ /* 0x040ff000000018ff */
[C---:B---3--:R-:W-:Y:S08]  /*2810*/  HMMA.16816.F32 R28, R4.reuse, R20, RZ ;  /* 0x00000014041c723c */ /* 0x048ff000000018ff */
[----:B------:R-:W-:Y:S07]  /*2820*/  HMMA.16816.F32 R60, R4, R22, RZ ;  /* 0x00000016043c723c */ /* 0x000fee00000018ff */
[----:B------:R-:W-:Y:S01]  /*2830*/  IMAD.WIDE.U32 R6, R16, 0x30, R72 ;  /* 0x0000003010067825 */ /* 0x000fe200078e0048 */
[----:B------:R-:W-:Y:S01]  /*2840*/  HMMA.16816.F32 R92, R8, R18, RZ ;  /* 0x00000012085c723c */ /* 0x000fe200000018ff */
[----:B------:R-:W2:Y:S03]  /*2850*/  LDSM.16.M88.4 R16, [R233+0x8080] ;  /* 0x00808000e910783b */ /* 0x000ea60000000200 */
[----:B------:R-:W-:-:S02]  /*2860*/  LEA R4, P0, R6, c[0x0][0x1f8], 0x1 ;  /* 0x00007e0006047a11 */ /* 0x000fc400078008ff */
[----:B------:R-:W-:Y:S02]  /*2870*/  IADD3 R0, R7, UR26, RZ ;  /* 0x0000001a07007c10 */ /* 0x000fe4000fffe0ff */
[C---:B------:R-:W-:Y:S02]  /*2880*/  HMMA.16816.F32 R80, R8.reuse, R20, RZ ;  /* 0x000000140850723c */ /* 0x040fe400000018ff */
[----:B------:R-:W-:Y:S01]  /*2890*/  LEA.HI.X R5, R6, c[0x0][0x1fc], R0, 0x1, P0 ;  /* 0x00007f0006057a11 */ /* 0x000fe200000f0c00 */
[----:B------:R-:W-:Y:S01]  /*28a0*/  IMAD.U32 R0, RZ, RZ, UR12 ;  /* 0x0000000cff007e24 */ /* 0x000fe2000f8e00ff */
[----:B------:R-:W-:Y:S02]  /*28b0*/  IADD3 R6, P2, R4, UR12, RZ ;  /* 0x0000000c04067c10 */ /* 0x000fe4000ff5e0ff */
[----:B------:R-:W-:Y:S01]  /*28c0*/  ISETP.LT.OR P0, PT, R24, 0x11, P4 ;  /* 0x000000111800780c */ /* 0x000fe20002701670 */
[----:B------:R-:W-:Y:S01]  /*28d0*/  @!PT LDS RZ, [RZ] ;  /* 0x00000000fffff984 */ /* 0x000fe20000000800 */
[----:B------:R-:W-:Y:S01]  /*28e0*/  @!PT LDS RZ, [RZ] ;  /* 0x00000000fffff984 */ /* 0x000fe20000000800 */
[----:B------:R-:W-:Y:S01]  /*28f0*/  @!PT LDS RZ, [RZ] ;  /* 0x00000000fffff984 */ /* 0x000fe20000000800 */
[----:B------:R3:W-:Y:S01]  /*2900*/  LDGSTS.E.BYPASS.LTC128B.128 [R243+0x2080], [R4.64], !P1 ;  /* 0x0208000004f37fae */ /* 0x0007e2000c901d54 */
[----:B------:R-:W-:Y:S01]  /*2910*/  HMMA.16816.F32 R20, R8, R22, RZ ;  /* 0x000000160814723c */ /* 0x000fe200000018ff */
[----:B------:R-:W-:-:S02]  /*2920*/  IADD3.X R7, R5, UR11, RZ, P2, !PT ;  /* 0x0000000b05077c10 */ /* 0x000fc400097fe4ff */
[----:B------:R3:W-:Y:S01]  /*2930*/  LDGSTS.E.BYPASS.LTC128B.128 [R243+0x3880], [R4.64+0x80], !P6 ;  /* 0x0388008004f37fae */ /* 0x0007e2000f101d54 */
[----:B------:R-:W-:Y:S02]  /*2940*/  ISETP.LT.OR P6, PT, R24, 0x11, P3 ;  /* 0x000000111800780c */ /* 0x000fe40001fc1670 */
[----:B------:R-:W-:Y:S02]  /*2950*/  LOP3.LUT P1, RZ, R25, 0x4, RZ, 0xc0, !PT ;  /* 0x0000000419ff7812 */ /* 0x000fe4000782c0ff */
[----:B------:R-:W-:Y:S01]  /*2960*/  IADD3 R8, P5, P2, R0, 0x80, R4 ;  /* 0x0000008000087810 */ /* 0x000fe20007abe004 */
[----:B------:R-:W-:Y:S01]  /*2970*/  IMAD.MOV.U32 R0, RZ, RZ, 0x40 ;  /* 0x00000040ff007424 */ /* 0x000fe200078e00ff */
[----:B-1----:R-:W-:Y:S01]  /*2980*/  HMMA.16816.F32 R104, R12, R36, R32 ;  /* 0x000000240c68723c */ /* 0x002fe20000001820 */
[----:B------:R1:W-:Y:S01]  /*2990*/  LDGSTS.E.BYPASS.LTC128B.128 [R243+0x2880], [R6.64], !P0 ;  /* 0x0288000006f37fae */ /* 0x0003e2000c101d54 */
[----:B------:R-:W-:Y:S02]  /*29a0*/  IADD3.X R9, RZ, UR11, R5, P5, P2 ;  /* 0x0000000bff097c10 */ /* 0x000fe4000afe4405 */
[----:B------:R-:W-:-:S02]  /*29b0*/  ISETP.LT.OR P5, PT, R24, 0x21, P4 ;  /* 0x000000211800780c */ /* 0x000fc400027a1670 */
[----:B------:R-:W-:Y:S01]  /*29c0*/  ISETP.LT.OR P2, PT, R24, 0x21, P3 ;  /* 0x000000211800780c */ /* 0x000fe20001f41670 */
[----:B------:R4:W-:Y:S01]  /*29d0*/  LDGSTS.E.BYPASS.LTC128B.128 [R243+0x4080], [R8.64], !P6 ;  /* 0x0408000008f37fae */ /* 0x0009e2000f101d54 */
[----:B------:R-:W-:Y:S01]  /*29e0*/  SEL R0, R0, 0xffffffc0, !P1 ;  /* 0xffffffc000007807 */ /* 0x000fe20004800000 */
[C---:B------:R-:W-:Y:S04]  /*29f0*/  HMMA.16816.F32 R96, R12.reuse, R48, R28 ;  /* 0x000000300c60723c */ /* 0x040fe8000000181c */
[----:B------:R-:W-:Y:S02]  /*2a00*/  IMAD.IADD R230, R224, 0x1, R0 ;  /* 0x00000001e0e67824 */ /* 0x000fe400078e0200 */
[----:B------:R-:W-:Y:S02]  /*2a10*/  IMAD.IADD R229, R0, 0x1, R235 ;  /* 0x0000000100e57824 */ /* 0x000fe400078e02eb */
[----:B------:R-:W-:Y:S01]  /*2a20*/  HMMA.16816.F32 R100, R12, R40, R44 ;  /* 0x000000280c64723c */ /* 0x000fe2000000182c */
[----:B---3--:R-:W-:-:S04]  /*2a30*/  IADD3 R4, P0, R6, UR12, RZ ;  /* 0x0000000c06047c10 */ /* 0x008fc8000ff1e0ff */
[----:B------:R-:W-:-:S03]  /*2a40*/  IADD3.X R5, R7, UR11, RZ, P0, !PT ;  /* 0x0000000b07057c10 */ /* 0x000fc600087fe4ff */
[C---:B------:R-:W-:Y:S01]  /*2a50*/  HMMA.16816.F32 R84, R12.reuse, R38, R56 ;  /* 0x000000260c54723c */ /* 0x040fe20000001838 */
[----:B------:R-:W-:Y:S01]  /*2a60*/  PLOP3.LUT P0, PT, PT, PT, UP0, 0x80, 0x0 ;  /* 0x000000000000781c */ /* 0x000fe20003f0f008 */
[----:B------:R1:W-:Y:S04]  /*2a70*/  LDGSTS.E.BYPASS.LTC128B.128 [R243+0x3080], [R4.64], !P5 ;  /* 0x0308000004f37fae */ /* 0x0003e8000e901d54 */
[----:B------:R1:W-:Y:S02]  /*2a80*/  LDGSTS.E.BYPASS.LTC128B.128 [R243+0x4880], [R4.64+0x80], !P2 ;  /* 0x0488008004f37fae */ /* 0x0003e4000d101d54 */
[C---:B------:R-:W-:Y:S02]  /*2a90*/  HMMA.16816.F32 R76, R12.reuse, R42, R52 ;  /* 0x0000002a0c4c723c */ /* 0x040fe40000001834 */
[----:B----4-:R-:W-:Y:S04]  /*2aa0*/  LDSM.16.M88.4 R8, [R232+0xa080] ;  /* 0x00a08000e808783b */ /* 0x010fe80000000200 */
[----:B------:R-:W3:Y:S02]  /*2ab0*/  LDSM.16.M88.4 R24, [R230+0x5880] ;  /* 0x00588000e618783b */ /* 0x000ee40000000200 */
[----:B------:R-:W-:Y:S02]  /*2ac0*/  HMMA.16816.F32 R72, R12, R50, R60 ;  /* 0x000000320c48723c */ /* 0x000fe4000000183c */
[----:B------:R-:W4:Y:S04]  /*2ad0*/  LDSM.16.M88.4 R28, [R230+0x5080] ;  /* 0x00508000e61c783b */ /* 0x000f280000000200 */
[----:B------:R-:W5:Y:S02]  /*2ae0*/  LDSM.16.M88.4 R32, [R230+0x6080] ;  /* 0x00608000e620783b */ /* 0x000f640000000200 */
[C---:B--2---:R-:W-:Y:S02]  /*2af0*/  HMMA.16816.F32 R68, R16.reuse, R36, R68 ;  /* 0x000000241044723c */ /* 0x044fe40000001844 */
[----:B------:R-:W2:Y:S04]  /*2b00*/  LDSM.16.M88.4 R12, [R232+0x8080] ;  /* 0x00808000e80c783b */ /* 0x000ea80000000200 */
[----:B------:R-:W-:Y:S02]  /*2b10*/  LDSM.16.M88.4 R60, [R229+0x800] ;  /* 0x00080000e53c783b */ /* 0x000fe40000000200 */
[C---:B------:R-:W-:Y:S02]  /*2b20*/  HMMA.16816.F32 R64, R16.reuse, R40, R64 ;  /* 0x000000281040723c */ /* 0x040fe40000001840 */
[----:B-1----:R-:W-:Y:S04]  /*2b30*/  LDSM.16.M88.4 R4, [R234+0xa080] ;  /* 0x00a08000ea04783b */ /* 0x002fe80000000200 */
[----:B------:R-:W-:Y:S02]  /*2b40*/  LDSM.16.M88.4 R56, [R229+0x1000] ;  /* 0x00100000e538783b */ /* 0x000fe40000000200 */
[C---:B------:R-:W-:Y:S02]  /*2b50*/  HMMA.16816.F32 R52, R16.reuse, R48, R80 ;  /* 0x000000301034723c */ /* 0x040fe40000001850 */
[----:B------:R-:W0:Y:S06]  /*2b60*/  LDGDEPBAR ;  /* 0x00000000000079af */ /* 0x000e2c0000000000 */
[C---:B------:R-:W-:Y:S01]  /*2b70*/  HMMA.16816.F32 R44, R16.reuse, R38, R88 ;  /* 0x00000026102c723c */ /* 0x040fe20000001858 */
[----:B------:R-:W1:Y:S07]  /*2b80*/  LDSM.16.M88.4 R36, [R229] ;  /* 0x00000000e524783b */ /* 0x000e6e0000000200 */
[C---:B------:R-:W-:Y:S08]  /*2b90*/  HMMA.16816.F32 R40, R16.reuse, R42, R92 ;  /* 0x0000002a1028723c */ /* 0x040ff0000000185c */
[----:B------:R-:W-:Y:S01]  /*2ba0*/  HMMA.16816.F32 R48, R16, R50, R20 ;  /* 0x000000321030723c */ /* 0x000fe20000001814 */
[----:B------:R-:W1:Y:S04]  /*2bb0*/  LDSM.16.M88.4 R20, [R234+0x8080] ;  /* 0x00808000ea14783b */ /* 0x000e680000000200 */
[----:B------:R-:W-:Y:S03]  /*2bc0*/  LDSM.16.M88.4 R16, [R231+0xe080] ;  /* 0x00e08000e710783b */ /* 0x000fe60000000200 */
[C---:B---3--:R-:W-:Y:S08]  /*2bd0*/  HMMA.16816.F32 R88, R8.reuse, R26, R76 ;  /* 0x0000001a0858723c */ /* 0x048ff0000000184c */
[C---:B----4-:R-:W-:Y:S08]  /*2be0*/  HMMA.16816.F32 R80, R8.reuse, R28, R104 ;  /* 0x0000001c0850723c */ /* 0x050ff00000001868 */
[C---:B------:R-:W-:Y:S08]  /*2bf0*/  HMMA.16816.F32 R92, R8.reuse, R24, R100 ;  /* 0x00000018085c723c */ /* 0x040ff00000001864 */
[C---:B-----5:R-:W-:Y:S08]  /*2c00*/  HMMA.16816.F32 R96, R8.reuse, R32, R96 ;  /* 0x000000200860723c */ /* 0x060ff00000001860 */
[C---:B------:R-:W-:Y:S08]  /*2c10*/  HMMA.16816.F32 R84, R8.reuse, R30, R84 ;  /* 0x0000001e0854723c */ /* 0x040ff00000001854 */
[----:B------:R-:W-:Y:S08]  /*2c20*/  HMMA.16816.F32 R76, R8, R34, R72 ;  /* 0x00000022084c723c */ /* 0x000ff00000001848 */
[C---:B--2---:R-:W-:Y:S08]  /*2c30*/  HMMA.16816.F32 R8, R12.reuse, R28, R68 ;  /* 0x0000001c0c08723c */ /* 0x044ff00000001844 */
[C---:B------:R-:W-:Y:S01]  /*2c40*/  HMMA.16816.F32 R68, R12.reuse, R30, R44 ;  /* 0x0000001e0c44723c */ /* 0x040fe2000000182c */
[----:B------:R-:W2:Y:S07]  /*2c50*/  LDSM.16.M88.4 R28, [R224+0x6880] ;  /* 0x00688000e01c783b */ /* 0x000eae0000000200 */
[C---:B------:R-:W-:Y:S08]  /*2c60*/  HMMA.16816.F32 R104, R12.reuse, R24, R64 ;  /* 0x000000180c68723c */ /* 0x040ff00000001840 */
[C---:B------:R-:W-:Y:S01]  /*2c70*/  HMMA.16816.F32 R112, R12.reuse, R26, R40 ;  /* 0x0000001a0c70723c */ /* 0x040fe20000001828 */
[----:B------:R-:W3:Y:S07]  /*2c80*/  LDSM.16.M88.4 R24, [R224+0x7080] ;  /* 0x00708000e018783b */ /* 0x000eee0000000200 */
[C---:B------:R-:W-:Y:S01]  /*2c90*/  HMMA.16816.F32 R108, R12.reuse, R32, R52 ;  /* 0x000000200c6c723c */ /* 0x040fe20000001834 */
[----:B------:R-:W-:Y:S07]  /*2ca0*/  LDSM.16.M88.4 R52, [R235+0x1800] ;  /* 0x00180000eb34783b */ /* 0x000fee0000000200 */
[----:B------:R-:W-:Y:S01]  /*2cb0*/  HMMA.16816.F32 R44, R12, R34, R48 ;  /* 0x000000220c2c723c */ /* 0x000fe20000001830 */
[----:B------:R-:W4:Y:S04]  /*2cc0*/  LDSM.16.M88.4 R12, [R224+0x7880] ;  /* 0x00788000e00c783b */ /* 0x000f280000000200 */
[----:B------:R-:W-:Y:S03]  /*2cd0*/  LDSM.16.M88.4 R48, [R235+0x2000] ;  /* 0x00200000eb30783b */ /* 0x000fe60000000200 */
[C---:B-1----:R-:W-:Y:S08]  /*2ce0*/  HMMA.16816.F32 R40, R4.reuse, R36, R80 ;  /* 0x000000240428723c */ /* 0x042ff00000001850 */
[C---:B------:R-:W-:Y:S08]  /*2cf0*/  HMMA.16816.F32 R64, R4.reuse, R60, R92 ;  /* 0x0000003c0440723c */ /* 0x040ff0000000185c */
[----:B------:R-:W-:Y:S08]  /*2d00*/  HMMA.16816.F32 R32, R4, R38, R84 ;  /* 0x000000260420723c */ /* 0x000ff00000001854 */
[----:B------:R-:W-:Y:S01]  /*2d10*/  HMMA.16816.F32 R92, R20, R36, R8 ;  /* 0x00000024145c723c */ /* 0x000fe20000001808 */
[----:B------:R-:W1:Y:S07]  /*2d20*/  LDSM.16.M88.4 R8, [R231+0xc080] ;  /* 0x00c08000e708783b */ /* 0x000e6e0000000200 */
[C---:B------:R-:W-:Y:S08]  /*2d30*/  HMMA.16816.F32 R72, R4.reuse, R62, R88 ;  /* 0x0000003e0448723c */ /* 0x040ff00000001858 */
[C---:B------:R-:W-:Y:S08]  /*2d40*/  HMMA.16816.F32 R100, R4.reuse, R56, R96 ;  /* 0x000000380464723c */ /* 0x040ff00000001860 */
[----:B------:R-:W-:Y:S01]  /*2d50*/  HMMA.16816.F32 R96, R4, R58, R76 ;  /* 0x0000003a0460723c */ /* 0x000fe2000000184c */
[----:B------:R-:W5:Y:S07]  /*2d60*/  LDSM.16.M88.4 R4, [R233+0xe080] ;  /* 0x00e08000e904783b */ /* 0x000f6e0000000200 */
[C---:B------:R-:W-:Y:S01]  /*2d70*/  HMMA.16816.F32 R84, R20.reuse, R38, R68 ;  /* 0x000000261454723c */ /* 0x040fe20000001844 */
[----:B------:R-:W1:Y:S07]  /*2d80*/  LDSM.16.M88.4 R68, [R235+0x2800] ;  /* 0x00280000eb44783b */ /* 0x000e6e0000000200 */
[C---:B------:R-:W-:Y:S08]  /*2d90*/  HMMA.16816.F32 R88, R20.reuse, R60, R104 ;  /* 0x0000003c1458723c */ /* 0x040ff00000001868 */
[C---:B------:R-:W-:Y:S08]  /*2da0*/  HMMA.16816.F32 R104, R20.reuse, R62, R112 ;  /* 0x0000003e1468723c */ /* 0x040ff00000001870 */
[C---:B------:R-:W-:Y:S08]  /*2db0*/  HMMA.16816.F32 R108, R20.reuse, R56, R108 ;  /* 0x00000038146c723c */ /* 0x040ff0000000186c */
[----:B------:R-:W-:Y:S01]  /*2dc0*/  HMMA.16816.F32 R80, R20, R58, R44 ;  /* 0x0000003a1450723c */ /* 0x000fe2000000182c */
[----:B------:R-:W1:Y:S07]  /*2dd0*/  LDSM.16.M88.4 R20, [R233+0xc080] ;  /* 0x00c08000e914783b */ /* 0x000e6e0000000200 */
[C---:B--2---:R-:W-:Y:S08]  /*2de0*/  HMMA.16816.F32 R76, R16.reuse, R28, R40 ;  /* 0x0000001c104c723c */ /* 0x044ff00000001828 */
[C---:B------:R-:W-:Y:S08]  /*2df0*/  HMMA.16816.F32 R44, R16.reuse, R30, R32 ;  /* 0x0000001e102c723c */ /* 0x040ff00000001820 */
[C---:B---3--:R-:W-:Y:S08]  /*2e00*/  HMMA.16816.F32 R40, R16.reuse, R24, R64 ;  /* 0x000000181028723c */ /* 0x048ff00000001840 */
[C---:B------:R-:W-:Y:S08]  /*2e10*/  HMMA.16816.F32 R36, R16.reuse, R26, R72 ;  /* 0x0000001a1024723c */ /* 0x040ff00000001848 */
[----:B----4-:R-:W-:Y:S08]  /*2e20*/  HMMA.16816.F32 R32, R16, R12, R100 ;  /* 0x0000000c1020723c */ /* 0x010ff00000001864 */
[C---:B-1----:R-:W-:Y:S08]  /*2e30*/  HMMA.16816.F32 R72, R8.reuse, R28, R92 ;  /* 0x0000001c0848723c */ /* 0x042ff0000000185c */
[----:B------:R-:W-:Y:S08]  /*2e40*/  HMMA.16816.F32 R64, R8, R30, R84 ;  /* 0x0000001e0840723c */ /* 0x000ff00000001854 */
[----:B------:R-:W-:Y:S01]  /*2e50*/  HMMA.16816.F32 R60, R16, R14, R96 ;  /* 0x0000000e103c723c */ /* 0x000fe20000001860 */
[----:B------:R-:W-:Y:S07]  /*2e60*/  LDSM.16.M88.4 R16, [R232+0xe080] ;  /* 0x00e08000e810783b */ /* 0x000fee0000000200 */
[C---:B------:R-:W-:Y:S08]  /*2e70*/  HMMA.16816.F32 R56, R8.reuse, R24, R88 ;  /* 0x000000180838723c */ /* 0x040ff00000001858 */
[C---:B------:R-:W-:Y:S08]  /*2e80*/  HMMA.16816.F32 R28, R8.reuse, R26, R104 ;  /* 0x0000001a081c723c */ /* 0x040ff00000001868 */
[C---:B------:R-:W-:Y:S08]  /*2e90*/  HMMA.16816.F32 R24, R8.reuse, R12, R108 ;  /* 0x0000000c0818723c */ /* 0x040ff0000000186c */
[----:B------:R-:W-:Y:S01]  /*2ea0*/  HMMA.16816.F32 R80, R8, R14, R80 ;  /* 0x0000000e0850723c */ /* 0x000fe20000001850 */
[----:B------:R-:W-:Y:S04]  /*2eb0*/  LDSM.16.M88.4 R12, [R232+0xc080] ;  /* 0x00c08000e80c783b */ /* 0x000fe80000000200 */
[----:B------:R-:W-:Y:S03]  /*2ec0*/  LDSM.16.M88.4 R8, [R234+0xc080] ;  /* 0x00c08000ea08783b */ /* 0x000fe60000000200 */
[C---:B-----5:R-:W-:Y:S01]  /*2ed0*/  HMMA.16816.F32 R108, R4.reuse, R48, R40 ;  /* 0x00000030046c723c */ /* 0x060fe20000001828 */
[----:B------:R-:W1:Y:S07]  /*2ee0*/  LDSM.16.M88.4 R40, [R230+0x6880] ;  /* 0x00688000e628783b */ /* 0x000e6e0000000200 */
[C---:B------:R-:W-:Y:S01]  /*2ef0*/  HMMA.16816.F32 R104, R4.reuse, R50, R36 ;  /* 0x000000320468723c */ /* 0x040fe20000001824 */
[----:B------:R-:W2:Y:S07]  /*2f00*/  LDSM.16.M88.4 R36, [R230+0x7080] ;  /* 0x00708000e624783b */ /* 0x000eae0000000200 */
[C---:B------:R-:W-:Y:S01]  /*2f10*/  HMMA.16816.F32 R100, R4.reuse, R68, R32 ;  /* 0x000000440464723c */ /* 0x040fe20000001820 */
[----:B------:R-:W3:Y:S07]  /*2f20*/  LDSM.16.M88.4 R32, [R230+0x7880] ;  /* 0x00788000e620783b */ /* 0x000eee0000000200 */
[C---:B------:R-:W-:Y:S08]  /*2f30*/  HMMA.16816.F32 R112, R4.reuse, R52, R76 ;  /* 0x000000340470723c */ /* 0x040ff0000000184c */
[----:B------:R-:W-:Y:S08]  /*2f40*/  HMMA.16816.F32 R76, R4, R54, R44 ;  /* 0x00000036044c723c */ /* 0x000ff0000000182c */
[C---:B------:R-:W-:Y:S08]  /*2f50*/  HMMA.16816.F32 R92, R20.reuse, R52, R72 ;  /* 0x00000034145c723c */ /* 0x040ff00000001848 */
[----:B------:R-:W-:Y:S08]  /*2f60*/  HMMA.16816.F32 R44, R20, R54, R64 ;  /* 0x00000036142c723c */ /* 0x000ff00000001840 */
[----:B------:R-:W-:Y:S01]  /*2f70*/  HMMA.16816.F32 R96, R4, R70, R60 ;  /* 0x000000460460723c */ /* 0x000fe2000000183c */
[----:B------:R-:W-:Y:S07]  /*2f80*/  LDSM.16.M88.4 R4, [R236+0xe080] ;  /* 0x00e08000ec04783b */ /* 0x000fee0000000200 */
[C---:B------:R-:W-:Y:S08]  /*2f90*/  HMMA.16816.F32 R88, R20.reuse, R48, R56 ;  /* 0x000000301458723c */ /* 0x040ff00000001838 */
[C---:B------:R-:W-:Y:S01]  /*2fa0*/  HMMA.16816.F32 R84, R20.reuse, R50, R28 ;  /* 0x000000321454723c */ /* 0x040fe2000000181c */
[----:B------:R-:W-:Y:S07]  /*2fb0*/  LDSM.16.M88.4 R28, [R229+0x1800] ;  /* 0x00180000e51c783b */ /* 0x000fee0000000200 */
[C---:B------:R-:W-:Y:S01]  /*2fc0*/  HMMA.16816.F32 R60, R20.reuse, R68, R24 ;  /* 0x00000044143c723c */ /* 0x040fe20000001818 */
[----:B------:R-:W4:Y:S07]  /*2fd0*/  LDSM.16.M88.4 R24, [R229+0x2000] ;  /* 0x00200000e518783b */ /* 0x000f2e0000000200 */
[----:B------:R-:W-:Y:S01]  /*2fe0*/  HMMA.16816.F32 R56, R20, R70, R80 ;  /* 0x000000461438723c */ /* 0x000fe20000001850 */
[----:B------:R-:W5:Y:S01]  /*2ff0*/  LDSM.16.M88.4 R20, [R229+0x2800] ;  /* 0x00280000e514783b */ /* 0x000f620000000200 */
[----:B------:R-:W-:-:S06]  /*3000*/  DEPBAR.LE SB0, 0x0 ;  /* 0x000080000000791a */ /* 0x000fcc0000000000 */
[C---:B-1----:R-:W-:Y:S08]  /*3010*/  HMMA.16816.F32 R80, R16.reuse, R40, R112 ;  /* 0x000000281050723c */ /* 0x042ff00000001870 */
[----:B------:R-:W-:Y:S08]  /*3020*/  HMMA.16816.F32 R76, R16, R42, R76 ;  /* 0x0000002a104c723c */ /* 0x000ff0000000184c */
[C---:B------:R-:W-:Y:S08]  /*3030*/  HMMA.16816.F32 R48, R12.reuse, R40, R92 ;  /* 0x000000280c30723c */ /* 0x040ff0000000185c */
[----:B------:R-:W-:Y:S08]  /*3040*/  HMMA.16816.F32 R44, R12, R42, R44 ;  /* 0x0000002a0c2c723c */ /* 0x000ff0000000182c */
[C---:B--2---:R-:W-:Y:S08]  /*3050*/  HMMA.16816.F32 R72, R16.reuse, R36, R108 ;  /* 0x000000241048723c */ /* 0x044ff0000000186c */
[C---:B------:R-:W-:Y:S08]  /*3060*/  HMMA.16816.F32 R68, R16.reuse, R38, R104 ;  /* 0x000000261044723c */ /* 0x040ff00000001868 */
[C---:B---3--:R-:W-:Y:S08]  /*3070*/  HMMA.16816.F32 R64, R16.reuse, R32, R100 ;  /* 0x000000201040723c */ /* 0x048ff00000001864 */
[----:B------:R-:W-:Y:S08]  /*3080*/  HMMA.16816.F32 R52, R16, R34, R96 ;  /* 0x000000221034723c */ /* 0x000ff00000001860 */
[C---:B------:R-:W-:Y:S08]  /*3090*/  HMMA.16816.F32 R40, R12.reuse, R36, R88 ;  /* 0x000000240c28723c */ /* 0x040ff00000001858 */
[C---:B------:R-:W-:Y:S08]  /*30a0*/  HMMA.16816.F32 R36, R12.reuse, R38, R84 ;  /* 0x000000260c24723c */ /* 0x040ff00000001854 */
[C---:B------:R-:W-:Y:S08]  /*30b0*/  HMMA.16816.F32 R16, R12.reuse, R32, R60 ;  /* 0x000000200c10723c */ /* 0x040ff0000000183c */
[----:B------:R-:W-:Y:S08]  /*30c0*/  HMMA.16816.F32 R12, R12, R34, R56 ;  /* 0x000000220c0c723c */ /* 0x000ff00000001838 */
[C---:B----4-:R-:W-:Y:S08]  /*30d0*/  HMMA.16816.F32 R72, R4.reuse, R24, R72 ;  /* 0x000000180448723c */ /* 0x050ff00000001848 */
[----:B------:R-:W-:Y:S08]  /*30e0*/  HMMA.16816.F32 R68, R4, R26, R68 ;  /* 0x0000001a0444723c */ /* 0x000ff00000001844 */
[C---:B------:R-:W-:Y:S08]  /*30f0*/  HMMA.16816.F32 R40, R8.reuse, R24, R40 ;  /* 0x000000180828723c */ /* 0x040ff00000001828 */
[----:B------:R-:W-:Y:S08]  /*3100*/  HMMA.16816.F32 R32, R8, R26, R36 ;  /* 0x0000001a0820723c */ /* 0x000ff00000001824 */
[C---:B------:R-:W-:Y:S08]  /*3110*/  HMMA.16816.F32 R80, R4.reuse, R28, R80 ;  /* 0x0000001c0450723c */ /* 0x040ff00000001850 */
[C---:B------:R-:W-:Y:S08]  /*3120*/  HMMA.16816.F32 R112, R4.reuse, R30, R76 ;  /* 0x0000001e0470723c */ /* 0x040ff0000000184c */
[C---:B-----5:R-:W-:Y:S08]  /*3130*/  HMMA.16816.F32 R64, R4.reuse, R20, R64 ;  /* 0x000000140440723c */ /* 0x060ff00000001840 */
[----:B------:R-:W-:Y:S08]  /*3140*/  HMMA.16816.F32 R56, R4, R22, R52 ;  /* 0x000000160438723c */ /* 0x000ff00000001834 */
[C---:B------:R-:W-:Y:S08]  /*3150*/  HMMA.16816.F32 R48, R8.reuse, R28, R48 ;  /* 0x0000001c0830723c */ /* 0x040ff00000001830 */
[C---:B------:R-:W-:Y:S08]  /*3160*/  HMMA.16816.F32 R44, R8.reuse, R30, R44 ;  /* 0x0000001e082c723c */ /* 0x040ff0000000182c */
[C---:B------:R-:W-:Y:S08]  /*3170*/  HMMA.16816.F32 R36, R8.reuse, R20, R16 ;  /* 0x000000140824723c */ /* 0x040ff00000001810 */
[----:B------:R-:W-:Y:S01]  /*3180*/  HMMA.16816.F32 R24, R8, R22, R12 ;  /* 0x000000160818723c */ /* 0x000fe2000000180c */
[----:B------:R-:W-:Y:S06]  /*3190*/  BAR.SYNC.DEFER_BLOCKING 0x0 ;  /* 0x0000000000007b1d */ /* 0x000fec0000010000 */
[----:B------:R-:W-:Y:S05]  /*31a0*/  @!P0 BRA `(.L_x_1006) ;  /* 0x000001a000008947 */ /* 0x000fea0003800000 */
[----:B------:R-:W-:-:S04]  /*31b0*/  UIADD3 UR7, UR13, -0x2, URZ ;  /* 0xfffffffe0d077890 */ /* 0x000fc8000fffe03f */
[----:B------:R-:W-:Y:S02]  /*31c0*/  USHF.R.S32.HI UR6, URZ, 0x1f, UR7 ;  /* 0x0000001f3f067899 */ /* 0x000fe40008011407 */
[----:B------:R-:W-:Y:S01]  /*31d0*/  UIMAD UR25, UR25, UR7, URZ ;  /* 0x00000007191972a4 */ /* 0x000fe2000f8e023f */
[----:B------:R-:W-:Y:S01]  /*31e0*/  IMAD.WIDE.U32 R8, R116, UR7, R124 ;  /* 0x0000000774087c25 */ /* 0x000fe2000f8e007c */
[----:B------:R-:W-:Y:S02]  /*31f0*/  USHF.L.U32 UR7, UR4, 0x5, URZ ;  /* 0x0000000504077899 */ /* 0x000fe4000800063f */
[----:B------:R-:W-:Y:S02]  /*3200*/  UIMAD UR6, UR6, UR28, UR25 ;  /* 0x0000001c060672a4 */ /* 0x000fe4000f8e0219 */
[----:B------:R-:W-:Y:S01]  /*3210*/  LEA R4, P0, R8, c[0x0][0x1c8], 0x1 ;  /* 0x0000720008047a11 */ /* 0x000fe200078008ff */
[----:B------:R-:W-:Y:S01]  /*3220*/  USHF.L.U64.HI UR4, UR4, 0x5, UR5 ;  /* 0x0000000504047899 */ /* 0x000fe20008010205 */
[----:B------:R-:W-:-:S02]  /*3230*/  IMAD.U32 R7, RZ, RZ, UR7 ;  /* 0x00000007ff077e24 */ /* 0x000fc4000f8e00ff */
[----:B------:R-:W-:Y:S02]  /*3240*/  IADD3 R0, R9, UR6, RZ ;  /* 0x0000000609007c10 */ /* 0x000fe4000fffe0ff */
[----:B------:R-:W-:Y:S02]  /*3250*/  IADD3 R6, P5, R4, UR7, RZ ;  /* 0x0000000704067c10 */ /* 0x000fe4000ffbe0ff */
[----:B------:R-:W-:Y:S02]  /*3260*/  LEA.HI.X R5, R8, c[0x0][0x1cc], R0, 0x1, P0 ;  /* 0x0000730008057a11 */ /* 0x000fe400000f0c00 */
[----:B------:R-:W-:Y:S02]  /*3270*/  IADD3 R10, P2, P1, R7, 0x80, R4 ;  /* 0x00000080070a7810 */ /* 0x000fe4000795e004 */
[----:B------:R-:W-:Y:S01]  /*3280*/  IADD3 R8, P0, R6, UR7, RZ ;  /* 0x0000000706087c10 */ /* 0x000fe2000ff1e0ff */
[----:B------:R-:W-:Y:S01]  /*3290*/  @!PT LDS RZ, [RZ] ;  /* 0x00000000fffff984 */ /* 0x000fe20000000800 */
[----:B------:R-:W-:Y:S01]  /*32a0*/  @!PT LDS RZ, [RZ] ;  /* 0x00000000fffff984 */ /* 0x000fe20000000800 */
[----:B------:R-:W-:Y:S01]  /*32b0*/  @!PT LDS RZ, [RZ] ;  /* 0x00000000fffff984 */ /* 0x000fe20000000800 */
[----:B------:R1:W-:Y:S01]  /*32c0*/  LDGSTS.E.BYPASS.LTC128B.128 [R243+0x5080], [R4.64], !P4 ;  /* 0x0508000004f37fae */ /* 0x0003e2000e101d54 */
[----:B------:R-:W-:-:S02]  /*32d0*/  IADD3.X R7, R5, UR4, RZ, P5, !PT ;  /* 0x0000000405077c10 */ /* 0x000fc4000affe4ff */
[----:B------:R-:W-:Y:S01]  /*32e0*/  IADD3.X R11, RZ, UR4, R5, P2, P1 ;  /* 0x00000004ff0b7c10 */ /* 0x000fe200097e2405 */
[----:B------:R1:W-:Y:S01]  /*32f0*/  LDGSTS.E.BYPASS.LTC128B.128 [R243+0x6880], [R4.64+0x80], !P3 ;  /* 0x0688008004f37fae */ /* 0x0003e2000d901d54 */
[----:B------:R-:W-:-:S03]  /*3300*/  IADD3.X R9, R7, UR4, RZ, P0, !PT ;  /* 0x0000000407097c10 */ /* 0x000fc600087fe4ff */
[----:B------:R1:W-:Y:S04]  /*3310*/  LDGSTS.E.BYPASS.LTC128B.128 [R243+0x5880], [R6.64], !P4 ;  /* 0x0588000006f37fae */ /* 0x0003e8000e101d54 */
[----:B------:R1:W-:Y:S04]  /*3320*/  LDGSTS.E.BYPASS.LTC128B.128 [R243+0x7080], [R10.64], !P3 ;  /* 0x070800000af37fae */ /* 0x0003e8000d901d54 */
[----:B------:R1:W-:Y:S04]  /*3330*/  LDGSTS.E.BYPASS.LTC128B.128 [R243+0x6080], [R8.64], !P4 ;  /* 0x0608000008f37fae */ /* 0x0003e8000e101d54 */
[----:B------:R1:W-:Y:S02]  /*3340*/  LDGSTS.E.BYPASS.LTC128B.128 [R243+0x7880], [R8.64+0x80], !P3 ;  /* 0x0788008008f37fae */ /* 0x0003e4000d901d54 */
.L_x_1006:
[----:B------:R-:W-:Y:S01]  /*3350*/  LOP3.LUT R0, R121, 0xffffffe0, RZ, 0xc0, !PT ;  /* 0xffffffe079007812 */ /* 0x000fe200078ec0ff */
[----:B------:R-:W-:Y:S01]  /*3360*/  UISETP.NE.AND UP1, UPT, UR17, URZ, UPT ;  /* 0x0000003f1100728c */ /* 0x000fe2000bf25270 */
[----:B-1----:R-:W-:Y:S01]  /*3370*/  LEA.HI R5, R122, R123, RZ, 0x2 ;  /* 0x0000007b7a057211 */ /* 0x002fe200078f10ff */
[----:B------:R-:W-:Y:S01]  /*3380*/  UIADD3 UR4, UR9, 0x1, UR24 ;  /* 0x0000000109047890 */ /* 0x000fe2000fffe018 */
[----:B------:R-:W-:Y:S01]  /*3390*/  SHF.R.S32.HI R4, RZ, 0x1f, R120 ;  /* 0x0000001fff047819 */ /* 0x000fe20000011478 */
[----:B------:R-:W-:Y:S01]  /*33a0*/  IMAD.IADD R0, R123, 0x1, -R0 ;  /* 0x000000017b007824 */ /* 0x000fe200078e0a00 */
[----:B------:R-:W-:Y:S01]  /*33b0*/  LOP3.LUT R5, R5, 0xfffffffc, RZ, 0xc0, !PT ;  /* 0xfffffffc05057812 */ /* 0x000fe200078ec0ff */
[----:B------:R-:W-:Y:S01]  /*33c0*/  UISETP.NE.AND UP0, UPT, UR16, URZ, UPT ;  /* 0x0000003f1000728c */ /* 0x000fe2000bf05270 */
[----:B------:R-:W-:Y:S01]  /*33d0*/  LEA.HI R4, R4, R120, RZ, 0x2 ;  /* 0x0000007804047211 */ /* 0x000fe200078f10ff */
[----:B------:R-:W-:Y:S01]  /*33e0*/  ULDC UR14, c[0x0][0x324] ;  /* 0x0000c900000e7ab9 */ /* 0x000fe20000000800 */
[----:B------:R-:W-:Y:S01]  /*33f0*/  SHF.R.S32.HI R7, RZ, 0x1f, R0 ;  /* 0x0000001fff077819 */ /* 0x000fe20000011400 */
[----:B------:R-:W-:Y:S01]  /*3400*/  IMAD.IADD R5, R123, 0x1, -R5 ;  /* 0x000000017b057824 */ /* 0x000fe200078e0a05 */
[----:B------:R-:W-:Y:S01]  /*3410*/  LOP3.LUT R6, R4, 0xffffffc, RZ, 0xc0, !PT ;  /* 0x0ffffffc04067812 */ /* 0x000fe200078ec0ff */
[----:B------:R-:W-:Y:S01]  /*3420*/  ULOP3.LUT UR14, URZ, UR14, URZ, 0x33, !UPT ;  /* 0x0000000e3f0e7292 */ /* 0x000fe2000f8e333f */
[----:B------:R-:W-:Y:S01]  /*3430*/  LEA.HI R7, R7, R0, RZ, 0x2 ;  /* 0x0000000007077211 */ /* 0x000fe200078f10ff */
[----:B------:R-:W0:Y:S01]  /*3440*/  LDGDEPBAR ;  /* 0x00000000000079af */ /* 0x000e220000000000 */
[----:B------:R-:W-:Y:S01]  /*3450*/  LEA.HI R4, R5, R5, RZ, 0x1 ;  /* 0x0000000505047211 */ /* 0x000fe200078f08ff */
[----:B------:R-:W-:Y:S01]  /*3460*/  IMAD.IADD R8, R120, 0x1, -R6 ;  /* 0x0000000178087824 */ /* 0x000fe200078e0a06 */
[----:B------:R-:W-:-:S02]  /*3470*/  LEA.HI.SX32 R6, R7, UR23, 0x1e ;  /* 0x0000001707067c11 */ /* 0x000fc4000f8ff2ff */
[----:B------:R-:W-:Y:S01]  /*3480*/  PLOP3.LUT P1, PT, PT, PT, UP1, 0x80, 0x0 ;  /* 0x000000000000781c */ /* 0x000fe20003f2f018 */
[C---:B------:R-:W-:Y:S01]  /*3490*/  IMAD.SHL.U32 R9, R4.reuse, 0x20, RZ ;  /* 0x0000002004097824 */ /* 0x040fe200078e00ff */
[----:B------:R-:W-:Y:S01]  /*34a0*/  LOP3.LUT R4, R4, 0x1ffffffe, RZ, 0xc0, !PT ;  /* 0x1ffffffe04047812 */ /* 0x000fe200078ec0ff */
[----:B------:R-:W-:Y:S01]  /*34b0*/  IMAD R8, R8, 0x10, R6 ;  /* 0x0000001008087824 */ /* 0x000fe200078e0206 */
[----:B------:R-:W-:Y:S02]  /*34c0*/  PLOP3.LUT P0, PT, PT, PT, UP1, 0x80, 0x0 ;  /* 0x000000000000781c */ /* 0x000fe40003f0f018 */
        /* <DEDUP_REMOVED lines=11> */
[----:B------:R-:W-:-:S02]  /*3580*/  IMAD.IADD R4, R0, 0x1, -R4 ;  /* 0x0000000100047824 */ /* 0x000fc400078e0a04 */
[----:B------:R-:W-:Y:S02]  /*3590*/  IMAD.U32 R0, RZ, RZ, UR4 ;  /* 0x00000004ff007e24 */ /* 0x000fe4000f8e00ff */
[----:B------:R-:W-:-:S05]  /*35a0*/  IMAD.SHL.U32 R8, R4, 0x2, RZ ;  /* 0x0000000204087824 */ /* 0x000fca00078e00ff */
[----:B------:R3:W-:Y:S01]  /*35b0*/  STL [R1+0x10], R8 ;  /* 0x0000100801007387 */ /* 0x0007e20000100800 */
[----:B------:R-:W-:Y:S02]  /*35c0*/  IADD3 R0, R0, -UR15, -R8 ;  /* 0x8000000f00007c10 */ /* 0x000fe4000fffe808 */
[----:B------:R-:W-:Y:S02]  /*35d0*/  IADD3 R11, -R8, UR9, R119 ;  /* 0x00000009080b7c10 */ /* 0x000fe4000fffe177 */
[C---:B-1----:R-:W-:Y:S02]  /*35e0*/  IADD3 R10, R0.reuse, c[0x0][0x328], RZ ;  /* 0x0000ca00000a7a10 */ /* 0x042fe40007ffe0ff */
[----:B------:R-:W-:Y:S01]  /*35f0*/  IADD3 R12, R0, UR14, RZ ;  /* 0x0000000e000c7c10 */ /* 0x000fe2000fffe0ff */
[----:B------:R-:W-:Y:S01]  /*3600*/  IMAD.IADD R0, R118, 0x1, R117 ;  /* 0x0000000176007824 */ /* 0x000fe200078e0275 */
[----:B------:R-:W-:Y:S01]  /*3610*/  IADD3 R13, -R8, UR24, RZ ;  /* 0x00000018080d7c10 */ /* 0x000fe2000fffe1ff */
[----:B--2---:R-:W-:-:S02]  /*3620*/  IMAD.IADD R5, R10, 0x1, R6 ;  /* 0x000000010a057824 */ /* 0x004fc400078e0206 */
[----:B------:R-:W-:-:S03]  /*3630*/  IMAD.IADD R4, R12, 0x1, R6 ;  /* 0x000000010c047824 */ /* 0x000fc600078e0206 */
[----:B------:R-:W-:Y:S01]  /*3640*/  IMNMX R5, R5, R11, PT ;  /* 0x0000000b05057217 */ /* 0x000fe20003800200 */
[----:B------:R-:W-:Y:S05]  /*3650*/  @P0 BRA `(.L_x_1007) ;  /* 0x0000015000000947 */ /* 0x000fea0003800000 */
[----:B------:R-:W-:Y:S01]  /*3660*/  IMAD.U32 R7, RZ, RZ, UR15 ;  /* 0x0000000fff077e24 */ /* 0x000fe2000f8e00ff */
[----:B------:R-:W-:Y:S04]  /*3670*/  BSSY B0, `(.L_x_1008) ;  /* 0x000000f000007945 */ /* 0x000fe80003800000 */
[----:B------:R-:W-:-:S04]  /*3680*/  IADD3 R6, -R7, UR9, R6 ;  /* 0x0000000907067c10 */ /* 0x000fc8000fffe106 */
        /* <DEDUP_REMOVED lines=9> */
.L_x_1009:
[----:B------:R-:W-:-:S04]  /*3720*/  MOV R7, c[0x0][0x32c] ;  /* 0x0000cb0000077a02 */ /* 0x000fc80000000f00 */
[----:B------:R-:W-:-:S13]  /*3730*/  ISETP.NE.AND P0, PT, R7, 0x1, PT ;  /* 0x000000010700780c */ /* 0x000fda0003f05270 */
[----:B------:R-:W-:-:S05]  /*3740*/  @P0 IMAD.HI.U32 R7, R6, c[0x0][0x330], RZ ;  /* 0x0000cc0006070a27 */ /* 0x000fca00078e00ff */
[----:B------:R-:W-:Y:S02]  /*3750*/  @P0 SHF.R.U32.HI R6, RZ, c[0x0][0x334], R7 ;  /* 0x0000cd00ff060a19 */ /* 0x000fe40000011607 */
.L_x_1010:
[----:B------:R-:W-:Y:S05]  /*3760*/  BSYNC B0 ;  /* 0x0000000000007941 */ /* 0x000fea0003800000 */
.L_x_1008:
[----:B------:R-:W-:-:S05]  /*3770*/  IMAD R6, R6, c[0x0][0x32c], R13 ;  /* 0x0000cb0006067a24 */ /* 0x000fca00078e020d */
[----:B------:R-:W-:Y:S02]  /*3780*/  IADD3 R7, R6, c[0x0][0x32c], RZ ;  /* 0x0000cb0006077a10 */ /* 0x000fe40007ffe0ff */
[----:B------:R-:W-:Y:S02]  /*3790*/  IMNMX R4, R4, R6, !PT ;  /* 0x0000000604047217 */ /* 0x000fe40007800200 */
[----:B------:R-:W-:Y:S02]  /*37a0*/  IMNMX R5, R5, R7, PT ;  /* 0x0000000705057217 */ /* 0x000fe40003800200 */
.L_x_1007:
[----:B---3--:R-:W1:Y:S01]  /*37b0*/  SHFL.IDX PT, R8, R9, 0x1, 0x1c1f ;  /* 0x003c1f0009087f89 */ /* 0x008e6200000e0000 */
[----:B------:R-:W-:-:S06]  /*37c0*/  UISETP.NE.AND UP0, UPT, UR16, URZ, UPT ;  /* 0x0000003f1000728c */ /* 0x000fcc000bf05270 */
[----:B------:R-:W-:Y:S01]  /*37d0*/  PLOP3.LUT P0, PT, PT, PT, UP0, 0x40, 0x0 ;  /* 0x000000000000781c */ /* 0x000fe20003f0e808 */
[--C-:B-1----:R-:W-:Y:S02]  /*37e0*/  IMAD.IADD R7, R10, 0x1, R8.reuse ;  /* 0x000000010a077824 */ /* 0x102fe400078e0208 */
[----:B------:R-:W-:-:S03]  /*37f0*/  IMAD.IADD R6, R12, 0x1, R8 ;  /* 0x000000010c067824 */ /* 0x000fc600078e0208 */
[----:B------:R-:W-:-:S07]  /*3800*/  IMNMX R7, R7, R11, PT ;  /* 0x0000000b07077217 */ /* 0x000fce0003800200 */
        /* <DEDUP_REMOVED lines=13> */
.L_x_1013:
[----:B------:R-:W-:-:S04]  /*38e0*/  MOV R14, c[0x0][0x32c] ;  /* 0x0000cb00000e7a02 */ /* 0x000fc80000000f00 */
[----:B------:R-:W-:-:S13]  /*38f0*/  ISETP.NE.AND P0, PT, R14, 0x1, PT ;  /* 0x000000010e00780c */ /* 0x000fda0003f05270 */
[----:B------:R-:W-:-:S05]  /*3900*/  @P0 IMAD.HI.U32 R14, R8, c[0x0][0x330], RZ ;  /* 0x0000cc00080e0a27 */ /* 0x000fca00078e00ff */
[----:B------:R-:W-:Y:S02]  /*3910*/  @P0 SHF.R.U32.HI R8, RZ, c[0x0][0x334], R14 ;  /* 0x0000cd00ff080a19 */ /* 0x000fe4000001160e */
.L_x_1014:
[----:B------:R-:W-:Y:S05]  /*3920*/  BSYNC B0 ;  /* 0x0000000000007941 */ /* 0x000fea0003800000 */
.L_x_1012:
[----:B------:R-:W-:-:S05]  /*3930*/  IMAD R8, R8, c[0x0][0x32c], R13 ;  /* 0x0000cb0008087a24 */ /* 0x000fca00078e020d */
[----:B------:R-:W-:Y:S02]  /*3940*/  IADD3 R14, R8, c[0x0][0x32c], RZ ;  /* 0x0000cb00080e7a10 */ /* 0x000fe40007ffe0ff */
[----:B------:R-:W-:Y:S02]  /*3950*/  IMNMX R6, R6, R8, !PT ;  /* 0x0000000806067217 */ /* 0x000fe40007800200 */
[----:B------:R-:W-:Y:S02]  /*3960*/  IMNMX R7, R7, R14, PT ;  /* 0x0000000e07077217 */ /* 0x000fe40003800200 */
.L_x_1011:
[----:B------:R-:W-:Y:S01]  /*3970*/  UISETP.GE.AND UP2, UPT, UR24, 0x9, UPT ;  /* 0x000000091800788c */ /* 0x000fe2000bf46270 */
[----:B------:R-:W1:Y:S01]  /*3980*/  SHFL.IDX PT, R8, R9, 0x2, 0x1c1f ;  /* 0x005c1f0009087f89 */ /* 0x000e6200000e0000 */
[----:B------:R-:W-:Y:S02]  /*3990*/  UISETP.GE.AND UP0, UPT, UR24, 0x1, UPT ;  /* 0x000000011800788c */ /* 0x000fe4000bf06270 */
[----:B------:R-:W-:Y:S02]  /*39a0*/  UISETP.GE.AND UP3, UPT, UR24, 0x2, UPT ;  /* 0x000000021800788c */ /* 0x000fe4000bf66270 */
[----:B------:R-:W-:Y:S01]  /*39b0*/  PLOP3.LUT P0, PT, PT, PT, UP2, 0x40, 0x0 ;  /* 0x000000000000781c */ /* 0x000fe20003f0e828 */
[----:B------:R-:W-:Y:S01]  /*39c0*/  UP2UR UR25, UPR, URZ, 0x1 ;  /* 0x000000013f197883 */ /* 0x000fe20008000000 */
[----:B------:R-:W-:Y:S01]  /*39d0*/  PLOP3.LUT P2, PT, PT, PT, UP0, 0x40, 0x0 ;  /* 0x000000000000781c */ /* 0x000fe20003f4e808 */
[----:B------:R-:W-:Y:S01]  /*39e0*/  UISETP.GE.AND UP4, UPT, UR24, 0x1a, UPT ;  /* 0x0000001a1800788c */ /* 0x000fe2000bf86270 */
[----:B------:R-:W-:Y:S01]  /*39f0*/  PLOP3.LUT P1, PT, PT, PT, UP3, 0x40, 0x0 ;  /* 0x000000000000781c */ /* 0x000fe20003f2e838 */
[----:B------:R-:W-:Y:S01]  /*3a00*/  UISETP.GE.AND UP1, UPT, UR24, 0xa, UPT ;  /* 0x0000000a1800788c */ /* 0x000fe2000bf26270 */
[C---:B------:R-:W-:Y:S01]  /*3a10*/  ISETP.GT.AND P0, PT, R4.reuse, 0x8, P0 ;  /* 0x000000080400780c */ /* 0x040fe20000704270 */
[----:B------:R-:W-:Y:S01]  /*3a20*/  UISETP.GE.AND UP0, UPT, UR24, 0x11, UPT ;  /* 0x000000111800788c */ /* 0x000fe2000bf06270 */
[C---:B------:R-:W-:Y:S01]  /*3a30*/  ISETP.GT.AND P2, PT, R4.reuse, RZ, P2 ;  /* 0x000000ff0400720c */ /* 0x040fe20001744270 */
[----:B------:R-:W-:Y:S01]  /*3a40*/  UISETP.GE.AND UP6, UPT, UR24, 0x12, UPT ;  /* 0x000000121800788c */ /* 0x000fe2000bfc6270 */
[----:B------:R-:W-:Y:S01]  /*3a50*/  ISETP.GT.AND P1, PT, R4, 0x1, P1 ;  /* 0x000000010400780c */ /* 0x000fe20000f24270 */
[----:B------:R-:W-:Y:S01]  /*3a60*/  UISETP.GE.AND UP5, UPT, UR24, 0x19, UPT ;  /* 0x000000191800788c */ /* 0x000fe2000bfa6270 */
[C---:B------:R-:W-:Y:S01]  /*3a70*/  ISETP.LT.OR P0, PT, R5.reuse, 0x9, P0 ;  /* 0x000000090500780c */ /* 0x040fe20000701670 */
[----:B------:R-:W-:Y:S01]  /*3a80*/  UP2UR UR26, UPR, URZ, 0x40 ;  /* 0x000000403f1a7883 */ /* 0x000fe20008000000 */
[C---:B------:R-:W-:Y:S01]  /*3a90*/  ISETP.LT.OR P2, PT, R5.reuse, 0x1, P2 ;  /* 0x000000010500780c */ /* 0x040fe20001741670 */
[----:B------:R-:W-:Y:S01]  /*3aa0*/  UP2UR UR7, UPR, URZ, 0x8 ;  /* 0x000000083f077883 */ /* 0x000fe20008000000 */
[----:B------:R-:W-:Y:S01]  /*3ab0*/  ISETP.LT.OR P1, PT, R5, 0x2, P1 ;  /* 0x000000020500780c */ /* 0x000fe20000f21670 */
[----:B------:R-:W-:Y:S01]  /*3ac0*/  UP2UR UR6, UPR, URZ, 0x4 ;  /* 0x000000043f067883 */ /* 0x000fe20008000000 */
[----:B------:R-:W-:Y:S01]  /*3ad0*/  FSEL R20, R44, -INF , !P0 ;  /* 0xff8000002c147808 */ /* 0x000fe20004000000 */
[----:B------:R-:W-:Y:S01]  /*3ae0*/  UP2UR UR5, UPR, URZ, 0x2 ;  /* 0x000000023f057883 */ /* 0x000fe20008000000 */
[----:B------:R-:W-:Y:S01]  /*3af0*/  FSEL R17, R48, -INF , !P2 ;  /* 0xff80000030117808 */ /* 0x000fe20005000000 */
[----:B------:R-:W-:Y:S01]  /*3b00*/  UP2UR UR4, UPR, URZ, 0x1 ;  /* 0x000000013f047883 */ /* 0x000fe20008000000 */
[----:B------:R-:W-:Y:S01]  /*3b10*/  FSEL R19, R49, -INF , !P1 ;  /* 0xff80000031137808 */ /* 0x000fe20004800000 */
[----:B------:R-:W-:Y:S01]  /*3b20*/  UISETP.GE.AND UP3, UPT, UR24, 0x21, UPT ;  /* 0x000000211800788c */ /* 0x000fe2000bf66270 */
[----:B------:R-:W-:Y:S01]  /*3b30*/  PLOP3.LUT P0, PT, PT, PT, UP4, 0x40, 0x0 ;  /* 0x000000000000781c */ /* 0x000fe20003f0e848 */
[----:B------:R-:W-:Y:S01]  /*3b40*/  UISETP.GE.AND UP2, UPT, UR24, 0x22, UPT ;  /* 0x000000221800788c */ /* 0x000fe2000bf46270 */
[----:B------:R-:W-:Y:S01]  /*3b50*/  PLOP3.LUT P6, PT, PT, PT, UP1, 0x40, 0x0 ;  /* 0x000000000000781c */ /* 0x000fe20003fce818 */
[----:B------:R-:W-:Y:S01]  /*3b60*/  UISETP.GE.AND UP1, UPT, UR24, 0x29, UPT ;  /* 0x000000291800788c */ /* 0x000fe2000bf26270 */
[----:B------:R-:W-:Y:S01]  /*3b70*/  PLOP3.LUT P5, PT, PT, PT, UP0, 0x40, 0x0 ;  /* 0x000000000000781c */ /* 0x000fe20003fae808 */
[----:B------:R-:W-:Y:S01]  /*3b80*/  UISETP.GE.AND UP0, UPT, UR24, 0x2a, UPT ;  /* 0x0000002a1800788c */ /* 0x000fe2000bf06270 */
[----:B------:R-:W-:Y:S01]  /*3b90*/  PLOP3.LUT P2, PT, PT, PT, UP6, 0x40, 0x0 ;  /* 0x000000000000781c */ /* 0x000fe20003f4e868 */
[----:B------:R-:W-:Y:S01]  /*3ba0*/  UISETP.NE.AND UP6, UPT, UR16, URZ, UPT ;  /* 0x0000003f1000728c */ /* 0x000fe2000bfc5270 */
[----:B------:R-:W-:-:S02]  /*3bb0*/  PLOP3.LUT P1, PT, PT, PT, UP5, 0x40, 0x0 ;  /* 0x000000000000781c */ /* 0x000fc40003f2e858 */
[C---:B------:R-:W-:Y:S02]  /*3bc0*/  ISETP.GT.AND P0, PT, R4.reuse, 0x19, P0 ;  /* 0x000000190400780c */ /* 0x040fe40000704270 */
[C---:B------:R-:W-:Y:S02]  /*3bd0*/  ISETP.GT.AND P6, PT, R4.reuse, 0x9, P6 ;  /* 0x000000090400780c */ /* 0x040fe400037c4270 */
[C---:B------:R-:W-:Y:S02]  /*3be0*/  ISETP.GT.AND P5, PT, R4.reuse, 0x10, P5 ;  /* 0x000000100400780c */ /* 0x040fe40002fa4270 */
[C---:B------:R-:W-:Y:S02]  /*3bf0*/  ISETP.GT.AND P2, PT, R4.reuse, 0x11, P2 ;  /* 0x000000110400780c */ /* 0x040fe40001744270 */
[----:B------:R-:W-:Y:S02]  /*3c00*/  ISETP.GT.AND P1, PT, R4, 0x18, P1 ;  /* 0x000000180400780c */ /* 0x000fe40000f24270 */
[----:B------:R-:W-:-:S02]  /*3c10*/  ISETP.LT.OR P0, PT, R5, 0x1a, P0 ;  /* 0x0000001a0500780c */ /* 0x000fc40000701670 */
[C---:B------:R-:W-:Y:S02]  /*3c20*/  ISETP.LT.OR P6, PT, R5.reuse, 0xa, P6 ;  /* 0x0000000a0500780c */ /* 0x040fe400037c1670 */
[C---:B------:R-:W-:Y:S02]  /*3c30*/  ISETP.LT.OR P5, PT, R5.reuse, 0x11, P5 ;  /* 0x000000110500780c */ /* 0x040fe40002fa1670 */
[C---:B------:R-:W-:Y:S02]  /*3c40*/  ISETP.LT.OR P2, PT, R5.reuse, 0x12, P2 ;  /* 0x000000120500780c */ /* 0x040fe40001741670 */
[----:B------:R-:W-:Y:S02]  /*3c50*/  ISETP.LT.OR P1, PT, R5, 0x19, P1 ;  /* 0x000000190500780c */ /* 0x000fe40000f21670 */
[----:B------:R-:W-:Y:S02]  /*3c60*/  FSEL R33, R33, -INF , !P0 ;  /* 0xff80000021217808 */ /* 0x000fe40004000000 */
[----:B------:R-:W-:-:S02]  /*3c70*/  FSEL R21, R45, -INF , !P6 ;  /* 0xff8000002d157808 */ /* 0x000fc40007000000 */
[----:B------:R-:W-:Y:S02]  /*3c80*/  FSEL R22, R40, -INF , !P5 ;  /* 0xff80000028167808 */ /* 0x000fe40006800000 */
[----:B------:R-:W-:Y:S02]  /*3c90*/  FSEL R23, R41, -INF , !P2 ;  /* 0xff80000029177808 */ /* 0x000fe40005000000 */
[----:B------:R-:W-:Y:S02]  /*3ca0*/  FSEL R32, R32, -INF , !P1 ;  /* 0xff80000020207808 */ /* 0x000fe40004800000 */
[----:B------:R-:W-:Y:S01]  /*3cb0*/  PLOP3.LUT P0, PT, PT, PT, UP6, 0x40, 0x0 ;  /* 0x000000000000781c */ /* 0x000fe20003f0e868 */
[----:B------:R-:W-:Y:S01]  /*3cc0*/  UISETP.NE.AND UP6, UPT, UR26, URZ, UPT ;  /* 0x0000003f1a00728c */ /* 0x000fe2000bfc5270 */
[----:B------:R-:W-:Y:S02]  /*3cd0*/  PLOP3.LUT P6, PT, PT, PT, UP3, 0x40, 0x0 ;  /* 0x000000000000781c */ /* 0x000fe40003fce838 */
[----:B------:R-:W-:-:S02]  /*3ce0*/  PLOP3.LUT P5, PT, PT, PT, UP2, 0x40, 0x0 ;  /* 0x000000000000781c */ /* 0x000fc40003fae828 */
[----:B------:R-:W-:Y:S02]  /*3cf0*/  PLOP3.LUT P2, PT, PT, PT, UP1, 0x40, 0x0 ;  /* 0x000000000000781c */ /* 0x000fe40003f4e818 */
[----:B------:R-:W-:Y:S02]  /*3d00*/  PLOP3.LUT P1, PT, PT, PT, UP0, 0x40, 0x0 ;  /* 0x000000000000781c */ /* 0x000fe40003f2e808 */
[C---:B------:R-:W-:Y:S02]  /*3d10*/  ISETP.GT.AND P6, PT, R4.reuse, 0x20, P6 ;  /* 0x000000200400780c */ /* 0x040fe400037c4270 */
[C---:B------:R-:W-:Y:S02]  /*3d20*/  ISETP.GT.AND P5, PT, R4.reuse, 0x21, P5 ;  /* 0x000000210400780c */ /* 0x040fe40002fa4270 */
[C---:B------:R-:W-:Y:S02]  /*3d30*/  ISETP.GT.AND P2, PT, R4.reuse, 0x28, P2 ;  /* 0x000000280400780c */ /* 0x040fe40001744270 */
[----:B------:R-:W-:Y:S01]  /*3d40*/  ISETP.GT.AND P1, PT, R4, 0x29, P1 ;  /* 0x000000290400780c */ /* 0x000fe20000f24270 */
[----:B-1----:R-:W-:Y:S01]  /*3d50*/  IMAD.IADD R4, R12, 0x1, R8 ;  /* 0x000000010c047824 */ /* 0x002fe200078e0208 */
[----:B------:R-:W-:-:S02]  /*3d60*/  ISETP.LT.OR P6, PT, R5, 0x21, P6 ;  /* 0x000000210500780c */ /* 0x000fc400037c1670 */
[C---:B------:R-:W-:Y:S02]  /*3d70*/  ISETP.LT.OR P5, PT, R5.reuse, 0x22, P5 ;  /* 0x000000220500780c */ /* 0x040fe40002fa1670 */
[C---:B------:R-:W-:Y:S02]  /*3d80*/  ISETP.LT.OR P2, PT, R5.reuse, 0x29, P2 ;  /* 0x000000290500780c */ /* 0x040fe40001741670 */
[----:B------:R-:W-:Y:S01]  /*3d90*/  ISETP.LT.OR P1, PT, R5, 0x2a, P1 ;  /* 0x0000002a0500780c */ /* 0x000fe20000f21670 */
[----:B------:R-:W-:Y:S01]  /*3da0*/  IMAD.IADD R5, R10, 0x1, R8 ;  /* 0x000000010a057824 */ /* 0x000fe200078e0208 */
[----:B------:R-:W-:Y:S02]  /*3db0*/  FSEL R177, R36, -INF , !P6 ;  /* 0xff80000024b17808 */ /* 0x000fe40007000000 */
[----:B------:R-:W-:Y:S02]  /*3dc0*/  FSEL R176, R37, -INF , !P5 ;  /* 0xff80000025b07808 */ /* 0x000fe40006800000 */
[----:B------:R-:W-:-:S02]  /*3dd0*/  IMNMX R5, R5, R11, PT ;  /* 0x0000000b05057217 */ /* 0x000fc40003800200 */
[----:B------:R-:W-:Y:S02]  /*3de0*/  FSEL R179, R24, -INF , !P2 ;  /* 0xff80000018b37808 */ /* 0x000fe40005000000 */
[----:B------:R-:W-:Y:S01]  /*3df0*/  FSEL R184, R25, -INF , !P1 ;  /* 0xff80000019b87808 */ /* 0x000fe20004800000 */
        /* <DEDUP_REMOVED lines=13> */
.L_x_1017:
[----:B------:R-:W-:-:S04]  /*3ed0*/  MOV R14, c[0x0][0x32c] ;  /* 0x0000cb00000e7a02 */ /* 0x000fc80000000f00 */
[----:B------:R-:W-:-:S13]  /*3ee0*/  ISETP.NE.AND P0, PT, R14, 0x1, PT ;  /* 0x000000010e00780c */ /* 0x000fda0003f05270 */
[----:B------:R-:W-:-:S05]  /*3ef0*/  @P0 IMAD.HI.U32 R14, R8, c[0x0][0x330], RZ ;  /* 0x0000cc00080e0a27 */ /* 0x000fca00078e00ff */
[----:B------:R-:W-:Y:S02]  /*3f00*/  @P0 SHF.R.U32.HI R8, RZ, c[0x0][0x334], R14 ;  /* 0x0000cd00ff080a19 */ /* 0x000fe4000001160e */
.L_x_1018:
[----:B------:R-:W-:Y:S05]  /*3f10*/  BSYNC B0 ;  /* 0x0000000000007941 */ /* 0x000fea0003800000 */
.L_x_1016:
[----:B------:R-:W-:-:S05]  /*3f20*/  IMAD R8, R8, c[0x0][0x32c], R13 ;  /* 0x0000cb0008087a24 */ /* 0x000fca00078e020d */
[----:B------:R-:W-:Y:S02]  /*3f30*/  IADD3 R14, R8, c[0x0][0x32c], RZ ;  /* 0x0000cb00080e7a10 */ /* 0x000fe40007ffe0ff */
[----:B------:R-:W-:Y:S02]  /*3f40*/  IMNMX R4, R4, R8, !PT ;  /* 0x0000000804047217 */ /* 0x000fe40007800200 */
[----:B------:R-:W-:Y:S02]  /*3f50*/  IMNMX R5, R5, R14, PT ;  /* 0x0000000e05057217 */ /* 0x000fe40003800200 */
.L_x_1015:
[----:B------:R-:W-:Y:S02]  /*3f60*/  UP2UR UR29, UPR, URZ, 0x10 ;  /* 0x000000103f1d7883 */ /* 0x000fe40008000000 */
[----:B------:R-:W-:Y:S02]  /*3f70*/  UISETP.NE.AND UP4, UPT, UR25, URZ, UPT ;  /* 0x0000003f1900728c */ /* 0x000fe4000bf85270 */
[----:B------:R-:W-:Y:S02]  /*3f80*/  UP2UR UR24, UPR, URZ, 0x1 ;  /* 0x000000013f187883 */ /* 0x000fe40008000000 */
[----:B------:R-:W-:-:S02]  /*3f90*/  UISETP.NE.AND UP0, UPT, UR4, URZ, UPT ;  /* 0x0000003f0400728c */ /* 0x000fc4000bf05270 */
[----:B------:R-:W-:Y:S01]  /*3fa0*/  PLOP3.LUT P1, PT, PT, PT, UP4, 0x40, 0x0 ;  /* 0x000000000000781c */ /* 0x000fe20003f2e848 */
[----:B------:R-:W-:Y:S02]  /*3fb0*/  UP2UR UR28, UPR, URZ, 0x8 ;  /* 0x000000083f1c7883 */ /* 0x000fe40008000000 */
[----:B------:R-:W-:Y:S01]  /*3fc0*/  UISETP.NE.AND UP3, UPT, UR7, URZ, UPT ;  /* 0x0000003f0700728c */ /* 0x000fe2000bf65270 */
[----:B------:R-:W-:Y:S01]  /*3fd0*/  ISETP.GT.AND P1, PT, R6, RZ, P1 ;  /* 0x000000ff0600720c */ /* 0x000fe20000f24270 */
[----:B------:R-:W-:Y:S01]  /*3fe0*/  UP2UR UR26, UPR, URZ, 0x2 ;  /* 0x000000023f1a7883 */ /* 0x000fe20008000000 */
[----:B------:R-:W-:Y:S01]  /*3ff0*/  PLOP3.LUT P2, PT, PT, PT, UP0, 0x40, 0x0 ;  /* 0x000000000000781c */ /* 0x000fe20003f4e808 */
[----:B------:R-:W-:Y:S01]  /*4000*/  UISETP.NE.AND UP1, UPT, UR5, URZ, UPT ;  /* 0x0000003f0500728c */ /* 0x000fe2000bf25270 */
[C---:B------:R-:W-:Y:S01]  /*4010*/  ISETP.LT.OR P1, PT, R7.reuse, 0x1, P1 ;  /* 0x000000010700780c */ /* 0x040fe20000f21670 */
[----:B------:R-:W-:Y:S01]  /*4020*/  UISETP.NE.AND UP0, UPT, UR24, URZ, UPT ;  /* 0x0000003f1800728c */ /* 0x000fe2000bf05270 */
[----:B------:R-:W-:Y:S01]  /*4030*/  PLOP3.LUT P0, PT, PT, PT, UP3, 0x40, 0x0 ;  /* 0x000000000000781c */ /* 0x000fe20003f0e838 */
[----:B------:R-:W-:Y:S01]  /*4040*/  UP2UR UR27, UPR, URZ, 0x4 ;  /* 0x000000043f1b7883 */ /* 0x000fe20008000000 */
[----:B------:R-:W-:Y:S01]  /*4050*/  FSEL R14, R50, -INF , !P1 ;  /* 0xff800000320e7808 */ /* 0x000fe20004800000 */
[----:B------:R-:W-:Y:S01]  /*4060*/  UP2UR UR24, UPR, URZ, 0x40 ;  /* 0x000000403f187883 */ /* 0x000fe20008000000 */
[----:B------:R-:W-:Y:S01]  /*4070*/  PLOP3.LUT P1, PT, PT, PT, UP6, 0x40, 0x0 ;  /* 0x000000000000781c */ /* 0x000fe20003f2e868 */
[----:B------:R-:W-:Y:S01]  /*4080*/  UISETP.NE.AND UP2, UPT, UR6, URZ, UPT ;  /* 0x0000003f0600728c */ /* 0x000fe2000bf45270 */
[----:B------:R-:W-:Y:S01]  /*4090*/  PLOP3.LUT P5, PT, PT, PT, UP1, 0x40, 0x0 ;  /* 0x000000000000781c */ /* 0x000fe20003fae818 */
[----:B------:R-:W-:Y:S01]  /*40a0*/  UISETP.NE.AND UP6, UPT, UR4, URZ, UPT ;  /* 0x0000003f0400728c */ /* 0x000fe2000bfc5270 */
[C---:B------:R-:W-:Y:S01]  /*40b0*/  ISETP.GT.AND P2, PT, R6.reuse, 0x10, P2 ;  /* 0x000000100600780c */ /* 0x040fe20001744270 */
[----:B------:R-:W-:Y:S01]  /*40c0*/  UISETP.NE.AND UP1, UPT, UR26, URZ, UPT ;  /* 0x0000003f1a00728c */ /* 0x000fe2000bf25270 */
[C---:B------:R-:W-:Y:S01]  /*40d0*/  ISETP.GT.AND P0, PT, R6.reuse, 0x1, P0 ;  /* 0x000000010600780c */ /* 0x040fe20000704270 */
[----:B------:R-:W-:Y:S01]  /*40e0*/  UP2UR UR26, UPR, URZ, 0x40 ;  /* 0x000000403f1a7883 */ /* 0x000fe20008000000 */
[----:B------:R-:W-:Y:S01]  /*40f0*/  PLOP3.LUT P6, PT, PT, PT, UP2, 0x40, 0x0 ;  /* 0x000000000000781c */ /* 0x000fe20003fce828 */
[----:B------:R-:W-:Y:S01]  /*4100*/  UISETP.NE.AND UP6, UPT, UR5, URZ, UPT ;  /* 0x0000003f0500728c */ /* 0x000fe2000bfc5270 */
[C---:B------:R-:W-:Y:S01]  /*4110*/  ISETP.LT.OR P2, PT, R7.reuse, 0x11, P2 ;  /* 0x000000110700780c */ /* 0x040fe20001741670 */
[----:B------:R-:W-:Y:S01]  /*4120*/  UISETP.NE.AND UP2, UPT, UR27, URZ, UPT ;  /* 0x0000003f1b00728c */ /* 0x000fe2000bf45270 */
[----:B------:R-:W-:Y:S01]  /*4130*/  ISETP.LT.OR P0, PT, R7, 0x2, P0 ;  /* 0x000000020700780c */ /* 0x000fe20000701670 */
[----:B------:R-:W-:Y:S01]  /*4140*/  UP2UR UR27, UPR, URZ, 0x40 ;  /* 0x000000403f1b7883 */ /* 0x000fe20008000000 */
[----:B------:R-:W-:Y:S01]  /*4150*/  ISETP.GT.AND P1, PT, R6, 0x11, P1 ;  /* 0x000000110600780c */ /* 0x000fe20000f24270 */
[----:B------:R-:W-:Y:S01]  /*4160*/  UISETP.NE.AND UP6, UPT, UR6, URZ, UPT ;  /* 0x0000003f0600728c */ /* 0x000fe2000bfc5270 */
[----:B------:R-:W-:Y:S01]  /*4170*/  FSEL R29, R42, -INF , !P2 ;  /* 0xff8000002a1d7808 */ /* 0x000fe20005000000 */
[----:B------:R-:W-:Y:S01]  /*4180*/  UISETP.NE.AND UP3, UPT, UR28, URZ, UPT ;  /* 0x0000003f1c00728c */ /* 0x000fe2000bf65270 */
[----:B------:R-:W-:Y:S01]  /*4190*/  FSEL R15, R51, -INF , !P0 ;  /* 0xff800000330f7808 */ /* 0x000fe20004000000 */
[----:B------:R-:W-:Y:S01]  /*41a0*/  UP2UR UR28, UPR, URZ, 0x40 ;  /* 0x000000403f1c7883 */ /* 0x000fe20008000000 */
[----:B------:R-:W-:Y:S01]  /*41b0*/  PLOP3.LUT P2, PT, PT, PT, UP2, 0x40, 0x0 ;  /* 0x000000000000781c */ /* 0x000fe20003f4e828 */
[----:B------:R-:W-:Y:S01]  /*41c0*/  UISETP.NE.AND UP6, UPT, UR7, URZ, UPT ;  /* 0x0000003f0700728c */ /* 0x000fe2000bfc5270 */
[----:B------:R-:W-:Y:S01]  /*41d0*/  PLOP3.LUT P0, PT, PT, PT, UP5, 0x40, 0x0 ;  /* 0x000000000000781c */ /* 0x000fe20003f0e858 */
[----:B------:R-:W-:Y:S01]  /*41e0*/  UISETP.NE.AND UP4, UPT, UR29, URZ, UPT ;  /* 0x0000003f1d00728c */ /* 0x000fe2000bf85270 */
[----:B------:R-:W-:Y:S01]  /*41f0*/  ISETP.LT.OR P1, PT, R7, 0x12, P1 ;  /* 0x000000120700780c */ /* 0x000fe20000f21670 */
[----:B------:R-:W-:Y:S01]  /*4200*/  UP2UR UR29, UPR, URZ, 0x40 ;  /* 0x000000403f1d7883 */ /* 0x000fe20008000000 */
[C---:B------:R-:W-:Y:S01]  /*4210*/  ISETP.GT.AND P2, PT, R6.reuse, 0x21, P2 ;  /* 0x000000210600780c */ /* 0x040fe20001744270 */
[----:B------:R-:W-:Y:S01]  /*4220*/  UISETP.NE.AND UP6, UPT, UR25, URZ, UPT ;  /* 0x0000003f1900728c */ /* 0x000fe2000bfc5270 */
[----:B------:R-:W-:-:S02]  /*4230*/  ISETP.GT.AND P0, PT, R6, 0x18, P0 ;  /* 0x000000180600780c */ /* 0x000fc40000704270 */
[----:B------:R-:W-:Y:S02]  /*4240*/  FSEL R30, R43, -INF , !P1 ;  /* 0xff8000002b1e7808 */ /* 0x000fe40004800000 */
[----:B------:R-:W-:Y:S02]  /*4250*/  PLOP3.LUT P1, PT, PT, PT, UP1, 0x40, 0x0 ;  /* 0x000000000000781c */ /* 0x000fe40003f2e818 */
[C---:B------:R-:W-:Y:S02]  /*4260*/  ISETP.LT.OR P2, PT, R7.reuse, 0x22, P2 ;  /* 0x000000220700780c */ /* 0x040fe40001741670 */
[----:B------:R-:W-:Y:S02]  /*4270*/  ISETP.LT.OR P0, PT, R7, 0x19, P0 ;  /* 0x000000190700780c */ /* 0x000fe40000701670 */
[C---:B------:R-:W-:Y:S02]  /*4280*/  ISETP.GT.AND P1, PT, R6.reuse, 0x28, P1 ;  /* 0x000000280600780c */ /* 0x040fe40000f24270 */
[----:B------:R-:W-:-:S02]  /*4290*/  ISETP.GT.AND P6, PT, R6, 0x8, P6 ;  /* 0x000000080600780c */ /* 0x000fc400037c4270 */
[----:B------:R-:W-:Y:S02]  /*42a0*/  FSEL R178, R39, -INF , !P2 ;  /* 0xff80000027b27808 */ /* 0x000fe40005000000 */
[----:B------:R-:W-:Y:S02]  /*42b0*/  FSEL R31, R34, -INF , !P0 ;  /* 0xff800000221f7808 */ /* 0x000fe40004000000 */
[----:B------:R-:W-:Y:S01]  /*42c0*/  PLOP3.LUT P2, PT, PT, PT, UP6, 0x40, 0x0 ;  /* 0x000000000000781c */ /* 0x000fe20003f4e868 */
[----:B------:R-:W-:Y:S01]  /*42d0*/  UISETP.NE.AND UP6, UPT, UR29, URZ, UPT ;  /* 0x0000003f1d00728c */ /* 0x000fe2000bfc5270 */
[----:B------:R-:W-:Y:S02]  /*42e0*/  PLOP3.LUT P0, PT, PT, PT, UP0, 0x40, 0x0 ;  /* 0x000000000000781c */ /* 0x000fe40003f0e808 */
[C---:B------:R-:W-:Y:S02]  /*42f0*/  ISETP.LT.OR P1, PT, R7.reuse, 0x29, P1 ;  /* 0x000000290700780c */ /* 0x040fe40000f21670 */
[----:B------:R-:W-:-:S02]  /*4300*/  ISETP.LT.OR P6, PT, R7, 0x9, P6 ;  /* 0x000000090700780c */ /* 0x000fc400037c1670 */
[C---:B------:R-:W-:Y:S02]  /*4310*/  ISETP.GT.AND P0, PT, R6.reuse, 0x29, P0 ;  /* 0x000000290600780c */ /* 0x040fe40000704270 */
[----:B------:R-:W-:Y:S02]  /*4320*/  ISETP.GT.AND P5, PT, R6, 0x9, P5 ;  /* 0x000000090600780c */ /* 0x000fe40002fa4270 */
[----:B------:R-:W-:Y:S02]  /*4330*/  FSEL R189, R26, -INF , !P1 ;  /* 0xff8000001abd7808 */ /* 0x000fe40004800000 */
[----:B------:R-:W-:Y:S02]  /*4340*/  FSEL R16, R46, -INF , !P6 ;  /* 0xff8000002e107808 */ /* 0x000fe40007000000 */
[----:B------:R-:W-:Y:S01]  /*4350*/  PLOP3.LUT P1, PT, PT, PT, UP6, 0x40, 0x0 ;  /* 0x000000000000781c */ /* 0x000fe20003f2e868 */
[----:B------:R-:W-:Y:S01]  /*4360*/  UISETP.NE.AND UP6, UPT, UR28, URZ, UPT ;  /* 0x0000003f1c00728c */ /* 0x000fe2000bfc5270 */
[----:B------:R-:W-:-:S02]  /*4370*/  PLOP3.LUT P6, PT, PT, PT, UP4, 0x40, 0x0 ;  /* 0x000000000000781c */ /* 0x000fc40003fce848 */
[C---:B------:R-:W-:Y:S02]  /*4380*/  ISETP.LT.OR P0, PT, R7.reuse, 0x2a, P0 ;  /* 0x0000002a0700780c */ /* 0x040fe40000701670 */
[----:B------:R-:W-:Y:S02]  /*4390*/  ISETP.LT.OR P5, PT, R7, 0xa, P5 ;  /* 0x0000000a0700780c */ /* 0x000fe40002fa1670 */
[----:B------:R-:W-:Y:S02]  /*43a0*/  ISETP.GT.AND P6, PT, R6, 0x19, P6 ;  /* 0x000000190600780c */ /* 0x000fe400037c4270 */
[----:B------:R-:W-:Y:S02]  /*43b0*/  FSEL R188, R27, -INF , !P0 ;  /* 0xff8000001bbc7808 */ /* 0x000fe40004000000 */
[----:B------:R-:W-:Y:S02]  /*43c0*/  FSEL R18, R47, -INF , !P5 ;  /* 0xff8000002f127808 */ /* 0x000fe40006800000 */
[----:B------:R-:W-:Y:S01]  /*43d0*/  PLOP3.LUT P0, PT, PT, PT, UP6, 0x40, 0x0 ;  /* 0x000000000000781c */ /* 0x000fe20003f0e868 */
[----:B------:R-:W-:Y:S01]  /*43e0*/  UISETP.NE.AND UP6, UPT, UR27, URZ, UPT ;  /* 0x0000003f1b00728c */ /* 0x000fe2000bfc5270 */
[----:B------:R-:W-:-:S02]  /*43f0*/  PLOP3.LUT P5, PT, PT, PT, UP3, 0x40, 0x0 ;  /* 0x000000000000781c */ /* 0x000fc40003fae838 */
[----:B------:R-:W-:Y:S02]  /*4400*/  ISETP.LT.OR P6, PT, R7, 0x1a, P6 ;  /* 0x0000001a0700780c */ /* 0x000fe400037c1670 */
[----:B------:R-:W-:Y:S02]  /*4410*/  ISETP.GT.AND P5, PT, R6, 0x20, P5 ;  /* 0x000000200600780c */ /* 0x000fe40002fa4270 */
[----:B------:R-:W-:Y:S01]  /*4420*/  FSEL R34, R35, -INF , !P6 ;  /* 0xff80000023227808 */ /* 0x000fe20007000000 */
[----:B------:R-:W1:Y:S01]  /*4430*/  SHFL.IDX PT, R6, R9, 0x3, 0x1c1f ;  /* 0x007c1f0009067f89 */ /* 0x000e6200000e0000 */
[----:B------:R-:W-:Y:S01]  /*4440*/  PLOP3.LUT P6, PT, PT, PT, UP6, 0x40, 0x0 ;  /* 0x000000000000781c */ /* 0x000fe20003fce868 */
[----:B------:R-:W-:Y:S01]  /*4450*/  UISETP.NE.AND UP6, UPT, UR26, URZ, UPT ;  /* 0x0000003f1a00728c */ /* 0x000fe2000bfc5270 */
[----:B------:R-:W-:Y:S02]  /*4460*/  ISETP.LT.OR P5, PT, R7, 0x21, P5 ;  /* 0x000000210700780c */ /* 0x000fe40002fa1670 */
[----:B------:R-:W-:-:S02]  /*4470*/  ISETP.GT.AND P0, PT, R4, 0x8, P0 ;  /* 0x000000080400780c */ /* 0x000fc40000704270 */
[C---:B------:R-:W-:Y:S02]  /*4480*/  ISETP.GT.AND P2, PT, R4.reuse, RZ, P2 ;  /* 0x000000ff0400720c */ /* 0x040fe40001744270 */
[----:B------:R-:W-:Y:S02]  /*4490*/  ISETP.GT.AND P1, PT, R4, 0x1, P1 ;  /* 0x000000010400780c */ /* 0x000fe40000f24270 */
[----:B------:R-:W-:Y:S02]  /*44a0*/  FSEL R175, R38, -INF , !P5 ;  /* 0xff80000026af7808 */ /* 0x000fe40006800000 */
[C---:B------:R-:W-:Y:S02]  /*44b0*/  ISETP.LT.OR P0, PT, R5.reuse, 0x9, P0 ;  /* 0x000000090500780c */ /* 0x040fe40000701670 */
[----:B------:R-:W-:Y:S01]  /*44c0*/  PLOP3.LUT P5, PT, PT, PT, UP6, 0x40, 0x0 ;  /* 0x000000000000781c */ /* 0x000fe20003fae868 */
[----:B------:R-:W-:Y:S01]  /*44d0*/  UISETP.NE.AND UP6, UPT, UR24, URZ, UPT ;  /* 0x0000003f1800728c */ /* 0x000fe2000bfc5270 */
[----:B------:R-:W-:-:S02]  /*44e0*/  ISETP.LT.OR P2, PT, R5, 0x1, P2 ;  /* 0x000000010500780c */ /* 0x000fc40001741670 */
[----:B------:R-:W-:Y:S01]  /*44f0*/  ISETP.LT.OR P1, PT, R5, 0x2, P1 ;  /* 0x000000020500780c */ /* 0x000fe20000f21670 */
[----:B------:R-:W-:Y:S01]  /*4500*/  UP2UR UR24, UPR, URZ, 0x40 ;  /* 0x000000403f187883 */ /* 0x000fe20008000000 */
[----:B------:R-:W-:Y:S02]  /*4510*/  FSEL R112, R112, -INF , !P0 ;  /* 0xff80000070707808 */ /* 0x000fe40004000000 */
[----:B------:R-:W-:Y:S01]  /*4520*/  PLOP3.LUT P0, PT, PT, PT, UP4, 0x40, 0x0 ;  /* 0x000000000000781c */ /* 0x000fe20003f0e848 */
[----:B-1----:R-:W-:Y:S01]  /*4530*/  IMAD.IADD R8, R12, 0x1, R6 ;  /* 0x000000010c087824 */ /* 0x002fe200078e0206 */
[----:B------:R-:W-:Y:S02]  /*4540*/  FSEL R78, R80, -INF , !P2 ;  /* 0xff800000504e7808 */ /* 0x000fe40005000000 */
[----:B------:R-:W-:Y:S02]  /*4550*/  FSEL R79, R81, -INF , !P1 ;  /* 0xff800000514f7808 */ /* 0x000fe40004800000 */
        /* <DEDUP_REMOVED lines=14> */
[----:B------:R-:W-:Y:S01]  /*4640*/  PLOP3.LUT P0, PT, PT, PT, UP6, 0x40, 0x0 ;  /* 0x000000000000781c */ /* 0x000fe20003f0e868 */
[----:B------:R-:W-:Y:S01]  /*4650*/  UISETP.NE.AND UP6, UPT, UR24, URZ, UPT ;  /* 0x0000003f1800728c */ /* 0x000fe2000bfc5270 */
[----:B------:R-:W-:-:S02]  /*4660*/  FSEL R113, R113, -INF , !P6 ;  /* 0xff80000071717808 */ /* 0x000fc40007000000 */
[----:B------:R-:W-:Y:S02]  /*4670*/  FSEL R132, R72, -INF , !P5 ;  /* 0xff80000048847808 */ /* 0x000fe40006800000 */
[----:B------:R-:W-:Y:S02]  /*4680*/  FSEL R133, R73, -INF , !P2 ;  /* 0xff80000049857808 */ /* 0x000fe40005000000 */
[----:B------:R-:W-:Y:S02]  /*4690*/  FSEL R134, R68, -INF , !P1 ;  /* 0xff80000044867808 */ /* 0x000fe40004800000 */
[----:B------:R-:W-:Y:S02]  /*46a0*/  PLOP3.LUT P6, PT, PT, PT, UP3, 0x40, 0x0 ;  /* 0x000000000000781c */ /* 0x000fe40003fce838 */
[----:B------:R-:W-:Y:S02]  /*46b0*/  PLOP3.LUT P5, PT, PT, PT, UP2, 0x40, 0x0 ;  /* 0x000000000000781c */ /* 0x000fe40003fae828 */
[----:B------:R-:W-:-:S02]  /*46c0*/  PLOP3.LUT P2, PT, PT, PT, UP1, 0x40, 0x0 ;  /* 0x000000000000781c */ /* 0x000fc40003f4e818 */
[----:B------:R-:W-:Y:S02]  /*46d0*/  PLOP3.LUT P1, PT, PT, PT, UP0, 0x40, 0x0 ;  /* 0x000000000000781c */ /* 0x000fe40003f2e808 */
[C---:B------:R-:W-:Y:S02]  /*46e0*/  ISETP.GT.AND P6, PT, R4.reuse, 0x20, P6 ;  /* 0x000000200400780c */ /* 0x040fe400037c4270 */
[C---:B------:R-:W-:Y:S02]  /*46f0*/  ISETP.GT.AND P5, PT, R4.reuse, 0x21, P5 ;  /* 0x000000210400780c */ /* 0x040fe40002fa4270 */
[C---:B------:R-:W-:Y:S02]  /*4700*/  ISETP.GT.AND P2, PT, R4.reuse, 0x28, P2 ;  /* 0x000000280400780c */ /* 0x040fe40001744270 */
[----:B------:R-:W-:Y:S01]  /*4710*/  ISETP.GT.AND P1, PT, R4, 0x29, P1 ;  /* 0x000000290400780c */ /* 0x000fe20000f24270 */
[----:B------:R-:W-:Y:S01]  /*4720*/  IMAD.IADD R4, R10, 0x1, R6 ;  /* 0x000000010a047824 */ /* 0x000fe200078e0206 */
[----:B------:R-:W-:-:S02]  /*4730*/  ISETP.LT.OR P6, PT, R5, 0x21, P6 ;  /* 0x000000210500780c */ /* 0x000fc400037c1670 */
[C---:B------:R-:W-:Y:S02]  /*4740*/  ISETP.LT.OR P5, PT, R5.reuse, 0x22, P5 ;  /* 0x000000220500780c */ /* 0x040fe40002fa1670 */
[C---:B------:R-:W-:Y:S02]  /*4750*/  ISETP.LT.OR P2, PT, R5.reuse, 0x29, P2 ;  /* 0x000000290500780c */ /* 0x040fe40001741670 */
[----:B------:R-:W-:Y:S02]  /*4760*/  ISETP.LT.OR P1, PT, R5, 0x2a, P1 ;  /* 0x0000002a0500780c */ /* 0x000fe40000f21670 */
[----:B------:R-:W-:Y:S02]  /*4770*/  IMNMX R9, R4, R11, PT ;  /* 0x0000000b04097217 */ /* 0x000fe40003800200 */
[----:B------:R-:W-:Y:S02]  /*4780*/  FSEL R190, R64, -INF , !P6 ;  /* 0xff80000040be7808 */ /* 0x000fe40007000000 */
[----:B------:R-:W-:-:S02]  /*4790*/  FSEL R191, R65, -INF , !P5 ;  /* 0xff80000041bf7808 */ /* 0x000fc40006800000 */
        /* <DEDUP_REMOVED lines=15> */
.L_x_1021:
[----:B------:R-:W-:-:S04]  /*4890*/  MOV R5, c[0x0][0x32c] ;  /* 0x0000cb0000057a02 */ /* 0x000fc80000000f00 */
[----:B------:R-:W-:-:S13]  /*48a0*/  ISETP.NE.AND P0, PT, R5, 0x1, PT ;  /* 0x000000010500780c */ /* 0x000fda0003f05270 */
[----:B------:R-:W-:-:S05]  /*48b0*/  @P0 IMAD.HI.U32 R5, R4, c[0x0][0x330], RZ ;  /* 0x0000cc0004050a27 */ /* 0x000fca00078e00ff */
[----:B------:R-:W-:Y:S02]  /*48c0*/  @P0 SHF.R.U32.HI R4, RZ, c[0x0][0x334], R5 ;  /* 0x0000cd00ff040a19 */ /* 0x000fe40000011605 */
.L_x_1022:
[----:B------:R-:W-:Y:S05]  /*48d0*/  BSYNC B0 ;  /* 0x0000000000007941 */ /* 0x000fea0003800000 */
.L_x_1020:
[----:B------:R-:W-:-:S05]  /*48e0*/  IMAD R4, R4, c[0x0][0x32c], R13 ;  /* 0x0000cb0004047a24 */ /* 0x000fca00078e020d */
[----:B------:R-:W-:Y:S02]  /*48f0*/  IADD3 R5, R4, c[0x0][0x32c], RZ ;  /* 0x0000cb0004057a10 */ /* 0x000fe40007ffe0ff */
[----:B------:R-:W-:Y:S02]  /*4900*/  IMNMX R8, R8, R4, !PT ;  /* 0x0000000408087217 */ /* 0x000fe40007800200 */
[----:B------:R-:W-:Y:S02]  /*4910*/  IMNMX R9, R9, R5, PT ;  /* 0x0000000509097217 */ /* 0x000fe40003800200 */
.L_x_1019:
[----:B------:R-:W-:Y:S01]  /*4920*/  FMNMX.FTZ R5, R17, R19, !PT ;  /* 0x0000001311057209 */ /* 0x000fe20007810000 */
[----:B------:R-:W-:Y:S01]  /*4930*/  UP2UR UR24, UPR, URZ, 0x10 ;  /* 0x000000103f187883 */ /* 0x000fe20008000000 */
[----:B------:R-:W-:Y:S01]  /*4940*/  FMNMX.FTZ R4, R14, R15, !PT ;  /* 0x0000000f0e047209 */ /* 0x000fe20007810000 */
[----:B------:R-:W-:Y:S01]  /*4950*/  UISETP.NE.AND UP4, UPT, UR25, URZ, UPT ;  /* 0x0000003f1900728c */ /* 0x000fe2000bf85270 */
[----:B------:R-:W-:Y:S01]  /*4960*/  FMNMX.FTZ R5, R20, R5, !PT ;  /* 0x0000000514057209 */ /* 0x000fe20007810000 */
[----:B------:R-:W-:Y:S01]  /*4970*/  UP2UR UR25, UPR, URZ, 0x8 ;  /* 0x000000083f197883 */ /* 0x000fe20008000000 */
[----:B------:R-:W-:Y:S01]  /*4980*/  FMNMX.FTZ R4, R16, R4, !PT ;  /* 0x0000000410047209 */ /* 0x000fe20007810000 */
[----:B------:R-:W-:Y:S01]  /*4990*/  UISETP.NE.AND UP3, UPT, UR7, URZ, UPT ;  /* 0x0000003f0700728c */ /* 0x000fe2000bf65270 */
[----:B------:R-:W-:Y:S01]  /*49a0*/  FMNMX.FTZ R169, R21, R5, !PT ;  /* 0x0000000515a97209 */ /* 0x000fe20007810000 */
[----:B------:R-:W-:Y:S01]  /*49b0*/  IMAD.SHL.U32 R225, R0, 0x2, RZ ;  /* 0x0000000200e17824 */ /* 0x000fe200078e00ff */
        /* <DEDUP_REMOVED lines=13> */
[----:B------:R-:W-:Y:S01]  /*4a90*/  IMAD R226, R3, 0x2, R225 ;  /* 0x0000000203e27824 */ /* 0x000fe200078e02e1 */
[----:B------:R-:W-:Y:S01]  /*4aa0*/  FMNMX.FTZ R169, R33, R169, !PT ;  /* 0x000000a921a97209 */ /* 0x000fe20007810000 */
[----:B------:R-:W-:Y:S01]  /*4ab0*/  STL [R1+0x74], R236 ;  /* 0x000074ec01007387 */ /* 0x000fe20000100800 */
[----:B------:R-:W-:Y:S01]  /*4ac0*/  FMNMX.FTZ R4, R34, R4, !PT ;  /* 0x0000000422047209 */ /* 0x000fe20007810000 */
[----:B------:R-:W-:Y:S01]  /*4ad0*/  IMAD R227, R2, 0x2, R226 ;  /* 0x0000000202e37824 */ /* 0x000fe200078e02e2 */
[----:B------:R-:W-:Y:S01]  /*4ae0*/  FMNMX.FTZ R169, R177, R169, !PT ;  /* 0x000000a9b1a97209 */ /* 0x000fe20007810000 */
[----:B------:R-:W-:Y:S01]  /*4af0*/  STL [R1+0x70], R235 ;  /* 0x000070eb01007387 */ /* 0x000fe20000100800 */
[----:B------:R-:W-:-:S02]  /*4b00*/  FMNMX.FTZ R4, R175, R4, !PT ;  /* 0x00000004af047209 */ /* 0x000fc40007810000 */
[----:B------:R-:W-:Y:S01]  /*4b10*/  FMNMX.FTZ R169, R176, R169, !PT ;  /* 0x000000a9b0a97209 */ /* 0x000fe20007810000 */
[----:B------:R-:W-:Y:S01]  /*4b20*/  STL [R1+0x6c], R234 ;  /* 0x00006cea01007387 */ /* 0x000fe20000100800 */
[----:B------:R-:W-:Y:S02]  /*4b30*/  FMNMX.FTZ R4, R178, R4, !PT ;  /* 0x00000004b2047209 */ /* 0x000fe40007810000 */
[----:B------:R-:W-:Y:S01]  /*4b40*/  FMNMX.FTZ R169, R179, R169, !PT ;  /* 0x000000a9b3a97209 */ /* 0x000fe20007810000 */
[----:B------:R-:W-:Y:S01]  /*4b50*/  STL [R1+0x68], R233 ;  /* 0x000068e901007387 */ /* 0x000fe20000100800 */
[----:B------:R-:W-:Y:S02]  /*4b60*/  FMNMX.FTZ R4, R189, R4, !PT ;  /* 0x00000004bd047209 */ /* 0x000fe40007810000 */
[----:B------:R-:W-:Y:S01]  /*4b70*/  FMNMX.FTZ R169, R184, R169, !PT ;  /* 0x000000a9b8a97209 */ /* 0x000fe20007810000 */
[----:B------:R-:W-:Y:S01]  /*4b80*/  STL [R1+0x64], R232 ;  /* 0x000064e801007387 */ /* 0x000fe20000100800 */
[----:B------:R-:W-:-:S02]  /*4b90*/  FMNMX.FTZ R168, R188, R4, !PT ;  /* 0x00000004bca87209 */ /* 0x000fc40007810000 */
[----:B------:R-:W-:Y:S01]  /*4ba0*/  PLOP3.LUT P0, PT, PT, PT, UP3, 0x40, 0x0 ;  /* 0x000000000000781c */ /* 0x000fe20003f0e838 */
[----:B------:R-:W1:Y:S01]  /*4bb0*/  SHFL.BFLY PT, R4, R169, 0x2, 0x1f ;  /* 0x0c401f00a9047f89 */ /* 0x000e6200000e0000 */
[----:B------:R-:W-:Y:S01]  /*4bc0*/  PLOP3.LUT P1, PT, PT, PT, UP4, 0x40, 0x0 ;  /* 0x000000000000781c */ /* 0x000fe20003f2e848 */
[----:B------:R-:W-:Y:S01]  /*4bd0*/  UISETP.NE.AND UP4, UPT, UR24, URZ, UPT ;  /* 0x0000003f1800728c */ /* 0x000fe2000bf85270 */
[C---:B------:R-:W-:Y:S01]  /*4be0*/  ISETP.GT.AND P0, PT, R8.reuse, 0x1, P0 ;  /* 0x000000010800780c */ /* 0x040fe20000704270 */
[----:B------:R-:W2:Y:S01]  /*4bf0*/  SHFL.BFLY PT, R5, R168, 0x2, 0x1f ;  /* 0x0c401f00a8057f89 */ /* 0x000ea200000e0000 */
[----:B------:R-:W-:Y:S01]  /*4c00*/  PLOP3.LUT P6, PT, PT, PT, UP2, 0x40, 0x0 ;  /* 0x000000000000781c */ /* 0x000fe20003fce828 */
[----:B------:R-:W-:Y:S01]  /*4c10*/  UISETP.NE.AND UP3, UPT, UR25, URZ, UPT ;  /* 0x0000003f1900728c */ /* 0x000fe2000bf65270 */
[----:B------:R-:W-:Y:S01]  /*4c20*/  ISETP.LT.OR P0, PT, R9, 0x2, P0 ;  /* 0x000000020900780c */ /* 0x000fe20000701670 */
[----:B------:R-:W-:Y:S01]  /*4c30*/  STL [R1+0x60], R231 ;  /* 0x000060e701007387 */ /* 0x000fe20000100800 */
[C---:B------:R-:W-:Y:S01]  /*4c40*/  ISETP.GT.AND P1, PT, R8.reuse, RZ, P1 ;  /* 0x000000ff0800720c */ /* 0x040fe20000f24270 */
[----:B------:R-:W-:Y:S01]  /*4c50*/  UISETP.NE.AND UP2, UPT, UR7, URZ, UPT ;  /* 0x0000003f0700728c */ /* 0x000fe2000bf45270 */
[----:B------:R-:W-:Y:S01]  /*4c60*/  FSEL R27, R83, -INF , !P0 ;  /* 0xff800000531b7808 */ /* 0x000fe20004000000 */
[----:B------:R-:W-:Y:S01]  /*4c70*/  STL [R1+0x5c], R230 ;  /* 0x00005ce601007387 */ /* 0x000fe20000100800 */
[----:B------:R-:W-:Y:S01]  /*4c80*/  PLOP3.LUT P5, PT, PT, PT, UP1, 0x40, 0x0 ;  /* 0x000000000000781c */ /* 0x000fe20003fae818 */
[----:B------:R-:W-:Y:S01]  /*4c90*/  UISETP.NE.AND UP1, UPT, UR6, URZ, UPT ;  /* 0x0000003f0600728c */ /* 0x000fe2000bf25270 */
[----:B------:R-:W-:Y:S01]  /*4ca0*/  ISETP.LT.OR P1, PT, R9, 0x1, P1 ;  /* 0x000000010900780c */ /* 0x000fe20000f21670 */
[----:B------:R-:W-:Y:S01]  /*4cb0*/  STL [R1+0x58], R229 ;  /* 0x000058e501007387 */ /* 0x000fe20000100800 */
[----:B------:R-:W-:-:S02]  /*4cc0*/  ISETP.GT.AND P6, PT, R8, 0x8, P6 ;  /* 0x000000080800780c */ /* 0x000fc400037c4270 */
[----:B------:R-:W-:Y:S01]  /*4cd0*/  PLOP3.LUT P2, PT, PT, PT, UP0, 0x40, 0x0 ;  /* 0x000000000000781c */ /* 0x000fe20003f4e808 */
[----:B------:R-:W-:Y:S01]  /*4ce0*/  UISETP.NE.AND UP0, UPT, UR5, URZ, UPT ;  /* 0x0000003f0500728c */ /* 0x000fe2000bf05270 */
[----:B------:R-:W-:Y:S01]  /*4cf0*/  FSEL R77, R82, -INF , !P1 ;  /* 0xff800000524d7808 */ /* 0x000fe20004800000 */
[----:B------:R-:W-:Y:S01]  /*4d00*/  LDSM.16.MT88.4 R52, [R225+0x3880] ;  /* 0x00388000e134783b */ /* 0x000fe20000004200 */
[----:B------:R-:W-:Y:S01]  /*4d10*/  ISETP.GT.AND P5, PT, R8, 0x9, P5 ;  /* 0x000000090800780c */ /* 0x000fe20002fa4270 */
[----:B------:R-:W-:Y:S01]  /*4d20*/  ULDC.64 UR4, c[0x0][0x2c8] ;  /* 0x0000b20000047ab9 */ /* 0x000fe20000000a00 */
[----:B-1----:R-:W-:Y:S01]  /*4d30*/  FMNMX.FTZ R169, R169, R4, !PT ;  /* 0x00000004a9a97209 */ /* 0x002fe20007810000 */
[----:B------:R-:W-:Y:S01]  /*4d40*/  LDSM.16.MT88.4 R48, [R225+0x2080] ;  /* 0x00208000e130783b */ /* 0x000fe20000004200 */
[----:B------:R-:W-:Y:S02]  /*4d50*/  ISETP.LT.OR P6, PT, R9, 0x9, P6 ;  /* 0x000000090900780c */ /* 0x000fe400037c1670 */
[----:B--2---:R-:W-:Y:S01]  /*4d60*/  FMNMX.FTZ R168, R168, R5, !PT ;  /* 0x00000005a8a87209 */ /* 0x004fe20007810000 */
[----:B------:R-:W1:Y:S01]  /*4d70*/  SHFL.BFLY PT, R4, R169, 0x1, 0x1f ;  /* 0x0c201f00a9047f89 */ /* 0x000e6200000e0000 */
[----:B------:R-:W-:-:S02]  /*4d80*/  LEA R228, R2, R225, 0x1 ;  /* 0x000000e102e47211 */ /* 0x000fc400078e08ff */
[----:B------:R-:W-:Y:S01]  /*4d90*/  PLOP3.LUT P1, PT, PT, PT, UP6, 0x40, 0x0 ;  /* 0x000000000000781c */ /* 0x000fe20003f2e868 */
[----:B------:R-:W2:Y:S01]  /*4da0*/  SHFL.BFLY PT, R5, R168, 0x1, 0x1f ;  /* 0x0c201f00a8057f89 */ /* 0x000ea200000e0000 */
[C---:B------:R-:W-:Y:S01]  /*4db0*/  ISETP.GT.AND P2, PT, R8.reuse, 0x10, P2 ;  /* 0x000000100800780c */ /* 0x040fe20001744270 */
[----:B------:R-:W-:Y:S01]  /*4dc0*/  UISETP.NE.AND UP6, UPT, UR16, URZ, UPT ;  /* 0x0000003f1000728c */ /* 0x000fe2000bfc5270 */
[----:B------:R-:W-:Y:S01]  /*4dd0*/  ISETP.LT.OR P5, PT, R9, 0xa, P5 ;  /* 0x0000000a0900780c */ /* 0x000fe20002fa1670 */
[----:B------:R-:W-:Y:S01]  /*4de0*/  LDSM.16.MT88.4 R120, [R228+0x3880] ;  /* 0x00388000e478783b */ /* 0x000fe20000004200 */
[----:B------:R-:W-:Y:S02]  /*4df0*/  FMNMX.FTZ R3, R77, R27, !PT ;  /* 0x0000001b4d037209 */ /* 0x000fe40007810000 */
[----:B------:R-:W-:Y:S01]  /*4e00*/  ISETP.GT.AND P1, PT, R8, 0x11, P1 ;  /* 0x000000110800780c */ /* 0x000fe20000f24270 */
[----:B------:R-:W-:Y:S01]  /*4e10*/  LDSM.16.MT88.4 R44, [R227+0x2080] ;  /* 0x00208000e32c783b */ /* 0x000fe20000004200 */
[----:B------:R-:W-:-:S02]  /*4e20*/  ISETP.LT.OR P2, PT, R9, 0x11, P2 ;  /* 0x000000110900780c */ /* 0x000fc40001741670 */
[----:B------:R-:W-:Y:S01]  /*4e30*/  FSEL R24, R115, -INF , !P5 ;  /* 0xff80000073187808 */ /* 0x000fe20006800000 */
[----:B------:R-:W-:Y:S01]  /*4e40*/  LDSM.16.MT88.4 R100, [R226+0x3880] ;  /* 0x00388000e264783b */ /* 0x000fe20000004200 */
[----:B------:R-:W-:Y:S02]  /*4e50*/  ISETP.LT.OR P1, PT, R9, 0x12, P1 ;  /* 0x000000120900780c */ /* 0x000fe40000f21670 */
[----:B------:R-:W-:Y:S01]  /*4e60*/  FSEL R25, R74, -INF , !P2 ;  /* 0xff8000004a197808 */ /* 0x000fe20005000000 */
[----:B------:R-:W-:Y:S01]  /*4e70*/  LDSM.16.MT88.4 R40, [R226+0x2080] ;  /* 0x00208000e228783b */ /* 0x000fe20000004200 */
[----:B------:R-:W-:Y:S02]  /*4e80*/  FSEL R26, R75, -INF , !P1 ;  /* 0xff8000004b1a7808 */ /* 0x000fe40004800000 */
[----:B------:R-:W-:Y:S01]  /*4e90*/  PLOP3.LUT P5, PT, PT, PT, UP3, 0x40, 0x0 ;  /* 0x000000000000781c */ /* 0x000fe20003fae838 */
[----:B------:R-:W-:Y:S01]  /*4ea0*/  LDSM.16.MT88.4 R36, [R228+0x2080] ;  /* 0x00208000e424783b */ /* 0x000fe20000004200 */
[----:B-1----:R-:W-:-:S02]  /*4eb0*/  FMNMX.FTZ R169, R169, R4, !PT ;  /* 0x00000004a9a97209 */ /* 0x002fc40007810000 */
[----:B------:R-:W-:Y:S01]  /*4ec0*/  PLOP3.LUT P2, PT, PT, PT, UP2, 0x40, 0x0 ;  /* 0x000000000000781c */ /* 0x000fe20003f4e828 */
[----:B------:R-:W-:Y:S01]  /*4ed0*/  LDSM.16.MT88.4 R124, [R227+0x3880] ;  /* 0x00388000e37c783b */ /* 0x000fe20000004200 */
[----:B--2---:R-:W-:Y:S01]  /*4ee0*/  FMNMX.FTZ R168, R168, R5, !PT ;  /* 0x00000005a8a87209 */ /* 0x004fe20007810000 */
[C---:B------:R-:W-:Y:S01]  /*4ef0*/  FMUL.FTZ R13, R169.reuse, c[0x0][0x2d0] ;  /* 0x0000b400a90d7a20 */ /* 0x040fe20000410000 */
[----:B------:R-:W-:Y:S01]  /*4f00*/  FSETP.NEU.FTZ.AND P0, PT, R169, -INF , PT ;  /* 0xff800000a900780b */ /* 0x000fe20003f1d000 */
[----:B------:R-:W-:Y:S01]  /*4f10*/  LDSM.16.MT88.4 R72, [R225+0x4080] ;  /* 0x00408000e148783b */ /* 0x000fe20000004200 */
[----:B------:R-:W-:Y:S01]  /*4f20*/  PLOP3.LUT P1, PT, PT, PT, UP1, 0x40, 0x0 ;  /* 0x000000000000781c */ /* 0x000fe20003f2e818 */
[C---:B------:R-:W-:Y:S01]  /*4f30*/  FMUL.FTZ R12, R168.reuse, c[0x0][0x2d0] ;  /* 0x0000b400a80c7a20 */ /* 0x040fe20000410000 */
[----:B------:R-:W-:Y:S01]  /*4f40*/  FSEL R13, R13, RZ, P0 ;  /* 0x000000ff0d0d7208 */ /* 0x000fe20000000000 */
[----:B------:R-:W-:Y:S01]  /*4f50*/  STL [R1+0x54], R224 ;  /* 0x000054e001007387 */ /* 0x000fe20000100800 */
[----:B------:R-:W-:-:S02]  /*4f60*/  FSETP.NEU.FTZ.AND P0, PT, R168, -INF , PT ;  /* 0xff800000a800780b */ /* 0x000fc40003f1d000 */
[----:B------:R-:W-:Y:S01]  /*4f70*/  ISETP.GT.AND P5, PT, R8, 0x20, P5 ;  /* 0x000000200800780c */ /* 0x000fe20002fa4270 */
[--C-:B------:R-:W-:Y:S01]  /*4f80*/  FFMA.FTZ R2, R22, c[0x0][0x2d0], -R13.reuse ;  /* 0x0000b40016027a23 */ /* 0x100fe2000001080d */
[----:B------:R-:W-:Y:S01]  /*4f90*/  FSEL R12, R12, RZ, P0 ;  /* 0x000000ff0c0c7208 */ /* 0x000fe20000000000 */
[----:B------:R-:W-:Y:S01]  /*4fa0*/  FFMA.FTZ R4, R17, c[0x0][0x2d0], -R13 ;  /* 0x0000b40011047a23 */ /* 0x000fe2000001080d */
[----:B------:R-:W-:Y:S01]  /*4fb0*/  PLOP3.LUT P0, PT, PT, PT, UP5, 0x40, 0x0 ;  /* 0x000000000000781c */ /* 0x000fe20003f0e858 */
[----:B------:R-:W-:Y:S01]  /*4fc0*/  MUFU.EX2 R229, R2 ;  /* 0x0000000200e57308 */ /* 0x000fe20000000800 */
[----:B------:R-:W-:Y:S01]  /*4fd0*/  ISETP.GT.AND P2, PT, R8, 0x21, P2 ;  /* 0x000000210800780c */ /* 0x000fe20001744270 */
[----:B------:R-:W-:Y:S01]  /*4fe0*/  FFMA.FTZ R0, R15, c[0x0][0x2d0], -R12 ;  /* 0x0000b4000f007a23 */ /* 0x000fe2000001080c */
[----:B------:R-:W-:Y:S01]  /*4ff0*/  FSEL R15, R114, -INF , !P6 ;  /* 0xff800000720f7808 */ /* 0x000fe20007000000 */
[----:B------:R-:W-:Y:S01]  /*5000*/  LDSM.16.MT88.4 R88, [R225+0x2880] ;  /* 0x00288000e158783b */ /* 0x000fe20000004200 */
[----:B------:R-:W-:Y:S01]  /*5010*/  ISETP.GT.AND P0, PT, R8, 0x18, P0 ;  /* 0x000000180800780c */ /* 0x000fe20000704270 */
[----:B------:R-:W-:Y:S01]  /*5020*/  UISETP.NE.AND UP5, UPT, UR17, URZ, UPT ;  /* 0x0000003f1100728c */ /* 0x000fe2000bfa5270 */
[----:B------:R-:W-:Y:S01]  /*5030*/  FMNMX.FTZ R3, R15, R3, !PT ;  /* 0x000000030f037209 */ /* 0x000fe20007810000 */
[----:B------:R1:W-:Y:S01]  /*5040*/  MUFU.EX2 R200, R0 ;  /* 0x0000000000c87308 */ /* 0x0003e20000000800 */
[----:B------:R-:W-:Y:S01]  /*5050*/  ISETP.LT.OR P0, PT, R9, 0x19, P0 ;  /* 0x000000190900780c */ /* 0x000fe20000701670 */
[----:B------:R-:W-:Y:S01]  /*5060*/  LDSM.16.MT88.4 R80, [R226+0x4080] ;  /* 0x00408000e250783b */ /* 0x000fe20000004200 */
[----:B------:R-:W-:-:S02]  /*5070*/  PLOP3.LUT P6, PT, PT, PT, UP4, 0x40, 0x0 ;  /* 0x000000000000781c */ /* 0x000fc40003fce848 */
[----:B------:R-:W-:Y:S01]  /*5080*/  FMNMX.FTZ R3, R24, R3, !PT ;  /* 0x0000000318037209 */ /* 0x000fe20007810000 */
[----:B------:R-:W-:Y:S01]  /*5090*/  LDSM.16.MT88.4 R84, [R226+0x2880] ;  /* 0x00288000e254783b */ /* 0x000fe20000004200 */
[----:B------:R-:W-:Y:S01]  /*50a0*/  FSEL R76, R70, -INF , !P0 ;  /* 0xff800000464c7808 */ /* 0x000fe20004000000 */
[----:B------:R2:W-:Y:S01]  /*50b0*/  MUFU.EX2 R236, R4 ;  /* 0x0000000400ec7308 */ /* 0x0005e20000000800 */
[----:B------:R-:W-:Y:S01]  /*50c0*/  PLOP3.LUT P0, PT, PT, PT, UP0, 0x40, 0x0 ;  /* 0x000000000000781c */ /* 0x000fe20003f0e808 */
[----:B------:R-:W-:Y:S01]  /*50d0*/  LDSM.16.MT88.4 R60, [R228+0x2880] ;  /* 0x00288000e43c783b */ /* 0x000fe20000004200 */
[C---:B------:R-:W-:Y:S02]  /*50e0*/  ISETP.GT.AND P6, PT, R8.reuse, 0x19, P6 ;  /* 0x000000190800780c */ /* 0x040fe400037c4270 */
[----:B------:R-:W-:Y:S02]  /*50f0*/  FMNMX.FTZ R3, R25, R3, !PT ;  /* 0x0000000319037209 */ /* 0x000fe40007810000 */
[----:B------:R-:W-:Y:S01]  /*5100*/  ISETP.GT.AND P1, PT, R8, 0x28, P1 ;  /* 0x000000280800780c */ /* 0x000fe20000f24270 */
[----:B-1----:R-:W-:Y:S01]  /*5110*/  FFMA.FTZ R0, R16, c[0x0][0x2d0], -R12 ;  /* 0x0000b40010007a23 */ /* 0x002fe2000001080c */
[----:B------:R-:W-:-:S02]  /*5120*/  ISETP.GT.AND P0, PT, R8, 0x29, P0 ;  /* 0x000000290800780c */ /* 0x000fc40000704270 */
[C---:B------:R-:W-:Y:S01]  /*5130*/  ISETP.LT.OR P6, PT, R9.reuse, 0x1a, P6 ;  /* 0x0000001a0900780c */ /* 0x040fe200037c1670 */
[----:B------:R1:W-:Y:S01]  /*5140*/  MUFU.EX2 R181, R0 ;  /* 0x0000000000b57308 */ /* 0x0003e20000000800 */
[----:B------:R-:W-:Y:S02]  /*5150*/  FMNMX.FTZ R3, R26, R3, !PT ;  /* 0x000000031a037209 */ /* 0x000fe40007810000 */
[----:B------:R-:W-:Y:S01]  /*5160*/  ISETP.LT.OR P5, PT, R9, 0x21, P5 ;  /* 0x000000210900780c */ /* 0x000fe20002fa1670 */
[----:B--2---:R-:W-:Y:S01]  /*5170*/  FFMA.FTZ R4, R19, c[0x0][0x2d0], -R13 ;  /* 0x0000b40013047a23 */ /* 0x004fe2000001080d */
[C---:B------:R-:W-:Y:S02]  /*5180*/  ISETP.LT.OR P2, PT, R9.reuse, 0x22, P2 ;  /* 0x000000220900780c */ /* 0x040fe40001741670 */
[C---:B------:R-:W-:Y:S01]  /*5190*/  ISETP.LT.OR P1, PT, R9.reuse, 0x29, P1 ;  /* 0x000000290900780c */ /* 0x040fe20000f21670 */
[----:B------:R2:W-:Y:S01]  /*51a0*/  MUFU.EX2 R230, R4 ;  /* 0x0000000400e67308 */ /* 0x0005e20000000800 */
[----:B------:R-:W-:-:S02]  /*51b0*/  ISETP.LT.OR P0, PT, R9, 0x2a, P0 ;  /* 0x0000002a0900780c */ /* 0x000fc40000701670 */
[----:B------:R-:W-:Y:S02]  /*51c0*/  FSEL R28, R71, -INF , !P6 ;  /* 0xff800000471c7808 */ /* 0x000fe40007000000 */
[----:B------:R-:W-:Y:S01]  /*51d0*/  FMNMX.FTZ R3, R76, R3, !PT ;  /* 0x000000034c037209 */ /* 0x000fe20007810000 */
[----:B------:R-:W-:Y:S01]  /*51e0*/  LDSM.16.MT88.4 R68, [R228+0x4080] ;  /* 0x00408000e444783b */ /* 0x000fe20000004200 */
[----:B------:R-:W-:Y:S01]  /*51f0*/  FSEL R171, R66, -INF , !P5 ;  /* 0xff80000042ab7808 */ /* 0x000fe20006800000 */
[----:B-1----:R-:W-:Y:S01]  /*5200*/  FFMA.FTZ R0, R18, c[0x0][0x2d0], -R12 ;  /* 0x0000b40012007a23 */ /* 0x002fe2000001080c */
[----:B------:R-:W-:Y:S02]  /*5210*/  FSEL R172, R67, -INF , !P2 ;  /* 0xff80000043ac7808 */ /* 0x000fe40005000000 */
[----:B------:R-:W-:Y:S01]  /*5220*/  FSEL R173, R58, -INF , !P1 ;  /* 0xff8000003aad7808 */ /* 0x000fe20004800000 */
[----:B------:R1:W3:Y:S01]  /*5230*/  MUFU.EX2 R202, R0 ;  /* 0x0000000000ca7308 */ /* 0x0002e20000000800 */
[----:B------:R-:W-:Y:S01]  /*5240*/  FSEL R174, R59, -INF , !P0 ;  /* 0xff8000003bae7808 */ /* 0x000fe20004000000 */
[----:B------:R-:W-:Y:S01]  /*5250*/  LDSM.16.MT88.4 R64, [R227+0x2880] ;  /* 0x00288000e340783b */ /* 0x000fe20000004200 */
[----:B--2---:R-:W-:-:S03]  /*5260*/  FFMA.FTZ R4, R20, c[0x0][0x2d0], -R13 ;  /* 0x0000b40014047a23 */ /* 0x004fc6000001080d */
[----:B------:R-:W-:Y:S02]  /*5270*/  LDSM.16.MT88.4 R56, [R227+0x4080] ;  /* 0x00408000e338783b */ /* 0x000fe40000004200 */
[----:B------:R2:W-:Y:S01]  /*5280*/  MUFU.EX2 R201, R4 ;  /* 0x0000000400c97308 */ /* 0x0005e20000000800 */
[----:B-1----:R-:W-:Y:S02]  /*5290*/  FMNMX.FTZ R0, R78, R79, !PT ;  /* 0x0000004f4e007209 */ /* 0x002fe40007810000 */
[----:B---3--:R-:W-:Y:S02]  /*52a0*/  F2FP.PACK_AB R7, R202, R181 ;  /* 0x000000b5ca07723e */ /* 0x008fe400000000ff */
[----:B------:R-:W-:-:S04]  /*52b0*/  FMNMX.FTZ R0, R112, R0, !PT ;  /* 0x0000000070007209 */ /* 0x000fc80007810000 */
[----:B------:R-:W-:Y:S01]  /*52c0*/  FMNMX.FTZ R0, R113, R0, !PT ;  /* 0x0000000071007209 */ /* 0x000fe20007810000 */
[----:B--2---:R-:W-:-:S03]  /*52d0*/  FFMA.FTZ R4, R21, c[0x0][0x2d0], -R13 ;  /* 0x0000b40015047a23 */ /* 0x004fc6000001080d */
[----:B------:R-:W-:Y:S01]  /*52e0*/  FMNMX.FTZ R0, R132, R0, !PT ;  /* 0x0000000084007209 */ /* 0x000fe20007810000 */
[----:B------:R-:W1:Y:S03]  /*52f0*/  MUFU.EX2 R180, R4 ;  /* 0x0000000400b47308 */ /* 0x000e660000000800 */
[----:B------:R-:W-:-:S04]  /*5300*/  FMNMX.FTZ R0, R133, R0, !PT ;  /* 0x0000000085007209 */ /* 0x000fc80007810000 */
[----:B------:R-:W-:-:S04]  /*5310*/  FMNMX.FTZ R0, R134, R0, !PT ;  /* 0x0000000086007209 */ /* 0x000fc80007810000 */
[----:B------:R-:W-:-:S04]  /*5320*/  FMNMX.FTZ R0, R135, R0, !PT ;  /* 0x0000000087007209 */ /* 0x000fc80007810000 */
[----:B------:R-:W-:Y:S01]  /*5330*/  FMNMX.FTZ R2, R190, R0, !PT ;  /* 0x00000000be027209 */ /* 0x000fe20007810000 */
[----:B------:R-:W-:Y:S01]  /*5340*/  FFMA.FTZ R0, R23, c[0x0][0x2d0], -R13 ;  /* 0x0000b40017007a23 */ /* 0x000fe2000001080d */
[----:B-1----:R-:W-:Y:S01]  /*5350*/  F2FP.PACK_AB R6, R180, R201 ;  /* 0x000000c9b406723e */ /* 0x002fe200000000ff */
[----:B------:R-:W-:Y:S01]  /*5360*/  FFMA.FTZ R4, R14, c[0x0][0x2d0], -R12 ;  /* 0x0000b4000e047a23 */ /* 0x000fe2000001080c */
[----:B------:R-:W-:Y:S01]  /*5370*/  FMNMX.FTZ R2, R191, R2, !PT ;  /* 0x00000002bf027209 */ /* 0x000fe20007810000 */
[----:B------:R1:W-:Y:S03]  /*5380*/  MUFU.EX2 R198, R0 ;  /* 0x0000000000c67308 */ /* 0x0003e60000000800 */
[----:B------:R-:W-:-:S04]  /*5390*/  FMNMX.FTZ R2, R196, R2, !PT ;  /* 0x00000002c4027209 */ /* 0x000fc80007810000 */
[----:B------:R-:W-:Y:S01]  /*53a0*/  FMNMX.FTZ R2, R197, R2, !PT ;  /* 0x00000002c5027209 */ /* 0x000fe20007810000 */
[----:B------:R2:W3:Y:S04]  /*53b0*/  MUFU.EX2 R182, R4 ;  /* 0x0000000400b67308 */ /* 0x0004e80000000800 */
[----:B------:R-:W4:Y:S01]  /*53c0*/  SHFL.BFLY PT, R9, R2, 0x2, 0x1f ;  /* 0x0c401f0002097f89 */ /* 0x000f2200000e0000 */
[----:B-1----:R-:W-:-:S04]  /*53d0*/  FFMA.FTZ R0, R32, c[0x0][0x2d0], -R13 ;  /* 0x0000b40020007a23 */ /* 0x002fc8000001080d */
[----:B------:R1:W-:Y:S01]  /*53e0*/  MUFU.EX2 R203, R0 ;  /* 0x0000000000cb7308 */ /* 0x0003e20000000800 */
[----:B--2---:R-:W-:Y:S02]  /*53f0*/  F2FP.PACK_AB R4, R230, R236 ;  /* 0x000000ece604723e */ /* 0x004fe400000000ff */
[----:B---3--:R-:W-:-:S07]  /*5400*/  F2FP.PACK_AB R5, R200, R182 ;  /* 0x000000b6c805723e */ /* 0x008fce00000000ff */
[C---:B------:R-:W-:Y:S01]  /*5410*/  HMMA.16816.F32 R152, R4.reuse, R52, RZ ;  /* 0x000000340498723c */ /* 0x040fe200000018ff */
[----:B-1----:R-:W-:Y:S01]  /*5420*/  FMNMX.FTZ R0, R28, R3, !PT ;  /* 0x000000031c007209 */ /* 0x002fe20007810000 */
[----:B------:R-:W-:Y:S01]  /*5430*/  FFMA.FTZ R3, R33, c[0x0][0x2d0], -R13 ;  /* 0x0000b40021037a23 */ /* 0x000fe2000001080d */
[----:B----4-:R-:W-:Y:S02]  /*5440*/  FMNMX.FTZ R2, R2, R9, !PT ;  /* 0x0000000902027209 */ /* 0x010fe40007810000 */
[----:B------:R-:W-:Y:S01]  /*5450*/  FMNMX.FTZ R0, R171, R0, !PT ;  /* 0x00000000ab007209 */ /* 0x000fe20007810000 */
[----:B------:R1:W2:Y:S02]  /*5460*/  MUFU.EX2 R183, R3 ;  /* 0x0000000300b77308 */ /* 0x0002a40000000800 */
[----:B------:R-:W-:Y:S01]  /*5470*/  HMMA.16816.F32 R140, R4, R48, RZ ;  /* 0x00000030048c723c */ /* 0x000fe200000018ff */
[----:B------:R-:W3:Y:S01]  /*5480*/  SHFL.BFLY PT, R14, R2, 0x1, 0x1f ;  /* 0x0c201f00020e7f89 */ /* 0x000ee200000e0000 */
[----:B------:R-:W-:-:S04]  /*5490*/  FMNMX.FTZ R0, R172, R0, !PT ;  /* 0x00000000ac007209 */ /* 0x000fc80007810000 */
[----:B------:R-:W-:Y:S02]  /*54a0*/  FMNMX.FTZ R0, R173, R0, !PT ;  /* 0x00000000ad007209 */ /* 0x000fe40007810000 */
[----:B------:R-:W-:Y:S02]  /*54b0*/  HMMA.16816.F32 R136, R4, R120, RZ ;  /* 0x000000780488723c */ /* 0x000fe400000018ff */
[----:B------:R-:W-:Y:S01]  /*54c0*/  FMNMX.FTZ R0, R174, R0, !PT ;  /* 0x00000000ae007209 */ /* 0x000fe20007810000 */
[----:B-1----:R-:W-:-:S04]  /*54d0*/  FFMA.FTZ R3, R29, c[0x0][0x2d0], -R12 ;  /* 0x0000b4001d037a23 */ /* 0x002fc8000001080c */
[----:B------:R-:W1:Y:S01]  /*54e0*/  SHFL.BFLY PT, R8, R0, 0x2, 0x1f ;  /* 0x0c401f0000087f89 */ /* 0x000e6200000e0000 */
[C---:B------:R-:W-:Y:S01]  /*54f0*/  HMMA.16816.F32 R160, R4.reuse, R44, RZ ;  /* 0x0000002c04a0723c */ /* 0x040fe200000018ff */
[----:B--2---:R-:W-:Y:S01]  /*5500*/  F2FP.PACK_AB R10, R183, R203 ;  /* 0x000000cbb70a723e */ /* 0x004fe200000000ff */
[----:B------:R2:W-:Y:S06]  /*5510*/  MUFU.EX2 R224, R3 ;  /* 0x0000000300e07308 */ /* 0x0005ec0000000800 */
[----:B------:R-:W-:Y:S01]  /*5520*/  HMMA.16816.F32 R144, R4, R100, RZ ;  /* 0x000000640490723c */ /* 0x000fe200000018ff */
[----:B---3--:R-:W-:-:S04]  /*5530*/  FMNMX.FTZ R167, R2, R14, !PT ;  /* 0x0000000e02a77209 */ /* 0x008fc80007810000 */
[----:B------:R-:W-:-:S03]  /*5540*/  FSETP.NEU.FTZ.AND P0, PT, R167, -INF , PT ;  /* 0xff800000a700780b */ /* 0x000fc60003f1d000 */
[----:B------:R-:W-:Y:S01]  /*5550*/  HMMA.16816.F32 R148, R4, R40, RZ ;  /* 0x000000280494723c */ /* 0x000fe200000018ff */
[----:B--2---:R-:W-:-:S04]  /*5560*/  FFMA.FTZ R3, R30, c[0x0][0x2d0], -R12 ;  /* 0x0000b4001e037a23 */ /* 0x004fc8000001080c */
[----:B------:R2:W3:Y:S03]  /*5570*/  MUFU.EX2 R199, R3 ;  /* 0x0000000300c77308 */ /* 0x0004e60000000800 */
[C---:B------:R-:W-:Y:S08]  /*5580*/  HMMA.16816.F32 R156, R4.reuse, R36, RZ ;  /* 0x00000024049c723c */ /* 0x040ff000000018ff */
[----:B------:R-:W-:Y:S01]  /*5590*/  HMMA.16816.F32 R128, R4, R124, RZ ;  /* 0x0000007c0480723c */ /* 0x000fe200000018ff */
[----:B--2---:R-:W-:Y:S01]  /*55a0*/  FFMA.FTZ R3, R31, c[0x0][0x2d0], -R12 ;  /* 0x0000b4001f037a23 */ /* 0x004fe2000001080c */
[----:B---3--:R-:W-:-:S06]  /*55b0*/  F2FP.PACK_AB R9, R199, R224 ;  /* 0x000000e0c709723e */ /* 0x008fcc00000000ff */
[C---:B------:R-:W-:Y:S01]  /*55c0*/  HMMA.16816.F32 R116, R4.reuse, R50, RZ ;  /* 0x000000320474723c */ /* 0x040fe200000018ff */
[----:B------:R2:W-:Y:S07]  /*55d0*/  MUFU.EX2 R235, R3 ;  /* 0x0000000300eb7308 */ /* 0x0005ee0000000800 */
[C---:B------:R-:W-:Y:S08]  /*55e0*/  HMMA.16816.F32 R108, R4.reuse, R42, RZ ;  /* 0x0000002a046c723c */ /* 0x040ff000000018ff */
[----:B------:R-:W-:Y:S01]  /*55f0*/  HMMA.16816.F32 R104, R4, R38, RZ ;  /* 0x000000260468723c */ /* 0x000fe200000018ff */
[----:B--2---:R-:W-:-:S04]  /*5600*/  FFMA.FTZ R3, R34, c[0x0][0x2d0], -R12 ;  /* 0x0000b40022037a23 */ /* 0x004fc8000001080c */
[----:B------:R1:W2:Y:S03]  /*5610*/  MUFU.EX2 R234, R3 ;  /* 0x0000000300ea7308 */ /* 0x0002a60000000800 */
[C---:B------:R-:W-:Y:S08]  /*5620*/  HMMA.16816.F32 R96, R4.reuse, R46, RZ ;  /* 0x0000002e0460723c */ /* 0x040ff000000018ff */
[----:B------:R-:W-:Y:S01]  /*5630*/  HMMA.16816.F32 R92, R4, R54, RZ ;  /* 0x00000036045c723c */ /* 0x000fe200000018ff */
[----:B-1----:R-:W-:Y:S01]  /*5640*/  FMNMX.FTZ R3, R0, R8, !PT ;  /* 0x0000000800037209 */ /* 0x002fe20007810000 */
[----:B------:R-:W-:Y:S01]  /*5650*/  FMUL.FTZ R0, R167, c[0x0][0x2d0] ;  /* 0x0000b400a7007a20 */ /* 0x000fe20000410000 */
[----:B------:R-:W-:-:S05]  /*5660*/  F2FP.PACK_AB R8, R198, R229 ;  /* 0x000000e5c608723e */ /* 0x000fca00000000ff */
[----:B------:R-:W-:Y:S01]  /*5670*/  HMMA.16816.F32 R32, R4, R102, RZ ;  /* 0x000000660420723c */ /* 0x000fe200000018ff */
[----:B--2---:R-:W-:Y:S02]  /*5680*/  F2FP.PACK_AB R11, R234, R235 ;  /* 0x000000ebea0b723e */ /* 0x004fe400000000ff */
[----:B------:R-:W-:-:S05]  /*5690*/  FSEL R0, R0, RZ, P0 ;  /* 0x000000ff00007208 */ /* 0x000fca0000000000 */
[----:B------:R-:W-:Y:S01]  /*56a0*/  HMMA.16816.F32 R20, R4, R122, RZ ;  /* 0x0000007a0414723c */ /* 0x000fe200000018ff */
[----:B------:R-:W-:-:S04]  /*56b0*/  FFMA.FTZ R2, R78, c[0x0][0x2d0], -R0 ;  /* 0x0000b4004e027a23 */ /* 0x000fc80000010800 */
[----:B------:R1:W-:Y:S03]  /*56c0*/  MUFU.EX2 R242, R2 ;  /* 0x0000000200f27308 */ /* 0x0003e60000000800 */
[----:B------:R-:W-:Y:S01]  /*56d0*/  HMMA.16816.F32 R16, R4, R126, RZ ;  /* 0x0000007e0410723c */ /* 0x000fe200000018ff */
[----:B------:R-:W2:Y:S07]  /*56e0*/  SHFL.BFLY PT, R4, R3, 0x1, 0x1f ;  /* 0x0c201f0003047f89 */ /* 0x000eae00000e0000 */
[----:B------:R-:W-:Y:S01]  /*56f0*/  HMMA.16816.F32 R152, R8, R72, R152 ;  /* 0x000000480898723c */ /* 0x000fe20000001898 */
[----:B-1----:R-:W-:-:S07]  /*5700*/  FFMA.FTZ R2, R79, c[0x0][0x2d0], -R0 ;  /* 0x0000b4004f027a23 */ /* 0x002fce0000010800 */
[C---:B------:R-:W-:Y:S01]  /*5710*/  HMMA.16816.F32 R208, R8.reuse, R88, R140 ;  /* 0x0000005808d0723c */ /* 0x040fe2000000188c */
[----:B------:R1:W-:Y:S07]  /*5720*/  MUFU.EX2 R14, R2 ;  /* 0x00000002000e7308 */ /* 0x0003ee0000000800 */
[----:B------:R-:W-:Y:S01]  /*5730*/  HMMA.16816.F32 R136, R8, R68, R136 ;  /* 0x000000440888723c */ /* 0x000fe20000001888 */
[----:B--2---:R-:W-:Y:S01]  /*5740*/  FMNMX.FTZ R3, R3, R4, !PT ;  /* 0x0000000403037209 */ /* 0x004fe20007810000 */
[----:B------:R-:W-:-:S03]  /*5750*/  FFMA.FTZ R4, R113, c[0x0][0x2d0], -R0 ;  /* 0x0000b40071047a23 */ /* 0x000fc60000010800 */
[----:B------:R-:W-:-:S03]  /*5760*/  FSETP.NEU.FTZ.AND P0, PT, R3, -INF , PT ;  /* 0xff8000000300780b */ /* 0x000fc60003f1d000 */
[----:B------:R-:W-:Y:S01]  /*5770*/  HMMA.16816.F32 R140, R8, R64, R160 ;  /* 0x00000040088c723c */ /* 0x000fe200000018a0 */
[----:B-1----:R-:W-:-:S07]  /*5780*/  FFMA.FTZ R2, R112, c[0x0][0x2d0], -R0 ;  /* 0x0000b40070027a23 */ /* 0x002fce0000010800 */
[C---:B------:R-:W-:Y:S08]  /*5790*/  HMMA.16816.F32 R144, R8.reuse, R80, R144 ;  /* 0x000000500890723c */ /* 0x040ff00000001890 */
[----:B------:R-:W-:Y:S01]  /*57a0*/  HMMA.16816.F32 R192, R8, R84, R148 ;  /* 0x0000005408c0723c */ /* 0x000fe20000001894 */
[----:B------:R-:W-:Y:S01]  /*57b0*/  MOV R185, R136 ;  /* 0x0000008800b97202 */ /* 0x000fe20000000f00 */
[----:B------:R-:W-:Y:S01]  /*57c0*/  IMAD.MOV.U32 R233, RZ, RZ, R137 ;  /* 0x000000ffffe97224 */ /* 0x000fe200078e0089 */
[----:B------:R-:W-:Y:S01]  /*57d0*/  MUFU.EX2 R136, R4 ;  /* 0x0000000400887308 */ /* 0x000fe20000000800 */
[----:B------:R-:W-:Y:S01]  /*57e0*/  IMAD.MOV.U32 R232, RZ, RZ, R138 ;  /* 0x000000ffffe87224 */ /* 0x000fe200078e008a */
[----:B------:R-:W-:-:S03]  /*57f0*/  MOV R231, R139 ;  /* 0x0000008b00e77202 */ /* 0x000fc60000000f00 */
[C---:B------:R-:W-:Y:S01]  /*5800*/  HMMA.16816.F32 R148, R8.reuse, R60, R156 ;  /* 0x0000003c0894723c */ /* 0x040fe2000000189c */
[----:B------:R-:W-:Y:S01]  /*5810*/  MOV R7, R140 ;  /* 0x0000008c00077202 */ /* 0x000fe20000000f00 */
[----:B------:R-:W-:Y:S02]  /*5820*/  IMAD.MOV.U32 R6, RZ, RZ, R142 ;  /* 0x000000ffff067224 */ /* 0x000fe400078e008e */
[----:B------:R-:W-:Y:S02]  /*5830*/  IMAD.MOV.U32 R142, RZ, RZ, R155 ;  /* 0x000000ffff8e7224 */ /* 0x000fe400078e009b */
[----:B------:R-:W-:Y:S01]  /*5840*/  IMAD.MOV.U32 R155, RZ, RZ, R7 ;  /* 0x000000ffff9b7224 */ /* 0x000fe200078e0007 */
[----:B------:R-:W-:Y:S01]  /*5850*/  MOV R158, R143 ;  /* 0x0000008f009e7202 */ /* 0x000fe20000000f00 */
[----:B------:R-:W-:Y:S01]  /*5860*/  IMAD.MOV.U32 R157, RZ, RZ, R152 ;  /* 0x000000ffff9d7224 */ /* 0x000fe200078e0098 */
[----:B------:R-:W-:Y:S01]  /*5870*/  MOV R140, R145 ;  /* 0x00000091008c7202 */ /* 0x000fe20000000f00 */
[----:B------:R-:W1:Y:S01]  /*5880*/  MUFU.EX2 R152, R2 ;  /* 0x0000000200987308 */ /* 0x000e620000000800 */
[----:B------:R-:W-:Y:S01]  /*5890*/  IMAD.MOV.U32 R159, RZ, RZ, R141 ;  /* 0x000000ffff9f7224 */ /* 0x000fe200078e008d */
[C---:B------:R-:W-:Y:S01]  /*58a0*/  HMMA.16816.F32 R116, R8.reuse, R90, R116 ;  /* 0x0000005a0874723c */ /* 0x040fe20000001874 */
        /* <DEDUP_REMOVED lines=8> */
[----:B------:R-:W-:-:S02]  /*5930*/  IMAD.MOV.U32 R187, RZ, RZ, R194 ;  /* 0x000000ffffbb7224 */ /* 0x000fc400078e00c2 */
[----:B------:R-:W-:Y:S02]  /*5940*/  IMAD.MOV.U32 R5, RZ, RZ, R192 ;  /* 0x000000ffff057224 */ /* 0x000fe400078e00c0 */
[----:B------:R-:W-:Y:S01]  /*5950*/  IMAD.MOV.U32 R156, RZ, RZ, R153 ;  /* 0x000000ffff9c7224 */ /* 0x000fe200078e0099 */
[----:B-1----:R-:W-:Y:S01]  /*5960*/  F2FP.PACK_AB R6, R136, R152 ;  /* 0x000000988806723e */ /* 0x002fe200000000ff */
[----:B------:R-:W-:Y:S01]  /*5970*/  FMUL.FTZ R2, R3, c[0x0][0x2d0] ;  /* 0x0000b40003027a20 */ /* 0x000fe20000410000 */
[----:B------:R-:W-:Y:S01]  /*5980*/  HMMA.16816.F32 R248, R8, R86, R108 ;  /* 0x0000005608f8723c */ /* 0x000fe2000000186c */
[----:B------:R-:W-:Y:S01]  /*5990*/  IMAD.MOV.U32 R153, RZ, RZ, R5 ;  /* 0x000000ffff997224 */ /* 0x000fe200078e0005 */
[----:B------:R-:W-:Y:S01]  /*59a0*/  MOV R131, R154 ;  /* 0x0000009a00837202 */ /* 0x000fe20000000f00 */
[----:B------:R-:W-:Y:S01]  /*59b0*/  IMAD.MOV.U32 R130, RZ, RZ, R159 ;  /* 0x000000ffff827224 */ /* 0x000fe200078e009f */
[----:B------:R-:W-:Y:S01]  /*59c0*/  FSEL R2, R2, RZ, P0 ;  /* 0x000000ff02027208 */ /* 0x000fe20000000000 */
[----:B------:R-:W-:Y:S01]  /*59d0*/  IMAD.MOV.U32 R129, RZ, RZ, R155 ;  /* 0x000000ffff817224 */ /* 0x000fe200078e009b */
[----:B------:R-:W-:-:S02]  /*59e0*/  MOV R159, R200 ;  /* 0x000000c8009f7202 */ /* 0x000fc40000000f00 */
[C---:B------:R-:W-:Y:S01]  /*59f0*/  HMMA.16816.F32 R160, R8.reuse, R62, R104 ;  /* 0x0000003e08a0723c */ /* 0x040fe20000001868 */
[----:B------:R-:W-:Y:S01]  /*5a00*/  FFMA.FTZ R4, R77, c[0x0][0x2d0], -R2 ;  /* 0x0000b4004d047a23 */ /* 0x000fe20000010802 */
[----:B------:R-:W-:Y:S01]  /*5a10*/  MOV R137, R117 ;  /* 0x0000007500897202 */ /* 0x000fe20000000f00 */
[----:B------:R-:W-:Y:S02]  /*5a20*/  IMAD.MOV.U32 R139, RZ, RZ, R118 ;  /* 0x000000ffff8b7224 */ /* 0x000fe400078e0076 */
[----:B------:R1:W-:Y:S01]  /*5a30*/  MUFU.EX2 R195, R4 ;  /* 0x0000000400c37308 */ /* 0x0003e20000000800 */
[----:B------:R-:W-:Y:S02]  /*5a40*/  IMAD.MOV.U32 R138, RZ, RZ, R119 ;  /* 0x000000ffff8a7224 */ /* 0x000fe400078e0077 */
[----:B------:R-:W-:Y:S01]  /*5a50*/  HMMA.16816.F32 R244, R8, R66, R96 ;  /* 0x0000004208f4723c */ /* 0x000fe20000001860 */
[----:B------:R-:W-:-:S07]  /*5a60*/  IMAD.MOV.U32 R77, RZ, RZ, R116 ;  /* 0x000000ffff4d7224 */ /* 0x000fce00078e0074 */
[----:B------:R-:W-:Y:S01]  /*5a70*/  HMMA.16816.F32 R220, R8, R74, R92 ;  /* 0x0000004a08dc723c */ /* 0x000fe2000000185c */
[----:B-1----:R-:W-:-:S07]  /*5a80*/  FFMA.FTZ R4, R27, c[0x0][0x2d0], -R2 ;  /* 0x0000b4001b047a23 */ /* 0x002fce0000010802 */
[C---:B------:R-:W-:Y:S01]  /*5a90*/  HMMA.16816.F32 R216, R8.reuse, R82, R32 ;  /* 0x0000005208d8723c */ /* 0x040fe20000001820 */
[----:B------:R1:W2:Y:S07]  /*5aa0*/  MUFU.EX2 R194, R4 ;  /* 0x0000000400c27308 */ /* 0x0002ae0000000800 */
[C---:B------:R-:W-:Y:S08]  /*5ab0*/  HMMA.16816.F32 R212, R8.reuse, R70, R20 ;  /* 0x0000004608d4723c */ /* 0x040ff00000001814 */
[----:B------:R-:W-:Y:S01]  /*5ac0*/  HMMA.16816.F32 R204, R8, R58, R16 ;  /* 0x0000003a08cc723c */ /* 0x000fe20000001810 */
[----:B-1----:R-:W-:Y:S01]  /*5ad0*/  FFMA.FTZ R4, R15, c[0x0][0x2d0], -R2 ;  /* 0x0000b4000f047a23 */ /* 0x002fe20000010802 */
[----:B--2---:R-:W-:-:S03]  /*5ae0*/  F2FP.PACK_AB R5, R194, R195 ;  /* 0x000000c3c205723e */ /* 0x004fc600000000ff */
[----:B------:R1:W-:Y:S02]  /*5af0*/  MUFU.EX2 R192, R4 ;  /* 0x0000000400c07308 */ /* 0x0003e40000000800 */
[----:B------:R-:W-:Y:S02]  /*5b00*/  FFMA.FTZ R8, R132, c[0x0][0x2d0], -R0 ;  /* 0x0000b40084087a23 */ /* 0x000fe40000010800 */
[----:B------:R-:W-:-:S04]  /*5b10*/  IMAD.MOV.U32 R132, RZ, RZ, R138 ;  /* 0x000000ffff847224 */ /* 0x000fc800078e008a */
[----:B------:R2:W-:Y:S01]  /*5b20*/  MUFU.EX2 R30, R8 ;  /* 0x00000008001e7308 */ /* 0x0005e20000000800 */
[----:B-1----:R-:W-:-:S07]  /*5b30*/  FFMA.FTZ R4, R24, c[0x0][0x2d0], -R2 ;  /* 0x0000b40018047a23 */ /* 0x002fce0000010802 */
[----:B------:R1:W3:Y:S01]  /*5b40*/  MUFU.EX2 R193, R4 ;  /* 0x0000000400c17308 */ /* 0x0002e20000000800 */
[----:B--2---:R-:W-:Y:S01]  /*5b50*/  FFMA.FTZ R8, R133, c[0x0][0x2d0], -R0 ;  /* 0x0000b40085087a23 */ /* 0x004fe20000010800 */
[----:B------:R-:W-:-:S06]  /*5b60*/  MOV R133, R139 ;  /* 0x0000008b00857202 */ /* 0x000fcc0000000f00 */
[----:B------:R2:W-:Y:S01]  /*5b70*/  MUFU.EX2 R15, R8 ;  /* 0x00000008000f7308 */ /* 0x0005e20000000800 */
[----:B-1----:R-:W-:Y:S02]  /*5b80*/  F2FP.PACK_AB R4, R14, R242 ;  /* 0x000000f20e04723e */ /* 0x002fe400000000ff */
[----:B---3--:R-:W-:Y:S01]  /*5b90*/  F2FP.PACK_AB R7, R193, R192 ;  /* 0x000000c0c107723e */ /* 0x008fe200000000ff */
[----:B--2---:R-:W-:-:S06]  /*5ba0*/  FFMA.FTZ R8, R134, c[0x0][0x2d0], -R0 ;  /* 0x0000b40086087a23 */ /* 0x004fcc0000010800 */
[C---:B------:R-:W-:Y:S01]  /*5bb0*/  HMMA.16816.F32 R108, R4.reuse, R40, RZ ;  /* 0x00000028046c723c */ /* 0x040fe200000018ff */
[----:B------:R-:W-:Y:S01]  /*5bc0*/  IMAD.MOV.U32 R134, RZ, RZ, R137 ;  /* 0x000000ffff867224 */ /* 0x000fe200078e0089 */
[----:B------:R1:W2:Y:S06]  /*5bd0*/  MUFU.EX2 R29, R8 ;  /* 0x00000008001d7308 */ /* 0x0002ac0000000800 */
[C---:B------:R-:W-:Y:S08]  /*5be0*/  HMMA.16816.F32 R104, R4.reuse, R42, RZ ;  /* 0x0000002a0468723c */ /* 0x040ff000000018ff */
[----:B------:R-:W-:Y:S01]  /*5bf0*/  HMMA.16816.F32 R40, R4, R102, RZ ;  /* 0x000000660428723c */ /* 0x000fe200000018ff */
[----:B-1----:R-:W-:-:S02]  /*5c00*/  FFMA.FTZ R8, R135, c[0x0][0x2d0], -R0 ;  /* 0x0000b40087087a23 */ /* 0x002fc40000010800 */
[----:B------:R-:W-:Y:S02]  /*5c10*/  IMAD.MOV.U32 R135, RZ, RZ, R30 ;  /* 0x000000ffff877224 */ /* 0x000fe400078e001e */
[----:B------:R1:W3:Y:S02]  /*5c20*/  MUFU.EX2 R128, R8 ;  /* 0x0000000800807308 */ /* 0x0002e40000000800 */
[----:B--2---:R-:W-:Y:S01]  /*5c30*/  MOV R103, R29 ;  /* 0x0000001d00677202 */ /* 0x004fe20000000f00 */
[----:B------:R-:W-:Y:S01]  /*5c40*/  HMMA.16816.F32 R116, R4, R48, RZ ;  /* 0x000000300474723c */ /* 0x000fe200000018ff */
[----:B------:R-:W-:-:S07]  /*5c50*/  IMAD.MOV.U32 R102, RZ, RZ, R181 ;  /* 0x000000ffff667224 */ /* 0x000fce00078e00b5 */
[----:B------:R-:W-:Y:S01]  /*5c60*/  HMMA.16816.F32 R112, R4, R50, RZ ;  /* 0x000000320470723c */ /* 0x000fe200000018ff */
[----:B-1----:R-:W-:-:S07]  /*5c70*/  FFMA.FTZ R8, R25, c[0x0][0x2d0], -R2 ;  /* 0x0000b40019087a23 */ /* 0x002fce0000010802 */
[C---:B------:R-:W-:Y:S01]  /*5c80*/  HMMA.16816.F32 R92, R4.reuse, R36, RZ ;  /* 0x00000024045c723c */ /* 0x040fe200000018ff */
[----:B------:R1:W-:Y:S07]  /*5c90*/  MUFU.EX2 R165, R8 ;  /* 0x0000000800a57308 */ /* 0x0003ee0000000800 */
[C---:B------:R-:W-:Y:S08]  /*5ca0*/  HMMA.16816.F32 R96, R4.reuse, R38, RZ ;  /* 0x000000260460723c */ /* 0x040ff000000018ff */
[----:B------:R-:W-:Y:S01]  /*5cb0*/  HMMA.16816.F32 R32, R4, R44, RZ ;  /* 0x0000002c0420723c */ /* 0x000fe200000018ff */
[----:B-1----:R-:W-:-:S04]  /*5cc0*/  FFMA.FTZ R8, R26, c[0x0][0x2d0], -R2 ;  /* 0x0000b4001a087a23 */ /* 0x002fc80000010802 */
[----:B------:R1:W2:Y:S03]  /*5cd0*/  MUFU.EX2 R170, R8 ;  /* 0x0000000800aa7308 */ /* 0x0002a60000000800 */
[C---:B------:R-:W-:Y:S07]  /*5ce0*/  HMMA.16816.F32 R24, R4.reuse, R52, RZ ;  /* 0x000000340418723c */ /* 0x040fee00000018ff */
[----:B------:R-:W-:Y:S01]  /*5cf0*/  IMAD.MOV.U32 R53, RZ, RZ, R183 ;  /* 0x000000ffff357224 */ /* 0x000fe200078e00b7 */
[----:B------:R-:W-:Y:S01]  /*5d00*/  HMMA.16816.F32 R48, R4, R46, RZ ;  /* 0x0000002e0430723c */ /* 0x000fe200000018ff */
[----:B------:R-:W-:Y:S01]  /*5d10*/  MOV R52, R203 ;  /* 0x000000cb00347202 */ /* 0x000fe20000000f00 */
[----:B-1----:R-:W-:-:S06]  /*5d20*/  FFMA.FTZ R8, R76, c[0x0][0x2d0], -R2 ;  /* 0x0000b4004c087a23 */ /* 0x002fcc0000010802 */
[C---:B------:R-:W-:Y:S01]  /*5d30*/  HMMA.16816.F32 R44, R4.reuse, R54, RZ ;  /* 0x00000036042c723c */ /* 0x040fe200000018ff */
[----:B------:R-:W-:Y:S01]  /*5d40*/  IMAD.MOV.U32 R76, RZ, RZ, R202 ;  /* 0x000000ffff4c7224 */ /* 0x000fe200078e00ca */
[----:B------:R1:W-:Y:S05]  /*5d50*/  MUFU.EX2 R166, R8 ;  /* 0x0000000800a67308 */ /* 0x0003ea0000000800 */
[----:B------:R-:W-:Y:S01]  /*5d60*/  MOV R54, R180 ;  /* 0x000000b400367202 */ /* 0x000fe20000000f00 */
[----:B------:R-:W-:Y:S01]  /*5d70*/  HMMA.16816.F32 R20, R4, R100, RZ ;  /* 0x000000640414723c */ /* 0x000fe200000018ff */
[----:B------:R-:W-:-:S06]  /*5d80*/  IMAD.MOV.U32 R55, RZ, RZ, R201 ;  /* 0x000000ffff377224 */ /* 0x000fcc00078e00c9 */
[----:B------:R-:W-:Y:S01]  /*5d90*/  MOV R100, R182 ;  /* 0x000000b600647202 */ /* 0x000fe20000000f00 */
[----:B------:R-:W-:Y:S01]  /*5da0*/  HMMA.16816.F32 R36, R4, R122, RZ ;  /* 0x0000007a0424723c */ /* 0x000fe200000018ff */
[----:B------:R-:W-:Y:S02]  /*5db0*/  IMAD.MOV.U32 R101, RZ, RZ, R136 ;  /* 0x000000ffff657224 */ /* 0x000fe400078e0088 */
[----:B-1----:R-:W-:-:S04]  /*5dc0*/  FFMA.FTZ R8, R28, c[0x0][0x2d0], -R2 ;  /* 0x0000b4001c087a23 */ /* 0x002fc80000010802 */
[----:B------:R1:W4:Y:S01]  /*5dd0*/  MUFU.EX2 R164, R8 ;  /* 0x0000000800a47308 */ /* 0x0003220000000800 */
[C---:B------:R-:W-:Y:S07]  /*5de0*/  HMMA.16816.F32 R28, R4.reuse, R126, RZ ;  /* 0x0000007e041c723c */ /* 0x040fee00000018ff */
[----:B---3--:R-:W-:Y:S01]  /*5df0*/  IMAD.MOV.U32 R127, RZ, RZ, R128 ;  /* 0x000000ffff7f7224 */ /* 0x008fe200078e0080 */
[----:B------:R-:W-:Y:S01]  /*5e00*/  HMMA.16816.F32 R16, R4, R124, RZ ;  /* 0x0000007c0410723c */ /* 0x000fe200000018ff */
[----:B------:R-:W-:-:S06]  /*5e10*/  IMAD.MOV.U32 R128, RZ, RZ, R153 ;  /* 0x000000ffff807224 */ /* 0x000fcc00078e0099 */
[----:B------:R-:W-:Y:S01]  /*5e20*/  IMAD.MOV.U32 R125, RZ, RZ, R152 ;  /* 0x000000ffff7d7224 */ /* 0x000fe200078e0098 */
[----:B-1----:R-:W-:Y:S07]  /*5e30*/  HMMA.16816.F32 R8, R4, R120, RZ ;  /* 0x000000780408723c */ /* 0x002fee00000018ff */
[----:B------:R-:W-:Y:S02]  /*5e40*/  F2FP.PACK_AB R4, R15, R135 ;  /* 0x000000870f04723e */ /* 0x000fe400000000ff */
[----:B------:R-:W-:-:S02]  /*5e50*/  F2FP.PACK_AB R6, R127, R103 ;  /* 0x000000677f06723e */ /* 0x000fc400000000ff */
[----:B--2---:R-:W-:Y:S02]  /*5e60*/  F2FP.PACK_AB R5, R170, R165 ;  /* 0x000000a5aa05723e */ /* 0x004fe400000000ff */
[----:B----4-:R-:W-:-:S07]  /*5e70*/  F2FP.PACK_AB R7, R164, R166 ;  /* 0x000000a6a407723e */ /* 0x010fce00000000ff */
[C---:B------:R-:W-:Y:S08]  /*5e80*/  HMMA.16816.F32 R24, R4.reuse, R72, R24 ;  /* 0x000000480418723c */ /* 0x040ff00000001818 */
[C---:B------:R-:W-:Y:S07]  /*5e90*/  HMMA.16816.F32 R120, R4.reuse, R68, R8 ;  /* 0x000000440478723c */ /* 0x040fee0000001808 */
[----:B------:R-:W-:Y:S01]  /*5ea0*/  FFMA.FTZ R8, R177, c[0x0][0x2d0], -R13 ;  /* 0x0000b400b1087a23 */ /* 0x000fe2000001080d */
[C---:B------:R-:W-:Y:S01]  /*5eb0*/  HMMA.16816.F32 R180, R4.reuse, R88, R116 ;  /* 0x0000005804b4723c */ /* 0x040fe20000001874 */
[----:B------:R-:W-:Y:S01]  /*5ec0*/  IMAD.MOV.U32 R68, RZ, RZ, R157 ;  /* 0x000000ffff447224 */ /* 0x000fe200078e009d */
[----:B------:R-:W-:Y:S01]  /*5ed0*/  MOV R69, R156 ;  /* 0x0000009c00457202 */ /* 0x000fe20000000f00 */
[----:B------:R1:W-:Y:S04]  /*5ee0*/  MUFU.EX2 R73, R8 ;  /* 0x0000000800497308 */ /* 0x0003e80000000800 */
[----:B------:R-:W-:Y:S01]  /*5ef0*/  IMAD.MOV.U32 R118, RZ, RZ, R125 ;  /* 0x000000ffff767224 */ /* 0x000fe200078e007d */
[----:B------:R-:W-:Y:S01]  /*5f00*/  HMMA.16816.F32 R88, R4, R90, R112 ;  /* 0x0000005a0458723c */ /* 0x000fe20000001870 */
[----:B------:R-:W-:Y:S01]  /*5f10*/  MOV R117, R54 ;  /* 0x0000003600757202 */ /* 0x000fe20000000f00 */
[----:B------:R-:W-:Y:S01]  /*5f20*/  IMAD.MOV.U32 R54, RZ, RZ, R134 ;  /* 0x000000ffff367224 */ /* 0x000fe200078e0086 */
[----:B------:R-:W-:Y:S01]  /*5f30*/  MOV R125, R52 ;  /* 0x00000034007d7202 */ /* 0x000fe20000000f00 */
[----:B------:R-:W-:-:S02]  /*5f40*/  IMAD.MOV.U32 R52, RZ, RZ, R77 ;  /* 0x000000ffff347224 */ /* 0x000fc400078e004d */
[----:B------:R-:W-:Y:S01]  /*5f50*/  IMAD.MOV.U32 R134, RZ, RZ, R187 ;  /* 0x000000ffff867224 */ /* 0x000fe200078e00bb */
[----:B------:R-:W-:Y:S01]  /*5f60*/  MOV R112, R78 ;  /* 0x0000004e00707202 */ /* 0x000fe20000000f00 */
[C---:B------:R-:W-:Y:S01]  /*5f70*/  HMMA.16816.F32 R200, R4.reuse, R56, R16 ;  /* 0x0000003804c8723c */ /* 0x040fe20000001810 */
[----:B------:R-:W-:Y:S01]  /*5f80*/  IMAD.MOV.U32 R77, RZ, RZ, R186 ;  /* 0x000000ffff4d7224 */ /* 0x000fe200078e00ba */
[----:B------:R-:W-:Y:S01]  /*5f90*/  MOV R115, R54 ;  /* 0x0000003600737202 */ /* 0x000fe20000000f00 */
[----:B-1----:R-:W-:Y:S01]  /*5fa0*/  FFMA.FTZ R8, R176, c[0x0][0x2d0], -R13 ;  /* 0x0000b400b0087a23 */ /* 0x002fe2000001080d */
[----:B------:R-:W-:Y:S01]  /*5fb0*/  MOV R113, R52 ;  /* 0x0000003400717202 */ /* 0x000fe20000000f00 */
[----:B------:R-:W-:Y:S02]  /*5fc0*/  IMAD.MOV.U32 R119, RZ, RZ, R55 ;  /* 0x000000ffff777224 */ /* 0x000fe400078e0037 */
[----:B------:R1:W2:Y:S01]  /*5fd0*/  MUFU.EX2 R124, R8 ;  /* 0x00000008007c7308 */ /* 0x0002a20000000800 */
[----:B------:R-:W-:Y:S01]  /*5fe0*/  HMMA.16816.F32 R16, R4, R62, R96 ;  /* 0x0000003e0410723c */ /* 0x000fe20000001860 */
[----:B------:R-:W-:Y:S01]  /*5ff0*/  IMAD.MOV.U32 R55, RZ, RZ, R133 ;  /* 0x000000ffff377224 */ /* 0x000fe200078e0085 */
[----:B------:R-:W-:Y:S01]  /*6000*/  MOV R133, R252 ;  /* 0x000000fc00857202 */ /* 0x000fe20000000f00 */
[----:B------:R-:W-:-:S02]  /*6010*/  IMAD.MOV.U32 R72, RZ, RZ, R125 ;  /* 0x000000ffff487224 */ /* 0x000fc400078e007d */
[----:B------:R-:W-:Y:S02]  /*6020*/  IMAD.MOV.U32 R125, RZ, RZ, R242 ;  /* 0x000000ffff7d7224 */ /* 0x000fe400078e00f2 */
[----:B------:R-:W-:Y:S01]  /*6030*/  IMAD.MOV.U32 R56, RZ, RZ, R55 ;  /* 0x000000ffff387224 */ /* 0x000fe200078e0037 */
[C---:B------:R-:W-:Y:S01]  /*6040*/  HMMA.16816.F32 R20, R4.reuse, R80, R20 ;  /* 0x000000500414723c */ /* 0x040fe20000001814 */
[----:B------:R-:W-:Y:S02]  /*6050*/  IMAD.MOV.U32 R99, RZ, RZ, R113 ;  /* 0x000000ffff637224 */ /* 0x000fe400078e0071 */
[----:B------:R-:W-:Y:S02]  /*6060*/  IMAD.MOV.U32 R52, RZ, RZ, R129 ;  /* 0x000000ffff347224 */ /* 0x000fe400078e0081 */
[----:B------:R-:W-:Y:S02]  /*6070*/  IMAD.MOV.U32 R54, RZ, RZ, R131 ;  /* 0x000000ffff367224 */ /* 0x000fe400078e0083 */
[----:B-1----:R-:W-:Y:S01]  /*6080*/  FFMA.FTZ R8, R179, c[0x0][0x2d0], -R13 ;  /* 0x0000b400b3087a23 */ /* 0x002fe2000001080d */
[C---:B------:R-:W-:Y:S01]  /*6090*/  HMMA.16816.F32 R136, R4.reuse, R84, R108 ;  /* 0x000000540488723c */ /* 0x040fe2000000186c */
[----:B--2---:R-:W-:Y:S01]  /*60a0*/  IMAD.MOV.U32 R96, RZ, RZ, R124 ;  /* 0x000000ffff607224 */ /* 0x004fe200078e007c */
[----:B------:R-:W-:Y:S01]  /*60b0*/  LDSM.16.MT88.4 R108, [R228+0x4880] ;  /* 0x00488000e46c783b */ /* 0x000fe20000004200 */
[----:B------:R1:W2:Y:S01]  /*60c0*/  MUFU.EX2 R116, R8 ;  /* 0x0000000800747308 */ /* 0x0002a20000000800 */
[----:B------:R-:W-:Y:S01]  /*60d0*/  IMAD.MOV.U32 R124, RZ, RZ, R76 ;  /* 0x000000ffff7c7224 */ /* 0x000fe200078e004c */
[----:B------:R-:W-:Y:S01]  /*60e0*/  MOV R76, R132 ;  /* 0x00000084004c7202 */ /* 0x000fe20000000f00 */
[----:B------:R-:W-:Y:S01]  /*60f0*/  IMAD.MOV.U32 R132, RZ, RZ, R128 ;  /* 0x000000ffff847224 */ /* 0x000fe200078e0080 */
[----:B------:R-:W-:Y:S01]  /*6100*/  MOV R128, R185 ;  /* 0x000000b900807202 */ /* 0x000fe20000000f00 */
[----:B------:R-:W-:Y:S01]  /*6110*/  HMMA.16816.F32 R104, R4, R86, R104 ;  /* 0x000000560468723c */ /* 0x000fe20000001868 */
[----:B------:R-:W-:Y:S01]  /*6120*/  MOV R84, R141 ;  /* 0x0000008d00547202 */ /* 0x000fe20000000f00 */
[----:B------:R-:W-:-:S02]  /*6130*/  IMAD.MOV.U32 R85, RZ, RZ, R140 ;  /* 0x000000ffff557224 */ /* 0x000fc400078e008c */
[----:B------:R-:W-:Y:S02]  /*6140*/  IMAD.MOV.U32 R81, RZ, RZ, R101 ;  /* 0x000000ffff517224 */ /* 0x000fe400078e0065 */
[----:B------:R-:W-:Y:S02]  /*6150*/  IMAD.MOV.U32 R57, RZ, RZ, R76 ;  /* 0x000000ffff397224 */ /* 0x000fe400078e004c */
[C---:B------:R-:W-:Y:S01]  /*6160*/  HMMA.16816.F32 R40, R4.reuse, R82, R40 ;  /* 0x000000520428723c */ /* 0x040fe20000001828 */
[----:B------:R-:W-:Y:S02]  /*6170*/  IMAD.MOV.U32 R86, RZ, RZ, R142 ;  /* 0x000000ffff567224 */ /* 0x000fe400078e008e */
[----:B-1----:R-:W-:Y:S02]  /*6180*/  FFMA.FTZ R8, R184, c[0x0][0x2d0], -R13 ;  /* 0x0000b400b8087a23 */ /* 0x002fe4000001080d */
[----:B------:R-:W1:Y:S01]  /*6190*/  LDSM.16.MT88.4 R184, [R225+0x3080] ;  /* 0x00308000e1b8783b */ /* 0x000e620000004200 */
[----:B------:R-:W-:Y:S01]  /*61a0*/  IMAD.MOV.U32 R13, RZ, RZ, R143 ;  /* 0x000000ffff0d7224 */ /* 0x000fe200078e008f */
[----:B------:R3:W-:Y:S01]  /*61b0*/  MUFU.EX2 R114, R8 ;  /* 0x0000000800727308 */ /* 0x0007e20000000800 */
[----:B--2---:R-:W-:Y:S01]  /*61c0*/  IMAD.MOV.U32 R82, RZ, RZ, R116 ;  /* 0x000000ffff527224 */ /* 0x004fe200078e0074 */
[----:B------:R-:W2:Y:S01]  /*61d0*/  LDSM.16.MT88.4 R140, [R226+0x3080] ;  /* 0x00308000e28c783b */ /* 0x000ea20000004200 */
[----:B------:R-:W-:Y:S01]  /*61e0*/  IMAD.MOV.U32 R87, RZ, RZ, R79 ;  /* 0x000000ffff577224 */ /* 0x000fe200078e004f */
[C---:B------:R-:W-:Y:S01]  /*61f0*/  HMMA.16816.F32 R152, R4.reuse, R60, R92 ;  /* 0x0000003c0498723c */ /* 0x040fe2000000185c */
[----:B------:R-:W-:Y:S01]  /*6200*/  IMAD.MOV.U32 R116, RZ, RZ, R119 ;  /* 0x000000ffff747224 */ /* 0x000fe200078e0077 */
[----:B------:R-:W-:Y:S01]  /*6210*/  LDSM.16.MT88.4 R60, [R227+0x3080] ;  /* 0x00308000e33c783b */ /* 0x000fe20000004200 */
[----:B------:R-:W-:Y:S01]  /*6220*/  IMAD.MOV.U32 R119, RZ, RZ, R135 ;  /* 0x000000ffff777224 */ /* 0x000fe200078e0087 */
[----:B------:R-:W-:Y:S01]  /*6230*/  MOV R135, R77 ;  /* 0x0000004d00877202 */ /* 0x000fe20000000f00 */
[----:B------:R-:W-:Y:S01]  /*6240*/  IMAD.MOV.U32 R98, RZ, RZ, R86 ;  /* 0x000000ffff627224 */ /* 0x000fe200078e0056 */
[----:B------:R-:W-:Y:S01]  /*6250*/  LDSM.16.MT88.4 R76, [R225+0x4880] ;  /* 0x00488000e14c783b */ /* 0x000fe20000004200 */
[----:B------:R-:W-:Y:S01]  /*6260*/  IMAD.MOV.U32 R97, RZ, RZ, R13 ;  /* 0x000000ffff617224 */ /* 0x000fe200078e000d */
[C---:B------:R-:W-:Y:S01]  /*6270*/  HMMA.16816.F32 R32, R4.reuse, R64, R32 ;  /* 0x000000400420723c */ /* 0x040fe20000001820 */
[----:B------:R-:W-:Y:S01]  /*6280*/  MOV R86, R87 ;  /* 0x0000005700567202 */ /* 0x000fe20000000f00 */
[----:B------:R-:W-:Y:S01]  /*6290*/  LDSM.16.MT88.4 R92, [R226+0x4880] ;  /* 0x00488000e25c783b */ /* 0x000fe20000004200 */
[----:B------:R-:W-:Y:S01]  /*62a0*/  IMAD.MOV.U32 R87, RZ, RZ, R112 ;  /* 0x000000ffff577224 */ /* 0x000fe200078e0070 */
[----:B------:R-:W-:Y:S01]  /*62b0*/  MOV R13, R115 ;  /* 0x00000073000d7202 */ /* 0x000fe20000000f00 */
[----:B---3--:R-:W-:Y:S01]  /*62c0*/  FFMA.FTZ R8, R175, c[0x0][0x2d0], -R12 ;  /* 0x0000b400af087a23 */ /* 0x008fe2000001080c */
[----:B------:R-:W-:Y:S01]  /*62d0*/  MOV R115, R81 ;  /* 0x0000005100737202 */ /* 0x000fe20000000f00 */
[----:B------:R-:W-:Y:S01]  /*62e0*/  IMAD.MOV.U32 R112, RZ, RZ, R56 ;  /* 0x000000ffff707224 */ /* 0x000fe200078e0038 */
[----:B------:R-:W-:Y:S01]  /*62f0*/  MOV R65, R124 ;  /* 0x0000007c00417202 */ /* 0x000fe20000000f00 */
[----:B------:R3:W-:Y:S01]  /*6300*/  MUFU.EX2 R126, R8 ;  /* 0x00000008007e7308 */ /* 0x0007e20000000800 */
[----:B------:R-:W-:Y:S01]  /*6310*/  IMAD.MOV.U32 R56, RZ, RZ, R72 ;  /* 0x000000ffff387224 */ /* 0x000fe200078e0048 */
[C---:B------:R-:W-:Y:S01]  /*6320*/  HMMA.16816.F32 R36, R4.reuse, R70, R36 ;  /* 0x000000460424723c */ /* 0x040fe20000001824 */
        /* <DEDUP_REMOVED lines=11> */
[----:B------:R-:W-:-:S02]  /*63e0*/  IMAD.MOV.U32 R64, RZ, RZ, R53 ;  /* 0x000000ffff407224 */ /* 0x000fc400078e0035 */
[----:B---3--:R-:W-:-:S03]  /*63f0*/  FFMA.FTZ R8, R178, c[0x0][0x2d0], -R12 ;  /* 0x0000b400b2087a23 */ /* 0x008fc6000001080c */
[C---:B------:R-:W-:Y:S01]  /*6400*/  HMMA.16816.F32 R44, R4.reuse, R74, R44 ;  /* 0x0000004a042c723c */ /* 0x040fe2000000182c */
[----:B------:R3:W4:Y:S01]  /*6410*/  MUFU.EX2 R80, R8 ;  /* 0x0000000800507308 */ /* 0x0007220000000800 */
[----:B------:R-:W-:Y:S01]  /*6420*/  IMAD.MOV.U32 R100, RZ, RZ, R234 ;  /* 0x000000ffff647224 */ /* 0x000fe200078e00ea */
[----:B------:R-:W-:Y:S01]  /*6430*/  MOV R67, R99 ;  /* 0x0000006300437202 */ /* 0x000fe20000000f00 */
[----:B------:R-:W-:Y:S01]  /*6440*/  IMAD.MOV.U32 R71, RZ, RZ, R98 ;  /* 0x000000ffff477224 */ /* 0x000fe200078e0062 */
[----:B------:R-:W-:Y:S01]  /*6450*/  MOV R70, R97 ;  /* 0x0000006100467202 */ /* 0x000fe20000000f00 */
[----:B------:R-:W-:Y:S01]  /*6460*/  IMAD.MOV.U32 R13, RZ, RZ, R56 ;  /* 0x000000ffff0d7224 */ /* 0x000fe200078e0038 */
[----:B------:R-:W-:Y:S01]  /*6470*/  MOV R53, R130 ;  /* 0x0000008200357202 */ /* 0x000fe20000000f00 */
[----:B------:R-:W-:Y:S01]  /*6480*/  HMMA.16816.F32 R28, R4, R58, R28 ;  /* 0x0000003a041c723c */ /* 0x000fe2000000181c */
[----:B------:R-:W-:Y:S01]  /*6490*/  IMAD.MOV.U32 R101, RZ, RZ, R128 ;  /* 0x000000ffff657224 */ /* 0x000fe200078e0080 */
[----:B------:R1:W5:Y:S01]  /*64a0*/  LDL.LU R236, [R1+0x74] ;  /* 0x0000740001ec7983 */ /* 0x0003620000300800 */
[----:B------:R-:W-:-:S02]  /*64b0*/  IMAD.MOV.U32 R117, RZ, RZ, R102 ;  /* 0x000000ffff757224 */ /* 0x000fc400078e0066 */
[----:B------:R-:W-:Y:S02]  /*64c0*/  IMAD.MOV.U32 R55, RZ, RZ, R158 ;  /* 0x000000ffff377224 */ /* 0x000fe400078e009e */
[----:B---3--:R-:W-:Y:S01]  /*64d0*/  FFMA.FTZ R8, R189, c[0x0][0x2d0], -R12 ;  /* 0x0000b400bd087a23 */ /* 0x008fe2000001080c */
[----:B------:R-:W-:Y:S01]  /*64e0*/  MOV R99, R115 ;  /* 0x0000007300637202 */ /* 0x000fe20000000f00 */
[----:B------:R-:W-:Y:S01]  /*64f0*/  FFMA.FTZ R4, R190, c[0x0][0x2d0], -R0 ;  /* 0x0000b400be047a23 */ /* 0x000fe20000010800 */
[----:B----4-:R-:W-:Y:S01]  /*6500*/  F2FP.PACK_AB R129, R80, R126 ;  /* 0x0000007e5081723e */ /* 0x010fe200000000ff */
[----:B------:R3:W-:Y:S01]  /*6510*/  MUFU.EX2 R252, R8 ;  /* 0x0000000800fc7308 */ /* 0x0007e20000000800 */
[----:B------:R-:W-:Y:S01]  /*6520*/  IMAD.MOV.U32 R98, RZ, RZ, R113 ;  /* 0x000000ffff627224 */ /* 0x000fe200078e0071 */
[----:B------:R-:W-:Y:S02]  /*6530*/  MOV R56, R118 ;  /* 0x0000007600387202 */ /* 0x000fe40000000f00 */
[----:B------:R-:W-:-:S02]  /*6540*/  MOV R97, R112 ;  /* 0x0000007000617202 */ /* 0x000fc40000000f00 */
[----:B------:R-:W-:Y:S01]  /*6550*/  F2FP.PACK_AB R130, R114, R82 ;  /* 0x000000527282723e */ /* 0x000fe200000000ff */
[----:B------:R-:W-:Y:S01]  /*6560*/  IMAD.MOV.U32 R74, RZ, RZ, R175 ;  /* 0x000000ffff4a7224 */ /* 0x000fe200078e00af */
[----:B------:R-:W-:Y:S01]  /*6570*/  F2FP.PACK_AB R128, R96, R73 ;  /* 0x000000496080723e */ /* 0x000fe200000000ff */
[----:B------:R-:W-:Y:S01]  /*6580*/  IMAD.MOV.U32 R58, RZ, RZ, R119 ;  /* 0x000000ffff3a7224 */ /* 0x000fe200078e0077 */
[----:B------:R-:W-:Y:S01]  /*6590*/  MOV R102, R235 ;  /* 0x000000eb00667202 */ /* 0x000fe20000000f00 */
[----:B------:R-:W-:Y:S01]  /*65a0*/  LDSM.16.MT88.4 R156, [R228+0x3080] ;  /* 0x00308000e49c783b */ /* 0x000fe20000004200 */
[----:B---3--:R-:W-:Y:S02]  /*65b0*/  FFMA.FTZ R8, R188, c[0x0][0x2d0], -R12 ;  /* 0x0000b400bc087a23 */ /* 0x008fe4000001080c */
[----:B------:R-:W-:Y:S01]  /*65c0*/  IMAD.MOV.U32 R113, RZ, RZ, R65 ;  /* 0x000000ffff717224 */ /* 0x000fe200078e0041 */
[----:B------:R-:W-:Y:S01]  /*65d0*/  MOV R118, R100 ;  /* 0x0000006400767202 */ /* 0x000fe20000000f00 */
[----:B------:R3:W4:Y:S01]  /*65e0*/  MUFU.EX2 R242, R8 ;  /* 0x0000000800f27308 */ /* 0x0007220000000800 */
[----:B------:R-:W-:-:S02]  /*65f0*/  MOV R112, R57 ;  /* 0x0000003900707202 */ /* 0x000fc40000000f00 */
[----:B------:R-:W-:Y:S01]  /*6600*/  MOV R189, R67 ;  /* 0x0000004300bd7202 */ /* 0x000fe20000000f00 */
[----:B------:R-:W-:Y:S01]  /*6610*/  IMAD.MOV.U32 R115, RZ, RZ, R117 ;  /* 0x000000ffff737224 */ /* 0x000fe200078e0075 */
[----:B------:R-:W-:Y:S01]  /*6620*/  MOV R75, R97 ;  /* 0x00000061004b7202 */ /* 0x000fe20000000f00 */
[----:B------:R-:W-:Y:S01]  /*6630*/  IMAD.MOV.U32 R66, RZ, RZ, R98 ;  /* 0x000000ffff427224 */ /* 0x000fe200078e0062 */
[----:B------:R2:W5:Y:S04]  /*6640*/  LDL.LU R235, [R1+0x70] ;  /* 0x0000700001eb7983 */ /* 0x0005680000300800 */
[----:B---3--:R-:W3:Y:S01]  /*6650*/  LDSM.16.MT88.4 R8, [R227+0x4880] ;  /* 0x00488000e308783b */ /* 0x008ee20000004200 */
[----:B------:R-:W-:Y:S01]  /*6660*/  IMAD.MOV.U32 R65, RZ, RZ, R127 ;  /* 0x000000ffff417224 */ /* 0x000fe200078e007f */
[----:B----4-:R-:W-:Y:S01]  /*6670*/  F2FP.PACK_AB R131, R242, R252 ;  /* 0x000000fcf283723e */ /* 0x010fe200000000ff */
        /* <DEDUP_REMOVED lines=8> */
[C---:B-1----:R-:W-:Y:S01]  /*6700*/  HMMA.16816.F32 R176, R128.reuse, R184, R208 ;  /* 0x000000b880b0723c */ /* 0x042fe200000018d0 */
[----:B------:R-:W-:Y:S01]  /*6710*/  MOV R116, R102 ;  /* 0x0000006600747202 */ /* 0x000fe20000000f00 */
[----:B------:R-:W-:Y:S01]  /*6720*/  IMAD.MOV.U32 R117, RZ, RZ, R103 ;  /* 0x000000ffff757224 */ /* 0x000fe200078e0067 */
[----:B------:R-:W-:Y:S01]  /*6730*/  MOV R97, R113 ;  /* 0x0000007100617202 */ /* 0x000fe20000000f00 */
[----:B------:R-:W-:Y:S01]  /*6740*/  IMAD.MOV.U32 R98, RZ, RZ, R115 ;  /* 0x000000ffff627224 */ /* 0x000fe200078e0073 */
[----:B------:R1:W5:Y:S03]  /*6750*/  LDL.LU R234, [R1+0x6c] ;  /* 0x00006c0001ea7983 */ /* 0x0003660000300800 */
[----:B--2---:R-:W-:Y:S01]  /*6760*/  HMMA.16816.F32 R132, R128, R140, R132 ;  /* 0x0000008c8084723c */ /* 0x004fe20000001884 */
[----:B----4-:R-:W-:-:S04]  /*6770*/  FFMA.FTZ R4, R191, c[0x0][0x2d0], -R0 ;  /* 0x0000b400bf047a23 */ /* 0x010fc80000010800 */
[----:B------:R2:W4:Y:S01]  /*6780*/  MUFU.EX2 R198, R4 ;  /* 0x0000000400c67308 */ /* 0x0005220000000800 */
        /* <DEDUP_REMOVED lines=9> */
[----:B--2---:R-:W-:-:S02]  /*6820*/  FFMA.FTZ R4, R196, c[0x0][0x2d0], -R0 ;  /* 0x0000b400c4047a23 */ /* 0x004fc40000010800 */
[----:B------:R-:W-:Y:S01]  /*6830*/  FFMA.FTZ R0, R197, c[0x0][0x2d0], -R0 ;  /* 0x0000b400c5007a23 */ /* 0x000fe20000010800 */
[----:B------:R-:W-:-:S03]  /*6840*/  MOV R98, R99 ;  /* 0x0000006300627202 */ /* 0x000fc60000000f00 */
[----:B------:R2:W-:Y:S01]  /*6850*/  MUFU.EX2 R175, R0 ;  /* 0x0000000000af7308 */ /* 0x0005e20000000800 */
        /* <DEDUP_REMOVED lines=9> */
[----:B--2---:R-:W-:-:S04]  /*68f0*/  FFMA.FTZ R0, R171, c[0x0][0x2d0], -R2 ;  /* 0x0000b400ab007a23 */ /* 0x004fc80000010802 */
[----:B------:R2:W-:Y:S01]  /*6900*/  MUFU.EX2 R5, R0 ;  /* 0x0000000000057308 */ /* 0x0005e20000000800 */
[----:B------:R-:W-:Y:S01]  /*6910*/  IMAD.MOV.U32 R64, RZ, RZ, R65 ;  /* 0x000000ffff407224 */ /* 0x000fe200078e0041 */
[----:B------:R-:W-:Y:S01]  /*6920*/  MOV R65, R118 ;  /* 0x0000007600417202 */ /* 0x000fe20000000f00 */
[----:B------:R-:W-:Y:S01]  /*6930*/  IMAD.MOV.U32 R12, RZ, RZ, R117 ;  /* 0x000000ffff0c7224 */ /* 0x000fe200078e0075 */
[----:B------:R-:W-:Y:S02]  /*6940*/  MOV R59, R116 ;  /* 0x00000074003b7202 */ /* 0x000fe40000000f00 */
[----:B---3--:R-:W-:Y:S02]  /*6950*/  HMMA.16816.F32 R116, R128, R8, R144 ;  /* 0x000000088074723c */ /* 0x008fe40000001890 */
[----:B------:R-:W3:Y:S01]  /*6960*/  MUFU.EX2 R196, R4 ;  /* 0x0000000400c47308 */ /* 0x000ee20000000800 */
[----:B------:R-:W-:Y:S01]  /*6970*/  MOV R83, R75 ;  /* 0x0000004b00537202 */ /* 0x000fe20000000f00 */
[----:B--2---:R-:W-:-:S04]  /*6980*/  FFMA.FTZ R0, R172, c[0x0][0x2d0], -R2 ;  /* 0x0000b400ac007a23 */ /* 0x004fc80000010802 */
[----:B------:R-:W-:Y:S02]  /*6990*/  HMMA.16816.F32 R144, R128, R142, R248 ;  /* 0x0000008e8090723c */ /* 0x000fe400000018f8 */
[----:B------:R2:W1:Y:S01]  /*69a0*/  MUFU.EX2 R4, R0 ;  /* 0x0000000000047308 */ /* 0x0004620000000800 */
[----:B------:R-:W-:Y:S01]  /*69b0*/  IMAD.MOV.U32 R74, RZ, RZ, R66 ;  /* 0x000000ffff4a7224 */ /* 0x000fe200078e0042 */
[----:B------:R-:W-:-:S03]  /*69c0*/  MOV R75, R67 ;  /* 0x00000043004b7202 */ /* 0x000fc60000000f00 */
[----:B------:R-:W-:Y:S01]  /*69d0*/  IMAD.MOV.U32 R248, RZ, RZ, R64 ;  /* 0x000000fffff87224 */ /* 0x000fe200078e0040 */
[----:B------:R-:W-:Y:S01]  /*69e0*/  HMMA.16816.F32 R188, R128, R186, R208 ;  /* 0x000000ba80bc723c */ /* 0x000fe200000018d0 */
[----:B------:R-:W-:Y:S01]  /*69f0*/  MOV R127, R230 ;  /* 0x000000e6007f7202 */ /* 0x000fe20000000f00 */
[----:B------:R-:W-:Y:S01]  /*6a00*/  IMAD.MOV.U32 R7, RZ, RZ, R98 ;  /* 0x000000ffff077224 */ /* 0x000fe200078e0062 */
[----:B------:R-:W-:-:S04]  /*6a10*/  MOV R6, R99 ;  /* 0x0000006300067202 */ /* 0x000fc80000000f00 */
[----:B------:R-:W-:Y:S02]  /*6a20*/  IMAD.MOV.U32 R210, RZ, RZ, R82 ;  /* 0x000000ffffd27224 */ /* 0x000fe400078e0052 */
[--C-:B--2---:R-:W-:Y:S02]  /*6a30*/  FFMA.FTZ R0, R173, c[0x0][0x2d0], -R2.reuse ;  /* 0x0000b400ad007a23 */ /* 0x104fe40000010802 */
[----:B------:R-:W-:Y:S01]  /*6a40*/  FFMA.FTZ R2, R174, c[0x0][0x2d0], -R2 ;  /* 0x0000b400ae027a23 */ /* 0x000fe20000010802 */
[----:B------:R-:W-:Y:S01]  /*6a50*/  MOV R174, R65 ;  /* 0x0000004100ae7202 */ /* 0x000fe20000000f00 */
[----:B------:R-:W-:Y:S01]  /*6a60*/  IMAD.MOV.U32 R209, RZ, RZ, R80 ;  /* 0x000000ffffd17224 */ /* 0x000fe200078e0050 */
[----:B------:R-:W-:Y:S01]  /*6a70*/  HMMA.16816.F32 R64, R128, R62, R244 ;  /* 0x0000003e8040723c */ /* 0x000fe200000018f4 */
[----:B------:R-:W-:-:S06]  /*6a80*/  IMAD.MOV.U32 R208, RZ, RZ, R96 ;  /* 0x000000ffffd07224 */ /* 0x000fcc00078e0060 */
[----:B------:R-:W-:Y:S02]  /*6a90*/  MOV R245, R83 ;  /* 0x0000005300f57202 */ /* 0x000fe40000000f00 */
[----:B------:R-:W-:Y:S02]  /*6aa0*/  MOV R244, R81 ;  /* 0x0000005100f47202 */ /* 0x000fe40000000f00 */
[----:B------:R-:W-:Y:S01]  /*6ab0*/  HMMA.16816.F32 R80, R128, R78, R220 ;  /* 0x0000004e8050723c */ /* 0x000fe200000018dc */
[----:B------:R-:W-:Y:S06]  /*6ac0*/  MUFU.EX2 R0, R0 ;  /* 0x0000000000007308 */ /* 0x000fec0000000800 */
[----:B------:R-:W-:-:S02]  /*6ad0*/  MOV R221, R97 ;  /* 0x0000006100dd7202 */ /* 0x000fc40000000f00 */
[----:B------:R-:W-:Y:S01]  /*6ae0*/  HMMA.16816.F32 R96, R128, R94, R216 ;  /* 0x0000005e8060723c */ /* 0x000fe200000018d8 */
[----:B------:R-:W2:Y:S01]  /*6af0*/  MUFU.EX2 R2, R2 ;  /* 0x0000000200027308 */ /* 0x000ea20000000800 */
[----:B------:R-:W-:-:S05]  /*6b00*/  IMAD.MOV.U32 R220, RZ, RZ, R72 ;  /* 0x000000ffffdc7224 */ /* 0x000fca00078e0048 */
[----:B------:R-:W-:Y:S02]  /*6b10*/  MOV R217, R127 ;  /* 0x0000007f00d97202 */ /* 0x000fe40000000f00 */
[----:B------:R-:W-:Y:S01]  /*6b20*/  MOV R219, R125 ;  /* 0x0000007d00db7202 */ /* 0x000fe20000000f00 */
[----:B------:R-:W-:Y:S02]  /*6b30*/  IMAD.MOV.U32 R218, RZ, RZ, R124 ;  /* 0x000000ffffda7224 */ /* 0x000fe400078e007c */
[----:B------:R-:W-:Y:S01]  /*6b40*/  FADD.FTZ R6, R6, R217 ;  /* 0x000000d906067221 */ /* 0x000fe20000010000 */
[----:B------:R-:W-:Y:S01]  /*6b50*/  MOV R222, R75 ;  /* 0x0000004b00de7202 */ /* 0x000fe20000000f00 */
[----:B------:R-:W-:Y:S02]  /*6b60*/  FADD.FTZ R14, R219, R14 ;  /* 0x0000000edb0e7221 */ /* 0x000fe40000010000 */
[----:B------:R-:W-:Y:S02]  /*6b70*/  IMAD.MOV.U32 R223, RZ, RZ, R74 ;  /* 0x000000ffffdf7224 */ /* 0x000fe400078e004a */
[----:B------:R-:W-:-:S02]  /*6b80*/  FADD.FTZ R7, R7, R218 ;  /* 0x000000da07077221 */ /* 0x000fc40000010000 */
[----:B------:R-:W-:Y:S01]  /*6b90*/  FADD.FTZ R6, R220, R6 ;  /* 0x00000006dc067221 */ /* 0x000fe20000010000 */
[----:B------:R-:W-:Y:S01]  /*6ba0*/  MOV R246, R59 ;  /* 0x0000003b00f67202 */ /* 0x000fe20000000f00 */
[----:B------:R-:W-:Y:S02]  /*6bb0*/  FADD.FTZ R14, R222, R14 ;  /* 0x0000000ede0e7221 */ /* 0x000fe40000010000 */
[----:B------:R-:W-:Y:S02]  /*6bc0*/  FADD.FTZ R7, R221, R7 ;  /* 0x00000007dd077221 */ /* 0x000fe40000010000 */
[----:B------:R-:W-:Y:S02]  /*6bd0*/  FADD.FTZ R6, R223, R6 ;  /* 0x00000006df067221 */ /* 0x000fe40000010000 */
[----:B------:R-:W-:Y:S02]  /*6be0*/  IMAD.MOV.U32 R247, RZ, RZ, R58 ;  /* 0x000000fffff77224 */ /* 0x000fe400078e003a */
[----:B------:R-:W-:-:S02]  /*6bf0*/  FADD.FTZ R14, R245, R14 ;  /* 0x0000000ef50e7221 */ /* 0x000fc40000010000 */
[----:B------:R-:W-:Y:S02]  /*6c00*/  FADD.FTZ R7, R244, R7 ;  /* 0x00000007f4077221 */ /* 0x000fe40000010000 */
[----:B------:R-:W-:Y:S01]  /*6c10*/  FADD.FTZ R6, R246, R6 ;  /* 0x00000006f6067221 */ /* 0x000fe20000010000 */
[----:B----4-:R-:W-:Y:S01]  /*6c20*/  F2FP.PACK_AB R124, R198, R199 ;  /* 0x000000c7c67c723e */ /* 0x010fe200000000ff */
[----:B------:R-:W-:Y:S01]  /*6c30*/  IMAD.MOV.U32 R197, RZ, RZ, R126 ;  /* 0x000000ffffc57224 */ /* 0x000fe200078e007e */
[----:B---3--:R-:W-:Y:S01]  /*6c40*/  F2FP.PACK_AB R126, R175, R196 ;  /* 0x000000c4af7e723e */ /* 0x008fe200000000ff */
[----:B------:R-:W-:Y:S01]  /*6c50*/  FADD.FTZ R14, R247, R14 ;  /* 0x0000000ef70e7221 */ /* 0x000fe20000010000 */
[----:B-1----:R-:W-:Y:S02]  /*6c60*/  F2FP.PACK_AB R125, R4, R5 ;  /* 0x00000005047d723e */ /* 0x002fe400000000ff */
[----:B--2---:R-:W-:Y:S01]  /*6c70*/  F2FP.PACK_AB R127, R2, R0 ;  /* 0x00000000027f723e */ /* 0x004fe200000000ff */
[----:B------:R-:W-:-:S02]  /*6c80*/  FADD.FTZ R12, R12, R7 ;  /* 0x000000070c0c7221 */ /* 0x000fc40000010000 */
[----:B------:R-:W-:Y:S02]  /*6c90*/  FADD.FTZ R6, R174, R6 ;  /* 0x00000006ae067221 */ /* 0x000fe40000010000 */
[----:B------:R-:W-:Y:S02]  /*6ca0*/  FADD.FTZ R7, R195, R194 ;  /* 0x000000c2c3077221 */ /* 0x000fe40000010000 */
[----:B------:R-:W-:Y:S01]  /*6cb0*/  FADD.FTZ R14, R15, R14 ;  /* 0x0000000e0f0e7221 */ /* 0x000fe20000010000 */
[C---:B------:R-:W-:Y:S01]  /*6cc0*/  HMMA.16816.F32 R136, R124.reuse, R140, R136 ;  /* 0x0000008c7c88723c */ /* 0x040fe20000001888 */
[----:B------:R-:W-:Y:S02]  /*6cd0*/  IMAD.MOV.U32 R249, RZ, RZ, R112 ;  /* 0x000000fffff97224 */ /* 0x000fe400078e0070 */
[----:B------:R-:W-:Y:S02]  /*6ce0*/  FADD.FTZ R12, R248, R12 ;  /* 0x0000000cf80c7221 */ /* 0x000fe40000010000 */
[----:B------:R-:W-:Y:S01]  /*6cf0*/  FADD.FTZ R15, R13, R6 ;  /* 0x000000060d0f7221 */ /* 0x000fe20000010000 */
[----:B------:R-:W-:Y:S01]  /*6d00*/  MOV R250, R113 ;  /* 0x0000007100fa7202 */ /* 0x000fe20000000f00 */
[----:B------:R-:W-:Y:S01]  /*6d10*/  FADD.FTZ R13, R192, R7 ;  /* 0x00000007c00d7221 */ /* 0x000fe20000010000 */
[----:B------:R-:W-:Y:S01]  /*6d20*/  HMMA.16816.F32 R140, R124, R142, R104 ;  /* 0x0000008e7c8c723c */ /* 0x000fe20000001868 */
[----:B------:R-:W-:Y:S01]  /*6d30*/  MOV R251, R115 ;  /* 0x0000007300fb7202 */ /* 0x000fe20000000f00 */
[----:B------:R-:W-:-:S02]  /*6d40*/  IMAD.MOV.U32 R173, RZ, RZ, R56 ;  /* 0x000000ffffad7224 */ /* 0x000fc400078e0038 */
[----:B------:R-:W-:Y:S01]  /*6d50*/  FADD.FTZ R7, R249, R12 ;  /* 0x0000000cf9077221 */ /* 0x000fe20000010000 */
[----:B------:R-:W-:-:S03]  /*6d60*/  MOV R172, R57 ;  /* 0x0000003900ac7202 */ /* 0x000fc60000000f00 */
[----:B------:R-:W-:Y:S01]  /*6d70*/  HMMA.16816.F32 R104, R124, R108, R120 ;  /* 0x0000006c7c68723c */ /* 0x000fe20000001878 */
[----:B------:R-:W-:Y:S01]  /*6d80*/  MOV R171, R73 ;  /* 0x0000004900ab7202 */ /* 0x000fe20000000f00 */
[----:B------:R-:W-:Y:S02]  /*6d90*/  FADD.FTZ R6, R250, R14 ;  /* 0x0000000efa067221 */ /* 0x000fe40000010000 */
[----:B------:R-:W-:-:S04]  /*6da0*/  FADD.FTZ R12, R251, R15 ;  /* 0x0000000ffb0c7221 */ /* 0x000fc80000010000 */
        /* <DEDUP_REMOVED lines=9> */
[----:B------:R-:W-:Y:S01]  /*6e40*/  FADD.FTZ R6, R166, R7 ;  /* 0x00000007a6067221 */ /* 0x000fe20000010000 */
[----:B------:R-:W-:Y:S01]  /*6e50*/  MOV R103, R231 ;  /* 0x000000e700677202 */ /* 0x000fe20000000f00 */
[----:B------:R-:W-:Y:S01]  /*6e60*/  IMAD.MOV.U32 R100, RZ, RZ, R101 ;  /* 0x000000ffff647224 */ /* 0x000fe200078e0065 */
[----:B------:R-:W-:Y:S01]  /*6e70*/  MOV R101, R233 ;  /* 0x000000e900657202 */ /* 0x000fe20000000f00 */
[----:B------:R-:W-:Y:S01]  /*6e80*/  IMAD.MOV.U32 R102, RZ, RZ, R232 ;  /* 0x000000ffff667224 */ /* 0x000fe200078e00e8 */
[----:B------:R-:W-:Y:S01]  /*6e90*/  HMMA.16816.F32 R180, R124, R184, R180 ;  /* 0x000000b87cb4723c */ /* 0x000fe200000018b4 */
[----:B------:R-:W-:Y:S01]  /*6ea0*/  FADD.FTZ R6, R164, R6 ;  /* 0x00000006a4067221 */ /* 0x000fe20000010000 */
[----:B------:R1:W5:Y:S01]  /*6eb0*/  LDL.LU R233, [R1+0x68] ;  /* 0x0000680001e97983 */ /* 0x0003620000300800 */
[----:B------:R-:W-:-:S02]  /*6ec0*/  IMAD.MOV.U32 R211, RZ, RZ, R114 ;  /* 0x000000ffffd37224 */ /* 0x000fc400078e0072 */
[----:B------:R-:W-:Y:S01]  /*6ed0*/  FADD.FTZ R5, R5, R6 ;  /* 0x0000000605057221 */ /* 0x000fe20000010000 */
[----:B------:R1:W5:Y:S02]  /*6ee0*/  LDL.LU R232, [R1+0x64] ;  /* 0x0000640001e87983 */ /* 0x0003640000300800 */
[----:B------:R-:W-:Y:S01]  /*6ef0*/  HMMA.16816.F32 R184, R124, R186, R88 ;  /* 0x000000ba7cb8723c */ /* 0x000fe20000001858 */
[----:B------:R-:W-:Y:S01]  /*6f00*/  FADD.FTZ R4, R4, R5 ;  /* 0x0000000504047221 */ /* 0x000fe20000010000 */
[----:B------:R1:W5:Y:S01]  /*6f10*/  LDL.LU R231, [R1+0x60] ;  /* 0x0000600001e77983 */ /* 0x0003620000300800 */
[----:B------:R-:W-:-:S05]  /*6f20*/  FADD.FTZ R9, R210, R9 ;  /* 0x00000009d2097221 */ /* 0x000fca0000010000 */
[C---:B------:R-:W-:Y:S01]  /*6f30*/  HMMA.16816.F32 R148, R128.reuse, R156, R148 ;  /* 0x0000009c8094723c */ /* 0x040fe20000001894 */
[----:B------:R-:W-:Y:S01]  /*6f40*/  FADD.FTZ R7, R209, R8 ;  /* 0x00000008d1077221 */ /* 0x000fe20000010000 */
[----:B------:R1:W5:Y:S06]  /*6f50*/  LDL.LU R230, [R1+0x5c] ;  /* 0x00005c0001e67983 */ /* 0x00036c0000300800 */
[C---:B------:R-:W-:Y:S01]  /*6f60*/  HMMA.16816.F32 R52, R128.reuse, R60, R52 ;  /* 0x0000003c8034723c */ /* 0x040fe20000001834 */
[----:B------:R-:W-:Y:S01]  /*6f70*/  FADD.FTZ R4, R0, R4 ;  /* 0x0000000400047221 */ /* 0x000fe20000010000 */
[----:B------:R1:W5:Y:S06]  /*6f80*/  LDL.LU R229, [R1+0x58] ;  /* 0x0000580001e57983 */ /* 0x00036c0000300800 */
        /* <DEDUP_REMOVED lines=9> */
[----:B------:R-:W-:Y:S01]  /*7020*/  FADD.FTZ R0, R211, R9 ;  /* 0x00000009d3007221 */ /* 0x000fe20000010000 */
[----:B------:R1:W5:Y:S06]  /*7030*/  LDL.LU R224, [R1+0x54] ;  /* 0x0000540001e07983 */ /* 0x00036c0000300800 */
[C---:B------:R-:W-:Y:S08]  /*7040*/  HMMA.16816.F32 R156, R124.reuse, R158, R16 ;  /* 0x0000009e7c9c723c */ /* 0x040ff00000001810 */
[C---:B------:R-:W-:Y:S08]  /*7050*/  HMMA.16816.F32 R60, R124.reuse, R62, R48 ;  /* 0x0000003e7c3c723c */ /* 0x040ff00000001830 */
[C---:B------:R-:W-:Y:S08]  /*7060*/  HMMA.16816.F32 R76, R124.reuse, R78, R44 ;  /* 0x0000004e7c4c723c */ /* 0x040ff0000000182c */
[C---:B------:R-:W-:Y:S08]  /*7070*/  HMMA.16816.F32 R92, R124.reuse, R94, R40 ;  /* 0x0000005e7c5c723c */ /* 0x040ff00000001828 */
[----:B------:R-:W-:Y:S01]  /*7080*/  HMMA.16816.F32 R108, R124, R110, R36 ;  /* 0x0000006e7c6c723c */ /* 0x000fe20000001824 */
[----:B------:R-:W-:-:S07]  /*7090*/  FADD.FTZ R7, R252, R7 ;  /* 0x00000007fc077221 */ /* 0x000fce0000010000 */
[-C--:B------:R-:W-:Y:S08]  /*70a0*/  HMMA.16816.F32 R128, R128, R10.reuse, R204 ;  /* 0x0000000a8080723c */ /* 0x080ff000000018cc */
[----:B------:R-:W-:Y:S07]  /*70b0*/  HMMA.16816.F32 R124, R124, R10, R28 ;  /* 0x0000000a7c7c723c */ /* 0x000fee000000181c */
[----:B------:R-:W-:-:S04]  /*70c0*/  FADD.FTZ R10, R199, R13 ;  /* 0x0000000dc70a7221 */ /* 0x000fc80000010000 */
[----:B------:R-:W-:Y:S01]  /*70d0*/  FADD.FTZ R8, R198, R10 ;  /* 0x0000000ac6087221 */ /* 0x000fe20000010000 */
[----:B------:R2:W-:Y:S01]  /*70e0*/  STL [R1+0x18], R0 ;  /* 0x0000180001007387 */ /* 0x0005e20000100800 */
[----:B------:R-:W-:Y:S02]  /*70f0*/  FADD.FTZ R7, R242, R7 ;  /* 0x00000007f2077221 */ /* 0x000fe40000010000 */
[----:B------:R-:W-:-:S04]  /*7100*/  FADD.FTZ R6, R196, R8 ;  /* 0x00000008c4067221 */ /* 0x000fc80000010000 */
[----:B------:R-:W-:Y:S01]  /*7110*/  FADD.FTZ R5, R175, R6 ;  /* 0x00000006af057221 */ /* 0x000fe20000010000 */
[----:B------:R1:W-:Y:S01]  /*7120*/  STL [R1+0x14], R7 ;  /* 0x0000140701007387 */ /* 0x0003e20000100800 */
[----:B------:R-:W-:Y:S01]  /*7130*/  UIMAD.WIDE.U32 UR6, UR23, UR4, URZ ;  /* 0x00000004170672a5 */ /* 0x000fe2000f8e003f */
[----:B------:R-:W-:Y:S01]  /*7140*/  PLOP3.LUT P0, PT, PT, PT, UP6, 0x40, 0x0 ;  /* 0x000000000000781c */ /* 0x000fe20003f0e868 */
[----:B--2---:R-:W-:-:S05]  /*7150*/  FADD.FTZ R0, R2, R4 ;  /* 0x0000000402007221 */ /* 0x004fca0000010000 */
[----:B------:R1:W-:Y:S04]  /*7160*/  STL [R1+0x20], R0 ;  /* 0x0000200001007387 */ /* 0x0003e80000100800 */
[----:B------:R1:W-:Y:S01]  /*7170*/  STL [R1+0x1c], R5 ;  /* 0x00001c0501007387 */ /* 0x0003e20000100800 */
[----:B------:R-:W-:-:S04]  /*7180*/  @UP5 USHF.R.U32.HI UR23, URZ, UR5, UR7 ;  /* 0x000000053f175299 */ /* 0x000fc80008011607 */
[----:B------:R-:W-:Y:S02]  /*7190*/  UIADD3 UR23, UR22, UR23, URZ ;  /* 0x0000001716177290 */ /* 0x000fe4000fffe03f */
[----:B------:R-:W-:Y:S02]  /*71a0*/  ULDC UR7, c[0x0][0x328] ;  /* 0x0000ca0000077ab9 */ /* 0x000fe40000000800 */
[----:B------:R-:W-:Y:S02]  /*71b0*/  UIADD3 UR13, UR13, -0x2, URZ ;  /* 0xfffffffe0d0d7890 */ /* 0x000fe4000fffe03f */
[----:B------:R-:W-:Y:S01]  /*71c0*/  UIADD3 UR7, UR23, UR7, URZ ;  /* 0x0000000717077290 */ /* 0x000fe2000fffe03f */
[----:B------:R-:W-:Y:S05]  /*71d0*/  @P0 BRA `(.L_x_1023) ;  /* 0x0000015000000947 */ /* 0x000fea0003800000 */
[----:B------:R-:W-:Y:S01]  /*71e0*/  ISETP.LT.AND P0, PT, RZ, UR23, PT ;  /* 0x00000017ff007c0c */ /* 0x000fe2000bf01270 */
[----:B------:R-:W-:Y:S02]  /*71f0*/  UIADD3 UR22, UR23, -0x1, URZ ;  /* 0xffffffff17167890 */ /* 0x000fe4000fffe03f */
[----:B------:R-:W-:-:S10]  /*7200*/  ULDC UR6, c[0x0][0x32c] ;  /* 0x0000cb0000067ab9 */ /* 0x000fd40000000800 */
[----:B------:R-:W-:Y:S05]  /*7210*/  @P0 BRA `(.L_x_1024) ;  /* 0x0000008000000947 */ /* 0x000fea0003800000 */
[----:B------:R-:W-:Y:S02]  /*7220*/  UISETP.NE.AND UP0, UPT, UR6, 0x1, UPT ;  /* 0x000000010600788c */ /* 0x000fe4000bf05270 */
[----:B------:R-:W-:Y:S02]  /*7230*/  UIADD3 UR22, -UR23, URZ, URZ ;  /* 0x0000003f17167290 */ /* 0x000fe4000fffe13f */
[----:B------:R-:W-:Y:S02]  /*7240*/  ULDC.64 UR4, c[0x0][0x330] ;  /* 0x0000cc0000047ab9 */ /* 0x000fe40000000a00 */
[----:B------:R-:W-:-:S07]  /*7250*/  UIMAD.WIDE.U32 UR24, UR22, UR4, URZ ;  /* 0x00000004161872a5 */ /* 0x000fce000f8e003f */
[----:B------:R-:W-:Y:S02]  /*7260*/  @UP0 UMOV UR23, UR25 ;  /* 0x0000001900170c82 */ /* 0x000fe40008000000 */
[----:B------:R-:W-:-:S04]  /*7270*/  @UP0 USHF.R.U32.HI UR22, URZ, UR5, UR23 ;  /* 0x000000053f160299 */ /* 0x000fc80008011617 */
[----:B------:R-:W-:Y:S01]  /*7280*/  ULOP3.LUT UR22, URZ, UR22, URZ, 0x33, !UPT ;  /* 0x000000163f167292 */ /* 0x000fe2000f8e333f */
[----:B------:R-:W-:Y:S05]  /*7290*/  BRA `(.L_x_1025) ;  /* 0x0000005000007947 */ /* 0x000fea0003800000 */
.L_x_1024:
[----:B------:R-:W-:Y:S02]  /*72a0*/  UISETP.NE.AND UP0, UPT, UR6, 0x1, UPT ;  /* 0x000000010600788c */ /* 0x000fe4000bf05270 */
[----:B------:R-:W-:Y:S02]  /*72b0*/  ULDC.64 UR4, c[0x0][0x330] ;  /* 0x0000cc0000047ab9 */ /* 0x000fe40000000a00 */
[----:B------:R-:W-:-:S07]  /*72c0*/  UIMAD.WIDE.U32 UR24, UR22, UR4, URZ ;  /* 0x00000004161872a5 */ /* 0x000fce000f8e003f */
[----:B------:R-:W-:Y:S02]  /*72d0*/  @UP0 UMOV UR23, UR25 ;  /* 0x0000001900170c82 */ /* 0x000fe40008000000 */
[----:B------:R-:W-:Y:S02]  /*72e0*/  @UP0 USHF.R.U32.HI UR22, URZ, UR5, UR23 ;  /* 0x000000053f160299 */ /* 0x000fe40008011617 */
.L_x_1025:
[----:B------:R-:W-:Y:S02]  /*72f0*/  ULDC UR4, c[0x0][0x32c] ;  /* 0x0000cb0000047ab9 */ /* 0x000fe40000000800 */
[----:B------:R-:W-:-:S04]  /*7300*/  UIMAD UR4, UR22, UR6, UR4 ;  /* 0x00000006160472a4 */ /* 0x000fc8000f8e0204 */
[----:B------:R-:W-:-:S04]  /*7310*/  UISETP.LT.AND UP0, UPT, UR7, UR4, UPT ;  /* 0x000000040700728c */ /* 0x000fc8000bf01270 */
[----:B------:R-:W-:-:S04]  /*7320*/  USEL UR7, UR7, UR4, UP0 ;  /* 0x0000000407077287 */ /* 0x000fc80008000000 */
.L_x_1023:
[----:B------:R-:W-:-:S04]  /*7330*/  UIMAD.WIDE UR4, UR7, 0x2aaaaaab, URZ ;  /* 0x2aaaaaab070478a5 */ /* 0x000fc8000f8e023f */
[----:B------:R-:W-:-:S04]  /*7340*/  USHF.R.U32.HI UR4, URZ, 0x1f, UR5 ;  /* 0x0000001f3f047899 */ /* 0x000fc80008011605 */
[----:B------:R-:W-:-:S04]  /*7350*/  ULEA.HI.SX32 UR4, UR5, UR4, 0x1d ;  /* 0x0000000405047291 */ /* 0x000fc8000f8fea3f */
[----:B------:R-:W-:-:S04]  /*7360*/  UISETP.LT.AND UP0, UPT, UR8, UR4, UPT ;  /* 0x000000040800728c */ /* 0x000fc8000bf01270 */
[----:B------:R-:W-:-:S04]  /*7370*/  USEL UR22, UR8, UR4, !UP0 ;  /* 0x0000000408167287 */ /* 0x000fc8000c000000 */
[----:B------:R-:W-:-:S06]  /*7380*/  UISETP.GE.AND UP0, UPT, UR13, UR22, UPT ;  /* 0x000000160d00728c */ /* 0x000fcc000bf06270 */
[----:B------:R-:W-:-:S13]  /*7390*/  PLOP3.LUT P0, PT, PT, PT, UP0, 0x80, 0x0 ;  /* 0x000000000000781c */ /* 0x000fda0003f0f008 */
[----:B------:R-:W-:Y:S05]  /*73a0*/  @!P0 BRA `(.L_x_1026) ;  /* 0x0000498000008947 */ /* 0x000fea0003800000 */
[----:B-1----:R-:W2:Y:S01]  /*73b0*/  LDL R0, [R1+0x24] ;  /* 0x0000240001007983 */ /* 0x002ea20000100800 */
[----:B------:R-:W-:Y:S01]  /*73c0*/  UISETP.NE.AND UP0, UPT, UR17, URZ, UPT ;  /* 0x0000003f1100728c */ /* 0x000fe2000bf05270 */
[----:B------:R-:W-:Y:S01]  /*73d0*/  IMAD.MOV.U32 R166, RZ, RZ, R168 ;  /* 0x000000ffffa67224 */ /* 0x000fe200078e00a8 */
[----:B------:R-:W-:Y:S01]  /*73e0*/  MOV R171, R3 ;  /* 0x0000000300ab7202 */ /* 0x000fe20000000f00 */
[----:B------:R-:W-:Y:S01]  /*73f0*/  IMAD.MOV.U32 R164, RZ, RZ, R169 ;  /* 0x000000ffffa47224 */ /* 0x000fe200078e00a9 */
[----:B------:R-:W-:Y:S01]  /*7400*/  ULDC.64 UR6, c[0x0][0x208] ;  /* 0x0000820000067ab9 */ /* 0x000fe20000000a00 */
[----:B------:R-:W-:Y:S01]  /*7410*/  IMAD.MOV.U32 R170, RZ, RZ, R167 ;  /* 0x000000ffffaa7224 */ /* 0x000fe200078e00a7 */
[----:B------:R-:W-:Y:S01]  /*7420*/  PLOP3.LUT P1, PT, PT, PT, UP0, 0x80, 0x0 ;  /* 0x000000000000781c */ /* 0x000fe20003f2f008 */
[----:B------:R-:W-:Y:S01]  /*7430*/  ULDC.64 UR4, c[0x0][0x1e0] ;  /* 0x0000780000047ab9 */ /* 0x000fe20000000a00 */
[----:B------:R-:W-:-:S11]  /*7440*/  PLOP3.LUT P0, PT, PT, PT, UP0, 0x80, 0x0 ;  /* 0x000000000000781c */ /* 0x000fd60003f0f008 */
[----:B--2---:R-:W-:-:S05]  /*7450*/  @P1 IMAD.HI.U32 R0, R0, c[0x0][0x2c8], RZ ;  /* 0x0000b20000001a27 */ /* 0x004fca00078e00ff */
[----:B------:R-:W-:-:S05]  /*7460*/  @P0 SHF.R.U32.HI R0, RZ, c[0x0][0x2cc], R0 ;  /* 0x0000b300ff000a19 */ /* 0x000fca0000011600 */
[----:B------:R1:W-:Y:S02]  /*7470*/  @P0 STL [R1+0x28], R0 ;  /* 0x0000280001000387 */ /* 0x0003e40000100800 */
.L_x_1043:
[----:B------:R-:W2:Y:S01]  /*7480*/  LDL.64 R36, [R1+0x38] ;  /* 0x0000380001247983 */ /* 0x000ea20000100a00 */
[----:B------:R-:W-:Y:S04]  /*7490*/  DEPBAR.LE SB0, 0x0 ;  /* 0x000080000000791a */ /* 0x000fe80000000000 */
[----:B-1----:R-:W2:Y:S01]  /*74a0*/  LDL.64 R2, [R1+0x48] ;  /* 0x0000480001027983 */ /* 0x002ea20000100a00 */
[----:B------:R-:W-:Y:S02]  /*74b0*/  UISETP.GT.AND UP0, UPT, UR8, UR13, UPT ;  /* 0x0000000d0800728c */ /* 0x000fe4000bf04270 */
[----:B------:R-:W-:Y:S02]  /*74c0*/  UISETP.NE.AND UP2, UPT, UR17, URZ, UPT ;  /* 0x0000003f1100728c */ /* 0x000fe4000bf45270 */
[----:B------:R-:W-:Y:S01]  /*74d0*/  BAR.SYNC.DEFER_BLOCKING 0x0 ;  /* 0x0000000000007b1d */ /* 0x000fe20000010000 */
[----:B------:R-:W-:Y:S01]  /*74e0*/  UISETP.NE.AND UP1, UPT, UR16, URZ, UPT ;  /* 0x0000003f1000728c */ /* 0x000fe2000bf25270 */
[----:B------:R-:W-:Y:S05]  /*74f0*/  PLOP3.LUT P0, PT, PT, PT, UP0, 0x80, 0x0 ;  /* 0x000000000000781c */ /* 0x000fea0003f0f008 */
[----:B------:R-:W-:Y:S02]  /*7500*/  @!UP0 USHF.R.S32.HI UR23, URZ, 0x1f, UR13 ;  /* 0x0000001f3f178899 */ /* 0x000fe4000801140d */
[----:B------:R-:W-:Y:S02]  /*7510*/  @!UP0 UIMAD.WIDE.U32 UR24, UR13, UR6, URZ ;  /* 0x000000060d1882a5 */ /* 0x000fe4000f8e003f */
[----:B------:R-:W-:Y:S04]  /*7520*/  @!UP0 UIMAD UR23, UR23, UR6, URZ ;  /* 0x00000006171782a4 */ /* 0x000fe8000f8e023f */
[----:B------:R-:W-:Y:S01]  /*7530*/  @!UP0 UIMAD UR23, UR13, UR7, UR23 ;  /* 0x000000070d1782a4 */ /* 0x000fe2000f8e0217 */
[----:B-1----:R-:W-:Y:S03]  /*7540*/  IMAD.U32 R0, RZ, RZ, UR24 ;  /* 0x00000018ff007e24 */ /* 0x002fe6000f8e00ff */
[----:B------:R-:W-:Y:S04]  /*7550*/  @!UP0 UIADD3 UR23, UR25, UR23, URZ ;  /* 0x0000001719178290 */ /* 0x000fe8000fffe03f */
[----:B------:R-:W-:Y:S01]  /*7560*/  @!UP0 UIMAD UR23, UR23, 0x30, URZ ;  /* 0x00000030171788a4 */ /* 0x000fe2000f8e023f */
[----:B-----5:R-:W-:Y:S01]  /*7570*/  LDSM.16.M88.4 R48, [R231+0x8080] ;  /* 0x00808000e730783b */ /* 0x020fe20000000200 */
[----:B------:R-:W-:Y:S04]  /*7580*/  UISETP.GT.AND UP0, UPT, UR13, UR8, UPT ;  /* 0x000000080d00728c */ /* 0x000fe8000bf04270 */
[----:B------:R-:W1:Y:S05]  /*7590*/  LDSM.16.M88.4 R16, [R224+0x5080] ;  /* 0x00508000e010783b */ /* 0x000e6a0000000200 */
[----:B------:R-:W3:Y:S02]  /*75a0*/  LDSM.16.M88.4 R44, [R231+0xa080] ;  /* 0x00a08000e72c783b */ /* 0x000ee40000000200 */
[----:B------:R-:W-:Y:S03]  /*75b0*/  @UP0 UIADD3 UR24, UR13, -0x1, URZ ;  /* 0xffffffff0d180890 */ /* 0x000fe6000fffe03f */
[----:B------:R-:W4:Y:S01]  /*75c0*/  LDSM.16.M88.4 R32, [R224+0x5880] ;  /* 0x00588000e020783b */ /* 0x000f220000000200 */
[----:B------:R-:W-:Y:S04]  /*75d0*/  @UP0 UIMAD.WIDE.U32 UR26, UR24, UR4, URZ ;  /* 0x00000004181a02a5 */ /* 0x000fe8000f8e003f */
        /* <DEDUP_REMOVED lines=18> */
[-C--:B------:R-:W-:Y:S01]  /*7700*/  HMMA.16816.F32 R36, R48, R172.reuse, RZ ;  /* 0x000000ac3024723c */ /* 0x080fe200000018ff */
[----:B------:R-:W-:Y:S04]  /*7710*/  @!P0 IMAD.WIDE.U32 R2, R0, 0x30, R2 ;  /* 0x0000003000028825 */ /* 0x000fe800078e0002 */
[----:B------:R-:W-:Y:S01]  /*7720*/  @!P0 IMAD.SHL.U32 R0, R2, 0x2, RZ ;  /* 0x0000000202008824 */ /* 0x000fe200078e00ff */
[----:B------:R-:W-:Y:S02]  /*7730*/  @!P0 IADD3 R165, R3, UR23, RZ ;  /* 0x0000001703a58c10 */ /* 0x000fe4000fffe0ff */
[C---:B------:R-:W-:Y:S01]  /*7740*/  HMMA.16816.F32 R40, R44.reuse, R172, RZ ;  /* 0x000000ac2c28723c */ /* 0x040fe200000018ff */
[----:B------:R-:W-:Y:S03]  /*7750*/  @UP0 USHF.R.S32.HI UR23, URZ, 0x1f, UR24 ;  /* 0x0000001f3f170899 */ /* 0x000fe60008011418 */
[----:B------:R-:W-:Y:S01]  /*7760*/  @!P0 IADD3 R168, P1, R0, c[0x0][0x1f8], RZ ;  /* 0x00007e0000a88a10 */ /* 0x000fe20007f3e0ff */
[----:B------:R-:W-:Y:S01]  /*7770*/  @UP0 UIMAD UR23, UR23, UR4, URZ ;  /* 0x00000004171702a4 */ /* 0x000fe2000f8e023f */
[----:B------:R-:W-:Y:S02]  /*7780*/  @!P0 SHF.L.U64.HI R165, R2, 0x1, R165 ;  /* 0x0000000102a58819 */ /* 0x000fe400000102a5 */
[-C--:B------:R-:W-:Y:S01]  /*7790*/  HMMA.16816.F32 R44, R44, R174.reuse, RZ ;  /* 0x000000ae2c2c723c */ /* 0x080fe200000018ff */
[----:B------:R-:W-:Y:S01]  /*77a0*/  @!P0 IADD3 R2, P2, R168, UR12, RZ ;  /* 0x0000000ca8028c10 */ /* 0x000fe2000ff5e0ff */
[----:B------:R-:W-:Y:S02]  /*77b0*/  @UP0 UIMAD UR23, UR24, UR5, UR23 ;  /* 0x00000005181702a4 */ /* 0x000fe4000f8e0217 */
[----:B------:R-:W-:Y:S01]  /*77c0*/  @!P0 IADD3.X R169, R165, c[0x0][0x1fc], RZ, P1, !PT ;  /* 0x00007f00a5a98a10 */ /* 0x000fe20000ffe4ff */
[----:B------:R-:W-:Y:S01]  /*77d0*/  @UP0 USHF.L.U64.HI UR24, UR4, 0x5, UR5 ;  /* 0x0000000504180899 */ /* 0x000fe20008010205 */
[----:B------:R-:W-:Y:S01]  /*77e0*/  @!P0 IADD3 R172, P1, R2, UR12, RZ ;  /* 0x0000000c02ac8c10 */ /* 0x000fe2000ff3e0ff */
[----:B------:R-:W-:Y:S01]  /*77f0*/  @UP0 UIADD3 UR23, UR27, UR23, URZ ;  /* 0x000000171b170290 */ /* 0x000fe2000fffe03f */
[----:B------:R-:W-:Y:S01]  /*7800*/  HMMA.16816.F32 R48, R48, R174, RZ ;  /* 0x000000ae3030723c */ /* 0x000fe200000018ff */
[----:B------:R-:W-:Y:S01]  /*7810*/  @!PT LDS RZ, [RZ] ;  /* 0x00000000fffff984 */ /* 0x000fe20000000800 */
[----:B------:R-:W-:Y:S01]  /*7820*/  @!PT LDS RZ, [RZ] ;  /* 0x00000000fffff984 */ /* 0x000fe20000000800 */
[----:B------:R-:W-:Y:S01]  /*7830*/  @!PT LDS RZ, [RZ] ;  /* 0x00000000fffff984 */ /* 0x000fe20000000800 */
[----:B------:R2:W-:Y:S02]  /*7840*/  @!P0 LDGSTS.E.BYPASS.LTC128B.128 [R243+0x2080], [R168.64], !P4 ;  /* 0x02080000a8f38fae */ /* 0x0005e4000e101d54 */
[----:B------:R-:W-:Y:S01]  /*7850*/  @UP0 UIMAD UR23, UR23, 0x30, URZ ;  /* 0x00000030171708a4 */ /* 0x000fe2000f8e023f */
[----:B------:R-:W-:Y:S02]  /*7860*/  @!P0 IADD3 R0, P6, R0, 0x80, RZ ;  /* 0x0000008000008810 */ /* 0x000fe40007fde0ff */
[----:B------:R-:W-:Y:S02]  /*7870*/  @!P0 IADD3.X R3, R169, UR11, RZ, P2, !PT ;  /* 0x0000000ba9038c10 */ /* 0x000fe400097fe4ff */
[-C--:B-1----:R-:W-:Y:S05]  /*7880*/  HMMA.16816.F32 R4, R192, R196.reuse, R4 ;  /* 0x000000c4c004723c */ /* 0x082fea0000001804 */
[----:B------:R-:W-:Y:S01]  /*7890*/  @!P0 IADD3 R212, P5, R0, c[0x0][0x1f8], RZ ;  /* 0x00007e0000d48a10 */ /* 0x000fe20007fbe0ff */
[----:B------:R-:W-:Y:S01]  /*78a0*/  IMAD.U32 R0, RZ, RZ, UR26 ;  /* 0x0000001aff007e24 */ /* 0x000fe2000f8e00ff */
[----:B------:R-:W-:Y:S01]  /*78b0*/  @!P0 IADD3.X R173, R3, UR11, RZ, P1, !PT ;  /* 0x0000000b03ad8c10 */ /* 0x000fe20008ffe4ff */
[C---:B------:R-:W-:Y:S01]  /*78c0*/  HMMA.16816.F32 R8, R200.reuse, R196, R8 ;  /* 0x000000c4c808723c */ /* 0x040fe20000001808 */
[----:B------:R-:W-:Y:S03]  /*78d0*/  PLOP3.LUT P1, PT, PT, PT, UP0, 0x80, 0x0 ;  /* 0x000000000000781c */ /* 0x000fe60003f2f008 */
[----:B------:R-:W-:Y:S04]  /*78e0*/  @!P0 IADD3.X R213, RZ, c[0x0][0x1fc], R165, P5, P6 ;  /* 0x00007f00ffd58a10 */ /* 0x000fe80002fec4a5 */
[-C--:B------:R-:W-:Y:S01]  /*78f0*/  HMMA.16816.F32 R12, R200, R198.reuse, R12 ;  /* 0x000000c6c80c723c */ /* 0x080fe2000000180c */
[----:B------:R1:W-:Y:S05]  /*7900*/  @!P0 LDGSTS.E.BYPASS.LTC128B.128 [R243+0x3880], [R212.64], !P3 ;  /* 0x03880000d4f38fae */ /* 0x0003ea000d901d54 */
[----:B------:R4:W-:Y:S02]  /*7910*/  @!P0 LDGSTS.E.BYPASS.LTC128B.128 [R243+0x2880], [R2.64], !P4 ;  /* 0x0288000002f38fae */ /* 0x0009e4000e101d54 */
[C---:B------:R-:W-:Y:S03]  /*7920*/  HMMA.16816.F32 R16, R192.reuse, R198, R16 ;  /* 0x000000c6c010723c */ /* 0x040fe60000001810 */
[----:B------:R4:W-:Y:S05]  /*7930*/  @!P0 LDGSTS.E.BYPASS.LTC128B.128 [R243+0x4080], [R2.64+0x80], !P3 ;  /* 0x0408008002f38fae */ /* 0x0009ea000d901d54 */
[-C--:B---3--:R-:W-:Y:S01]  /*7940*/  HMMA.16816.F32 R20, R192, R204.reuse, R20 ;  /* 0x000000ccc014723c */ /* 0x088fe20000001814 */
[----:B------:R3:W-:Y:S05]  /*7950*/  @!P0 LDGSTS.E.BYPASS.LTC128B.128 [R243+0x3080], [R172.64], !P4 ;  /* 0x03080000acf38fae */ /* 0x0007ea000e101d54 */
[----:B------:R3:W-:Y:S01]  /*7960*/  @!P0 LDGSTS.E.BYPASS.LTC128B.128 [R243+0x4880], [R172.64+0x80], !P3 ;  /* 0x04880080acf38fae */ /* 0x0007e2000d901d54 */
[----:B------:R-:W-:Y:S01]  /*7970*/  PLOP3.LUT P0, PT, PT, PT, UP2, 0x80, 0x0 ;  /* 0x000000000000781c */ /* 0x000fe20003f0f028 */
[C---:B------:R-:W-:Y:S03]  /*7980*/  HMMA.16816.F32 R24, R200.reuse, R204, R24 ;  /* 0x000000ccc818723c */ /* 0x040fe60000001818 */
[----:B------:R-:W-:Y:S05]  /*7990*/  LDSM.16.M88.4 R216, [R232+0xa080] ;  /* 0x00a08000e8d8783b */ /* 0x000fea0000000200 */
[-C--:B------:R-:W-:Y:S01]  /*79a0*/  HMMA.16816.F32 R28, R200, R206.reuse, R28 ;  /* 0x000000cec81c723c */ /* 0x080fe2000000181c */
[----:B------:R-:W0:Y:S05]  /*79b0*/  LDGDEPBAR ;  /* 0x00000000000079af */ /* 0x000e2a0000000000 */
[----:B-1----:R-:W-:Y:S01]  /*79c0*/  LDSM.16.M88.4 R212, [R230+0x5080] ;  /* 0x00508000e6d4783b */ /* 0x002fe20000000200 */
[----:B----4-:R-:W-:Y:S01]  /*79d0*/  @P1 IMAD.MOV.U32 R2, RZ, RZ, R244 ;  /* 0x000000ffff021224 */ /* 0x010fe200078e00f4 */
[C---:B------:R-:W-:Y:S03]  /*79e0*/  HMMA.16816.F32 R32, R192.reuse, R206, R32 ;  /* 0x000000cec020723c */ /* 0x040fe60000001820 */
[----:B------:R-:W-:Y:S01]  /*79f0*/  LDSM.16.M88.4 R196, [R230+0x5880] ;  /* 0x00588000e6c4783b */ /* 0x000fe20000000200 */
[----:B------:R-:W-:Y:S04]  /*7a00*/  @P1 IMAD.MOV.U32 R3, RZ, RZ, R247 ;  /* 0x000000ffff031224 */ /* 0x000fe800078e00f7 */
[-C--:B------:R-:W-:Y:S01]  /*7a10*/  HMMA.16816.F32 R36, R192, R208.reuse, R36 ;  /* 0x000000d0c024723c */ /* 0x080fe20000001824 */
[----:B---3--:R-:W1:Y:S03]  /*7a20*/  LDSM.16.M88.4 R172, [R232+0x8080] ;  /* 0x00808000e8ac783b */ /* 0x008e660000000200 */
[----:B------:R-:W-:Y:S02]  /*7a30*/  @P1 IMAD.WIDE.U32 R2, R0, 0x30, R2 ;  /* 0x0000003000021825 */ /* 0x000fe400078e0002 */
[----:B------:R-:W3:Y:S02]  /*7a40*/  LDSM.16.M88.4 R204, [R230+0x6080] ;  /* 0x00608000e6cc783b */ /* 0x000ee40000000200 */
[C---:B------:R-:W-:Y:S03]  /*7a50*/  HMMA.16816.F32 R40, R200.reuse, R208, R40 ;  /* 0x000000d0c828723c */ /* 0x040fe60000001828 */
[----:B------:R-:W-:Y:S01]  /*7a60*/  LDSM.16.M88.4 R220, [R229] ;  /* 0x00000000e5dc783b */ /* 0x000fe20000000200 */
[C---:B--2---:R-:W-:Y:S01]  /*7a70*/  @P1 IMAD.SHL.U32 R168, R2.reuse, 0x2, RZ ;  /* 0x0000000202a81824 */ /* 0x044fe200078e00ff */
[----:B------:R-:W-:Y:S01]  /*7a80*/  @P1 IADD3 R3, R3, UR23, RZ ;  /* 0x0000001703031c10 */ /* 0x000fe2000fffe0ff */
[----:B------:R-:W-:Y:S02]  /*7a90*/  @UP0 USHF.L.U32 UR23, UR4, 0x5, URZ ;  /* 0x0000000504170899 */ /* 0x000fe4000800063f */
[-C--:B------:R-:W-:Y:S01]  /*7aa0*/  HMMA.16816.F32 R44, R200, R210.reuse, R44 ;  /* 0x000000d2c82c723c */ /* 0x080fe2000000182c */
[----:B------:R-:W2:Y:S03]  /*7ab0*/  LDSM.16.M88.4 R200, [R234+0x8080] ;  /* 0x00808000eac8783b */ /* 0x000ea60000000200 */
[----:B------:R-:W-:Y:S04]  /*7ac0*/  @P1 SHF.L.U64.HI R3, R2, 0x1, R3 ;  /* 0x0000000102031819 */ /* 0x000fe80000010203 */
[----:B------:R-:W-:Y:S01]  /*7ad0*/  HMMA.16816.F32 R48, R192, R210, R48 ;  /* 0x000000d2c030723c */ /* 0x000fe20000001830 */
[----:B------:R-:W4:Y:S05]  /*7ae0*/  LDSM.16.M88.4 R192, [R234+0xa080] ;  /* 0x00a08000eac0783b */ /* 0x000f2a0000000200 */
[----:B------:R-:W2:Y:S02]  /*7af0*/  LDSM.16.M88.4 R208, [R229+0x800] ;  /* 0x00080000e5d0783b */ /* 0x000ea40000000200 */
        /* <DEDUP_REMOVED lines=10> */
[-C--:B---3--:R-:W-:Y:S08]  /*7ba0*/  HMMA.16816.F32 R36, R172, R204.reuse, R36 ;  /* 0x000000ccac24723c */ /* 0x088ff00000001824 */
[C---:B------:R-:W-:Y:S08]  /*7bb0*/  HMMA.16816.F32 R40, R216.reuse, R204, R40 ;  /* 0x000000ccd828723c */ /* 0x040ff00000001828 */
[-C--:B------:R-:W-:Y:S01]  /*7bc0*/  HMMA.16816.F32 R44, R216, R206.reuse, R44 ;  /* 0x000000ced82c723c */ /* 0x080fe2000000182c */
[----:B------:R-:W-:Y:S07]  /*7bd0*/  LDSM.16.M88.4 R216, [R224+0x7080] ;  /* 0x00708000e0d8783b */ /* 0x000fee0000000200 */
[----:B------:R-:W-:Y:S01]  /*7be0*/  HMMA.16816.F32 R48, R172, R206, R48 ;  /* 0x000000ceac30723c */ /* 0x000fe20000001830 */
[----:B------:R-:W3:Y:S05]  /*7bf0*/  LDSM.16.M88.4 R172, [R231+0xc080] ;  /* 0x00c08000e7ac783b */ /* 0x000eea0000000200 */
[----:B------:R-:W1:Y:S02]  /*7c00*/  LDSM.16.M88.4 R204, [R231+0xe080] ;  /* 0x00e08000e7cc783b */ /* 0x000e640000000200 */
[-C--:B--2---:R-:W-:Y:S08]  /*7c10*/  HMMA.16816.F32 R4, R200, R220.reuse, R4 ;  /* 0x000000dcc804723c */ /* 0x084ff00000001804 */
        /* <DEDUP_REMOVED lines=14> */
[----:B------:R-:W2:Y:S05]  /*7d00*/  LDSM.16.M88.4 R200, [R233+0xc080] ;  /* 0x00c08000e9c8783b */ /* 0x000eaa0000000200 */
[----:B------:R-:W4:Y:S02]  /*7d10*/  LDSM.16.M88.4 R212, [R233+0xe080] ;  /* 0x00e08000e9d4783b */ /* 0x000f240000000200 */
[-C--:B---3--:R-:W-:Y:S08]  /*7d20*/  HMMA.16816.F32 R4, R172, R196.reuse, R4 ;  /* 0x000000c4ac04723c */ /* 0x088ff00000001804 */
[C---:B------:R-:W-:Y:S08]  /*7d30*/  HMMA.16816.F32 R8, R204.reuse, R196, R8 ;  /* 0x000000c4cc08723c */ /* 0x040ff00000001808 */
[-C--:B------:R-:W-:Y:S08]  /*7d40*/  HMMA.16816.F32 R12, R204, R198.reuse, R12 ;  /* 0x000000c6cc0c723c */ /* 0x080ff0000000180c */
[C---:B------:R-:W-:Y:S01]  /*7d50*/  HMMA.16816.F32 R16, R172.reuse, R198, R16 ;  /* 0x000000c6ac10723c */ /* 0x040fe20000001810 */
[----:B------:R-:W3:Y:S07]  /*7d60*/  LDSM.16.M88.4 R196, [R237] ;  /* 0x00000000edc4783b */ /* 0x000eee0000000200 */
        /* <DEDUP_REMOVED lines=12> */
[-C--:B--2---:R-:W-:Y:S08]  /*7e30*/  HMMA.16816.F32 R4, R200, R208.reuse, R4 ;  /* 0x000000d0c804723c */ /* 0x084ff00000001804 */
[C---:B----4-:R-:W-:Y:S08]  /*7e40*/  HMMA.16816.F32 R8, R212.reuse, R208, R8 ;  /* 0x000000d0d408723c */ /* 0x050ff00000001808 */
        /* <DEDUP_REMOVED lines=11> */
[----:B------:R-:W3:Y:S07]  /*7f00*/  LDSM.16.M88.4 R212, [R230+0x7880] ;  /* 0x00788000e6d4783b */ /* 0x000eee0000000200 */
[----:B------:R-:W-:Y:S01]  /*7f10*/  HMMA.16816.F32 R48, R200, R198, R48 ;  /* 0x000000c6c830723c */ /* 0x000fe20000001830 */
[----:B------:R-:W3:Y:S05]  /*7f20*/  LDSM.16.M88.4 R196, [R236+0xe080] ;  /* 0x00e08000ecc4783b */ /* 0x000eea0000000200 */
[----:B------:R-:W3:Y:S02]  /*7f30*/  LDSM.16.M88.4 R200, [R229+0x2000] ;  /* 0x00200000e5c8783b */ /* 0x000ee40000000200 */
[-C--:B-1----:R-:W-:Y:S08]  /*7f40*/  HMMA.16816.F32 R4, R172, R192.reuse, R4 ;  /* 0x000000c0ac04723c */ /* 0x082ff00000001804 */
[C---:B------:R-:W-:Y:S07]  /*7f50*/  HMMA.16816.F32 R8, R204.reuse, R192, R8 ;  /* 0x000000c0cc08723c */ /* 0x040fee0000001808 */
[C---:B------:R-:W-:Y:S01]  /*7f60*/  @P1 IADD3 R192, P6, R168.reuse, 0x80, RZ ;  /* 0x00000080a8c01810 */ /* 0x040fe20007fde0ff */
[-C--:B------:R-:W-:Y:S04]  /*7f70*/  HMMA.16816.F32 R12, R204, R194.reuse, R12 ;  /* 0x000000c2cc0c723c */ /* 0x080fe8000000180c */
[----:B------:R-:W-:Y:S02]  /*7f80*/  @P1 IADD3 R168, P2, R168, c[0x0][0x1c8], RZ ;  /* 0x00007200a8a81a10 */ /* 0x000fe40007f5e0ff */
[----:B------:R-:W-:Y:S02]  /*7f90*/  @P1 IADD3 R192, P5, R192, c[0x0][0x1c8], RZ ;  /* 0x00007200c0c01a10 */ /* 0x000fe40007fbe0ff */
[C---:B------:R-:W-:Y:S01]  /*7fa0*/  HMMA.16816.F32 R16, R172.reuse, R194, R16 ;  /* 0x000000c2ac10723c */ /* 0x040fe20000001810 */
[----:B------:R-:W4:Y:S03]  /*7fb0*/  LDL R194, [R1+0x10] ;  /* 0x0000100001c27983 */ /* 0x000f260000100800 */
[----:B------:R-:W-:Y:S02]  /*7fc0*/  @P1 IADD3.X R169, R3, c[0x0][0x1cc], RZ, P2, !PT ;  /* 0x0000730003a91a10 */ /* 0x000fe400017fe4ff */
[----:B------:R-:W-:Y:S02]  /*7fd0*/  @P1 IADD3.X R193, RZ, c[0x0][0x1cc], R3, P5, P6 ;  /* 0x00007300ffc11a10 */ /* 0x000fe40002fec403 */
[-C--:B--2---:R-:W-:Y:S04]  /*7fe0*/  HMMA.16816.F32 R20, R172, R208.reuse, R20 ;  /* 0x000000d0ac14723c */ /* 0x084fe80000001814 */
[----:B------:R-:W-:Y:S04]  /*7ff0*/  @P1 IADD3 R2, P2, R168, UR23, RZ ;  /* 0x00000017a8021c10 */ /* 0x000fe8000ff5e0ff */
[C---:B------:R-:W-:Y:S04]  /*8000*/  HMMA.16816.F32 R24, R204.reuse, R208, R24 ;  /* 0x000000d0cc18723c */ /* 0x040fe80000001818 */
[----:B------:R-:W-:Y:S04]  /*8010*/  @P1 IADD3.X R3, R169, UR24, RZ, P2, !PT ;  /* 0x00000018a9031c10 */ /* 0x000fe800097fe4ff */
[-C--:B------:R-:W-:Y:S08]  /*8020*/  HMMA.16816.F32 R28, R204, R210.reuse, R28 ;  /* 0x000000d2cc1c723c */ /* 0x080ff0000000181c */
[C---:B------:R-:W-:Y:S08]  /*8030*/  HMMA.16816.F32 R32, R172.reuse, R210, R32 ;  /* 0x000000d2ac20723c */ /* 0x040ff00000001820 */
[-C--:B---3--:R-:W-:Y:S08]  /*8040*/  HMMA.16816.F32 R36, R172, R212.reuse, R36 ;  /* 0x000000d4ac24723c */ /* 0x088ff00000001824 */
[C---:B------:R-:W-:Y:S08]  /*8050*/  HMMA.16816.F32 R40, R204.reuse, R212, R40 ;  /* 0x000000d4cc28723c */ /* 0x040ff00000001828 */
[-C--:B------:R-:W-:Y:S08]  /*8060*/  HMMA.16816.F32 R44, R204, R214.reuse, R44 ;  /* 0x000000d6cc2c723c */ /* 0x080ff0000000182c */
[----:B------:R-:W-:Y:S01]  /*8070*/  HMMA.16816.F32 R48, R172, R214, R48 ;  /* 0x000000d6ac30723c */ /* 0x000fe20000001830 */
[----:B------:R-:W1:Y:S01]  /*8080*/  LDSM.16.M88.4 R172, [R229+0x2800] ;  /* 0x00280000e5ac783b */ /* 0x000e620000000200 */
[----:B------:R-:W-:Y:S04]  /*8090*/  DEPBAR.LE SB0, 0x0 ;  /* 0x000080000000791a */ /* 0x000fe80000000000 */
[----:B------:R-:W-:Y:S02]  /*80a0*/  BAR.SYNC.DEFER_BLOCKING 0x0 ;  /* 0x0000000000007b1d */ /* 0x000fe40000010000 */
[-C--:B------:R-:W-:Y:S08]  /*80b0*/  HMMA.16816.F32 R4, R216, R220.reuse, R4 ;  /* 0x000000dcd804723c */ /* 0x080ff00000001804 */
        /* <DEDUP_REMOVED lines=18> */
[----:B------:R-:W-:Y:S07]  /*81e0*/  HMMA.16816.F32 R48, R216, R174, R48 ;  /* 0x000000aed830723c */ /* 0x000fee0000001830 */
[----:B------:R-:W-:Y:S02]  /*81f0*/  IMAD.U32 R174, RZ, RZ, UR15 ;  /* 0x0000000fffae7e24 */ /* 0x000fe4000f8e00ff */
[----:B--2---:R-:W-:Y:S03]  /*8200*/  @P0 IMAD.MOV.U32 R172, RZ, RZ, R167 ;  /* 0x000000ffffac0224 */ /* 0x004fe600078e00a7 */
[----:B------:R-:W-:Y:S01]  /*8210*/  @P1 IADD3 R168, P0, R2, UR23, RZ ;  /* 0x0000001702a81c10 */ /* 0x000fe2000ff1e0ff */
[----:B------:R-:W-:Y:S01]  /*8220*/  UIMAD UR23, UR13, -0x30, URZ ;  /* 0xffffffd00d1778a4 */ /* 0x000fe2000f8e023f */
[----:B------:R-:W2:Y:S02]  /*8230*/  SHFL.IDX PT, R0, R172, RZ, 0x1c1f ;  /* 0x001c1fffac007589 */ /* 0x000ea400000e0000 */
[----:B------:R-:W-:Y:S03]  /*8240*/  @P1 IADD3.X R169, R3, UR24, RZ, P0, !PT ;  /* 0x0000001803a91c10 */ /* 0x000fe600087fe4ff */
[----:B-1----:R-:W-:Y:S01]  /*8250*/  IMAD.U32 R2, RZ, RZ, UR23 ;  /* 0x00000017ff027e24 */ /* 0x002fe2000f8e00ff */
[----:B------:R-:W-:Y:S01]  /*8260*/  PLOP3.LUT P0, PT, PT, PT, UP1, 0x40, 0x0 ;  /* 0x000000000000781c */ /* 0x000fe20003f0e818 */
[----:B------:R1:W-:Y:S03]  /*8270*/  @P1 LDGSTS.E.BYPASS.LTC128B.128 [R243+0x6080], [R168.64], !P4 ;  /* 0x06080000a8f31fae */ /* 0x0003e6000e101d54 */
[----:B----4-:R-:W-:Y:S02]  /*8280*/  IADD3 R2, -R194, 0x1, R2 ;  /* 0x00000001c2027810 */ /* 0x010fe40007ffe102 */
[----:B------:R1:W-:Y:S02]  /*8290*/  @P1 LDGSTS.E.BYPASS.LTC128B.128 [R243+0x7880], [R168.64+0x80], !P3 ;  /* 0x07880080a8f31fae */ /* 0x0003e4000d901d54 */
[----:B------:R-:W-:Y:S03]  /*82a0*/  IADD3 R174, -R174, UR9, R2 ;  /* 0x00000009aeae7c10 */ /* 0x000fe6000fffe102 */
[----:B------:R-:W0:Y:S01]  /*82b0*/  LDGDEPBAR ;  /* 0x00000000000079af */ /* 0x000e220000000000 */
[C---:B------:R-:W-:Y:S02]  /*82c0*/  IADD3 R173, R174.reuse, c[0x0][0x328], RZ ;  /* 0x0000ca00aead7a10 */ /* 0x040fe40007ffe0ff */
[----:B------:R-:W-:Y:S05]  /*82d0*/  IADD3 R174, R174, UR14, RZ ;  /* 0x0000000eaeae7c10 */ /* 0x000fea000fffe0ff */
[----:B--2---:R-:W-:Y:S02]  /*82e0*/  IMAD.IADD R167, R0, 0x1, R174 ;  /* 0x0000000100a77824 */ /* 0x004fe400078e02ae */
[----:B-1----:R-:W-:Y:S01]  /*82f0*/  IMAD.IADD R168, R173, 0x1, R0 ;  /* 0x00000001ada87824 */ /* 0x002fe200078e0200 */
[----:B------:R-:W-:-:S05]  /*8300*/  @P0 BRA `(.L_x_1027) ;  /* 0x0000019000000947 */ /* 0x000fca0003800000 */
[----:B---3--:R-:W-:Y:S01]  /*8310*/  IMAD.U32 R2, RZ, RZ, UR15 ;  /* 0x0000000fff027e24 */ /* 0x008fe2000f8e00ff */
[----:B------:R-:W-:Y:S04]  /*8320*/  BSSY B0, `(.L_x_1028) ;  /* 0x0000012000007945 */ /* 0x000fe80003800000 */
[----:B------:R-:W-:Y:S04]  /*8330*/  IADD3 R0, -R2, UR9, R0 ;  /* 0x0000000902007c10 */ /* 0x000fe8000fffe100 */
        /* <DEDUP_REMOVED lines=11> */
.L_x_1029:
[----:B------:R-:W-:Y:S04]  /*83f0*/  MOV R2, c[0x0][0x32c] ;  /* 0x0000cb0000027a02 */ /* 0x000fe80000000f00 */
[----:B------:R-:W-:Y:S11]  /*8400*/  ISETP.NE.AND P0, PT, R2, 0x1, PT ;  /* 0x000000010200780c */ /* 0x000ff60003f05270 */
[----:B------:R-:W-:Y:S02]  /*8410*/  @!UPT UIADD3 URZ, URZ, URZ, URZ ;  /* 0x0000003f3f3ff290 */ /* 0x000fe4000fffe03f */
[----:B------:R-:W-:Y:S05]  /*8420*/  @P0 IMAD.HI.U32 R2, R0, c[0x0][0x330], RZ ;  /* 0x0000cc0000020a27 */ /* 0x000fea00078e00ff */
[----:B------:R-:W-:Y:S02]  /*8430*/  @P0 SHF.R.U32.HI R0, RZ, c[0x0][0x334], R2 ;  /* 0x0000cd00ff000a19 */ /* 0x000fe40000011602 */
.L_x_1030:
[----:B------:R-:W-:Y:S05]  /*8440*/  BSYNC B0 ;  /* 0x0000000000007941 */ /* 0x000fea0003800000 */
.L_x_1028:
[----:B------:R-:W-:Y:S05]  /*8450*/  IADD3 R2, -R194, UR23, RZ ;  /* 0x00000017c2027c10 */ /* 0x000fea000fffe1ff */
[----:B------:R-:W-:Y:S05]  /*8460*/  IMAD R0, R0, c[0x0][0x32c], R2 ;  /* 0x0000cb0000007a24 */ /* 0x000fea00078e0202 */
[----:B------:R-:W-:Y:S02]  /*8470*/  IADD3 R2, R0, c[0x0][0x32c], RZ ;  /* 0x0000cb0000027a10 */ /* 0x000fe40007ffe0ff */
[----:B------:R-:W-:Y:S02]  /*8480*/  IMNMX R167, R167, R0, !PT ;  /* 0x00000000a7a77217 */ /* 0x000fe40007800200 */
[----:B------:R-:W-:Y:S02]  /*8490*/  IMNMX R168, R168, R2, PT ;  /* 0x00000002a8a87217 */ /* 0x000fe40003800200 */
.L_x_1027:
[----:B---3--:R-:W1:Y:S01]  /*84a0*/  SHFL.IDX PT, R0, R172, 0x1, 0x1c1f ;  /* 0x003c1f00ac007f89 */ /* 0x008e6200000e0000 */
[----:B------:R-:W-:Y:S06]  /*84b0*/  UISETP.NE.AND UP0, UPT, UR16, URZ, UPT ;  /* 0x0000003f1000728c */ /* 0x000fec000bf05270 */
[----:B------:R-:W-:Y:S02]  /*84c0*/  PLOP3.LUT P0, PT, PT, PT, UP0, 0x40, 0x0 ;  /* 0x000000000000781c */ /* 0x000fe40003f0e808 */
[----:B-1----:R-:W-:Y:S01]  /*84d0*/  IADD3 R3, R174, R0, RZ ;  /* 0x00000000ae037210 */ /* 0x002fe20007ffe0ff */
[----:B------:R-:W-:Y:S10]  /*84e0*/  IMAD.IADD R165, R173, 0x1, R0 ;  /* 0x00000001ada57824 */ /* 0x000ff400078e0200 */
[----:B------:R-:W-:-:S05]  /*84f0*/  @P0 BRA `(.L_x_1031) ;  /* 0x0000019000000947 */ /* 0x000fca0003800000 */
[----:B------:R-:W-:Y:S01]  /*8500*/  IMAD.U32 R2, RZ, RZ, UR15 ;  /* 0x0000000fff027e24 */ /* 0x000fe2000f8e00ff */
        /* <DEDUP_REMOVED lines=13> */
.L_x_1033:
[----:B------:R-:W-:Y:S04]  /*85e0*/  MOV R2, c[0x0][0x32c] ;  /* 0x0000cb0000027a02 */ /* 0x000fe80000000f00 */
[----:B------:R-:W-:Y:S11]  /*85f0*/  ISETP.NE.AND P0, PT, R2, 0x1, PT ;  /* 0x000000010200780c */ /* 0x000ff60003f05270 */
[----:B------:R-:W-:Y:S02]  /*8600*/  @!UPT UIADD3 URZ, URZ, URZ, URZ ;  /* 0x0000003f3f3ff290 */ /* 0x000fe4000fffe03f */
[----:B------:R-:W-:Y:S05]  /*8610*/  @P0 IMAD.HI.U32 R2, R0, c[0x0][0x330], RZ ;  /* 0x0000cc0000020a27 */ /* 0x000fea00078e00ff */
[----:B------:R-:W-:Y:S02]  /*8620*/  @P0 SHF.R.U32.HI R0, RZ, c[0x0][0x334], R2 ;  /* 0x0000cd00ff000a19 */ /* 0x000fe40000011602 */
.L_x_1034:
[----:B------:R-:W-:Y:S05]  /*8630*/  BSYNC B0 ;  /* 0x0000000000007941 */ /* 0x000fea0003800000 */
.L_x_1032:
[----:B------:R-:W-:Y:S05]  /*8640*/  IADD3 R2, -R194, UR23, RZ ;  /* 0x00000017c2027c10 */ /* 0x000fea000fffe1ff */
[----:B------:R-:W-:Y:S05]  /*8650*/  IMAD R0, R0, c[0x0][0x32c], R2 ;  /* 0x0000cb0000007a24 */ /* 0x000fea00078e0202 */
[----:B------:R-:W-:Y:S02]  /*8660*/  IADD3 R2, R0, c[0x0][0x32c], RZ ;  /* 0x0000cb0000027a10 */ /* 0x000fe40007ffe0ff */
[----:B------:R-:W-:Y:S02]  /*8670*/  IMNMX R3, R3, R0, !PT ;  /* 0x0000000003037217 */ /* 0x000fe40007800200 */
[----:B------:R-:W-:Y:S02]  /*8680*/  IMNMX R165, R165, R2, PT ;  /* 0x00000002a5a57217 */ /* 0x000fe40003800200 */
.L_x_1031:
[----:B------:R-:W1:Y:S01]  /*8690*/  SHFL.IDX PT, R169, R172, 0x2, 0x1c1f ;  /* 0x005c1f00aca97f89 */ /* 0x000e6200000e0000 */
        /* <DEDUP_REMOVED lines=19> */
.L_x_1037:
[----:B------:R-:W-:Y:S04]  /*87d0*/  MOV R175, c[0x0][0x32c] ;  /* 0x0000cb0000af7a02 */ /* 0x000fe80000000f00 */
[----:B------:R-:W-:Y:S11]  /*87e0*/  ISETP.NE.AND P0, PT, R175, 0x1, PT ;  /* 0x00000001af00780c */ /* 0x000ff60003f05270 */
[----:B------:R-:W-:Y:S02]  /*87f0*/  @!UPT UIADD3 URZ, URZ, URZ, URZ ;  /* 0x0000003f3f3ff290 */ /* 0x000fe4000fffe03f */
[----:B------:R-:W-:Y:S05]  /*8800*/  @P0 IMAD.HI.U32 R175, R169, c[0x0][0x330], RZ ;  /* 0x0000cc00a9af0a27 */ /* 0x000fea00078e00ff */
[----:B------:R-:W-:Y:S02]  /*8810*/  @P0 SHF.R.U32.HI R169, RZ, c[0x0][0x334], R175 ;  /* 0x0000cd00ffa90a19 */ /* 0x000fe400000116af */
.L_x_1038:
[----:B------:R-:W-:Y:S05]  /*8820*/  BSYNC B0 ;  /* 0x0000000000007941 */ /* 0x000fea0003800000 */
.L_x_1036:
[----:B------:R-:W-:Y:S05]  /*8830*/  IADD3 R175, -R194, UR23, RZ ;  /* 0x00000017c2af7c10 */ /* 0x000fea000fffe1ff */
[----:B------:R-:W-:Y:S05]  /*8840*/  IMAD R169, R169, c[0x0][0x32c], R175 ;  /* 0x0000cb00a9a97a24 */ /* 0x000fea00078e02af */
[----:B------:R-:W-:Y:S02]  /*8850*/  IADD3 R175, R169, c[0x0][0x32c], RZ ;  /* 0x0000cb00a9af7a10 */ /* 0x000fe40007ffe0ff */
[----:B------:R-:W-:Y:S02]  /*8860*/  IMNMX R0, R0, R169, !PT ;  /* 0x000000a900007217 */ /* 0x000fe40007800200 */
[----:B------:R-:W-:Y:S02]  /*8870*/  IMNMX R2, R2, R175, PT ;  /* 0x000000af02027217 */ /* 0x000fe40003800200 */
.L_x_1035:
[----:B------:R-:W-:Y:S02]  /*8880*/  UISETP.GE.AND UP3, UPT, UR23, 0x1, UPT ;  /* 0x000000011700788c */ /* 0x000fe4000bf66270 */
[----:B------:R-:W-:Y:S02]  /*8890*/  UISETP.GE.AND UP0, UPT, UR23, 0x2, UPT ;  /* 0x000000021700788c */ /* 0x000fe4000bf06270 */
[----:B------:R-:W-:Y:S02]  /*88a0*/  UISETP.GE.AND UP2, UPT, UR23, 0x9, UPT ;  /* 0x000000091700788c */ /* 0x000fe4000bf46270 */
[----:B------:R-:W-:Y:S01]  /*88b0*/  PLOP3.LUT P1, PT, PT, PT, UP3, 0x40, 0x0 ;  /* 0x000000000000781c */ /* 0x000fe20003f2e838 */
[----:B------:R-:W-:Y:S01]  /*88c0*/  UISETP.GE.AND UP1, UPT, UR23, 0xa, UPT ;  /* 0x0000000a1700788c */ /* 0x000fe2000bf26270 */
[----:B------:R-:W-:Y:S01]  /*88d0*/  PLOP3.LUT P2, PT, PT, PT, UP0, 0x40, 0x0 ;  /* 0x000000000000781c */ /* 0x000fe20003f4e808 */
[----:B------:R-:W-:Y:S01]  /*88e0*/  UP2UR UR27, UPR, URZ, 0x1 ;  /* 0x000000013f1b7883 */ /* 0x000fe20008000000 */
[----:B------:R-:W-:Y:S01]  /*88f0*/  ISETP.GT.AND P1, PT, R3, RZ, P1 ;  /* 0x000000ff0300720c */ /* 0x000fe20000f24270 */
[----:B------:R-:W-:Y:S01]  /*8900*/  UISETP.GE.AND UP6, UPT, UR23, 0x12, UPT ;  /* 0x000000121700788c */ /* 0x000fe2000bfc6270 */
[----:B------:R-:W-:Y:S01]  /*8910*/  PLOP3.LUT P0, PT, PT, PT, UP0, 0x40, 0x0 ;  /* 0x000000000000781c */ /* 0x000fe20003f0e808 */
[----:B------:R-:W-:Y:S01]  /*8920*/  UISETP.GE.AND UP0, UPT, UR23, 0x11, UPT ;  /* 0x000000111700788c */ /* 0x000fe2000bf06270 */
[----:B------:R-:W-:Y:S01]  /*8930*/  ISETP.LT.OR P1, PT, R165, 0x1, P1 ;  /* 0x00000001a500780c */ /* 0x000fe20000f21670 */
[----:B------:R-:W-:Y:S01]  /*8940*/  UISETP.GE.AND UP5, UPT, UR23, 0x19, UPT ;  /* 0x000000191700788c */ /* 0x000fe2000bfa6270 */
[----:B------:R-:W-:Y:S01]  /*8950*/  ISETP.GT.AND P2, PT, R167, 0x1, P2 ;  /* 0x00000001a700780c */ /* 0x000fe20001744270 */
[----:B------:R-:W-:Y:S01]  /*8960*/  UISETP.GE.AND UP4, UPT, UR23, 0x1a, UPT ;  /* 0x0000001a1700788c */ /* 0x000fe2000bf86270 */
[----:B------:R-:W-:Y:S01]  /*8970*/  ISETP.GT.AND P0, PT, R3, 0x1, P0 ;  /* 0x000000010300780c */ /* 0x000fe20000704270 */
[----:B------:R-:W-:Y:S01]  /*8980*/  UP2UR UR24, UPR, URZ, 0x1 ;  /* 0x000000013f187883 */ /* 0x000fe20008000000 */
[----:B------:R-:W-:Y:S01]  /*8990*/  FSEL R192, R6, -INF , !P1 ;  /* 0xff80000006c07808 */ /* 0x000fe20004800000 */
[----:B------:R-:W-:Y:S01]  /*89a0*/  UP2UR UR28, UPR, URZ, 0x8 ;  /* 0x000000083f1c7883 */ /* 0x000fe20008000000 */
[----:B------:R-:W-:Y:S01]  /*89b0*/  PLOP3.LUT P1, PT, PT, PT, UP2, 0x40, 0x0 ;  /* 0x000000000000781c */ /* 0x000fe20003f2e828 */
[----:B------:R-:W-:Y:S01]  /*89c0*/  UP2UR UR25, UPR, URZ, 0x2 ;  /* 0x000000023f197883 */ /* 0x000fe20008000000 */
[----:B------:R-:W-:Y:S01]  /*89d0*/  ISETP.LT.OR P2, PT, R168, 0x2, P2 ;  /* 0x00000002a800780c */ /* 0x000fe20001741670 */
[----:B------:R-:W-:Y:S01]  /*89e0*/  UP2UR UR29, UPR, URZ, 0x40 ;  /* 0x000000403f1d7883 */ /* 0x000fe20008000000 */
[----:B------:R-:W-:Y:S01]  /*89f0*/  ISETP.LT.OR P0, PT, R165, 0x2, P0 ;  /* 0x00000002a500780c */ /* 0x000fe20000701670 */
[----:B------:R-:W-:Y:S01]  /*8a00*/  UP2UR UR26, UPR, URZ, 0x4 ;  /* 0x000000043f1a7883 */ /* 0x000fe20008000000 */
[----:B------:R-:W-:Y:S02]  /*8a10*/  ISETP.GT.AND P1, PT, R3, 0x8, P1 ;  /* 0x000000080300780c */ /* 0x000fe40000f24270 */
[----:B------:R-:W-:Y:S01]  /*8a20*/  PLOP3.LUT P5, PT, PT, PT, UP3, 0x40, 0x0 ;  /* 0x000000000000781c */ /* 0x000fe20003fae838 */
[----:B------:R-:W-:Y:S01]  /*8a30*/  UISETP.GE.AND UP3, UPT, UR23, 0x21, UPT ;  /* 0x000000211700788c */ /* 0x000fe2000bf66270 */
[----:B------:R-:W-:Y:S02]  /*8a40*/  FSEL R5, R5, -INF , !P2 ;  /* 0xff80000005057808 */ /* 0x000fe40005000000 */
[----:B------:R-:W-:Y:S02]  /*8a50*/  FSEL R193, R7, -INF , !P0 ;  /* 0xff80000007c17808 */ /* 0x000fe40004000000 */
[----:B------:R-:W-:Y:S02]  /*8a60*/  PLOP3.LUT P2, PT, PT, PT, UP1, 0x40, 0x0 ;  /* 0x000000000000781c */ /* 0x000fe40003f4e818 */
[----:B------:R-:W-:Y:S01]  /*8a70*/  PLOP3.LUT P0, PT, PT, PT, UP1, 0x40, 0x0 ;  /* 0x000000000000781c */ /* 0x000fe20003f0e818 */
[----:B------:R-:W-:Y:S01]  /*8a80*/  UISETP.GE.AND UP1, UPT, UR23, 0x29, UPT ;  /* 0x000000291700788c */ /* 0x000fe2000bf26270 */
[----:B------:R-:W-:Y:S02]  /*8a90*/  ISETP.LT.OR P1, PT, R165, 0x9, P1 ;  /* 0x00000009a500780c */ /* 0x000fe40000f21670 */
[C---:B------:R-:W-:Y:S02]  /*8aa0*/  ISETP.GT.AND P5, PT, R167.reuse, RZ, P5 ;  /* 0x000000ffa700720c */ /* 0x040fe40002fa4270 */
[----:B------:R-:W-:Y:S02]  /*8ab0*/  ISETP.GT.AND P2, PT, R167, 0x9, P2 ;  /* 0x00000009a700780c */ /* 0x000fe40001744270 */
[----:B------:R-:W-:Y:S02]  /*8ac0*/  ISETP.GT.AND P0, PT, R3, 0x9, P0 ;  /* 0x000000090300780c */ /* 0x000fe40000704270 */
[----:B------:R-:W-:Y:S02]  /*8ad0*/  FSEL R18, R18, -INF , !P1 ;  /* 0xff80000012127808 */ /* 0x000fe40004800000 */
[----:B------:R-:W-:Y:S02]  /*8ae0*/  PLOP3.LUT P1, PT, PT, PT, UP0, 0x40, 0x0 ;  /* 0x000000000000781c */ /* 0x000fe40003f2e808 */
[C---:B------:R-:W-:Y:S02]  /*8af0*/  ISETP.LT.OR P5, PT, R168.reuse, 0x1, P5 ;  /* 0x00000001a800780c */ /* 0x040fe40002fa1670 */
[----:B------:R-:W-:Y:S02]  /*8b00*/  ISETP.LT.OR P2, PT, R168, 0xa, P2 ;  /* 0x0000000aa800780c */ /* 0x000fe40001741670 */
[----:B------:R-:W-:Y:S02]  /*8b10*/  ISETP.LT.OR P0, PT, R165, 0xa, P0 ;  /* 0x0000000aa500780c */ /* 0x000fe40000701670 */
[----:B------:R-:W-:Y:S02]  /*8b20*/  ISETP.GT.AND P1, PT, R3, 0x10, P1 ;  /* 0x000000100300780c */ /* 0x000fe40000f24270 */
[----:B------:R-:W-:Y:S02]  /*8b30*/  FSEL R175, R4, -INF , !P5 ;  /* 0xff80000004af7808 */ /* 0x000fe40006800000 */
[----:B------:R-:W-:Y:S01]  /*8b40*/  PLOP3.LUT P5, PT, PT, PT, UP2, 0x40, 0x0 ;  /* 0x000000000000781c */ /* 0x000fe20003fae828 */
[----:B------:R-:W-:Y:S01]  /*8b50*/  UISETP.GE.AND UP2, UPT, UR23, 0x22, UPT ;  /* 0x000000221700788c */ /* 0x000fe2000bf46270 */
[----:B------:R-:W-:Y:S02]  /*8b60*/  FSEL R17, R17, -INF , !P2 ;  /* 0xff80000011117808 */ /* 0x000fe40005000000 */
[----:B------:R-:W-:Y:S02]  /*8b70*/  FSEL R19, R19, -INF , !P0 ;  /* 0xff80000013137808 */ /* 0x000fe40004000000 */
[----:B------:R-:W-:Y:S02]  /*8b80*/  PLOP3.LUT P2, PT, PT, PT, UP6, 0x40, 0x0 ;  /* 0x000000000000781c */ /* 0x000fe40003f4e868 */
[----:B------:R-:W-:Y:S01]  /*8b90*/  PLOP3.LUT P0, PT, PT, PT, UP6, 0x40, 0x0 ;  /* 0x000000000000781c */ /* 0x000fe20003f0e868 */
[----:B------:R-:W-:Y:S01]  /*8ba0*/  UISETP.NE.AND UP6, UPT, UR24, URZ, UPT ;  /* 0x0000003f1800728c */ /* 0x000fe2000bfc5270 */
[----:B------:R-:W-:Y:S02]  /*8bb0*/  ISETP.LT.OR P1, PT, R165, 0x11, P1 ;  /* 0x00000011a500780c */ /* 0x000fe40000f21670 */
[C---:B------:R-:W-:Y:S01]  /*8bc0*/  ISETP.GT.AND P5, PT, R167.reuse, 0x8, P5 ;  /* 0x00000008a700780c */ /* 0x040fe20002fa4270 */
[----:B------:R-:W-:Y:S01]  /*8bd0*/  UP2UR UR30, UPR, URZ, 0x40 ;  /* 0x000000403f1e7883 */ /* 0x000fe20008000000 */
[----:B------:R-:W-:Y:S01]  /*8be0*/  ISETP.GT.AND P2, PT, R167, 0x11, P2 ;  /* 0x00000011a700780c */ /* 0x000fe20001744270 */
[----:B------:R-:W-:Y:S01]  /*8bf0*/  UISETP.NE.AND UP6, UPT, UR25, URZ, UPT ;  /* 0x0000003f1900728c */ /* 0x000fe2000bfc5270 */
[----:B------:R-:W-:Y:S02]  /*8c00*/  ISETP.GT.AND P0, PT, R3, 0x11, P0 ;  /* 0x000000110300780c */ /* 0x000fe40000704270 */
[----:B------:R-:W-:Y:S01]  /*8c10*/  FSEL R198, R22, -INF , !P1 ;  /* 0xff80000016c67808 */ /* 0x000fe20004800000 */
[----:B------:R-:W-:Y:S01]  /*8c20*/  UP2UR UR31, UPR, URZ, 0x40 ;  /* 0x000000403f1f7883 */ /* 0x000fe20008000000 */
[----:B------:R-:W-:Y:S01]  /*8c30*/  PLOP3.LUT P1, PT, PT, PT, UP5, 0x40, 0x0 ;  /* 0x000000000000781c */ /* 0x000fe20003f2e858 */
[----:B------:R-:W-:Y:S01]  /*8c40*/  UISETP.NE.AND UP6, UPT, UR26, URZ, UPT ;  /* 0x0000003f1a00728c */ /* 0x000fe2000bfc5270 */
[C---:B------:R-:W-:Y:S02]  /*8c50*/  ISETP.LT.OR P5, PT, R168.reuse, 0x9, P5 ;  /* 0x00000009a800780c */ /* 0x040fe40002fa1670 */
[----:B------:R-:W-:Y:S01]  /*8c60*/  ISETP.LT.OR P2, PT, R168, 0x12, P2 ;  /* 0x00000012a800780c */ /* 0x000fe20001741670 */
[----:B------:R-:W-:Y:S01]  /*8c70*/  UP2UR UR32, UPR, URZ, 0x40 ;  /* 0x000000403f207883 */ /* 0x000fe20008000000 */
[----:B------:R-:W-:Y:S01]  /*8c80*/  ISETP.LT.OR P0, PT, R165, 0x12, P0 ;  /* 0x00000012a500780c */ /* 0x000fe20000701670 */
[----:B------:R-:W-:Y:S01]  /*8c90*/  UISETP.NE.AND UP6, UPT, UR27, URZ, UPT ;  /* 0x0000003f1b00728c */ /* 0x000fe2000bfc5270 */
[----:B------:R-:W-:Y:S02]  /*8ca0*/  ISETP.GT.AND P1, PT, R3, 0x18, P1 ;  /* 0x000000180300780c */ /* 0x000fe40000f24270 */
[----:B------:R-:W-:Y:S01]  /*8cb0*/  FSEL R16, R16, -INF , !P5 ;  /* 0xff80000010107808 */ /* 0x000fe20006800000 */
[----:B------:R-:W-:Y:S01]  /*8cc0*/  UP2UR UR33, UPR, URZ, 0x40 ;  /* 0x000000403f217883 */ /* 0x000fe20008000000 */
[----:B------:R-:W-:Y:S01]  /*8cd0*/  PLOP3.LUT P5, PT, PT, PT, UP0, 0x40, 0x0 ;  /* 0x000000000000781c */ /* 0x000fe20003fae808 */
[----:B------:R-:W-:Y:S01]  /*8ce0*/  UISETP.GE.AND UP0, UPT, UR23, 0x2a, UPT ;  /* 0x0000002a1700788c */ /* 0x000fe2000bf06270 */
[----:B------:R-:W-:Y:S01]  /*8cf0*/  FSEL R197, R21, -INF , !P2 ;  /* 0xff80000015c57808 */ /* 0x000fe20005000000 */
[----:B------:R-:W-:Y:S01]  /*8d00*/  UISETP.NE.AND UP6, UPT, UR28, URZ, UPT ;  /* 0x0000003f1c00728c */ /* 0x000fe2000bfc5270 */
[----:B------:R-:W-:Y:S02]  /*8d10*/  FSEL R199, R23, -INF , !P0 ;  /* 0xff80000017c77808 */ /* 0x000fe40004000000 */
[----:B------:R-:W-:Y:S02]  /*8d20*/  PLOP3.LUT P2, PT, PT, PT, UP4, 0x40, 0x0 ;  /* 0x000000000000781c */ /* 0x000fe40003f4e848 */
[----:B------:R-:W-:Y:S02]  /*8d30*/  PLOP3.LUT P0, PT, PT, PT, UP4, 0x40, 0x0 ;  /* 0x000000000000781c */ /* 0x000fe40003f0e848 */
[----:B------:R-:W-:Y:S02]  /*8d40*/  ISETP.LT.OR P1, PT, R165, 0x19, P1 ;  /* 0x00000019a500780c */ /* 0x000fe40000f21670 */
[C---:B------:R-:W-:Y:S02]  /*8d50*/  ISETP.GT.AND P5, PT, R167.reuse, 0x10, P5 ;  /* 0x00000010a700780c */ /* 0x040fe40002fa4270 */
        /* <DEDUP_REMOVED lines=9> */
[----:B------:R-:W-:Y:S02]  /*8df0*/  PLOP3.LUT P5, PT, PT, PT, UP5, 0x40, 0x0 ;  /* 0x000000000000781c */ /* 0x000fe40003fae858 */
[----:B------:R-:W-:Y:S02]  /*8e00*/  FSEL R203, R33, -INF , !P2 ;  /* 0xff80000021cb7808 */ /* 0x000fe40005000000 */
        /* <DEDUP_REMOVED lines=16> */
[----:B------:R-:W-:Y:S02]  /*8f10*/  PLOP3.LUT P2, PT, PT, PT, UP1, 0x40, 0x0 ;  /* 0x000000000000781c */ /* 0x000fe40003f4e818 */
[----:B------:R-:W-:Y:S02]  /*8f20*/  FSEL R221, R39, -INF , !P0 ;  /* 0xff80000027dd7808 */ /* 0x000fe40004000000 */
[----:B------:R-:W-:Y:S01]  /*8f30*/  PLOP3.LUT P0, PT, PT, PT, UP6, 0x40, 0x0 ;  /* 0x000000000000781c */ /* 0x000fe20003f0e868 */
[----:B------:R-:W-:Y:S01]  /*8f40*/  UISETP.NE.AND UP6, UPT, UR33, URZ, UPT ;  /* 0x0000003f2100728c */ /* 0x000fe2000bfc5270 */
[----:B------:R-:W-:Y:S02]  /*8f50*/  ISETP.LT.OR P1, PT, R165, 0x2a, P1 ;  /* 0x0000002aa500780c */ /* 0x000fe40000f21670 */
[----:B------:R-:W-:Y:S02]  /*8f60*/  ISETP.GT.AND P5, PT, R167, 0x20, P5 ;  /* 0x00000020a700780c */ /* 0x000fe40002fa4270 */
[----:B------:R-:W-:Y:S02]  /*8f70*/  ISETP.GT.AND P2, PT, R3, 0x28, P2 ;  /* 0x000000280300780c */ /* 0x000fe40001744270 */
[----:B------:R-:W-:Y:S01]  /*8f80*/  PLOP3.LUT P6, PT, PT, PT, UP1, 0x40, 0x0 ;  /* 0x000000000000781c */ /* 0x000fe20003fce818 */
[----:B------:R-:W1:Y:S01]  /*8f90*/  SHFL.IDX PT, R3, R172, 0x3, 0x1c1f ;  /* 0x007c1f00ac037f89 */ /* 0x000e6200000e0000 */
[----:B------:R-:W-:Y:S02]  /*8fa0*/  FSEL R248, R51, -INF , !P1 ;  /* 0xff80000033f87808 */ /* 0x000fe40004800000 */
[----:B------:R-:W-:Y:S01]  /*8fb0*/  PLOP3.LUT P1, PT, PT, PT, UP6, 0x40, 0x0 ;  /* 0x000000000000781c */ /* 0x000fe20003f2e868 */
[----:B------:R-:W-:Y:S01]  /*8fc0*/  UISETP.NE.AND UP6, UPT, UR32, URZ, UPT ;  /* 0x0000003f2000728c */ /* 0x000fe2000bfc5270 */
[----:B------:R-:W-:Y:S02]  /*8fd0*/  ISETP.LT.OR P5, PT, R168, 0x21, P5 ;  /* 0x00000021a800780c */ /* 0x000fe40002fa1670 */
[----:B------:R-:W-:Y:S02]  /*8fe0*/  ISETP.LT.OR P2, PT, R165, 0x29, P2 ;  /* 0x00000029a500780c */ /* 0x000fe40001741670 */
[C---:B------:R-:W-:Y:S02]  /*8ff0*/  ISETP.GT.AND P6, PT, R167.reuse, 0x28, P6 ;  /* 0x00000028a700780c */ /* 0x040fe400037c4270 */
[----:B------:R-:W-:Y:S02]  /*9000*/  FSEL R215, R36, -INF , !P5 ;  /* 0xff80000024d77808 */ /* 0x000fe40006800000 */
[----:B------:R-:W-:Y:S02]  /*9010*/  PLOP3.LUT P5, PT, PT, PT, UP0, 0x40, 0x0 ;  /* 0x000000000000781c */ /* 0x000fe40003fae808 */
[----:B------:R-:W-:Y:S02]  /*9020*/  FSEL R245, R50, -INF , !P2 ;  /* 0xff80000032f57808 */ /* 0x000fe40005000000 */
[----:B------:R-:W-:Y:S02]  /*9030*/  ISETP.GT.AND P2, PT, R0, RZ, P0 ;  /* 0x000000ff0000720c */ /* 0x000fe40000744270 */
[----:B------:R-:W-:Y:S01]  /*9040*/  PLOP3.LUT P0, PT, PT, PT, UP6, 0x40, 0x0 ;  /* 0x000000000000781c */ /* 0x000fe20003f0e868 */
[----:B------:R-:W-:Y:S01]  /*9050*/  UISETP.NE.AND UP6, UPT, UR31, URZ, UPT ;  /* 0x0000003f1f00728c */ /* 0x000fe2000bfc5270 */
[----:B------:R-:W-:Y:S02]  /*9060*/  ISETP.LT.OR P6, PT, R168, 0x29, P6 ;  /* 0x00000029a800780c */ /* 0x000fe400037c1670 */
[----:B------:R-:W-:Y:S02]  /*9070*/  ISETP.GT.AND P5, PT, R167, 0x29, P5 ;  /* 0x00000029a700780c */ /* 0x000fe40002fa4270 */
[----:B------:R-:W-:Y:S02]  /*9080*/  FSEL R223, R48, -INF , !P6 ;  /* 0xff80000030df7808 */ /* 0x000fe40007000000 */
[----:B------:R-:W-:Y:S01]  /*9090*/  PLOP3.LUT P6, PT, PT, PT, UP6, 0x40, 0x0 ;  /* 0x000000000000781c */ /* 0x000fe20003fce868 */
[----:B------:R-:W-:Y:S01]  /*90a0*/  UISETP.NE.AND UP6, UPT, UR30, URZ, UPT ;  /* 0x0000003f1e00728c */ /* 0x000fe2000bfc5270 */
[----:B------:R-:W-:Y:S02]  /*90b0*/  ISETP.GT.AND P0, PT, R0, 0x8, P0 ;  /* 0x000000080000780c */ /* 0x000fe40000704270 */
[----:B------:R-:W-:Y:S02]  /*90c0*/  ISETP.LT.OR P5, PT, R168, 0x2a, P5 ;  /* 0x0000002aa800780c */ /* 0x000fe40002fa1670 */
[----:B------:R-:W-:Y:S02]  /*90d0*/  ISETP.GT.AND P1, PT, R0, 0x1, P1 ;  /* 0x000000010000780c */ /* 0x000fe40000f24270 */
[C---:B------:R-:W-:Y:S02]  /*90e0*/  ISETP.LT.OR P0, PT, R2.reuse, 0x9, P0 ;  /* 0x000000090200780c */ /* 0x040fe40000701670 */
[----:B------:R-:W-:Y:S02]  /*90f0*/  FSEL R242, R49, -INF , !P5 ;  /* 0xff80000031f27808 */ /* 0x000fe40006800000 */
[----:B------:R-:W-:Y:S01]  /*9100*/  PLOP3.LUT P5, PT, PT, PT, UP6, 0x40, 0x0 ;  /* 0x000000000000781c */ /* 0x000fe20003fae868 */
[----:B------:R-:W-:Y:S01]  /*9110*/  UISETP.NE.AND UP6, UPT, UR29, URZ, UPT ;  /* 0x0000003f1d00728c */ /* 0x000fe2000bfc5270 */
[C---:B------:R-:W-:Y:S02]  /*9120*/  ISETP.LT.OR P2, PT, R2.reuse, 0x1, P2 ;  /* 0x000000010200780c */ /* 0x040fe40001741670 */
[----:B------:R-:W-:Y:S01]  /*9130*/  ISETP.LT.OR P1, PT, R2, 0x2, P1 ;  /* 0x000000020200780c */ /* 0x000fe20000f21670 */
[----:B------:R-:W-:Y:S01]  /*9140*/  UP2UR UR29, UPR, URZ, 0x40 ;  /* 0x000000403f1d7883 */ /* 0x000fe20008000000 */
[----:B------:R-:W-:Y:S02]  /*9150*/  FSEL R12, R12, -INF , !P0 ;  /* 0xff8000000c0c7808 */ /* 0x000fe40004000000 */
[----:B------:R-:W-:Y:S02]  /*9160*/  PLOP3.LUT P0, PT, PT, PT, UP4, 0x40, 0x0 ;  /* 0x000000000000781c */ /* 0x000fe40003f0e848 */
[----:B------:R-:W-:Y:S02]  /*9170*/  FSEL R8, R8, -INF , !P2 ;  /* 0xff80000008087808 */ /* 0x000fe40005000000 */
[----:B------:R-:W-:Y:S01]  /*9180*/  PLOP3.LUT P2, PT, PT, PT, UP6, 0x40, 0x0 ;  /* 0x000000000000781c */ /* 0x000fe20003f4e868 */
[----:B------:R-:W-:Y:S01]  /*9190*/  UISETP.NE.AND UP6, UPT, UR16, URZ, UPT ;  /* 0x0000003f1000728c */ /* 0x000fe2000bfc5270 */
[----:B------:R-:W-:Y:S02]  /*91a0*/  FSEL R9, R9, -INF , !P1 ;  /* 0xff80000009097808 */ /* 0x000fe40004800000 */
[----:B------:R-:W-:Y:S02]  /*91b0*/  PLOP3.LUT P1, PT, PT, PT, UP5, 0x40, 0x0 ;  /* 0x000000000000781c */ /* 0x000fe40003f2e858 */
[C---:B------:R-:W-:Y:S02]  /*91c0*/  ISETP.GT.AND P0, PT, R0.reuse, 0x19, P0 ;  /* 0x000000190000780c */ /* 0x040fe40000704270 */
[C---:B------:R-:W-:Y:S02]  /*91d0*/  ISETP.GT.AND P6, PT, R0.reuse, 0x9, P6 ;  /* 0x000000090000780c */ /* 0x040fe400037c4270 */
[C---:B------:R-:W-:Y:S02]  /*91e0*/  ISETP.GT.AND P5, PT, R0.reuse, 0x10, P5 ;  /* 0x000000100000780c */ /* 0x040fe40002fa4270 */
[C---:B------:R-:W-:Y:S02]  /*91f0*/  ISETP.GT.AND P2, PT, R0.reuse, 0x11, P2 ;  /* 0x000000110000780c */ /* 0x040fe40001744270 */
[----:B------:R-:W-:Y:S02]  /*9200*/  ISETP.GT.AND P1, PT, R0, 0x18, P1 ;  /* 0x000000180000780c */ /* 0x000fe40000f24270 */
[C---:B------:R-:W-:Y:S02]  /*9210*/  ISETP.LT.OR P0, PT, R2.reuse, 0x1a, P0 ;  /* 0x0000001a0200780c */ /* 0x040fe40000701670 */
[C---:B------:R-:W-:Y:S02]  /*9220*/  ISETP.LT.OR P6, PT, R2.reuse, 0xa, P6 ;  /* 0x0000000a0200780c */ /* 0x040fe400037c1670 */
[C---:B------:R-:W-:Y:S02]  /*9230*/  ISETP.LT.OR P5, PT, R2.reuse, 0x11, P5 ;  /* 0x000000110200780c */ /* 0x040fe40002fa1670 */
[C---:B------:R-:W-:Y:S02]  /*9240*/  ISETP.LT.OR P2, PT, R2.reuse, 0x12, P2 ;  /* 0x000000120200780c */ /* 0x040fe40001741670 */
[----:B------:R-:W-:Y:S02]  /*9250*/  ISETP.LT.OR P1, PT, R2, 0x19, P1 ;  /* 0x000000190200780c */ /* 0x000fe40000f21670 */
[----:B------:R-:W-:Y:S02]  /*9260*/  FSEL R211, R29, -INF , !P0 ;  /* 0xff8000001dd37808 */ /* 0x000fe40004000000 */
[----:B------:R-:W-:Y:S01]  /*9270*/  PLOP3.LUT P0, PT, PT, PT, UP6, 0x40, 0x0 ;  /* 0x000000000000781c */ /* 0x000fe20003f0e868 */
[----:B------:R-:W-:Y:S01]  /*9280*/  UISETP.NE.AND UP6, UPT, UR29, URZ, UPT ;  /* 0x0000003f1d00728c */ /* 0x000fe2000bfc5270 */
[----:B------:R-:W-:Y:S02]  /*9290*/  FSEL R13, R13, -INF , !P6 ;  /* 0xff8000000d0d7808 */ /* 0x000fe40007000000 */
[----:B------:R-:W-:Y:S02]  /*92a0*/  PLOP3.LUT P6, PT, PT, PT, UP3, 0x40, 0x0 ;  /* 0x000000000000781c */ /* 0x000fe40003fce838 */
[----:B------:R-:W-:Y:S02]  /*92b0*/  FSEL R205, R24, -INF , !P5 ;  /* 0xff80000018cd7808 */ /* 0x000fe40006800000 */
[----:B------:R-:W-:Y:S02]  /*92c0*/  PLOP3.LUT P5, PT, PT, PT, UP2, 0x40, 0x0 ;  /* 0x000000000000781c */ /* 0x000fe40003fae828 */
[----:B------:R-:W-:Y:S02]  /*92d0*/  FSEL R208, R25, -INF , !P2 ;  /* 0xff80000019d07808 */ /* 0x000fe40005000000 */
[----:B------:R-:W-:Y:S02]  /*92e0*/  PLOP3.LUT P2, PT, PT, PT, UP1, 0x40, 0x0 ;  /* 0x000000000000781c */ /* 0x000fe40003f4e818 */
[----:B------:R-:W-:Y:S02]  /*92f0*/  FSEL R210, R28, -INF , !P1 ;  /* 0xff8000001cd27808 */ /* 0x000fe40004800000 */
[----:B------:R-:W-:Y:S02]  /*9300*/  PLOP3.LUT P1, PT, PT, PT, UP0, 0x40, 0x0 ;  /* 0x000000000000781c */ /* 0x000fe40003f2e808 */
[C---:B------:R-:W-:Y:S02]  /*9310*/  ISETP.GT.AND P6, PT, R0.reuse, 0x20, P6 ;  /* 0x000000200000780c */ /* 0x040fe400037c4270 */
[C---:B------:R-:W-:Y:S02]  /*9320*/  ISETP.GT.AND P5, PT, R0.reuse, 0x21, P5 ;  /* 0x000000210000780c */ /* 0x040fe40002fa4270 */
[C---:B------:R-:W-:Y:S02]  /*9330*/  ISETP.GT.AND P2, PT, R0.reuse, 0x28, P2 ;  /* 0x000000280000780c */ /* 0x040fe40001744270 */
[----:B------:R-:W-:Y:S01]  /*9340*/  ISETP.GT.AND P1, PT, R0, 0x29, P1 ;  /* 0x000000290000780c */ /* 0x000fe20000f24270 */
[--C-:B-1----:R-:W-:Y:S01]  /*9350*/  IMAD.IADD R0, R174, 0x1, R3.reuse ;  /* 0x00000001ae007824 */ /* 0x102fe200078e0203 */
[C---:B------:R-:W-:Y:S02]  /*9360*/  ISETP.LT.OR P6, PT, R2.reuse, 0x21, P6 ;  /* 0x000000210200780c */ /* 0x040fe400037c1670 */
[C---:B------:R-:W-:Y:S02]  /*9370*/  ISETP.LT.OR P5, PT, R2.reuse, 0x22, P5 ;  /* 0x000000220200780c */ /* 0x040fe40002fa1670 */
[C---:B------:R-:W-:Y:S02]  /*9380*/  ISETP.LT.OR P2, PT, R2.reuse, 0x29, P2 ;  /* 0x000000290200780c */ /* 0x040fe40001741670 */
[----:B------:R-:W-:Y:S01]  /*9390*/  ISETP.LT.OR P1, PT, R2, 0x2a, P1 ;  /* 0x0000002a0200780c */ /* 0x000fe20000f21670 */
[----:B------:R-:W-:Y:S01]  /*93a0*/  IMAD.IADD R2, R173, 0x1, R3 ;  /* 0x00000001ad027824 */ /* 0x000fe200078e0203 */
[----:B------:R-:W-:Y:S02]  /*93b0*/  FSEL R244, R40, -INF , !P6 ;  /* 0xff80000028f47808 */ /* 0x000fe40007000000 */
[----:B------:R-:W-:Y:S02]  /*93c0*/  FSEL R246, R41, -INF , !P5 ;  /* 0xff80000029f67808 */ /* 0x000fe40006800000 */
[----:B------:R-:W-:Y:S02]  /*93d0*/  FSEL R247, R44, -INF , !P2 ;  /* 0xff8000002cf77808 */ /* 0x000fe40005000000 */
[----:B------:R-:W-:Y:S01]  /*93e0*/  FSEL R249, R45, -INF , !P1 ;  /* 0xff8000002df97808 */ /* 0x000fe20004800000 */
        /* <DEDUP_REMOVED lines=15> */
.L_x_1041:
[----:B------:R-:W-:Y:S04]  /*94e0*/  MOV R4, c[0x0][0x32c] ;  /* 0x0000cb0000047a02 */ /* 0x000fe80000000f00 */
[----:B------:R-:W-:Y:S11]  /*94f0*/  ISETP.NE.AND P0, PT, R4, 0x1, PT ;  /* 0x000000010400780c */ /* 0x000ff60003f05270 */
[----:B------:R-:W-:Y:S02]  /*9500*/  @!UPT UIADD3 URZ, URZ, URZ, URZ ;  /* 0x0000003f3f3ff290 */ /* 0x000fe4000fffe03f */
[----:B------:R-:W-:Y:S05]  /*9510*/  @P0 IMAD.HI.U32 R4, R3, c[0x0][0x330], RZ ;  /* 0x0000cc0003040a27 */ /* 0x000fea00078e00ff */
[----:B------:R-:W-:Y:S02]  /*9520*/  @P0 SHF.R.U32.HI R3, RZ, c[0x0][0x334], R4 ;  /* 0x0000cd00ff030a19 */ /* 0x000fe40000011604 */
.L_x_1042:
[----:B------:R-:W-:Y:S05]  /*9530*/  BSYNC B0 ;  /* 0x0000000000007941 */ /* 0x000fea0003800000 */
.L_x_1040:
[----:B------:R-:W-:Y:S05]  /*9540*/  IADD3 R4, -R194, UR23, RZ ;  /* 0x00000017c2047c10 */ /* 0x000fea000fffe1ff */
[----:B------:R-:W-:Y:S05]  /*9550*/  IMAD R3, R3, c[0x0][0x32c], R4 ;  /* 0x0000cb0003037a24 */ /* 0x000fea00078e0204 */
[----:B------:R-:W-:Y:S02]  /*9560*/  IADD3 R4, R3, c[0x0][0x32c], RZ ;  /* 0x0000cb0003047a10 */ /* 0x000fe40007ffe0ff */
[----:B------:R-:W-:Y:S02]  /*9570*/  IMNMX R0, R0, R3, !PT ;  /* 0x0000000300007217 */ /* 0x000fe40007800200 */
[----:B------:R-:W-:Y:S02]  /*9580*/  IMNMX R2, R2, R4, PT ;  /* 0x0000000402027217 */ /* 0x000fe40003800200 */
.L_x_1039:
        /* <DEDUP_REMOVED lines=21> */
[----:B------:R-:W-:Y:S01]  /*96e0*/  LDSM.16.MT88.4 R36, [R226+0x2080] ;  /* 0x00208000e224783b */ /* 0x000fe20000004200 */
        /* <DEDUP_REMOVED lines=17> */
[----:B------:R-:W-:Y:S01]  /*9800*/  PLOP3.LUT P2, PT, PT, PT, UP2, 0x40, 0x0 ;  /* 0x000000000000781c */ /* 0x000fe20003f4e828 */
[----:B------:R-:W-:Y:S01]  /*9810*/  UISETP.NE.AND UP2, UPT, UR27, URZ, UPT ;  /* 0x0000003f1b00728c */ /* 0x000fe2000bf45270 */
[----:B------:R-:W-:Y:S02]  /*9820*/  FMNMX.FTZ R3, R208, R3, !PT ;  /* 0x00000003d0037209 */ /* 0x000fe40007810000 */
[----:B------:R-:W-:Y:S02]  /*9830*/  ISETP.GT.AND P2, PT, R0, 0x8, P2 ;  /* 0x000000080000780c */ /* 0x000fe40001744270 */
[----:B------:R-:W-:Y:S02]  /*9840*/  FMNMX.FTZ R3, R210, R3, !PT ;  /* 0x00000003d2037209 */ /* 0x000fe40007810000 */
[----:B------:R-:W-:Y:S02]  /*9850*/  ISETP.LT.OR P2, PT, R2, 0x9, P2 ;  /* 0x000000090200780c */ /* 0x000fe40001741670 */
[----:B------:R-:W-:Y:S02]  /*9860*/  FMNMX.FTZ R3, R211, R3, !PT ;  /* 0x00000003d3037209 */ /* 0x000fe40007810000 */
[----:B------:R-:W-:Y:S02]  /*9870*/  FSEL R14, R14, -INF , !P2 ;  /* 0xff8000000e0e7808 */ /* 0x000fe40005000000 */
[----:B------:R-:W-:Y:S02]  /*9880*/  FMNMX.FTZ R3, R244, R3, !PT ;  /* 0x00000003f4037209 */ /* 0x000fe40007810000 */
[----:B------:R-:W-:Y:S01]  /*9890*/  PLOP3.LUT P1, PT, PT, PT, UP4, 0x40, 0x0 ;  /* 0x000000000000781c */ /* 0x000fe20003f2e848 */
[----:B------:R-:W-:Y:S01]  /*98a0*/  UISETP.NE.AND UP4, UPT, UR23, URZ, UPT ;  /* 0x0000003f1700728c */ /* 0x000fe2000bf85270 */
[----:B------:R-:W-:Y:S02]  /*98b0*/  FMNMX.FTZ R3, R246, R3, !PT ;  /* 0x00000003f6037209 */ /* 0x000fe40007810000 */
[----:B-1----:R-:W-:Y:S02]  /*98c0*/  FMNMX.FTZ R169, R169, R6, !PT ;  /* 0x00000006a9a97209 */ /* 0x002fe40007810000 */
[----:B------:R-:W-:Y:S02]  /*98d0*/  FMNMX.FTZ R167, R247, R3, !PT ;  /* 0x00000003f7a77209 */ /* 0x000fe40007810000 */
[----:B------:R-:W-:Y:S01]  /*98e0*/  ISETP.GT.AND P1, PT, R0, RZ, P1 ;  /* 0x000000ff0000720c */ /* 0x000fe20000f24270 */
[----:B------:R-:W1:Y:S01]  /*98f0*/  SHFL.BFLY PT, R4, R169, 0x1, 0x1f ;  /* 0x0c201f00a9047f89 */ /* 0x000e6200000e0000 */
[----:B------:R-:W-:Y:S01]  /*9900*/  PLOP3.LUT P0, PT, PT, PT, UP3, 0x40, 0x0 ;  /* 0x000000000000781c */ /* 0x000fe20003f0e838 */
[----:B------:R-:W-:Y:S01]  /*9910*/  UISETP.NE.AND UP3, UPT, UR28, URZ, UPT ;  /* 0x0000003f1c00728c */ /* 0x000fe2000bf65270 */
[----:B------:R-:W-:Y:S02]  /*9920*/  ISETP.LT.OR P1, PT, R2, 0x1, P1 ;  /* 0x000000010200780c */ /* 0x000fe40000f21670 */
[----:B------:R-:W-:Y:S02]  /*9930*/  ISETP.GT.AND P0, PT, R0, 0x1, P0 ;  /* 0x000000010000780c */ /* 0x000fe40000704270 */
[----:B------:R-:W-:Y:S02]  /*9940*/  FMNMX.FTZ R168, R245, R168, !PT ;  /* 0x000000a8f5a87209 */ /* 0x000fe40007810000 */
[----:B------:R-:W-:Y:S02]  /*9950*/  ISETP.LT.OR P0, PT, R2, 0x2, P0 ;  /* 0x000000020200780c */ /* 0x000fe40000701670 */
[----:B------:R-:W-:Y:S02]  /*9960*/  FSEL R10, R10, -INF , !P1 ;  /* 0xff8000000a0a7808 */ /* 0x000fe40004800000 */
[----:B------:R-:W-:Y:S02]  /*9970*/  FMNMX.FTZ R168, R248, R168, !PT ;  /* 0x000000a8f8a87209 */ /* 0x000fe40007810000 */
[----:B------:R-:W-:Y:S02]  /*9980*/  FSEL R11, R11, -INF , !P0 ;  /* 0xff8000000b0b7808 */ /* 0x000fe40004000000 */
[----:B------:R-:W-:Y:S01]  /*9990*/  PLOP3.LUT P6, PT, PT, PT, UP1, 0x40, 0x0 ;  /* 0x000000000000781c */ /* 0x000fe20003fce818 */
[----:B------:R-:W2:Y:S01]  /*99a0*/  SHFL.BFLY PT, R6, R168, 0x2, 0x1f ;  /* 0x0c401f00a8067f89 */ /* 0x000ea200000e0000 */
[----:B------:R-:W-:Y:S01]  /*99b0*/  PLOP3.LUT P5, PT, PT, PT, UP0, 0x40, 0x0 ;  /* 0x000000000000781c */ /* 0x000fe20003fae808 */
[----:B------:R-:W-:Y:S01]  /*99c0*/  UISETP.NE.AND UP1, UPT, UR26, URZ, UPT ;  /* 0x0000003f1a00728c */ /* 0x000fe2000bf25270 */
[C---:B------:R-:W-:Y:S01]  /*99d0*/  ISETP.GT.AND P6, PT, R0.reuse, 0x9, P6 ;  /* 0x000000090000780c */ /* 0x040fe200037c4270 */
[----:B------:R-:W-:Y:S01]  /*99e0*/  UISETP.NE.AND UP0, UPT, UR25, URZ, UPT ;  /* 0x0000003f1900728c */ /* 0x000fe2000bf05270 */
[----:B------:R-:W-:Y:S02]  /*99f0*/  ISETP.GT.AND P5, PT, R0, 0x10, P5 ;  /* 0x000000100000780c */ /* 0x000fe40002fa4270 */
[----:B-1----:R-:W-:Y:S02]  /*9a00*/  FMNMX.FTZ R169, R169, R4, !PT ;  /* 0x00000004a9a97209 */ /* 0x002fe40007810000 */
[----:B------:R-:W-:Y:S02]  /*9a10*/  FMNMX.FTZ R4, R10, R171, !PT ;  /* 0x000000ab0a047209 */ /* 0x000fe40007810000 */
[C---:B------:R-:W-:Y:S01]  /*9a20*/  FSETP.NEU.FTZ.AND P2, PT, R169.reuse, -INF , PT ;  /* 0xff800000a900780b */ /* 0x040fe20003f5d000 */
[----:B------:R-:W-:Y:S01]  /*9a30*/  FMUL.FTZ R173, R169, c[0x0][0x2d0] ;  /* 0x0000b400a9ad7a20 */ /* 0x000fe20000410000 */
[C---:B------:R-:W-:Y:S02]  /*9a40*/  ISETP.LT.OR P6, PT, R2.reuse, 0xa, P6 ;  /* 0x0000000a0200780c */ /* 0x040fe400037c1670 */
[----:B------:R-:W-:Y:S02]  /*9a50*/  ISETP.LT.OR P5, PT, R2, 0x11, P5 ;  /* 0x000000110200780c */ /* 0x000fe40002fa1670 */
[----:B------:R-:W-:Y:S02]  /*9a60*/  FSEL R173, R173, RZ, P2 ;  /* 0x000000ffadad7208 */ /* 0x000fe40001000000 */
[----:B------:R-:W-:Y:S02]  /*9a70*/  FSEL R15, R15, -INF , !P6 ;  /* 0xff8000000f0f7808 */ /* 0x000fe40007000000 */
[----:B------:R-:W-:Y:S01]  /*9a80*/  FMNMX.FTZ R167, R249, R167, !PT ;  /* 0x000000a7f9a77209 */ /* 0x000fe20007810000 */
[--C-:B------:R-:W-:Y:S01]  /*9a90*/  FFMA.FTZ R3, R175, c[0x0][0x2d0], -R173.reuse ;  /* 0x0000b400af037a23 */ /* 0x100fe200000108ad */
[----:B------:R-:W-:Y:S02]  /*9aa0*/  FSEL R200, R26, -INF , !P5 ;  /* 0xff8000001ac87808 */ /* 0x000fe40006800000 */
[----:B--2---:R-:W-:Y:S01]  /*9ab0*/  FMNMX.FTZ R168, R168, R6, !PT ;  /* 0x00000006a8a87209 */ /* 0x004fe20007810000 */
[----:B------:R1:W-:Y:S01]  /*9ac0*/  MUFU.EX2 R250, R3 ;  /* 0x0000000300fa7308 */ /* 0x0003e20000000800 */
[----:B------:R-:W2:Y:S01]  /*9ad0*/  SHFL.BFLY PT, R6, R167, 0x2, 0x1f ;  /* 0x0c401f00a7067f89 */ /* 0x000ea200000e0000 */
[----:B------:R-:W-:Y:S02]  /*9ae0*/  PLOP3.LUT P1, PT, PT, PT, UP6, 0x40, 0x0 ;  /* 0x000000000000781c */ /* 0x000fe40003f2e868 */
[----:B------:R-:W-:Y:S02]  /*9af0*/  PLOP3.LUT P0, PT, PT, PT, UP5, 0x40, 0x0 ;  /* 0x000000000000781c */ /* 0x000fe40003f0e858 */
[C---:B------:R-:W-:Y:S02]  /*9b00*/  ISETP.GT.AND P6, PT, R0.reuse, 0x11, P1 ;  /* 0x000000110000780c */ /* 0x040fe40000fc4270 */
[----:B------:R-:W-:Y:S01]  /*9b10*/  ISETP.GT.AND P0, PT, R0, 0x18, P0 ;  /* 0x000000180000780c */ /* 0x000fe20000704270 */
[----:B------:R-:W3:Y:S01]  /*9b20*/  SHFL.BFLY PT, R7, R168, 0x1, 0x1f ;  /* 0x0c201f00a8077f89 */ /* 0x000ee200000e0000 */
[C---:B------:R-:W-:Y:S02]  /*9b30*/  ISETP.LT.OR P6, PT, R2.reuse, 0x12, P6 ;  /* 0x000000120200780c */ /* 0x040fe400037c1670 */
[----:B------:R-:W-:Y:S02]  /*9b40*/  PLOP3.LUT P1, PT, PT, PT, UP4, 0x40, 0x0 ;  /* 0x000000000000781c */ /* 0x000fe40003f2e848 */
[----:B------:R-:W-:Y:S02]  /*9b50*/  FSEL R202, R27, -INF , !P6 ;  /* 0xff8000001bca7808 */ /* 0x000fe40007000000 */
[----:B------:R-:W-:Y:S02]  /*9b60*/  ISETP.LT.OR P0, PT, R2, 0x19, P0 ;  /* 0x000000190200780c */ /* 0x000fe40000701670 */
[----:B------:R-:W-:Y:S02]  /*9b70*/  ISETP.GT.AND P1, PT, R0, 0x19, P1 ;  /* 0x000000190000780c */ /* 0x000fe40000f24270 */
[----:B------:R-:W-:Y:S02]  /*9b80*/  PLOP3.LUT P5, PT, PT, PT, UP3, 0x40, 0x0 ;  /* 0x000000000000781c */ /* 0x000fe40003fae838 */
[----:B------:R-:W-:Y:S01]  /*9b90*/  FSEL R204, R30, -INF , !P0 ;  /* 0xff8000001ecc7808 */ /* 0x000fe20004000000 */
[--C-:B-1----:R-:W-:Y:S01]  /*9ba0*/  FFMA.FTZ R3, R5, c[0x0][0x2d0], -R173.reuse ;  /* 0x0000b40005037a23 */ /* 0x102fe200000108ad */
[----:B------:R-:W-:Y:S02]  /*9bb0*/  ISETP.LT.OR P1, PT, R2, 0x1a, P1 ;  /* 0x0000001a0200780c */ /* 0x000fe40000f21670 */
[----:B--2---:R-:W-:Y:S01]  /*9bc0*/  FMNMX.FTZ R167, R167, R6, !PT ;  /* 0x00000006a7a77209 */ /* 0x004fe20007810000 */
[----:B------:R1:W2:Y:S01]  /*9bd0*/  MUFU.EX2 R251, R3 ;  /* 0x0000000300fb7308 */ /* 0x0002a20000000800 */
[----:B------:R-:W-:Y:S02]  /*9be0*/  ISETP.GT.AND P0, PT, R0, 0x20, P5 ;  /* 0x000000200000780c */ /* 0x000fe40002f04270 */
[----:B------:R-:W-:Y:S01]  /*9bf0*/  PLOP3.LUT P6, PT, PT, PT, UP2, 0x40, 0x0 ;  /* 0x000000000000781c */ /* 0x000fe20003fce828 */
[----:B------:R-:W4:Y:S01]  /*9c00*/  SHFL.BFLY PT, R5, R167, 0x1, 0x1f ;  /* 0x0c201f00a7057f89 */ /* 0x000f2200000e0000 */
[----:B---3--:R-:W-:Y:S02]  /*9c10*/  FMNMX.FTZ R168, R168, R7, !PT ;  /* 0x00000007a8a87209 */ /* 0x008fe40007810000 */
[----:B------:R-:W-:Y:S02]  /*9c20*/  FSEL R207, R31, -INF , !P1 ;  /* 0xff8000001fcf7808 */ /* 0x000fe40004800000 */
[----:B------:R-:W-:Y:S01]  /*9c30*/  ISETP.LT.OR P0, PT, R2, 0x21, P0 ;  /* 0x000000210200780c */ /* 0x000fe20000701670 */
[----:B------:R-:W-:Y:S01]  /*9c40*/  FMUL.FTZ R174, R168, c[0x0][0x2d0] ;  /* 0x0000b400a8ae7a20 */ /* 0x000fe20000410000 */
[----:B------:R-:W-:Y:S02]  /*9c50*/  ISETP.GT.AND P6, PT, R0, 0x21, P6 ;  /* 0x000000210000780c */ /* 0x000fe400037c4270 */
[----:B------:R-:W-:Y:S02]  /*9c60*/  FSETP.NEU.FTZ.AND P1, PT, R168, -INF , PT ;  /* 0xff800000a800780b */ /* 0x000fe40003f3d000 */
[----:B------:R-:W-:Y:S02]  /*9c70*/  FSEL R213, R42, -INF , !P0 ;  /* 0xff8000002ad57808 */ /* 0x000fe40004000000 */
[----:B------:R-:W-:Y:S02]  /*9c80*/  ISETP.LT.OR P6, PT, R2, 0x22, P6 ;  /* 0x000000220200780c */ /* 0x000fe400037c1670 */
[----:B------:R-:W-:Y:S02]  /*9c90*/  PLOP3.LUT P5, PT, PT, PT, UP1, 0x40, 0x0 ;  /* 0x000000000000781c */ /* 0x000fe40003fae818 */
[----:B------:R-:W-:Y:S01]  /*9ca0*/  PLOP3.LUT P0, PT, PT, PT, UP0, 0x40, 0x0 ;  /* 0x000000000000781c */ /* 0x000fe20003f0e808 */
[----:B------:R-:W-:Y:S01]  /*9cb0*/  UISETP.GT.AND UP0, UPT, UR13, UR22, UPT ;  /* 0x000000160d00728c */ /* 0x000fe2000bf04270 */
[----:B------:R-:W-:Y:S01]  /*9cc0*/  FSEL R174, R174, RZ, P1 ;  /* 0x000000ffaeae7208 */ /* 0x000fe20000800000 */
[----:B------:R-:W-:Y:S01]  /*9cd0*/  UIADD3 UR13, UR13, -0x1, URZ ;  /* 0xffffffff0d0d7890 */ /* 0x000fe2000fffe03f */
[----:B-1----:R-:W-:Y:S01]  /*9ce0*/  FMNMX.FTZ R3, R11, R4, !PT ;  /* 0x000000040b037209 */ /* 0x002fe20007810000 */
[--C-:B------:R-:W-:Y:S01]  /*9cf0*/  FFMA.FTZ R4, R16, c[0x0][0x2d0], -R173.reuse ;  /* 0x0000b40010047a23 */ /* 0x100fe200000108ad */
[----:B------:R-:W-:Y:S02]  /*9d00*/  FSEL R212, R43, -INF , !P6 ;  /* 0xff8000002bd47808 */ /* 0x000fe40007000000 */
[----:B------:R-:W-:Y:S01]  /*9d10*/  FMNMX.FTZ R3, R14, R3, !PT ;  /* 0x000000030e037209 */ /* 0x000fe20007810000 */
[----:B------:R1:W-:Y:S01]  /*9d20*/  MUFU.EX2 R49, R4 ;  /* 0x0000000400317308 */ /* 0x0003e20000000800 */
[C---:B------:R-:W-:Y:S02]  /*9d30*/  ISETP.GT.AND P5, PT, R0.reuse, 0x28, P5 ;  /* 0x000000280000780c */ /* 0x040fe40002fa4270 */
[----:B------:R-:W-:Y:S02]  /*9d40*/  FMNMX.FTZ R3, R15, R3, !PT ;  /* 0x000000030f037209 */ /* 0x000fe40007810000 */
[----:B------:R-:W-:Y:S01]  /*9d50*/  ISETP.GT.AND P0, PT, R0, 0x29, P0 ;  /* 0x000000290000780c */ /* 0x000fe20000704270 */
[--C-:B------:R-:W-:Y:S01]  /*9d60*/  FFMA.FTZ R0, R193, c[0x0][0x2d0], -R174.reuse ;  /* 0x0000b400c1007a23 */ /* 0x100fe200000108ae */
[C---:B------:R-:W-:Y:S02]  /*9d70*/  ISETP.LT.OR P5, PT, R2.reuse, 0x29, P5 ;  /* 0x000000290200780c */ /* 0x040fe40002fa1670 */
[----:B------:R-:W-:Y:S01]  /*9d80*/  ISETP.LT.OR P0, PT, R2, 0x2a, P0 ;  /* 0x0000002a0200780c */ /* 0x000fe20000701670 */
[----:B------:R-:W-:Y:S01]  /*9d90*/  MUFU.EX2 R28, R0 ;  /* 0x00000000001c7308 */ /* 0x000fe20000000800 */
[----:B----4-:R-:W-:Y:S02]  /*9da0*/  FMNMX.FTZ R167, R167, R5, !PT ;  /* 0x00000005a7a77209 */ /* 0x010fe40007810000 */
[----:B------:R-:W-:Y:S02]  /*9db0*/  FSEL R172, R47, -INF , !P0 ;  /* 0xff8000002fac7808 */ /* 0x000fe40004000000 */
[C---:B------:R-:W-:Y:S01]  /*9dc0*/  FSETP.NEU.FTZ.AND P0, PT, R167.reuse, -INF , PT ;  /* 0xff800000a700780b */ /* 0x040fe20003f1d000 */
[----:B------:R-:W-:Y:S01]  /*9dd0*/  FMUL.FTZ R175, R167, c[0x0][0x2d0] ;  /* 0x0000b400a7af7a20 */ /* 0x000fe20000410000 */
[----:B------:R-:W-:Y:S04]  /*9de0*/  FSEL R214, R46, -INF , !P5 ;  /* 0xff8000002ed67808 */ /* 0x000fe80006800000 */
[----:B------:R-:W-:Y:S02]  /*9df0*/  FSEL R175, R175, RZ, P0 ;  /* 0x000000ffafaf7208 */ /* 0x000fe40000000000 */
[----:B-1----:R-:W-:Y:S01]  /*9e00*/  FMNMX.FTZ R4, R200, R3, !PT ;  /* 0x00000003c8047209 */ /* 0x002fe20007810000 */
[----:B------:R-:W-:Y:S03]  /*9e10*/  FFMA.FTZ R3, R17, c[0x0][0x2d0], -R173 ;  /* 0x0000b40011037a23 */ /* 0x000fe600000108ad */
[----:B------:R-:W-:Y:S01]  /*9e20*/  FMNMX.FTZ R4, R202, R4, !PT ;  /* 0x00000004ca047209 */ /* 0x000fe20007810000 */
[----:B------:R1:W3:Y:S03]  /*9e30*/  MUFU.EX2 R32, R3 ;  /* 0x0000000300207308 */ /* 0x0002e60000000800 */
[----:B-1----:R-:W-:Y:S01]  /*9e40*/  FMNMX.FTZ R3, R204, R4, !PT ;  /* 0x00000004cc037209 */ /* 0x002fe20007810000 */
[--C-:B------:R-:W-:Y:S01]  /*9e50*/  FFMA.FTZ R4, R192, c[0x0][0x2d0], -R174.reuse ;  /* 0x0000b400c0047a23 */ /* 0x100fe200000108ae */
[----:B--2---:R-:W-:Y:S02]  /*9e60*/  F2FP.PACK_AB R192, R251, R250 ;  /* 0x000000fafbc0723e */ /* 0x004fe400000000ff */
[----:B------:R-:W-:Y:S03]  /*9e70*/  FMNMX.FTZ R3, R207, R3, !PT ;  /* 0x00000003cf037209 */ /* 0x000fe60007810000 */
[----:B------:R1:W2:Y:S01]  /*9e80*/  MUFU.EX2 R51, R4 ;  /* 0x0000000400337308 */ /* 0x0002a20000000800 */
[----:B---3--:R-:W-:Y:S02]  /*9e90*/  F2FP.PACK_AB R194, R32, R49 ;  /* 0x0000003120c2723e */ /* 0x008fe400000000ff */
[----:B------:R-:W-:Y:S04]  /*9ea0*/  FMNMX.FTZ R3, R213, R3, !PT ;  /* 0x00000003d5037209 */ /* 0x000fe80007810000 */
[----:B------:R-:W-:Y:S01]  /*9eb0*/  FMNMX.FTZ R2, R212, R3, !PT ;  /* 0x00000003d4027209 */ /* 0x000fe20007810000 */
[--C-:B------:R-:W-:Y:S03]  /*9ec0*/  FFMA.FTZ R3, R19, c[0x0][0x2d0], -R174.reuse ;  /* 0x0000b40013037a23 */ /* 0x100fe600000108ae */
[----:B------:R-:W-:Y:S01]  /*9ed0*/  FMNMX.FTZ R0, R214, R2, !PT ;  /* 0x00000002d6007209 */ /* 0x000fe20007810000 */
[----:B------:R3:W-:Y:S01]  /*9ee0*/  MUFU.EX2 R48, R3 ;  /* 0x0000000300307308 */ /* 0x0007e20000000800 */
[----:B------:R-:W-:Y:S02]  /*9ef0*/  FFMA.FTZ R2, R18, c[0x0][0x2d0], -R174 ;  /* 0x0000b40012027a23 */ /* 0x000fe400000108ae */
[----:B------:R-:W-:Y:S07]  /*9f00*/  FMNMX.FTZ R0, R172, R0, !PT ;  /* 0x00000000ac007209 */ /* 0x000fee0007810000 */
[----:B------:R4:W5:Y:S01]  /*9f10*/  MUFU.EX2 R29, R2 ;  /* 0x00000002001d7308 */ /* 0x0009620000000800 */
[--C-:B-1----:R-:W-:Y:S01]  /*9f20*/  FFMA.FTZ R4, R12, c[0x0][0x2d0], -R175.reuse ;  /* 0x0000b4000c047a23 */ /* 0x102fe200000108af */
[----:B--2---:R-:W-:Y:S08]  /*9f30*/  F2FP.PACK_AB R193, R28, R51 ;  /* 0x000000331cc1723e */ /* 0x004ff000000000ff */
[----:B------:R-:W-:Y:S01]  /*9f40*/  MUFU.EX2 R20, R4 ;  /* 0x0000000400147308 */ /* 0x000fe20000000800 */
[--C-:B---3--:R-:W-:Y:S09]  /*9f50*/  FFMA.FTZ R3, R8, c[0x0][0x2d0], -R175.reuse ;  /* 0x0000b40008037a23 */ /* 0x108ff200000108af */
[----:B------:R1:W-:Y:S01]  /*9f60*/  MUFU.EX2 R24, R3 ;  /* 0x0000000300187308 */ /* 0x0003e20000000800 */
[----:B----4-:R-:W2:Y:S01]  /*9f70*/  SHFL.BFLY PT, R2, R0, 0x2, 0x1f ;  /* 0x0c401f0000027f89 */ /* 0x010ea200000e0000 */
[----:B-----5:R-:W-:Y:S01]  /*9f80*/  F2FP.PACK_AB R195, R48, R29 ;  /* 0x0000001d30c3723e */ /* 0x020fe200000000ff */
[--C-:B-1----:R-:W-:Y:S07]  /*9f90*/  FFMA.FTZ R3, R9, c[0x0][0x2d0], -R175.reuse ;  /* 0x0000b40009037a23 */ /* 0x102fee00000108af */
[----:B------:R2:W-:Y:S02]  /*9fa0*/  MUFU.EX2 R25, R3 ;  /* 0x0000000300197308 */ /* 0x0005e40000000800 */
[----:B--2---:R-:W-:Y:S01]  /*9fb0*/  FMNMX.FTZ R3, R0, R2, !PT ;  /* 0x0000000200037209 */ /* 0x004fe20007810000 */
[----:B------:R-:W-:Y:S01]  /*9fc0*/  FFMA.FTZ R2, R13, c[0x0][0x2d0], -R175 ;  /* 0x0000b4000d027a23 */ /* 0x000fe200000108af */
[----:B------:R-:W-:Y:S06]  /*9fd0*/  FSEL R0, R169, RZ, P2 ;  /* 0x000000ffa9007208 */ /* 0x000fec0001000000 */
        /* <DEDUP_REMOVED lines=14> */
[----:B------:R-:W-:Y:S01]  /*a0c0*/  FMUL.FTZ R5, R165, R177 ;  /* 0x000000b1a5057220 */ /* 0x000fe20000410000 */
[----:B------:R-:W-:Y:S01]  /*a0d0*/  F2FP.PACK_AB R176, R25, R24 ;  /* 0x0000001819b0723e */ /* 0x000fe200000000ff */
[----:B------:R-:W-:Y:S01]  /*a0e0*/  FADD.FTZ R0, -R0, R170 ;  /* 0x000000aa00007221 */ /* 0x000fe20000010100 */
[----:B------:R-:W-:Y:S01]  /*a0f0*/  FSEL R166, R166, RZ, P0 ;  /* 0x000000ffa6a67208 */ /* 0x000fe20000000000 */
[----:B------:R-:W-:Y:S01]  /*a100*/  FMUL.FTZ R16, R165, R188 ;  /* 0x000000bca5107220 */ /* 0x000fe20000410000 */
[----:B------:R-:W-:Y:S01]  /*a110*/  MOV R170, R20 ;  /* 0x0000001400aa7202 */ /* 0x000fe20000000f00 */
[----:B------:R-:W-:Y:S01]  /*a120*/  FMUL.FTZ R0, R0, c[0x0][0x2d0] ;  /* 0x0000b40000007a20 */ /* 0x000fe20000410000 */
[----:B------:R-:W2:Y:S01]  /*a130*/  LDSM.16.MT88.4 R20, [R225+0x2080] ;  /* 0x00208000e114783b */ /* 0x000ea20000004200 */
[--C-:B------:R-:W-:Y:S02]  /*a140*/  FFMA.FTZ R10, R10, c[0x0][0x2d0], -R166.reuse ;  /* 0x0000b4000a0a7a23 */ /* 0x100fe400000108a6 */
[----:B------:R3:W4:Y:S01]  /*a150*/  MUFU.EX2 R2, R0 ;  /* 0x0000000000027308 */ /* 0x0007220000000800 */
[--C-:B------:R-:W-:Y:S02]  /*a160*/  FFMA.FTZ R14, R14, c[0x0][0x2d0], -R166.reuse ;  /* 0x0000b4000e0e7a23 */ /* 0x100fe400000108a6 */
[--C-:B------:R-:W-:Y:S02]  /*a170*/  FFMA.FTZ R15, R15, c[0x0][0x2d0], -R166.reuse ;  /* 0x0000b4000f0f7a23 */ /* 0x100fe400000108a6 */
[C---:B------:R-:W-:Y:S02]  /*a180*/  FMUL.FTZ R17, R165.reuse, R189 ;  /* 0x000000bda5117220 */ /* 0x040fe40000410000 */
[C---:B------:R-:W-:Y:S02]  /*a190*/  FMUL.FTZ R33, R165.reuse, R145 ;  /* 0x00000091a5217220 */ /* 0x040fe40000410000 */
[C---:B------:R-:W-:Y:S01]  /*a1a0*/  FMUL.FTZ R52, R165.reuse, R52 ;  /* 0x00000034a5347220 */ /* 0x040fe20000410000 */
[----:B------:R-:W-:Y:S01]  /*a1b0*/  MUFU.EX2 R218, R10 ;  /* 0x0000000a00da7308 */ /* 0x000fe20000000800 */
[----:B------:R-:W-:Y:S02]  /*a1c0*/  FMUL.FTZ R53, R165, R53 ;  /* 0x00000035a5357220 */ /* 0x000fe40000410000 */
[----:B-1----:R-:W-:Y:S01]  /*a1d0*/  FMUL.FTZ R6, R164, R178 ;  /* 0x000000b2a4067220 */ /* 0x002fe20000410000 */
[----:B------:R-:W-:Y:S01]  /*a1e0*/  F2FP.PACK_AB R178, R50, R170 ;  /* 0x000000aa32b2723e */ /* 0x000fe200000000ff */
[C---:B------:R-:W-:Y:S02]  /*a1f0*/  FMUL.FTZ R7, R164.reuse, R179 ;  /* 0x000000b3a4077220 */ /* 0x040fe40000410000 */
[C---:B------:R-:W-:Y:S02]  /*a200*/  FMUL.FTZ R34, R164.reuse, R146 ;  /* 0x00000092a4227220 */ /* 0x040fe40000410000 */
[C---:B------:R-:W-:Y:S01]  /*a210*/  FMUL.FTZ R35, R164.reuse, R147 ;  /* 0x00000093a4237220 */ /* 0x040fe20000410000 */
[----:B------:R-:W-:Y:S01]  /*a220*/  MUFU.EX2 R220, R14 ;  /* 0x0000000e00dc7308 */ /* 0x000fe20000000800 */
[C---:B------:R-:W-:Y:S01]  /*a230*/  FMUL.FTZ R18, R164.reuse, R190 ;  /* 0x000000bea4127220 */ /* 0x040fe20000410000 */
[----:B------:R-:W-:Y:S01]  /*a240*/  MOV R190, R25 ;  /* 0x0000001900be7202 */ /* 0x000fe20000000f00 */
[----:B------:R-:W-:Y:S01]  /*a250*/  FMUL.FTZ R19, R164, R191 ;  /* 0x000000bfa4137220 */ /* 0x000fe20000410000 */
[----:B------:R-:W-:Y:S01]  /*a260*/  MOV R191, R24 ;  /* 0x0000001800bf7202 */ /* 0x000fe20000000f00 */
[----:B---3--:R-:W-:Y:S02]  /*a270*/  FFMA.FTZ R0, R11, c[0x0][0x2d0], -R166 ;  /* 0x0000b4000b007a23 */ /* 0x008fe400000108a6 */
[C---:B----4-:R-:W-:Y:S02]  /*a280*/  FMUL.FTZ R24, R2.reuse, R136 ;  /* 0x0000008802187220 */ /* 0x050fe40000410000 */
[C---:B------:R-:W-:Y:S01]  /*a290*/  FMUL.FTZ R25, R2.reuse, R137 ;  /* 0x0000008902197220 */ /* 0x040fe20000410000 */
[----:B------:R1:W3:Y:S01]  /*a2a0*/  MUFU.EX2 R219, R0 ;  /* 0x0000000000db7308 */ /* 0x0002e20000000800 */
[C---:B------:R-:W-:Y:S02]  /*a2b0*/  FMUL.FTZ R40, R2.reuse, R152 ;  /* 0x0000009802287220 */ /* 0x040fe40000410000 */
[C---:B------:R-:W-:Y:S02]  /*a2c0*/  FMUL.FTZ R41, R2.reuse, R153 ;  /* 0x0000009902297220 */ /* 0x040fe40000410000 */
[C---:B------:R-:W-:Y:S01]  /*a2d0*/  FMUL.FTZ R13, R2.reuse, R185 ;  /* 0x000000b9020d7220 */ /* 0x040fe20000410000 */
[-C--:B--2---:R-:W-:Y:S01]  /*a2e0*/  HMMA.16816.F32 R4, R192, R20.reuse, R4 ;  /* 0x00000014c004723c */ /* 0x084fe20000001804 */
[C---:B------:R-:W-:Y:S01]  /*a2f0*/  FMUL.FTZ R8, R2.reuse, R180 ;  /* 0x000000b402087220 */ /* 0x040fe20000410000 */
[----:B------:R-:W-:Y:S02]  /*a300*/  MOV R180, R48 ;  /* 0x0000003000b47202 */ /* 0x000fe40000000f00 */
[----:B------:R-:W2:Y:S01]  /*a310*/  MUFU.EX2 R222, R15 ;  /* 0x0000000f00de7308 */ /* 0x000ea20000000800 */
[C---:B------:R-:W-:Y:S01]  /*a320*/  FMUL.FTZ R9, R2.reuse, R181 ;  /* 0x000000b502097220 */ /* 0x040fe20000410000 */
[----:B------:R-:W-:Y:S01]  /*a330*/  MOV R181, R32 ;  /* 0x0000002000b57202 */ /* 0x000fe20000000f00 */
[C---:B------:R-:W-:Y:S02]  /*a340*/  FMUL.FTZ R12, R2.reuse, R184 ;  /* 0x000000b8020c7220 */ /* 0x040fe40000410000 */
[C---:B------:R-:W-:Y:S02]  /*a350*/  FMUL.FTZ R32, R165.reuse, R144 ;  /* 0x00000090a5207220 */ /* 0x040fe40000410000 */
[----:B------:R-:W-:Y:S01]  /*a360*/  LDSM.16.MT88.4 R144, [R226+0x2880] ;  /* 0x00288000e290783b */ /* 0x000fe20000004200 */
[C---:B------:R-:W-:Y:S01]  /*a370*/  FMUL.FTZ R44, R2.reuse, R156 ;  /* 0x0000009c022c7220 */ /* 0x040fe20000410000 */
[----:B------:R-:W-:Y:S01]  /*a380*/  MOV R156, R51 ;  /* 0x00000033009c7202 */ /* 0x000fe20000000f00 */
[----:B------:R-:W-:Y:S01]  /*a390*/  FMUL.FTZ R45, R2, R157 ;  /* 0x0000009d022d7220 */ /* 0x000fe20000410000 */
[----:B------:R-:W-:Y:S01]  /*a3a0*/  MOV R157, R250 ;  /* 0x000000fa009d7202 */ /* 0x000fe20000000f00 */
[----:B------:R-:W-:Y:S01]  /*a3b0*/  FMUL.FTZ R48, R165, R160 ;  /* 0x000000a0a5307220 */ /* 0x000fe20000410000 */
[----:B-1----:R-:W-:Y:S01]  /*a3c0*/  FSEL R0, R3, RZ, P0 ;  /* 0x000000ff03007208 */ /* 0x002fe20000000000 */
[C---:B------:R-:W-:Y:S01]  /*a3d0*/  FMUL.FTZ R51, R164.reuse, R163 ;  /* 0x000000a3a4337220 */ /* 0x040fe20000410000 */
[----:B---3--:R-:W-:Y:S01]  /*a3e0*/  F2FP.PACK_AB R177, R219, R218 ;  /* 0x000000dadbb1723e */ /* 0x008fe200000000ff */
[----:B------:R-:W-:Y:S01]  /*a3f0*/  FMUL.FTZ R54, R164, R54 ;  /* 0x00000036a4367220 */ /* 0x000fe20000410000 */
[----:B------:R-:W-:Y:S01]  /*a400*/  PLOP3.LUT P0, PT, PT, PT, UP0, 0x80, 0x0 ;  /* 0x000000000000781c */ /* 0x000fe20003f0f008 */
[----:B------:R-:W-:Y:S02]  /*a410*/  FADD.FTZ R0, -R0, R171 ;  /* 0x000000ab00007221 */ /* 0x000fe40000010100 */
[----:B------:R-:W-:Y:S02]  /*a420*/  FMUL.FTZ R55, R164, R55 ;  /* 0x00000037a4377220 */ /* 0x000fe40000410000 */
[----:B------:R-:W-:Y:S01]  /*a430*/  FMUL.FTZ R0, R0, c[0x0][0x2d0] ;  /* 0x0000b40000007a20 */ /* 0x000fe20000410000 */
[----:B--2---:R-:W-:Y:S01]  /*a440*/  F2FP.PACK_AB R179, R222, R220 ;  /* 0x000000dcdeb3723e */ /* 0x004fe200000000ff */
[C---:B------:R-:W-:Y:S02]  /*a450*/  FMUL.FTZ R56, R2.reuse, R56 ;  /* 0x0000003802387220 */ /* 0x040fe40000410000 */
[C---:B------:R-:W-:Y:S02]  /*a460*/  FMUL.FTZ R57, R2.reuse, R57 ;  /* 0x0000003902397220 */ /* 0x040fe40000410000 */
[----:B------:R-:W1:Y:S01]  /*a470*/  MUFU.EX2 R0, R0 ;  /* 0x0000000000007308 */ /* 0x000e620000000800 */
        /* <DEDUP_REMOVED lines=19> */
[C---:B------:R-:W-:Y:S01]  /*a5b0*/  HMMA.16816.F32 R8, R176.reuse, R20, R8 ;  /* 0x00000014b008723c */ /* 0x040fe20000001808 */
[C---:B------:R-:W-:Y:S02]  /*a5c0*/  FMUL.FTZ R14, R0.reuse, R186 ;  /* 0x000000ba000e7220 */ /* 0x040fe40000410000 */
[----:B------:R-:W-:Y:S01]  /*a5d0*/  FMUL.FTZ R15, R0, R187 ;  /* 0x000000bb000f7220 */ /* 0x000fe20000410000 */
[----:B------:R-:W-:Y:S01]  /*a5e0*/  MOV R187, R49 ;  /* 0x0000003100bb7202 */ /* 0x000fe20000000f00 */
[----:B------:R-:W-:Y:S02]  /*a5f0*/  FMUL.FTZ R29, R2, R141 ;  /* 0x0000008d021d7220 */ /* 0x000fe40000410000 */
[C---:B------:R-:W-:Y:S02]  /*a600*/  FMUL.FTZ R20, R165.reuse, R132 ;  /* 0x00000084a5147220 */ /* 0x040fe40000410000 */
[----:B------:R-:W-:Y:S01]  /*a610*/  FMUL.FTZ R21, R165, R133 ;  /* 0x00000085a5157220 */ /* 0x000fe20000410000 */
[-C--:B------:R-:W-:Y:S02]  /*a620*/  HMMA.16816.F32 R12, R176, R22.reuse, R12 ;  /* 0x00000016b00c723c */ /* 0x080fe4000000180c */
[C---:B------:R-:W-:Y:S02]  /*a630*/  FMUL.FTZ R30, R0.reuse, R142 ;  /* 0x0000008e001e7220 */ /* 0x040fe40000410000 */
[C---:B------:R-:W-:Y:S02]  /*a640*/  FMUL.FTZ R31, R0.reuse, R143 ;  /* 0x0000008f001f7220 */ /* 0x040fe40000410000 */
[----:B------:R-:W-:Y:S02]  /*a650*/  FMUL.FTZ R42, R0, R154 ;  /* 0x0000009a002a7220 */ /* 0x000fe40000410000 */
[C---:B------:R-:W-:Y:S01]  /*a660*/  HMMA.16816.F32 R16, R192.reuse, R22, R16 ;  /* 0x00000016c010723c */ /* 0x040fe20000001810 */
[----:B------:R-:W-:Y:S03]  /*a670*/  FMUL.FTZ R28, R2, R140 ;  /* 0x0000008c021c7220 */ /* 0x000fe60000410000 */
[C---:B------:R-:W-:Y:S02]  /*a680*/  FMUL.FTZ R43, R0.reuse, R155 ;  /* 0x0000009b002b7220 */ /* 0x040fe40000410000 */
[----:B------:R-:W-:Y:S01]  /*a690*/  FMUL.FTZ R46, R0, R158 ;  /* 0x0000009e002e7220 */ /* 0x000fe20000410000 */
[----:B------:R-:W-:Y:S01]  /*a6a0*/  LDSM.16.MT88.4 R152, [R227+0x2880] ;  /* 0x00288000e398783b */ /* 0x000fe20000004200 */
[C---:B------:R-:W-:Y:S01]  /*a6b0*/  FMUL.FTZ R22, R164.reuse, R134 ;  /* 0x00000086a4167220 */ /* 0x040fe20000410000 */
[----:B------:R-:W-:Y:S03]  /*a6c0*/  MOV R158, R251 ;  /* 0x000000fb009e7202 */ /* 0x000fe60000000f00 */
[----:B------:R-:W-:Y:S02]  /*a6d0*/  FMUL.FTZ R23, R164, R135 ;  /* 0x00000087a4177220 */ /* 0x000fe40000410000 */
[--C-:B------:R-:W-:Y:S01]  /*a6e0*/  FFMA.FTZ R140, R197, c[0x0][0x2d0], -R173.reuse ;  /* 0x0000b400c58c7a23 */ /* 0x100fe200000108ad */
[----:B------:R-:W1:Y:S01]  /*a6f0*/  LDSM.16.MT88.4 R132, [R228+0x2080] ;  /* 0x00208000e484783b */ /* 0x000e620000004200 */
[----:B------:R-:W-:Y:S01]  /*a700*/  FMUL.FTZ R47, R0, R159 ;  /* 0x0000009f002f7220 */ /* 0x000fe20000410000 */
[----:B------:R-:W-:Y:S01]  /*a710*/  MOV R159, R50 ;  /* 0x00000032009f7202 */ /* 0x000fe20000000f00 */
[----:B------:R2:W-:Y:S01]  /*a720*/  MUFU.EX2 R189, R140 ;  /* 0x0000008c00bd7308 */ /* 0x0005e20000000800 */
[-C--:B------:R-:W-:Y:S01]  /*a730*/  HMMA.16816.F32 R20, R192, R36.reuse, R20 ;  /* 0x00000024c014723c */ /* 0x080fe20000001814 */
[C---:B------:R-:W-:Y:S02]  /*a740*/  FMUL.FTZ R49, R165.reuse, R161 ;  /* 0x000000a1a5317220 */ /* 0x040fe40000410000 */
[----:B------:R-:W-:Y:S02]  /*a750*/  FMUL.FTZ R50, R164, R162 ;  /* 0x000000a2a4327220 */ /* 0x000fe40000410000 */
[C---:B------:R-:W-:Y:S02]  /*a760*/  FMUL.FTZ R58, R0.reuse, R58 ;  /* 0x0000003a003a7220 */ /* 0x040fe40000410000 */
[C---:B------:R-:W-:Y:S01]  /*a770*/  FMUL.FTZ R59, R0.reuse, R59 ;  /* 0x0000003b003b7220 */ /* 0x040fe20000410000 */
[C---:B------:R-:W-:Y:S01]  /*a780*/  HMMA.16816.F32 R24, R176.reuse, R36, R24 ;  /* 0x00000024b018723c */ /* 0x040fe20000001818 */
[C---:B------:R-:W-:Y:S03]  /*a790*/  FMUL.FTZ R62, R0.reuse, R62 ;  /* 0x0000003e003e7220 */ /* 0x040fe60000410000 */
[C---:B------:R-:W-:Y:S02]  /*a7a0*/  FMUL.FTZ R63, R0.reuse, R63 ;  /* 0x0000003f003f7220 */ /* 0x040fe40000410000 */
[C---:B------:R-:W-:Y:S02]  /*a7b0*/  FMUL.FTZ R74, R0.reuse, R74 ;  /* 0x0000004a004a7220 */ /* 0x040fe40000410000 */
[-C--:B------:R-:W-:Y:S01]  /*a7c0*/  HMMA.16816.F32 R28, R176, R38.reuse, R28 ;  /* 0x00000026b01c723c */ /* 0x080fe2000000181c */
[C---:B------:R-:W-:Y:S03]  /*a7d0*/  FMUL.FTZ R36, R165.reuse, R148 ;  /* 0x00000094a5247220 */ /* 0x040fe60000410000 */
[C---:B------:R-:W-:Y:S02]  /*a7e0*/  FMUL.FTZ R37, R165.reuse, R149 ;  /* 0x00000095a5257220 */ /* 0x040fe40000410000 */
[----:B------:R-:W-:Y:S02]  /*a7f0*/  FMUL.FTZ R75, R0, R75 ;  /* 0x0000004b004b7220 */ /* 0x000fe40000410000 */
[C---:B------:R-:W-:Y:S01]  /*a800*/  HMMA.16816.F32 R32, R192.reuse, R38, R32 ;  /* 0x00000026c020723c */ /* 0x040fe20000001820 */
[C---:B------:R-:W-:Y:S03]  /*a810*/  FMUL.FTZ R76, R2.reuse, R76 ;  /* 0x0000004c024c7220 */ /* 0x040fe60000410000 */
[----:B------:R-:W-:Y:S02]  /*a820*/  FMUL.FTZ R77, R2, R77 ;  /* 0x0000004d024d7220 */ /* 0x000fe40000410000 */
[----:B------:R-:W-:Y:S02]  /*a830*/  FMUL.FTZ R78, R0, R78 ;  /* 0x0000004e004e7220 */ /* 0x000fe40000410000 */
[C---:B------:R-:W-:Y:S04]  /*a840*/  FMUL.FTZ R38, R164.reuse, R150 ;  /* 0x00000096a4267220 */ /* 0x040fe80000410000 */
[----:B------:R-:W-:Y:S02]  /*a850*/  FMUL.FTZ R39, R164, R151 ;  /* 0x00000097a4277220 */ /* 0x000fe40000410000 */
[----:B------:R-:W-:Y:S01]  /*a860*/  LDSM.16.MT88.4 R148, [R228+0x2880] ;  /* 0x00288000e494783b */ /* 0x000fe20000004200 */
[--C-:B--2---:R-:W-:Y:S02]  /*a870*/  FFMA.FTZ R140, R198, c[0x0][0x2d0], -R174.reuse ;  /* 0x0000b400c68c7a23 */ /* 0x104fe400000108ae */
[----:B------:R-:W-:Y:S02]  /*a880*/  FMUL.FTZ R79, R0, R79 ;  /* 0x0000004f004f7220 */ /* 0x000fe40000410000 */
[-C--:B-1----:R-:W-:Y:S01]  /*a890*/  HMMA.16816.F32 R36, R192, R132.reuse, R36 ;  /* 0x00000084c024723c */ /* 0x082fe20000001824 */
[C---:B------:R-:W-:Y:S01]  /*a8a0*/  FMUL.FTZ R80, R165.reuse, R80 ;  /* 0x00000050a5507220 */ /* 0x040fe20000410000 */
[----:B------:R1:W-:Y:S01]  /*a8b0*/  MUFU.EX2 R171, R140 ;  /* 0x0000008c00ab7308 */ /* 0x0003e20000000800 */
[C---:B------:R-:W-:Y:S02]  /*a8c0*/  FMUL.FTZ R81, R165.reuse, R81 ;  /* 0x00000051a5517220 */ /* 0x040fe40000410000 */
[C---:B------:R-:W-:Y:S02]  /*a8d0*/  FMUL.FTZ R82, R164.reuse, R82 ;  /* 0x00000052a4527220 */ /* 0x040fe40000410000 */
[C---:B------:R-:W-:Y:S01]  /*a8e0*/  FMUL.FTZ R83, R164.reuse, R83 ;  /* 0x00000053a4537220 */ /* 0x040fe20000410000 */
[C---:B------:R-:W-:Y:S01]  /*a8f0*/  HMMA.16816.F32 R40, R176.reuse, R132, R40 ;  /* 0x00000084b028723c */ /* 0x040fe20000001828 */
[C---:B------:R-:W-:Y:S03]  /*a900*/  FMUL.FTZ R84, R165.reuse, R84 ;  /* 0x00000054a5547220 */ /* 0x040fe60000410000 */
[C---:B------:R-:W-:Y:S02]  /*a910*/  FMUL.FTZ R85, R165.reuse, R85 ;  /* 0x00000055a5557220 */ /* 0x040fe40000410000 */
[C---:B------:R-:W-:Y:S02]  /*a920*/  FMUL.FTZ R86, R164.reuse, R86 ;  /* 0x00000056a4567220 */ /* 0x040fe40000410000 */
[-C--:B------:R-:W-:Y:S01]  /*a930*/  HMMA.16816.F32 R44, R176, R134.reuse, R44 ;  /* 0x00000086b02c723c */ /* 0x080fe2000000182c */
[----:B------:R-:W-:Y:S03]  /*a940*/  FMUL.FTZ R87, R164, R87 ;  /* 0x00000057a4577220 */ /* 0x000fe60000410000 */
[C---:B------:R-:W-:Y:S02]  /*a950*/  FMUL.FTZ R88, R2.reuse, R88 ;  /* 0x0000005802587220 */ /* 0x040fe40000410000 */
[----:B------:R-:W-:Y:S02]  /*a960*/  FMUL.FTZ R89, R2, R89 ;  /* 0x0000005902597220 */ /* 0x000fe40000410000 */
[C---:B------:R-:W-:Y:S01]  /*a970*/  HMMA.16816.F32 R48, R192.reuse, R134, R48 ;  /* 0x00000086c030723c */ /* 0x040fe20000001830 */
[----:B------:R-:W2:Y:S03]  /*a980*/  LDSM.16.MT88.4 R132, [R225+0x3880] ;  /* 0x00388000e184783b */ /* 0x000ea60000004200 */
[C---:B------:R-:W-:Y:S02]  /*a990*/  FMUL.FTZ R90, R0.reuse, R90 ;  /* 0x0000005a005a7220 */ /* 0x040fe40000410000 */
[----:B------:R-:W-:Y:S02]  /*a9a0*/  FMUL.FTZ R91, R0, R91 ;  /* 0x0000005b005b7220 */ /* 0x000fe40000410000 */
[-C--:B------:R-:W-:Y:S01]  /*a9b0*/  HMMA.16816.F32 R52, R192, R136.reuse, R52 ;  /* 0x00000088c034723c */ /* 0x080fe20000001834 */
[C---:B------:R-:W-:Y:S03]  /*a9c0*/  FMUL.FTZ R92, R2.reuse, R92 ;  /* 0x0000005c025c7220 */ /* 0x040fe60000410000 */
[----:B------:R-:W-:Y:S02]  /*a9d0*/  FMUL.FTZ R93, R2, R93 ;  /* 0x0000005d025d7220 */ /* 0x000fe40000410000 */
[C---:B------:R-:W-:Y:S02]  /*a9e0*/  FMUL.FTZ R94, R0.reuse, R94 ;  /* 0x0000005e005e7220 */ /* 0x040fe40000410000 */
[C---:B------:R-:W-:Y:S01]  /*a9f0*/  HMMA.16816.F32 R56, R176.reuse, R136, R56 ;  /* 0x00000088b038723c */ /* 0x040fe20000001838 */
[----:B------:R-:W-:Y:S03]  /*aa00*/  FMUL.FTZ R95, R0, R95 ;  /* 0x0000005f005f7220 */ /* 0x000fe60000410000 */
[C---:B------:R-:W-:Y:S02]  /*aa10*/  FMUL.FTZ R96, R165.reuse, R96 ;  /* 0x00000060a5607220 */ /* 0x040fe40000410000 */
[----:B------:R-:W-:Y:S02]  /*aa20*/  FMUL.FTZ R97, R165, R97 ;  /* 0x00000061a5617220 */ /* 0x000fe40000410000 */
[-C--:B------:R-:W-:Y:S01]  /*aa30*/  HMMA.16816.F32 R60, R176, R138.reuse, R60 ;  /* 0x0000008ab03c723c */ /* 0x080fe2000000183c */
[--C-:B------:R-:W-:Y:S03]  /*aa40*/  FFMA.FTZ R136, R196, c[0x0][0x2d0], -R173.reuse ;  /* 0x0000b400c4887a23 */ /* 0x100fe600000108ad */
[C---:B------:R-:W-:Y:S01]  /*aa50*/  FMUL.FTZ R98, R164.reuse, R98 ;  /* 0x00000062a4627220 */ /* 0x040fe20000410000 */
[----:B------:R3:W-:Y:S01]  /*aa60*/  MUFU.EX2 R162, R136 ;  /* 0x0000008800a27308 */ /* 0x0007e20000000800 */
[----:B------:R-:W-:Y:S02]  /*aa70*/  FMUL.FTZ R99, R164, R99 ;  /* 0x00000063a4637220 */ /* 0x000fe40000410000 */
[C---:B------:R-:W-:Y:S01]  /*aa80*/  HMMA.16816.F32 R64, R192.reuse, R138, R64 ;  /* 0x0000008ac040723c */ /* 0x040fe20000001840 */
[C---:B------:R-:W-:Y:S03]  /*aa90*/  FMUL.FTZ R104, R2.reuse, R104 ;  /* 0x0000006802687220 */ /* 0x040fe60000410000 */
[----:B------:R-:W-:Y:S02]  /*aaa0*/  FMUL.FTZ R105, R2, R105 ;  /* 0x0000006902697220 */ /* 0x000fe40000410000 */
[C---:B------:R-:W-:Y:S02]  /*aab0*/  FMUL.FTZ R106, R0.reuse, R106 ;  /* 0x0000006a006a7220 */ /* 0x040fe40000410000 */
[----:B------:R-:W-:Y:S01]  /*aac0*/  FMUL.FTZ R107, R0, R107 ;  /* 0x0000006b006b7220 */ /* 0x000fe20000410000 */
[-C--:B--2---:R-:W-:Y:S03]  /*aad0*/  HMMA.16816.F32 R68, R192, R132.reuse, R68 ;  /* 0x00000084c044723c */ /* 0x084fe60000001844 */
[--C-:B-1----:R-:W-:Y:S02]  /*aae0*/  FFMA.FTZ R140, R203, c[0x0][0x2d0], -R173.reuse ;  /* 0x0000b400cb8c7a23 */ /* 0x102fe400000108ad */
[C---:B------:R-:W-:Y:S02]  /*aaf0*/  FMUL.FTZ R108, R2.reuse, R108 ;  /* 0x0000006c026c7220 */ /* 0x040fe40000410000 */
[----:B------:R1:W-:Y:S01]  /*ab00*/  MUFU.EX2 R184, R140 ;  /* 0x0000008c00b87308 */ /* 0x0003e20000000800 */
[C---:B------:R-:W-:Y:S01]  /*ab10*/  HMMA.16816.F32 R72, R176.reuse, R132, R72 ;  /* 0x00000084b048723c */ /* 0x040fe20000001848 */
[----:B------:R-:W-:Y:S01]  /*ab20*/  FMUL.FTZ R109, R2, R109 ;  /* 0x0000006d026d7220 */ /* 0x000fe20000410000 */
[----:B---3--:R-:W2:Y:S02]  /*ab30*/  LDSM.16.MT88.4 R136, [R226+0x3880] ;  /* 0x00388000e288783b */ /* 0x008ea40000004200 */
[C---:B------:R-:W-:Y:S03]  /*ab40*/  FMUL.FTZ R110, R0.reuse, R110 ;  /* 0x0000006e006e7220 */ /* 0x040fe60000410000 */
[--C-:B------:R-:W-:Y:S01]  /*ab50*/  FFMA.FTZ R132, R199, c[0x0][0x2d0], -R174.reuse ;  /* 0x0000b400c7847a23 */ /* 0x100fe200000108ae */
[-C--:B------:R-:W-:Y:S01]  /*ab60*/  HMMA.16816.F32 R76, R176, R134.reuse, R76 ;  /* 0x00000086b04c723c */ /* 0x080fe2000000184c */
[----:B------:R-:W-:Y:S02]  /*ab70*/  FMUL.FTZ R111, R0, R111 ;  /* 0x0000006f006f7220 */ /* 0x000fe40000410000 */
[----:B------:R3:W4:Y:S01]  /*ab80*/  MUFU.EX2 R160, R132 ;  /* 0x0000008400a07308 */ /* 0x0007220000000800 */
[C---:B------:R-:W-:Y:S02]  /*ab90*/  FMUL.FTZ R112, R165.reuse, R112 ;  /* 0x00000070a5707220 */ /* 0x040fe40000410000 */
[C---:B------:R-:W-:Y:S02]  /*aba0*/  FMUL.FTZ R113, R165.reuse, R113 ;  /* 0x00000071a5717220 */ /* 0x040fe40000410000 */
[C---:B------:R-:W-:Y:S01]  /*abb0*/  HMMA.16816.F32 R80, R192.reuse, R134, R80 ;  /* 0x00000086c050723c */ /* 0x040fe20000001850 */
[C---:B------:R-:W-:Y:S03]  /*abc0*/  FMUL.FTZ R114, R164.reuse, R114 ;  /* 0x00000072a4727220 */ /* 0x040fe60000410000 */
[----:B------:R-:W-:Y:S02]  /*abd0*/  FMUL.FTZ R115, R164, R115 ;  /* 0x00000073a4737220 */ /* 0x000fe40000410000 */
[C---:B------:R-:W-:Y:S02]  /*abe0*/  FMUL.FTZ R116, R165.reuse, R116 ;  /* 0x00000074a5747220 */ /* 0x040fe40000410000 */
[--C-:B-1----:R-:W-:Y:S04]  /*abf0*/  FFMA.FTZ R140, R206, c[0x0][0x2d0], -R174.reuse ;  /* 0x0000b400ce8c7a23 */ /* 0x102fe800000108ae */
[----:B------:R1:W-:Y:S01]  /*ac00*/  MUFU.EX2 R196, R140 ;  /* 0x0000008c00c47308 */ /* 0x0003e20000000800 */
[----:B------:R-:W-:Y:S02]  /*ac10*/  FMUL.FTZ R117, R165, R117 ;  /* 0x00000075a5757220 */ /* 0x000fe40000410000 */
[C---:B------:R-:W-:Y:S02]  /*ac20*/  FMUL.FTZ R118, R164.reuse, R118 ;  /* 0x00000076a4767220 */ /* 0x040fe40000410000 */
[----:B------:R-:W-:Y:S02]  /*ac30*/  FMUL.FTZ R119, R164, R119 ;  /* 0x00000077a4777220 */ /* 0x000fe40000410000 */
[----:B---3--:R-:W-:Y:S02]  /*ac40*/  FFMA.FTZ R132, R201, c[0x0][0x2d0], -R173 ;  /* 0x0000b400c9847a23 */ /* 0x008fe400000108ad */
[C---:B------:R-:W-:Y:S02]  /*ac50*/  FMUL.FTZ R120, R2.reuse, R120 ;  /* 0x0000007802787220 */ /* 0x040fe40000410000 */
[----:B------:R3:W5:Y:S01]  /*ac60*/  MUFU.EX2 R163, R132 ;  /* 0x0000008400a37308 */ /* 0x0007620000000800 */
[----:B------:R-:W-:Y:S02]  /*ac70*/  FMUL.FTZ R121, R2, R121 ;  /* 0x0000007902797220 */ /* 0x000fe40000410000 */
[C---:B------:R-:W-:Y:S01]  /*ac80*/  FMUL.FTZ R122, R0.reuse, R122 ;  /* 0x0000007a007a7220 */ /* 0x040fe20000410000 */
[-C--:B--2---:R-:W-:Y:S01]  /*ac90*/  HMMA.16816.F32 R84, R192, R136.reuse, R84 ;  /* 0x00000088c054723c */ /* 0x084fe20000001854 */
[----:B------:R-:W-:Y:S02]  /*aca0*/  FMUL.FTZ R123, R0, R123 ;  /* 0x0000007b007b7220 */ /* 0x000fe40000410000 */
[C---:B------:R-:W-:Y:S02]  /*acb0*/  FMUL.FTZ R124, R2.reuse, R124 ;  /* 0x0000007c027c7220 */ /* 0x040fe40000410000 */
[----:B------:R-:W-:Y:S02]  /*acc0*/  FMUL.FTZ R125, R2, R125 ;  /* 0x0000007d027d7220 */ /* 0x000fe40000410000 */
[----:B------:R-:W-:Y:S01]  /*acd0*/  FMUL.FTZ R126, R0, R126 ;  /* 0x0000007e007e7220 */ /* 0x000fe20000410000 */
[C---:B------:R-:W-:Y:S01]  /*ace0*/  HMMA.16816.F32 R88, R176.reuse, R136, R88 ;  /* 0x00000088b058723c */ /* 0x040fe20000001858 */
[--C-:B-1----:R-:W-:Y:S03]  /*acf0*/  FFMA.FTZ R140, R208, c[0x0][0x2d0], -R175.reuse ;  /* 0x0000b400d08c7a23 */ /* 0x102fe600000108af */
[----:B------:R-:W-:Y:S01]  /*ad00*/  FMUL.FTZ R127, R0, R127 ;  /* 0x0000007f007f7220 */ /* 0x000fe20000410000 */
[----:B------:R1:W-:Y:S01]  /*ad10*/  MUFU.EX2 R161, R140 ;  /* 0x0000008c00a17308 */ /* 0x0003e20000000800 */
[----:B------:R-:W-:Y:S02]  /*ad20*/  FMUL.FTZ R128, R165, R128 ;  /* 0x00000080a5807220 */ /* 0x000fe40000410000 */
[-C--:B------:R-:W-:Y:S01]  /*ad30*/  HMMA.16816.F32 R92, R176, R138.reuse, R92 ;  /* 0x0000008ab05c723c */ /* 0x080fe2000000185c */
[----:B------:R-:W-:Y:S01]  /*ad40*/  FFMA.FTZ R136, R209, c[0x0][0x2d0], -R174 ;  /* 0x0000b400d1887a23 */ /* 0x000fe200000108ae */
[----:B---3--:R-:W2:Y:S02]  /*ad50*/  LDSM.16.MT88.4 R132, [R228+0x3880] ;  /* 0x00388000e484783b */ /* 0x008ea40000004200 */
[C---:B------:R-:W-:Y:S02]  /*ad60*/  FMUL.FTZ R129, R165.reuse, R129 ;  /* 0x00000081a5817220 */ /* 0x040fe40000410000 */
[C---:B------:R-:W-:Y:S01]  /*ad70*/  FMUL.FTZ R130, R164.reuse, R130 ;  /* 0x00000082a4827220 */ /* 0x040fe20000410000 */
[----:B------:R3:W2:Y:S01]  /*ad80*/  MUFU.EX2 R186, R136 ;  /* 0x0000008800ba7308 */ /* 0x0006a20000000800 */
[C---:B------:R-:W-:Y:S01]  /*ad90*/  HMMA.16816.F32 R96, R192.reuse, R138, R96 ;  /* 0x0000008ac060723c */ /* 0x040fe20000001860 */
[C---:B------:R-:W-:Y:S03]  /*ada0*/  FMUL.FTZ R100, R165.reuse, R100 ;  /* 0x00000064a5647220 */ /* 0x040fe60000410000 */
[----:B------:R-:W-:Y:S02]  /*adb0*/  FMUL.FTZ R101, R165, R101 ;  /* 0x00000065a5657220 */ /* 0x000fe40000410000 */
[C---:B------:R-:W-:Y:S02]  /*adc0*/  FMUL.FTZ R102, R164.reuse, R102 ;  /* 0x00000066a4667220 */ /* 0x040fe40000410000 */
[C---:B------:R-:W-:Y:S04]  /*add0*/  FMUL.FTZ R103, R164.reuse, R103 ;  /* 0x00000067a4677220 */ /* 0x040fe80000410000 */
[----:B------:R-:W-:Y:S02]  /*ade0*/  FMUL.FTZ R131, R164, R131 ;  /* 0x00000083a4837220 */ /* 0x000fe40000410000 */
[--C-:B-1----:R-:W-:Y:S04]  /*adf0*/  FFMA.FTZ R140, R210, c[0x0][0x2d0], -R175.reuse ;  /* 0x0000b400d28c7a23 */ /* 0x102fe800000108af */
[----:B------:R1:W-:Y:S01]  /*ae00*/  MUFU.EX2 R185, R140 ;  /* 0x0000008c00b97308 */ /* 0x0003e20000000800 */
[--C-:B---3--:R-:W-:Y:S09]  /*ae10*/  FFMA.FTZ R136, R205, c[0x0][0x2d0], -R175.reuse ;  /* 0x0000b400cd887a23 */ /* 0x108ff200000108af */
[----:B------:R3:W3:Y:S01]  /*ae20*/  MUFU.EX2 R188, R136 ;  /* 0x0000008800bc7308 */ /* 0x0006e20000000800 */
[-C--:B--2---:R-:W-:Y:S01]  /*ae30*/  HMMA.16816.F32 R100, R192, R132.reuse, R100 ;  /* 0x00000084c064723c */ /* 0x084fe20000001864 */
[----:B-1----:R-:W-:Y:S07]  /*ae40*/  LDSM.16.MT88.4 R140, [R225+0x2880] ;  /* 0x00288000e18c783b */ /* 0x002fee0000004200 */
[C---:B------:R-:W-:Y:S07]  /*ae50*/  HMMA.16816.F32 R104, R176.reuse, R132, R104 ;  /* 0x00000084b068723c */ /* 0x040fee0000001868 */
[----:B------:R-:W-:Y:S01]  /*ae60*/  FFMA.FTZ R132, R211, c[0x0][0x2d0], -R175 ;  /* 0x0000b400d3847a23 */ /* 0x000fe200000108af */
[-C--:B------:R-:W-:Y:S01]  /*ae70*/  HMMA.16816.F32 R108, R176, R134.reuse, R108 ;  /* 0x00000086b06c723c */ /* 0x080fe2000000186c */
[----:B---3--:R-:W1:Y:S02]  /*ae80*/  LDSM.16.MT88.4 R136, [R227+0x3880] ;  /* 0x00388000e388783b */ /* 0x008e640000004200 */
[----:B------:R2:W3:Y:S01]  /*ae90*/  MUFU.EX2 R252, R132 ;  /* 0x0000008400fc7308 */ /* 0x0004e20000000800 */
[----:B----4-:R-:W-:Y:S04]  /*aea0*/  F2FP.PACK_AB R133, R160, R171 ;  /* 0x000000aba085723e */ /* 0x010fe800000000ff */
[C---:B------:R-:W-:Y:S07]  /*aeb0*/  HMMA.16816.F32 R112, R192.reuse, R134, R112 ;  /* 0x00000086c070723c */ /* 0x040fee0000001870 */
[----:B-----5:R-:W-:Y:S02]  /*aec0*/  F2FP.PACK_AB R134, R184, R163 ;  /* 0x000000a3b886723e */ /* 0x020fe400000000ff */
[----:B------:R-:W-:Y:S03]  /*aed0*/  F2FP.PACK_AB R135, R186, R196 ;  /* 0x000000c4ba87723e */ /* 0x000fe600000000ff */
[--C-:B--2---:R-:W-:Y:S04]  /*aee0*/  FFMA.FTZ R132, R200, c[0x0][0x2d0], -R166.reuse ;  /* 0x0000b400c8847a23 */ /* 0x104fe800000108a6 */
[----:B------:R2:W-:Y:S01]  /*aef0*/  MUFU.EX2 R205, R132 ;  /* 0x0000008400cd7308 */ /* 0x0005e20000000800 */
[-C--:B-1----:R-:W-:Y:S08]  /*af00*/  HMMA.16816.F32 R116, R192, R136.reuse, R116 ;  /* 0x00000088c074723c */ /* 0x082ff00000001874 */
[C---:B------:R-:W-:Y:S01]  /*af10*/  HMMA.16816.F32 R120, R176.reuse, R136, R120 ;  /* 0x00000088b078723c */ /* 0x040fe20000001878 */
[--C-:B--2---:R-:W-:Y:S06]  /*af20*/  FFMA.FTZ R132, R202, c[0x0][0x2d0], -R166.reuse ;  /* 0x0000b400ca847a23 */ /* 0x104fec00000108a6 */
[----:B------:R-:W-:Y:S01]  /*af30*/  F2FP.PACK_AB R136, R161, R188 ;  /* 0x000000bca188723e */ /* 0x000fe200000000ff */
[-C--:B------:R-:W-:Y:S01]  /*af40*/  HMMA.16816.F32 R124, R176, R138.reuse, R124 ;  /* 0x0000008ab07c723c */ /* 0x080fe2000000187c */
[----:B------:R1:W2:Y:S07]  /*af50*/  MUFU.EX2 R203, R132 ;  /* 0x0000008400cb7308 */ /* 0x0002ae0000000800 */
[----:B------:R-:W-:Y:S07]  /*af60*/  HMMA.16816.F32 R128, R192, R138, R128 ;  /* 0x0000008ac080723c */ /* 0x000fee0000001880 */
[----:B---3--:R-:W-:Y:S01]  /*af70*/  F2FP.PACK_AB R138, R252, R185 ;  /* 0x000000b9fc8a723e */ /* 0x008fe200000000ff */
        /* <DEDUP_REMOVED lines=16> */
[----:B------:R2:W-:Y:S05]  /*b080*/  MUFU.EX2 R250, R144 ;  /* 0x0000009000fa7308 */ /* 0x0005ea0000000800 */
[C---:B------:R-:W-:Y:S08]  /*b090*/  HMMA.16816.F32 R32, R132.reuse, R146, R32 ;  /* 0x000000928420723c */ /* 0x040ff00000001820 */
[-C--:B------:R-:W-:Y:S08]  /*b0a0*/  HMMA.16816.F32 R36, R132, R148.reuse, R36 ;  /* 0x000000948424723c */ /* 0x080ff00000001824 */
[C---:B------:R-:W-:Y:S01]  /*b0b0*/  HMMA.16816.F32 R40, R136.reuse, R148, R40 ;  /* 0x000000948828723c */ /* 0x040fe20000001828 */
[--C-:B--2---:R-:W-:Y:S06]  /*b0c0*/  FFMA.FTZ R144, R216, c[0x0][0x2d0], -R173.reuse ;  /* 0x0000b400d8907a23 */ /* 0x104fec00000108ad */
[--C-:B------:R-:W-:Y:S01]  /*b0d0*/  FFMA.FTZ R148, R221, c[0x0][0x2d0], -R174.reuse ;  /* 0x0000b400dd947a23 */ /* 0x100fe200000108ae */
[-C--:B------:R-:W-:Y:S01]  /*b0e0*/  HMMA.16816.F32 R44, R136, R150.reuse, R44 ;  /* 0x00000096882c723c */ /* 0x080fe2000000182c */
[----:B------:R2:W-:Y:S03]  /*b0f0*/  MUFU.EX2 R251, R144 ;  /* 0x0000009000fb7308 */ /* 0x0005e60000000800 */
[----:B------:R-:W-:Y:S04]  /*b100*/  MOV R221, R186 ;  /* 0x000000ba00dd7202 */ /* 0x000fe80000000f00 */
[C---:B------:R-:W-:Y:S03]  /*b110*/  HMMA.16816.F32 R48, R132.reuse, R150, R48 ;  /* 0x000000968430723c */ /* 0x040fe60000001830 */
[----:B------:R3:W-:Y:S05]  /*b120*/  MUFU.EX2 R216, R148 ;  /* 0x0000009400d87308 */ /* 0x0007ea0000000800 */
[-C--:B------:R-:W-:Y:S08]  /*b130*/  HMMA.16816.F32 R52, R132, R152.reuse, R52 ;  /* 0x000000988434723c */ /* 0x080ff00000001834 */
[C---:B------:R-:W-:Y:S01]  /*b140*/  HMMA.16816.F32 R56, R136.reuse, R152, R56 ;  /* 0x000000988838723c */ /* 0x040fe20000001838 */
[--C-:B--2---:R-:W-:Y:S04]  /*b150*/  FFMA.FTZ R144, R217, c[0x0][0x2d0], -R174.reuse ;  /* 0x0000b400d9907a23 */ /* 0x104fe800000108ae */
[----:B------:R2:W4:Y:S02]  /*b160*/  MUFU.EX2 R217, R144 ;  /* 0x0000009000d97308 */ /* 0x0005240000000800 */
[----:B------:R-:W-:Y:S01]  /*b170*/  MOV R152, R187 ;  /* 0x000000bb00987202 */ /* 0x000fe20000000f00 */
[-C--:B------:R-:W-:Y:S01]  /*b180*/  HMMA.16816.F32 R60, R136, R154.reuse, R60 ;  /* 0x0000009a883c723c */ /* 0x080fe2000000183c */
[--C-:B---3--:R-:W-:Y:S03]  /*b190*/  FFMA.FTZ R148, R223, c[0x0][0x2d0], -R173.reuse ;  /* 0x0000b400df947a23 */ /* 0x108fe600000108ad */
[----:B------:R-:W-:Y:S01]  /*b1a0*/  MOV R223, R183 ;  /* 0x000000b700df7202 */ /* 0x000fe20000000f00 */
[----:B------:R-:W-:Y:S01]  /*b1b0*/  FFMA.FTZ R173, R242, c[0x0][0x2d0], -R173 ;  /* 0x0000b400f2ad7a23 */ /* 0x000fe200000108ad */
[----:B------:R-:W-:Y:S02]  /*b1c0*/  MOV R242, R182 ;  /* 0x000000b600f27202 */ /* 0x000fe40000000f00 */
[C---:B------:R-:W-:Y:S01]  /*b1d0*/  HMMA.16816.F32 R64, R132.reuse, R154, R64 ;  /* 0x0000009a8440723c */ /* 0x040fe20000001840 */
[----:B------:R3:W-:Y:S06]  /*b1e0*/  MUFU.EX2 R215, R148 ;  /* 0x0000009400d77308 */ /* 0x0007ec0000000800 */
[----:B------:R-:W-:Y:S01]  /*b1f0*/  MOV R155, R185 ;  /* 0x000000b9009b7202 */ /* 0x000fe20000000f00 */
[-C--:B-1----:R-:W-:Y:S01]  /*b200*/  HMMA.16816.F32 R68, R132, R140.reuse, R68 ;  /* 0x0000008c8444723c */ /* 0x082fe20000001844 */
[----:B------:R-:W-:Y:S02]  /*b210*/  MOV R154, R184 ;  /* 0x000000b8009a7202 */ /* 0x000fe40000000f00 */
[----:B------:R4:W1:Y:S01]  /*b220*/  MUFU.EX2 R211, R173 ;  /* 0x000000ad00d37308 */ /* 0x0008620000000800 */
[----:B--2---:R-:W2:Y:S04]  /*b230*/  LDSM.16.MT88.4 R144, [R226+0x4080] ;  /* 0x00408000e290783b */ /* 0x004ea80000004200 */
[C---:B------:R-:W-:Y:S07]  /*b240*/  HMMA.16816.F32 R72, R136.reuse, R140, R72 ;  /* 0x0000008c8848723c */ /* 0x040fee0000001848 */
[--C-:B------:R-:W-:Y:S01]  /*b250*/  FFMA.FTZ R140, R245, c[0x0][0x2d0], -R174.reuse ;  /* 0x0000b400f58c7a23 */ /* 0x100fe200000108ae */
[-C--:B------:R-:W-:Y:S01]  /*b260*/  HMMA.16816.F32 R76, R136, R142.reuse, R76 ;  /* 0x0000008e884c723c */ /* 0x080fe2000000184c */
[----:B---3--:R-:W3:Y:S02]  /*b270*/  LDSM.16.MT88.4 R148, [R228+0x4080] ;  /* 0x00408000e494783b */ /* 0x008ee40000004200 */
[----:B------:R5:W-:Y:S01]  /*b280*/  MUFU.EX2 R210, R140 ;  /* 0x0000008c00d27308 */ /* 0x000be20000000800 */
[----:B------:R-:W-:Y:S01]  /*b290*/  MOV R245, R196 ;  /* 0x000000c400f57202 */ /* 0x000fe20000000f00 */
[----:B------:R-:W-:Y:S01]  /*b2a0*/  FFMA.FTZ R174, R248, c[0x0][0x2d0], -R174 ;  /* 0x0000b400f8ae7a23 */ /* 0x000fe200000108ae */
[----:B------:R-:W-:Y:S02]  /*b2b0*/  MOV R248, R163 ;  /* 0x000000a300f87202 */ /* 0x000fe40000000f00 */
[C---:B------:R-:W-:Y:S01]  /*b2c0*/  HMMA.16816.F32 R80, R132.reuse, R142, R80 ;  /* 0x0000008e8450723c */ /* 0x040fe20000001850 */
[----:B------:R-:W-:Y:S03]  /*b2d0*/  LDSM.16.MT88.4 R196, [R227+0x3080] ;  /* 0x00308000e3c4783b */ /* 0x000fe60000004200 */
[----:B----4-:R-:W-:Y:S01]  /*b2e0*/  F2FP.PACK_AB R173, R216, R217 ;  /* 0x000000d9d8ad723e */ /* 0x010fe200000000ff */
[----:B------:R1:W-:Y:S01]  /*b2f0*/  MUFU.EX2 R209, R174 ;  /* 0x000000ae00d17308 */ /* 0x0003e20000000800 */
[--C-:B-----5:R-:W-:Y:S01]  /*b300*/  FFMA.FTZ R140, R244, c[0x0][0x2d0], -R175.reuse ;  /* 0x0000b400f48c7a23 */ /* 0x120fe200000108af */
[----:B------:R-:W-:Y:S01]  /*b310*/  MOV R244, R161 ;  /* 0x000000a100f47202 */ /* 0x000fe20000000f00 */
[-C--:B--2---:R-:W-:Y:S01]  /*b320*/  HMMA.16816.F32 R84, R132, R144.reuse, R84 ;  /* 0x000000908454723c */ /* 0x084fe20000001854 */
[----:B------:R-:W-:Y:S06]  /*b330*/  MOV R161, R159 ;  /* 0x0000009f00a17202 */ /* 0x000fec0000000f00 */
[----:B------:R2:W-:Y:S01]  /*b340*/  MUFU.EX2 R208, R140 ;  /* 0x0000008c00d07308 */ /* 0x0005e20000000800 */
[----:B------:R-:W-:Y:S01]  /*b350*/  MOV R159, R191 ;  /* 0x000000bf009f7202 */ /* 0x000fe20000000f00 */
[C---:B------:R-:W-:Y:S03]  /*b360*/  HMMA.16816.F32 R88, R136.reuse, R144, R88 ;  /* 0x000000908858723c */ /* 0x040fe60000001858 */
[----:B-1----:R-:W-:Y:S04]  /*b370*/  F2FP.PACK_AB R174, R211, R215 ;  /* 0x000000d7d3ae723e */ /* 0x002fe800000000ff */
[--C-:B------:R-:W-:Y:S01]  /*b380*/  FFMA.FTZ R144, R213, c[0x0][0x2d0], -R166.reuse ;  /* 0x0000b400d5907a23 */ /* 0x100fe200000108a6 */
[-C--:B------:R-:W-:Y:S01]  /*b390*/  HMMA.16816.F32 R92, R136, R146.reuse, R92 ;  /* 0x00000092885c723c */ /* 0x080fe2000000185c */
[----:B------:R-:W-:Y:S02]  /*b3a0*/  MOV R213, R171 ;  /* 0x000000ab00d57202 */ /* 0x000fe40000000f00 */
[----:B------:R1:W-:Y:S05]  /*b3b0*/  MUFU.EX2 R171, R144 ;  /* 0x0000009000ab7308 */ /* 0x0003ea0000000800 */
[C---:B------:R-:W-:Y:S01]  /*b3c0*/  HMMA.16816.F32 R96, R132.reuse, R146, R96 ;  /* 0x000000928460723c */ /* 0x040fe20000001860 */
[--C-:B--2---:R-:W-:Y:S03]  /*b3d0*/  FFMA.FTZ R140, R246, c[0x0][0x2d0], -R175.reuse ;  /* 0x0000b400f68c7a23 */ /* 0x104fe600000108af */
[----:B------:R-:W-:Y:S02]  /*b3e0*/  MOV R246, R160 ;  /* 0x000000a000f67202 */ /* 0x000fe40000000f00 */
[----:B------:R-:W-:Y:S02]  /*b3f0*/  MOV R160, R190 ;  /* 0x000000be00a07202 */ /* 0x000fe40000000f00 */
[-C--:B---3--:R-:W-:Y:S01]  /*b400*/  HMMA.16816.F32 R100, R132, R148.reuse, R100 ;  /* 0x000000948464723c */ /* 0x088fe20000001864 */
[----:B------:R2:W3:Y:S03]  /*b410*/  MUFU.EX2 R207, R140 ;  /* 0x0000008c00cf7308 */ /* 0x0004e60000000800 */
[----:B------:R-:W-:Y:S04]  /*b420*/  MOV R153, R160 ;  /* 0x000000a000997202 */ /* 0x000fe80000000f00 */
[C---:B------:R-:W-:Y:S01]  /*b430*/  HMMA.16816.F32 R104, R136.reuse, R148, R104 ;  /* 0x000000948868723c */ /* 0x040fe20000001868 */
[--C-:B-1----:R-:W-:Y:S03]  /*b440*/  FFMA.FTZ R144, R212, c[0x0][0x2d0], -R166.reuse ;  /* 0x0000b400d4907a23 */ /* 0x102fe600000108a6 */
[----:B------:R-:W-:Y:S03]  /*b450*/  MOV R212, R162 ;  /* 0x000000a200d47202 */ /* 0x000fe60000000f00 */
[----:B------:R-:W-:Y:S01]  /*b460*/  MOV R149, R170 ;  /* 0x000000aa00957202 */ /* 0x000fe20000000f00 */
[-C--:B------:R-:W-:Y:S01]  /*b470*/  HMMA.16816.F32 R108, R136, R150.reuse, R108 ;  /* 0x00000096886c723c */ /* 0x080fe2000000186c */
[----:B------:R1:W4:Y:S03]  /*b480*/  MUFU.EX2 R200, R144 ;  /* 0x0000009000c87308 */ /* 0x0003260000000800 */
[----:B------:R-:W-:Y:S04]  /*b490*/  MOV R148, R181 ;  /* 0x000000b500947202 */ /* 0x000fe80000000f00 */
[C---:B------:R-:W-:Y:S01]  /*b4a0*/  HMMA.16816.F32 R112, R132.reuse, R150, R112 ;  /* 0x000000968470723c */ /* 0x040fe20000001870 */
[--C-:B--2---:R-:W-:Y:S03]  /*b4b0*/  FFMA.FTZ R140, R247, c[0x0][0x2d0], -R175.reuse ;  /* 0x0000b400f78c7a23 */ /* 0x104fe600000108af */
[----:B------:R-:W-:Y:S01]  /*b4c0*/  MOV R247, R189 ;  /* 0x000000bd00f77202 */ /* 0x000fe20000000f00 */
[----:B------:R2:W-:Y:S01]  /*b4d0*/  MUFU.EX2 R206, R140 ;  /* 0x0000008c00ce7308 */ /* 0x0005e20000000800 */
[----:B------:R-:W-:Y:S01]  /*b4e0*/  FFMA.FTZ R175, R249, c[0x0][0x2d0], -R175 ;  /* 0x0000b400f9af7a23 */ /* 0x000fe200000108af */
[----:B------:R-:W-:Y:S02]  /*b4f0*/  MOV R249, R188 ;  /* 0x000000bc00f97202 */ /* 0x000fe40000000f00 */
[----:B------:R-:W-:Y:S03]  /*b500*/  LDSM.16.MT88.4 R188, [R225+0x3080] ;  /* 0x00308000e1bc783b */ /* 0x000fe60000004200 */
[----:B---3--:R-:W-:Y:S02]  /*b510*/  F2FP.PACK_AB R192, R207, R208 ;  /* 0x000000d0cfc0723e */ /* 0x008fe400000000ff */
[----:B------:R-:W-:Y:S01]  /*b520*/  MOV R151, R180 ;  /* 0x000000b400977202 */ /* 0x000fe20000000f00 */
[----:B------:R3:W5:Y:S01]  /*b530*/  MUFU.EX2 R204, R175 ;  /* 0x000000af00cc7308 */ /* 0x0007620000000800 */
[--C-:B-1----:R-:W-:Y:S01]  /*b540*/  FFMA.FTZ R144, R214, c[0x0][0x2d0], -R166.reuse ;  /* 0x0000b400d6907a23 */ /* 0x102fe200000108a6 */
[----:B----4-:R-:W-:Y:S01]  /*b550*/  F2FP.PACK_AB R193, R200, R171 ;  /* 0x000000abc8c1723e */ /* 0x010fe200000000ff */
[----:B------:R-:W-:Y:S01]  /*b560*/  FFMA.FTZ R166, R172, c[0x0][0x2d0], -R166 ;  /* 0x0000b400aca67a23 */ /* 0x000fe200000108a6 */
[----:B------:R-:W-:Y:S02]  /*b570*/  F2FP.PACK_AB R172, R251, R250 ;  /* 0x000000fafbac723e */ /* 0x000fe400000000ff */
[----:B------:R-:W-:Y:S02]  /*b580*/  MOV R214, R161 ;  /* 0x000000a100d67202 */ /* 0x000fe40000000f00 */
[----:B------:R-:W-:Y:S02]  /*b590*/  LDSM.16.MT88.4 R160, [R228+0x3080] ;  /* 0x00308000e4a0783b */ /* 0x000fe40000004200 */
[----:B------:R1:W-:Y:S06]  /*b5a0*/  MUFU.EX2 R170, R144 ;  /* 0x0000009000aa7308 */ /* 0x0003ec0000000800 */
[----:B--2---:R-:W2:Y:S04]  /*b5b0*/  LDSM.16.MT88.4 R140, [R227+0x4080] ;  /* 0x00408000e38c783b */ /* 0x004ea80000004200 */
[----:B------:R-:W4:Y:S01]  /*b5c0*/  MUFU.EX2 R166, R166 ;  /* 0x000000a600a67308 */ /* 0x000f220000000800 */
[----:B---3--:R-:W-:Y:S02]  /*b5d0*/  F2FP.PACK_AB R175, R209, R210 ;  /* 0x000000d2d1af723e */ /* 0x008fe400000000ff */
[----:B-----5:R-:W-:Y:S01]  /*b5e0*/  F2FP.PACK_AB R194, R204, R206 ;  /* 0x000000ceccc2723e */ /* 0x020fe200000000ff */
[----:B-1----:R-:W1:Y:S01]  /*b5f0*/  LDSM.16.MT88.4 R144, [R226+0x3080] ;  /* 0x00308000e290783b */ /* 0x002e620000004200 */
[----:B----4-:R-:W-:Y:S01]  /*b600*/  F2FP.PACK_AB R195, R166, R170 ;  /* 0x000000aaa6c3723e */ /* 0x010fe200000000ff */
[-C--:B--2---:R-:W-:Y:S08]  /*b610*/  HMMA.16816.F32 R116, R132, R140.reuse, R116 ;  /* 0x0000008c8474723c */ /* 0x084ff00000001874 */
[C---:B------:R-:W-:Y:S08]  /*b620*/  HMMA.16816.F32 R120, R136.reuse, R140, R120 ;  /* 0x0000008c8878723c */ /* 0x040ff00000001878 */
[-C--:B------:R-:W-:Y:S08]  /*b630*/  HMMA.16816.F32 R124, R136, R142.reuse, R124 ;  /* 0x0000008e887c723c */ /* 0x080ff0000000187c */
        /* <DEDUP_REMOVED lines=12> */
[C---:B------:R-:W-:Y:S01]  /*b700*/  HMMA.16816.F32 R136, R192.reuse, R144, R24 ;  /* 0x00000090c088723c */ /* 0x040fe20000001818 */
[----:B------:R-:W-:Y:S03]  /*b710*/  MOV R22, R148 ;  /* 0x0000009400167202 */ /* 0x000fe60000000f00 */
[----:B------:R-:W-:Y:S03]  /*b720*/  MOV R21, R149 ;  /* 0x0000009500157202 */ /* 0x000fe60000000f00 */
[----:B------:R-:W-:Y:S01]  /*b730*/  MOV R27, R242 ;  /* 0x000000f2001b7202 */ /* 0x000fe20000000f00 */
[-C--:B------:R-:W-:Y:S01]  /*b740*/  HMMA.16816.F32 R140, R192, R146.reuse, R28 ;  /* 0x00000092c08c723c */ /* 0x080fe2000000181c */
[----:B------:R-:W5:Y:S03]  /*b750*/  LDL.LU R29, [R1+0x14] ;  /* 0x00001400011d7983 */ /* 0x000f660000300800 */
[----:B------:R-:W-:Y:S01]  /*b760*/  MOV R242, R155 ;  /* 0x0000009b00f27202 */ /* 0x000fe20000000f00 */
[----:B------:R-:W5:Y:S01]  /*b770*/  LDL.LU R28, [R1+0x1c] ;  /* 0x00001c00011c7983 */ /* 0x000f620000300800 */
[----:B------:R-:W-:Y:S02]  /*b780*/  MOV R24, R223 ;  /* 0x000000df00187202 */ /* 0x000fe40000000f00 */
[C---:B------:R-:W-:Y:S01]  /*b790*/  HMMA.16816.F32 R144, R172.reuse, R146, R32 ;  /* 0x00000092ac90723c */ /* 0x040fe20000001820 */
[----:B------:R-:W5:Y:S03]  /*b7a0*/  LDL.LU R34, [R1+0x18] ;  /* 0x0000180001227983 */ /* 0x000f660000300800 */
[----:B------:R-:W-:Y:S02]  /*b7b0*/  MOV R223, R154 ;  /* 0x0000009a00df7202 */ /* 0x000fe40000000f00 */
[----:B------:R-:W-:Y:S02]  /*b7c0*/  MOV R26, R152 ;  /* 0x00000098001a7202 */ /* 0x000fe40000000f00 */
[-C--:B------:R-:W-:Y:S01]  /*b7d0*/  HMMA.16816.F32 R148, R172, R160.reuse, R36 ;  /* 0x000000a0ac94723c */ /* 0x080fe20000001824 */
[----:B------:R-:W-:Y:S03]  /*b7e0*/  MOV R25, R153 ;  /* 0x0000009900197202 */ /* 0x000fe60000000f00 */
[----:B------:R-:W-:Y:S02]  /*b7f0*/  MOV R30, R159 ;  /* 0x0000009f001e7202 */ /* 0x000fe40000000f00 */
[----:B------:R-:W-:Y:S02]  /*b800*/  MOV R31, R158 ;  /* 0x0000009e001f7202 */ /* 0x000fe40000000f00 */
[C---:B------:R-:W-:Y:S01]  /*b810*/  HMMA.16816.F32 R152, R192.reuse, R160, R40 ;  /* 0x000000a0c098723c */ /* 0x040fe20000001828 */
[----:B------:R-:W-:Y:S03]  /*b820*/  MOV R33, R157 ;  /* 0x0000009d00217202 */ /* 0x000fe60000000f00 */
[----:B------:R-:W-:Y:S04]  /*b830*/  MOV R35, R156 ;  /* 0x0000009c00237202 */ /* 0x000fe80000000f00 */
        /* <DEDUP_REMOVED lines=21> */
[----:B------:R-:W-:Y:S01]  /*b990*/  HMMA.16816.F32 R128, R172, R18, R128 ;  /* 0x00000012ac80723c */ /* 0x000fe20000001880 */
[----:B-----5:R-:W-:Y:S03]  /*b9a0*/  FFMA.FTZ R164, R164, R29, R35 ;  /* 0x0000001da4a47223 */ /* 0x020fe60000010023 */
[----:B------:R-:W-:Y:S02]  /*b9b0*/  FFMA.FTZ R4, R2, R28, R30 ;  /* 0x0000001c02047223 */ /* 0x000fe4000001001e */
[----:B------:R-:W-:Y:S02]  /*b9c0*/  FADD.FTZ R164, R24, R164 ;  /* 0x000000a418a47221 */ /* 0x000fe40000010000 */
[----:B------:R-:W-:Y:S04]  /*b9d0*/  FFMA.FTZ R165, R165, R34, R33 ;  /* 0x00000022a5a57223 */ /* 0x000fe80000010021 */
[----:B------:R-:W-:Y:S02]  /*b9e0*/  FADD.FTZ R4, R25, R4 ;  /* 0x0000000419047221 */ /* 0x000fe40000010000 */
        /* <DEDUP_REMOVED lines=39> */
[----:B------:R-:W-:Y:S01]  /*bc60*/  FADD.FTZ R4, R210, R6 ;  /* 0x00000006d2047221 */ /* 0x000fe20000010000 */
[----:B------:R1:W-:Y:S01]  /*bc70*/  STL [R1+0x18], R5 ;  /* 0x0000180501007387 */ /* 0x0003e20000100800 */
[----:B------:R-:W-:Y:S02]  /*bc80*/  FADD.FTZ R2, R206, R2 ;  /* 0x00000002ce027221 */ /* 0x000fe40000010000 */
[----:B------:R-:W-:Y:S02]  /*bc90*/  FADD.FTZ R4, R209, R4 ;  /* 0x00000004d1047221 */ /* 0x000fe40000010000 */
[----:B------:R-:W-:Y:S02]  /*bca0*/  FADD.FTZ R2, R204, R2 ;  /* 0x00000002cc027221 */ /* 0x000fe40000010000 */
[----:B------:R-:W-:Y:S01]  /*bcb0*/  FADD.FTZ R0, R170, R0 ;  /* 0x00000000aa007221 */ /* 0x000fe20000010000 */
[----:B------:R1:W-:Y:S01]  /*bcc0*/  STL [R1+0x14], R4 ;  /* 0x0000140401007387 */ /* 0x0003e20000100800 */
[----:B------:R-:W-:Y:S02]  /*bcd0*/  MOV R170, R167 ;  /* 0x000000a700aa7202 */ /* 0x000fe40000000f00 */
[----:B------:R-:W-:Y:S01]  /*bce0*/  FADD.FTZ R0, R166, R0 ;  /* 0x00000000a6007221 */ /* 0x000fe20000010000 */
[----:B------:R1:W-:Y:S01]  /*bcf0*/  STL [R1+0x1c], R2 ;  /* 0x00001c0201007387 */ /* 0x0003e20000100800 */
[----:B------:R-:W-:Y:S03]  /*bd00*/  MOV R166, R168 ;  /* 0x000000a800a67202 */ /* 0x000fe60000000f00 */
[----:B------:R1:W-:Y:S01]  /*bd10*/  STL [R1+0x20], R0 ;  /* 0x0000200001007387 */ /* 0x0003e20000100800 */
[----:B------:R-:W-:-:S05]  /*bd20*/  @P0 BRA `(.L_x_1043) ;  /* 0xffffb75000000947 */ /* 0x000fca000383ffff */
.L_x_1026:
[----:B------:R-:W2:Y:S01]  /*bd30*/  S2UR UR6, SR_CTAID.X ;  /* 0x00000000000679c3 */ /* 0x000ea20000002500 */
[----:B------:R-:W-:-:S02]  /*bd40*/  UISETP.NE.AND UP1, UPT, UR17, URZ, UPT ;  /* 0x0000003f1100728c */ /* 0x000fc4000bf25270 */
[----:B------:R-:W-:Y:S02]  /*bd50*/  ULDC.64 UR4, c[0x0][0x2c8] ;  /* 0x0000b20000047ab9 */ /* 0x000fe40000000a00 */
[----:B------:R-:W-:-:S06]  /*bd60*/  UISETP.NE.AND UP0, UPT, UR16, URZ, UPT ;  /* 0x0000003f1000728c */ /* 0x000fcc000bf05270 */
[----:B------:R-:W-:Y:S01]  /*bd70*/  PLOP3.LUT P0, PT, PT, PT, UP0, 0x40, 0x0 ;  /* 0x000000000000781c */ /* 0x000fe20003f0e808 */
[----:B--2---:R-:W-:-:S04]  /*bd80*/  ULEA UR6, UR6, 0x7f, 0x7 ;  /* 0x0000007f06067891 */ /* 0x004fc8000f8e383f */
[----:B------:R-:W-:Y:S02]  /*bd90*/  UIMAD.WIDE.U32 UR22, UR6, UR4, URZ ;  /* 0x00000004061672a5 */ /* 0x000fe4000f8e003f */
[----:B------:R-:W-:-:S05]  /*bda0*/  UIADD3 UR4, UR9, 0x1, -UR15 ;  /* 0x0000000109047890 */ /* 0x000fca000fffe80f */
[----:B------:R-:W-:Y:S02]  /*bdb0*/  @UP1 UMOV UR7, UR23 ;  /* 0x0000001700071c82 */ /* 0x000fe40008000000 */
[----:B------:R-:W-:-:S04]  /*bdc0*/  @UP1 USHF.R.U32.HI UR6, URZ, UR5, UR7 ;  /* 0x000000053f061299 */ /* 0x000fc80008011607 */
[----:B------:R-:W-:-:S03]  /*bdd0*/  UIADD3 UR7, UR4, UR6, URZ ;  /* 0x0000000604077290 */ /* 0x000fc6000fffe03f */
        /* <DEDUP_REMOVED lines=14> */
.L_x_1045:
[----:B------:R-:W-:Y:S02]  /*bec0*/  ULDC UR4, c[0x0][0x32c] ;  /* 0x0000cb0000047ab9 */ /* 0x000fe40000000800 */
[----:B------:R-:W-:-:S03]  /*bed0*/  UISETP.NE.AND UP0, UPT, UR4, 0x1, UPT ;  /* 0x000000010400788c */ /* 0x000fc6000bf05270 */
[----:B------:R-:W-:Y:S02]  /*bee0*/  ULDC.64 UR4, c[0x0][0x330] ;  /* 0x0000cc0000047ab9 */ /* 0x000fe40000000a00 */
[----:B------:R-:W-:-:S06]  /*bef0*/  UIMAD.WIDE.U32 UR22, UR7, UR4, URZ ;  /* 0x00000004071672a5 */ /* 0x000fcc000f8e003f */
[----:B------:R-:W-:Y:S02]  /*bf00*/  @UP0 USHF.R.U32.HI UR7, URZ, UR5, UR23 ;  /* 0x000000053f070299 */ /* 0x000fe40008011617 */
.L_x_1046:
[----:B------:R-:W-:Y:S02]  /*bf10*/  ULDC UR4, c[0x0][0x32c] ;  /* 0x0000cb0000047ab9 */ /* 0x000fe40000000800 */
[----:B------:R-:W-:-:S04]  /*bf20*/  UIMAD UR4, UR7, UR4, URZ ;  /* 0x00000004070472a4 */ /* 0x000fc8000f8e023f */
[----:B------:R-:W-:-:S04]  /*bf30*/  UISETP.LT.AND UP0, UPT, UR6, UR4, UPT ;  /* 0x000000040600728c */ /* 0x000fc8000bf01270 */
[----:B------:R-:W-:-:S04]  /*bf40*/  USEL UR6, UR6, UR4, !UP0 ;  /* 0x0000000406067287 */ /* 0x000fc8000c000000 */
.L_x_1044:
[----:B------:R-:W-:-:S04]  /*bf50*/  UIADD3 UR6, UR6, 0x2f, URZ ;  /* 0x0000002f06067890 */ /* 0x000fc8000fffe03f */
        /* <DEDUP_REMOVED lines=8> */
[----:B-1----:R-:W-:Y:S01]  /*bfe0*/  IMAD.MOV.U32 R2, RZ, RZ, R168 ;  /* 0x000000ffff027224 */ /* 0x002fe200078e00a8 */
[----:B------:R-:W-:Y:S01]  /*bff0*/  MOV R170, R3 ;  /* 0x0000000300aa7202 */ /* 0x000fe20000000f00 */
[----:B------:R-:W-:Y:S01]  /*c000*/  IMAD.MOV.U32 R0, RZ, RZ, R169 ;  /* 0x000000ffff007224 */ /* 0x000fe200078e00a9 */
[----:B------:R-:W-:Y:S01]  /*c010*/  MOV R164, R167 ;  /* 0x000000a700a47202 */ /* 0x000fe20000000f00 */
[----:B------:R-:W-:Y:S02]  /*c020*/  UMOV UR23, UR13 ;  /* 0x0000000d00177c82 */ /* 0x000fe40008000000 */
[----:B------:R-:W-:Y:S02]  /*c030*/  ULDC.64 UR6, c[0x0][0x208] ;  /* 0x0000820000067ab9 */ /* 0x000fe40000000a00 */
[----:B------:R-:W-:Y:S02]  /*c040*/  ULDC.64 UR4, c[0x0][0x1e0] ;  /* 0x0000780000047ab9 */ /* 0x000fe40000000a00 */
.L_x_1048:
[----:B------:R-:W2:Y:S01]  /*c050*/  LDL.64 R22, [R1+0x38] ;  /* 0x0000380001167983 */ /* 0x000ea20000100a00 */
[----:B------:R-:W-:Y:S04]  /*c060*/  DEPBAR.LE SB0, 0x0 ;  /* 0x000080000000791a */ /* 0x000fe80000000000 */
[----:B------:R-:W-:Y:S01]  /*c070*/  UISETP.GT.AND UP0, UPT, UR8, UR23, UPT ;  /* 0x000000170800728c */ /* 0x000fe2000bf04270 */
[----:B------:R-:W3:Y:S06]  /*c080*/  LDL.64 R20, [R1+0x48] ;  /* 0x0000480001147983 */ /* 0x000eec0000100a00 */
[----:B------:R-:W-:Y:S01]  /*c090*/  BAR.SYNC.DEFER_BLOCKING 0x0 ;  /* 0x0000000000007b1d */ /* 0x000fe20000010000 */
[----:B------:R-:W-:Y:S03]  /*c0a0*/  PLOP3.LUT P0, PT, PT, PT, UP0, 0x80, 0x0 ;  /* 0x000000000000781c */ /* 0x000fe60003f0f008 */
[----:B------:R-:W-:Y:S02]  /*c0b0*/  @!UP0 USHF.R.S32.HI UR13, URZ, 0x1f, UR23 ;  /* 0x0000001f3f0d8899 */ /* 0x000fe40008011417 */
[----:B------:R-:W-:Y:S02]  /*c0c0*/  @!UP0 UIMAD.WIDE.U32 UR24, UR23, UR6, URZ ;  /* 0x00000006171882a5 */ /* 0x000fe4000f8e003f */
[----:B------:R-:W-:Y:S04]  /*c0d0*/  @!UP0 UIMAD UR13, UR13, UR6, URZ ;  /* 0x000000060d0d82a4 */ /* 0x000fe8000f8e023f */
[----:B------:R-:W-:Y:S01]  /*c0e0*/  @!UP0 UIMAD UR13, UR23, UR7, UR13 ;  /* 0x00000007170d82a4 */ /* 0x000fe2000f8e020d */
[----:B------:R-:W-:Y:S03]  /*c0f0*/  MOV R3, UR24 ;  /* 0x0000001800037c02 */ /* 0x000fe60008000f00 */
[----:B------:R-:W-:Y:S04]  /*c100*/  @!UP0 UIADD3 UR13, UR25, UR13, URZ ;  /* 0x0000000d190d8290 */ /* 0x000fe8000fffe03f */
[----:B------:R-:W-:Y:S02]  /*c110*/  @!UP0 UIMAD UR13, UR13, 0x30, URZ ;  /* 0x000000300d0d88a4 */ /* 0x000fe4000f8e023f */
[----:B------:R-:W-:Y:S01]  /*c120*/  UISETP.GT.AND UP0, UPT, UR23, UR8, UPT ;  /* 0x000000081700728c */ /* 0x000fe2000bf04270 */
[----:B-----5:R-:W-:Y:S08]  /*c130*/  LDSM.16.M88.4 R48, [R231+0x8080] ;  /* 0x00808000e730783b */ /* 0x020ff00000000200 */
[----:B------:R-:W1:Y:S02]  /*c140*/  LDSM.16.M88.4 R16, [R224+0x5080] ;  /* 0x00508000e010783b */ /* 0x000e640000000200 */
[----:B------:R-:W-:Y:S06]  /*c150*/  @UP0 USHF.L.U64.HI UR25, UR4, 0x5, UR5 ;  /* 0x0000000504190899 */ /* 0x000fec0008010205 */
[----:B------:R-:W4:Y:S08]  /*c160*/  LDSM.16.M88.4 R44, [R231+0xa080] ;  /* 0x00a08000e72c783b */ /* 0x000f300000000200 */
[----:B------:R-:W2:Y:S08]  /*c170*/  LDSM.16.M88.4 R32, [R224+0x5880] ;  /* 0x00588000e020783b */ /* 0x000eb00000000200 */
        /* <DEDUP_REMOVED lines=9> */
[----:B------:R-:W1:Y:S08]  /*c210*/  LDSM.16.M88.4 R208, [R240] ;  /* 0x00000000f0d0783b */ /* 0x000e700000000200 */
[----:B------:R-:W4:Y:S01]  /*c220*/  LDL.64 R250, [R1+0x40] ;  /* 0x0000400001fa7983 */ /* 0x000f220000100a00 */
[----:B--2---:R-:W-:Y:S02]  /*c230*/  @!P0 MOV R25, R23 ;  /* 0x0000001700198202 */ /* 0x004fe40000000f00 */
[----:B---3--:R-:W-:Y:S02]  /*c240*/  @!P0 MOV R24, R20 ;  /* 0x0000001400188202 */ /* 0x008fe40000000f00 */
[-C--:B------:R-:W-:Y:S03]  /*c250*/  HMMA.16816.F32 R20, R48, R32.reuse, RZ ;  /* 0x000000203014723c */ /* 0x080fe600000018ff */
[----:B------:R-:W-:Y:S05]  /*c260*/  @!P0 IMAD.WIDE.U32 R24, R3, 0x30, R24 ;  /* 0x0000003003188825 */ /* 0x000fea00078e0018 */
[C---:B------:R-:W-:Y:S04]  /*c270*/  @!P0 SHF.L.U32 R3, R24.reuse, 0x1, RZ ;  /* 0x0000000118038819 */ /* 0x040fe800000006ff */
[----:B------:R-:W-:Y:S01]  /*c280*/  @!P0 IADD3 R25, R25, UR13, RZ ;  /* 0x0000000d19198c10 */ /* 0x000fe2000fffe0ff */
[----:B------:R-:W-:Y:S01]  /*c290*/  UIADD3 UR13, UR23, -0x1, URZ ;  /* 0xffffffff170d7890 */ /* 0x000fe2000fffe03f */
[C---:B------:R-:W-:Y:S02]  /*c2a0*/  @!P0 IADD3 R28, P1, R3.reuse, c[0x0][0x1f8], RZ ;  /* 0x00007e00031c8a10 */ /* 0x040fe40007f3e0ff */
[----:B------:R-:W-:Y:S01]  /*c2b0*/  @!P0 IADD3 R40, P6, R3, 0x80, RZ ;  /* 0x0000008003288810 */ /* 0x000fe20007fde0ff */
[----:B------:R-:W-:Y:S01]  /*c2c0*/  @UP0 UIMAD.WIDE.U32 UR26, UR13, UR4, URZ ;  /* 0x000000040d1a02a5 */ /* 0x000fe2000f8e003f */
[----:B------:R-:W-:Y:S01]  /*c2d0*/  @!P0 SHF.L.U64.HI R3, R24, 0x1, R25 ;  /* 0x0000000118038819 */ /* 0x000fe20000010219 */
[----:B------:R-:W-:Y:S01]  /*c2e0*/  @UP0 USHF.R.S32.HI UR24, URZ, 0x1f, UR13 ;  /* 0x0000001f3f180899 */ /* 0x000fe2000801140d */
[C---:B------:R-:W-:Y:S02]  /*c2f0*/  HMMA.16816.F32 R24, R44.reuse, R32, RZ ;  /* 0x000000202c18723c */ /* 0x040fe400000018ff */
[----:B------:R-:W-:Y:S01]  /*c300*/  @!P0 IADD3.X R29, R3, c[0x0][0x1fc], RZ, P1, !PT ;  /* 0x00007f00031d8a10 */ /* 0x000fe20000ffe4ff */
[----:B------:R-:W-:Y:S01]  /*c310*/  @UP0 UIMAD UR24, UR24, UR4, URZ ;  /* 0x00000004181802a4 */ /* 0x000fe2000f8e023f */
[----:B------:R-:W-:Y:S02]  /*c320*/  @!P0 IADD3 R40, P5, R40, c[0x0][0x1f8], RZ ;  /* 0x00007e0028288a10 */ /* 0x000fe40007fbe0ff */
[----:B------:R-:W-:Y:S01]  /*c330*/  @!P0 IADD3 R36, P2, R28, UR12, RZ ;  /* 0x0000000c1c248c10 */ /* 0x000fe2000ff5e0ff */
[----:B------:R-:W-:Y:S01]  /*c340*/  @!PT LDS RZ, [RZ] ;  /* 0x00000000fffff984 */ /* 0x000fe20000000800 */
[----:B------:R-:W-:Y:S01]  /*c350*/  @!PT LDS RZ, [RZ] ;  /* 0x00000000fffff984 */ /* 0x000fe20000000800 */
[----:B------:R-:W-:Y:S01]  /*c360*/  @!PT LDS RZ, [RZ] ;  /* 0x00000000fffff984 */ /* 0x000fe20000000800 */
[----:B------:R2:W-:Y:S01]  /*c370*/  @!P0 LDGSTS.E.BYPASS.LTC128B.128 [R243+0x2080], [R28.64], !P4 ;  /* 0x020800001cf38fae */ /* 0x0005e2000e101d54 */
[----:B------:R-:W-:Y:S01]  /*c380*/  @!P0 IADD3.X R41, RZ, c[0x0][0x1fc], R3, P5, P6 ;  /* 0x00007f00ff298a10 */ /* 0x000fe20002fec403 */
[----:B------:R-:W-:Y:S03]  /*c390*/  @UP0 UIMAD UR24, UR13, UR5, UR24 ;  /* 0x000000050d1802a4 */ /* 0x000fe6000f8e0218 */
[----:B------:R-:W-:Y:S01]  /*c3a0*/  @!P0 IADD3.X R37, R29, UR11, RZ, P2, !PT ;  /* 0x0000000b1d258c10 */ /* 0x000fe200097fe4ff */
[----:B------:R-:W-:Y:S01]  /*c3b0*/  @UP0 UIADD3 UR24, UR27, UR24, URZ ;  /* 0x000000181b180290 */ /* 0x000fe2000fffe03f */
[----:B------:R-:W-:Y:S01]  /*c3c0*/  @!P0 IADD3 R38, P1, R36, UR12, RZ ;  /* 0x0000000c24268c10 */ /* 0x000fe2000ff3e0ff */
[----:B------:R3:W-:Y:S02]  /*c3d0*/  @!P0 LDGSTS.E.BYPASS.LTC128B.128 [R243+0x3880], [R40.64], !P3 ;  /* 0x0388000028f38fae */ /* 0x0007e4000d901d54 */
[----:B------:R-:W-:Y:S01]  /*c3e0*/  @UP0 UIMAD UR24, UR24, 0x30, URZ ;  /* 0x00000030181808a4 */ /* 0x000fe2000f8e023f */
[----:B------:R-:W-:Y:S05]  /*c3f0*/  @!P0 IADD3.X R39, R37, UR11, RZ, P1, !PT ;  /* 0x0000000b25278c10 */ /* 0x000fea0008ffe4ff */
[----:B------:R1:W-:Y:S08]  /*c400*/  @!P0 LDGSTS.E.BYPASS.LTC128B.128 [R243+0x2880], [R36.64], !P4 ;  /* 0x0288000024f38fae */ /* 0x0003f0000e101d54 */
[----:B------:R1:W-:Y:S01]  /*c410*/  @!P0 LDGSTS.E.BYPASS.LTC128B.128 [R243+0x4080], [R36.64+0x80], !P3 ;  /* 0x0408008024f38fae */ /* 0x0003e2000d901d54 */
[-C--:B--2---:R-:W-:Y:S07]  /*c420*/  HMMA.16816.F32 R28, R44, R34.reuse, RZ ;  /* 0x000000222c1c723c */ /* 0x084fee00000018ff */
[----:B------:R1:W-:Y:S01]  /*c430*/  @!P0 LDGSTS.E.BYPASS.LTC128B.128 [R243+0x3080], [R38.64], !P4 ;  /* 0x0308000026f38fae */ /* 0x0003e2000e101d54 */
[C---:B------:R-:W-:Y:S07]  /*c440*/  HMMA.16816.F32 R32, R48.reuse, R34, RZ ;  /* 0x000000223020723c */ /* 0x040fee00000018ff */
[----:B------:R1:W-:Y:S01]  /*c450*/  @!P0 LDGSTS.E.BYPASS.LTC128B.128 [R243+0x4880], [R38.64+0x80], !P3 ;  /* 0x0488008026f38fae */ /* 0x0003e2000d901d54 */
[----:B------:R-:W-:Y:S07]  /*c460*/  PLOP3.LUT P0, PT, PT, PT, UP0, 0x80, 0x0 ;  /* 0x000000000000781c */ /* 0x000fee0003f0f008 */
[----:B------:R-:W-:Y:S08]  /*c470*/  LDSM.16.M88.4 R212, [R232+0x8080] ;  /* 0x00808000e8d4783b */ /* 0x000ff00000000200 */
[----:B------:R-:W0:Y:S08]  /*c480*/  LDGDEPBAR ;  /* 0x00000000000079af */ /* 0x000e300000000000 */
[----:B------:R-:W2:Y:S01]  /*c490*/  LDSM.16.M88.4 R216, [R230+0x5080] ;  /* 0x00508000e6d8783b */ /* 0x000ea20000000200 */
[-C--:B-1----:R-:W-:Y:S07]  /*c4a0*/  HMMA.16816.F32 R36, R48, R172.reuse, RZ ;  /* 0x000000ac3024723c */ /* 0x082fee00000018ff */
[----:B------:R-:W1:Y:S01]  /*c4b0*/  LDSM.16.M88.4 R220, [R232+0xa080] ;  /* 0x00a08000e8dc783b */ /* 0x000e620000000200 */
[C---:B---3--:R-:W-:Y:S08]  /*c4c0*/  HMMA.16816.F32 R40, R44.reuse, R172, RZ ;  /* 0x000000ac2c28723c */ /* 0x048ff000000018ff */
[-C--:B------:R-:W-:Y:S08]  /*c4d0*/  HMMA.16816.F32 R44, R44, R174.reuse, RZ ;  /* 0x000000ae2c2c723c */ /* 0x080ff000000018ff */
[----:B------:R-:W-:Y:S01]  /*c4e0*/  HMMA.16816.F32 R48, R48, R174, RZ ;  /* 0x000000ae3030723c */ /* 0x000fe200000018ff */
[----:B------:R-:W3:Y:S07]  /*c4f0*/  LDSM.16.M88.4 R172, [R230+0x5880] ;  /* 0x00588000e6ac783b */ /* 0x000eee0000000200 */
[-C--:B------:R-:W-:Y:S08]  /*c500*/  HMMA.16816.F32 R4, R192, R196.reuse, R4 ;  /* 0x000000c4c004723c */ /* 0x080ff00000001804 */
[C---:B----4-:R-:W-:Y:S08]  /*c510*/  HMMA.16816.F32 R8, R200.reuse, R196, R8 ;  /* 0x000000c4c808723c */ /* 0x050ff00000001808 */
[-C--:B------:R-:W-:Y:S08]  /*c520*/  HMMA.16816.F32 R12, R200, R198.reuse, R12 ;  /* 0x000000c6c80c723c */ /* 0x080ff0000000180c */
[C---:B------:R-:W-:Y:S01]  /*c530*/  HMMA.16816.F32 R16, R192.reuse, R198, R16 ;  /* 0x000000c6c010723c */ /* 0x040fe20000001810 */
[----:B------:R-:W4:Y:S07]  /*c540*/  LDSM.16.M88.4 R196, [R230+0x6080] ;  /* 0x00608000e6c4783b */ /* 0x000f2e0000000200 */
        /* <DEDUP_REMOVED lines=13> */
[C---:B-1----:R-:W-:Y:S08]  /*c620*/  HMMA.16816.F32 R8, R220.reuse, R216, R8 ;  /* 0x000000d8dc08723c */ /* 0x042ff00000001808 */
[-C--:B------:R-:W-:Y:S08]  /*c630*/  HMMA.16816.F32 R12, R220, R218.reuse, R12 ;  /* 0x000000dadc0c723c */ /* 0x080ff0000000180c */
[C---:B------:R-:W-:Y:S01]  /*c640*/  HMMA.16816.F32 R16, R212.reuse, R218, R16 ;  /* 0x000000dad410723c */ /* 0x040fe20000001810 */
[----:B------:R-:W-:Y:S07]  /*c650*/  LDSM.16.M88.4 R216, [R231+0xe080] ;  /* 0x00e08000e7d8783b */ /* 0x000fee0000000200 */
[-C--:B---3--:R-:W-:Y:S08]  /*c660*/  HMMA.16816.F32 R20, R212, R172.reuse, R20 ;  /* 0x000000acd414723c */ /* 0x088ff00000001814 */
[C---:B------:R-:W-:Y:S08]  /*c670*/  HMMA.16816.F32 R24, R220.reuse, R172, R24 ;  /* 0x000000acdc18723c */ /* 0x040ff00000001818 */
[-C--:B------:R-:W-:Y:S08]  /*c680*/  HMMA.16816.F32 R28, R220, R174.reuse, R28 ;  /* 0x000000aedc1c723c */ /* 0x080ff0000000181c */
[C---:B------:R-:W-:Y:S01]  /*c690*/  HMMA.16816.F32 R32, R212.reuse, R174, R32 ;  /* 0x000000aed420723c */ /* 0x040fe20000001820 */
[----:B------:R-:W1:Y:S07]  /*c6a0*/  LDSM.16.M88.4 R172, [R229+0x1000] ;  /* 0x00100000e5ac783b */ /* 0x000e6e0000000200 */
[-C--:B----4-:R-:W-:Y:S08]  /*c6b0*/  HMMA.16816.F32 R36, R212, R196.reuse, R36 ;  /* 0x000000c4d424723c */ /* 0x090ff00000001824 */
[C---:B------:R-:W-:Y:S08]  /*c6c0*/  HMMA.16816.F32 R40, R220.reuse, R196, R40 ;  /* 0x000000c4dc28723c */ /* 0x040ff00000001828 */
[-C--:B------:R-:W-:Y:S01]  /*c6d0*/  HMMA.16816.F32 R44, R220, R198.reuse, R44 ;  /* 0x000000c6dc2c723c */ /* 0x080fe2000000182c */
[----:B------:R-:W-:Y:S07]  /*c6e0*/  LDSM.16.M88.4 R220, [R238] ;  /* 0x00000000eedc783b */ /* 0x000fee0000000200 */
[----:B------:R-:W-:Y:S01]  /*c6f0*/  HMMA.16816.F32 R48, R212, R198, R48 ;  /* 0x000000c6d430723c */ /* 0x000fe20000001830 */
[----:B------:R-:W-:Y:S07]  /*c700*/  LDSM.16.M88.4 R196, [R231+0xc080] ;  /* 0x00c08000e7c4783b */ /* 0x000fee0000000200 */
[-C--:B------:R-:W-:Y:S01]  /*c710*/  HMMA.16816.F32 R4, R192, R200.reuse, R4 ;  /* 0x000000c8c004723c */ /* 0x080fe20000001804 */
[----:B------:R-:W3:Y:S07]  /*c720*/  LDSM.16.M88.4 R212, [R224+0x6880] ;  /* 0x00688000e0d4783b */ /* 0x000eee0000000200 */
        /* <DEDUP_REMOVED lines=8> */
[----:B------:R-:W2:Y:S07]  /*c7b0*/  LDSM.16.M88.4 R208, [R224+0x7880] ;  /* 0x00788000e0d0783b */ /* 0x000eae0000000200 */
[-C--:B-1----:R-:W-:Y:S08]  /*c7c0*/  HMMA.16816.F32 R36, R192, R172.reuse, R36 ;  /* 0x000000acc024723c */ /* 0x082ff00000001824 */
[C---:B------:R-:W-:Y:S08]  /*c7d0*/  HMMA.16816.F32 R40, R204.reuse, R172, R40 ;  /* 0x000000accc28723c */ /* 0x040ff00000001828 */
[-C--:B------:R-:W-:Y:S01]  /*c7e0*/  HMMA.16816.F32 R44, R204, R174.reuse, R44 ;  /* 0x000000aecc2c723c */ /* 0x080fe2000000182c */
[----:B------:R-:W-:Y:S07]  /*c7f0*/  LDSM.16.M88.4 R204, [R233+0xe080] ;  /* 0x00e08000e9cc783b */ /* 0x000fee0000000200 */
[----:B------:R-:W-:Y:S01]  /*c800*/  HMMA.16816.F32 R48, R192, R174, R48 ;  /* 0x000000aec030723c */ /* 0x000fe20000001830 */
[----:B------:R-:W-:Y:S07]  /*c810*/  LDSM.16.M88.4 R172, [R233+0xc080] ;  /* 0x00c08000e9ac783b */ /* 0x000fee0000000200 */
[-C--:B---3--:R-:W-:Y:S01]  /*c820*/  HMMA.16816.F32 R4, R196, R212.reuse, R4 ;  /* 0x000000d4c404723c */ /* 0x088fe20000001804 */
[----:B------:R-:W1:Y:S07]  /*c830*/  LDSM.16.M88.4 R192, [R239] ;  /* 0x00000000efc0783b */ /* 0x000e6e0000000200 */
[C---:B------:R-:W-:Y:S08]  /*c840*/  HMMA.16816.F32 R8, R216.reuse, R212, R8 ;  /* 0x000000d4d808723c */ /* 0x040ff00000001808 */
[-C--:B------:R-:W-:Y:S08]  /*c850*/  HMMA.16816.F32 R12, R216, R214.reuse, R12 ;  /* 0x000000d6d80c723c */ /* 0x080ff0000000180c */
[C---:B------:R-:W-:Y:S01]  /*c860*/  HMMA.16816.F32 R16, R196.reuse, R214, R16 ;  /* 0x000000d6c410723c */ /* 0x040fe20000001810 */
[----:B------:R-:W3:Y:S07]  /*c870*/  LDSM.16.M88.4 R212, [R237] ;  /* 0x00000000edd4783b */ /* 0x000eee0000000200 */
[-C--:B----4-:R-:W-:Y:S08]  /*c880*/  HMMA.16816.F32 R20, R196, R200.reuse, R20 ;  /* 0x000000c8c414723c */ /* 0x090ff00000001814 */
        /* <DEDUP_REMOVED lines=9> */
[----:B------:R-:W2:Y:S07]  /*c920*/  LDSM.16.M88.4 R196, [R232+0xc080] ;  /* 0x00c08000e8c4783b */ /* 0x000eae0000000200 */
[-C--:B-1----:R-:W-:Y:S01]  /*c930*/  HMMA.16816.F32 R4, R172, R192.reuse, R4 ;  /* 0x000000c0ac04723c */ /* 0x082fe20000001804 */
[----:B------:R-:W1:Y:S07]  /*c940*/  LDSM.16.M88.4 R208, [R232+0xe080] ;  /* 0x00e08000e8d0783b */ /* 0x000e6e0000000200 */
[C---:B------:R-:W-:Y:S08]  /*c950*/  HMMA.16816.F32 R8, R204.reuse, R192, R8 ;  /* 0x000000c0cc08723c */ /* 0x040ff00000001808 */
        /* <DEDUP_REMOVED lines=13> */
[----:B------:R-:W3:Y:S07]  /*ca30*/  LDSM.16.M88.4 R172, [R236+0xe080] ;  /* 0x00e08000ecac783b */ /* 0x000eee0000000200 */
[-C--:B--2---:R-:W-:Y:S01]  /*ca40*/  HMMA.16816.F32 R4, R196, R200.reuse, R4 ;  /* 0x000000c8c404723c */ /* 0x084fe20000001804 */
[----:B------:R-:W2:Y:S07]  /*ca50*/  LDSM.16.M88.4 R212, [R229+0x2000] ;  /* 0x00200000e5d4783b */ /* 0x000eae0000000200 */
[C---:B-1----:R-:W-:Y:S08]  /*ca60*/  HMMA.16816.F32 R8, R208.reuse, R200, R8 ;  /* 0x000000c8d008723c */ /* 0x042ff00000001808 */
[-C--:B------:R-:W-:Y:S08]  /*ca70*/  HMMA.16816.F32 R12, R208, R202.reuse, R12 ;  /* 0x000000cad00c723c */ /* 0x080ff0000000180c */
[C---:B------:R-:W-:Y:S01]  /*ca80*/  HMMA.16816.F32 R16, R196.reuse, R202, R16 ;  /* 0x000000cac410723c */ /* 0x040fe20000001810 */
[----:B------:R-:W1:Y:S01]  /*ca90*/  LDSM.16.M88.4 R200, [R229+0x2800] ;  /* 0x00280000e5c8783b */ /* 0x000e620000000200 */
[----:B------:R-:W-:Y:S06]  /*caa0*/  DEPBAR.LE SB0, 0x0 ;  /* 0x000080000000791a */ /* 0x000fec0000000000 */
[-C--:B----4-:R-:W-:Y:S01]  /*cab0*/  HMMA.16816.F32 R20, R196, R192.reuse, R20 ;  /* 0x000000c0c414723c */ /* 0x090fe20000001814 */
[----:B------:R-:W-:Y:S07]  /*cac0*/  BAR.SYNC.DEFER_BLOCKING 0x0 ;  /* 0x0000000000007b1d */ /* 0x000fee0000010000 */
[C---:B------:R-:W-:Y:S08]  /*cad0*/  HMMA.16816.F32 R24, R208.reuse, R192, R24 ;  /* 0x000000c0d018723c */ /* 0x040ff00000001818 */
[-C--:B------:R-:W-:Y:S08]  /*cae0*/  HMMA.16816.F32 R28, R208, R194.reuse, R28 ;  /* 0x000000c2d01c723c */ /* 0x080ff0000000181c */
[C---:B------:R-:W-:Y:S01]  /*caf0*/  HMMA.16816.F32 R32, R196.reuse, R194, R32 ;  /* 0x000000c2c420723c */ /* 0x040fe20000001820 */
[----:B------:R-:W3:Y:S06]  /*cb00*/  LDL.64 R192, [R1+0x30] ;  /* 0x0000300001c07983 */ /* 0x000eec0000100a00 */
[----:B------:R-:W3:Y:S01]  /*cb10*/  LDL.LU R252, [R1+0x18] ;  /* 0x0000180001fc7983 */ /* 0x000ee20000300800 */
[-C--:B------:R-:W-:Y:S03]  /*cb20*/  HMMA.16816.F32 R36, R196, R216.reuse, R36 ;  /* 0x000000d8c424723c */ /* 0x080fe60000001824 */
[----:B------:R-:W3:Y:S05]  /*cb30*/  LDL.LU R251, [R1+0x14] ;  /* 0x0000140001fb7983 */ /* 0x000eea0000300800 */
[C---:B------:R-:W-:Y:S08]  /*cb40*/  HMMA.16816.F32 R40, R208.reuse, R216, R40 ;  /* 0x000000d8d028723c */ /* 0x040ff00000001828 */
[-C--:B------:R-:W-:Y:S08]  /*cb50*/  HMMA.16816.F32 R44, R208, R218.reuse, R44 ;  /* 0x000000dad02c723c */ /* 0x080ff0000000182c */
[----:B------:R-:W-:Y:S08]  /*cb60*/  HMMA.16816.F32 R48, R196, R218, R48 ;  /* 0x000000dac430723c */ /* 0x000ff00000001830 */
[-C--:B---3--:R-:W-:Y:S08]  /*cb70*/  HMMA.16816.F32 R4, R204, R220.reuse, R4 ;  /* 0x000000dccc04723c */ /* 0x088ff00000001804 */
[C---:B------:R-:W-:Y:S08]  /*cb80*/  HMMA.16816.F32 R8, R172.reuse, R220, R8 ;  /* 0x000000dcac08723c */ /* 0x040ff00000001808 */
[-C--:B------:R-:W-:Y:S08]  /*cb90*/  HMMA.16816.F32 R12, R172, R222.reuse, R12 ;  /* 0x000000deac0c723c */ /* 0x080ff0000000180c */
[C---:B------:R-:W-:Y:S04]  /*cba0*/  HMMA.16816.F32 R16, R204.reuse, R222, R16 ;  /* 0x000000decc10723c */ /* 0x040fe80000001810 */
[----:B------:R-:W-:Y:S02]  /*cbb0*/  FMNMX.FTZ R3, R4, R0, !PT ;  /* 0x0000000004037209 */ /* 0x000fe40007810000 */
[----:B------:R-:W-:Y:S02]  /*cbc0*/  FMNMX.FTZ R165, R6, R2, !PT ;  /* 0x0000000206a57209 */ /* 0x000fe40007810000 */
[-C--:B--2---:R-:W-:Y:S04]  /*cbd0*/  HMMA.16816.F32 R20, R204, R212.reuse, R20 ;  /* 0x000000d4cc14723c */ /* 0x084fe80000001814 */
        /* <DEDUP_REMOVED lines=40> */
[----:B------:R-:W2:Y:S01]  /*ce60*/  SHFL.BFLY PT, R167, R3, 0x2, 0x1f ;  /* 0x0c401f0003a77f89 */ /* 0x000ea200000e0000 */
[----:B------:R-:W-:Y:S04]  /*ce70*/  FMNMX.FTZ R165, R44, R165, !PT ;  /* 0x000000a52ca57209 */ /* 0x000fe80007810000 */
[----:B------:R-:W-:Y:S05]  /*ce80*/  FMNMX.FTZ R165, R45, R165, !PT ;  /* 0x000000a52da57209 */ /* 0x000fea0007810000 */
[----:B------:R-:W3:Y:S01]  /*ce90*/  SHFL.BFLY PT, R168, R165, 0x2, 0x1f ;  /* 0x0c401f00a5a87f89 */ /* 0x000ee200000e0000 */
[----:B-1----:R-:W-:Y:S02]  /*cea0*/  FMNMX.FTZ R169, R169, R166, !PT ;  /* 0x000000a6a9a97209 */ /* 0x002fe40007810000 */
[----:B------:R-:W-:Y:S05]  /*ceb0*/  FMNMX.FTZ R166, R10, R170, !PT ;  /* 0x000000aa0aa67209 */ /* 0x000fea0007810000 */
[----:B------:R-:W1:Y:S01]  /*cec0*/  SHFL.BFLY PT, R171, R169, 0x1, 0x1f ;  /* 0x0c201f00a9ab7f89 */ /* 0x000e6200000e0000 */
[----:B------:R-:W-:Y:S04]  /*ced0*/  FMNMX.FTZ R166, R11, R166, !PT ;  /* 0x000000a60ba67209 */ /* 0x000fe80007810000 */
[----:B------:R-:W-:Y:S02]  /*cee0*/  FMNMX.FTZ R166, R14, R166, !PT ;  /* 0x000000a60ea67209 */ /* 0x000fe40007810000 */
[----:B--2---:R-:W-:Y:S02]  /*cef0*/  FMNMX.FTZ R3, R3, R167, !PT ;  /* 0x000000a703037209 */ /* 0x004fe40007810000 */
[----:B------:R-:W-:Y:S03]  /*cf00*/  FMNMX.FTZ R166, R15, R166, !PT ;  /* 0x000000a60fa67209 */ /* 0x000fe60007810000 */
[----:B------:R-:W2:Y:S01]  /*cf10*/  SHFL.BFLY PT, R167, R3, 0x1, 0x1f ;  /* 0x0c201f0003a77f89 */ /* 0x000ea200000e0000 */
[----:B------:R-:W-:Y:S02]  /*cf20*/  FMNMX.FTZ R166, R26, R166, !PT ;  /* 0x000000a61aa67209 */ /* 0x000fe40007810000 */
[----:B---3--:R-:W-:Y:S02]  /*cf30*/  FMNMX.FTZ R165, R165, R168, !PT ;  /* 0x000000a8a5a57209 */ /* 0x008fe40007810000 */
[----:B------:R-:W-:Y:S03]  /*cf40*/  FMNMX.FTZ R166, R27, R166, !PT ;  /* 0x000000a61ba67209 */ /* 0x000fe60007810000 */
[----:B------:R-:W3:Y:S01]  /*cf50*/  SHFL.BFLY PT, R172, R165, 0x1, 0x1f ;  /* 0x0c201f00a5ac7f89 */ /* 0x000ee200000e0000 */
[----:B------:R-:W-:Y:S02]  /*cf60*/  FMNMX.FTZ R166, R30, R166, !PT ;  /* 0x000000a61ea67209 */ /* 0x000fe40007810000 */
[----:B-1----:R-:W-:Y:S02]  /*cf70*/  FMNMX.FTZ R169, R169, R171, !PT ;  /* 0x000000aba9a97209 */ /* 0x002fe40007810000 */
[----:B------:R-:W-:Y:S03]  /*cf80*/  FMNMX.FTZ R166, R31, R166, !PT ;  /* 0x000000a61fa67209 */ /* 0x000fe60007810000 */
[C---:B------:R-:W-:Y:S02]  /*cf90*/  FADD.FTZ R0, -R169.reuse, R0 ;  /* 0x00000000a9007221 */ /* 0x040fe40000010100 */
[----:B------:R-:W-:Y:S02]  /*cfa0*/  FMUL.FTZ R204, R169, c[0x0][0x2d0] ;  /* 0x0000b400a9cc7a20 */ /* 0x000fe40000410000 */
[----:B------:R-:W-:Y:S02]  /*cfb0*/  FMUL.FTZ R0, R0, c[0x0][0x2d0] ;  /* 0x0000b40000007a20 */ /* 0x000fe40000410000 */
[--C-:B------:R-:W-:Y:S01]  /*cfc0*/  FFMA.FTZ R4, R4, c[0x0][0x2d0], -R204.reuse ;  /* 0x0000b40004047a23 */ /* 0x100fe200000108cc */
[----:B--2---:R-:W-:Y:S01]  /*cfd0*/  FMNMX.FTZ R168, R3, R167, !PT ;  /* 0x000000a703a87209 */ /* 0x004fe20007810000 */
[--C-:B------:R-:W-:Y:S01]  /*cfe0*/  FFMA.FTZ R5, R5, c[0x0][0x2d0], -R204.reuse ;  /* 0x0000b40005057a23 */ /* 0x100fe200000108cc */
[----:B------:R-:W-:Y:S01]  /*cff0*/  FMNMX.FTZ R3, R42, R166, !PT ;  /* 0x000000a62a037209 */ /* 0x000fe20007810000 */
[----:B------:R1:W-:Y:S01]  /*d000*/  MUFU.EX2 R245, R4 ;  /* 0x0000000400f57308 */ /* 0x0003e20000000800 */
[----:B------:R-:W-:Y:S02]  /*d010*/  FFMA.FTZ R16, R16, c[0x0][0x2d0], -R204 ;  /* 0x0000b40010107a23 */ /* 0x000fe400000108cc */
[C---:B------:R-:W-:Y:S02]  /*d020*/  FADD.FTZ R2, -R168.reuse, R2 ;  /* 0x00000002a8027221 */ /* 0x040fe40000010100 */
[----:B------:R-:W-:Y:S01]  /*d030*/  FMUL.FTZ R205, R168, c[0x0][0x2d0] ;  /* 0x0000b400a8cd7a20 */ /* 0x000fe20000410000 */
[----:B---3--:R-:W-:Y:S01]  /*d040*/  FMNMX.FTZ R167, R165, R172, !PT ;  /* 0x000000aca5a77209 */ /* 0x008fe20007810000 */
[----:B------:R-:W-:Y:S02]  /*d050*/  FMUL.FTZ R2, R2, c[0x0][0x2d0] ;  /* 0x0000b40002027a20 */ /* 0x000fe40000410000 */
[--C-:B------:R-:W-:Y:S01]  /*d060*/  FFMA.FTZ R6, R6, c[0x0][0x2d0], -R205.reuse ;  /* 0x0000b40006067a23 */ /* 0x100fe200000108cd */
[----:B------:R2:W-:Y:S01]  /*d070*/  MUFU.EX2 R166, R0 ;  /* 0x0000000000a67308 */ /* 0x0005e20000000800 */
[----:B------:R-:W-:Y:S02]  /*d080*/  FMUL.FTZ R206, R167, c[0x0][0x2d0] ;  /* 0x0000b400a7ce7a20 */ /* 0x000fe40000410000 */
[--C-:B------:R-:W-:Y:S02]  /*d090*/  FFMA.FTZ R7, R7, c[0x0][0x2d0], -R205.reuse ;  /* 0x0000b40007077a23 */ /* 0x100fe400000108cd */
[--C-:B------:R-:W-:Y:S02]  /*d0a0*/  FFMA.FTZ R8, R8, c[0x0][0x2d0], -R206.reuse ;  /* 0x0000b40008087a23 */ /* 0x100fe400000108ce */
[----:B------:R-:W-:Y:S02]  /*d0b0*/  FFMA.FTZ R9, R9, c[0x0][0x2d0], -R206 ;  /* 0x0000b40009097a23 */ /* 0x000fe400000108ce */
[----:B------:R-:W-:Y:S01]  /*d0c0*/  FFMA.FTZ R17, R17, c[0x0][0x2d0], -R204 ;  /* 0x0000b40011117a23 */ /* 0x000fe200000108cc */
[----:B------:R3:W-:Y:S01]  /*d0d0*/  MUFU.EX2 R165, R2 ;  /* 0x0000000200a57308 */ /* 0x0007e20000000800 */
[--C-:B------:R-:W-:Y:S02]  /*d0e0*/  FFMA.FTZ R18, R18, c[0x0][0x2d0], -R205.reuse ;  /* 0x0000b40012127a23 */ /* 0x100fe400000108cd */
[--C-:B------:R-:W-:Y:S01]  /*d0f0*/  FFMA.FTZ R19, R19, c[0x0][0x2d0], -R205.reuse ;  /* 0x0000b40013137a23 */ /* 0x100fe200000108cd */
[----:B-1----:R-:W-:Y:S01]  /*d100*/  @P0 MOV R4, R250 ;  /* 0x000000fa00040202 */ /* 0x002fe20000000f00 */
[--C-:B------:R-:W-:Y:S01]  /*d110*/  FFMA.FTZ R12, R12, c[0x0][0x2d0], -R206.reuse ;  /* 0x0000b4000c0c7a23 */ /* 0x100fe200000108ce */
[----:B------:R-:W4:Y:S01]  /*d120*/  LDL.LU R250, [R1+0x1c] ;  /* 0x00001c0001fa7983 */ /* 0x000f220000300800 */
[----:B------:R-:W-:Y:S02]  /*d130*/  FFMA.FTZ R13, R13, c[0x0][0x2d0], -R206 ;  /* 0x0000b4000d0d7a23 */ /* 0x000fe400000108ce */
[--C-:B------:R-:W-:Y:S01]  /*d140*/  FFMA.FTZ R20, R20, c[0x0][0x2d0], -R204.reuse ;  /* 0x0000b40014147a23 */ /* 0x100fe200000108cc */
[----:B------:R-:W1:Y:S01]  /*d150*/  MUFU.EX2 R246, R5 ;  /* 0x0000000500f67308 */ /* 0x000e620000000800 */
[----:B------:R-:W4:Y:S01]  /*d160*/  LDL.LU R249, [R1+0x20] ;  /* 0x0000200001f97983 */ /* 0x000f220000300800 */
[--C-:B------:R-:W-:Y:S01]  /*d170*/  FFMA.FTZ R21, R21, c[0x0][0x2d0], -R204.reuse ;  /* 0x0000b40015157a23 */ /* 0x100fe200000108cc */
[----:B--2---:R-:W-:Y:S01]  /*d180*/  FMNMX.FTZ R0, R43, R3, !PT ;  /* 0x000000032b007209 */ /* 0x004fe20007810000 */
[--C-:B------:R-:W-:Y:S02]  /*d190*/  FFMA.FTZ R22, R22, c[0x0][0x2d0], -R205.reuse ;  /* 0x0000b40016167a23 */ /* 0x100fe400000108cd */
[----:B------:R-:W-:Y:S01]  /*d1a0*/  FFMA.FTZ R33, R33, c[0x0][0x2d0], -R204 ;  /* 0x0000b40021217a23 */ /* 0x000fe200000108cc */
[----:B------:R-:W-:Y:S01]  /*d1b0*/  FMNMX.FTZ R0, R46, R0, !PT ;  /* 0x000000002e007209 */ /* 0x000fe20007810000 */
[--C-:B------:R-:W-:Y:S02]  /*d1c0*/  FFMA.FTZ R34, R34, c[0x0][0x2d0], -R205.reuse ;  /* 0x0000b40022227a23 */ /* 0x100fe400000108cd */
[----:B------:R-:W-:Y:S01]  /*d1d0*/  MUFU.EX2 R222, R6 ;  /* 0x0000000600de7308 */ /* 0x000fe20000000800 */
[--C-:B------:R-:W-:Y:S01]  /*d1e0*/  FFMA.FTZ R35, R35, c[0x0][0x2d0], -R205.reuse ;  /* 0x0000b40023237a23 */ /* 0x100fe200000108cd */
[----:B------:R-:W-:Y:S01]  /*d1f0*/  FMNMX.FTZ R0, R47, R0, !PT ;  /* 0x000000002f007209 */ /* 0x000fe20007810000 */
[----:B------:R-:W-:Y:S02]  /*d200*/  FFMA.FTZ R24, R24, c[0x0][0x2d0], -R206 ;  /* 0x0000b40018187a23 */ /* 0x000fe400000108ce */
[----:B---3--:R-:W-:Y:S02]  /*d210*/  FADD.FTZ R2, -R167, R164 ;  /* 0x000000a4a7027221 */ /* 0x008fe40000010100 */
[----:B------:R-:W2:Y:S01]  /*d220*/  SHFL.BFLY PT, R3, R0, 0x2, 0x1f ;  /* 0x0c401f0000037f89 */ /* 0x000ea200000e0000 */
[----:B------:R-:W-:Y:S02]  /*d230*/  FFMA.FTZ R25, R25, c[0x0][0x2d0], -R206 ;  /* 0x0000b40019197a23 */ /* 0x000fe400000108ce */
[----:B------:R-:W-:Y:S01]  /*d240*/  FMUL.FTZ R2, R2, c[0x0][0x2d0] ;  /* 0x0000b40002027a20 */ /* 0x000fe20000410000 */
[----:B------:R-:W-:Y:S01]  /*d250*/  MUFU.EX2 R221, R8 ;  /* 0x0000000800dd7308 */ /* 0x000fe20000000800 */
[--C-:B------:R-:W-:Y:S01]  /*d260*/  FFMA.FTZ R36, R36, c[0x0][0x2d0], -R204.reuse ;  /* 0x0000b40024247a23 */ /* 0x100fe200000108cc */
[----:B-1----:R-:W-:Y:S01]  /*d270*/  F2FP.PACK_AB R172, R246, R245 ;  /* 0x000000f5f6ac723e */ /* 0x002fe200000000ff */
[----:B------:R-:W-:Y:S02]  /*d280*/  FFMA.FTZ R37, R37, c[0x0][0x2d0], -R204 ;  /* 0x0000b40025257a23 */ /* 0x000fe400000108cc */
[--C-:B------:R-:W-:Y:S02]  /*d290*/  FFMA.FTZ R38, R38, c[0x0][0x2d0], -R205.reuse ;  /* 0x0000b40026267a23 */ /* 0x100fe400000108cd */
[----:B------:R-:W-:Y:S03]  /*d2a0*/  FFMA.FTZ R39, R39, c[0x0][0x2d0], -R205 ;  /* 0x0000b40027277a23 */ /* 0x000fe600000108cd */
[----:B------:R1:W3:Y:S01]  /*d2b0*/  MUFU.EX2 R164, R2 ;  /* 0x0000000200a47308 */ /* 0x0002e20000000800 */
[C---:B------:R-:W-:Y:S02]  /*d2c0*/  FMUL.FTZ R132, R166.reuse, R132 ;  /* 0x00000084a6847220 */ /* 0x040fe40000410000 */
[C---:B------:R-:W-:Y:S02]  /*d2d0*/  FMUL.FTZ R133, R166.reuse, R133 ;  /* 0x00000085a6857220 */ /* 0x040fe40000410000 */
[C---:B------:R-:W-:Y:S02]  /*d2e0*/  FMUL.FTZ R134, R165.reuse, R134 ;  /* 0x00000086a5867220 */ /* 0x040fe40000410000 */
[C---:B------:R-:W-:Y:S02]  /*d2f0*/  FMUL.FTZ R135, R165.reuse, R135 ;  /* 0x00000087a5877220 */ /* 0x040fe40000410000 */
[----:B------:R-:W-:Y:S01]  /*d300*/  FMUL.FTZ R144, R166, R144 ;  /* 0x00000090a6907220 */ /* 0x000fe20000410000 */
[----:B--2---:R-:W-:Y:S01]  /*d310*/  FMNMX.FTZ R0, R0, R3, !PT ;  /* 0x0000000300007209 */ /* 0x004fe20007810000 */
[----:B------:R-:W2:Y:S01]  /*d320*/  MUFU.EX2 R223, R7 ;  /* 0x0000000700df7308 */ /* 0x000ea20000000800 */
[----:B------:R-:W-:Y:S01]  /*d330*/  @P0 MOV R5, R193 ;  /* 0x000000c100050202 */ /* 0x000fe20000000f00 */
[C---:B------:R-:W-:Y:S02]  /*d340*/  FMUL.FTZ R145, R166.reuse, R145 ;  /* 0x00000091a6917220 */ /* 0x040fe40000410000 */
[C---:B------:R-:W-:Y:S02]  /*d350*/  FMUL.FTZ R146, R165.reuse, R146 ;  /* 0x00000092a5927220 */ /* 0x040fe40000410000 */
[C---:B------:R-:W-:Y:S02]  /*d360*/  FMUL.FTZ R147, R165.reuse, R147 ;  /* 0x00000093a5937220 */ /* 0x040fe40000410000 */
[C---:B------:R-:W-:Y:S02]  /*d370*/  FMUL.FTZ R148, R166.reuse, R148 ;  /* 0x00000094a6947220 */ /* 0x040fe40000410000 */
[----:B------:R2:W-:Y:S01]  /*d380*/  MUFU.EX2 R220, R9 ;  /* 0x0000000900dc7308 */ /* 0x0005e20000000800 */
[----:B------:R-:W-:Y:S01]  /*d390*/  FMUL.FTZ R149, R166, R149 ;  /* 0x00000095a6957220 */ /* 0x000fe20000410000 */
[----:B-1----:R-:W1:Y:S01]  /*d3a0*/  SHFL.BFLY PT, R2, R0, 0x1, 0x1f ;  /* 0x0c201f0000027f89 */ /* 0x002e6200000e0000 */
[C---:B------:R-:W-:Y:S02]  /*d3b0*/  FMUL.FTZ R150, R165.reuse, R150 ;  /* 0x00000096a5967220 */ /* 0x040fe40000410000 */
[----:B------:R-:W-:Y:S02]  /*d3c0*/  FMUL.FTZ R151, R165, R151 ;  /* 0x00000097a5977220 */ /* 0x000fe40000410000 */
[C---:B---3--:R-:W-:Y:S03]  /*d3d0*/  FMUL.FTZ R152, R164.reuse, R152 ;  /* 0x00000098a4987220 */ /* 0x048fe60000410000 */
[----:B------:R-:W-:Y:S01]  /*d3e0*/  MUFU.EX2 R248, R16 ;  /* 0x0000001000f87308 */ /* 0x000fe20000000800 */
[C---:B------:R-:W-:Y:S02]  /*d3f0*/  FMUL.FTZ R153, R164.reuse, R153 ;  /* 0x00000099a4997220 */ /* 0x040fe40000410000 */
[C---:B------:R-:W-:Y:S01]  /*d400*/  FMUL.FTZ R156, R164.reuse, R156 ;  /* 0x0000009ca49c7220 */ /* 0x040fe20000410000 */
[----:B--2---:R-:W-:Y:S01]  /*d410*/  F2FP.PACK_AB R173, R223, R222 ;  /* 0x000000dedfad723e */ /* 0x004fe200000000ff */
[----:B------:R-:W-:Y:S02]  /*d420*/  FMUL.FTZ R157, R164, R157 ;  /* 0x0000009da49d7220 */ /* 0x000fe40000410000 */
[C---:B------:R-:W-:Y:S02]  /*d430*/  FMUL.FTZ R160, R166.reuse, R160 ;  /* 0x000000a0a6a07220 */ /* 0x040fe40000410000 */
[C---:B------:R-:W-:Y:S01]  /*d440*/  FMUL.FTZ R161, R166.reuse, R161 ;  /* 0x000000a1a6a17220 */ /* 0x040fe20000410000 */
[----:B------:R-:W2:Y:S01]  /*d450*/  MUFU.EX2 R247, R17 ;  /* 0x0000001100f77308 */ /* 0x000ea20000000800 */
[C---:B------:R-:W-:Y:S02]  /*d460*/  FMUL.FTZ R162, R165.reuse, R162 ;  /* 0x000000a2a5a27220 */ /* 0x040fe40000410000 */
[C---:B------:R-:W-:Y:S02]  /*d470*/  FMUL.FTZ R163, R165.reuse, R163 ;  /* 0x000000a3a5a37220 */ /* 0x040fe40000410000 */
[----:B------:R-:W-:Y:S01]  /*d480*/  FMUL.FTZ R52, R166, R52 ;  /* 0x00000034a6347220 */ /* 0x000fe20000410000 */
[----:B-1----:R-:W-:Y:S01]  /*d490*/  FMNMX.FTZ R3, R0, R2, !PT ;  /* 0x0000000200037209 */ /* 0x002fe20007810000 */
[----:B------:R-:W-:Y:S01]  /*d4a0*/  FMUL.FTZ R53, R166, R53 ;  /* 0x00000035a6357220 */ /* 0x000fe20000410000 */
[----:B------:R-:W-:Y:S02]  /*d4b0*/  MOV R2, UR26 ;  /* 0x0000001a00027c02 */ /* 0x000fe40008000f00 */
[----:B------:R1:W-:Y:S01]  /*d4c0*/  MUFU.EX2 R244, R18 ;  /* 0x0000001200f47308 */ /* 0x0003e20000000800 */
[----:B------:R-:W-:Y:S02]  /*d4d0*/  FMUL.FTZ R54, R165, R54 ;  /* 0x00000036a5367220 */ /* 0x000fe40000410000 */
[C---:B------:R-:W-:Y:S02]  /*d4e0*/  FADD.FTZ R0, -R3.reuse, R170 ;  /* 0x000000aa03007221 */ /* 0x040fe40000010100 */
[----:B------:R-:W-:Y:S04]  /*d4f0*/  @P0 IMAD.WIDE.U32 R4, R2, 0x30, R4 ;  /* 0x0000003002040825 */ /* 0x000fe800078e0004 */
[----:B------:R-:W-:Y:S01]  /*d500*/  FMUL.FTZ R2, R3, c[0x0][0x2d0] ;  /* 0x0000b40003027a20 */ /* 0x000fe20000410000 */
[----:B------:R-:W-:Y:S01]  /*d510*/  @P0 SHF.L.U32 R6, R4, 0x1, RZ ;  /* 0x0000000104060819 */ /* 0x000fe200000006ff */
[----:B------:R-:W3:Y:S01]  /*d520*/  MUFU.EX2 R242, R19 ;  /* 0x0000001300f27308 */ /* 0x000ee20000000800 */
[----:B------:R-:W-:Y:S01]  /*d530*/  @P0 IADD3 R5, R5, UR24, RZ ;  /* 0x0000001805050c10 */ /* 0x000fe2000fffe0ff */
[----:B------:R-:W-:Y:S01]  /*d540*/  @UP0 USHF.L.U32 UR24, UR4, 0x5, URZ ;  /* 0x0000000504180899 */ /* 0x000fe2000800063f */
[----:B------:R-:W-:Y:S01]  /*d550*/  @P0 IADD3 R8, P5, R6, 0x80, RZ ;  /* 0x0000008006080810 */ /* 0x000fe20007fbe0ff */
[----:B------:R-:W-:Y:S01]  /*d560*/  FMUL.FTZ R0, R0, c[0x0][0x2d0] ;  /* 0x0000b40000007a20 */ /* 0x000fe20000410000 */
[----:B------:R-:W-:Y:S01]  /*d570*/  @P0 IADD3 R6, P1, R6, c[0x0][0x1c8], RZ ;  /* 0x0000720006060a10 */ /* 0x000fe20007f3e0ff */
[--C-:B------:R-:W-:Y:S01]  /*d580*/  FFMA.FTZ R10, R10, c[0x0][0x2d0], -R2.reuse ;  /* 0x0000b4000a0a7a23 */ /* 0x100fe20000010802 */
[----:B------:R-:W-:Y:S01]  /*d590*/  @P0 SHF.L.U64.HI R5, R4, 0x1, R5 ;  /* 0x0000000104050819 */ /* 0x000fe20000010205 */
[--C-:B------:R-:W-:Y:S01]  /*d5a0*/  FFMA.FTZ R11, R11, c[0x0][0x2d0], -R2.reuse ;  /* 0x0000b4000b0b7a23 */ /* 0x100fe20000010802 */
[----:B------:R-:W-:Y:S01]  /*d5b0*/  @P0 IADD3 R8, P2, R8, c[0x0][0x1c8], RZ ;  /* 0x0000720008080a10 */ /* 0x000fe20007f5e0ff */
[--C-:B------:R-:W-:Y:S01]  /*d5c0*/  FFMA.FTZ R14, R14, c[0x0][0x2d0], -R2.reuse ;  /* 0x0000b4000e0e7a23 */ /* 0x100fe20000010802 */
[----:B------:R-:W-:Y:S01]  /*d5d0*/  @P0 IADD3.X R7, R5, c[0x0][0x1cc], RZ, P1, !PT ;  /* 0x0000730005070a10 */ /* 0x000fe20000ffe4ff */
[--C-:B------:R-:W-:Y:S01]  /*d5e0*/  FFMA.FTZ R15, R15, c[0x0][0x2d0], -R2.reuse ;  /* 0x0000b4000f0f7a23 */ /* 0x100fe20000010802 */
[----:B------:R-:W-:Y:S01]  /*d5f0*/  @P0 IADD3.X R9, RZ, c[0x0][0x1cc], R5, P2, P5 ;  /* 0x00007300ff090a10 */ /* 0x000fe200017ea405 */
[----:B------:R-:W3:Y:S01]  /*d600*/  MUFU.EX2 R0, R0 ;  /* 0x0000000000007308 */ /* 0x000ee20000000800 */
[----:B------:R-:W-:Y:S01]  /*d610*/  @P0 IADD3 R4, P1, R6, UR24, RZ ;  /* 0x0000001806040c10 */ /* 0x000fe2000ff3e0ff */
[----:B------:R3:W-:Y:S01]  /*d620*/  @P0 LDGSTS.E.BYPASS.LTC128B.128 [R243+0x5080], [R6.64], !P4 ;  /* 0x0508000006f30fae */ /* 0x0007e2000e101d54 */
[----:B--2---:R-:W-:Y:S01]  /*d630*/  F2FP.PACK_AB R174, R247, R248 ;  /* 0x000000f8f7ae723e */ /* 0x004fe200000000ff */
[C---:B------:R-:W-:Y:S01]  /*d640*/  FMUL.FTZ R16, R166.reuse, R188 ;  /* 0x000000bca6107220 */ /* 0x040fe20000410000 */
[----:B------:R-:W-:Y:S01]  /*d650*/  @P0 IADD3.X R5, R7, UR25, RZ, P1, !PT ;  /* 0x0000001907050c10 */ /* 0x000fe20008ffe4ff */
[----:B------:R-:W-:Y:S01]  /*d660*/  FMUL.FTZ R17, R166, R189 ;  /* 0x000000bda6117220 */ /* 0x000fe20000410000 */
[----:B------:R-:W-:Y:S01]  /*d670*/  UISETP.GT.AND UP0, UPT, UR23, UR22, UPT ;  /* 0x000000161700728c */ /* 0x000fe2000bf04270 */
[C---:B-1----:R-:W-:Y:S02]  /*d680*/  FMUL.FTZ R18, R165.reuse, R190 ;  /* 0x000000bea5127220 */ /* 0x042fe40000410000 */
[----:B------:R1:W-:Y:S01]  /*d690*/  @P0 LDGSTS.E.BYPASS.LTC128B.128 [R243+0x6880], [R8.64], !P3 ;  /* 0x0688000008f30fae */ /* 0x0003e2000d901d54 */
[----:B------:R2:W-:Y:S01]  /*d6a0*/  MUFU.EX2 R219, R12 ;  /* 0x0000000c00db7308 */ /* 0x0005e20000000800 */
[----:B---3--:R-:W-:Y:S01]  /*d6b0*/  F2FP.PACK_AB R175, R242, R244 ;  /* 0x000000f4f2af723e */ /* 0x008fe200000000ff */
[----:B------:R-:W-:Y:S01]  /*d6c0*/  FMUL.FTZ R19, R165, R191 ;  /* 0x000000bfa5137220 */ /* 0x000fe20000410000 */
[----:B------:R-:W-:Y:S01]  /*d6d0*/  UMOV UR23, UR13 ;  /* 0x0000000d00177c82 */ /* 0x000fe20008000000 */
[--C-:B------:R-:W-:Y:S02]  /*d6e0*/  FFMA.FTZ R26, R26, c[0x0][0x2d0], -R2.reuse ;  /* 0x0000b4001a1a7a23 */ /* 0x100fe40000010802 */
[----:B------:R-:W-:Y:S01]  /*d6f0*/  FFMA.FTZ R27, R27, c[0x0][0x2d0], -R2 ;  /* 0x0000b4001b1b7a23 */ /* 0x000fe20000010802 */
[----:B------:R3:W-:Y:S01]  /*d700*/  @P0 LDGSTS.E.BYPASS.LTC128B.128 [R243+0x5880], [R4.64], !P4 ;  /* 0x0588000004f30fae */ /* 0x0007e2000e101d54 */
[----:B------:R-:W-:Y:S02]  /*d710*/  FMUL.FTZ R55, R165, R55 ;  /* 0x00000037a5377220 */ /* 0x000fe40000410000 */
[----:B------:R3:W-:Y:S01]  /*d720*/  MUFU.EX2 R218, R13 ;  /* 0x0000000d00da7308 */ /* 0x0007e20000000800 */
[----:B------:R-:W-:Y:S02]  /*d730*/  FMUL.FTZ R56, R164, R56 ;  /* 0x00000038a4387220 */ /* 0x000fe40000410000 */
[C---:B------:R-:W-:Y:S02]  /*d740*/  FMUL.FTZ R154, R0.reuse, R154 ;  /* 0x0000009a009a7220 */ /* 0x040fe40000410000 */
[----:B------:R3:W-:Y:S01]  /*d750*/  @P0 LDGSTS.E.BYPASS.LTC128B.128 [R243+0x7080], [R4.64+0x80], !P3 ;  /* 0x0708008004f30fae */ /* 0x0007e2000d901d54 */
[----:B------:R-:W-:Y:S01]  /*d760*/  FMUL.FTZ R155, R0, R155 ;  /* 0x0000009b009b7220 */ /* 0x000fe20000410000 */
[----:B------:R-:W-:Y:S01]  /*d770*/  @P0 IADD3 R6, P2, R4, UR24, RZ ;  /* 0x0000001804060c10 */ /* 0x000fe2000ff5e0ff */
[C---:B------:R-:W-:Y:S02]  /*d780*/  FMUL.FTZ R158, R0.reuse, R158 ;  /* 0x0000009e009e7220 */ /* 0x040fe40000410000 */
[----:B------:R3:W-:Y:S01]  /*d790*/  MUFU.EX2 R201, R10 ;  /* 0x0000000a00c97308 */ /* 0x0007e20000000800 */
[----:B------:R-:W-:Y:S01]  /*d7a0*/  FMUL.FTZ R159, R0, R159 ;  /* 0x0000009f009f7220 */ /* 0x000fe20000410000 */
[----:B------:R-:W-:Y:S01]  /*d7b0*/  @P0 IADD3.X R7, R5, UR25, RZ, P2, !PT ;  /* 0x0000001905070c10 */ /* 0x000fe200097fe4ff */
[C---:B------:R-:W-:Y:S02]  /*d7c0*/  FMUL.FTZ R57, R164.reuse, R57 ;  /* 0x00000039a4397220 */ /* 0x040fe40000410000 */
[C---:B--2---:R-:W-:Y:S02]  /*d7d0*/  FMUL.FTZ R12, R164.reuse, R184 ;  /* 0x000000b8a40c7220 */ /* 0x044fe40000410000 */
[----:B------:R2:W-:Y:S01]  /*d7e0*/  @P0 LDGSTS.E.BYPASS.LTC128B.128 [R243+0x6080], [R6.64], !P4 ;  /* 0x0608000006f30fae */ /* 0x0005e2000e101d54 */
[C---:B-1----:R-:W-:Y:S02]  /*d7f0*/  FMUL.FTZ R8, R164.reuse, R180 ;  /* 0x000000b4a4087220 */ /* 0x042fe40000410000 */
[----:B------:R1:W1:Y:S01]  /*d800*/  MUFU.EX2 R200, R11 ;  /* 0x0000000b00c87308 */ /* 0x0002620000000800 */
[----:B------:R-:W-:Y:S02]  /*d810*/  FMUL.FTZ R9, R164, R181 ;  /* 0x000000b5a4097220 */ /* 0x000fe40000410000 */
[----:B------:R-:W-:Y:S02]  /*d820*/  FMUL.FTZ R58, R0, R58 ;  /* 0x0000003a003a7220 */ /* 0x000fe40000410000 */
[----:B------:R2:W-:Y:S01]  /*d830*/  @P0 LDGSTS.E.BYPASS.LTC128B.128 [R243+0x7880], [R6.64+0x80], !P3 ;  /* 0x0788008006f30fae */ /* 0x0005e2000d901d54 */
[----:B---3--:R-:W-:Y:S01]  /*d840*/  FMUL.FTZ R13, R164, R185 ;  /* 0x000000b9a40d7220 */ /* 0x008fe20000410000 */
[----:B------:R-:W-:Y:S01]  /*d850*/  PLOP3.LUT P0, PT, PT, PT, UP0, 0x80, 0x0 ;  /* 0x000000000000781c */ /* 0x000fe20003f0f008 */
[----:B------:R-:W-:Y:S02]  /*d860*/  FMUL.FTZ R59, R0, R59 ;  /* 0x0000003b003b7220 */ /* 0x000fe40000410000 */
[----:B------:R3:W-:Y:S01]  /*d870*/  MUFU.EX2 R202, R14 ;  /* 0x0000000e00ca7308 */ /* 0x0007e20000000800 */
[----:B------:R-:W-:Y:S02]  /*d880*/  FMUL.FTZ R60, R164, R60 ;  /* 0x0000003ca43c7220 */ /* 0x000fe40000410000 */
[----:B------:R-:W3:Y:S01]  /*d890*/  LDSM.16.MT88.4 R192, [R225+0x2080] ;  /* 0x00208000e1c0783b */ /* 0x000ee20000004200 */
[----:B------:R-:W-:Y:S01]  /*d8a0*/  FMUL.FTZ R4, R166, R176 ;  /* 0x000000b0a6047220 */ /* 0x000fe20000410000 */
[----:B------:R-:W-:Y:S01]  /*d8b0*/  F2FP.PACK_AB R176, R220, R221 ;  /* 0x000000dddcb0723e */ /* 0x000fe200000000ff */
[----:B------:R-:W-:Y:S02]  /*d8c0*/  FMUL.FTZ R5, R166, R177 ;  /* 0x000000b1a6057220 */ /* 0x000fe40000410000 */
[----:B------:R-:W-:Y:S02]  /*d8d0*/  FMUL.FTZ R10, R0, R182 ;  /* 0x000000b6000a7220 */ /* 0x000fe40000410000 */
[----:B------:R-:W3:Y:S01]  /*d8e0*/  MUFU.EX2 R203, R15 ;  /* 0x0000000f00cb7308 */ /* 0x000ee20000000800 */
[----:B------:R-:W3:Y:S01]  /*d8f0*/  LDSM.16.MT88.4 R196, [R226+0x2080] ;  /* 0x00208000e2c4783b */ /* 0x000ee20000004200 */
[----:B------:R-:W-:Y:S02]  /*d900*/  FMUL.FTZ R61, R164, R61 ;  /* 0x0000003da43d7220 */ /* 0x000fe40000410000 */
[----:B-1----:R-:W-:Y:S01]  /*d910*/  FMUL.FTZ R11, R0, R183 ;  /* 0x000000b7000b7220 */ /* 0x002fe20000410000 */
[----:B------:R-:W-:Y:S01]  /*d920*/  F2FP.PACK_AB R177, R200, R201 ;  /* 0x000000c9c8b1723e */ /* 0x000fe200000000ff */
[C---:B------:R-:W-:Y:S02]  /*d930*/  FMUL.FTZ R62, R0.reuse, R62 ;  /* 0x0000003e003e7220 */ /* 0x040fe40000410000 */
[----:B------:R-:W-:Y:S01]  /*d940*/  FMUL.FTZ R63, R0, R63 ;  /* 0x0000003f003f7220 */ /* 0x000fe20000410000 */
[----:B------:R-:W1:Y:S01]  /*d950*/  LDSM.16.MT88.4 R180, [R228+0x2080] ;  /* 0x00208000e4b4783b */ /* 0x000e620000004200 */
[----:B------:R-:W-:Y:S01]  /*d960*/  MUFU.EX2 R217, R20 ;  /* 0x0000001400d97308 */ /* 0x000fe20000000800 */
[----:B------:R-:W-:Y:S02]  /*d970*/  FMUL.FTZ R64, R166, R64 ;  /* 0x00000040a6407220 */ /* 0x000fe40000410000 */
[C---:B--2---:R-:W-:Y:S01]  /*d980*/  FMUL.FTZ R6, R165.reuse, R178 ;  /* 0x000000b2a5067220 */ /* 0x044fe20000410000 */
[----:B------:R-:W-:Y:S01]  /*d990*/  F2FP.PACK_AB R178, R218, R219 ;  /* 0x000000dbdab2723e */ /* 0x000fe200000000ff */
[C---:B------:R-:W-:Y:S02]  /*d9a0*/  FMUL.FTZ R7, R165.reuse, R179 ;  /* 0x000000b3a5077220 */ /* 0x040fe40000410000 */
[----:B------:R-:W-:Y:S01]  /*d9b0*/  LDSM.16.MT88.4 R188, [R225+0x3080] ;  /* 0x00308000e1bc783b */ /* 0x000fe20000004200 */
[----:B---3--:R-:W-:Y:S02]  /*d9c0*/  FMUL.FTZ R14, R0, R186 ;  /* 0x000000ba000e7220 */ /* 0x008fe40000410000 */
[----:B------:R-:W-:Y:S01]  /*d9d0*/  MUFU.EX2 R216, R21 ;  /* 0x0000001500d87308 */ /* 0x000fe20000000800 */
[----:B------:R-:W-:Y:S02]  /*d9e0*/  FMUL.FTZ R65, R166, R65 ;  /* 0x00000041a6417220 */ /* 0x000fe40000410000 */
[----:B------:R-:W-:Y:S01]  /*d9f0*/  FMUL.FTZ R66, R165, R66 ;  /* 0x00000042a5427220 */ /* 0x000fe20000410000 */
[----:B------:R-:W-:Y:S01]  /*da00*/  F2FP.PACK_AB R179, R203, R202 ;  /* 0x000000cacbb3723e */ /* 0x000fe200000000ff */
[----:B------:R-:W0:Y:S01]  /*da10*/  LDGDEPBAR ;  /* 0x00000000000079af */ /* 0x000e220000000000 */
[----:B------:R-:W-:Y:S02]  /*da20*/  FMUL.FTZ R15, R0, R187 ;  /* 0x000000bb000f7220 */ /* 0x000fe40000410000 */
[C---:B------:R-:W-:Y:S02]  /*da30*/  FMUL.FTZ R67, R165.reuse, R67 ;  /* 0x00000043a5437220 */ /* 0x040fe40000410000 */
[----:B------:R-:W-:Y:S01]  /*da40*/  MUFU.EX2 R213, R22 ;  /* 0x0000001600d57308 */ /* 0x000fe20000000800 */
[C---:B------:R-:W-:Y:S01]  /*da50*/  FMUL.FTZ R68, R166.reuse, R68 ;  /* 0x00000044a6447220 */ /* 0x040fe20000410000 */
[-C--:B------:R-:W-:Y:S01]  /*da60*/  HMMA.16816.F32 R4, R172, R192.reuse, R4 ;  /* 0x000000c0ac04723c */ /* 0x080fe20000001804 */
[----:B------:R-:W2:Y:S04]  /*da70*/  LDSM.16.MT88.4 R184, [R227+0x2080] ;  /* 0x00208000e3b8783b */ /* 0x000ea80000004200 */
[----:B------:R-:W-:Y:S03]  /*da80*/  FMUL.FTZ R69, R166, R69 ;  /* 0x00000045a6457220 */ /* 0x000fe60000410000 */
[----:B------:R-:W-:Y:S01]  /*da90*/  MUFU.EX2 R214, R33 ;  /* 0x0000002100d67308 */ /* 0x000fe20000000800 */
[C---:B------:R-:W-:Y:S04]  /*daa0*/  HMMA.16816.F32 R8, R176.reuse, R192, R8 ;  /* 0x000000c0b008723c */ /* 0x040fe80000001808 */
[C---:B------:R-:W-:Y:S02]  /*dab0*/  FMUL.FTZ R70, R165.reuse, R70 ;  /* 0x00000046a5467220 */ /* 0x040fe40000410000 */
[C---:B------:R-:W-:Y:S02]  /*dac0*/  FMUL.FTZ R71, R165.reuse, R71 ;  /* 0x00000047a5477220 */ /* 0x040fe40000410000 */
[-C--:B------:R-:W-:Y:S01]  /*dad0*/  HMMA.16816.F32 R12, R176, R194.reuse, R12 ;  /* 0x000000c2b00c723c */ /* 0x080fe2000000180c */
[----:B------:R-:W-:Y:S03]  /*dae0*/  MUFU.EX2 R211, R34 ;  /* 0x0000002200d37308 */ /* 0x000fe60000000800 */
[----:B------:R-:W-:Y:S02]  /*daf0*/  FFMA.FTZ R32, R32, c[0x0][0x2d0], -R204 ;  /* 0x0000b40020207a23 */ /* 0x000fe400000108cc */
[C---:B------:R-:W-:Y:S02]  /*db00*/  FMUL.FTZ R72, R164.reuse, R72 ;  /* 0x00000048a4487220 */ /* 0x040fe40000410000 */
[C---:B------:R-:W-:Y:S03]  /*db10*/  HMMA.16816.F32 R16, R172.reuse, R194, R16 ;  /* 0x000000c2ac10723c */ /* 0x040fe60000001810 */
[----:B------:R-:W-:Y:S01]  /*db20*/  MUFU.EX2 R210, R35 ;  /* 0x0000002300d27308 */ /* 0x000fe20000000800 */
[----:B------:R-:W-:Y:S02]  /*db30*/  FMUL.FTZ R73, R164, R73 ;  /* 0x00000049a4497220 */ /* 0x000fe40000410000 */
[----:B------:R-:W-:Y:S02]  /*db40*/  FMUL.FTZ R74, R0, R74 ;  /* 0x0000004a004a7220 */ /* 0x000fe40000410000 */
[-C--:B------:R-:W-:Y:S04]  /*db50*/  HMMA.16816.F32 R132, R172, R196.reuse, R132 ;  /* 0x000000c4ac84723c */ /* 0x080fe80000001884 */
[C---:B------:R-:W-:Y:S01]  /*db60*/  FMUL.FTZ R136, R164.reuse, R136 ;  /* 0x00000088a4887220 */ /* 0x040fe20000410000 */
[----:B------:R-:W-:Y:S01]  /*db70*/  MUFU.EX2 R209, R24 ;  /* 0x0000001800d17308 */ /* 0x000fe20000000800 */
[----:B------:R-:W-:Y:S02]  /*db80*/  FMUL.FTZ R137, R164, R137 ;  /* 0x00000089a4897220 */ /* 0x000fe40000410000 */
[C---:B------:R-:W-:Y:S04]  /*db90*/  FMUL.FTZ R138, R0.reuse, R138 ;  /* 0x0000008a008a7220 */ /* 0x040fe80000410000 */
[C---:B------:R-:W-:Y:S02]  /*dba0*/  FMUL.FTZ R139, R0.reuse, R139 ;  /* 0x0000008b008b7220 */ /* 0x040fe40000410000 */
[----:B------:R-:W-:Y:S01]  /*dbb0*/  FMUL.FTZ R75, R0, R75 ;  /* 0x0000004b004b7220 */ /* 0x000fe20000410000 */
[----:B------:R-:W3:Y:S01]  /*dbc0*/  MUFU.EX2 R208, R25 ;  /* 0x0000001900d07308 */ /* 0x000ee20000000800 */
[C---:B------:R-:W-:Y:S02]  /*dbd0*/  FMUL.FTZ R76, R164.reuse, R76 ;  /* 0x0000004ca44c7220 */ /* 0x040fe40000410000 */
[C---:B------:R-:W-:Y:S01]  /*dbe0*/  FMUL.FTZ R77, R164.reuse, R77 ;  /* 0x0000004da44d7220 */ /* 0x040fe20000410000 */
[C---:B------:R-:W-:Y:S04]  /*dbf0*/  HMMA.16816.F32 R136, R176.reuse, R196, R136 ;  /* 0x000000c4b088723c */ /* 0x040fe80000001888 */
[C---:B------:R-:W-:Y:S02]  /*dc00*/  FMUL.FTZ R140, R164.reuse, R140 ;  /* 0x0000008ca48c7220 */ /* 0x040fe40000410000 */
[----:B------:R-:W-:Y:S01]  /*dc10*/  FMUL.FTZ R141, R164, R141 ;  /* 0x0000008da48d7220 */ /* 0x000fe20000410000 */
[----:B------:R-:W-:Y:S01]  /*dc20*/  MUFU.EX2 R193, R26 ;  /* 0x0000001a00c17308 */ /* 0x000fe20000000800 */
[C---:B------:R-:W-:Y:S04]  /*dc30*/  FMUL.FTZ R142, R0.reuse, R142 ;  /* 0x0000008e008e7220 */ /* 0x040fe80000410000 */
[C---:B------:R-:W-:Y:S02]  /*dc40*/  FMUL.FTZ R143, R0.reuse, R143 ;  /* 0x0000008f008f7220 */ /* 0x040fe40000410000 */
[C---:B------:R-:W-:Y:S02]  /*dc50*/  FMUL.FTZ R78, R0.reuse, R78 ;  /* 0x0000004e004e7220 */ /* 0x040fe40000410000 */
[----:B------:R-:W-:Y:S01]  /*dc60*/  FMUL.FTZ R79, R0, R79 ;  /* 0x0000004f004f7220 */ /* 0x000fe20000410000 */
[----:B------:R2:W2:Y:S01]  /*dc70*/  MUFU.EX2 R192, R27 ;  /* 0x0000001b00c07308 */ /* 0x0004a20000000800 */
[C---:B------:R-:W-:Y:S01]  /*dc80*/  FMUL.FTZ R80, R166.reuse, R80 ;  /* 0x00000050a6507220 */ /* 0x040fe20000410000 */
[-C--:B------:R-:W-:Y:S03]  /*dc90*/  HMMA.16816.F32 R140, R176, R198.reuse, R140 ;  /* 0x000000c6b08c723c */ /* 0x080fe6000000188c */
[C---:B------:R-:W-:Y:S02]  /*dca0*/  FMUL.FTZ R81, R166.reuse, R81 ;  /* 0x00000051a6517220 */ /* 0x040fe40000410000 */
[C---:B------:R-:W-:Y:S02]  /*dcb0*/  FMUL.FTZ R82, R165.reuse, R82 ;  /* 0x00000052a5527220 */ /* 0x040fe40000410000 */
[C---:B------:R-:W-:Y:S01]  /*dcc0*/  FMUL.FTZ R83, R165.reuse, R83 ;  /* 0x00000053a5537220 */ /* 0x040fe20000410000 */
[C---:B------:R-:W-:Y:S01]  /*dcd0*/  HMMA.16816.F32 R144, R172.reuse, R198, R144 ;  /* 0x000000c6ac90723c */ /* 0x040fe20000001890 */
[----:B------:R-:W-:Y:S03]  /*dce0*/  MUFU.EX2 R198, R36 ;  /* 0x0000002400c67308 */ /* 0x000fe60000000800 */
[C---:B------:R-:W-:Y:S02]  /*dcf0*/  FMUL.FTZ R84, R166.reuse, R84 ;  /* 0x00000054a6547220 */ /* 0x040fe40000410000 */
[----:B------:R-:W-:Y:S02]  /*dd00*/  FMUL.FTZ R85, R166, R85 ;  /* 0x00000055a6557220 */ /* 0x000fe40000410000 */
[-C--:B-1----:R-:W-:Y:S03]  /*dd10*/  HMMA.16816.F32 R148, R172, R180.reuse, R148 ;  /* 0x000000b4ac94723c */ /* 0x082fe60000001894 */
[----:B------:R-:W-:Y:S01]  /*dd20*/  MUFU.EX2 R197, R37 ;  /* 0x0000002500c57308 */ /* 0x000fe20000000800 */
[C---:B------:R-:W-:Y:S01]  /*dd30*/  FMUL.FTZ R86, R165.reuse, R86 ;  /* 0x00000056a5567220 */ /* 0x040fe20000410000 */
[----:B--2---:R-:W-:Y:S01]  /*dd40*/  LDSM.16.MT88.4 R24, [R225+0x2880] ;  /* 0x00288000e118783b */ /* 0x004fe20000004200 */
[----:B------:R-:W-:Y:S02]  /*dd50*/  FMUL.FTZ R87, R165, R87 ;  /* 0x00000057a5577220 */ /* 0x000fe40000410000 */
[C---:B------:R-:W-:Y:S04]  /*dd60*/  HMMA.16816.F32 R152, R176.reuse, R180, R152 ;  /* 0x000000b4b098723c */ /* 0x040fe80000001898 */
[C---:B------:R-:W-:Y:S01]  /*dd70*/  FMUL.FTZ R88, R164.reuse, R88 ;  /* 0x00000058a4587220 */ /* 0x040fe20000410000 */
[----:B------:R-:W-:Y:S01]  /*dd80*/  MUFU.EX2 R194, R38 ;  /* 0x0000002600c27308 */ /* 0x000fe20000000800 */
[----:B------:R-:W-:Y:S02]  /*dd90*/  FMUL.FTZ R89, R164, R89 ;  /* 0x00000059a4597220 */ /* 0x000fe40000410000 */
[-C--:B------:R-:W-:Y:S04]  /*dda0*/  HMMA.16816.F32 R156, R176, R182.reuse, R156 ;  /* 0x000000b6b09c723c */ /* 0x080fe8000000189c */
[C---:B------:R-:W-:Y:S02]  /*ddb0*/  FMUL.FTZ R90, R0.reuse, R90 ;  /* 0x0000005a005a7220 */ /* 0x040fe40000410000 */
[----:B------:R-:W-:Y:S01]  /*ddc0*/  FMUL.FTZ R91, R0, R91 ;  /* 0x0000005b005b7220 */ /* 0x000fe20000410000 */
[----:B------:R1:W-:Y:S01]  /*ddd0*/  MUFU.EX2 R215, R32 ;  /* 0x0000002000d77308 */ /* 0x0003e20000000800 */
[C---:B------:R-:W-:Y:S01]  /*dde0*/  HMMA.16816.F32 R160, R172.reuse, R182, R160 ;  /* 0x000000b6aca0723c */ /* 0x040fe200000018a0 */
[----:B------:R-:W2:Y:S03]  /*ddf0*/  LDSM.16.MT88.4 R180, [R225+0x3880] ;  /* 0x00388000e1b4783b */ /* 0x000ea60000004200 */
[C---:B------:R-:W-:Y:S02]  /*de00*/  FMUL.FTZ R92, R164.reuse, R92 ;  /* 0x0000005ca45c7220 */ /* 0x040fe40000410000 */
[----:B------:R-:W-:Y:S02]  /*de10*/  FMUL.FTZ R93, R164, R93 ;  /* 0x0000005da45d7220 */ /* 0x000fe40000410000 */
[-C--:B------:R-:W-:Y:S04]  /*de20*/  HMMA.16816.F32 R52, R172, R184.reuse, R52 ;  /* 0x000000b8ac34723c */ /* 0x080fe80000001834 */
[C---:B------:R-:W-:Y:S02]  /*de30*/  FMUL.FTZ R94, R0.reuse, R94 ;  /* 0x0000005e005e7220 */ /* 0x040fe40000410000 */
[----:B------:R-:W-:Y:S02]  /*de40*/  FMUL.FTZ R95, R0, R95 ;  /* 0x0000005f005f7220 */ /* 0x000fe40000410000 */
[C---:B------:R-:W-:Y:S04]  /*de50*/  HMMA.16816.F32 R56, R176.reuse, R184, R56 ;  /* 0x000000b8b038723c */ /* 0x040fe80000001838 */
[C---:B------:R-:W-:Y:S02]  /*de60*/  FMUL.FTZ R96, R166.reuse, R96 ;  /* 0x00000060a6607220 */ /* 0x040fe40000410000 */
[C---:B------:R-:W-:Y:S02]  /*de70*/  FMUL.FTZ R97, R166.reuse, R97 ;  /* 0x00000061a6617220 */ /* 0x040fe40000410000 */
[-C--:B------:R-:W-:Y:S04]  /*de80*/  HMMA.16816.F32 R60, R176, R186.reuse, R60 ;  /* 0x000000bab03c723c */ /* 0x080fe8000000183c */
[--C-:B-1----:R-:W-:Y:S02]  /*de90*/  FFMA.FTZ R32, R23, c[0x0][0x2d0], -R205.reuse ;  /* 0x0000b40017207a23 */ /* 0x102fe400000108cd */
[----:B------:R-:W-:Y:S01]  /*dea0*/  LDSM.16.MT88.4 R20, [R228+0x3880] ;  /* 0x00388000e414783b */ /* 0x000fe20000004200 */
[C---:B------:R-:W-:Y:S01]  /*deb0*/  FMUL.FTZ R98, R165.reuse, R98 ;  /* 0x00000062a5627220 */ /* 0x040fe20000410000 */
[C---:B------:R-:W-:Y:S01]  /*dec0*/  HMMA.16816.F32 R64, R172.reuse, R186, R64 ;  /* 0x000000baac40723c */ /* 0x040fe20000001840 */
[----:B------:R1:W1:Y:S03]  /*ded0*/  MUFU.EX2 R212, R32 ;  /* 0x0000002000d47308 */ /* 0x0002660000000800 */
[C---:B------:R-:W-:Y:S02]  /*dee0*/  FMUL.FTZ R99, R165.reuse, R99 ;  /* 0x00000063a5637220 */ /* 0x040fe40000410000 */
[----:B------:R-:W3:Y:S01]  /*def0*/  LDSM.16.MT88.4 R184, [R226+0x3880] ;  /* 0x00388000e2b8783b */ /* 0x000ee20000004200 */
[C---:B------:R-:W-:Y:S01]  /*df00*/  FMUL.FTZ R100, R166.reuse, R100 ;  /* 0x00000064a6647220 */ /* 0x040fe20000410000 */
[-C--:B--2---:R-:W-:Y:S04]  /*df10*/  HMMA.16816.F32 R68, R172, R180.reuse, R68 ;  /* 0x000000b4ac44723c */ /* 0x084fe80000001844 */
[C---:B------:R-:W-:Y:S02]  /*df20*/  FMUL.FTZ R101, R166.reuse, R101 ;  /* 0x00000065a6657220 */ /* 0x040fe40000410000 */
[C---:B------:R-:W-:Y:S02]  /*df30*/  FMUL.FTZ R102, R165.reuse, R102 ;  /* 0x00000066a5667220 */ /* 0x040fe40000410000 */
[C---:B------:R-:W-:Y:S01]  /*df40*/  FMUL.FTZ R103, R165.reuse, R103 ;  /* 0x00000067a5677220 */ /* 0x040fe20000410000 */
[C---:B------:R-:W-:Y:S04]  /*df50*/  HMMA.16816.F32 R72, R176.reuse, R180, R72 ;  /* 0x000000b4b048723c */ /* 0x040fe80000001848 */
[C---:B------:R-:W-:Y:S02]  /*df60*/  FMUL.FTZ R112, R166.reuse, R112 ;  /* 0x00000070a6707220 */ /* 0x040fe40000410000 */
[C---:B------:R-:W-:Y:S02]  /*df70*/  FMUL.FTZ R113, R166.reuse, R113 ;  /* 0x00000071a6717220 */ /* 0x040fe40000410000 */
[-C--:B------:R-:W-:Y:S01]  /*df80*/  HMMA.16816.F32 R76, R176, R182.reuse, R76 ;  /* 0x000000b6b04c723c */ /* 0x080fe2000000184c */
[----:B-1----:R-:W1:Y:S03]  /*df90*/  LDSM.16.MT88.4 R32, [R227+0x3880] ;  /* 0x00388000e320783b */ /* 0x002e660000004200 */
[C---:B------:R-:W-:Y:S02]  /*dfa0*/  FMUL.FTZ R114, R165.reuse, R114 ;  /* 0x00000072a5727220 */ /* 0x040fe40000410000 */
[C---:B------:R-:W-:Y:S02]  /*dfb0*/  FMUL.FTZ R115, R165.reuse, R115 ;  /* 0x00000073a5737220 */ /* 0x040fe40000410000 */
[C---:B------:R-:W-:Y:S01]  /*dfc0*/  HMMA.16816.F32 R80, R172.reuse, R182, R80 ;  /* 0x000000b6ac50723c */ /* 0x040fe20000001850 */
[----:B------:R-:W2:Y:S03]  /*dfd0*/  LDSM.16.MT88.4 R180, [R226+0x2880] ;  /* 0x00288000e2b4783b */ /* 0x000ea60000004200 */
[C---:B------:R-:W-:Y:S02]  /*dfe0*/  FMUL.FTZ R116, R166.reuse, R116 ;  /* 0x00000074a6747220 */ /* 0x040fe40000410000 */
[----:B------:R-:W-:Y:S02]  /*dff0*/  FMUL.FTZ R117, R166, R117 ;  /* 0x00000075a6757220 */ /* 0x000fe40000410000 */
[C---:B------:R-:W-:Y:S04]  /*e000*/  FMUL.FTZ R118, R165.reuse, R118 ;  /* 0x00000076a5767220 */ /* 0x040fe80000410000 */
[----:B------:R-:W-:Y:S01]  /*e010*/  FMUL.FTZ R119, R165, R119 ;  /* 0x00000077a5777220 */ /* 0x000fe20000410000 */
[-C--:B---3--:R-:W-:Y:S03]  /*e020*/  HMMA.16816.F32 R84, R172, R184.reuse, R84 ;  /* 0x000000b8ac54723c */ /* 0x088fe60000001854 */
        /* <DEDUP_REMOVED lines=11> */
[----:B------:R-:W1:Y:S03]  /*e0e0*/  LDSM.16.MT88.4 R184, [R228+0x2880] ;  /* 0x00288000e4b8783b */ /* 0x000e660000004200 */
[----:B------:R-:W-:Y:S01]  /*e0f0*/  FFMA.FTZ R31, R31, c[0x0][0x2d0], -R2 ;  /* 0x0000b4001f1f7a23 */ /* 0x000fe20000010802 */
[----:B------:R2:W2:Y:S01]  /*e100*/  MUFU.EX2 R199, R29 ;  /* 0x0000001d00c77308 */ /* 0x0004a20000000800 */
[C---:B------:R-:W-:Y:S02]  /*e110*/  FMUL.FTZ R124, R164.reuse, R124 ;  /* 0x0000007ca47c7220 */ /* 0x040fe40000410000 */
[-C--:B------:R-:W-:Y:S04]  /*e120*/  HMMA.16816.F32 R100, R172, R20.reuse, R100 ;  /* 0x00000014ac64723c */ /* 0x080fe80000001864 */
[C---:B------:R-:W-:Y:S02]  /*e130*/  FMUL.FTZ R104, R164.reuse, R104 ;  /* 0x00000068a4687220 */ /* 0x040fe40000410000 */
[----:B------:R-:W-:Y:S01]  /*e140*/  FMUL.FTZ R105, R164, R105 ;  /* 0x00000069a4697220 */ /* 0x000fe20000410000 */
[----:B------:R4:W-:Y:S01]  /*e150*/  MUFU.EX2 R171, R30 ;  /* 0x0000001e00ab7308 */ /* 0x0009e20000000800 */
[C---:B------:R-:W-:Y:S04]  /*e160*/  FMUL.FTZ R106, R0.reuse, R106 ;  /* 0x0000006a006a7220 */ /* 0x040fe80000410000 */
[----:B------:R-:W-:Y:S01]  /*e170*/  FMUL.FTZ R107, R0, R107 ;  /* 0x0000006b006b7220 */ /* 0x000fe20000410000 */
[----:B---3--:R-:W-:Y:S01]  /*e180*/  F2FP.PACK_AB R28, R208, R209 ;  /* 0x000000d1d01c723e */ /* 0x008fe200000000ff */
[----:B------:R-:W-:Y:S02]  /*e190*/  FMUL.FTZ R125, R164, R125 ;  /* 0x0000007da47d7220 */ /* 0x000fe40000410000 */
[C---:B------:R-:W-:Y:S01]  /*e1a0*/  FMUL.FTZ R126, R0.reuse, R126 ;  /* 0x0000007e007e7220 */ /* 0x040fe20000410000 */
[----:B------:R-:W3:Y:S01]  /*e1b0*/  MUFU.EX2 R170, R31 ;  /* 0x0000001f00aa7308 */ /* 0x000ee20000000800 */
[----:B------:R-:W-:Y:S01]  /*e1c0*/  FMUL.FTZ R127, R0, R127 ;  /* 0x0000007f007f7220 */ /* 0x000fe20000410000 */
[C---:B------:R-:W-:Y:S04]  /*e1d0*/  HMMA.16816.F32 R104, R176.reuse, R20, R104 ;  /* 0x00000014b068723c */ /* 0x040fe80000001868 */
[----:B------:R-:W-:Y:S01]  /*e1e0*/  FMUL.FTZ R108, R164, R108 ;  /* 0x0000006ca46c7220 */ /* 0x000fe20000410000 */
[----:B--2---:R-:W-:Y:S01]  /*e1f0*/  F2FP.PACK_AB R29, R192, R193 ;  /* 0x000000c1c01d723e */ /* 0x004fe200000000ff */
[----:B------:R-:W-:Y:S01]  /*e200*/  FMUL.FTZ R109, R164, R109 ;  /* 0x0000006da46d7220 */ /* 0x000fe20000410000 */
[----:B------:R-:W-:Y:S01]  /*e210*/  F2FP.PACK_AB R20, R216, R217 ;  /* 0x000000d9d814723e */ /* 0x000fe200000000ff */
[----:B------:R-:W-:Y:S01]  /*e220*/  FMUL.FTZ R110, R0, R110 ;  /* 0x0000006e006e7220 */ /* 0x000fe20000410000 */
[----:B------:R-:W-:Y:S03]  /*e230*/  F2FP.PACK_AB R21, R212, R213 ;  /* 0x000000d5d415723e */ /* 0x000fe600000000ff */
[----:B------:R-:W-:Y:S01]  /*e240*/  FMUL.FTZ R111, R0, R111 ;  /* 0x0000006f006f7220 */ /* 0x000fe20000410000 */
[----:B----4-:R-:W-:Y:S01]  /*e250*/  F2FP.PACK_AB R30, R199, R207 ;  /* 0x000000cfc71e723e */ /* 0x010fe200000000ff */
[C---:B------:R-:W-:Y:S02]  /*e260*/  FMUL.FTZ R128, R166.reuse, R128 ;  /* 0x00000080a6807220 */ /* 0x040fe40000410000 */
[----:B------:R-:W-:Y:S02]  /*e270*/  FMUL.FTZ R129, R166, R129 ;  /* 0x00000081a6817220 */ /* 0x000fe40000410000 */
[C---:B------:R-:W-:Y:S01]  /*e280*/  FMUL.FTZ R130, R165.reuse, R130 ;  /* 0x00000082a5827220 */ /* 0x040fe20000410000 */
[-C--:B------:R-:W-:Y:S03]  /*e290*/  HMMA.16816.F32 R108, R176, R22.reuse, R108 ;  /* 0x00000016b06c723c */ /* 0x080fe6000000186c */
[----:B---3--:R-:W-:Y:S01]  /*e2a0*/  F2FP.PACK_AB R31, R170, R171 ;  /* 0x000000abaa1f723e */ /* 0x008fe200000000ff */
[----:B------:R-:W-:Y:S02]  /*e2b0*/  FMUL.FTZ R131, R165, R131 ;  /* 0x00000083a5837220 */ /* 0x000fe40000410000 */
[----:B------:R-:W-:Y:S02]  /*e2c0*/  FFMA.FTZ R49, R49, c[0x0][0x2d0], -R204 ;  /* 0x0000b40031317a23 */ /* 0x000fe400000108cc */
[C---:B------:R-:W-:Y:S02]  /*e2d0*/  HMMA.16816.F32 R112, R172.reuse, R22, R112 ;  /* 0x00000016ac70723c */ /* 0x040fe40000001870 */
[----:B------:R-:W-:Y:S02]  /*e2e0*/  MUFU.EX2 R195, R49 ;  /* 0x0000003100c37308 */ /* 0x000fe40000000800 */
[--C-:B------:R-:W-:Y:S02]  /*e2f0*/  FFMA.FTZ R51, R51, c[0x0][0x2d0], -R205.reuse ;  /* 0x0000b40033337a23 */ /* 0x100fe400000108cd */
[--C-:B------:R-:W-:Y:S01]  /*e300*/  FFMA.FTZ R40, R40, c[0x0][0x2d0], -R206.reuse ;  /* 0x0000b40028287a23 */ /* 0x100fe200000108ce */
[----:B------:R-:W-:Y:S01]  /*e310*/  F2FP.PACK_AB R22, R214, R215 ;  /* 0x000000d7d616723e */ /* 0x000fe200000000ff */
[-C--:B-1----:R-:W-:Y:S04]  /*e320*/  HMMA.16816.F32 R116, R172, R32.reuse, R116 ;  /* 0x00000020ac74723c */ /* 0x082fe80000001874 */
[----:B------:R1:W-:Y:S01]  /*e330*/  MUFU.EX2 R49, R39 ;  /* 0x0000002700317308 */ /* 0x0003e20000000800 */
[----:B------:R-:W-:Y:S01]  /*e340*/  F2FP.PACK_AB R23, R210, R211 ;  /* 0x000000d3d217723e */ /* 0x000fe200000000ff */
[----:B------:R-:W-:Y:S02]  /*e350*/  FFMA.FTZ R45, R45, c[0x0][0x2d0], -R206 ;  /* 0x0000b4002d2d7a23 */ /* 0x000fe400000108ce */
[C---:B------:R-:W-:Y:S04]  /*e360*/  HMMA.16816.F32 R120, R176.reuse, R32, R120 ;  /* 0x00000020b078723c */ /* 0x040fe80000001878 */
[----:B------:R-:W-:Y:S02]  /*e370*/  FFMA.FTZ R50, R50, c[0x0][0x2d0], -R205 ;  /* 0x0000b40032327a23 */ /* 0x000fe400000108cd */
[----:B------:R-:W-:Y:S01]  /*e380*/  MUFU.EX2 R51, R51 ;  /* 0x0000003300337308 */ /* 0x000fe20000000800 */
[----:B------:R-:W-:Y:S01]  /*e390*/  FFMA.FTZ R48, R48, c[0x0][0x2d0], -R204 ;  /* 0x0000b40030307a23 */ /* 0x000fe200000108cc */
[-C--:B------:R-:W-:Y:S04]  /*e3a0*/  HMMA.16816.F32 R124, R176, R34.reuse, R124 ;  /* 0x00000022b07c723c */ /* 0x080fe8000000187c */
[--C-:B------:R-:W-:Y:S02]  /*e3b0*/  FFMA.FTZ R41, R41, c[0x0][0x2d0], -R206.reuse ;  /* 0x0000b40029297a23 */ /* 0x100fe400000108ce */
[----:B------:R-:W-:Y:S02]  /*e3c0*/  FFMA.FTZ R44, R44, c[0x0][0x2d0], -R206 ;  /* 0x0000b4002c2c7a23 */ /* 0x000fe400000108ce */
[----:B------:R-:W-:Y:S01]  /*e3d0*/  HMMA.16816.F32 R128, R172, R34, R128 ;  /* 0x00000022ac80723c */ /* 0x000fe20000001880 */
[----:B------:R-:W2:Y:S01]  /*e3e0*/  LDSM.16.MT88.4 R32, [R227+0x2880] ;  /* 0x00288000e320783b */ /* 0x000ea20000004200 */
[----:B------:R-:W-:Y:S02]  /*e3f0*/  MUFU.EX2 R45, R45 ;  /* 0x0000002d002d7308 */ /* 0x000fe40000000800 */
[--C-:B------:R-:W-:Y:S02]  /*e400*/  FFMA.FTZ R42, R42, c[0x0][0x2d0], -R2.reuse ;  /* 0x0000b4002a2a7a23 */ /* 0x100fe40000010802 */
[--C-:B------:R-:W-:Y:S02]  /*e410*/  FFMA.FTZ R43, R43, c[0x0][0x2d0], -R2.reuse ;  /* 0x0000b4002b2b7a23 */ /* 0x100fe40000010802 */
[-C--:B------:R-:W-:Y:S01]  /*e420*/  HMMA.16816.F32 R4, R20, R24.reuse, R4 ;  /* 0x000000181404723c */ /* 0x080fe20000001804 */
[----:B------:R-:W-:Y:S03]  /*e430*/  LDSM.16.MT88.4 R172, [R226+0x4080] ;  /* 0x00408000e2ac783b */ /* 0x000fe60000004200 */
[----:B------:R-:W-:Y:S01]  /*e440*/  MUFU.EX2 R196, R48 ;  /* 0x0000003000c47308 */ /* 0x000fe20000000800 */
[--C-:B------:R-:W-:Y:S02]  /*e450*/  FFMA.FTZ R46, R46, c[0x0][0x2d0], -R2.reuse ;  /* 0x0000b4002e2e7a23 */ /* 0x100fe40000010802 */
[----:B------:R-:W-:Y:S01]  /*e460*/  FFMA.FTZ R2, R47, c[0x0][0x2d0], -R2 ;  /* 0x0000b4002f027a23 */ /* 0x000fe20000010802 */
[C---:B------:R-:W-:Y:S01]  /*e470*/  HMMA.16816.F32 R8, R28.reuse, R24, R8 ;  /* 0x000000181c08723c */ /* 0x040fe20000001808 */
[----:B-1----:R-:W-:Y:S03]  /*e480*/  LDSM.16.MT88.4 R36, [R227+0x3080] ;  /* 0x00308000e324783b */ /* 0x002fe60000004200 */
[----:B------:R-:W-:Y:S02]  /*e490*/  FFMA.FTZ R166, R166, R252, R245 ;  /* 0x000000fca6a67223 */ /* 0x000fe400000100f5 */
[----:B------:R-:W-:Y:S01]  /*e4a0*/  MUFU.EX2 R50, R50 ;  /* 0x0000003200327308 */ /* 0x000fe20000000800 */
[----:B------:R-:W-:Y:S01]  /*e4b0*/  FFMA.FTZ R165, R165, R251, R222 ;  /* 0x000000fba5a57223 */ /* 0x000fe200000100de */
[-C--:B------:R-:W-:Y:S04]  /*e4c0*/  HMMA.16816.F32 R12, R28, R26.reuse, R12 ;  /* 0x0000001a1c0c723c */ /* 0x080fe8000000180c */
[----:B------:R-:W-:Y:S04]  /*e4d0*/  FFMA.FTZ R164, R164, R250, R221 ;  /* 0x000000faa4a47223 */ /* 0x000fe800000100dd */
[C---:B------:R-:W-:Y:S01]  /*e4e0*/  HMMA.16816.F32 R16, R20.reuse, R26, R16 ;  /* 0x0000001a1410723c */ /* 0x040fe20000001810 */
[----:B------:R-:W1:Y:S01]  /*e4f0*/  LDSM.16.MT88.4 R24, [R225+0x4080] ;  /* 0x00408000e118783b */ /* 0x000e620000004200 */
[----:B------:R-:W-:Y:S06]  /*e500*/  MUFU.EX2 R48, R40 ;  /* 0x0000002800307308 */ /* 0x000fec0000000800 */
[-C--:B------:R-:W-:Y:S04]  /*e510*/  HMMA.16816.F32 R132, R20, R180.reuse, R132 ;  /* 0x000000b41484723c */ /* 0x080fe80000001884 */
[----:B------:R3:W-:Y:S04]  /*e520*/  MUFU.EX2 R40, R2 ;  /* 0x0000000200287308 */ /* 0x0007e80000000800 */
[C---:B------:R-:W-:Y:S06]  /*e530*/  HMMA.16816.F32 R136, R28.reuse, R180, R136 ;  /* 0x000000b41c88723c */ /* 0x040fec0000001888 */
[----:B------:R-:W4:Y:S02]  /*e540*/  MUFU.EX2 R41, R41 ;  /* 0x0000002900297308 */ /* 0x000f240000000800 */
[-C--:B------:R-:W-:Y:S08]  /*e550*/  HMMA.16816.F32 R140, R28, R182.reuse, R140 ;  /* 0x000000b61c8c723c */ /* 0x080ff0000000188c */
[C---:B------:R-:W-:Y:S01]  /*e560*/  HMMA.16816.F32 R144, R20.reuse, R182, R144 ;  /* 0x000000b61490723c */ /* 0x040fe20000001890 */
[----:B------:R-:W-:Y:S03]  /*e570*/  MUFU.EX2 R44, R44 ;  /* 0x0000002c002c7308 */ /* 0x000fe60000000800 */
[----:B---3--:R-:W-:Y:S04]  /*e580*/  FADD.FTZ R2, R246, R166 ;  /* 0x000000a6f6027221 */ /* 0x008fe80000010000 */
[-C--:B------:R-:W-:Y:S03]  /*e590*/  HMMA.16816.F32 R148, R20, R184.reuse, R148 ;  /* 0x000000b81494723c */ /* 0x080fe60000001894 */
[----:B------:R-:W-:Y:S01]  /*e5a0*/  MUFU.EX2 R42, R42 ;  /* 0x0000002a002a7308 */ /* 0x000fe20000000800 */
[----:B------:R-:W-:Y:S04]  /*e5b0*/  FADD.FTZ R2, R248, R2 ;  /* 0x00000002f8027221 */ /* 0x000fe80000010000 */
[C---:B------:R-:W-:Y:S04]  /*e5c0*/  HMMA.16816.F32 R152, R28.reuse, R184, R152 ;  /* 0x000000b81c98723c */ /* 0x040fe80000001898 */
[----:B------:R-:W-:Y:S01]  /*e5d0*/  FADD.FTZ R2, R247, R2 ;  /* 0x00000002f7027221 */ /* 0x000fe20000010000 */
[----:B------:R-:W3:Y:S03]  /*e5e0*/  MUFU.EX2 R43, R43 ;  /* 0x0000002b002b7308 */ /* 0x000ee60000000800 */
[-C--:B------:R-:W-:Y:S07]  /*e5f0*/  HMMA.16816.F32 R156, R28, R186.reuse, R156 ;  /* 0x000000ba1c9c723c */ /* 0x080fee000000189c */
[----:B------:R-:W1:Y:S01]  /*e600*/  MUFU.EX2 R46, R46 ;  /* 0x0000002e002e7308 */ /* 0x000e620000000800 */
[C---:B------:R-:W-:Y:S08]  /*e610*/  HMMA.16816.F32 R160, R20.reuse, R186, R160 ;  /* 0x000000ba14a0723c */ /* 0x040ff000000018a0 */
[-C--:B--2---:R-:W-:Y:S08]  /*e620*/  HMMA.16816.F32 R52, R20, R32.reuse, R52 ;  /* 0x000000201434723c */ /* 0x084ff00000001834 */
        /* <DEDUP_REMOVED lines=12> */
[C---:B------:R-:W-:Y:S08]  /*e6f0*/  HMMA.16816.F32 R96, R20.reuse, R174, R96 ;  /* 0x000000ae1460723c */ /* 0x040ff00000001860 */
[-C--:B--2---:R-:W-:Y:S08]  /*e700*/  HMMA.16816.F32 R100, R20, R32.reuse, R100 ;  /* 0x000000201464723c */ /* 0x084ff00000001864 */
[C---:B------:R-:W-:Y:S08]  /*e710*/  HMMA.16816.F32 R104, R28.reuse, R32, R104 ;  /* 0x000000201c68723c */ /* 0x040ff00000001868 */
[-C--:B------:R-:W-:Y:S08]  /*e720*/  HMMA.16816.F32 R108, R28, R34.reuse, R108 ;  /* 0x000000221c6c723c */ /* 0x080ff0000000186c */
[C---:B------:R-:W-:Y:S01]  /*e730*/  HMMA.16816.F32 R112, R20.reuse, R34, R112 ;  /* 0x000000221470723c */ /* 0x040fe20000001870 */
[----:B------:R-:W-:Y:S07]  /*e740*/  LDSM.16.MT88.4 R32, [R228+0x3080] ;  /* 0x00308000e420783b */ /* 0x000fee0000004200 */
[-C--:B-1----:R-:W-:Y:S08]  /*e750*/  HMMA.16816.F32 R116, R20, R24.reuse, R116 ;  /* 0x000000181474723c */ /* 0x082ff00000001874 */
[C---:B------:R-:W-:Y:S07]  /*e760*/  HMMA.16816.F32 R120, R28.reuse, R24, R120 ;  /* 0x000000181c78723c */ /* 0x040fee0000001878 */
[----:B----4-:R-:W-:Y:S01]  /*e770*/  F2FP.PACK_AB R24, R41, R48 ;  /* 0x000000302918723e */ /* 0x010fe200000000ff */
[-C--:B------:R-:W-:Y:S01]  /*e780*/  HMMA.16816.F32 R124, R28, R26.reuse, R124 ;  /* 0x0000001a1c7c723c */ /* 0x080fe2000000187c */
[----:B------:R-:W1:Y:S03]  /*e790*/  LDSM.16.MT88.4 R28, [R226+0x3080] ;  /* 0x00308000e21c783b */ /* 0x000e660000004200 */
[----:B---3--:R-:W-:Y:S04]  /*e7a0*/  F2FP.PACK_AB R25, R43, R42 ;  /* 0x0000002a2b19723e */ /* 0x008fe800000000ff */
[----:B------:R-:W-:Y:S07]  /*e7b0*/  HMMA.16816.F32 R128, R20, R26, R128 ;  /* 0x0000001a1480723c */ /* 0x000fee0000001880 */
[----:B------:R-:W-:Y:S02]  /*e7c0*/  F2FP.PACK_AB R20, R197, R198 ;  /* 0x000000c6c514723e */ /* 0x000fe400000000ff */
[----:B------:R-:W-:Y:S03]  /*e7d0*/  F2FP.PACK_AB R22, R195, R196 ;  /* 0x000000c4c316723e */ /* 0x000fe600000000ff */
[----:B------:R-:W-:Y:S02]  /*e7e0*/  F2FP.PACK_AB R21, R49, R194 ;  /* 0x000000c23115723e */ /* 0x000fe400000000ff */
[----:B------:R-:W-:Y:S02]  /*e7f0*/  F2FP.PACK_AB R23, R51, R50 ;  /* 0x000000323317723e */ /* 0x000fe400000000ff */
[----:B------:R-:W-:Y:S02]  /*e800*/  F2FP.PACK_AB R26, R45, R44 ;  /* 0x0000002c2d1a723e */ /* 0x000fe400000000ff */
[----:B------:R-:W-:Y:S03]  /*e810*/  F2FP.PACK_AB R27, R40, R46 ;  /* 0x0000002e281b723e */ /* 0x000fe600000000ff */
        /* <DEDUP_REMOVED lines=8> */
[-C--:B-1----:R-:W-:Y:S08]  /*e8a0*/  HMMA.16816.F32 R132, R20, R28.reuse, R132 ;  /* 0x0000001c1484723c */ /* 0x082ff00000001884 */
        /* <DEDUP_REMOVED lines=11> */
[-C--:B--2---:R-:W-:Y:S08]  /*e960*/  HMMA.16816.F32 R68, R20, R4.reuse, R68 ;  /* 0x000000041444723c */ /* 0x084ff00000001844 */
[C---:B------:R-:W-:Y:S07]  /*e970*/  HMMA.16816.F32 R72, R24.reuse, R4, R72 ;  /* 0x000000041848723c */ /* 0x040fee0000001848 */
[----:B------:R-:W-:Y:S01]  /*e980*/  FFMA.FTZ R4, R0, R249, R201 ;  /* 0x000000f900047223 */ /* 0x000fe200000100c9 */
[-C--:B------:R-:W-:Y:S04]  /*e990*/  HMMA.16816.F32 R76, R24, R6.reuse, R76 ;  /* 0x00000006184c723c */ /* 0x080fe8000000184c */
[----:B------:R-:W-:Y:S02]  /*e9a0*/  FADD.FTZ R4, R200, R4 ;  /* 0x00000004c8047221 */ /* 0x000fe40000010000 */
[----:B------:R-:W-:Y:S02]  /*e9b0*/  FADD.FTZ R0, R223, R165 ;  /* 0x000000a5df007221 */ /* 0x000fe40000010000 */
[C---:B------:R-:W-:Y:S04]  /*e9c0*/  HMMA.16816.F32 R80, R20.reuse, R6, R80 ;  /* 0x000000061450723c */ /* 0x040fe80000001850 */
[----:B------:R-:W-:Y:S02]  /*e9d0*/  FADD.FTZ R4, R202, R4 ;  /* 0x00000004ca047221 */ /* 0x000fe40000010000 */
[----:B------:R-:W-:Y:S02]  /*e9e0*/  FADD.FTZ R0, R244, R0 ;  /* 0x00000000f4007221 */ /* 0x000fe40000010000 */
[-C--:B---3--:R-:W-:Y:S04]  /*e9f0*/  HMMA.16816.F32 R84, R20, R8.reuse, R84 ;  /* 0x000000081454723c */ /* 0x088fe80000001854 */
[----:B------:R-:W-:Y:S02]  /*ea00*/  FADD.FTZ R0, R242, R0 ;  /* 0x00000000f2007221 */ /* 0x000fe40000010000 */
[----:B------:R-:W-:Y:S02]  /*ea10*/  FADD.FTZ R6, R217, R2 ;  /* 0x00000002d9067221 */ /* 0x000fe40000010000 */
[C---:B------:R-:W-:Y:S04]  /*ea20*/  HMMA.16816.F32 R88, R24.reuse, R8, R88 ;  /* 0x000000081858723c */ /* 0x040fe80000001858 */
[----:B------:R-:W-:Y:S02]  /*ea30*/  FADD.FTZ R5, R213, R0 ;  /* 0x00000000d5057221 */ /* 0x000fe40000010000 */
[----:B------:R-:W-:Y:S02]  /*ea40*/  FADD.FTZ R0, R216, R6 ;  /* 0x00000006d8007221 */ /* 0x000fe40000010000 */
[-C--:B------:R-:W-:Y:S04]  /*ea50*/  HMMA.16816.F32 R92, R24, R10.reuse, R92 ;  /* 0x0000000a185c723c */ /* 0x080fe8000000185c */
[----:B------:R-:W-:Y:S02]  /*ea60*/  FADD.FTZ R7, R203, R4 ;  /* 0x00000004cb077221 */ /* 0x000fe40000010000 */
[----:B------:R-:W-:Y:S01]  /*ea70*/  FADD.FTZ R8, R220, R164 ;  /* 0x000000a4dc087221 */ /* 0x000fe20000010000 */
[----:B------:R-:W-:Y:S01]  /*ea80*/  MOV R164, R167 ;  /* 0x000000a700a47202 */ /* 0x000fe20000000f00 */
        /* <DEDUP_REMOVED lines=23> */
[----:B------:R-:W-:Y:S01]  /*ec00*/  FADD.FTZ R2, R194, R7 ;  /* 0x00000007c2027221 */ /* 0x000fe20000010000 */
[----:B------:R-:W-:Y:S01]  /*ec10*/  MOV R170, R3 ;  /* 0x0000000300aa7202 */ /* 0x000fe20000000f00 */
        /* <DEDUP_REMOVED lines=9> */
[----:B------:R-:W-:Y:S03]  /*ecb0*/  FADD.FTZ R4, R50, R4 ;  /* 0x0000000432047221 */ /* 0x000fe60000010000 */
[----:B------:R-:W-:Y:S01]  /*ecc0*/  STL [R1+0x18], R5 ;  /* 0x0000180501007387 */ /* 0x000fe20000100800 */
[----:B------:R-:W-:Y:S02]  /*ecd0*/  FADD.FTZ R4, R51, R4 ;  /* 0x0000000433047221 */ /* 0x000fe40000010000 */
[----:B------:R-:W-:Y:S02]  /*ece0*/  FADD.FTZ R2, R44, R2 ;  /* 0x000000022c027221 */ /* 0x000fe40000010000 */
[----:B------:R-:W-:Y:S01]  /*ecf0*/  FADD.FTZ R0, R43, R6 ;  /* 0x000000062b007221 */ /* 0x000fe20000010000 */
[----:B------:R-:W-:Y:S01]  /*ed00*/  STL [R1+0x14], R4 ;  /* 0x0000140401007387 */ /* 0x000fe20000100800 */
[----:B------:R-:W-:Y:S02]  /*ed10*/  FADD.FTZ R2, R45, R2 ;  /* 0x000000022d027221 */ /* 0x000fe40000010000 */
[----:B------:R-:W-:Y:S03]  /*ed20*/  FADD.FTZ R0, R46, R0 ;  /* 0x000000002e007221 */ /* 0x000fe60000010000 */
[----:B------:R1:W-:Y:S01]  /*ed30*/  STL [R1+0x1c], R2 ;  /* 0x00001c0201007387 */ /* 0x0003e20000100800 */
[----:B------:R-:W-:Y:S05]  /*ed40*/  FADD.FTZ R0, R40, R0 ;  /* 0x0000000028007221 */ /* 0x000fea0000010000 */
[----:B------:R2:W-:Y:S01]  /*ed50*/  STL [R1+0x20], R0 ;  /* 0x0000200001007387 */ /* 0x0005e20000100800 */
[----:B-1----:R-:W-:Y:S02]  /*ed60*/  MOV R2, R168 ;  /* 0x000000a800027202 */ /* 0x002fe40000000f00 */
[----:B--2---:R-:W-:Y:S01]  /*ed70*/  MOV R0, R169 ;  /* 0x000000a900007202 */ /* 0x004fe20000000f00 */
[----:B------:R-:W-:-:S05]  /*ed80*/  @P0 BRA `(.L_x_1048) ;  /* 0xffffd2c000000947 */ /* 0x000fca000383ffff */
.L_x_1047:
[----:B------:R-:W-:-:S06]  /*ed90*/  UISETP.GE.AND UP0, UPT, UR13, UR8, UPT ;  /* 0x000000080d00728c */ /* 0x000fcc000bf06270 */
[----:B------:R-:W-:-:S13]  /*eda0*/  PLOP3.LUT P0, PT, PT, PT, UP0, 0x80, 0x0 ;  /* 0x000000000000781c */ /* 0x000fda0003f0f008 */
[----:B------:R-:W-:Y:S05]  /*edb0*/  @!P0 BRA `(.L_x_1049) ;  /* 0x000048e000008947 */ /* 0x000fea0003800000 */
[----:B-1----:R-:W2:Y:S04]  /*edc0*/  LDL.64 R4, [R1+0x48] ;  /* 0x0000480001047983 */ /* 0x002ea80000100a00 */
        /* <DEDUP_REMOVED lines=23> */
.L_x_1066:
[----:B------:R-:W2:Y:S01]  /*ef40*/  LDL.64 R40, [R1+0x8] ;  /* 0x0000080001287983 */ /* 0x000ea20000100a00 */
[----:B------:R-:W-:Y:S04]  /*ef50*/  DEPBAR.LE SB0, 0x0 ;  /* 0x000080000000791a */ /* 0x000fe80000000000 */
[----:B------:R-:W-:Y:S01]  /*ef60*/  USHF.R.S32.HI UR5, URZ, 0x1f, UR13 ;  /* 0x0000001f3f057899 */ /* 0x000fe2000801140d */
[----:B------:R-:W3:Y:S01]  /*ef70*/  LDL.64 R168, [R1] ;  /* 0x0000000001a87983 */ /* 0x000ee20000100a00 */
[----:B-1----:R-:W-:Y:S01]  /*ef80*/  IMAD.U32 R2, RZ, RZ, UR22 ;  /* 0x00000016ff027e24 */ /* 0x002fe2000f8e00ff */
[----:B------:R-:W-:Y:S01]  /*ef90*/  UIMAD UR4, UR25, UR13, URZ ;  /* 0x0000000d190472a4 */ /* 0x000fe2000f8e023f */
[----:B------:R-:W-:Y:S01]  /*efa0*/  IMAD.U32 R3, RZ, RZ, UR23 ;  /* 0x00000017ff037e24 */ /* 0x000fe2000f8e00ff */
[----:B------:R-:W-:Y:S02]  /*efb0*/  UISETP.GT.AND UP0, UPT, UR13, UR8, UPT ;  /* 0x000000080d00728c */ /* 0x000fe4000bf04270 */
[----:B------:R-:W-:Y:S01]  /*efc0*/  BAR.SYNC.DEFER_BLOCKING 0x0 ;  /* 0x0000000000007b1d */ /* 0x000fe20000010000 */
[----:B------:R-:W-:Y:S02]  /*efd0*/  UIMAD UR4, UR5, UR22, UR4 ;  /* 0x00000016050472a4 */ /* 0x000fe4000f8e0204 */
[----:B------:R-:W-:Y:S06]  /*efe0*/  UISETP.NE.AND UP1, UPT, UR17, URZ, UPT ;  /* 0x0000003f1100728c */ /* 0x000fec000bf25270 */
[----:B------:R-:W-:Y:S01]  /*eff0*/  PLOP3.LUT P2, PT, PT, PT, UP1, 0x80, 0x0 ;  /* 0x000000000000781c */ /* 0x000fe20003f4f018 */
[----:B------:R-:W-:Y:S04]  /*f000*/  @UP0 UIADD3 UR27, UR13, -0x1, URZ ;  /* 0xffffffff0d1b0890 */ /* 0x000fe8000fffe03f */
[----:B------:R-:W-:Y:S01]  /*f010*/  @UP0 USHF.R.S32.HI UR26, URZ, 0x1f, UR27 ;  /* 0x0000001f3f1a0899 */ /* 0x000fe2000801141b */
[----:B-----5:R-:W-:Y:S06]  /*f020*/  LDSM.16.M88.4 R48, [R231+0x8080] ;  /* 0x00808000e730783b */ /* 0x020fec0000000200 */
[----:B------:R-:W1:Y:S06]  /*f030*/  LDSM.16.M88.4 R16, [R224+0x5080] ;  /* 0x00508000e010783b */ /* 0x000e6c0000000200 */
[----:B------:R-:W4:Y:S06]  /*f040*/  LDSM.16.M88.4 R44, [R231+0xa080] ;  /* 0x00a08000e72c783b */ /* 0x000f2c0000000200 */
[----:B------:R-:W4:Y:S06]  /*f050*/  LDSM.16.M88.4 R32, [R224+0x5880] ;  /* 0x00588000e020783b */ /* 0x000f2c0000000200 */
[----:B------:R-:W3:Y:S06]  /*f060*/  LDL.64 R246, [R1+0x30] ;  /* 0x0000300001f67983 */ /* 0x000eec0000100a00 */
[----:B------:R-:W4:Y:S06]  /*f070*/  LDSM.16.M88.4 R172, [R224+0x6080] ;  /* 0x00608000e0ac783b */ /* 0x000f2c0000000200 */
[----:B------:R-:W3:Y:S06]  /*f080*/  LDL.64 R244, [R1+0x40] ;  /* 0x0000400001f47983 */ /* 0x000eec0000100a00 */
[----:B------:R-:W-:Y:S01]  /*f090*/  LDSM.16.M88.4 R192, [R233+0x8080] ;  /* 0x00808000e9c0783b */ /* 0x000fe20000000200 */
[-C--:B-1----:R-:W-:Y:S05]  /*f0a0*/  HMMA.16816.F32 R4, R48, R16.reuse, RZ ;  /* 0x000000103004723c */ /* 0x082fea00000018ff */
[----:B------:R-:W3:Y:S03]  /*f0b0*/  LDL R171, [R1+0x24] ;  /* 0x0000240001ab7983 */ /* 0x000ee60000100800 */
[C---:B----4-:R-:W-:Y:S03]  /*f0c0*/  HMMA.16816.F32 R8, R44.reuse, R16, RZ ;  /* 0x000000102c08723c */ /* 0x050fe600000018ff */
[----:B------:R-:W1:Y:S06]  /*f0d0*/  LDSM.16.M88.4 R196, [R235] ;  /* 0x00000000ebc4783b */ /* 0x000e6c0000000200 */
[----:B------:R-:W4:Y:S01]  /*f0e0*/  LDL R167, [R1+0x10] ;  /* 0x0000100001a77983 */ /* 0x000f220000100800 */
[-C--:B------:R-:W-:Y:S05]  /*f0f0*/  HMMA.16816.F32 R12, R44, R18.reuse, RZ ;  /* 0x000000122c0c723c */ /* 0x080fea00000018ff */
[----:B------:R-:W1:Y:S03]  /*f100*/  LDSM.16.M88.4 R200, [R233+0xa080] ;  /* 0x00a08000e9c8783b */ /* 0x000e660000000200 */
[C---:B------:R-:W-:Y:S03]  /*f110*/  HMMA.16816.F32 R16, R48.reuse, R18, RZ ;  /* 0x000000123010723c */ /* 0x040fe600000018ff */
[----:B------:R-:W1:Y:S05]  /*f120*/  LDSM.16.M88.4 R204, [R241] ;  /* 0x00000000f1cc783b */ /* 0x000e6a0000000200 */
[-C--:B------:R-:W-:Y:S08]  /*f130*/  HMMA.16816.F32 R20, R48, R32.reuse, RZ ;  /* 0x000000203014723c */ /* 0x080ff000000018ff */
[C---:B------:R-:W-:Y:S08]  /*f140*/  HMMA.16816.F32 R24, R44.reuse, R32, RZ ;  /* 0x000000202c18723c */ /* 0x040ff000000018ff */
[-C--:B------:R-:W-:Y:S08]  /*f150*/  HMMA.16816.F32 R28, R44, R34.reuse, RZ ;  /* 0x000000222c1c723c */ /* 0x080ff000000018ff */
[C---:B------:R-:W-:Y:S08]  /*f160*/  HMMA.16816.F32 R32, R48.reuse, R34, RZ ;  /* 0x000000223020723c */ /* 0x040ff000000018ff */
[-C--:B------:R-:W-:Y:S01]  /*f170*/  HMMA.16816.F32 R36, R48, R172.reuse, RZ ;  /* 0x000000ac3024723c */ /* 0x080fe200000018ff */
[C---:B--2---:R-:W-:Y:S07]  /*f180*/  IMAD.WIDE.U32 R208, R2.reuse, UR13, R40 ;  /* 0x0000000d02d07c25 */ /* 0x044fee000f8e0028 */
[C---:B------:R-:W-:Y:S04]  /*f190*/  HMMA.16816.F32 R40, R44.reuse, R172, RZ ;  /* 0x000000ac2c28723c */ /* 0x040fe800000018ff */
[----:B------:R-:W-:Y:S01]  /*f1a0*/  IADD3 R0, R209, UR4, RZ ;  /* 0x00000004d1007c10 */ /* 0x000fe2000fffe0ff */
[----:B---3--:R-:W-:Y:S01]  /*f1b0*/  IMAD.WIDE.U32 R2, R2, UR13, R168 ;  /* 0x0000000d02027c25 */ /* 0x008fe2000f8e00a8 */
[C---:B------:R-:W-:Y:S02]  /*f1c0*/  LEA R168, P1, R208.reuse, c[0x0][0x1f8], 0x1 ;  /* 0x00007e00d0a87a11 */ /* 0x040fe400078208ff */
[-C--:B------:R-:W-:Y:S04]  /*f1d0*/  HMMA.16816.F32 R44, R44, R174.reuse, RZ ;  /* 0x000000ae2c2c723c */ /* 0x080fe800000018ff */
[----:B------:R-:W-:Y:S02]  /*f1e0*/  LEA.HI.X R169, R208, c[0x0][0x1fc], R0, 0x1, P1 ;  /* 0x00007f00d0a97a11 */ /* 0x000fe400008f0c00 */
[----:B------:R-:W2:Y:S01]  /*f1f0*/  LDSM.16.M88.4 R208, [R240] ;  /* 0x00000000f0d0783b */ /* 0x000ea20000000200 */
[----:B------:R-:W-:Y:S01]  /*f200*/  IADD3 R3, R3, UR4, RZ ;  /* 0x0000000403037c10 */ /* 0x000fe2000fffe0ff */
[----:B------:R-:W-:Y:S01]  /*f210*/  ULDC.64 UR4, c[0x0][0x1e0] ;  /* 0x0000780000047ab9 */ /* 0x000fe20000000a00 */
[C---:B------:R-:W-:Y:S01]  /*f220*/  LEA R212, P0, R2.reuse, c[0x0][0x1f8], 0x1 ;  /* 0x00007e0002d47a11 */ /* 0x040fe200078008ff */
[----:B------:R-:W-:Y:S01]  /*f230*/  @UP0 UIMAD.WIDE.U32 UR28, UR27, UR4, URZ ;  /* 0x000000041b1c02a5 */ /* 0x000fe2000f8e003f */
[----:B------:R-:W-:Y:S01]  /*f240*/  HMMA.16816.F32 R48, R48, R174, RZ ;  /* 0x000000ae3030723c */ /* 0x000fe200000018ff */
[----:B------:R-:W-:Y:S01]  /*f250*/  @!PT LDS RZ, [RZ] ;  /* 0x00000000fffff984 */ /* 0x000fe20000000800 */
[----:B------:R-:W-:Y:S01]  /*f260*/  @!PT LDS RZ, [RZ] ;  /* 0x00000000fffff984 */ /* 0x000fe20000000800 */
[----:B------:R-:W-:Y:S01]  /*f270*/  @!PT LDS RZ, [RZ] ;  /* 0x00000000fffff984 */ /* 0x000fe20000000800 */
[----:B------:R3:W-:Y:S01]  /*f280*/  LDGSTS.E.BYPASS.LTC128B.128 [R243+0x2080], [R168.64], !P4 ;  /* 0x02080000a8f37fae */ /* 0x0007e2000e101d54 */
[----:B------:R-:W-:Y:S01]  /*f290*/  @UP0 UIMAD UR26, UR26, UR4, URZ ;  /* 0x000000041a1a02a4 */ /* 0x000fe2000f8e023f */
[----:B------:R-:W-:Y:S02]  /*f2a0*/  LEA.HI.X R213, R2, c[0x0][0x1fc], R3, 0x1, P0 ;  /* 0x00007f0002d57a11 */ /* 0x000fe400000f0c03 */
[----:B------:R-:W-:Y:S01]  /*f2b0*/  IMAD.U32 R0, RZ, RZ, UR28 ;  /* 0x0000001cff007e24 */ /* 0x000fe2000f8e00ff */
[----:B------:R-:W-:Y:S01]  /*f2c0*/  IADD3 R2, P0, R168, UR12, RZ ;  /* 0x0000000ca8027c10 */ /* 0x000fe2000ff1e0ff */
[----:B------:R-:W-:Y:S01]  /*f2d0*/  @UP0 UIMAD UR26, UR27, UR5, UR26 ;  /* 0x000000051b1a02a4 */ /* 0x000fe2000f8e021a */
[-C--:B-1----:R-:W-:Y:S01]  /*f2e0*/  HMMA.16816.F32 R4, R192, R196.reuse, R4 ;  /* 0x000000c4c004723c */ /* 0x082fe20000001804 */
[----:B------:R1:W-:Y:S02]  /*f2f0*/  LDGSTS.E.BYPASS.LTC128B.128 [R243+0x3880], [R212.64], !P3 ;  /* 0x03880000d4f37fae */ /* 0x0003e4000d901d54 */
[----:B------:R-:W-:Y:S02]  /*f300*/  @UP0 UIADD3 UR4, UR29, UR26, URZ ;  /* 0x0000001a1d040290 */ /* 0x000fe4000fffe03f */
[----:B------:R-:W-:Y:S01]  /*f310*/  IADD3.X R3, R169, UR11, RZ, P0, !PT ;  /* 0x0000000ba9037c10 */ /* 0x000fe200087fe4ff */
[----:B------:R-:W-:Y:S01]  /*f320*/  UIMAD UR29, UR13, -0x30, URZ ;  /* 0xffffffd00d1d78a4 */ /* 0x000fe2000f8e023f */
[C---:B------:R-:W-:Y:S01]  /*f330*/  IADD3 R172, P1, R2.reuse, UR12, RZ ;  /* 0x0000000c02ac7c10 */ /* 0x040fe2000ff3e0ff */
[C---:B------:R-:W-:Y:S01]  /*f340*/  HMMA.16816.F32 R8, R200.reuse, R196, R8 ;  /* 0x000000c4c808723c */ /* 0x040fe20000001808 */
[----:B------:R-:W-:Y:S01]  /*f350*/  @UP0 UIMAD UR4, UR4, 0x30, URZ ;  /* 0x00000030040408a4 */ /* 0x000fe2000f8e023f */
[----:B------:R1:W-:Y:S02]  /*f360*/  LDGSTS.E.BYPASS.LTC128B.128 [R243+0x2880], [R2.64], !P4 ;  /* 0x0288000002f37fae */ /* 0x0003e4000e101d54 */
[C---:B------:R-:W-:Y:S02]  /*f370*/  IADD3.X R173, R3.reuse, UR11, RZ, P1, !PT ;  /* 0x0000000b03ad7c10 */ /* 0x040fe40008ffe4ff */
[----:B------:R-:W-:Y:S01]  /*f380*/  PLOP3.LUT P1, PT, PT, PT, UP0, 0x80, 0x0 ;  /* 0x000000000000781c */ /* 0x000fe20003f2f008 */
[----:B------:R-:W-:Y:S01]  /*f390*/  UISETP.NE.AND UP0, UPT, UR16, URZ, UPT ;  /* 0x0000003f1000728c */ /* 0x000fe2000bf05270 */
[-C--:B------:R-:W-:Y:S01]  /*f3a0*/  HMMA.16816.F32 R12, R200, R198.reuse, R12 ;  /* 0x000000c6c80c723c */ /* 0x080fe2000000180c */
[----:B------:R2:W-:Y:S03]  /*f3b0*/  LDGSTS.E.BYPASS.LTC128B.128 [R243+0x4080], [R2.64+0x80], !P3 ;  /* 0x0408008002f37fae */ /* 0x0005e6000d901d54 */
[----:B---3--:R-:W-:Y:S03]  /*f3c0*/  IADD3 R168, P0, R2, UR19, RZ ;  /* 0x0000001302a87c10 */ /* 0x008fe6000ff1e0ff */
[----:B------:R3:W-:Y:S01]  /*f3d0*/  LDGSTS.E.BYPASS.LTC128B.128 [R243+0x3080], [R172.64], !P4 ;  /* 0x03080000acf37fae */ /* 0x0007e2000e101d54 */
[C---:B------:R-:W-:Y:S04]  /*f3e0*/  HMMA.16816.F32 R16, R192.reuse, R198, R16 ;  /* 0x000000c6c010723c */ /* 0x040fe80000001810 */
[----:B------:R-:W-:Y:S02]  /*f3f0*/  IADD3.X R169, R3, UR24, RZ, P0, !PT ;  /* 0x0000001803a97c10 */ /* 0x000fe400087fe4ff */
[----:B------:R-:W-:Y:S02]  /*f400*/  PLOP3.LUT P0, PT, PT, PT, UP1, 0x80, 0x0 ;  /* 0x000000000000781c */ /* 0x000fe40003f0f018 */
[-C--:B------:R-:W-:Y:S01]  /*f410*/  HMMA.16816.F32 R20, R192, R204.reuse, R20 ;  /* 0x000000ccc014723c */ /* 0x080fe20000001814 */
[----:B------:R4:W-:Y:S06]  /*f420*/  LDGSTS.E.BYPASS.LTC128B.128 [R243+0x4880], [R168.64], !P3 ;  /* 0x04880000a8f37fae */ /* 0x0009ec000d901d54 */
[----:B-1----:R-:W-:Y:S01]  /*f430*/  LDSM.16.M88.4 R212, [R230+0x5080] ;  /* 0x00508000e6d4783b */ /* 0x002fe20000000200 */
[C---:B------:R-:W-:Y:S04]  /*f440*/  HMMA.16816.F32 R24, R200.reuse, R204, R24 ;  /* 0x000000ccc818723c */ /* 0x040fe80000001818 */
[----:B--2---:R-:W-:Y:S01]  /*f450*/  @P1 IMAD.MOV.U32 R3, RZ, RZ, R247 ;  /* 0x000000ffff031224 */ /* 0x004fe200078e00f7 */
[----:B------:R-:W0:Y:S01]  /*f460*/  LDGDEPBAR ;  /* 0x00000000000079af */ /* 0x000e220000000000 */
[----:B------:R-:W-:Y:S02]  /*f470*/  @P1 IMAD.MOV.U32 R2, RZ, RZ, R244 ;  /* 0x000000ffff021224 */ /* 0x000fe400078e00f4 */
[-C--:B------:R-:W-:Y:S03]  /*f480*/  HMMA.16816.F32 R28, R200, R206.reuse, R28 ;  /* 0x000000cec81c723c */ /* 0x080fe6000000181c */
[----:B---3--:R-:W1:Y:S01]  /*f490*/  LDSM.16.M88.4 R172, [R232+0x8080] ;  /* 0x00808000e8ac783b */ /* 0x008e620000000200 */
[----:B------:R-:W-:Y:S04]  /*f4a0*/  @P1 IMAD.WIDE.U32 R2, R0, 0x30, R2 ;  /* 0x0000003000021825 */ /* 0x000fe800078e0002 */
[C---:B------:R-:W-:Y:S01]  /*f4b0*/  HMMA.16816.F32 R32, R192.reuse, R206, R32 ;  /* 0x000000cec020723c */ /* 0x040fe20000001820 */
[----:B------:R-:W2:Y:S03]  /*f4c0*/  LDSM.16.M88.4 R216, [R232+0xa080] ;  /* 0x00a08000e8d8783b */ /* 0x000ea60000000200 */
[----:B------:R-:W-:Y:S01]  /*f4d0*/  @P2 IMAD.HI.U32 R0, R171, c[0x0][0x2c8], RZ ;  /* 0x0000b200ab002a27 */ /* 0x000fe200078e00ff */
[----:B------:R-:W-:Y:S02]  /*f4e0*/  @P1 IADD3 R3, R3, UR4, RZ ;  /* 0x0000000403031c10 */ /* 0x000fe4000fffe0ff */
[----:B------:R-:W3:Y:S01]  /*f4f0*/  LDSM.16.M88.4 R196, [R230+0x5880] ;  /* 0x00588000e6c4783b */ /* 0x000ee20000000200 */
[-C--:B------:R-:W-:Y:S04]  /*f500*/  HMMA.16816.F32 R36, R192, R208.reuse, R36 ;  /* 0x000000d0c024723c */ /* 0x080fe80000001824 */
[C---:B------:R-:W-:Y:S01]  /*f510*/  @P1 SHF.L.U64.HI R3, R2.reuse, 0x1, R3 ;  /* 0x0000000102031819 */ /* 0x040fe20000010203 */
[----:B------:R-:W-:Y:S01]  /*f520*/  LDSM.16.M88.4 R204, [R229] ;  /* 0x00000000e5cc783b */ /* 0x000fe20000000200 */
[----:B----4-:R-:W-:Y:S01]  /*f530*/  IMAD.MOV.U32 R169, RZ, RZ, R171 ;  /* 0x000000ffffa97224 */ /* 0x010fe200078e00ab */
[----:B------:R-:W-:Y:S01]  /*f540*/  @P0 SHF.R.U32.HI R169, RZ, c[0x0][0x2cc], R0 ;  /* 0x0000b300ffa90a19 */ /* 0x000fe20000011600 */
[C---:B------:R-:W-:Y:S01]  /*f550*/  HMMA.16816.F32 R40, R200.reuse, R208, R40 ;  /* 0x000000d0c828723c */ /* 0x040fe20000001828 */
[----:B------:R-:W-:Y:S02]  /*f560*/  IMAD.U32 R0, RZ, RZ, UR29 ;  /* 0x0000001dff007e24 */ /* 0x000fe4000f8e00ff */
[----:B------:R-:W-:Y:S03]  /*f570*/  LDSM.16.M88.4 R220, [R229+0x800] ;  /* 0x00080000e5dc783b */ /* 0x000fe60000000200 */
[----:B------:R-:W-:Y:S02]  /*f580*/  IADD3 R0, -R167, 0x1, R0 ;  /* 0x00000001a7007810 */ /* 0x000fe40007ffe100 */
[-C--:B------:R-:W-:Y:S01]  /*f590*/  HMMA.16816.F32 R44, R200, R210.reuse, R44 ;  /* 0x000000d2c82c723c */ /* 0x080fe2000000182c */
[----:B------:R-:W4:Y:S07]  /*f5a0*/  LDSM.16.M88.4 R200, [R230+0x6080] ;  /* 0x00608000e6c8783b */ /* 0x000f2e0000000200 */
[----:B------:R-:W-:Y:S01]  /*f5b0*/  HMMA.16816.F32 R48, R192, R210, R48 ;  /* 0x000000d2c030723c */ /* 0x000fe20000001830 */
[----:B------:R-:W4:Y:S06]  /*f5c0*/  LDSM.16.M88.4 R192, [R234+0x8080] ;  /* 0x00808000eac0783b */ /* 0x000f2c0000000200 */
[----:B------:R-:W4:Y:S01]  /*f5d0*/  LDSM.16.M88.4 R208, [R234+0xa080] ;  /* 0x00a08000ead0783b */ /* 0x000f220000000200 */
[-C--:B-1----:R-:W-:Y:S08]  /*f5e0*/  HMMA.16816.F32 R4, R172, R212.reuse, R4 ;  /* 0x000000d4ac04723c */ /* 0x082ff00000001804 */
[C---:B--2---:R-:W-:Y:S08]  /*f5f0*/  HMMA.16816.F32 R8, R216.reuse, R212, R8 ;  /* 0x000000d4d808723c */ /* 0x044ff00000001808 */
[-C--:B------:R-:W-:Y:S08]  /*f600*/  HMMA.16816.F32 R12, R216, R214.reuse, R12 ;  /* 0x000000d6d80c723c */ /* 0x080ff0000000180c */
[C---:B------:R-:W-:Y:S01]  /*f610*/  HMMA.16816.F32 R16, R172.reuse, R214, R16 ;  /* 0x000000d6ac10723c */ /* 0x040fe20000001810 */
[----:B------:R-:W1:Y:S07]  /*f620*/  LDSM.16.M88.4 R212, [R229+0x1000] ;  /* 0x00100000e5d4783b */ /* 0x000e6e0000000200 */
[-C--:B---3--:R-:W-:Y:S08]  /*f630*/  HMMA.16816.F32 R20, R172, R196.reuse, R20 ;  /* 0x000000c4ac14723c */ /* 0x088ff00000001814 */
        /* <DEDUP_REMOVED lines=9> */
[----:B------:R-:W2:Y:S06]  /*f6d0*/  LDSM.16.M88.4 R172, [R231+0xc080] ;  /* 0x00c08000e7ac783b */ /* 0x000eac0000000200 */
[----:B------:R-:W3:Y:S01]  /*f6e0*/  LDSM.16.M88.4 R200, [R231+0xe080] ;  /* 0x00e08000e7c8783b */ /* 0x000ee20000000200 */
        /* <DEDUP_REMOVED lines=15> */
[----:B------:R-:W-:Y:S06]  /*f7e0*/  LDSM.16.M88.4 R192, [R233+0xc080] ;  /* 0x00c08000e9c0783b */ /* 0x000fec0000000200 */
[----:B------:R-:W1:Y:S01]  /*f7f0*/  LDSM.16.M88.4 R212, [R239] ;  /* 0x00000000efd4783b */ /* 0x000e620000000200 */
[-C--:B--2---:R-:W-:Y:S08]  /*f800*/  HMMA.16816.F32 R4, R172, R196.reuse, R4 ;  /* 0x000000c4ac04723c */ /* 0x084ff00000001804 */
[C---:B---3--:R-:W-:Y:S08]  /*f810*/  HMMA.16816.F32 R8, R200.reuse, R196, R8 ;  /* 0x000000c4c808723c */ /* 0x048ff00000001808 */
[-C--:B------:R-:W-:Y:S08]  /*f820*/  HMMA.16816.F32 R12, R200, R198.reuse, R12 ;  /* 0x000000c6c80c723c */ /* 0x080ff0000000180c */
[C---:B------:R-:W-:Y:S01]  /*f830*/  HMMA.16816.F32 R16, R172.reuse, R198, R16 ;  /* 0x000000c6ac10723c */ /* 0x040fe20000001810 */
[----:B------:R-:W2:Y:S07]  /*f840*/  LDSM.16.M88.4 R196, [R237] ;  /* 0x00000000edc4783b */ /* 0x000eae0000000200 */
[-C--:B----4-:R-:W-:Y:S08]  /*f850*/  HMMA.16816.F32 R20, R172, R204.reuse, R20 ;  /* 0x000000ccac14723c */ /* 0x090ff00000001814 */
        /* <DEDUP_REMOVED lines=9> */
[----:B------:R-:W1:Y:S06]  /*f8f0*/  LDSM.16.M88.4 R172, [R232+0xc080] ;  /* 0x00c08000e8ac783b */ /* 0x000e6c0000000200 */
        /* <DEDUP_REMOVED lines=16> */
[----:B------:R-:W-:Y:S06]  /*fa00*/  LDSM.16.M88.4 R192, [R234+0xc080] ;  /* 0x00c08000eac0783b */ /* 0x000fec0000000200 */
[----:B------:R-:W2:Y:S01]  /*fa10*/  LDSM.16.M88.4 R196, [R229+0x1800] ;  /* 0x00180000e5c4783b */ /* 0x000ea20000000200 */
[-C--:B-1----:R-:W-:Y:S08]  /*fa20*/  HMMA.16816.F32 R4, R172, R200.reuse, R4 ;  /* 0x000000c8ac04723c */ /* 0x082ff00000001804 */
        /* <DEDUP_REMOVED lines=10> */
[----:B------:R-:W-:Y:S01]  /*fad0*/  HMMA.16816.F32 R48, R172, R214, R48 ;  /* 0x000000d6ac30723c */ /* 0x000fe20000001830 */
[----:B------:R-:W1:Y:S01]  /*fae0*/  LDSM.16.M88.4 R172, [R229+0x2800] ;  /* 0x00280000e5ac783b */ /* 0x000e620000000200 */
[----:B------:R-:W-:Y:S05]  /*faf0*/  DEPBAR.LE SB0, 0x0 ;  /* 0x000080000000791a */ /* 0x000fea0000000000 */
[----:B------:R-:W-:Y:S01]  /*fb00*/  BAR.SYNC.DEFER_BLOCKING 0x0 ;  /* 0x0000000000007b1d */ /* 0x000fe20000010000 */
[-C--:B--2---:R-:W-:Y:S08]  /*fb10*/  HMMA.16816.F32 R4, R192, R196.reuse, R4 ;  /* 0x000000c4c004723c */ /* 0x084ff00000001804 */
[C---:B------:R-:W-:Y:S07]  /*fb20*/  HMMA.16816.F32 R8, R216.reuse, R196, R8 ;  /* 0x000000c4d808723c */ /* 0x040fee0000001808 */
[----:B------:R-:W-:Y:S01]  /*fb30*/  @P1 IMAD.SHL.U32 R196, R2, 0x2, RZ ;  /* 0x0000000202c41824 */ /* 0x000fe200078e00ff */
[-C--:B------:R-:W-:Y:S08]  /*fb40*/  HMMA.16816.F32 R12, R216, R198.reuse, R12 ;  /* 0x000000c6d80c723c */ /* 0x080ff0000000180c */
        /* <DEDUP_REMOVED lines=8> */
[-C--:B------:R-:W-:Y:S01]  /*fbd0*/  HMMA.16816.F32 R28, R216, R222.reuse, R28 ;  /* 0x000000ded81c723c */ /* 0x080fe2000000181c */
[----:B------:R-:W-:Y:S01]  /*fbe0*/  @!PT LDS RZ, [RZ] ;  /* 0x00000000fffff984 */ /* 0x000fe20000000800 */
[----:B------:R-:W-:Y:S01]  /*fbf0*/  @!PT LDS RZ, [RZ] ;  /* 0x00000000fffff984 */ /* 0x000fe20000000800 */
[----:B------:R-:W-:Y:S01]  /*fc00*/  @!PT LDS RZ, [RZ] ;  /* 0x00000000fffff984 */ /* 0x000fe20000000800 */
[----:B------:R2:W-:Y:S03]  /*fc10*/  @P1 LDGSTS.E.BYPASS.LTC128B.128 [R243+0x5080], [R196.64], !P4 ;  /* 0x05080000c4f31fae */ /* 0x0005e6000e101d54 */
[----:B------:R-:W-:Y:S03]  /*fc20*/  @P1 IADD3 R2, P0, R196, UR7, RZ ;  /* 0x00000007c4021c10 */ /* 0x000fe6000ff1e0ff */
[----:B------:R3:W-:Y:S01]  /*fc30*/  @P1 LDGSTS.E.BYPASS.LTC128B.128 [R243+0x6880], [R198.64], !P3 ;  /* 0x06880000c6f31fae */ /* 0x0007e2000d901d54 */
[C---:B------:R-:W-:Y:S04]  /*fc40*/  HMMA.16816.F32 R32, R192.reuse, R222, R32 ;  /* 0x000000dec020723c */ /* 0x040fe80000001820 */
[----:B------:R-:W-:Y:S04]  /*fc50*/  @P1 IADD3.X R3, R197, UR6, RZ, P0, !PT ;  /* 0x00000006c5031c10 */ /* 0x000fe800087fe4ff */
[-C--:B-1----:R-:W-:Y:S01]  /*fc60*/  HMMA.16816.F32 R36, R192, R172.reuse, R36 ;  /* 0x000000acc024723c */ /* 0x082fe20000001824 */
[----:B------:R1:W-:Y:S06]  /*fc70*/  @P1 LDGSTS.E.BYPASS.LTC128B.128 [R243+0x5880], [R2.64], !P4 ;  /* 0x0588000002f31fae */ /* 0x0003ec000e101d54 */
[----:B------:R1:W-:Y:S01]  /*fc80*/  @P1 LDGSTS.E.BYPASS.LTC128B.128 [R243+0x7080], [R2.64+0x80], !P3 ;  /* 0x0708008002f31fae */ /* 0x0003e2000d901d54 */
[C---:B------:R-:W-:Y:S04]  /*fc90*/  HMMA.16816.F32 R40, R216.reuse, R172, R40 ;  /* 0x000000acd828723c */ /* 0x040fe80000001828 */
[C---:B--2---:R-:W-:Y:S03]  /*fca0*/  @P1 IADD3 R196, P2, R2.reuse, UR7, RZ ;  /* 0x0000000702c41c10 */ /* 0x044fe6000ff5e0ff */
[----:B------:R-:W-:Y:S01]  /*fcb0*/  @P1 IADD3 R172, P0, R2, UR18, RZ ;  /* 0x0000001202ac1c10 */ /* 0x000fe2000ff1e0ff */
[-C--:B------:R-:W-:Y:S04]  /*fcc0*/  HMMA.16816.F32 R44, R216, R174.reuse, R44 ;  /* 0x000000aed82c723c */ /* 0x080fe8000000182c */
[C---:B------:R-:W-:Y:S02]  /*fcd0*/  @P1 IADD3.X R197, R3.reuse, UR6, RZ, P2, !PT ;  /* 0x0000000603c51c10 */ /* 0x040fe400097fe4ff */
[----:B------:R-:W-:Y:S02]  /*fce0*/  @P1 IADD3.X R173, R3, UR10, RZ, P0, !PT ;  /* 0x0000000a03ad1c10 */ /* 0x000fe400087fe4ff */
[----:B------:R-:W-:Y:S01]  /*fcf0*/  HMMA.16816.F32 R48, R192, R174, R48 ;  /* 0x000000aec030723c */ /* 0x000fe20000001830 */
[----:B------:R3:W-:Y:S01]  /*fd00*/  @P1 LDGSTS.E.BYPASS.LTC128B.128 [R243+0x6080], [R196.64], !P4 ;  /* 0x06080000c4f31fae */ /* 0x0007e2000e101d54 */
[----:B------:R-:W-:Y:S05]  /*fd10*/  PLOP3.LUT P0, PT, PT, PT, UP0, 0x40, 0x0 ;  /* 0x000000000000781c */ /* 0x000fea0003f0e808 */
[----:B------:R2:W-:Y:S06]  /*fd20*/  @P1 LDGSTS.E.BYPASS.LTC128B.128 [R243+0x7880], [R172.64], !P3 ;  /* 0x07880000acf31fae */ /* 0x0005ec000d901d54 */
[----:B-1----:R-:W1:Y:S06]  /*fd30*/  SHFL.IDX PT, R3, R169, RZ, 0x1c1f ;  /* 0x001c1fffa9037589 */ /* 0x002e6c00000e0000 */
[----:B------:R-:W0:Y:S01]  /*fd40*/  LDGDEPBAR ;  /* 0x00000000000079af */ /* 0x000e220000000000 */
[----:B--2---:R-:W-:Y:S01]  /*fd50*/  IADD3 R173, -R167, UR29, RZ ;  /* 0x0000001da7ad7c10 */ /* 0x004fe2000fffe1ff */
[----:B------:R-:W-:Y:S05]  /*fd60*/  IMAD.U32 R172, RZ, RZ, UR15 ;  /* 0x0000000fffac7e24 */ /* 0x000fea000f8e00ff */
[----:B------:R-:W-:Y:S04]  /*fd70*/  IADD3 R172, -R172, UR9, R0 ;  /* 0x00000009acac7c10 */ /* 0x000fe8000fffe100 */
[C---:B------:R-:W-:Y:S02]  /*fd80*/  IADD3 R171, R172.reuse, c[0x0][0x328], RZ ;  /* 0x0000ca00acab7a10 */ /* 0x040fe40007ffe0ff */
[----:B------:R-:W-:Y:S03]  /*fd90*/  IADD3 R172, R172, UR14, RZ ;  /* 0x0000000eacac7c10 */ /* 0x000fe6000fffe0ff */
[--C-:B-1----:R-:W-:Y:S02]  /*fda0*/  IMAD.IADD R2, R171, 0x1, R3.reuse ;  /* 0x00000001ab027824 */ /* 0x102fe400078e0203 */
[----:B------:R-:W-:Y:S01]  /*fdb0*/  IMAD.IADD R0, R172, 0x1, R3 ;  /* 0x00000001ac007824 */ /* 0x000fe200078e0203 */
        /* <DEDUP_REMOVED lines=15> */
.L_x_1052:
[----:B------:R-:W-:Y:S04]  /*feb0*/  MOV R167, c[0x0][0x32c] ;  /* 0x0000cb0000a77a02 */ /* 0x000fe80000000f00 */
[----:B------:R-:W-:Y:S11]  /*fec0*/  ISETP.NE.AND P0, PT, R167, 0x1, PT ;  /* 0x00000001a700780c */ /* 0x000ff60003f05270 */
[----:B------:R-:W-:Y:S02]  /*fed0*/  @!UPT UIADD3 URZ, URZ, URZ, URZ ;  /* 0x0000003f3f3ff290 */ /* 0x000fe4000fffe03f */
[----:B------:R-:W-:Y:S05]  /*fee0*/  @P0 IMAD.HI.U32 R167, R3, c[0x0][0x330], RZ ;  /* 0x0000cc0003a70a27 */ /* 0x000fea00078e00ff */
[----:B------:R-:W-:Y:S02]  /*fef0*/  @P0 SHF.R.U32.HI R3, RZ, c[0x0][0x334], R167 ;  /* 0x0000cd00ff030a19 */ /* 0x000fe400000116a7 */
.L_x_1053:
[----:B------:R-:W-:Y:S05]  /*ff00*/  BSYNC B0 ;  /* 0x0000000000007941 */ /* 0x000fea0003800000 */
.L_x_1051:
[----:B------:R-:W-:Y:S05]  /*ff10*/  IMAD R3, R3, c[0x0][0x32c], R173 ;  /* 0x0000cb0003037a24 */ /* 0x000fea00078e02ad */
[----:B------:R-:W-:Y:S02]  /*ff20*/  IADD3 R167, R3, c[0x0][0x32c], RZ ;  /* 0x0000cb0003a77a10 */ /* 0x000fe40007ffe0ff */
[----:B------:R-:W-:Y:S02]  /*ff30*/  IMNMX R0, R0, R3, !PT ;  /* 0x0000000300007217 */ /* 0x000fe40007800200 */
[----:B------:R-:W-:Y:S02]  /*ff40*/  IMNMX R2, R2, R167, PT ;  /* 0x000000a702027217 */ /* 0x000fe40003800200 */
.L_x_1050:
        /* <DEDUP_REMOVED lines=20> */
.L_x_1056:
[----:B------:R-:W-:Y:S04]  /*10090*/  MOV R174, c[0x0][0x32c] ;  /* 0x0000cb0000ae7a02 */ /* 0x000fe80000000f00 */
[----:B------:R-:W-:Y:S11]  /*100a0*/  ISETP.NE.AND P0, PT, R174, 0x1, PT ;  /* 0x00000001ae00780c */ /* 0x000ff60003f05270 */
[----:B------:R-:W-:Y:S02]  /*100b0*/  @!UPT UIADD3 URZ, URZ, URZ, URZ ;  /* 0x0000003f3f3ff290 */ /* 0x000fe4000fffe03f */
[----:B------:R-:W-:Y:S05]  /*100c0*/  @P0 IMAD.HI.U32 R174, R168, c[0x0][0x330], RZ ;  /* 0x0000cc00a8ae0a27 */ /* 0x000fea00078e00ff */
[----:B------:R-:W-:Y:S02]  /*100d0*/  @P0 SHF.R.U32.HI R168, RZ, c[0x0][0x334], R174 ;  /* 0x0000cd00ffa80a19 */ /* 0x000fe400000116ae */
.L_x_1057:
[----:B------:R-:W-:Y:S05]  /*100e0*/  BSYNC B0 ;  /* 0x0000000000007941 */ /* 0x000fea0003800000 */
.L_x_1055:
[----:B------:R-:W-:Y:S05]  /*100f0*/  IMAD R168, R168, c[0x0][0x32c], R173 ;  /* 0x0000cb00a8a87a24 */ /* 0x000fea00078e02ad */
[----:B------:R-:W-:Y:S02]  /*10100*/  IADD3 R174, R168, c[0x0][0x32c], RZ ;  /* 0x0000cb00a8ae7a10 */ /* 0x000fe40007ffe0ff */
[----:B------:R-:W-:Y:S02]  /*10110*/  IMNMX R3, R3, R168, !PT ;  /* 0x000000a803037217 */ /* 0x000fe40007800200 */
[----:B------:R-:W-:Y:S02]  /*10120*/  IMNMX R167, R167, R174, PT ;  /* 0x000000aea7a77217 */ /* 0x000fe40003800200 */
.L_x_1054:
[----:B------:R-:W-:Y:S01]  /*10130*/  UISETP.GE.AND UP2, UPT, UR29, 0x9, UPT ;  /* 0x000000091d00788c */ /* 0x000fe2000bf46270 */
[----:B------:R-:W1:Y:S01]  /*10140*/  SHFL.IDX PT, R168, R169, 0x2, 0x1c1f ;  /* 0x005c1f00a9a87f89 */ /* 0x000e6200000e0000 */
[----:B------:R-:W-:Y:S02]  /*10150*/  UISETP.GE.AND UP0, UPT, UR29, 0x1, UPT ;  /* 0x000000011d00788c */ /* 0x000fe4000bf06270 */
[----:B------:R-:W-:Y:S02]  /*10160*/  UISETP.GE.AND UP3, UPT, UR29, 0x2, UPT ;  /* 0x000000021d00788c */ /* 0x000fe4000bf66270 */
[----:B------:R-:W-:Y:S01]  /*10170*/  PLOP3.LUT P0, PT, PT, PT, UP2, 0x40, 0x0 ;  /* 0x000000000000781c */ /* 0x000fe20003f0e828 */
[----:B------:R-:W-:Y:S01]  /*10180*/  UISETP.GE.AND UP4, UPT, UR29, 0x1a, UPT ;  /* 0x0000001a1d00788c */ /* 0x000fe2000bf86270 */
[----:B------:R-:W-:Y:S01]  /*10190*/  PLOP3.LUT P2, PT, PT, PT, UP0, 0x40, 0x0 ;  /* 0x000000000000781c */ /* 0x000fe20003f4e808 */
[----:B------:R-:W-:Y:S01]  /*101a0*/  UISETP.GE.AND UP1, UPT, UR29, 0xa, UPT ;  /* 0x0000000a1d00788c */ /* 0x000fe2000bf26270 */
[----:B------:R-:W-:Y:S01]  /*101b0*/  PLOP3.LUT P1, PT, PT, PT, UP3, 0x40, 0x0 ;  /* 0x000000000000781c */ /* 0x000fe20003f2e838 */
[----:B------:R-:W-:Y:S01]  /*101c0*/  UP2UR UR28, UPR, URZ, 0x1 ;  /* 0x000000013f1c7883 */ /* 0x000fe20008000000 */
        /* <DEDUP_REMOVED lines=14> */
[----:B------:R-:W-:Y:S01]  /*102b0*/  PLOP3.LUT P0, PT, PT, PT, UP4, 0x40, 0x0 ;  /* 0x000000000000781c */ /* 0x000fe20003f0e848 */
[----:B------:R-:W-:Y:S01]  /*102c0*/  UP2UR UR4, UPR, URZ, 0x1 ;  /* 0x000000013f047883 */ /* 0x000fe20008000000 */
[----:B------:R-:W-:Y:S01]  /*102d0*/  PLOP3.LUT P6, PT, PT, PT, UP1, 0x40, 0x0 ;  /* 0x000000000000781c */ /* 0x000fe20003fce818 */
[----:B------:R-:W-:Y:S01]  /*102e0*/  UISETP.GE.AND UP3, UPT, UR29, 0x21, UPT ;  /* 0x000000211d00788c */ /* 0x000fe2000bf66270 */
[----:B------:R-:W-:Y:S01]  /*102f0*/  PLOP3.LUT P5, PT, PT, PT, UP0, 0x40, 0x0 ;  /* 0x000000000000781c */ /* 0x000fe20003fae808 */
[----:B------:R-:W-:Y:S01]  /*10300*/  UISETP.GE.AND UP2, UPT, UR29, 0x22, UPT ;  /* 0x000000221d00788c */ /* 0x000fe2000bf46270 */
[----:B------:R-:W-:Y:S01]  /*10310*/  FSEL R174, R4, -INF , !P2 ;  /* 0xff80000004ae7808 */ /* 0x000fe20005000000 */
[----:B------:R-:W-:Y:S01]  /*10320*/  UISETP.GE.AND UP1, UPT, UR29, 0x29, UPT ;  /* 0x000000291d00788c */ /* 0x000fe2000bf26270 */
[----:B------:R-:W-:Y:S01]  /*10330*/  PLOP3.LUT P2, PT, PT, PT, UP6, 0x40, 0x0 ;  /* 0x000000000000781c */ /* 0x000fe20003f4e868 */
[----:B------:R-:W-:Y:S01]  /*10340*/  UISETP.NE.AND UP6, UPT, UR16, URZ, UPT ;  /* 0x0000003f1000728c */ /* 0x000fe2000bfc5270 */
[----:B------:R-:W-:Y:S01]  /*10350*/  FSEL R175, R5, -INF , !P1 ;  /* 0xff80000005af7808 */ /* 0x000fe20004800000 */
[----:B------:R-:W-:Y:S01]  /*10360*/  UISETP.GE.AND UP0, UPT, UR29, 0x2a, UPT ;  /* 0x0000002a1d00788c */ /* 0x000fe2000bf06270 */
        /* <DEDUP_REMOVED lines=51> */
.L_x_1060:
[----:B------:R-:W-:Y:S04]  /*106a0*/  MOV R5, c[0x0][0x32c] ;  /* 0x0000cb0000057a02 */ /* 0x000fe80000000f00 */
[----:B------:R-:W-:Y:S11]  /*106b0*/  ISETP.NE.AND P0, PT, R5, 0x1, PT ;  /* 0x000000010500780c */ /* 0x000ff60003f05270 */
[----:B------:R-:W-:Y:S02]  /*106c0*/  @!UPT UIADD3 URZ, URZ, URZ, URZ ;  /* 0x0000003f3f3ff290 */ /* 0x000fe4000fffe03f */
[----:B------:R-:W-:Y:S05]  /*106d0*/  @P0 IMAD.HI.U32 R5, R4, c[0x0][0x330], RZ ;  /* 0x0000cc0004050a27 */ /* 0x000fea00078e00ff */
[----:B------:R-:W-:Y:S02]  /*106e0*/  @P0 SHF.R.U32.HI R4, RZ, c[0x0][0x334], R5 ;  /* 0x0000cd00ff040a19 */ /* 0x000fe40000011605 */
.L_x_1061:
[----:B------:R-:W-:Y:S05]  /*106f0*/  BSYNC B0 ;  /* 0x0000000000007941 */ /* 0x000fea0003800000 */
.L_x_1059:
[----:B------:R-:W-:Y:S05]  /*10700*/  IMAD R4, R4, c[0x0][0x32c], R173 ;  /* 0x0000cb0004047a24 */ /* 0x000fea00078e02ad */
[----:B------:R-:W-:Y:S02]  /*10710*/  IADD3 R5, R4, c[0x0][0x32c], RZ ;  /* 0x0000cb0004057a10 */ /* 0x000fe40007ffe0ff */
[----:B------:R-:W-:Y:S02]  /*10720*/  IMNMX R0, R0, R4, !PT ;  /* 0x0000000400007217 */ /* 0x000fe40007800200 */
[----:B------:R-:W-:Y:S02]  /*10730*/  IMNMX R2, R2, R5, PT ;  /* 0x0000000502027217 */ /* 0x000fe40003800200 */
.L_x_1058:
[----:B------:R-:W-:Y:S02]  /*10740*/  UP2UR UR33, UPR, URZ, 0x10 ;  /* 0x000000103f217883 */ /* 0x000fe40008000000 */
[----:B------:R-:W-:Y:S02]  /*10750*/  UISETP.NE.AND UP4, UPT, UR28, URZ, UPT ;  /* 0x0000003f1c00728c */ /* 0x000fe4000bf85270 */
[----:B------:R-:W-:Y:S02]  /*10760*/  UP2UR UR32, UPR, URZ, 0x8 ;  /* 0x000000083f207883 */ /* 0x000fe40008000000 */
[----:B------:R-:W-:Y:S02]  /*10770*/  UISETP.NE.AND UP3, UPT, UR27, URZ, UPT ;  /* 0x0000003f1b00728c */ /* 0x000fe4000bf65270 */
[----:B------:R-:W-:Y:S01]  /*10780*/  PLOP3.LUT P1, PT, PT, PT, UP4, 0x40, 0x0 ;  /* 0x000000000000781c */ /* 0x000fe20003f2e848 */
[----:B------:R-:W-:Y:S02]  /*10790*/  UP2UR UR29, UPR, URZ, 0x1 ;  /* 0x000000013f1d7883 */ /* 0x000fe40008000000 */
[----:B------:R-:W-:Y:S01]  /*107a0*/  UISETP.NE.AND UP0, UPT, UR4, URZ, UPT ;  /* 0x0000003f0400728c */ /* 0x000fe2000bf05270 */
[----:B------:R-:W-:Y:S01]  /*107b0*/  ISETP.GT.AND P1, PT, R3, RZ, P1 ;  /* 0x000000ff0300720c */ /* 0x000fe20000f24270 */
[----:B------:R-:W-:Y:S01]  /*107c0*/  UP2UR UR31, UPR, URZ, 0x4 ;  /* 0x000000043f1f7883 */ /* 0x000fe20008000000 */
[----:B------:R-:W-:Y:S01]  /*107d0*/  PLOP3.LUT P0, PT, PT, PT, UP3, 0x40, 0x0 ;  /* 0x000000000000781c */ /* 0x000fe20003f0e838 */
[----:B------:R-:W-:Y:S01]  /*107e0*/  UISETP.NE.AND UP2, UPT, UR26, URZ, UPT ;  /* 0x0000003f1a00728c */ /* 0x000fe2000bf45270 */
[----:B------:R-:W-:Y:S01]  /*107f0*/  ISETP.LT.OR P1, PT, R167, 0x1, P1 ;  /* 0x00000001a700780c */ /* 0x000fe20000f21670 */
[----:B------:R-:W-:Y:S01]  /*10800*/  UP2UR UR30, UPR, URZ, 0x2 ;  /* 0x000000023f1e7883 */ /* 0x000fe20008000000 */
[----:B------:R-:W-:Y:S01]  /*10810*/  PLOP3.LUT P2, PT, PT, PT, UP0, 0x40, 0x0 ;  /* 0x000000000000781c */ /* 0x000fe20003f4e808 */
[----:B------:R-:W-:Y:S01]  /*10820*/  UISETP.NE.AND UP1, UPT, UR5, URZ, UPT ;  /* 0x0000003f0500728c */ /* 0x000fe2000bf25270 */
[----:B------:R-:W-:Y:S01]  /*10830*/  FSEL R6, R6, -INF , !P1 ;  /* 0xff80000006067808 */ /* 0x000fe20004800000 */
[----:B------:R-:W-:Y:S01]  /*10840*/  UISETP.NE.AND UP0, UPT, UR29, URZ, UPT ;  /* 0x0000003f1d00728c */ /* 0x000fe2000bf05270 */
[----:B------:R-:W-:Y:S01]  /*10850*/  PLOP3.LUT P1, PT, PT, PT, UP6, 0x40, 0x0 ;  /* 0x000000000000781c */ /* 0x000fe20003f2e868 */
[----:B------:R-:W-:Y:S01]  /*10860*/  UP2UR UR29, UPR, URZ, 0x40 ;  /* 0x000000403f1d7883 */ /* 0x000fe20008000000 */
[C---:B------:R-:W-:Y:S01]  /*10870*/  ISETP.GT.AND P0, PT, R3.reuse, 0x1, P0 ;  /* 0x000000010300780c */ /* 0x040fe20000704270 */
[----:B------:R-:W-:Y:S01]  /*10880*/  UISETP.NE.AND UP6, UPT, UR4, URZ, UPT ;  /* 0x0000003f0400728c */ /* 0x000fe2000bfc5270 */
[----:B------:R-:W-:Y:S01]  /*10890*/  ISETP.GT.AND P2, PT, R3, 0x10, P2 ;  /* 0x000000100300780c */ /* 0x000fe20001744270 */
[----:B------:R-:W-:Y:S01]  /*108a0*/  UISETP.NE.AND UP3, UPT, UR32, URZ, UPT ;  /* 0x0000003f2000728c */ /* 0x000fe2000bf65270 */
[----:B------:R-:W-:Y:S01]  /*108b0*/  PLOP3.LUT P6, PT, PT, PT, UP2, 0x40, 0x0 ;  /* 0x000000000000781c */ /* 0x000fe20003fce828 */
[----:B------:R-:W-:Y:S01]  /*108c0*/  UISETP.NE.AND UP2, UPT, UR31, URZ, UPT ;  /* 0x0000003f1f00728c */ /* 0x000fe2000bf45270 */
[----:B------:R-:W-:Y:S01]  /*108d0*/  PLOP3.LUT P5, PT, PT, PT, UP1, 0x40, 0x0 ;  /* 0x000000000000781c */ /* 0x000fe20003fae818 */
[----:B------:R-:W-:Y:S01]  /*108e0*/  UISETP.NE.AND UP1, UPT, UR30, URZ, UPT ;  /* 0x0000003f1e00728c */ /* 0x000fe2000bf25270 */
[C---:B------:R-:W-:Y:S01]  /*108f0*/  ISETP.LT.OR P0, PT, R167.reuse, 0x2, P0 ;  /* 0x00000002a700780c */ /* 0x040fe20000701670 */
[----:B------:R-:W-:Y:S01]  /*10900*/  UP2UR UR30, UPR, URZ, 0x40 ;  /* 0x000000403f1e7883 */ /* 0x000fe20008000000 */
[----:B------:R-:W-:Y:S01]  /*10910*/  ISETP.LT.OR P2, PT, R167, 0x11, P2 ;  /* 0x00000011a700780c */ /* 0x000fe20001741670 */
[----:B------:R-:W-:Y:S01]  /*10920*/  UISETP.NE.AND UP6, UPT, UR5, URZ, UPT ;  /* 0x0000003f0500728c */ /* 0x000fe2000bfc5270 */
[----:B------:R-:W-:Y:S01]  /*10930*/  ISETP.GT.AND P1, PT, R3, 0x11, P1 ;  /* 0x000000110300780c */ /* 0x000fe20000f24270 */
[----:B------:R-:W-:Y:S01]  /*10940*/  UISETP.NE.AND UP4, UPT, UR33, URZ, UPT ;  /* 0x0000003f2100728c */ /* 0x000fe2000bf85270 */
[----:B------:R-:W-:Y:S01]  /*10950*/  FSEL R16, R7, -INF , !P0 ;  /* 0xff80000007107808 */ /* 0x000fe20004000000 */
[----:B------:R-:W-:Y:S01]  /*10960*/  UP2UR UR31, UPR, URZ, 0x40 ;  /* 0x000000403f1f7883 */ /* 0x000fe20008000000 */
[----:B------:R-:W-:Y:S01]  /*10970*/  PLOP3.LUT P0, PT, PT, PT, UP5, 0x40, 0x0 ;  /* 0x000000000000781c */ /* 0x000fe20003f0e858 */
[----:B------:R-:W-:Y:S01]  /*10980*/  UISETP.NE.AND UP6, UPT, UR26, URZ, UPT ;  /* 0x0000003f1a00728c */ /* 0x000fe2000bfc5270 */
[----:B------:R-:W-:Y:S02]  /*10990*/  FSEL R193, R22, -INF , !P2 ;  /* 0xff80000016c17808 */ /* 0x000fe40005000000 */
[----:B------:R-:W-:Y:S01]  /*109a0*/  PLOP3.LUT P2, PT, PT, PT, UP2, 0x40, 0x0 ;  /* 0x000000000000781c */ /* 0x000fe20003f4e828 */
[----:B------:R-:W-:Y:S01]  /*109b0*/  UP2UR UR32, UPR, URZ, 0x40 ;  /* 0x000000403f207883 */ /* 0x000fe20008000000 */
[----:B------:R-:W-:Y:S01]  /*109c0*/  ISETP.LT.OR P1, PT, R167, 0x12, P1 ;  /* 0x00000012a700780c */ /* 0x000fe20000f21670 */
[----:B------:R-:W-:Y:S01]  /*109d0*/  UISETP.NE.AND UP6, UPT, UR27, URZ, UPT ;  /* 0x0000003f1b00728c */ /* 0x000fe2000bfc5270 */
[C---:B------:R-:W-:Y:S02]  /*109e0*/  ISETP.GT.AND P0, PT, R3.reuse, 0x18, P0 ;  /* 0x000000180300780c */ /* 0x040fe40000704270 */
[----:B------:R-:W-:Y:S01]  /*109f0*/  ISETP.GT.AND P2, PT, R3, 0x21, P2 ;  /* 0x000000210300780c */ /* 0x000fe20001744270 */
[----:B------:R-:W-:Y:S01]  /*10a00*/  UP2UR UR33, UPR, URZ, 0x40 ;  /* 0x000000403f217883 */ /* 0x000fe20008000000 */
[----:B------:R-:W-:Y:S01]  /*10a10*/  FSEL R195, R23, -INF , !P1 ;  /* 0xff80000017c37808 */ /* 0x000fe20004800000 */
[----:B------:R-:W-:Y:S01]  /*10a20*/  UISETP.NE.AND UP6, UPT, UR28, URZ, UPT ;  /* 0x0000003f1c00728c */ /* 0x000fe2000bfc5270 */
[----:B------:R-:W-:Y:S02]  /*10a30*/  PLOP3.LUT P1, PT, PT, PT, UP1, 0x40, 0x0 ;  /* 0x000000000000781c */ /* 0x000fe40003f2e818 */
[C---:B------:R-:W-:Y:S02]  /*10a40*/  ISETP.LT.OR P0, PT, R167.reuse, 0x19, P0 ;  /* 0x00000019a700780c */ /* 0x040fe40000701670 */
[----:B------:R-:W-:Y:S02]  /*10a50*/  ISETP.LT.OR P2, PT, R167, 0x22, P2 ;  /* 0x00000022a700780c */ /* 0x000fe40001741670 */
[C---:B------:R-:W-:Y:S02]  /*10a60*/  ISETP.GT.AND P6, PT, R3.reuse, 0x8, P6 ;  /* 0x000000080300780c */ /* 0x040fe400037c4270 */
[----:B------:R-:W-:Y:S02]  /*10a70*/  ISETP.GT.AND P1, PT, R3, 0x28, P1 ;  /* 0x000000280300780c */ /* 0x000fe40000f24270 */
[----:B------:R-:W-:Y:S02]  /*10a80*/  FSEL R197, R34, -INF , !P0 ;  /* 0xff80000022c57808 */ /* 0x000fe40004000000 */
[----:B------:R-:W-:Y:S02]  /*10a90*/  PLOP3.LUT P0, PT, PT, PT, UP0, 0x40, 0x0 ;  /* 0x000000000000781c */ /* 0x000fe40003f0e808 */
[----:B------:R-:W-:Y:S02]  /*10aa0*/  FSEL R205, R39, -INF , !P2 ;  /* 0xff80000027cd7808 */ /* 0x000fe40005000000 */
[----:B------:R-:W-:Y:S01]  /*10ab0*/  PLOP3.LUT P2, PT, PT, PT, UP6, 0x40, 0x0 ;  /* 0x000000000000781c */ /* 0x000fe20003f4e868 */
[----:B------:R-:W-:Y:S01]  /*10ac0*/  UISETP.NE.AND UP6, UPT, UR33, URZ, UPT ;  /* 0x0000003f2100728c */ /* 0x000fe2000bfc5270 */
        /* <DEDUP_REMOVED lines=11> */
[----:B------:R-:W-:Y:S02]  /*10b80*/  ISETP.GT.AND P6, PT, R3, 0x19, P6 ;  /* 0x000000190300780c */ /* 0x000fe400037c4270 */
[----:B------:R-:W-:Y:S02]  /*10b90*/  FSEL R19, R19, -INF , !P5 ;  /* 0xff80000013137808 */ /* 0x000fe40006800000 */
[----:B------:R-:W-:Y:S02]  /*10ba0*/  PLOP3.LUT P5, PT, PT, PT, UP3, 0x40, 0x0 ;  /* 0x000000000000781c */ /* 0x000fe40003fae838 */
[----:B------:R-:W-:Y:S02]  /*10bb0*/  FSEL R214, R51, -INF , !P0 ;  /* 0xff80000033d67808 */ /* 0x000fe40004000000 */
[----:B------:R-:W-:Y:S01]  /*10bc0*/  PLOP3.LUT P0, PT, PT, PT, UP6, 0x40, 0x0 ;  /* 0x000000000000781c */ /* 0x000fe20003f0e868 */
[----:B------:R-:W-:Y:S01]  /*10bd0*/  UISETP.NE.AND UP6, UPT, UR31, URZ, UPT ;  /* 0x0000003f1f00728c */ /* 0x000fe2000bfc5270 */
[----:B------:R-:W-:Y:S02]  /*10be0*/  ISETP.LT.OR P6, PT, R167, 0x1a, P6 ;  /* 0x0000001aa700780c */ /* 0x000fe400037c1670 */
[----:B------:R-:W-:Y:S02]  /*10bf0*/  ISETP.GT.AND P5, PT, R3, 0x20, P5 ;  /* 0x000000200300780c */ /* 0x000fe40002fa4270 */
[----:B------:R-:W-:Y:S01]  /*10c00*/  FSEL R199, R35, -INF , !P6 ;  /* 0xff80000023c77808 */ /* 0x000fe20007000000 */
[----:B------:R-:W1:Y:S01]  /*10c10*/  SHFL.IDX PT, R3, R169, 0x3, 0x1c1f ;  /* 0x007c1f00a9037f89 */ /* 0x000e6200000e0000 */
[----:B------:R-:W-:Y:S01]  /*10c20*/  PLOP3.LUT P6, PT, PT, PT, UP6, 0x40, 0x0 ;  /* 0x000000000000781c */ /* 0x000fe20003fce868 */
[----:B------:R-:W-:Y:S01]  /*10c30*/  UISETP.NE.AND UP6, UPT, UR30, URZ, UPT ;  /* 0x0000003f1e00728c */ /* 0x000fe2000bfc5270 */
[C---:B------:R-:W-:Y:S02]  /*10c40*/  ISETP.GT.AND P0, PT, R0.reuse, 0x8, P0 ;  /* 0x000000080000780c */ /* 0x040fe40000704270 */
[----:B------:R-:W-:Y:S02]  /*10c50*/  ISETP.LT.OR P5, PT, R167, 0x21, P5 ;  /* 0x00000021a700780c */ /* 0x000fe40002fa1670 */
[C---:B------:R-:W-:Y:S02]  /*10c60*/  ISETP.GT.AND P2, PT, R0.reuse, RZ, P2 ;  /* 0x000000ff0000720c */ /* 0x040fe40001744270 */
[----:B------:R-:W-:Y:S02]  /*10c70*/  ISETP.GT.AND P1, PT, R0, 0x1, P1 ;  /* 0x000000010000780c */ /* 0x000fe40000f24270 */
[----:B------:R-:W-:Y:S02]  /*10c80*/  ISETP.LT.OR P0, PT, R2, 0x9, P0 ;  /* 0x000000090200780c */ /* 0x000fe40000701670 */
        /* <DEDUP_REMOVED lines=63> */
.L_x_1064:
[----:B------:R-:W-:Y:S04]  /*11080*/  MOV R4, c[0x0][0x32c] ;  /* 0x0000cb0000047a02 */ /* 0x000fe80000000f00 */
[----:B------:R-:W-:Y:S11]  /*11090*/  ISETP.NE.AND P0, PT, R4, 0x1, PT ;  /* 0x000000010400780c */ /* 0x000ff60003f05270 */
[----:B------:R-:W-:Y:S02]  /*110a0*/  @!UPT UIADD3 URZ, URZ, URZ, URZ ;  /* 0x0000003f3f3ff290 */ /* 0x000fe4000fffe03f */
[----:B------:R-:W-:Y:S05]  /*110b0*/  @P0 IMAD.HI.U32 R4, R3, c[0x0][0x330], RZ ;  /* 0x0000cc0003040a27 */ /* 0x000fea00078e00ff */
[----:B------:R-:W-:Y:S02]  /*110c0*/  @P0 SHF.R.U32.HI R3, RZ, c[0x0][0x334], R4 ;  /* 0x0000cd00ff030a19 */ /* 0x000fe40000011604 */
.L_x_1065:
[----:B------:R-:W-:Y:S05]  /*110d0*/  BSYNC B0 ;  /* 0x0000000000007941 */ /* 0x000fea0003800000 */
.L_x_1063:
[----:B------:R-:W-:Y:S05]  /*110e0*/  IMAD R173, R3, c[0x0][0x32c], R173 ;  /* 0x0000cb0003ad7a24 */ /* 0x000fea00078e02ad */
[----:B------:R-:W-:Y:S02]  /*110f0*/  IADD3 R3, R173, c[0x0][0x32c], RZ ;  /* 0x0000cb00ad037a10 */ /* 0x000fe40007ffe0ff */
[----:B------:R-:W-:Y:S02]  /*11100*/  IMNMX R0, R0, R173, !PT ;  /* 0x000000ad00007217 */ /* 0x000fe40007800200 */
[----:B------:R-:W-:Y:S02]  /*11110*/  IMNMX R2, R2, R3, PT ;  /* 0x0000000302027217 */ /* 0x000fe40003800200 */
.L_x_1062:
        /* <DEDUP_REMOVED lines=48> */
[----:B------:R-:W-:Y:S02]  /*11420*/  FMNMX.FTZ R168, R211, R168, !PT ;  /* 0x000000a8d3a87209 */ /* 0x000fe40007810000 */
[----:B------:R-:W-:Y:S02]  /*11430*/  FMNMX.FTZ R3, R212, R3, !PT ;  /* 0x00000003d4037209 */ /* 0x000fe40007810000 */
[----:B-1----:R-:W-:Y:S02]  /*11440*/  FMNMX.FTZ R169, R169, R5, !PT ;  /* 0x00000005a9a97209 */ /* 0x002fe40007810000 */
[----:B------:R-:W-:Y:S02]  /*11450*/  FMNMX.FTZ R167, R213, R3, !PT ;  /* 0x00000003d5a77209 */ /* 0x000fe40007810000 */
[----:B------:R-:W-:Y:S01]  /*11460*/  FMNMX.FTZ R168, R214, R168, !PT ;  /* 0x000000a8d6a87209 */ /* 0x000fe20007810000 */
[----:B------:R-:W1:Y:S01]  /*11470*/  SHFL.BFLY PT, R4, R169, 0x1, 0x1f ;  /* 0x0c201f00a9047f89 */ /* 0x000e6200000e0000 */
[----:B------:R-:W-:Y:S01]  /*11480*/  PLOP3.LUT P1, PT, PT, PT, UP4, 0x40, 0x0 ;  /* 0x000000000000781c */ /* 0x000fe20003f2e848 */
[----:B------:R-:W-:Y:S01]  /*11490*/  UISETP.NE.AND UP4, UPT, UR29, URZ, UPT ;  /* 0x0000003f1d00728c */ /* 0x000fe2000bf85270 */
[----:B------:R-:W-:Y:S01]  /*114a0*/  PLOP3.LUT P0, PT, PT, PT, UP3, 0x40, 0x0 ;  /* 0x000000000000781c */ /* 0x000fe20003f0e838 */
[----:B------:R-:W-:Y:S01]  /*114b0*/  UISETP.NE.AND UP3, UPT, UR28, URZ, UPT ;  /* 0x0000003f1c00728c */ /* 0x000fe2000bf65270 */
[C---:B------:R-:W-:Y:S02]  /*114c0*/  ISETP.GT.AND P1, PT, R0.reuse, RZ, P1 ;  /* 0x000000ff0000720c */ /* 0x040fe40000f24270 */
[----:B------:R-:W-:Y:S01]  /*114d0*/  ISETP.GT.AND P0, PT, R0, 0x1, P0 ;  /* 0x000000010000780c */ /* 0x000fe20000704270 */
[----:B------:R-:W2:Y:S01]  /*114e0*/  SHFL.BFLY PT, R5, R168, 0x2, 0x1f ;  /* 0x0c401f00a8057f89 */ /* 0x000ea200000e0000 */
[C---:B------:R-:W-:Y:S02]  /*114f0*/  ISETP.LT.OR P1, PT, R2.reuse, 0x1, P1 ;  /* 0x000000010200780c */ /* 0x040fe40000f21670 */
[----:B------:R-:W-:Y:S02]  /*11500*/  ISETP.LT.OR P0, PT, R2, 0x2, P0 ;  /* 0x000000020200780c */ /* 0x000fe40000701670 */
[----:B------:R-:W-:Y:S02]  /*11510*/  FSEL R10, R10, -INF , !P1 ;  /* 0xff8000000a0a7808 */ /* 0x000fe40004800000 */
[----:B------:R-:W-:Y:S02]  /*11520*/  FSEL R11, R11, -INF , !P0 ;  /* 0xff8000000b0b7808 */ /* 0x000fe40004000000 */
[----:B------:R-:W-:Y:S01]  /*11530*/  PLOP3.LUT P6, PT, PT, PT, UP1, 0x40, 0x0 ;  /* 0x000000000000781c */ /* 0x000fe20003fce818 */
[----:B------:R-:W-:Y:S01]  /*11540*/  UISETP.NE.AND UP1, UPT, UR26, URZ, UPT ;  /* 0x0000003f1a00728c */ /* 0x000fe2000bf25270 */
[----:B------:R-:W-:Y:S01]  /*11550*/  PLOP3.LUT P5, PT, PT, PT, UP0, 0x40, 0x0 ;  /* 0x000000000000781c */ /* 0x000fe20003fae808 */
[----:B------:R-:W-:Y:S01]  /*11560*/  UISETP.NE.AND UP0, UPT, UR5, URZ, UPT ;  /* 0x0000003f0500728c */ /* 0x000fe2000bf05270 */
[C---:B------:R-:W-:Y:S02]  /*11570*/  ISETP.GT.AND P6, PT, R0.reuse, 0x9, P6 ;  /* 0x000000090000780c */ /* 0x040fe400037c4270 */
[----:B------:R-:W-:Y:S02]  /*11580*/  ISETP.GT.AND P5, PT, R0, 0x10, P5 ;  /* 0x000000100000780c */ /* 0x000fe40002fa4270 */
[----:B-1----:R-:W-:Y:S02]  /*11590*/  FMNMX.FTZ R169, R169, R4, !PT ;  /* 0x00000004a9a97209 */ /* 0x002fe40007810000 */
[----:B------:R-:W-:Y:S02]  /*115a0*/  FMNMX.FTZ R4, R10, R170, !PT ;  /* 0x000000aa0a047209 */ /* 0x000fe40007810000 */
[C---:B------:R-:W-:Y:S01]  /*115b0*/  FSETP.NEU.FTZ.AND P2, PT, R169.reuse, -INF , PT ;  /* 0xff800000a900780b */ /* 0x040fe20003f5d000 */
[----:B------:R-:W-:Y:S01]  /*115c0*/  FMUL.FTZ R23, R169, c[0x0][0x2d0] ;  /* 0x0000b400a9177a20 */ /* 0x000fe20000410000 */
[----:B------:R-:W-:Y:S02]  /*115d0*/  ISETP.LT.OR P6, PT, R2, 0xa, P6 ;  /* 0x0000000a0200780c */ /* 0x000fe400037c1670 */
[----:B--2---:R-:W-:Y:S02]  /*115e0*/  FMNMX.FTZ R168, R168, R5, !PT ;  /* 0x00000005a8a87209 */ /* 0x004fe40007810000 */
[----:B------:R-:W-:Y:S02]  /*115f0*/  FSEL R23, R23, RZ, P2 ;  /* 0x000000ff17177208 */ /* 0x000fe40001000000 */
[----:B------:R-:W-:Y:S01]  /*11600*/  ISETP.LT.OR P5, PT, R2, 0x11, P5 ;  /* 0x000000110200780c */ /* 0x000fe20002fa1670 */
[----:B------:R-:W1:Y:S01]  /*11610*/  SHFL.BFLY PT, R7, R168, 0x1, 0x1f ;  /* 0x0c201f00a8077f89 */ /* 0x000e6200000e0000 */
[----:B------:R-:W-:Y:S01]  /*11620*/  FSEL R15, R15, -INF , !P6 ;  /* 0xff8000000f0f7808 */ /* 0x000fe20007000000 */
[--C-:B------:R-:W-:Y:S01]  /*11630*/  FFMA.FTZ R3, R174, c[0x0][0x2d0], -R23.reuse ;  /* 0x0000b400ae037a23 */ /* 0x100fe20000010817 */
[----:B------:R-:W-:Y:S01]  /*11640*/  FMNMX.FTZ R167, R216, R167, !PT ;  /* 0x000000a7d8a77209 */ /* 0x000fe20007810000 */
[--C-:B------:R-:W-:Y:S01]  /*11650*/  FFMA.FTZ R40, R196, c[0x0][0x2d0], -R23.reuse ;  /* 0x0000b400c4287a23 */ /* 0x100fe20000010817 */
[----:B------:R-:W-:Y:S01]  /*11660*/  FSEL R41, R26, -INF , !P5 ;  /* 0xff8000001a297808 */ /* 0x000fe20006800000 */
[----:B------:R2:W-:Y:S01]  /*11670*/  MUFU.EX2 R24, R3 ;  /* 0x0000000300187308 */ /* 0x0005e20000000800 */
[----:B------:R-:W-:Y:S01]  /*11680*/  PLOP3.LUT P1, PT, PT, PT, UP6, 0x40, 0x0 ;  /* 0x000000000000781c */ /* 0x000fe20003f2e868 */
[----:B------:R-:W3:Y:S01]  /*11690*/  SHFL.BFLY PT, R5, R167, 0x2, 0x1f ;  /* 0x0c401f00a7057f89 */ /* 0x000ee200000e0000 */
[----:B------:R-:W-:Y:S02]  /*116a0*/  PLOP3.LUT P0, PT, PT, PT, UP5, 0x40, 0x0 ;  /* 0x000000000000781c */ /* 0x000fe40003f0e858 */
[C---:B------:R-:W-:Y:S02]  /*116b0*/  ISETP.GT.AND P6, PT, R0.reuse, 0x11, P1 ;  /* 0x000000110000780c */ /* 0x040fe40000fc4270 */
[----:B------:R-:W-:Y:S02]  /*116c0*/  ISETP.GT.AND P0, PT, R0, 0x18, P0 ;  /* 0x000000180000780c */ /* 0x000fe40000704270 */
[C---:B------:R-:W-:Y:S01]  /*116d0*/  ISETP.LT.OR P6, PT, R2.reuse, 0x12, P6 ;  /* 0x000000120200780c */ /* 0x040fe200037c1670 */
[----:B------:R-:W-:Y:S01]  /*116e0*/  MUFU.EX2 R244, R40 ;  /* 0x0000002800f47308 */ /* 0x000fe20000000800 */
[----:B------:R-:W-:Y:S02]  /*116f0*/  PLOP3.LUT P1, PT, PT, PT, UP4, 0x40, 0x0 ;  /* 0x000000000000781c */ /* 0x000fe40003f2e848 */
[----:B------:R-:W-:Y:S02]  /*11700*/  FSEL R44, R27, -INF , !P6 ;  /* 0xff8000001b2c7808 */ /* 0x000fe40007000000 */
[----:B------:R-:W-:Y:S02]  /*11710*/  ISETP.LT.OR P0, PT, R2, 0x19, P0 ;  /* 0x000000190200780c */ /* 0x000fe40000701670 */
[----:B------:R-:W-:Y:S02]  /*11720*/  ISETP.GT.AND P1, PT, R0, 0x19, P1 ;  /* 0x000000190000780c */ /* 0x000fe40000f24270 */
[----:B-1----:R-:W-:Y:S02]  /*11730*/  FMNMX.FTZ R168, R168, R7, !PT ;  /* 0x00000007a8a87209 */ /* 0x002fe40007810000 */
[----:B------:R-:W-:Y:S02]  /*11740*/  PLOP3.LUT P5, PT, PT, PT, UP3, 0x40, 0x0 ;  /* 0x000000000000781c */ /* 0x000fe40003fae838 */
[----:B------:R-:W-:Y:S01]  /*11750*/  FSEL R45, R30, -INF , !P0 ;  /* 0xff8000001e2d7808 */ /* 0x000fe20004000000 */
[--C-:B--2---:R-:W-:Y:S01]  /*11760*/  FFMA.FTZ R3, R175, c[0x0][0x2d0], -R23.reuse ;  /* 0x0000b400af037a23 */ /* 0x104fe20000010817 */
[----:B------:R-:W-:Y:S01]  /*11770*/  ISETP.LT.OR P1, PT, R2, 0x1a, P1 ;  /* 0x0000001a0200780c */ /* 0x000fe20000f21670 */
[----:B------:R-:W-:Y:S01]  /*11780*/  FMUL.FTZ R48, R168, c[0x0][0x2d0] ;  /* 0x0000b400a8307a20 */ /* 0x000fe20000410000 */
[----:B------:R-:W-:Y:S01]  /*11790*/  ISETP.GT.AND P0, PT, R0, 0x20, P5 ;  /* 0x000000200000780c */ /* 0x000fe20002f04270 */
[----:B------:R1:W2:Y:S01]  /*117a0*/  MUFU.EX2 R21, R3 ;  /* 0x0000000300157308 */ /* 0x0002a20000000800 */
[----:B---3--:R-:W-:Y:S02]  /*117b0*/  FMNMX.FTZ R167, R167, R5, !PT ;  /* 0x00000005a7a77209 */ /* 0x008fe40007810000 */
[----:B------:R-:W-:Y:S02]  /*117c0*/  PLOP3.LUT P6, PT, PT, PT, UP2, 0x40, 0x0 ;  /* 0x000000000000781c */ /* 0x000fe40003fce828 */
[----:B------:R-:W-:Y:S01]  /*117d0*/  FSEL R171, R31, -INF , !P1 ;  /* 0xff8000001fab7808 */ /* 0x000fe20004800000 */
[----:B------:R-:W3:Y:S01]  /*117e0*/  SHFL.BFLY PT, R5, R167, 0x1, 0x1f ;  /* 0x0c201f00a7057f89 */ /* 0x000ee200000e0000 */
[----:B------:R-:W-:Y:S02]  /*117f0*/  ISETP.LT.OR P0, PT, R2, 0x21, P0 ;  /* 0x000000210200780c */ /* 0x000fe40000701670 */
[----:B------:R-:W-:Y:S02]  /*11800*/  ISETP.GT.AND P6, PT, R0, 0x21, P6 ;  /* 0x000000210000780c */ /* 0x000fe400037c4270 */
[----:B------:R-:W-:Y:S02]  /*11810*/  FSETP.NEU.FTZ.AND P1, PT, R168, -INF , PT ;  /* 0xff800000a800780b */ /* 0x000fe40003f3d000 */
[----:B------:R-:W-:Y:S01]  /*11820*/  FSEL R173, R42, -INF , !P0 ;  /* 0xff8000002aad7808 */ /* 0x000fe20004000000 */
[----:B------:R-:W-:Y:S01]  /*11830*/  LDSM.16.MT88.4 R28, [R225+0x2080] ;  /* 0x00208000e11c783b */ /* 0x000fe20000004200 */
[----:B------:R-:W-:Y:S02]  /*11840*/  ISETP.LT.OR P6, PT, R2, 0x22, P6 ;  /* 0x000000220200780c */ /* 0x000fe400037c1670 */
[----:B------:R-:W-:Y:S02]  /*11850*/  PLOP3.LUT P5, PT, PT, PT, UP1, 0x40, 0x0 ;  /* 0x000000000000781c */ /* 0x000fe40003fae818 */
[----:B------:R-:W-:Y:S01]  /*11860*/  PLOP3.LUT P0, PT, PT, PT, UP0, 0x40, 0x0 ;  /* 0x000000000000781c */ /* 0x000fe20003f0e808 */
[----:B------:R-:W-:Y:S01]  /*11870*/  UISETP.GT.AND UP0, UPT, UR13, UR8, UPT ;  /* 0x000000080d00728c */ /* 0x000fe2000bf04270 */
[----:B------:R-:W-:Y:S01]  /*11880*/  FSEL R48, R48, RZ, P1 ;  /* 0x000000ff30307208 */ /* 0x000fe20000800000 */
[----:B------:R-:W-:Y:S01]  /*11890*/  UIADD3 UR13, UR13, -0x1, URZ ;  /* 0xffffffff0d0d7890 */ /* 0x000fe2000fffe03f */
[----:B------:R-:W-:Y:S02]  /*118a0*/  FSEL R172, R43, -INF , !P6 ;  /* 0xff8000002bac7808 */ /* 0x000fe40007000000 */
[----:B-1----:R-:W-:Y:S01]  /*118b0*/  FMNMX.FTZ R3, R11, R4, !PT ;  /* 0x000000040b037209 */ /* 0x002fe20007810000 */
[--C-:B------:R-:W-:Y:S01]  /*118c0*/  FFMA.FTZ R4, R192, c[0x0][0x2d0], -R23.reuse ;  /* 0x0000b400c0047a23 */ /* 0x100fe20000010817 */
[----:B------:R-:W-:Y:S01]  /*118d0*/  ISETP.GT.AND P5, PT, R0, 0x28, P5 ;  /* 0x000000280000780c */ /* 0x000fe20002fa4270 */
[--C-:B------:R-:W-:Y:S01]  /*118e0*/  FFMA.FTZ R40, R193, c[0x0][0x2d0], -R48.reuse ;  /* 0x0000b400c1287a23 */ /* 0x100fe20000010830 */
[----:B------:R-:W-:Y:S01]  /*118f0*/  FMNMX.FTZ R3, R14, R3, !PT ;  /* 0x000000030e037209 */ /* 0x000fe20007810000 */
[----:B------:R1:W4:Y:S01]  /*11900*/  MUFU.EX2 R20, R4 ;  /* 0x0000000400147308 */ /* 0x0003220000000800 */
[----:B------:R-:W-:Y:S01]  /*11910*/  ISETP.GT.AND P0, PT, R0, 0x29, P0 ;  /* 0x000000290000780c */ /* 0x000fe20000704270 */
[--C-:B------:R-:W-:Y:S01]  /*11920*/  FFMA.FTZ R0, R16, c[0x0][0x2d0], -R48.reuse ;  /* 0x0000b40010007a23 */ /* 0x100fe20000010830 */
[----:B------:R-:W-:Y:S02]  /*11930*/  FMNMX.FTZ R3, R15, R3, !PT ;  /* 0x000000030f037209 */ /* 0x000fe40007810000 */
[C---:B------:R-:W-:Y:S02]  /*11940*/  ISETP.LT.OR P5, PT, R2.reuse, 0x29, P5 ;  /* 0x000000290200780c */ /* 0x040fe40002fa1670 */
[----:B------:R-:W-:Y:S02]  /*11950*/  ISETP.LT.OR P0, PT, R2, 0x2a, P0 ;  /* 0x0000002a0200780c */ /* 0x000fe40000701670 */
[----:B---3--:R-:W-:Y:S01]  /*11960*/  FMNMX.FTZ R167, R167, R5, !PT ;  /* 0x00000005a7a77209 */ /* 0x008fe20007810000 */
[----:B------:R-:W-:Y:S01]  /*11970*/  MUFU.EX2 R252, R0 ;  /* 0x0000000000fc7308 */ /* 0x000fe20000000800 */
[----:B------:R-:W-:Y:S02]  /*11980*/  FSEL R22, R47, -INF , !P0 ;  /* 0xff8000002f167808 */ /* 0x000fe40004000000 */
[C---:B------:R-:W-:Y:S01]  /*11990*/  FSETP.NEU.FTZ.AND P0, PT, R167.reuse, -INF , PT ;  /* 0xff800000a700780b */ /* 0x040fe20003f1d000 */
[----:B------:R-:W-:Y:S01]  /*119a0*/  FMUL.FTZ R49, R167, c[0x0][0x2d0] ;  /* 0x0000b400a7317a20 */ /* 0x000fe20000410000 */
[----:B------:R-:W-:Y:S02]  /*119b0*/  FSEL R174, R46, -INF , !P5 ;  /* 0xff8000002eae7808 */ /* 0x000fe40006800000 */
[----:B--2---:R-:W-:Y:S02]  /*119c0*/  MOV R43, R21 ;  /* 0x00000015002b7202 */ /* 0x004fe40000000f00 */
[----:B------:R-:W-:Y:S01]  /*119d0*/  FSEL R49, R49, RZ, P0 ;  /* 0x000000ff31317208 */ /* 0x000fe20000000000 */
[----:B------:R2:W-:Y:S01]  /*119e0*/  MUFU.EX2 R242, R40 ;  /* 0x0000002800f27308 */ /* 0x0005e20000000800 */
[----:B-1----:R-:W-:Y:S01]  /*119f0*/  FMNMX.FTZ R4, R41, R3, !PT ;  /* 0x0000000329047209 */ /* 0x002fe20007810000 */
[--C-:B------:R-:W-:Y:S01]  /*11a00*/  FFMA.FTZ R3, R17, c[0x0][0x2d0], -R23.reuse ;  /* 0x0000b40011037a23 */ /* 0x100fe20000010817 */
[----:B----4-:R-:W-:Y:S02]  /*11a10*/  MOV R42, R20 ;  /* 0x00000014002a7202 */ /* 0x010fe40000000f00 */
[----:B------:R-:W-:Y:S05]  /*11a20*/  FMNMX.FTZ R4, R44, R4, !PT ;  /* 0x000000042c047209 */ /* 0x000fea0007810000 */
[----:B------:R1:W3:Y:S01]  /*11a30*/  MUFU.EX2 R7, R3 ;  /* 0x0000000300077308 */ /* 0x0002e20000000800 */
[----:B--2---:R-:W-:Y:S09]  /*11a40*/  FFMA.FTZ R40, R200, c[0x0][0x2d0], -R23 ;  /* 0x0000b400c8287a23 */ /* 0x004ff20000010817 */
[----:B------:R2:W-:Y:S01]  /*11a50*/  MUFU.EX2 R221, R40 ;  /* 0x0000002800dd7308 */ /* 0x0005e20000000800 */
[----:B-1----:R-:W-:Y:S01]  /*11a60*/  FMNMX.FTZ R3, R45, R4, !PT ;  /* 0x000000042d037209 */ /* 0x002fe20007810000 */
[--C-:B------:R-:W-:Y:S01]  /*11a70*/  FFMA.FTZ R4, R6, c[0x0][0x2d0], -R48.reuse ;  /* 0x0000b40006047a23 */ /* 0x100fe20000010830 */
[----:B---3--:R-:W-:Y:S02]  /*11a80*/  MOV R47, R7 ;  /* 0x00000007002f7202 */ /* 0x008fe40000000f00 */
[----:B------:R-:W-:Y:S05]  /*11a90*/  FMNMX.FTZ R3, R171, R3, !PT ;  /* 0x00000003ab037209 */ /* 0x000fea0007810000 */
[----:B------:R1:W3:Y:S01]  /*11aa0*/  MUFU.EX2 R20, R4 ;  /* 0x0000000400147308 */ /* 0x0002e20000000800 */
[----:B------:R-:W-:Y:S02]  /*11ab0*/  F2FP.PACK_AB R26, R47, R42 ;  /* 0x0000002a2f1a723e */ /* 0x000fe400000000ff */
[----:B------:R-:W-:Y:S04]  /*11ac0*/  FMNMX.FTZ R3, R173, R3, !PT ;  /* 0x00000003ad037209 */ /* 0x000fe80007810000 */
[----:B------:R-:W-:Y:S01]  /*11ad0*/  FMNMX.FTZ R2, R172, R3, !PT ;  /* 0x00000003ac027209 */ /* 0x000fe20007810000 */
[--C-:B------:R-:W-:Y:S03]  /*11ae0*/  FFMA.FTZ R3, R19, c[0x0][0x2d0], -R48.reuse ;  /* 0x0000b40013037a23 */ /* 0x100fe60000010830 */
[----:B------:R-:W-:Y:S01]  /*11af0*/  FMNMX.FTZ R0, R174, R2, !PT ;  /* 0x00000002ae007209 */ /* 0x000fe20007810000 */
[----:B------:R4:W-:Y:S01]  /*11b00*/  MUFU.EX2 R251, R3 ;  /* 0x0000000300fb7308 */ /* 0x0009e20000000800 */
[--C-:B------:R-:W-:Y:S02]  /*11b10*/  FFMA.FTZ R2, R18, c[0x0][0x2d0], -R48.reuse ;  /* 0x0000b40012027a23 */ /* 0x100fe40000010830 */
[----:B------:R-:W-:Y:S01]  /*11b20*/  FMNMX.FTZ R0, R22, R0, !PT ;  /* 0x0000000016007209 */ /* 0x000fe20007810000 */
[----:B--2---:R-:W-:Y:S06]  /*11b30*/  FFMA.FTZ R40, R197, c[0x0][0x2d0], -R48 ;  /* 0x0000b400c5287a23 */ /* 0x004fec0000010830 */
[----:B------:R2:W5:Y:S01]  /*11b40*/  MUFU.EX2 R250, R2 ;  /* 0x0000000200fa7308 */ /* 0x0005620000000800 */
[--C-:B-1----:R-:W-:Y:S01]  /*11b50*/  FFMA.FTZ R4, R12, c[0x0][0x2d0], -R49.reuse ;  /* 0x0000b4000c047a23 */ /* 0x102fe20000010831 */
[----:B---3--:R-:W-:Y:S04]  /*11b60*/  MOV R46, R20 ;  /* 0x00000014002e7202 */ /* 0x008fe80000000f00 */
[----:B------:R-:W-:Y:S04]  /*11b70*/  F2FP.PACK_AB R25, R252, R46 ;  /* 0x0000002efc19723e */ /* 0x000fe800000000ff */
[----:B------:R-:W-:Y:S01]  /*11b80*/  MUFU.EX2 R246, R4 ;  /* 0x0000000400f67308 */ /* 0x000fe20000000800 */
[--C-:B----4-:R-:W-:Y:S09]  /*11b90*/  FFMA.FTZ R3, R8, c[0x0][0x2d0], -R49.reuse ;  /* 0x0000b40008037a23 */ /* 0x110ff20000010831 */
[----:B------:R1:W-:Y:S01]  /*11ba0*/  MUFU.EX2 R247, R3 ;  /* 0x0000000300f77308 */ /* 0x0003e20000000800 */
[----:B--2---:R-:W2:Y:S01]  /*11bb0*/  SHFL.BFLY PT, R2, R0, 0x2, 0x1f ;  /* 0x0c401f0000027f89 */ /* 0x004ea200000e0000 */
[----:B-----5:R-:W-:Y:S08]  /*11bc0*/  F2FP.PACK_AB R27, R251, R250 ;  /* 0x000000fafb1b723e */ /* 0x020ff000000000ff */
[----:B------:R3:W-:Y:S01]  /*11bd0*/  MUFU.EX2 R220, R40 ;  /* 0x0000002800dc7308 */ /* 0x0007e20000000800 */
[--C-:B-1----:R-:W-:Y:S09]  /*11be0*/  FFMA.FTZ R3, R9, c[0x0][0x2d0], -R49.reuse ;  /* 0x0000b40009037a23 */ /* 0x102ff20000010831 */
[----:B------:R2:W1:Y:S01]  /*11bf0*/  MUFU.EX2 R248, R3 ;  /* 0x0000000300f87308 */ /* 0x0004620000000800 */
[--C-:B---3--:R-:W-:Y:S09]  /*11c00*/  FFMA.FTZ R40, R201, c[0x0][0x2d0], -R49.reuse ;  /* 0x0000b400c9287a23 */ /* 0x108ff20000010831 */
[----:B------:R3:W-:Y:S01]  /*11c10*/  MUFU.EX2 R201, R40 ;  /* 0x0000002800c97308 */ /* 0x0007e20000000800 */
[----:B--2---:R-:W-:Y:S01]  /*11c20*/  FMNMX.FTZ R3, R0, R2, !PT ;  /* 0x0000000200037209 */ /* 0x004fe20007810000 */
[--C-:B------:R-:W-:Y:S01]  /*11c30*/  FFMA.FTZ R2, R13, c[0x0][0x2d0], -R49.reuse ;  /* 0x0000b4000d027a23 */ /* 0x100fe20000010831 */
[----:B------:R-:W-:Y:S02]  /*11c40*/  FSEL R0, R169, RZ, P2 ;  /* 0x000000ffa9007208 */ /* 0x000fe40001000000 */
[----:B-1----:R-:W-:Y:S05]  /*11c50*/  F2FP.PACK_AB R32, R248, R247 ;  /* 0x000000f7f820723e */ /* 0x002fea00000000ff */
[----:B------:R1:W2:Y:S01]  /*11c60*/  MUFU.EX2 R249, R2 ;  /* 0x0000000200f97308 */ /* 0x0002a20000000800 */
[----:B------:R-:W4:Y:S01]  /*11c70*/  SHFL.BFLY PT, R4, R3, 0x1, 0x1f ;  /* 0x0c201f0003047f89 */ /* 0x000f2200000e0000 */
[----:B------:R-:W-:Y:S02]  /*11c80*/  FADD.FTZ R0, -R0, R164 ;  /* 0x000000a400007221 */ /* 0x000fe40000010100 */
[----:B---3--:R-:W-:Y:S01]  /*11c90*/  FFMA.FTZ R40, R202, c[0x0][0x2d0], -R49 ;  /* 0x0000b400ca287a23 */ /* 0x008fe20000010831 */
[----:B------:R-:W-:Y:S01]  /*11ca0*/  MOV R202, R47 ;  /* 0x0000002f00ca7202 */ /* 0x000fe20000000f00 */
[----:B------:R-:W-:Y:S04]  /*11cb0*/  FMUL.FTZ R0, R0, c[0x0][0x2d0] ;  /* 0x0000b40000007a20 */ /* 0x000fe80000410000 */
[----:B------:R-:W-:Y:S10]  /*11cc0*/  MUFU.EX2 R200, R40 ;  /* 0x0000002800c87308 */ /* 0x000ff40000000800 */
[----:B------:R3:W5:Y:S01]  /*11cd0*/  MUFU.EX2 R21, R0 ;  /* 0x0000000000157308 */ /* 0x0007620000000800 */
[----:B-1----:R-:W-:Y:S02]  /*11ce0*/  FSEL R2, R168, RZ, P1 ;  /* 0x000000ffa8027208 */ /* 0x002fe40000800000 */
[----:B----4-:R-:W-:Y:S02]  /*11cf0*/  FMNMX.FTZ R3, R3, R4, !PT ;  /* 0x0000000403037209 */ /* 0x010fe40007810000 */
[----:B--2---:R-:W-:Y:S01]  /*11d00*/  F2FP.PACK_AB R34, R249, R246 ;  /* 0x000000f6f922723e */ /* 0x004fe200000000ff */
[----:B------:R-:W-:Y:S02]  /*11d10*/  FADD.FTZ R2, -R2, R165 ;  /* 0x000000a502027221 */ /* 0x000fe40000010100 */
[----:B------:R-:W-:Y:S02]  /*11d20*/  FMUL.FTZ R50, R3, c[0x0][0x2d0] ;  /* 0x0000b40003327a20 */ /* 0x000fe40000410000 */
[----:B------:R-:W-:Y:S04]  /*11d30*/  FMUL.FTZ R2, R2, c[0x0][0x2d0] ;  /* 0x0000b40002027a20 */ /* 0x000fe80000410000 */
[----:B------:R-:W1:Y:S01]  /*11d40*/  MUFU.EX2 R20, R2 ;  /* 0x0000000200147308 */ /* 0x000e620000000800 */
[----:B---3--:R-:W-:Y:S01]  /*11d50*/  FSEL R0, R167, RZ, P0 ;  /* 0x000000ffa7007208 */ /* 0x008fe20000000000 */
[----:B-----5:R-:W-:Y:S01]  /*11d60*/  FMUL.FTZ R4, R21, R176 ;  /* 0x000000b015047220 */ /* 0x020fe20000410000 */
[----:B------:R-:W-:Y:S01]  /*11d70*/  FSETP.NEU.FTZ.AND P0, PT, R3, -INF , PT ;  /* 0xff8000000300780b */ /* 0x000fe20003f1d000 */
[C---:B------:R-:W-:Y:S01]  /*11d80*/  FMUL.FTZ R5, R21.reuse, R177 ;  /* 0x000000b115057220 */ /* 0x040fe20000410000 */
[----:B------:R-:W-:Y:S01]  /*11d90*/  MOV R177, R43 ;  /* 0x0000002b00b17202 */ /* 0x000fe20000000f00 */
[----:B------:R-:W-:Y:S01]  /*11da0*/  FADD.FTZ R0, -R0, R166 ;  /* 0x000000a600007221 */ /* 0x000fe20000010100 */
[----:B------:R-:W-:Y:S01]  /*11db0*/  FSEL R50, R50, RZ, P0 ;  /* 0x000000ff32327208 */ /* 0x000fe20000000000 */
[----:B------:R-:W-:Y:S01]  /*11dc0*/  FMUL.FTZ R16, R21, R188 ;  /* 0x000000bc15107220 */ /* 0x000fe20000410000 */
[----:B------:R-:W-:Y:S01]  /*11dd0*/  MOV R176, R46 ;  /* 0x0000002e00b07202 */ /* 0x000fe20000000f00 */
[----:B------:R-:W-:Y:S02]  /*11de0*/  FMUL.FTZ R0, R0, c[0x0][0x2d0] ;  /* 0x0000b40000007a20 */ /* 0x000fe40000410000 */
[--C-:B------:R-:W-:Y:S02]  /*11df0*/  FFMA.FTZ R10, R10, c[0x0][0x2d0], -R50.reuse ;  /* 0x0000b4000a0a7a23 */ /* 0x100fe40000010832 */
[----:B------:R2:W3:Y:S01]  /*11e00*/  MUFU.EX2 R2, R0 ;  /* 0x0000000000027308 */ /* 0x0004e20000000800 */
[--C-:B------:R-:W-:Y:S02]  /*11e10*/  FFMA.FTZ R14, R14, c[0x0][0x2d0], -R50.reuse ;  /* 0x0000b4000e0e7a23 */ /* 0x100fe40000010832 */
[--C-:B------:R-:W-:Y:S02]  /*11e20*/  FFMA.FTZ R15, R15, c[0x0][0x2d0], -R50.reuse ;  /* 0x0000b4000f0f7a23 */ /* 0x100fe40000010832 */
[C---:B-1----:R-:W-:Y:S01]  /*11e30*/  FMUL.FTZ R6, R20.reuse, R178 ;  /* 0x000000b214067220 */ /* 0x042fe20000410000 */
[----:B------:R-:W-:Y:S01]  /*11e40*/  MOV R178, R42 ;  /* 0x0000002a00b27202 */ /* 0x000fe20000000f00 */
[C---:B------:R-:W-:Y:S02]  /*11e50*/  FMUL.FTZ R7, R20.reuse, R179 ;  /* 0x000000b314077220 */ /* 0x040fe40000410000 */
[C---:B------:R-:W-:Y:S01]  /*11e60*/  FMUL.FTZ R17, R21.reuse, R189 ;  /* 0x000000bd15117220 */ /* 0x040fe20000410000 */
[----:B------:R-:W-:Y:S01]  /*11e70*/  MUFU.EX2 R175, R10 ;  /* 0x0000000a00af7308 */ /* 0x000fe20000000800 */
[C---:B------:R-:W-:Y:S02]  /*11e80*/  FMUL.FTZ R18, R20.reuse, R190 ;  /* 0x000000be14127220 */ /* 0x040fe40000410000 */
[C---:B------:R-:W-:Y:S02]  /*11e90*/  FMUL.FTZ R19, R20.reuse, R191 ;  /* 0x000000bf14137220 */ /* 0x040fe40000410000 */
[C---:B------:R-:W-:Y:S01]  /*11ea0*/  FMUL.FTZ R132, R21.reuse, R132 ;  /* 0x0000008415847220 */ /* 0x040fe20000410000 */
[----:B------:R-:W-:Y:S01]  /*11eb0*/  LDSM.16.MT88.4 R188, [R225+0x3080] ;  /* 0x00308000e1bc783b */ /* 0x000fe20000004200 */
[C---:B------:R-:W-:Y:S02]  /*11ec0*/  FMUL.FTZ R133, R21.reuse, R133 ;  /* 0x0000008515857220 */ /* 0x040fe40000410000 */
[C---:B------:R-:W-:Y:S01]  /*11ed0*/  FMUL.FTZ R134, R20.reuse, R134 ;  /* 0x0000008614867220 */ /* 0x040fe20000410000 */
[----:B------:R-:W-:Y:S01]  /*11ee0*/  MUFU.EX2 R206, R14 ;  /* 0x0000000e00ce7308 */ /* 0x000fe20000000800 */
[----:B------:R-:W-:Y:S02]  /*11ef0*/  FMUL.FTZ R135, R20, R135 ;  /* 0x0000008714877220 */ /* 0x000fe40000410000 */
[----:B------:R-:W-:Y:S02]  /*11f00*/  FMUL.FTZ R144, R21, R144 ;  /* 0x0000009015907220 */ /* 0x000fe40000410000 */
[----:B--2---:R-:W-:Y:S02]  /*11f10*/  FFMA.FTZ R0, R11, c[0x0][0x2d0], -R50 ;  /* 0x0000b4000b007a23 */ /* 0x004fe40000010832 */
[C---:B---3--:R-:W-:Y:S02]  /*11f20*/  FMUL.FTZ R8, R2.reuse, R180 ;  /* 0x000000b402087220 */ /* 0x048fe40000410000 */
[C---:B------:R-:W-:Y:S01]  /*11f30*/  FMUL.FTZ R9, R2.reuse, R181 ;  /* 0x000000b502097220 */ /* 0x040fe20000410000 */
[----:B------:R1:W2:Y:S01]  /*11f40*/  MUFU.EX2 R192, R0 ;  /* 0x0000000000c07308 */ /* 0x0002a20000000800 */
[C---:B------:R-:W-:Y:S02]  /*11f50*/  FMUL.FTZ R12, R2.reuse, R184 ;  /* 0x000000b8020c7220 */ /* 0x040fe40000410000 */
[C---:B------:R-:W-:Y:S02]  /*11f60*/  FMUL.FTZ R13, R2.reuse, R185 ;  /* 0x000000b9020d7220 */ /* 0x040fe40000410000 */
[C---:B------:R-:W-:Y:S02]  /*11f70*/  FMUL.FTZ R136, R2.reuse, R136 ;  /* 0x0000008802887220 */ /* 0x040fe40000410000 */
[C---:B------:R-:W-:Y:S02]  /*11f80*/  FMUL.FTZ R137, R2.reuse, R137 ;  /* 0x0000008902897220 */ /* 0x040fe40000410000 */
[C---:B------:R-:W-:Y:S01]  /*11f90*/  FMUL.FTZ R140, R2.reuse, R140 ;  /* 0x0000008c028c7220 */ /* 0x040fe20000410000 */
[----:B------:R-:W3:Y:S01]  /*11fa0*/  MUFU.EX2 R207, R15 ;  /* 0x0000000f00cf7308 */ /* 0x000ee20000000800 */
[----:B------:R-:W-:Y:S02]  /*11fb0*/  FMUL.FTZ R141, R2, R141 ;  /* 0x0000008d028d7220 */ /* 0x000fe40000410000 */
[C---:B------:R-:W-:Y:S02]  /*11fc0*/  FMUL.FTZ R145, R21.reuse, R145 ;  /* 0x0000009115917220 */ /* 0x040fe40000410000 */
[C---:B------:R-:W-:Y:S02]  /*11fd0*/  FMUL.FTZ R146, R20.reuse, R146 ;  /* 0x0000009214927220 */ /* 0x040fe40000410000 */
[C---:B------:R-:W-:Y:S02]  /*11fe0*/  FMUL.FTZ R147, R20.reuse, R147 ;  /* 0x0000009314937220 */ /* 0x040fe40000410000 */
[C---:B------:R-:W-:Y:S02]  /*11ff0*/  FMUL.FTZ R148, R21.reuse, R148 ;  /* 0x0000009415947220 */ /* 0x040fe40000410000 */
[----:B------:R-:W-:Y:S02]  /*12000*/  FMUL.FTZ R149, R21, R149 ;  /* 0x0000009515957220 */ /* 0x000fe40000410000 */
[C---:B------:R-:W-:Y:S01]  /*12010*/  FMUL.FTZ R150, R20.reuse, R150 ;  /* 0x0000009614967220 */ /* 0x040fe20000410000 */
[----:B-1----:R-:W-:Y:S01]  /*12020*/  FSEL R0, R3, RZ, P0 ;  /* 0x000000ff03007208 */ /* 0x002fe20000000000 */
[----:B------:R-:W-:Y:S01]  /*12030*/  FMUL.FTZ R151, R20, R151 ;  /* 0x0000009714977220 */ /* 0x000fe20000410000 */
[----:B--2---:R-:W-:Y:S01]  /*12040*/  F2FP.PACK_AB R33, R192, R175 ;  /* 0x000000afc021723e */ /* 0x004fe200000000ff */
[----:B------:R-:W-:Y:S01]  /*12050*/  FMUL.FTZ R152, R2, R152 ;  /* 0x0000009802987220 */ /* 0x000fe20000410000 */
[----:B------:R-:W-:Y:S01]  /*12060*/  PLOP3.LUT P0, PT, PT, PT, UP0, 0x80, 0x0 ;  /* 0x000000000000781c */ /* 0x000fe20003f0f008 */
[----:B------:R-:W-:Y:S01]  /*12070*/  FADD.FTZ R0, -R0, R170 ;  /* 0x000000aa00007221 */ /* 0x000fe20000010100 */
[----:B------:R-:W-:Y:S01]  /*12080*/  MOV R170, R24 ;  /* 0x0000001800aa7202 */ /* 0x000fe20000000f00 */
[----:B------:R-:W-:Y:S02]  /*12090*/  FMUL.FTZ R153, R2, R153 ;  /* 0x0000009902997220 */ /* 0x000fe40000410000 */
[----:B------:R-:W-:Y:S01]  /*120a0*/  FMUL.FTZ R0, R0, c[0x0][0x2d0] ;  /* 0x0000b40000007a20 */ /* 0x000fe20000410000 */
[----:B------:R-:W-:Y:S01]  /*120b0*/  F2FP.PACK_AB R24, R43, R170 ;  /* 0x000000aa2b18723e */ /* 0x000fe200000000ff */
[----:B------:R-:W-:Y:S01]  /*120c0*/  FFMA.FTZ R40, R45, c[0x0][0x2d0], -R50 ;  /* 0x0000b4002d287a23 */ /* 0x000fe20000010832 */
[----:B---3--:R-:W-:Y:S01]  /*120d0*/  F2FP.PACK_AB R35, R207, R206 ;  /* 0x000000cecf23723e */ /* 0x008fe200000000ff */
[C---:B------:R-:W-:Y:S02]  /*120e0*/  FMUL.FTZ R156, R2.reuse, R156 ;  /* 0x0000009c029c7220 */ /* 0x040fe40000410000 */
[----:B------:R-:W1:Y:S01]  /*120f0*/  MUFU.EX2 R0, R0 ;  /* 0x0000000000007308 */ /* 0x000e620000000800 */
[----:B------:R-:W-:Y:S01]  /*12100*/  FMUL.FTZ R157, R2, R157 ;  /* 0x0000009d029d7220 */ /* 0x000fe20000410000 */
[-C--:B------:R-:W-:Y:S05]  /*12110*/  HMMA.16816.F32 R4, R24, R28.reuse, R4 ;  /* 0x0000001c1804723c */ /* 0x080fea0000001804 */
[C---:B------:R-:W-:Y:S02]  /*12120*/  FMUL.FTZ R160, R21.reuse, R160 ;  /* 0x000000a015a07220 */ /* 0x040fe40000410000 */
[C---:B------:R-:W-:Y:S01]  /*12130*/  FMUL.FTZ R161, R21.reuse, R161 ;  /* 0x000000a115a17220 */ /* 0x040fe20000410000 */
[----:B------:R-:W-:Y:S01]  /*12140*/  MUFU.EX2 R164, R40 ;  /* 0x0000002800a47308 */ /* 0x000fe20000000800 */
[C---:B------:R-:W-:Y:S03]  /*12150*/  FMUL.FTZ R162, R20.reuse, R162 ;  /* 0x000000a214a27220 */ /* 0x040fe60000410000 */
[C---:B------:R-:W-:Y:S02]  /*12160*/  FMUL.FTZ R163, R20.reuse, R163 ;  /* 0x000000a314a37220 */ /* 0x040fe40000410000 */
[C---:B------:R-:W-:Y:S02]  /*12170*/  FMUL.FTZ R52, R21.reuse, R52 ;  /* 0x0000003415347220 */ /* 0x040fe40000410000 */
[C---:B------:R-:W-:Y:S02]  /*12180*/  FMUL.FTZ R53, R21.reuse, R53 ;  /* 0x0000003515357220 */ /* 0x040fe40000410000 */
[C---:B------:R-:W-:Y:S02]  /*12190*/  FMUL.FTZ R54, R20.reuse, R54 ;  /* 0x0000003614367220 */ /* 0x040fe40000410000 */
        /* <DEDUP_REMOVED lines=17> */
[----:B------:R-:W-:Y:S02]  /*122b0*/  FMUL.FTZ R159, R0, R159 ;  /* 0x0000009f009f7220 */ /* 0x000fe40000410000 */
[C---:B------:R-:W-:Y:S02]  /*122c0*/  FMUL.FTZ R56, R2.reuse, R56 ;  /* 0x0000003802387220 */ /* 0x040fe40000410000 */
        /* <DEDUP_REMOVED lines=9> */
[C---:B------:R-:W-:Y:S02]  /*12360*/  FMUL.FTZ R62, R0.reuse, R62 ;  /* 0x0000003e003e7220 */ /* 0x040fe40000410000 */
[----:B------:R-:W-:Y:S01]  /*12370*/  FMUL.FTZ R63, R0, R63 ;  /* 0x0000003f003f7220 */ /* 0x000fe20000410000 */
[-C--:B-1----:R-:W-:Y:S03]  /*12380*/  HMMA.16816.F32 R148, R24, R28.reuse, R148 ;  /* 0x0000001c1894723c */ /* 0x082fe60000001894 */
        /* <DEDUP_REMOVED lines=11> */
[----:B------:R-:W-:Y:S02]  /*12440*/  FMUL.FTZ R71, R20, R71 ;  /* 0x0000004714477220 */ /* 0x000fe40000410000 */
[C---:B------:R-:W-:Y:S02]  /*12450*/  FMUL.FTZ R72, R2.reuse, R72 ;  /* 0x0000004802487220 */ /* 0x040fe40000410000 */
[-C--:B--2---:R-:W-:Y:S04]  /*12460*/  HMMA.16816.F32 R52, R24, R36.reuse, R52 ;  /* 0x000000241834723c */ /* 0x084fe80000001834 */
[----:B------:R-:W-:Y:S02]  /*12470*/  FMUL.FTZ R73, R2, R73 ;  /* 0x0000004902497220 */ /* 0x000fe40000410000 */
[C---:B------:R-:W-:Y:S02]  /*12480*/  FMUL.FTZ R74, R0.reuse, R74 ;  /* 0x0000004a004a7220 */ /* 0x040fe40000410000 */
[C---:B------:R-:W-:Y:S04]  /*12490*/  HMMA.16816.F32 R56, R32.reuse, R36, R56 ;  /* 0x000000242038723c */ /* 0x040fe80000001838 */
[----:B------:R-:W-:Y:S02]  /*124a0*/  FMUL.FTZ R75, R0, R75 ;  /* 0x0000004b004b7220 */ /* 0x000fe40000410000 */
[----:B------:R-:W-:Y:S02]  /*124b0*/  FMUL.FTZ R76, R2, R76 ;  /* 0x0000004c024c7220 */ /* 0x000fe40000410000 */
[-C--:B------:R-:W-:Y:S04]  /*124c0*/  HMMA.16816.F32 R60, R32, R38.reuse, R60 ;  /* 0x00000026203c723c */ /* 0x080fe8000000183c */
[--C-:B------:R-:W-:Y:S02]  /*124d0*/  FFMA.FTZ R36, R194, c[0x0][0x2d0], -R23.reuse ;  /* 0x0000b400c2247a23 */ /* 0x100fe40000010817 */
[----:B------:R-:W-:Y:S02]  /*124e0*/  FMUL.FTZ R77, R2, R77 ;  /* 0x0000004d024d7220 */ /* 0x000fe40000410000 */
[C---:B------:R-:W-:Y:S01]  /*124f0*/  HMMA.16816.F32 R64, R24.reuse, R38, R64 ;  /* 0x000000261840723c */ /* 0x040fe20000001840 */
[----:B------:R2:W-:Y:S03]  /*12500*/  MUFU.EX2 R245, R36 ;  /* 0x0000002400f57308 */ /* 0x0005e60000000800 */
[C---:B------:R-:W-:Y:S02]  /*12510*/  FMUL.FTZ R78, R0.reuse, R78 ;  /* 0x0000004e004e7220 */ /* 0x040fe40000410000 */
[----:B------:R-:W-:Y:S02]  /*12520*/  FMUL.FTZ R79, R0, R79 ;  /* 0x0000004f004f7220 */ /* 0x000fe40000410000 */
[C---:B------:R-:W-:Y:S01]  /*12530*/  FMUL.FTZ R80, R21.reuse, R80 ;  /* 0x0000005015507220 */ /* 0x040fe20000410000 */
[-C--:B-1----:R-:W-:Y:S03]  /*12540*/  HMMA.16816.F32 R68, R24, R28.reuse, R68 ;  /* 0x0000001c1844723c */ /* 0x082fe60000001844 */
[C---:B------:R-:W-:Y:S02]  /*12550*/  FMUL.FTZ R81, R21.reuse, R81 ;  /* 0x0000005115517220 */ /* 0x040fe40000410000 */
[C---:B------:R-:W-:Y:S02]  /*12560*/  FMUL.FTZ R82, R20.reuse, R82 ;  /* 0x0000005214527220 */ /* 0x040fe40000410000 */
[C---:B------:R-:W-:Y:S01]  /*12570*/  FMUL.FTZ R83, R20.reuse, R83 ;  /* 0x0000005314537220 */ /* 0x040fe20000410000 */
[C---:B------:R-:W-:Y:S04]  /*12580*/  HMMA.16816.F32 R72, R32.reuse, R28, R72 ;  /* 0x0000001c2048723c */ /* 0x040fe80000001848 */
[C---:B------:R-:W-:Y:S02]  /*12590*/  FMUL.FTZ R84, R21.reuse, R84 ;  /* 0x0000005415547220 */ /* 0x040fe40000410000 */
[----:B------:R-:W-:Y:S02]  /*125a0*/  FMUL.FTZ R85, R21, R85 ;  /* 0x0000005515557220 */ /* 0x000fe40000410000 */
[-C--:B------:R-:W-:Y:S01]  /*125b0*/  HMMA.16816.F32 R76, R32, R30.reuse, R76 ;  /* 0x0000001e204c723c */ /* 0x080fe2000000184c */
[----:B--2---:R-:W1:Y:S03]  /*125c0*/  LDSM.16.MT88.4 R36, [R226+0x3880] ;  /* 0x00388000e224783b */ /* 0x004e660000004200 */
[--C-:B------:R-:W-:Y:S02]  /*125d0*/  FFMA.FTZ R28, R195, c[0x0][0x2d0], -R48.reuse ;  /* 0x0000b400c31c7a23 */ /* 0x100fe40000010830 */
[C---:B------:R-:W-:Y:S02]  /*125e0*/  FMUL.FTZ R86, R20.reuse, R86 ;  /* 0x0000005614567220 */ /* 0x040fe40000410000 */
[C---:B------:R-:W-:Y:S01]  /*125f0*/  HMMA.16816.F32 R80, R24.reuse, R30, R80 ;  /* 0x0000001e1850723c */ /* 0x040fe20000001850 */
[----:B------:R2:W-:Y:S03]  /*12600*/  MUFU.EX2 R223, R28 ;  /* 0x0000001c00df7308 */ /* 0x0005e60000000800 */
        /* <DEDUP_REMOVED lines=10> */
[----:B--2---:R-:W-:Y:S02]  /*126b0*/  FFMA.FTZ R28, R198, c[0x0][0x2d0], -R23 ;  /* 0x0000b400c61c7a23 */ /* 0x004fe40000010817 */
[C---:B------:R-:W-:Y:S02]  /*126c0*/  FMUL.FTZ R97, R21.reuse, R97 ;  /* 0x0000006115617220 */ /* 0x040fe40000410000 */
[----:B------:R2:W-:Y:S01]  /*126d0*/  MUFU.EX2 R222, R28 ;  /* 0x0000001c00de7308 */ /* 0x0005e20000000800 */
[C---:B------:R-:W-:Y:S01]  /*126e0*/  FMUL.FTZ R98, R20.reuse, R98 ;  /* 0x0000006214627220 */ /* 0x040fe20000410000 */
[-C--:B-1----:R-:W-:Y:S03]  /*126f0*/  HMMA.16816.F32 R84, R24, R36.reuse, R84 ;  /* 0x000000241854723c */ /* 0x082fe60000001854 */
[C---:B------:R-:W-:Y:S02]  /*12700*/  FMUL.FTZ R99, R20.reuse, R99 ;  /* 0x0000006314637220 */ /* 0x040fe40000410000 */
[C---:B------:R-:W-:Y:S02]  /*12710*/  FMUL.FTZ R100, R21.reuse, R100 ;  /* 0x0000006415647220 */ /* 0x040fe40000410000 */
[----:B------:R-:W-:Y:S01]  /*12720*/  FMUL.FTZ R101, R21, R101 ;  /* 0x0000006515657220 */ /* 0x000fe20000410000 */
[C---:B------:R-:W-:Y:S04]  /*12730*/  HMMA.16816.F32 R88, R32.reuse, R36, R88 ;  /* 0x000000242058723c */ /* 0x040fe80000001858 */
[C---:B------:R-:W-:Y:S02]  /*12740*/  FMUL.FTZ R102, R20.reuse, R102 ;  /* 0x0000006614667220 */ /* 0x040fe40000410000 */
[----:B------:R-:W-:Y:S02]  /*12750*/  FMUL.FTZ R103, R20, R103 ;  /* 0x0000006714677220 */ /* 0x000fe40000410000 */
[-C--:B------:R-:W-:Y:S04]  /*12760*/  HMMA.16816.F32 R92, R32, R38.reuse, R92 ;  /* 0x00000026205c723c */ /* 0x080fe8000000185c */
[----:B------:R-:W-:Y:S01]  /*12770*/  FFMA.FTZ R36, R199, c[0x0][0x2d0], -R48 ;  /* 0x0000b400c7247a23 */ /* 0x000fe20000010830 */
[----:B--2---:R-:W1:Y:S01]  /*12780*/  LDSM.16.MT88.4 R28, [R228+0x3880] ;  /* 0x00388000e41c783b */ /* 0x004e620000004200 */
        /* <DEDUP_REMOVED lines=13> */
[--C-:B--2---:R-:W-:Y:S02]  /*12860*/  FFMA.FTZ R36, R51, c[0x0][0x2d0], -R49.reuse ;  /* 0x0000b40033247a23 */ /* 0x104fe40000010831 */
[C---:B------:R-:W-:Y:S02]  /*12870*/  FMUL.FTZ R115, R20.reuse, R115 ;  /* 0x0000007314737220 */ /* 0x040fe40000410000 */
[----:B------:R2:W3:Y:S01]  /*12880*/  MUFU.EX2 R218, R36 ;  /* 0x0000002400da7308 */ /* 0x0004e20000000800 */
        /* <DEDUP_REMOVED lines=10> */
[-C--:B------:R-:W-:Y:S01]  /*12930*/  HMMA.16816.F32 R108, R32, R30.reuse, R108 ;  /* 0x0000001e206c723c */ /* 0x080fe2000000186c */
[----:B--2---:R-:W1:Y:S03]  /*12940*/  LDSM.16.MT88.4 R36, [R227+0x3880] ;  /* 0x00388000e324783b */ /* 0x004e660000004200 */
[----:B------:R-:W-:Y:S02]  /*12950*/  FFMA.FTZ R28, R203, c[0x0][0x2d0], -R49 ;  /* 0x0000b400cb1c7a23 */ /* 0x000fe40000010831 */
[C---:B------:R-:W-:Y:S02]  /*12960*/  FMUL.FTZ R124, R2.reuse, R124 ;  /* 0x0000007c027c7220 */ /* 0x040fe40000410000 */
[C---:B------:R-:W-:Y:S01]  /*12970*/  HMMA.16816.F32 R112, R24.reuse, R30, R112 ;  /* 0x0000001e1870723c */ /* 0x040fe20000001870 */
[----:B------:R2:W4:Y:S01]  /*12980*/  MUFU.EX2 R199, R28 ;  /* 0x0000001c00c77308 */ /* 0x0005220000000800 */
[----:B------:R-:W5:Y:S02]  /*12990*/  LDL.LU R203, [R1+0x20] ;  /* 0x0000200001cb7983 */ /* 0x000f640000300800 */
[----:B------:R-:W-:Y:S02]  /*129a0*/  FMUL.FTZ R125, R2, R125 ;  /* 0x0000007d027d7220 */ /* 0x000fe40000410000 */
[C---:B------:R-:W-:Y:S02]  /*129b0*/  FMUL.FTZ R126, R0.reuse, R126 ;  /* 0x0000007e007e7220 */ /* 0x040fe40000410000 */
[----:B------:R-:W-:Y:S04]  /*129c0*/  FMUL.FTZ R127, R0, R127 ;  /* 0x0000007f007f7220 */ /* 0x000fe80000410000 */
[C---:B------:R-:W-:Y:S02]  /*129d0*/  FMUL.FTZ R128, R21.reuse, R128 ;  /* 0x0000008015807220 */ /* 0x040fe40000410000 */
[----:B------:R-:W-:Y:S02]  /*129e0*/  FMUL.FTZ R129, R21, R129 ;  /* 0x0000008115817220 */ /* 0x000fe40000410000 */
[C---:B------:R-:W-:Y:S02]  /*129f0*/  FMUL.FTZ R130, R20.reuse, R130 ;  /* 0x0000008214827220 */ /* 0x040fe40000410000 */
[----:B------:R-:W-:Y:S02]  /*12a00*/  FMUL.FTZ R131, R20, R131 ;  /* 0x0000008314837220 */ /* 0x000fe40000410000 */
[--C-:B--2---:R-:W-:Y:S02]  /*12a10*/  FFMA.FTZ R28, R41, c[0x0][0x2d0], -R50.reuse ;  /* 0x0000b400291c7a23 */ /* 0x104fe40000010832 */
[----:B------:R-:W-:Y:S02]  /*12a20*/  LDSM.16.MT88.4 R40, [R226+0x2880] ;  /* 0x00288000e228783b */ /* 0x000fe40000004200 */
[----:B------:R2:W-:Y:S01]  /*12a30*/  MUFU.EX2 R166, R28 ;  /* 0x0000001c00a67308 */ /* 0x0005e20000000800 */
[-C--:B-1----:R-:W-:Y:S08]  /*12a40*/  HMMA.16816.F32 R116, R24, R36.reuse, R116 ;  /* 0x000000241874723c */ /* 0x082ff00000001874 */
[C---:B------:R-:W-:Y:S07]  /*12a50*/  HMMA.16816.F32 R120, R32.reuse, R36, R120 ;  /* 0x000000242078723c */ /* 0x040fee0000001878 */
[--C-:B------:R-:W-:Y:S01]  /*12a60*/  FFMA.FTZ R36, R171, c[0x0][0x2d0], -R50.reuse ;  /* 0x0000b400ab247a23 */ /* 0x100fe20000010832 */
[-C--:B------:R-:W-:Y:S03]  /*12a70*/  HMMA.16816.F32 R124, R32, R38.reuse, R124 ;  /* 0x00000026207c723c */ /* 0x080fe6000000187c */
[----:B------:R-:W1:Y:S01]  /*12a80*/  MUFU.EX2 R51, R36 ;  /* 0x0000002400337308 */ /* 0x000e620000000800 */
[----:B--2---:R-:W-:Y:S02]  /*12a90*/  FFMA.FTZ R28, R44, c[0x0][0x2d0], -R50 ;  /* 0x0000b4002c1c7a23 */ /* 0x004fe40000010832 */
[----:B------:R-:W-:Y:S01]  /*12aa0*/  LDSM.16.MT88.4 R44, [R228+0x2880] ;  /* 0x00288000e42c783b */ /* 0x000fe20000004200 */
[----:B---3--:R-:W-:Y:S01]  /*12ab0*/  F2FP.PACK_AB R32, R201, R218 ;  /* 0x000000dac920723e */ /* 0x008fe200000000ff */
[----:B------:R-:W-:Y:S04]  /*12ac0*/  HMMA.16816.F32 R128, R24, R38, R128 ;  /* 0x000000261880723c */ /* 0x000fe80000001880 */
[----:B----4-:R-:W-:Y:S01]  /*12ad0*/  F2FP.PACK_AB R34, R199, R200 ;  /* 0x000000c8c722723e */ /* 0x010fe200000000ff */
[----:B------:R2:W3:Y:S02]  /*12ae0*/  MUFU.EX2 R165, R28 ;  /* 0x0000001c00a57308 */ /* 0x0004e40000000800 */
[----:B------:R-:W-:Y:S02]  /*12af0*/  F2FP.PACK_AB R24, R244, R245 ;  /* 0x000000f5f418723e */ /* 0x000fe400000000ff */
[----:B------:R-:W-:Y:S03]  /*12b00*/  F2FP.PACK_AB R25, R223, R242 ;  /* 0x000000f2df19723e */ /* 0x000fe600000000ff */
[----:B------:R-:W-:Y:S02]  /*12b10*/  F2FP.PACK_AB R26, R221, R222 ;  /* 0x000000dedd1a723e */ /* 0x000fe400000000ff */
[----:B------:R-:W-:Y:S02]  /*12b20*/  F2FP.PACK_AB R27, R219, R220 ;  /* 0x000000dcdb1b723e */ /* 0x000fe400000000ff */
[----:B-1----:R-:W-:Y:S01]  /*12b30*/  F2FP.PACK_AB R35, R51, R164 ;  /* 0x000000a43323723e */ /* 0x002fe200000000ff */
[----:B------:R-:W-:Y:S08]  /*12b40*/  LDSM.16.MT88.4 R36, [R227+0x2880] ;  /* 0x00288000e324783b */ /* 0x000ff00000004200 */
[----:B--2---:R-:W1:Y:S01]  /*12b50*/  LDSM.16.MT88.4 R28, [R225+0x2880] ;  /* 0x00288000e11c783b */ /* 0x004e620000004200 */
[----:B---3--:R-:W-:Y:S01]  /*12b60*/  F2FP.PACK_AB R33, R165, R166 ;  /* 0x000000a6a521723e */ /* 0x008fe200000000ff */
        /* <DEDUP_REMOVED lines=14> */
[--C-:B--2---:R-:W-:Y:S01]  /*12c50*/  FFMA.FTZ R40, R209, c[0x0][0x2d0], -R23.reuse ;  /* 0x0000b400d1287a23 */ /* 0x104fe20000010817 */
[----:B------:R-:W-:Y:S03]  /*12c60*/  MOV R209, R177 ;  /* 0x000000b100d17202 */ /* 0x000fe60000000f00 */
[-C--:B------:R-:W-:Y:S01]  /*12c70*/  HMMA.16816.F32 R156, R32, R46.reuse, R156 ;  /* 0x0000002e209c723c */ /* 0x080fe2000000189c */
[----:B------:R2:W-:Y:S07]  /*12c80*/  MUFU.EX2 R198, R40 ;  /* 0x0000002800c67308 */ /* 0x0005ee0000000800 */
[C---:B------:R-:W-:Y:S08]  /*12c90*/  HMMA.16816.F32 R160, R24.reuse, R46, R160 ;  /* 0x0000002e18a0723c */ /* 0x040ff000000018a0 */
[-C--:B------:R-:W-:Y:S08]  /*12ca0*/  HMMA.16816.F32 R52, R24, R36.reuse, R52 ;  /* 0x000000241834723c */ /* 0x080ff00000001834 */
[C---:B------:R-:W-:Y:S01]  /*12cb0*/  HMMA.16816.F32 R56, R32.reuse, R36, R56 ;  /* 0x000000242038723c */ /* 0x040fe20000001838 */
[----:B--2---:R-:W2:Y:S06]  /*12cc0*/  LDSM.16.MT88.4 R40, [R226+0x4080] ;  /* 0x00408000e228783b */ /* 0x004eac0000004200 */
[--C-:B------:R-:W-:Y:S01]  /*12cd0*/  FFMA.FTZ R36, R204, c[0x0][0x2d0], -R48.reuse ;  /* 0x0000b400cc247a23 */ /* 0x100fe20000010830 */
[-C--:B------:R-:W-:Y:S01]  /*12ce0*/  HMMA.16816.F32 R60, R32, R38.reuse, R60 ;  /* 0x00000026203c723c */ /* 0x080fe2000000183c */
[----:B------:R-:W3:Y:S02]  /*12cf0*/  LDL.LU R204, [R1+0x1c] ;  /* 0x00001c0001cc7983 */ /* 0x000ee40000300800 */
[----:B------:R4:W-:Y:S05]  /*12d00*/  MUFU.EX2 R196, R36 ;  /* 0x0000002400c47308 */ /* 0x0009ea0000000800 */
[C---:B------:R-:W-:Y:S08]  /*12d10*/  HMMA.16816.F32 R64, R24.reuse, R38, R64 ;  /* 0x000000261840723c */ /* 0x040ff00000001840 */
[-C--:B-1----:R-:W-:Y:S08]  /*12d20*/  HMMA.16816.F32 R68, R24, R28.reuse, R68 ;  /* 0x0000001c1844723c */ /* 0x082ff00000001844 */
[C---:B------:R-:W-:Y:S04]  /*12d30*/  HMMA.16816.F32 R72, R32.reuse, R28, R72 ;  /* 0x0000001c2048723c */ /* 0x040fe80000001848 */
[--C-:B----4-:R-:W-:Y:S02]  /*12d40*/  FFMA.FTZ R36, R205, c[0x0][0x2d0], -R48.reuse ;  /* 0x0000b400cd247a23 */ /* 0x110fe40000010830 */
[----:B------:R-:W4:Y:S02]  /*12d50*/  LDL.LU R205, [R1+0x14] ;  /* 0x0000140001cd7983 */ /* 0x000f240000300800 */
[-C--:B------:R-:W-:Y:S01]  /*12d60*/  HMMA.16816.F32 R76, R32, R30.reuse, R76 ;  /* 0x0000001e204c723c */ /* 0x080fe2000000184c */
[----:B------:R1:W-:Y:S07]  /*12d70*/  MUFU.EX2 R195, R36 ;  /* 0x0000002400c37308 */ /* 0x0003ee0000000800 */
[C---:B------:R-:W-:Y:S01]  /*12d80*/  HMMA.16816.F32 R80, R24.reuse, R30, R80 ;  /* 0x0000001e1850723c */ /* 0x040fe20000001850 */
[----:B------:R-:W-:Y:S07]  /*12d90*/  LDSM.16.MT88.4 R28, [R227+0x4080] ;  /* 0x00408000e31c783b */ /* 0x000fee0000004200 */
[-C--:B--2---:R-:W-:Y:S08]  /*12da0*/  HMMA.16816.F32 R84, R24, R40.reuse, R84 ;  /* 0x000000281854723c */ /* 0x084ff00000001854 */
[C---:B------:R-:W-:Y:S04]  /*12db0*/  HMMA.16816.F32 R88, R32.reuse, R40, R88 ;  /* 0x000000282058723c */ /* 0x040fe80000001858 */
[--C-:B-1----:R-:W-:Y:S01]  /*12dc0*/  FFMA.FTZ R36, R215, c[0x0][0x2d0], -R23.reuse ;  /* 0x0000b400d7247a23 */ /* 0x102fe20000010817 */
[----:B------:R-:W-:Y:S01]  /*12dd0*/  MOV R215, R176 ;  /* 0x000000b000d77202 */ /* 0x000fe20000000f00 */
[----:B------:R-:W-:Y:S02]  /*12de0*/  FFMA.FTZ R23, R217, c[0x0][0x2d0], -R23 ;  /* 0x0000b400d9177a23 */ /* 0x000fe40000010817 */
[-C--:B------:R-:W-:Y:S01]  /*12df0*/  HMMA.16816.F32 R92, R32, R42.reuse, R92 ;  /* 0x0000002a205c723c */ /* 0x080fe2000000185c */
[----:B------:R1:W-:Y:S01]  /*12e00*/  MUFU.EX2 R194, R36 ;  /* 0x0000002400c27308 */ /* 0x0003e20000000800 */
[----:B------:R-:W2:Y:S06]  /*12e10*/  LDL.LU R217, [R1+0x18] ;  /* 0x0000180001d97983 */ /* 0x000eac0000300800 */
[C---:B------:R-:W-:Y:S01]  /*12e20*/  HMMA.16816.F32 R96, R24.reuse, R42, R96 ;  /* 0x0000002a1860723c */ /* 0x040fe20000001860 */
[----:B------:R-:W-:Y:S02]  /*12e30*/  LDSM.16.MT88.4 R40, [R227+0x3080] ;  /* 0x00308000e328783b */ /* 0x000fe40000004200 */
[----:B------:R5:W-:Y:S06]  /*12e40*/  MUFU.EX2 R193, R23 ;  /* 0x0000001700c17308 */ /* 0x000bec0000000800 */
[----:B-1----:R-:W1:Y:S03]  /*12e50*/  LDSM.16.MT88.4 R36, [R228+0x4080] ;  /* 0x00408000e424783b */ /* 0x002e660000004200 */
[--C-:B-----5:R-:W-:Y:S01]  /*12e60*/  FFMA.FTZ R23, R211, c[0x0][0x2d0], -R48.reuse ;  /* 0x0000b400d3177a23 */ /* 0x120fe20000010830 */
[----:B------:R-:W-:Y:S01]  /*12e70*/  MOV R211, R170 ;  /* 0x000000aa00d37202 */ /* 0x000fe20000000f00 */
[----:B------:R-:W-:Y:S02]  /*12e80*/  FFMA.FTZ R48, R214, c[0x0][0x2d0], -R48 ;  /* 0x0000b400d6307a23 */ /* 0x000fe40000010830 */
[----:B------:R5:W-:Y:S10]  /*12e90*/  MUFU.EX2 R171, R23 ;  /* 0x0000001700ab7308 */ /* 0x000bf40000000800 */
        /* <DEDUP_REMOVED lines=13> */
[----:B------:R-:W3:Y:S07]  /*12f70*/  LDSM.16.MT88.4 R32, [R226+0x3080] ;  /* 0x00308000e220783b */ /* 0x000eee0000004200 */
        /* <DEDUP_REMOVED lines=26> */
[----:B------:R-:W5:Y:S03]  /*13120*/  LDSM.16.MT88.4 R12, [R228+0x4880] ;  /* 0x00488000e40c783b */ /* 0x000f660000004200 */
[----:B----4-:R-:W-:Y:S04]  /*13130*/  FFMA.FTZ R20, R20, R205, R215 ;  /* 0x000000cd14147223 */ /* 0x010fe800000100d7 */
[C---:B------:R-:W-:Y:S01]  /*13140*/  HMMA.16816.F32 R188, R24.reuse, R190, R16 ;  /* 0x000000be18bc723c */ /* 0x040fe20000001810 */
[----:B------:R-:W4:Y:S03]  /*13150*/  LDSM.16.MT88.4 R16, [R227+0x4880] ;  /* 0x00488000e310783b */ /* 0x000f260000004200 */
[----:B------:R-:W-:Y:S04]  /*13160*/  FADD.FTZ R20, R252, R20 ;  /* 0x00000014fc147221 */ /* 0x000fe80000010000 */
[-C--:B---3--:R-:W-:Y:S04]  /*13170*/  HMMA.16816.F32 R132, R24, R32.reuse, R132 ;  /* 0x000000201884723c */ /* 0x088fe80000001884 */
[----:B------:R-:W-:Y:S04]  /*13180*/  FADD.FTZ R20, R250, R20 ;  /* 0x00000014fa147221 */ /* 0x000fe80000010000 */
[C---:B------:R-:W-:Y:S08]  /*13190*/  HMMA.16816.F32 R136, R28.reuse, R32, R136 ;  /* 0x000000201c88723c */ /* 0x040ff00000001888 */
[-C--:B------:R-:W-:Y:S04]  /*131a0*/  HMMA.16816.F32 R140, R28, R34.reuse, R140 ;  /* 0x000000221c8c723c */ /* 0x080fe8000000188c */
[----:B--2---:R-:W-:Y:S04]  /*131b0*/  FFMA.FTZ R21, R21, R217, R211 ;  /* 0x000000d915157223 */ /* 0x004fe800000100d3 */
        /* <DEDUP_REMOVED lines=26> */
[----:B------:R-:W-:Y:S02]  /*13360*/  FFMA.FTZ R4, R0, R203, R175 ;  /* 0x000000cb00047223 */ /* 0x000fe400000100af */
        /* <DEDUP_REMOVED lines=17> */
[----:B------:R-:W-:Y:S01]  /*13480*/  FADD.FTZ R0, R221, R7 ;  /* 0x00000007dd007221 */ /* 0x000fe20000010000 */
[----:B------:R-:W-:Y:S01]  /*13490*/  MOV R165, R168 ;  /* 0x000000a800a57202 */ /* 0x000fe20000000f00 */
[----:B------:R-:W-:Y:S02]  /*134a0*/  FADD.FTZ R2, R200, R5 ;  /* 0x00000005c8027221 */ /* 0x000fe40000010000 */
[----:B------:R-:W-:Y:S01]  /*134b0*/  FADD.FTZ R6, R219, R6 ;  /* 0x00000006db067221 */ /* 0x000fe20000010000 */
[-C--:B----4-:R-:W-:Y:S03]  /*134c0*/  HMMA.16816.F32 R116, R24, R16.reuse, R116 ;  /* 0x000000101874723c */ /* 0x090fe60000001874 */
        /* <DEDUP_REMOVED lines=16> */
[----:B------:R-:W-:Y:S01]  /*135d0*/  FADD.FTZ R0, R45, R4 ;  /* 0x000000042d007221 */ /* 0x000fe20000010000 */
[----:B------:R1:W-:Y:S01]  /*135e0*/  STL [R1+0x18], R5 ;  /* 0x0000180501007387 */ /* 0x0003e20000100800 */
[----:B------:R-:W-:Y:S02]  /*135f0*/  FADD.FTZ R4, R171, R6 ;  /* 0x00000006ab047221 */ /* 0x000fe40000010000 */
[----:B------:R-:W-:Y:S02]  /*13600*/  FADD.FTZ R2, R46, R2 ;  /* 0x000000022e027221 */ /* 0x000fe40000010000 */
[----:B------:R-:W-:Y:S01]  /*13610*/  FADD.FTZ R4, R170, R4 ;  /* 0x00000004aa047221 */ /* 0x000fe20000010000 */
[----:B------:R-:W-:Y:S01]  /*13620*/  MOV R170, R3 ;  /* 0x0000000300aa7202 */ /* 0x000fe20000000f00 */
[----:B------:R-:W-:Y:S02]  /*13630*/  FADD.FTZ R2, R49, R2 ;  /* 0x0000000231027221 */ /* 0x000fe40000010000 */
[----:B------:R-:W-:Y:S01]  /*13640*/  FADD.FTZ R0, R23, R0 ;  /* 0x0000000017007221 */ /* 0x000fe20000010000 */
[----:B------:R1:W-:Y:S03]  /*13650*/  STL [R1+0x14], R4 ;  /* 0x0000140401007387 */ /* 0x0003e60000100800 */
[----:B------:R-:W-:Y:S01]  /*13660*/  FADD.FTZ R0, R50, R0 ;  /* 0x0000000032007221 */ /* 0x000fe20000010000 */
[----:B------:R1:W-:Y:S04]  /*13670*/  STL [R1+0x1c], R2 ;  /* 0x00001c0201007387 */ /* 0x0003e80000100800 */
[----:B------:R1:W-:Y:S01]  /*13680*/  STL [R1+0x20], R0 ;  /* 0x0000200001007387 */ /* 0x0003e20000100800 */
[----:B------:R-:W-:-:S05]  /*13690*/  @P0 BRA `(.L_x_1066) ;  /* 0xffffb8a000000947 */ /* 0x000fca000383ffff */
.L_x_1049:
[----:B-1----:R-:W2:Y:S04]  /*136a0*/  LDL.LU R0, [R1+0x18] ;  /* 0x0000180001007983 */ /* 0x002ea80000300800 */
[----:B------:R-:W3:Y:S04]  /*136b0*/  LDL.LU R4, [R1+0x14] ;  /* 0x0000140001047983 */ /* 0x000ee80000300800 */
[----:B------:R-:W4:Y:S04]  /*136c0*/  LDL.LU R5, [R1+0x1c] ;  /* 0x00001c0001057983 */ /* 0x000f280000300800 */
[----:B------:R-:W4:Y:S01]  /*136d0*/  LDL.LU R2, [R1+0x20] ;  /* 0x0000200001027983 */ /* 0x000f220000300800 */
[----:B------:R-:W-:-:S03]  /*136e0*/  PLOP3.LUT P0, PT, PT, PT, PT, 0x8, 0x0 ;  /* 0x000000000000781c */ /* 0x000fc60003f0e170 */
        /* <DEDUP_REMOVED lines=18> */
[----:B------:R-:W-:Y:S02]  /*13810*/  FSETP.NE.FTZ.AND P3, PT, R9, RZ, PT ;  /* 0x000000ff0900720b */ /* 0x000fe40003f75000 */
[----:B------:R-:W-:Y:S01]  /*13820*/  MOV R2, RZ ;  /* 0x000000ff00027202 */ /* 0x000fe20000000f00 */
[----:B----4-:R-:W-:Y:S01]  /*13830*/  FADD.FTZ R6, R5, R6 ;  /* 0x0000000605067221 */ /* 0x010fe20000010000 */
[----:B------:R-:W-:-:S05]  /*13840*/  FSETP.NE.FTZ.AND P2, PT, R7, RZ, PT ;  /* 0x000000ff0700720b */ /* 0x000fca0003f55000 */
[----:B------:R-:W1:Y:S01]  /*13850*/  @P4 MUFU.RCP R0, R11 ;  /* 0x0000000b00004308 */ /* 0x000e620000001000 */
[----:B------:R-:W-:-:S07]  /*13860*/  FSETP.NE.FTZ.AND P1, PT, R6, RZ, PT ;  /* 0x000000ff0600720b */ /* 0x000fce0003f35000 */
[----:B------:R-:W2:Y:S06]  /*13870*/  @P3 MUFU.RCP R4, R9 ;  /* 0x0000000900043308 */ /* 0x000eac0000001000 */
[----:B------:R-:W-:Y:S01]  /*13880*/  @P1 MOV R8, 0x3f317218 ;  /* 0x3f31721800081802 */ /* 0x000fe20000000f00 */
[C---:B-1----:R-:W-:Y:S01]  /*13890*/  FMUL.FTZ R176, R0.reuse, R176 ;  /* 0x000000b000b07220 */ /* 0x042fe20000410000 */
[----:B------:R-:W1:Y:S01]  /*138a0*/  @P2 MUFU.RCP R2, R7 ;  /* 0x0000000700022308 */ /* 0x000e620000001000 */
        /* <DEDUP_REMOVED lines=16> */
[C---:B------:R-:W-:Y:S01]  /*139b0*/  FMUL.FTZ R24, R0.reuse, R64 ;  /* 0x0000004000187220 */ /* 0x040fe20000410000 */
[----:B------:R-:W-:Y:S01]  /*139c0*/  MOV R64, 0xff800000 ;  /* 0xff80000000407802 */ /* 0x000fe20000000f00 */
[C---:B------:R-:W-:Y:S01]  /*139d0*/  FMUL.FTZ R42, R0.reuse, R65 ;  /* 0x00000041002a7220 */ /* 0x040fe20000410000 */
[----:B------:R-:W-:Y:S01]  /*139e0*/  MOV R65, 0xff800000 ;  /* 0xff80000000417802 */ /* 0x000fe20000000f00 */
[C---:B------:R-:W-:Y:S01]  /*139f0*/  FMUL.FTZ R28, R0.reuse, R68 ;  /* 0x00000044001c7220 */ /* 0x040fe20000410000 */
[----:B------:R-:W-:Y:S01]  /*13a00*/  MOV R68, 0xff800000 ;  /* 0xff80000000447802 */ /* 0x000fe20000000f00 */
        /* <DEDUP_REMOVED lines=15> */
[----:B------:R-:W-:Y:S01]  /*13b00*/  MOV R0, RZ ;  /* 0x000000ff00007202 */ /* 0x000fe20000000f00 */
[C---:B--2---:R-:W-:Y:S02]  /*13b10*/  FMUL.FTZ R15, R4.reuse, R54 ;  /* 0x00000036040f7220 */ /* 0x044fe40000410000 */
[----:B------:R-:W-:Y:S02]  /*13b20*/  FMUL.FTZ R44, R4, R55 ;  /* 0x00000037042c7220 */ /* 0x000fe40000410000 */
[C---:B-1----:R-:W-:Y:S01]  /*13b30*/  FMUL.FTZ R180, R2.reuse, R180 ;  /* 0x000000b402b47220 */ /* 0x042fe20000410000 */
[----:B------:R-:W1:Y:S01]  /*13b40*/  @P1 MUFU.RCP R0, R6 ;  /* 0x0000000600001308 */ /* 0x000e620000001000 */
[----:B------:R-:W-:-:S02]  /*13b50*/  FMUL.FTZ R181, R2, R181 ;  /* 0x000000b502b57220 */ /* 0x000fc40000410000 */
[C---:B------:R-:W-:Y:S02]  /*13b60*/  FMUL.FTZ R184, R2.reuse, R184 ;  /* 0x000000b802b87220 */ /* 0x040fe40000410000 */
[C---:B------:R-:W-:Y:S02]  /*13b70*/  FMUL.FTZ R185, R2.reuse, R185 ;  /* 0x000000b902b97220 */ /* 0x040fe40000410000 */
[C---:B------:R-:W-:Y:S01]  /*13b80*/  FMUL.FTZ R136, R2.reuse, R136 ;  /* 0x0000008802887220 */ /* 0x040fe20000410000 */
[----:B------:R-:W2:Y:S01]  /*13b90*/  @P1 MUFU.LG2 R6, R6 ;  /* 0x0000000600061308 */ /* 0x000ea20000000c00 */
        /* <DEDUP_REMOVED lines=41> */
[C---:B------:R-:W-:Y:S01]  /*13e30*/  FMUL.FTZ R41, R4.reuse, R67 ;  /* 0x0000004304297220 */ /* 0x040fe20000410000 */
[----:B------:R-:W-:Y:S01]  /*13e40*/  MOV R67, 0xff800000 ;  /* 0xff80000000437802 */ /* 0x000fe20000000f00 */
        /* <DEDUP_REMOVED lines=51> */
[----:B------:R-:W-:Y:S02]  /*14180*/  @P4 FMUL.FTZ R10, R4, c[0x0][0x2d0] ;  /* 0x0000b400040a4a20 */ /* 0x000fe40000410000 */
[----:B------:R-:W-:Y:S02]  /*14190*/  @P2 FMUL.FTZ R2, R0, c[0x0][0x2d0] ;  /* 0x0000b40000022a20 */ /* 0x000fe40000410000 */
[----:B------:R-:W-:Y:S02]  /*141a0*/  @P4 FMUL.FTZ R11, R11, 0.69314718246459960938 ;  /* 0x3f3172180b0b4820 */ /* 0x000fe40000410000 */
[----:B------:R-:W-:-:S02]  /*141b0*/  @P3 FMUL.FTZ R9, R9, 0.69314718246459960938 ;  /* 0x3f31721809093820 */ /* 0x000fc40000410000 */
[----:B------:R-:W-:Y:S02]  /*141c0*/  @P2 FMUL.FTZ R7, R7, 0.69314718246459960938 ;  /* 0x3f31721807072820 */ /* 0x000fe40000410000 */
[----:B--2---:R-:W-:Y:S02]  /*141d0*/  @P1 FMUL.FTZ R4, R6, 0.69314718246459960938 ;  /* 0x3f31721806041820 */ /* 0x004fe40000410000 */
[----:B------:R-:W-:Y:S02]  /*141e0*/  @P1 FMUL.FTZ R0, R8, c[0x0][0x2d0] ;  /* 0x0000b40008001a20 */ /* 0x000fe40000410000 */
[----:B------:R-:W-:Y:S02]  /*141f0*/  @P4 FFMA.FTZ R64, R10, R169, R11 ;  /* 0x000000a90a404223 */ /* 0x000fe4000001000b */
[----:B------:R-:W-:Y:S02]  /*14200*/  @P3 FFMA.FTZ R65, R5, R168, R9 ;  /* 0x000000a805413223 */ /* 0x000fe40000010009 */
[----:B------:R-:W-:-:S02]  /*14210*/  @P2 FFMA.FTZ R67, R2, R167, R7 ;  /* 0x000000a702432223 */ /* 0x000fc40000010007 */
[----:B------:R-:W-:Y:S02]  /*14220*/  @P1 FFMA.FTZ R68, R0, R3, R4 ;  /* 0x0000000300441223 */ /* 0x000fe40000010004 */
.L_x_991:
[----:B------:R-:W-:Y:S05]  /*14230*/  @P0 BRA `(.L_x_1067) ;  /* 0x00001c6000000947 */ /* 0x000fea0003800000 */
[----:B------:R-:W2:Y:S01]  /*14240*/  LDL R71, [R1+0x50] ;  /* 0x0000500001477983 */ /* 0x000ea20000100800 */
[----:B------:R-:W-:Y:S02]  /*14250*/  F2FP.PACK_AB R41, R41, R66 ;  /* 0x000000422929723e */ /* 0x000fe400000000ff */
[----:B------:R-:W-:Y:S01]  /*14260*/  F2FP.PACK_AB R62, R63, R62 ;  /* 0x0000003e3f3e723e */ /* 0x000fe200000000ff */
[----:B------:R-:W1:Y:S01]  /*14270*/  S2R R69, SR_TID.X ;  /* 0x0000000000457919 */ /* 0x000e620000002100 */
        /* <DEDUP_REMOVED lines=12> */
[----:B-1----:R-:W-:Y:S02]  /*14340*/  SHF.R.S32.HI R66, RZ, 0x1f, R69 ;  /* 0x0000001fff427819 */ /* 0x002fe40000011445 */
[----:B------:R-:W-:Y:S02]  /*14350*/  F2FP.PACK_AB R8, R145, R144 ;  /* 0x000000909108723e */ /* 0x000fe400000000ff */
[CC--:B------:R-:W-:Y:S02]  /*14360*/  LEA.HI R2, R66.reuse, R69.reuse, RZ, 0x2 ;  /* 0x0000004542027211 */ /* 0x0c0fe400078f10ff */
[----:B------:R-:W-:-:S02]  /*14370*/  LEA.HI R63, R66, R69, RZ, 0x5 ;  /* 0x00000045423f7211 */ /* 0x000fc400078f28ff */
[--C-:B------:R-:W-:Y:S02]  /*14380*/  SHF.R.S32.HI R4, RZ, 0x2, R2.reuse ;  /* 0x00000002ff047819 */ /* 0x100fe40000011402 */
[----:B------:R-:W-:Y:S02]  /*14390*/  SHF.R.S32.HI R0, RZ, 0x1f, R2 ;  /* 0x0000001fff007819 */ /* 0x000fe40000011402 */
[----:B------:R-:W-:Y:S02]  /*143a0*/  SHF.R.S32.HI R59, RZ, 0x5, R63 ;  /* 0x00000005ff3b7819 */ /* 0x000fe4000001143f */
[----:B------:R-:W-:Y:S02]  /*143b0*/  LEA.HI R0, R0, R4, RZ, 0x3 ;  /* 0x0000000400007211 */ /* 0x000fe400078f18ff */
[----:B------:R-:W-:Y:S02]  /*143c0*/  F2FP.PACK_AB R55, R55, R136 ;  /* 0x000000883737723e */ /* 0x000fe400000000ff */
[----:B------:R-:W-:-:S02]  /*143d0*/  LOP3.LUT R0, R0, 0xfffffff8, RZ, 0xc0, !PT ;  /* 0xfffffff800007812 */ /* 0x000fc400078ec0ff */
        /* <DEDUP_REMOVED lines=157> */
.L_x_1068:
        /* <DEDUP_REMOVED lines=151> */
.L_x_1070:
[----:B--234-:R-:W-:Y:S05]  /*15720*/  BSYNC B0 ;  /* 0x0000000000007941 */ /* 0x01cfea0003800000 */
.L_x_1069:
        /* <DEDUP_REMOVED lines=16> */
.L_x_1072:
[----:B------:R-:W-:Y:S05]  /*15830*/  BSYNC B0 ;  /* 0x0000000000007941 */ /* 0x000fea0003800000 */
.L_x_1071:
        /* <DEDUP_REMOVED lines=16> */
.L_x_1074:
[----:B------:R-:W-:Y:S05]  /*15940*/  BSYNC B0 ;  /* 0x0000000000007941 */ /* 0x000fea0003800000 */
.L_x_1073:
        /* <DEDUP_REMOVED lines=16> */
.L_x_1076:
[----:B------:R-:W-:Y:S05]  /*15a50*/  BSYNC B0 ;  /* 0x0000000000007941 */ /* 0x000fea0003800000 */
.L_x_1075:
        /* <DEDUP_REMOVED lines=16> */
.L_x_1078:
[----:B------:R-:W-:Y:S05]  /*15b60*/  BSYNC B0 ;  /* 0x0000000000007941 */ /* 0x000fea0003800000 */
.L_x_1077:
        /* <DEDUP_REMOVED lines=16> */
.L_x_1080:
[----:B------:R-:W-:Y:S05]  /*15c70*/  BSYNC B0 ;  /* 0x0000000000007941 */ /* 0x000fea0003800000 */
.L_x_1079:
        /* <DEDUP_REMOVED lines=16> */
.L_x_1082:
[----:B------:R-:W-:Y:S05]  /*15d80*/  BSYNC B0 ;  /* 0x0000000000007941 */ /* 0x000fea0003800000 */
.L_x_1081:
        /* <DEDUP_REMOVED lines=17> */
.L_x_1067:
        /* <DEDUP_REMOVED lines=19> */
.L_x_1083:
        /* <DEDUP_REMOVED lines=42> */
.L_x_1085:
[----:B------:R-:W-:Y:S05]  /*16270*/  BSYNC B0 ;  /* 0x0000000000007941 */ /* 0x000fea0003800000 */
.L_x_1084:
        /* <DEDUP_REMOVED lines=59> */
.L_x_1087:
[----:B------:R-:W-:Y:S05]  /*16630*/  BSYNC B0 ;  /* 0x0000000000007941 */ /* 0x000fea0003800000 */
.L_x_1086:
        /* <DEDUP_REMOVED lines=15> */
.L_x_1089:
[----:B------:R-:W-:Y:S05]  /*16730*/  BSYNC B0 ;  /* 0x0000000000007941 */ /* 0x000fea0003800000 */
.L_x_1088:
        /* <DEDUP_REMOVED lines=15> */
.L_x_1091:
[----:B------:R-:W-:Y:S05]  /*16830*/  BSYNC B0 ;  /* 0x0000000000007941 */ /* 0x000fea0003800000 */
.L_x_1090:
        /* <DEDUP_REMOVED lines=15> */
.L_x_1093:
[----:B------:R-:W-:Y:S05]  /*16930*/  BSYNC B0 ;  /* 0x0000000000007941 */ /* 0x000fea0003800000 */
.L_x_1092:
        /* <DEDUP_REMOVED lines=15> */
.L_x_1095:
[----:B------:R-:W-:Y:S05]  /*16a30*/  BSYNC B0 ;  /* 0x0000000000007941 */ /* 0x000fea0003800000 */
.L_x_1094:
        /* <DEDUP_REMOVED lines=15> */
.L_x_1097:
[----:B------:R-:W-:Y:S05]  /*16b30*/  BSYNC B0 ;  /* 0x0000000000007941 */ /* 0x000fea0003800000 */
.L_x_1096:
        /* <DEDUP_REMOVED lines=15> */
.L_x_1099:
[----:B------:R-:W-:Y:S05]  /*16c30*/  BSYNC B0 ;  /* 0x0000000000007941 */ /* 0x000fea0003800000 */
.L_x_1098:
        /* <DEDUP_REMOVED lines=16> */
.L_x_1100:
        /* <DEDUP_REMOVED lines=12> */
.L_x_1727:


//--------------------- .text._ZN7cutlass13device_kernelIN5flash19enable_sm80_to_sm89INS1_16FlashAttnFwdSm80INS1_25CollectiveMainloopFwdSm80ILi4ELi1ELb0EN4cute5tupleIJNS5_1CILi128EEENS7_ILi48EEES8_EEELi128ENS_6half_tEfNS_4arch4Sm80ELb0ELb1ELb0ELb1ELb0ELb1ELb1ELb0EEENS1_21CollectiveEpilogueFwdINS6_IJS8_S8_S9_EEENS6_IJNS7_ILi1EEESH_SH_EEESB_SD_Li128ELb1ELb1ELb0ELb0EEENS1_19SingleTileSchedulerILb1ELb0ELb1ELi128EEEEEEEEEvNT_6ParamsE --------------------------
	.section	.text._ZN7cutlass13device_kernelIN5flash19enable_sm80_to_sm89INS1_16FlashAttnFwdSm80INS1_25CollectiveMainloopFwdSm80ILi4ELi1ELb0EN4cute5tupleIJNS5_1CILi128EEENS7_ILi48EEES8_EEELi128ENS_6half_tEfNS_4arch4Sm80ELb0ELb1ELb0ELb1ELb0ELb1ELb1ELb0EEENS1_21CollectiveEpilogueFwdINS6_IJS8_S8_S9_EEENS6_IJNS7_ILi1EEESH_SH_EEESB_SD_Li128ELb1ELb1ELb0ELb0EEENS1_19SingleTileSchedulerILb1ELb0ELb1ELi128EEEEEEEEEvNT_6ParamsE,"ax",@progbits
	.sectioninfo	@"SHI_REGISTERS=255"
	.align	128
.text._ZN7cutlass13device_kernelIN5flash19enable_sm80_to_sm89INS1_16FlashAttnFwdSm80INS1_25CollectiveMainloopFwdSm80ILi4ELi1ELb0EN4cute5tupleIJNS5_1CILi128EEENS7_ILi48EEES8_EEELi128ENS_6half_tEfNS_4arch4Sm80ELb0ELb1ELb0ELb1ELb0ELb1ELb1ELb0EEENS1_21CollectiveEpilogueFwdINS6_IJS8_S8_S9_EEENS6_IJNS7_ILi1EEESH_SH_EEESB_SD_Li128ELb1ELb1ELb0ELb0EEENS1_19SingleTileSchedulerILb1ELb0ELb1ELi128EEEEEEEEEvNT_6ParamsE:
        .type           _ZN7cutlass13device_kernelIN5flash19enable_sm80_to_sm89INS1_16FlashAttnFwdSm80INS1_25CollectiveMainloopFwdSm80ILi4ELi1ELb0EN4cute5tupleIJNS5_1CILi128EEENS7_ILi48EEES8_EEELi128ENS_6half_tEfNS_4arch4Sm80ELb0ELb1ELb0ELb1ELb0ELb1ELb1ELb0EEENS1_21CollectiveEpilogueFwdINS6_IJS8_S8_S9_EEENS6_IJNS7_ILi1EEESH_SH_EEESB_SD_Li128ELb1ELb1ELb0ELb0EEENS1_19SingleTileSchedulerILb1ELb0ELb1ELi128EEEEEEEEEvNT_6ParamsE,@function
        .size           _ZN7cutlass13device_kernelIN5flash19enable_sm80_to_sm89INS1_16FlashAttnFwdSm80INS1_25CollectiveMainloopFwdSm80ILi4ELi1ELb0EN4cute5tupleIJNS5_1CILi128EEENS7_ILi48EEES8_EEELi128ENS_6half_tEfNS_4arch4Sm80ELb0ELb1ELb0ELb1ELb0ELb1ELb1ELb0EEENS1_21CollectiveEpilogueFwdINS6_IJS8_S8_S9_EEENS6_IJNS7_ILi1EEESH_SH_EEESB_SD_Li128ELb1ELb1ELb0ELb0EEENS1_19SingleTileSchedulerILb1ELb0ELb1ELi128EEEEEEEEEvNT_6ParamsE,(.L_x_1728 - _ZN7cutlass13device_kernelIN5flash19enable_sm80_to_sm89INS1_16FlashAttnFwdSm80INS1_25CollectiveMainloopFwdSm80ILi4ELi1ELb0EN4cute5tupleIJNS5_1CILi128EEENS7_ILi48EEES8_EEELi128ENS_6half_tEfNS_4arch4Sm80ELb0ELb1ELb0ELb1ELb0ELb1ELb1ELb0EEENS1_21CollectiveEpilogueFwdINS6_IJS8_S8_S9_EEENS6_IJNS7_ILi1EEESH_SH_EEESB_SD_Li128ELb1ELb1ELb0ELb0EEENS1_19SingleTileSchedulerILb1ELb0ELb1ELi128EEEEEEEEEvNT_6ParamsE)
        .other          _ZN7cutlass13device_kernelIN5flash19enable_sm80_to_sm89INS1_16FlashAttnFwdSm80INS1_25CollectiveMainloopFwdSm80ILi4ELi1ELb0EN4cute5tupleIJNS5_1CILi128EEENS7_ILi48EEES8_EEELi128ENS_6half_tEfNS_4arch4Sm80ELb0ELb1ELb0ELb1ELb0ELb1ELb1ELb0EEENS1_21CollectiveEpilogueFwdINS6_IJS8_S8_S9_EEENS6_IJNS7_ILi1EEESH_SH_EEESB_SD_Li128ELb1ELb1ELb0ELb0EEENS1_19SingleTileSchedulerILb1ELb0ELb1ELi128EEEEEEEEEvNT_6ParamsE,@"STO_CUDA_ENTRY STV_DEFAULT"
_ZN7cutlass13device_kernelIN5flash19enable_sm80_to_sm89INS1_16FlashAttnFwdSm80INS1_25CollectiveMainloopFwdSm80ILi4ELi1ELb0EN4cute5tupleIJNS5_1CILi128EEENS7_ILi48EEES8_EEELi128ENS_6half_tEfNS_4arch4Sm80ELb0ELb1ELb0ELb1ELb0ELb1ELb1ELb0EEENS1_21CollectiveEpilogueFwdINS6_IJS8_S8_S9_EEENS6_IJNS7_ILi1EEESH_SH_EEESB_SD_Li128ELb1ELb1ELb0ELb0EEENS1_19SingleTileSchedulerILb1ELb0ELb1ELi128EEEEEEEEEvNT_6ParamsE:
        /* <DEDUP_REMOVED lines=17> */
.L_x_1102:
        /* <DEDUP_REMOVED lines=8> */
.L_x_1104:
[----:B------:R-:W-:-:S04]  /*0190*/  MOV R0, c[0x0][0x54c] ;  /* 0x0001530000007a02 */ /* 0x000fc80000000f00 */
.L_x_1103:
[----:B------:R-:W-:Y:S01]  /*01a0*/  USHF.L.U32 UR4, UR4, 0x7, URZ ;  /* 0x0000000704047899 */ /* 0x000fe2000800063f */
[----:B-----5:R-:W-:-:S05]  /*01b0*/  IMAD R0, R0, c[0x0][0x548], RZ ;  /* 0x0001520000007a24 */ /* 0x020fca00078e02ff */
[----:B------:R-:W-:-:S04]  /*01c0*/  MOV R12, UR4 ;  /* 0x00000004000c7c02 */ /* 0x000fc80008000f00 */
[----:B------:R-:W-:-:S04]  /*01d0*/  ISETP.GE.AND P0, PT, R12, R0, PT ;  /* 0x000000000c00720c */ /* 0x000fc80003f06270 */
[----:B------:R-:W-:-:S05]  /*01e0*/  SEL R0, R5, 0xffffffff, !P0 ;  /* 0xffffffff05007807 */ /* 0x000fca0004000000 */
[----:B------:R2:W-:Y:S01]  /*01f0*/  STL [R1+0x44], R0 ;  /* 0x0000440001007387 */ /* 0x0005e20000100800 */
[----:B------:R-:W-:Y:S05]  /*0200*/  BRA `(.L_x_1105) ;  /* 0x0000014000007947 */ /* 0x000fea0003800000 */
.L_x_1101:
[----:B------:R-:W-:-:S04]  /*0210*/  ISETP.NE.U32.AND P0, PT, RZ, c[0x0][0x568], PT ;  /* 0x00015a00ff007a0c */ /* 0x000fc80003f05070 */
[----:B------:R-:W-:-:S13]  /*0220*/  ISETP.NE.AND.EX P0, PT, RZ, c[0x0][0x56c], PT, P0 ;  /* 0x00015b00ff007a0c */ /* 0x000fda0003f05300 */
[----:B------:R-:W-:Y:S05]  /*0230*/  @!P0 BRA `(.L_x_1106) ;  /* 0x0000002000008947 */ /* 0x000fea0003800000 */
[----:B------:R1:W5:Y:S01]  /*0240*/  LDG.E R0, [R2.64] ;  /* 0x0000000e02007981 */ /* 0x000362000c1e1900 */
[----:B------:R-:W-:Y:S05]  /*0250*/  BRA `(.L_x_1107) ;  /* 0x0000009000007947 */ /* 0x000fea0003800000 */
.L_x_1106:
        /* <DEDUP_REMOVED lines=8> */
.L_x_1108:
[----:B------:R-:W-:-:S04]  /*02e0*/  MOV R0, c[0x0][0x54c] ;  /* 0x0001530000007a02 */ /* 0x000fc80000000f00 */
.L_x_1107:
[----:B------:R-:W-:Y:S01]  /*02f0*/  USHF.L.U32 UR4, UR4, 0x7, URZ ;  /* 0x0000000704047899 */ /* 0x000fe2000800063f */
[----:B-----5:R-:W-:-:S05]  /*0300*/  IMAD R0, R0, c[0x0][0x548], RZ ;  /* 0x0001520000007a24 */ /* 0x020fca00078e02ff */
[----:B------:R-:W-:-:S04]  /*0310*/  MOV R12, UR4 ;  /* 0x00000004000c7c02 */ /* 0x000fc80008000f00 */
[----:B------:R-:W-:-:S04]  /*0320*/  ISETP.GE.AND P0, PT, R12, R0, PT ;  /* 0x000000000c00720c */ /* 0x000fc80003f06270 */
[----:B------:R-:W-:-:S05]  /*0330*/  SEL R0, R5, 0xffffffff, !P0 ;  /* 0xffffffff05007807 */ /* 0x000fca0004000000 */
[----:B------:R2:W-:Y:S04]  /*0340*/  STL [R1+0x44], R0 ;  /* 0x0000440001007387 */ /* 0x0005e80000100800 */
.L_x_1105:
[----:B------:R-:W3:Y:S02]  /*0350*/  LDL R14, [R1+0x44] ;  /* 0x00004400010e7983 */ /* 0x000ee40000100800 */
[----:B---3--:R-:W-:-:S13]  /*0360*/  ISETP.GE.AND P0, PT, R14, RZ, PT ;  /* 0x000000ff0e00720c */ /* 0x008fda0003f06270 */
[----:B------:R-:W-:Y:S05]  /*0370*/  @!P0 EXIT ;  /* 0x000000000000894d */ /* 0x000fea0003800000 */
[----:B------:R-:W-:Y:S01]  /*0380*/  ISETP.NE.U32.AND P0, PT, RZ, c[0x0][0x370], PT ;  /* 0x0000dc00ff007a0c */ /* 0x000fe20003f05070 */
[----:B--2---:R-:W-:Y:S01]  /*0390*/  IMAD.MOV.U32 R0, RZ, RZ, c[0x0][0x168] ;  /* 0x00005a00ff007624 */ /* 0x004fe200078e00ff */
[----:B------:R-:W-:Y:S01]  /*03a0*/  ISETP.NE.U32.AND P1, PT, RZ, c[0x0][0x360], PT ;  /* 0x0000d800ff007a0c */ /* 0x000fe20003f25070 */
[----:B------:R-:W-:Y:S01]  /*03b0*/  CS2R R154, SRZ ;  /* 0x00000000009a7805 */ /* 0x000fe2000001ff00 */
        /* <DEDUP_REMOVED lines=11> */
[----:B-1----:R-:W-:Y:S01]  /*0470*/  IMAD.WIDE R2, R14, R139, c[0x0][0x358] ;  /* 0x0000d6000e027625 */ /* 0x002fe200078e028b */
[----:B------:R-:W-:-:S03]  /*0480*/  ISETP.NE.AND.EX P3, PT, RZ, c[0x0][0x35c], PT, P3 ;  /* 0x0000d700ff007a0c */ /* 0x000fc60003f65330 */
[CC--:B------:R-:W-:Y:S01]  /*0490*/  @P0 IMAD.WIDE R8, R14.reuse, R139.reuse, c[0x0][0x360] ;  /* 0x0000d8000e080625 */ /* 0x0c0fe200078e028b */
[----:B------:R-:W1:Y:S03]  /*04a0*/  S2R R16, SR_CTAID.Y ;  /* 0x0000000000107919 */ /* 0x000e660000002600 */
[----:B------:R-:W-:Y:S01]  /*04b0*/  @P2 IMAD.WIDE R10, R14, R139, c[0x0][0x370] ;  /* 0x0000dc000e0a2625 */ /* 0x000fe200078e028b */
[----:B------:R-:W2:Y:S04]  /*04c0*/  @P0 LDG.E R0, [R8.64] ;  /* 0x0000000e08000981 */ /* 0x000ea8000c1e1900 */
[----:B------:R3:W5:Y:S04]  /*04d0*/  @P1 LDG.E R151, [R6.64] ;  /* 0x0000000e06971981 */ /* 0x000768000c1e1900 */
[----:B------:R3:W5:Y:S04]  /*04e0*/  @P4 LDG.E R154, [R4.64] ;  /* 0x0000000e049a4981 */ /* 0x000768000c1e1900 */
[----:B------:R3:W5:Y:S04]  /*04f0*/  @P3 LDG.E R13, [R2.64] ;  /* 0x0000000e020d3981 */ /* 0x000768000c1e1900 */
[----:B------:R4:W5:Y:S01]  /*0500*/  @P2 LDG.E R155, [R10.64] ;  /* 0x0000000e0a9b2981 */ /* 0x000962000c1e1900 */
[----:B-1----:R-:W-:Y:S01]  /*0510*/  SHF.R.S32.HI R192, RZ, 0x1f, R16 ;  /* 0x0000001fffc07819 */ /* 0x002fe20000011410 */
[----:B----4-:R-:W-:-:S02]  /*0520*/  IMAD.MOV.U32 R10, RZ, RZ, c[0x0][0x1d0] ;  /* 0x00007400ff0a7624 */ /* 0x010fc400078e00ff */
[----:B--2---:R1:W-:Y:S01]  /*0530*/  STL [R1+0x34], R0 ;  /* 0x0000340001007387 */ /* 0x0043e20000100800 */
[----:B------:R-:W-:Y:S02]  /*0540*/  IMAD.MOV.U32 R9, RZ, RZ, R0 ;  /* 0x000000ffff097224 */ /* 0x000fe400078e0000 */
[----:B-1----:R-:W-:Y:S01]  /*0550*/  IMAD.MOV.U32 R0, RZ, RZ, c[0x0][0x228] ;  /* 0x00008a00ff007624 */ /* 0x002fe200078e00ff */
[----:B------:R-:W-:Y:S05]  /*0560*/  @P0 BRA `(.L_x_1109) ;  /* 0x0000005000000947 */ /* 0x000fea0003800000 */
[----:B---3--:R-:W-:Y:S05]  /*0570*/  @!P1 BRA `(.L_x_1109) ;  /* 0x0000004000009947 */ /* 0x008fea0003800000 */
[----:B------:R1:W2:Y:S04]  /*0580*/  LDG.E R8, [R6.64] ;  /* 0x0000000e06087981 */ /* 0x0002a8000c1e1900 */
[----:B-1----:R-:W2:Y:S02]  /*0590*/  LDG.E R6, [R6.64+0x4] ;  /* 0x0000040e06067981 */ /* 0x002ea4000c1e1900 */
[----:B--2---:R-:W-:-:S05]  /*05a0*/  IADD3 R9, -R8, R6, RZ ;  /* 0x0000000608097210 */ /* 0x004fca0007ffe1ff */
[----:B------:R1:W-:Y:S02]  /*05b0*/  STL [R1+0x34], R9 ;  /* 0x0000340901007387 */ /* 0x0003e40000100800 */
.L_x_1109:
[----:B---3--:R-:W-:-:S04]  /*05c0*/  ISETP.NE.U32.AND P0, PT, RZ, c[0x0][0x368], PT ;  /* 0x0000da00ff007a0c */ /* 0x008fc80003f05070 */
[----:B------:R-:W-:-:S13]  /*05d0*/  ISETP.NE.AND.EX P0, PT, RZ, c[0x0][0x36c], PT, P0 ;  /* 0x0000db00ff007a0c */ /* 0x000fda0003f05300 */
[----:B------:R-:W-:Y:S05]  /*05e0*/  @!P0 BRA `(.L_x_1110) ;  /* 0x0000003000008947 */ /* 0x000fea0003800000 */
[----:B------:R-:W-:-:S05]  /*05f0*/  IMAD.WIDE R4, R14, R139, c[0x0][0x368] ;  /* 0x0000da000e047625 */ /* 0x000fca00078e028b */
[----:B------:R2:W5:Y:S01]  /*0600*/  LDG.E R10, [R4.64] ;  /* 0x0000000e040a7981 */ /* 0x000562000c1e1900 */
[----:B------:R-:W-:Y:S05]  /*0610*/  BRA `(.L_x_1111) ;  /* 0x0000004000007947 */ /* 0x000fea0003800000 */
.L_x_1110:
[----:B------:R-:W-:Y:S05]  /*0620*/  @!P4 BRA `(.L_x_1111) ;  /* 0x000000300000c947 */ /* 0x000fea0003800000 */
[----:B------:R2:W3:Y:S04]  /*0630*/  LDG.E R6, [R4.64] ;  /* 0x0000000e04067981 */ /* 0x0004e8000c1e1900 */
[----:B--2---:R-:W3:Y:S02]  /*0640*/  LDG.E R4, [R4.64+0x4] ;  /* 0x0000040e04047981 */ /* 0x004ee4000c1e1900 */
[----:B---3--:R-:W-:Y:S02]  /*0650*/  IADD3 R10, -R6, R4, RZ ;  /* 0x00000004060a7210 */ /* 0x008fe40007ffe1ff */
.L_x_1111:
[----:B------:R-:W3:Y:S04]  /*0660*/  LDL.LU R15, [R1+0x38] ;  /* 0x00003800010f7983 */ /* 0x000ee80000300800 */
[----:B--2---:R2:W4:Y:S04]  /*0670*/  @P3 LDG.E R5, [R2.64] ;  /* 0x0000000e02053981 */ /* 0x004528000c1e1900 */
[----:B------:R2:W4:Y:S01]  /*0680*/  @P3 LDG.E R4, [R2.64+0x4] ;  /* 0x0000040e02043981 */ /* 0x000522000c1e1900 */
[----:B------:R-:W-:Y:S01]  /*0690*/  IMAD.MOV.U32 R6, RZ, RZ, c[0x0][0x2c4] ;  /* 0x0000b100ff067624 */ /* 0x000fe200078e00ff */
[----:B------:R-:W-:Y:S01]  /*06a0*/  ISETP.NE.U32.AND P0, PT, RZ, c[0x0][0x378], PT ;  /* 0x0000de00ff007a0c */ /* 0x000fe20003f05070 */
[----:B------:R-:W-:-:S02]  /*06b0*/  IMAD.MOV.U32 R7, RZ, RZ, c[0x0][0x32c] ;  /* 0x0000cb00ff077624 */ /* 0x000fc400078e00ff */
[----:B-----5:R-:W-:Y:S01]  /*06c0*/  IMAD.MOV.U32 R137, RZ, RZ, R10 ;  /* 0x000000ffff897224 */ /* 0x020fe200078e000a */
[----:B------:R-:W-:Y:S02]  /*06d0*/  ISETP.NE.AND P2, PT, R6, 0x1, PT ;  /* 0x000000010600780c */ /* 0x000fe40003f45270 */
[----:B------:R-:W-:Y:S02]  /*06e0*/  ISETP.NE.AND.EX P0, PT, RZ, c[0x0][0x37c], PT, P0 ;  /* 0x0000df00ff007a0c */ /* 0x000fe40003f05300 */
[----:B------:R-:W-:Y:S01]  /*06f0*/  ISETP.GE.AND P1, PT, R7, 0x1, PT ;  /* 0x000000010700780c */ /* 0x000fe20003f26270 */
[----:B------:R-:W-:Y:S02]  /*0700*/  IMAD.IADD R6, R10, 0x1, -R155 ;  /* 0x000000010a067824 */ /* 0x000fe400078e0a9b */
[----:B------:R-:W-:-:S05]  /*0710*/  IMAD.MOV.U32 R11, RZ, RZ, R12 ;  /* 0x000000ffff0b7224 */ /* 0x000fca00078e000c */
[----:B------:R1:W-:Y:S03]  /*0720*/  STL [R1+0x18], R11 ;  /* 0x0000180b01007387 */ /* 0x0003e60000100800 */
[----:B--2---:R-:W-:-:S05]  /*0730*/  @P0 IMAD.WIDE R2, R14, R139, c[0x0][0x378] ;  /* 0x0000de000e020625 */ /* 0x004fca00078e028b */
[----:B------:R2:W5:Y:S02]  /*0740*/  @P0 LDG.E R137, [R2.64] ;  /* 0x0000000e02890981 */ /* 0x000564000c1e1900 */
[----:B--2---:R-:W-:-:S05]  /*0750*/  @P2 IADD3 R2, R11, 0x7f, RZ ;  /* 0x0000007f0b022810 */ /* 0x004fca0007ffe0ff */
[----:B------:R-:W-:Y:S01]  /*0760*/  @P2 IMAD.HI.U32 R3, R2, c[0x0][0x2c8], RZ ;  /* 0x0000b20002032a27 */ /* 0x000fe200078e00ff */
[----:B------:R-:W-:-:S04]  /*0770*/  IADD3 R2, R12, 0x7f, RZ ;  /* 0x0000007f0c027810 */ /* 0x000fc80007ffe0ff */
[----:B------:R-:W-:Y:S02]  /*0780*/  @P2 SHF.R.U32.HI R2, RZ, c[0x0][0x2cc], R3 ;  /* 0x0000b300ff022a19 */ /* 0x000fe40000011603 */
[----:B---3--:R-:W-:-:S04]  /*0790*/  LOP3.LUT R15, R15, 0xfffffdff, RZ, 0xc0, !PT ;  /* 0xfffffdff0f0f7812 */ /* 0x008fc800078ec0ff */
[----:B------:R-:W-:Y:S01]  /*07a0*/  @P2 LOP3.LUT R15, R15, 0x200, RZ, 0xfc, !PT ;  /* 0x000002000f0f2812 */ /* 0x000fe200078efcff */
[----:B----4-:R-:W-:-:S03]  /*07b0*/  @P3 IMAD.IADD R0, R4, 0x1, -R5 ;  /* 0x0000000104003824 */ /* 0x010fc600078e0a05 */
[----:B------:R-:W-:Y:S01]  /*07c0*/  LOP3.LUT R15, R15, 0xfffffeff, RZ, 0xc0, !PT ;  /* 0xfffffeff0f0f7812 */ /* 0x000fe200078ec0ff */
[----:B------:R-:W-:-:S03]  /*07d0*/  IMAD.IADD R8, R6, 0x1, R0 ;  /* 0x0000000106087824 */ /* 0x000fc600078e0200 */
[----:B------:R-:W-:Y:S02]  /*07e0*/  @P1 LOP3.LUT R15, R15, 0x100, RZ, 0xfc, !PT ;  /* 0x000001000f0f1812 */ /* 0x000fe400078efcff */
[----:B------:R1:W-:Y:S01]  /*07f0*/  STL [R1+0x30], R8 ;  /* 0x0000300801007387 */ /* 0x0003e20000100800 */
[----:B------:R-:W-:-:S03]  /*0800*/  IADD3 R166, R8, 0x1, -R9 ;  /* 0x0000000108a67810 */ /* 0x000fc60007ffe809 */
[----:B------:R1:W-:Y:S02]  /*0810*/  STL [R1+0x38], R15 ;  /* 0x0000380f01007387 */ /* 0x0003e40000100800 */
        /* <DEDUP_REMOVED lines=12> */
.L_x_1113:
[----:B------:R-:W-:-:S13]  /*08e0*/  ISETP.NE.AND P0, PT, R7, 0x1, PT ;  /* 0x000000010700780c */ /* 0x000fda0003f05270 */
[----:B------:R-:W-:-:S05]  /*08f0*/  @P0 IMAD.HI.U32 R2, R3, c[0x0][0x330], RZ ;  /* 0x0000cc0003020a27 */ /* 0x000fca00078e00ff */
[----:B------:R-:W-:-:S05]  /*0900*/  @P0 SHF.R.U32.HI R3, RZ, c[0x0][0x334], R2 ;  /* 0x0000cd00ff030a19 */ /* 0x000fca0000011602 */
.L_x_1114:
[----:B------:R-:W-:-:S05]  /*0910*/  IMAD R3, R3, R7, c[0x0][0x32c] ;  /* 0x0000cb0003037624 */ /* 0x000fca00078e0207 */
[----:B------:R-:W-:Y:S02]  /*0920*/  IMNMX R5, R5, R3, PT ;  /* 0x0000000305057217 */ /* 0x000fe40003800200 */
.L_x_1112:
[C---:B------:R-:W-:Y:S01]  /*0930*/  IADD3 R3, R8.reuse, 0x2f, RZ ;  /* 0x0000002f08037810 */ /* 0x040fe20007ffe0ff */
[----:B-1----:R-:W-:Y:S02]  /*0940*/  IMAD.IADD R8, R8, 0x1, -R9 ;  /* 0x0000000108087824 */ /* 0x002fe400078e0a09 */
[----:B------:R-:W-:-:S03]  /*0950*/  @P2 IMAD.HI.U32 R4, R11, c[0x0][0x2c8], RZ ;  /* 0x0000b2000b042a27 */ /* 0x000fc600078e00ff */
[----:B------:R1:W-:Y:S01]  /*0960*/  STL [R1+0x68], R8 ;  /* 0x0000680801007387 */ /* 0x0003e20000100800 */
[----:B------:R-:W-:Y:S01]  /*0970*/  IMAD.MOV.U32 R2, RZ, RZ, R11 ;  /* 0x000000ffff027224 */ /* 0x000fe200078e000b */
[----:B------:R-:W-:Y:S01]  /*0980*/  @P2 SHF.R.U32.HI R2, RZ, c[0x0][0x2cc], R4 ;  /* 0x0000b300ff022a19 */ /* 0x000fe20000011604 */
[----:B------:R-:W-:-:S04]  /*0990*/  IMAD.HI R3, R3, 0x2aaaaaab, RZ ;  /* 0x2aaaaaab03037827 */ /* 0x000fc800078e02ff */
[----:B------:R-:W-:Y:S01]  /*09a0*/  IMAD.IADD R2, R8, 0x1, R2 ;  /* 0x0000000108027824 */ /* 0x000fe200078e0202 */
[----:B------:R-:W-:-:S04]  /*09b0*/  SHF.R.U32.HI R4, RZ, 0x1f, R3 ;  /* 0x0000001fff047819 */ /* 0x000fc80000011603 */
[----:B------:R-:W-:Y:S02]  /*09c0*/  LEA.HI.SX32 R167, R3, R4, 0x1d ;  /* 0x0000000403a77211 */ /* 0x000fe400078feaff */
        /* <DEDUP_REMOVED lines=10> */
.L_x_1116:
[----:B------:R-:W-:-:S13]  /*0a70*/  ISETP.NE.AND P0, PT, R7, 0x1, PT ;  /* 0x000000010700780c */ /* 0x000fda0003f05270 */
[----:B------:R-:W-:-:S05]  /*0a80*/  @P0 IMAD.HI.U32 R3, R2, c[0x0][0x330], RZ ;  /* 0x0000cc0002030a27 */ /* 0x000fca00078e00ff */
[----:B------:R-:W-:-:S05]  /*0a90*/  @P0 SHF.R.U32.HI R2, RZ, c[0x0][0x334], R3 ;  /* 0x0000cd00ff020a19 */ /* 0x000fca0000011603 */
.L_x_1117:
[----:B------:R-:W-:-:S05]  /*0aa0*/  IMAD R2, R2, c[0x0][0x32c], RZ ;  /* 0x0000cb0002027a24 */ /* 0x000fca00078e02ff */
[----:B------:R-:W-:-:S04]  /*0ab0*/  IMNMX R4, R4, R2, !PT ;  /* 0x0000000204047217 */ /* 0x000fc80007800200 */
.L_x_1115:
        /* <DEDUP_REMOVED lines=12> */
[----:B------:R-:W-:-:S03]  /*0b80*/  IMNMX R2, R2, R0, PT ;  /* 0x0000000002027217 */ /* 0x000fc60003800200 */
[----:B------:R-:W-:Y:S01]  /*0b90*/  IMAD.WIDE.U32 R4, R3, -0x55555555, RZ ;  /* 0xaaaaaaab03047825 */ /* 0x000fe200078e00ff */
[----:B------:R-:W-:-:S04]  /*0ba0*/  ISETP.GT.AND P0, PT, R2, R3, PT ;  /* 0x000000030200720c */ /* 0x000fc80003f04270 */
[----:B------:R-:W-:-:S05]  /*0bb0*/  SHF.R.U32.HI R131, RZ, 0x5, R5 ;  /* 0x00000005ff837819 */ /* 0x000fca0000011605 */
[----:B------:R-:W-:-:S04]  /*0bc0*/  IMAD.MOV.U32 R5, RZ, RZ, R131 ;  /* 0x000000ffff057224 */ /* 0x000fc800078e0083 */
[----:B------:R-:W-:-:S05]  /*0bd0*/  @P0 IADD3 R2, R2, 0x2f, RZ ;  /* 0x0000002f02020810 */ /* 0x000fca0007ffe0ff */
[----:B------:R-:W-:-:S05]  /*0be0*/  @P0 IMAD.HI R2, R2, 0x2aaaaaab, RZ ;  /* 0x2aaaaaab02020827 */ /* 0x000fca00078e02ff */
[----:B------:R-:W-:-:S04]  /*0bf0*/  @P0 SHF.R.U32.HI R3, RZ, 0x1f, R2 ;  /* 0x0000001fff030819 */ /* 0x000fc80000011602 */
[----:B------:R-:W-:-:S04]  /*0c00*/  @P0 LEA.HI.SX32 R5, R2, R3, 0x1d ;  /* 0x0000000302050211 */ /* 0x000fc800078feaff */
[----:B------:R-:W-:-:S13]  /*0c10*/  ISETP.GT.AND P0, PT, R5, R131, PT ;  /* 0x000000830500720c */ /* 0x000fda0003f04270 */
[----:B------:R-:W-:Y:S05]  /*0c20*/  @!P0 BRA `(.L_x_1118) ;  /* 0x000055e000008947 */ /* 0x000fea0003800000 */
[----:B------:R-:W-:-:S04]  /*0c30*/  ISETP.NE.U32.AND P0, PT, RZ, c[0x0][0x340], PT ;  /* 0x0000d000ff007a0c */ /* 0x000fc80003f05070 */
[----:B------:R-:W-:-:S13]  /*0c40*/  ISETP.NE.AND.EX P0, PT, RZ, c[0x0][0x344], PT, P0 ;  /* 0x0000d100ff007a0c */ /* 0x000fda0003f05300 */
[----:B------:R-:W-:-:S05]  /*0c50*/  @P0 IMAD.WIDE R2, R14, R139, c[0x0][0x340] ;  /* 0x0000d0000e020625 */ /* 0x000fca00078e028b */
[----:B------:R2:W3:Y:S01]  /*0c60*/  @P0 LDG.E R9, [R2.64] ;  /* 0x0000000e02090981 */ /* 0x0004e2000c1e1900 */
[----:B------:R-:W-:Y:S01]  /*0c70*/  SHF.R.S32.HI R11, RZ, 0x1f, R191 ;  /* 0x0000001fff0b7819 */ /* 0x000fe200000114bf */
[----:B------:R-:W-:Y:S01]  /*0c80*/  IMAD R7, R192, c[0x0][0x240], RZ ;  /* 0x00009000c0077a24 */ /* 0x000fe200078e02ff */
[----:B------:R-:W-:Y:S01]  /*0c90*/  MOV R142, 0x30 ;  /* 0x00000030008e7802 */ /* 0x000fe20000000f00 */
[----:B------:R-:W-:Y:S01]  /*0ca0*/  IMAD.MOV.U32 R175, RZ, RZ, c[0x0][0x27c] ;  /* 0x00009f00ffaf7624 */ /* 0x000fe200078e00ff */
[----:B------:R-:W-:Y:S01]  /*0cb0*/  IADD3 R36, R5, -0x1, RZ ;  /* 0xffffffff05247810 */ /* 0x000fe20007ffe0ff */
[----:B------:R-:W-:Y:S01]  /*0cc0*/  IMAD R7, R16, c[0x0][0x244], R7 ;  /* 0x0000910010077a24 */ /* 0x000fe200078e0207 */
[----:B------:R-:W-:Y:S01]  /*0cd0*/  SHF.R.S32.HI R6, RZ, 0x1f, R14 ;  /* 0x0000001fff067819 */ /* 0x000fe2000001140e */
[C---:B------:R-:W-:Y:S01]  /*0ce0*/  IMAD R168, R142.reuse, c[0x0][0x23c], RZ ;  /* 0x00008f008ea87a24 */ /* 0x040fe200078e02ff */
[----:B-1----:R-:W-:Y:S01]  /*0cf0*/  SHF.R.S32.HI R8, RZ, 0x1f, R36 ;  /* 0x0000001fff087819 */ /* 0x002fe20000011424 */
[----:B------:R-:W-:Y:S01]  /*0d00*/  IMAD.WIDE.U32 R146, R142, c[0x0][0x238], RZ ;  /* 0x00008e008e927a25 */ /* 0x000fe200078e00ff */
[----:B------:R-:W-:Y:S01]  /*0d10*/  SEL R27, R6, RZ, !P3 ;  /* 0x000000ff061b7207 */ /* 0x000fe20005800000 */
[----:B------:R-:W-:Y:S01]  /*0d20*/  ULDC.U8 UR4, c[0x0][0x298] ;  /* 0x0000a60000047ab9 */ /* 0x000fe20000000000 */
[----:B------:R-:W-:Y:S01]  /*0d30*/  SEL R92, R14, RZ, !P3 ;  /* 0x000000ff0e5c7207 */ /* 0x000fe20005800000 */
[----:B------:R-:W-:Y:S01]  /*0d40*/  IMAD.IADD R168, R147, 0x1, R168 ;  /* 0x0000000193a87824 */ /* 0x000fe200078e02a8 */
[----:B------:R-:W-:Y:S01]  /*0d50*/  MOV R171, c[0x0][0x280] ;  /* 0x0000a00000ab7a02 */ /* 0x000fe20000000f00 */
[----:B------:R-:W-:-:S02]  /*0d60*/  IMAD.MOV.U32 R138, RZ, RZ, c[0x0][0x238] ;  /* 0x00008e00ff8a7624 */ /* 0x000fc400078e00ff */
[----:B------:R-:W-:Y:S01]  /*0d70*/  IMAD.IADD R31, R154, 0x1, R10 ;  /* 0x000000019a1f7824 */ /* 0x000fe200078e020a */
[----:B------:R-:W-:Y:S01]  /*0d80*/  SHF.L.U64.HI R149, R171, R139, c[0x0][0x284] ;  /* 0x0000a100ab957619 */ /* 0x000fe2000001028b */
[----:B------:R-:W-:Y:S01]  /*0d90*/  IMAD R25, R192, c[0x0][0x210], RZ ;  /* 0x00008400c0197a24 */ /* 0x000fe200078e02ff */
[----:B------:R-:W-:Y:S01]  /*0da0*/  SHF.L.U32 R156, R138, 0x5, RZ ;  /* 0x000000058a9c7819 */ /* 0x000fe200000006ff */
[----:B------:R-:W-:Y:S01]  /*0db0*/  IMAD.MOV.U32 R148, RZ, RZ, 0x5 ;  /* 0x00000005ff947424 */ /* 0x000fe200078e00ff */
[----:B------:R-:W-:Y:S01]  /*0dc0*/  SHF.R.S32.HI R37, RZ, 0x1f, R31 ;  /* 0x0000001fff257819 */ /* 0x000fe2000001141f */
[----:B------:R-:W-:Y:S01]  /*0dd0*/  IMAD R25, R16, c[0x0][0x214], R25 ;  /* 0x0000850010197a24 */ /* 0x000fe200078e0219 */
[----:B--2---:R-:W-:Y:S01]  /*0de0*/  LEA.HI R2, R11, R191, RZ, 0x3 ;  /* 0x000000bf0b027211 */ /* 0x004fe200078f18ff */
[----:B------:R-:W-:Y:S01]  /*0df0*/  IMAD.MOV.U32 R140, RZ, RZ, c[0x0][0x1e0] ;  /* 0x00007800ff8c7624 */ /* 0x000fe200078e00ff */
[----:B------:R-:W-:Y:S01]  /*0e00*/  SHF.L.U64.HI R150, R171, R148, c[0x0][0x284] ;  /* 0x0000a100ab967619 */ /* 0x000fe20000010294 */
[----:B------:R-:W-:Y:S01]  /*0e10*/  IMAD.MOV.U32 R170, RZ, RZ, c[0x0][0x290] ;  /* 0x0000a400ffaa7624 */ /* 0x000fe200078e00ff */
[----:B------:R-:W-:Y:S01]  /*0e20*/  SHF.R.S32.HI R83, RZ, 0x3, R2 ;  /* 0x00000003ff537819 */ /* 0x000fe20000011402 */
[----:B------:R-:W-:Y:S01]  /*0e30*/  IMAD R162, R142, c[0x0][0x294], RZ ;  /* 0x0000a5008ea27a24 */ /* 0x000fe200078e02ff */
[----:B------:R-:W-:Y:S01]  /*0e40*/  LOP3.LUT R2, R2, 0xfffffff8, RZ, 0xc0, !PT ;  /* 0xfffffff802027812 */ /* 0x000fe200078ec0ff */
[----:B------:R-:W-:Y:S01]  /*0e50*/  IMAD R163, R142, c[0x0][0x284], RZ ;  /* 0x0000a1008ea37a24 */ /* 0x000fe200078e02ff */
[--C-:B------:R-:W-:Y:S01]  /*0e60*/  SHF.R.S32.HI R39, RZ, 0x1f, R83.reuse ;  /* 0x0000001fff277819 */ /* 0x100fe20000011453 */
[----:B------:R-:W-:Y:S01]  /*0e70*/  IMAD.IADD R116, R0, 0x1, -R83 ;  /* 0x0000000100747824 */ /* 0x000fe200078e0a53 */
[----:B------:R-:W-:Y:S01]  /*0e80*/  IADD3 R130, P1, R83, R13, RZ ;  /* 0x0000000d53827210 */ /* 0x000fe20007f3e0ff */
[----:B------:R-:W-:Y:S01]  /*0e90*/  IMAD.IADD R28, R191, 0x1, -R2 ;  /* 0x00000001bf1c7824 */ /* 0x000fe200078e0a02 */
[----:B------:R-:W-:Y:S01]  /*0ea0*/  IADD3 R136, R83, 0x10, RZ ;  /* 0x0000001053887810 */ /* 0x000fe20007ffe0ff */
[----:B------:R-:W-:Y:S01]  /*0eb0*/  IMAD R21, R39, c[0x0][0x290], RZ ;  /* 0x0000a40027157a24 */ /* 0x000fe200078e02ff */
[----:B------:R-:W-:Y:S01]  /*0ec0*/  LEA.HI.X.SX32 R132, R13, R39, 0x1, P1 ;  /* 0x000000270d847211 */ /* 0x000fe200008f0eff */
[C---:B------:R-:W-:Y:S01]  /*0ed0*/  IMAD.SHL.U32 R34, R28.reuse, 0x8, RZ ;  /* 0x000000081c227824 */ /* 0x040fe200078e00ff */
[----:B------:R-:W-:Y:S01]  /*0ee0*/  SHF.L.U32 R28, R28, 0x2, RZ ;  /* 0x000000021c1c7819 */ /* 0x000fe200000006ff */
[----:B------:R-:W-:Y:S01]  /*0ef0*/  IMAD.WIDE.U32 R12, R138, 0x20, RZ ;  /* 0x000000208a0c7825 */ /* 0x000fe200078e00ff */
[----:B------:R-:W-:-:S02]  /*0f00*/  IADD3 R135, R83, 0x20, RZ ;  /* 0x0000002053877810 */ /* 0x000fc40007ffe0ff */
[----:B------:R-:W-:Y:S01]  /*0f10*/  SHF.R.S32.HI R35, RZ, 0x1f, R34 ;  /* 0x0000001fff237819 */ /* 0x000fe20000011422 */
[----:B------:R-:W-:Y:S01]  /*0f20*/  IMAD R2, R132, c[0x0][0x238], RZ ;  /* 0x00008e0084027a24 */ /* 0x000fe200078e02ff */
[C---:B------:R-:W-:Y:S01]  /*0f30*/  IADD3 R82, R34.reuse, 0x40, RZ ;  /* 0x0000004022527810 */ /* 0x040fe20007ffe0ff */
[----:B------:R-:W-:Y:S01]  /*0f40*/  IMAD R21, R83, c[0x0][0x294], R21 ;  /* 0x0000a50053157a24 */ /* 0x000fe200078e0215 */
[----:B------:R-:W-:Y:S01]  /*0f50*/  ISETP.GE.AND P5, PT, R34, c[0x0][0x1d4], PT ;  /* 0x0000750022007a0c */ /* 0x000fe20003fa6270 */
[----:B------:R-:W-:Y:S01]  /*0f60*/  IMAD R4, R130, c[0x0][0x23c], R2 ;  /* 0x00008f0082047a24 */ /* 0x000fe200078e0202 */
[----:B------:R-:W-:Y:S01]  /*0f70*/  ISETP.GE.AND P6, PT, R82, c[0x0][0x1d4], PT ;  /* 0x0000750052007a0c */ /* 0x000fe20003fc6270 */
[----:B------:R-:W-:Y:S01]  /*0f80*/  IMAD.WIDE.U32 R2, R130, c[0x0][0x238], R34 ;  /* 0x00008e0082027a25 */ /* 0x000fe200078e0022 */
[----:B------:R-:W-:Y:S02]  /*0f90*/  SHF.R.S32.HI R29, RZ, 0x1f, R28 ;  /* 0x0000001fff1d7819 */ /* 0x000fe4000001141c */
[C---:B------:R-:W-:Y:S01]  /*0fa0*/  SHF.L.U64.HI R164, R140.reuse, R148, c[0x0][0x1e4] ;  /* 0x000079008ca47619 */ /* 0x040fe20000010294 */
[----:B------:R-:W-:Y:S01]  /*0fb0*/  IMAD.IADD R3, R3, 0x1, R4 ;  /* 0x0000000103037824 */ /* 0x000fe200078e0204 */
[C---:B------:R-:W-:Y:S01]  /*0fc0*/  SHF.L.U64.HI R165, R140.reuse, R139, c[0x0][0x1e4] ;  /* 0x000079008ca57619 */ /* 0x040fe2000001028b */
[----:B------:R-:W-:Y:S01]  /*0fd0*/  IMAD.WIDE.U32 R152, R83, c[0x0][0x1e0], RZ ;  /* 0x0000780053987a25 */ /* 0x000fe200078e00ff */
[----:B------:R-:W-:-:S02]  /*0fe0*/  SHF.L.U32 R173, R140, 0x5, RZ ;  /* 0x000000058cad7819 */ /* 0x000fc400000006ff */
[----:B------:R-:W-:Y:S01]  /*0ff0*/  SHF.L.U64.HI R139, R170, R139, c[0x0][0x294] ;  /* 0x0000a500aa8b7619 */ /* 0x000fe2000001028b */
[----:B------:R-:W-:Y:S01]  /*1000*/  IMAD.WIDE.U32 R4, R16, c[0x0][0x240], R2 ;  /* 0x0000900010047a25 */ /* 0x000fe200078e0002 */
[----:B------:R-:W-:-:S03]  /*1010*/  P2R R134, PR, RZ, 0x20 ;  /* 0x00000020ff867803 */ /* 0x000fc60000000000 */
[----:B------:R-:W-:Y:S01]  /*1020*/  IMAD R2, R168, R36, RZ ;  /* 0x00000024a8027224 */ /* 0x000fe200078e02ff */
[----:B------:R-:W-:Y:S01]  /*1030*/  IADD3 R5, R5, R7, RZ ;  /* 0x0000000705057210 */ /* 0x000fe20007ffe0ff */
[----:B------:R-:W-:Y:S02]  /*1040*/  IMAD R157, R142, c[0x0][0x1e4], RZ ;  /* 0x000079008e9d7a24 */ /* 0x000fe400078e02ff */
[----:B------:R-:W-:Y:S02]  /*1050*/  IMAD R7, R8, R146, R2 ;  /* 0x0000009208077224 */ /* 0x000fe400078e0202 */
[----:B------:R-:W-:-:S04]  /*1060*/  IMAD.WIDE.U32 R114, R92, c[0x0][0x248], R4 ;  /* 0x000092005c727a25 */ /* 0x000fc800078e0004 */
[----:B------:R-:W-:Y:S02]  /*1070*/  IMAD.SHL.U32 R8, R83, 0x40, RZ ;  /* 0x0000004053087824 */ /* 0x000fe400078e00ff */
[----:B------:R-:W-:Y:S02]  /*1080*/  IMAD.MOV.U32 R112, RZ, RZ, R114 ;  /* 0x000000ffff707224 */ /* 0x000fe400078e0072 */
[----:B------:R-:W-:Y:S01]  /*1090*/  IMAD.WIDE.U32 R144, R142, c[0x0][0x290], RZ ;  /* 0x0000a4008e907a25 */ /* 0x000fe200078e00ff */
[----:B------:R-:W-:-:S03]  /*10a0*/  LOP3.LUT R24, R8, 0x1c0, RZ, 0xc0, !PT ;  /* 0x000001c008187812 */ /* 0x000fc600078ec0ff */
[----:B------:R-:W-:Y:S01]  /*10b0*/  IMAD R8, R37, c[0x0][0x1e0], RZ ;  /* 0x0000780025087a24 */ /* 0x000fe200078e02ff */
[----:B------:R-:W-:Y:S01]  /*10c0*/  SHF.R.U32.HI R38, RZ, 0x3, R24 ;  /* 0x00000003ff267819 */ /* 0x000fe20000011618 */
[----:B------:R-:W-:Y:S01]  /*10d0*/  IMAD.WIDE.U32 R142, R142, c[0x0][0x280], RZ ;  /* 0x0000a0008e8e7a25 */ /* 0x000fe200078e00ff */
[----:B------:R-:W-:-:S03]  /*10e0*/  LOP3.LUT R67, R24, 0x38, R34, 0xf8, !PT ;  /* 0x0000003818437812 */ /* 0x000fc600078ef822 */
[----:B------:R-:W-:Y:S01]  /*10f0*/  IMAD R8, R31, c[0x0][0x1e4], R8 ;  /* 0x000079001f087a24 */ /* 0x000fe200078e0208 */
[----:B------:R-:W-:Y:S01]  /*1100*/  IADD3 R163, R143, R163, RZ ;  /* 0x000000a38fa37210 */ /* 0x000fe20007ffe0ff */
[----:B------:R-:W-:Y:S02]  /*1110*/  IMAD.SHL.U32 R174, R140, 0x10, RZ ;  /* 0x000000108cae7824 */ /* 0x000fe400078e00ff */
[----:B------:R-:W-:-:S04]  /*1120*/  IMAD.WIDE.U32 R158, R135, c[0x0][0x1e0], RZ ;  /* 0x00007800879e7a25 */ /* 0x000fc800078e00ff */
[----:B------:R-:W-:-:S04]  /*1130*/  IMAD.WIDE.U32 R140, R140, 0x30, RZ ;  /* 0x000000308c8c7825 */ /* 0x000fc800078e00ff */
[----:B------:R-:W-:-:S04]  /*1140*/  IMAD.WIDE.U32 R160, R136, c[0x0][0x1e0], RZ ;  /* 0x0000780088a07a25 */ /* 0x000fc800078e00ff */
[C---:B------:R-:W-:Y:S01]  /*1150*/  IMAD.SHL.U32 R172, R171.reuse, 0x20, RZ ;  /* 0x00000020abac7824 */ /* 0x040fe200078e00ff */
[----:B------:R-:W-:Y:S01]  /*1160*/  SHF.L.U32 R171, R171, 0x4, RZ ;  /* 0x00000004abab7819 */ /* 0x000fe200000006ff */
[----:B------:R-:W-:Y:S02]  /*1170*/  IMAD.SHL.U32 R169, R170, 0x20, RZ ;  /* 0x00000020aaa97824 */ /* 0x000fe400078e00ff */
[----:B------:R-:W-:Y:S02]  /*1180*/  IMAD.IADD R162, R145, 0x1, R162 ;  /* 0x0000000191a27824 */ /* 0x000fe400078e02a2 */
[----:B------:R-:W-:Y:S02]  /*1190*/  IMAD.IADD R157, R141, 0x1, R157 ;  /* 0x000000018d9d7824 */ /* 0x000fe400078e029d */
[--C-:B---3--:R-:W-:Y:S01]  /*11a0*/  @P0 IMAD.MOV.U32 R2, RZ, RZ, R9.reuse ;  /* 0x000000ffff020224 */ /* 0x108fe200078e0009 */
[----:B------:R-:W-:Y:S01]  /*11b0*/  @P0 SHF.R.S32.HI R3, RZ, 0x1f, R9 ;  /* 0x0000001fff030819 */ /* 0x000fe20000011409 */
[----:B------:R-:W-:Y:S01]  /*11c0*/  @!P0 IMAD.MOV.U32 R2, RZ, RZ, R14 ;  /* 0x000000ffff028224 */ /* 0x000fe200078e000e */
[----:B------:R-:W-:Y:S01]  /*11d0*/  @!P0 MOV R3, R6 ;  /* 0x0000000600038202 */ /* 0x000fe20000000f00 */
[----:B------:R-:W-:Y:S01]  /*11e0*/  IMAD R6, R36, -0x30, R116 ;  /* 0xffffffd024067824 */ /* 0x000fe200078e0274 */
[----:B------:R-:W-:Y:S01]  /*11f0*/  ISETP.GE.AND P0, PT, R34, c[0x0][0x27c], PT ;  /* 0x00009f0022007a0c */ /* 0x000fe20003f06270 */
[----:B------:R-:W-:Y:S01]  /*1200*/  IMAD.SHL.U32 R9, R175, 0x2, RZ ;  /* 0x00000002af097824 */ /* 0x000fe200078e00ff */
[----:B------:R-:W-:Y:S01]  /*1210*/  SEL R90, R2, RZ, !P4 ;  /* 0x000000ff025a7207 */ /* 0x000fe20006000000 */
[----:B------:R-:W-:Y:S01]  /*1220*/  IMAD R2, R27, c[0x0][0x248], RZ ;  /* 0x000092001b027a24 */ /* 0x000fe200078e02ff */
[----:B------:R-:W-:Y:S01]  /*1230*/  SEL R33, R3, RZ, !P4 ;  /* 0x000000ff03217207 */ /* 0x000fe20006000000 */
[----:B------:R-:W-:Y:S01]  /*1240*/  IMAD.WIDE.U32 R14, R83, c[0x0][0x290], R34 ;  /* 0x0000a400530e7a25 */ /* 0x000fe200078e0022 */
[----:B------:R-:W-:-:S02]  /*1250*/  ISETP.GE.AND P2, PT, R6, 0x1, PT ;  /* 0x000000010600780c */ /* 0x000fc40003f46270 */
[----:B------:R-:W-:Y:S01]  /*1260*/  LEA.HI R3, R11, R191, RZ, 0x6 ;  /* 0x000000bf0b037211 */ /* 0x000fe200078f30ff */
[----:B------:R-:W-:Y:S01]  /*1270*/  IMAD R2, R92, c[0x0][0x24c], R2 ;  /* 0x000093005c027a24 */ /* 0x000fe200078e0202 */
[----:B------:R-:W-:Y:S02]  /*1280*/  ISETP.GE.AND P1, PT, R6, 0x11, PT ;  /* 0x000000110600780c */ /* 0x000fe40003f26270 */
[----:B------:R-:W-:Y:S02]  /*1290*/  SHF.L.U32 R3, R3, 0x3, RZ ;  /* 0x0000000303037819 */ /* 0x000fe400000006ff */
[----:B------:R-:W-:Y:S02]  /*12a0*/  IADD3 R113, R115, R2, RZ ;  /* 0x0000000273717210 */ /* 0x000fe40007ffe0ff */
[----:B------:R-:W-:Y:S02]  /*12b0*/  LOP3.LUT R30, R3, 0xfffffe00, RZ, 0xc0, !PT ;  /* 0xfffffe00031e7812 */ /* 0x000fe400078ec0ff */
[----:B------:R-:W-:Y:S01]  /*12c0*/  @P0 IADD3 R9, -R9, c[0x0][0x1d4], RZ ;  /* 0x0000750009090a10 */ /* 0x000fe20007ffe1ff */
[----:B------:R-:W-:Y:S01]  /*12d0*/  IMAD.WIDE.U32 R4, R36, R146, R112 ;  /* 0x0000009224047225 */ /* 0x000fe200078e0070 */
[----:B------:R-:W-:-:S02]  /*12e0*/  SEL R11, RZ, c[0x0][0x27c], !P0 ;  /* 0x00009f00ff0b7a07 */ /* 0x000fc40004000000 */
[----:B------:R-:W-:Y:S01]  /*12f0*/  LOP3.LUT R67, R30, R67, R38, 0xf6, !PT ;  /* 0x000000431e437212 */ /* 0x000fe200078ef626 */
[----:B------:R-:W-:Y:S01]  /*1300*/  IMAD.IADD R7, R5, 0x1, R7 ;  /* 0x0000000105077824 */ /* 0x000fe200078e0207 */
[C---:B------:R-:W-:Y:S02]  /*1310*/  @P2 LEA R2, P0, R4.reuse, c[0x0][0x220], 0x1 ;  /* 0x0000880004022a11 */ /* 0x040fe400078008ff */
[----:B------:R-:W-:Y:S02]  /*1320*/  SHF.L.U32 R67, R67, 0x1, RZ ;  /* 0x0000000143437819 */ /* 0x000fe400000006ff */
[----:B------:R-:W-:Y:S02]  /*1330*/  @P2 LEA.HI.X R3, R4, c[0x0][0x224], R7, 0x1, P0 ;  /* 0x0000890004032a11 */ /* 0x000fe400000f0c07 */
[----:B------:R-:W-:Y:S02]  /*1340*/  ISETP.GT.AND P0, PT, R6, 0x20, PT ;  /* 0x000000200600780c */ /* 0x000fe40003f04270 */
[----:B------:R-:W-:Y:S01]  /*1350*/  MOV R6, c[0x0][0x23c] ;  /* 0x00008f0000067a02 */ /* 0x000fe20000000f00 */
[----:B------:R-:W-:Y:S01]  /*1360*/  @!PT LDS RZ, [RZ] ;  /* 0x00000000fffff984 */ /* 0x000fe20000000800 */
[----:B------:R-:W-:Y:S01]  /*1370*/  @!PT LDS RZ, [RZ] ;  /* 0x00000000fffff984 */ /* 0x000fe20000000800 */
[----:B------:R-:W-:Y:S01]  /*1380*/  @!PT LDS RZ, [RZ] ;  /* 0x00000000fffff984 */ /* 0x000fe20000000800 */
[----:B------:R1:W-:Y:S01]  /*1390*/  @P2 LDGSTS.E.BYPASS.LTC128B.128 [R67+0x5080], [R2.64], !P5 ;  /* 0x0508000002432fae */ /* 0x0003e2000e901d4e */
[----:B------:R-:W-:-:S03]  /*13a0*/  ISETP.GE.AND P4, PT, R34, c[0x0][0x1d4], PT ;  /* 0x0000750022007a0c */ /* 0x000fc60003f86270 */
[----:B------:R1:W-:Y:S01]  /*13b0*/  @P2 LDGSTS.E.BYPASS.LTC128B.128 [R67+0x6880], [R2.64+0x80], !P6 ;  /* 0x0688008002432fae */ /* 0x0003e2000f101d4e */
[----:B------:R-:W-:-:S04]  /*13c0*/  IMAD.SHL.U32 R127, R6, 0x20, RZ ;  /* 0x00000020067f7824 */ /* 0x000fc800078e00ff */
[----:B------:R-:W-:Y:S01]  /*13d0*/  IMAD.IADD R127, R13, 0x1, R127 ;  /* 0x000000010d7f7824 */ /* 0x000fe200078e027f */
[----:B-1----:R-:W-:-:S04]  /*13e0*/  @P1 LEA R3, P2, R138, R4, 0x4 ;  /* 0x000000048a031211 */ /* 0x002fc800078420ff */
[C---:B------:R-:W-:Y:S02]  /*13f0*/  @P1 LEA.HI.X R5, R138.reuse, R7, R6, 0x4, P2 ;  /* 0x000000078a051211 */ /* 0x040fe400010f2406 */
[C---:B------:R-:W-:Y:S02]  /*1400*/  @P1 LEA R2, P2, R3.reuse, c[0x0][0x220], 0x1 ;  /* 0x0000880003021a11 */ /* 0x040fe400078408ff */
[----:B------:R-:W-:Y:S02]  /*1410*/  SHF.L.U64.HI R138, R138, R148, c[0x0][0x23c] ;  /* 0x00008f008a8a7619 */ /* 0x000fe40000010294 */
[----:B------:R-:W-:Y:S02]  /*1420*/  @P1 LEA.HI.X R3, R3, c[0x0][0x224], R5, 0x1, P2 ;  /* 0x0000890003031a11 */ /* 0x000fe400010f0c05 */
[----:B------:R-:W-:Y:S01]  /*1430*/  @P0 IADD3 R6, P2, R4, R12, RZ ;  /* 0x0000000c04060210 */ /* 0x000fe20007f5e0ff */
[----:B------:R-:W-:Y:S01]  /*1440*/  IMAD.WIDE.U32 R4, R31, c[0x0][0x1e0], RZ ;  /* 0x000078001f047a25 */ /* 0x000fe200078e00ff */
[----:B------:R-:W-:Y:S01]  /*1450*/  SHF.L.U64.HI R148, R170, R148, c[0x0][0x294] ;  /* 0x0000a500aa947619 */ /* 0x000fe20000010294 */
[----:B------:R1:W-:Y:S02]  /*1460*/  @P1 LDGSTS.E.BYPASS.LTC128B.128 [R67+0x5880], [R2.64], !P5 ;  /* 0x0588000002431fae */ /* 0x0003e4000e901d4e */
[----:B------:R-:W-:Y:S01]  /*1470*/  @P0 IMAD.X R7, R127, 0x1, R7, P2 ;  /* 0x000000017f070824 */ /* 0x000fe200010e0607 */
[----:B------:R-:W-:Y:S01]  /*1480*/  ISETP.GE.AND P2, PT, R175, 0x1, PT ;  /* 0x00000001af00780c */ /* 0x000fe20003f46270 */
[----:B------:R1:W-:Y:S01]  /*1490*/  @P1 LDGSTS.E.BYPASS.LTC128B.128 [R67+0x7080], [R2.64+0x80], !P6 ;  /* 0x0708008002431fae */ /* 0x0003e2000f101d4e */
[----:B------:R-:W-:Y:S01]  /*14a0*/  @P0 LEA R22, P1, R6, c[0x0][0x220], 0x1 ;  /* 0x0000880006160a11 */ /* 0x000fe200078208ff */
[----:B------:R-:W-:-:S03]  /*14b0*/  IMAD.SHL.U32 R170, R170, 0x10, RZ ;  /* 0x00000010aaaa7824 */ /* 0x000fc600078e00ff */
[----:B------:R-:W-:Y:S02]  /*14c0*/  @P0 LEA.HI.X R23, R6, c[0x0][0x224], R7, 0x1, P1 ;  /* 0x0000890006170a11 */ /* 0x000fe400008f0c07 */
[----:B------:R-:W-:Y:S01]  /*14d0*/  IADD3 R133, P1, R12, 0x80, RZ ;  /* 0x000000800c857810 */ /* 0x000fe20007f3e0ff */
[----:B------:R-:W-:Y:S01]  /*14e0*/  IMAD R12, R192, c[0x0][0x260], RZ ;  /* 0x00009800c00c7a24 */ /* 0x000fe200078e02ff */
[----:B------:R-:W-:Y:S01]  /*14f0*/  IADD3 R6, R34, R11, RZ ;  /* 0x0000000b22067210 */ /* 0x000fe20007ffe0ff */
[----:B------:R2:W-:Y:S01]  /*1500*/  @P0 LDGSTS.E.BYPASS.LTC128B.128 [R67+0x6080], [R22.64], !P5 ;  /* 0x0608000016430fae */ /* 0x0005e2000e901d4e */
[----:B------:R-:W-:Y:S01]  /*1510*/  SHF.R.S32.HI R7, RZ, 0x1f, R9 ;  /* 0x0000001fff077819 */ /* 0x000fe20000011409 */
[----:B------:R-:W-:Y:S02]  /*1520*/  IMAD R12, R16, c[0x0][0x264], R12 ;  /* 0x00009900100c7a24 */ /* 0x000fe400078e020c */
[----:B------:R2:W-:Y:S01]  /*1530*/  @P0 LDGSTS.E.BYPASS.LTC128B.128 [R67+0x7880], [R22.64+0x80], !P6 ;  /* 0x0788008016430fae */ /* 0x0005e2000f101d4e */
[----:B------:R-:W-:Y:S01]  /*1540*/  LEA.HI R32, R7, R9, RZ, 0x4 ;  /* 0x0000000907207211 */ /* 0x000fe200078f20ff */
[----:B------:R-:W-:Y:S01]  /*1550*/  IMAD.X R127, RZ, RZ, R127, P1 ;  /* 0x000000ffff7f7224 */ /* 0x000fe200008e067f */
[----:B------:R-:W-:Y:S01]  /*1560*/  IADD3 R129, P0, R31, R83, RZ ;  /* 0x000000531f817210 */ /* 0x000fe20007f1e0ff */
[----:B------:R-:W0:Y:S04]  /*1570*/  LDGDEPBAR ;  /* 0x00000000000079af */ /* 0x000e280000000000 */
[----:B------:R-:W-:Y:S01]  /*1580*/  IMAD.X R128, R37, 0x1, R39, P0 ;  /* 0x0000000125807824 */ /* 0x000fe200000e0627 */
[----:B-1----:R-:W-:Y:S01]  /*1590*/  IADD3 R3, R5, R8, RZ ;  /* 0x0000000805037210 */ /* 0x002fe20007ffe0ff */
[----:B------:R-:W-:-:S02]  /*15a0*/  IMAD R5, R192, c[0x0][0x1e8], RZ ;  /* 0x00007a00c0057a24 */ /* 0x000fc400078e02ff */
[----:B------:R-:W-:Y:S02]  /*15b0*/  IMAD.MOV.U32 R2, RZ, RZ, R4 ;  /* 0x000000ffff027224 */ /* 0x000fe400078e0004 */
[C---:B------:R-:W-:Y:S02]  /*15c0*/  IMAD R4, R16.reuse, c[0x0][0x1ec], R5 ;  /* 0x00007b0010047a24 */ /* 0x040fe400078e0205 */
[----:B------:R-:W-:-:S04]  /*15d0*/  IMAD.WIDE.U32 R2, R16, c[0x0][0x1e8], R2 ;  /* 0x00007a0010027a25 */ /* 0x000fc800078e0002 */
[----:B------:R-:W-:Y:S01]  /*15e0*/  IMAD.IADD R19, R3, 0x1, R4 ;  /* 0x0000000103137824 */ /* 0x000fe200078e0204 */
[----:B------:R-:W-:Y:S01]  /*15f0*/  SHF.R.S32.HI R3, RZ, 0x1f, R6 ;  /* 0x0000001fff037819 */ /* 0x000fe20000011406 */
[----:B------:R-:W-:-:S03]  /*1600*/  IMAD.WIDE.U32 R4, R16, c[0x0][0x260], R34 ;  /* 0x0000980010047a25 */ /* 0x000fc600078e0022 */
[-C--:B------:R-:W-:Y:S01]  /*1610*/  LEA.HI R20, R3, R6.reuse, RZ, 0x3 ;  /* 0x0000000603147211 */ /* 0x080fe200078f18ff */
[----:B------:R-:W-:Y:S01]  /*1620*/  IMAD.IADD R13, R5, 0x1, R12 ;  /* 0x00000001050d7824 */ /* 0x000fe200078e020c */
[----:B------:R-:W-:Y:S01]  /*1630*/  LEA.HI R26, R3, R6, RZ, 0x6 ;  /* 0x00000006031a7211 */ /* 0x000fe200078f30ff */
[----:B------:R-:W-:Y:S01]  /*1640*/  IMAD.MOV.U32 R12, RZ, RZ, R4 ;  /* 0x000000ffff0c7224 */ /* 0x000fe200078e0004 */
[----:B------:R-:W-:Y:S01]  /*1650*/  LOP3.LUT R103, R20, 0xfffffff8, RZ, 0xc0, !PT ;  /* 0xfffffff814677812 */ /* 0x000fe200078ec0ff */
[----:B------:R-:W-:Y:S02]  /*1660*/  IMAD R8, R39, c[0x0][0x280], RZ ;  /* 0x0000a00027087a24 */ /* 0x000fe400078e02ff */
[----:B------:R-:W-:Y:S01]  /*1670*/  IMAD.WIDE.U32 R4, R83, c[0x0][0x280], R28 ;  /* 0x0000a00053047a25 */ /* 0x000fe200078e001c */
[----:B------:R-:W-:-:S03]  /*1680*/  SHF.R.S32.HI R106, RZ, 0x1f, R103 ;  /* 0x0000001fff6a7819 */ /* 0x000fc60000011467 */
[----:B------:R-:W-:Y:S01]  /*1690*/  IMAD.MOV.U32 R18, RZ, RZ, R2 ;  /* 0x000000ffff127224 */ /* 0x000fe200078e0002 */
[----:B------:R-:W-:Y:S01]  /*16a0*/  MOV R10, R4 ;  /* 0x00000004000a7202 */ /* 0x000fe20000000f00 */
[----:B------:R-:W-:-:S04]  /*16b0*/  IMAD.WIDE.U32 R2, R83, c[0x0][0x290], R28 ;  /* 0x0000a40053027a25 */ /* 0x000fc800078e001c */
[----:B------:R-:W-:-:S04]  /*16c0*/  IMAD.WIDE.U32 R16, R16, c[0x0][0x210], R34 ;  /* 0x0000840010107a25 */ /* 0x000fc800078e0022 */
[C---:B------:R-:W-:Y:S02]  /*16d0*/  IMAD R8, R83.reuse, c[0x0][0x284], R8 ;  /* 0x0000a10053087a24 */ /* 0x040fe400078e0208 */
[----:B------:R-:W-:-:S03]  /*16e0*/  IMAD.WIDE.U32 R6, R83, c[0x0][0x280], R34 ;  /* 0x0000a00053067a25 */ /* 0x000fc600078e0022 */
[----:B------:R-:W-:Y:S01]  /*16f0*/  IADD3 R11, R5, R8, RZ ;  /* 0x00000008050b7210 */ /* 0x000fe20007ffe0ff */
[----:B------:R-:W-:Y:S01]  /*1700*/  IMAD.IADD R9, R3, 0x1, R21 ;  /* 0x0000000103097824 */ /* 0x000fe200078e0215 */
[----:B------:R-:W-:Y:S01]  /*1710*/  IADD3 R3, R17, R25, RZ ;  /* 0x0000001911037210 */ /* 0x000fe20007ffe0ff */
[----:B------:R-:W-:Y:S01]  /*1720*/  IMAD.MOV.U32 R4, RZ, RZ, R14 ;  /* 0x000000ffff047224 */ /* 0x000fe200078e000e */
[----:B------:R-:W-:Y:S01]  /*1730*/  SHF.R.S32.HI R17, RZ, 0x1f, R136 ;  /* 0x0000001fff117819 */ /* 0x000fe20000011488 */
[----:B------:R-:W-:Y:S01]  /*1740*/  IMAD R14, R27, c[0x0][0x268], RZ ;  /* 0x00009a001b0e7a24 */ /* 0x000fe200078e02ff */
[----:B------:R-:W-:Y:S01]  /*1750*/  SHF.L.U32 R25, R136, 0x6, RZ ;  /* 0x0000000688197819 */ /* 0x000fe200000006ff */
[----:B------:R-:W-:Y:S02]  /*1760*/  IMAD.IADD R7, R8, 0x1, R7 ;  /* 0x0000000108077824 */ /* 0x000fe400078e0207 */
[----:B------:R-:W-:Y:S02]  /*1770*/  IMAD.MOV.U32 R8, RZ, RZ, R2 ;  /* 0x000000ffff087224 */ /* 0x000fe400078e0002 */
[----:B------:R-:W-:Y:S01]  /*1780*/  IMAD.MOV.U32 R2, RZ, RZ, R16 ;  /* 0x000000ffff027224 */ /* 0x000fe200078e0010 */
[----:B------:R-:W-:Y:S01]  /*1790*/  LOP3.LUT R16, R24, 0x38, R20, 0xf8, !PT ;  /* 0x0000003818107812 */ /* 0x000fe200078ef814 */
[----:B------:R-:W-:Y:S01]  /*17a0*/  IMAD R102, R92, c[0x0][0x26c], R14 ;  /* 0x00009b005c667a24 */ /* 0x000fe200078e020e */
[----:B------:R-:W-:Y:S01]  /*17b0*/  LEA.HI R14, R17, R136, RZ, 0x3 ;  /* 0x00000088110e7211 */ /* 0x000fe200078f18ff */
[----:B------:R-:W-:Y:S01]  /*17c0*/  IMAD.IADD R5, R21, 0x1, R15 ;  /* 0x0000000115057824 */ /* 0x000fe200078e020f */
[----:B------:R-:W-:Y:S01]  /*17d0*/  LOP3.LUT R17, R16, R38, RZ, 0x3c, !PT ;  /* 0x0000002610117212 */ /* 0x000fe200078e3cff */
[----:B------:R-:W-:Y:S01]  /*17e0*/  IMAD.WIDE.U32 R92, R92, c[0x0][0x268], R12 ;  /* 0x00009a005c5c7a25 */ /* 0x000fe200078e000c */
[----:B------:R-:W-:-:S02]  /*17f0*/  SHF.R.S32.HI R15, RZ, 0x6, R26 ;  /* 0x00000006ff0f7819 */ /* 0x000fc4000001141a */
[----:B------:R-:W-:Y:S01]  /*1800*/  SHF.R.S32.HI R13, RZ, 0x4, R32 ;  /* 0x00000004ff0d7819 */ /* 0x000fe20000011420 */
[----:B------:R-:W-:Y:S01]  /*1810*/  IMAD.SHL.U32 R16, R14, 0x40, RZ ;  /* 0x000000400e107824 */ /* 0x000fe200078e00ff */
[----:B------:R-:W-:Y:S01]  /*1820*/  LOP3.LUT R14, R25, 0x1c0, RZ, 0xc0, !PT ;  /* 0x000001c0190e7812 */ /* 0x000fe200078ec0ff */
[----:B------:R-:W-:Y:S01]  /*1830*/  IMAD R21, R15, 0xc00, R30 ;  /* 0x00000c000f157824 */ /* 0x000fe200078e021e */
[----:B------:R-:W-:Y:S01]  /*1840*/  LEA.HI.SX32 R13, R20, R13, 0x1d ;  /* 0x0000000d140d7211 */ /* 0x000fe200078feaff */
[----:B------:R-:W-:Y:S01]  /*1850*/  IMAD.WIDE.U32 R84, R90, c[0x0][0x1f0], R18 ;  /* 0x00007c005a547a25 */ /* 0x000fe200078e0012 */
[----:B------:R-:W-:Y:S02]  /*1860*/  LOP3.LUT R16, R16, 0xfffffe00, RZ, 0xc0, !PT ;  /* 0xfffffe0010107812 */ /* 0x000fe400078ec0ff */
[----:B------:R-:W-:Y:S01]  /*1870*/  SHF.R.U32.HI R26, RZ, 0x3, R14 ;  /* 0x00000003ff1a7819 */ /* 0x000fe2000001160e */
[----:B------:R-:W-:Y:S01]  /*1880*/  IMAD.IADD R123, R21, 0x1, R17 ;  /* 0x00000001157b7824 */ /* 0x000fe200078e0211 */
[----:B------:R-:W-:Y:S01]  /*1890*/  LOP3.LUT R12, R14, 0x38, R20, 0xf8, !PT ;  /* 0x000000380e0c7812 */ /* 0x000fe200078ef814 */
[----:B------:R-:W-:Y:S01]  /*18a0*/  IMAD R17, R15, 0xc00, R16 ;  /* 0x00000c000f117824 */ /* 0x000fe200078e0210 */
[----:B------:R-:W-:Y:S01]  /*18b0*/  SHF.R.S32.HI R21, RZ, 0x1f, R135 ;  /* 0x0000001fff157819 */ /* 0x000fe20000011487 */
[----:B------:R-:W-:Y:S01]  /*18c0*/  IMAD.SHL.U32 R86, R13, 0x8, RZ ;  /* 0x000000080d567824 */ /* 0x000fe200078e00ff */
[----:B------:R-:W-:Y:S01]  /*18d0*/  LOP3.LUT R12, R12, R26, RZ, 0x3c, !PT ;  /* 0x0000001a0c0c7212 */ /* 0x000fe200078e3cff */
[----:B-----5:R-:W-:Y:S01]  /*18e0*/  IMAD.WIDE.U32 R100, R137, c[0x0][0x280], R10 ;  /* 0x0000a00089647a25 */ /* 0x020fe200078e000a */
[----:B------:R-:W-:-:S02]  /*18f0*/  SHF.L.U32 R25, R135, 0x6, RZ ;  /* 0x0000000687197819 */ /* 0x000fc400000006ff */
[----:B------:R-:W-:Y:S01]  /*1900*/  LEA.HI R21, R21, R135, RZ, 0x3 ;  /* 0x0000008715157211 */ /* 0x000fe200078f18ff */
[----:B------:R-:W-:Y:S01]  /*1910*/  IMAD.IADD R32, R17, 0x1, R12 ;  /* 0x0000000111207824 */ /* 0x000fe200078e020c */
[----:B------:R-:W-:Y:S01]  /*1920*/  SHF.R.S32.HI R17, RZ, 0x1f, R13 ;  /* 0x0000001fff117819 */ /* 0x000fe2000001140d */
[----:B------:R-:W-:Y:S01]  /*1930*/  IMAD.WIDE.U32 R96, R137, c[0x0][0x290], R8 ;  /* 0x0000a40089607a25 */ /* 0x000fe200078e0008 */
[----:B------:R-:W-:Y:S02]  /*1940*/  LOP3.LUT R12, R25, 0x1c0, RZ, 0xc0, !PT ;  /* 0x000001c0190c7812 */ /* 0x000fe400078ec0ff */
[----:B------:R-:W-:Y:S01]  /*1950*/  LEA.HI R25, R17, R13, RZ, 0x3 ;  /* 0x0000000d11197211 */ /* 0x000fe200078f18ff */
[----:B------:R-:W-:Y:S01]  /*1960*/  IMAD.WIDE.U32 R98, R137, c[0x0][0x280], R6 ;  /* 0x0000a00089627a25 */ /* 0x000fe200078e0006 */
[----:B------:R-:W-:Y:S02]  /*1970*/  SHF.L.U32 R21, R21, 0x6, RZ ;  /* 0x0000000615157819 */ /* 0x000fe400000006ff */
[----:B------:R-:W-:Y:S01]  /*1980*/  LOP3.LUT R13, R14, 0x38, R86, 0xf8, !PT ;  /* 0x000000380e0d7812 */ /* 0x000fe200078ef856 */
[----:B------:R-:W-:Y:S01]  /*1990*/  IMAD.WIDE.U32 R94, R137, c[0x0][0x290], R4 ;  /* 0x0000a400895e7a25 */ /* 0x000fe200078e0004 */
[----:B------:R-:W-:-:S02]  /*19a0*/  SHF.R.U32.HI R27, RZ, 0x3, R12 ;  /* 0x00000003ff1b7819 */ /* 0x000fc4000001160c */
[----:B------:R-:W-:Y:S01]  /*19b0*/  LOP3.LUT R14, R21, 0xfffffe00, RZ, 0xc0, !PT ;  /* 0xfffffe00150e7812 */ /* 0x000fe200078ec0ff */
[----:B------:R-:W-:Y:S01]  /*19c0*/  IMAD.IADD R102, R93, 0x1, R102 ;  /* 0x000000015d667824 */ /* 0x000fe200078e0266 */
[----:B------:R-:W-:Y:S01]  /*19d0*/  LOP3.LUT R17, R12, 0x38, R20, 0xf8, !PT ;  /* 0x000000380c117812 */ /* 0x000fe200078ef814 */
[----:B------:R-:W-:Y:S01]  /*19e0*/  IMAD.SHL.U32 R123, R123, 0x2, RZ ;  /* 0x000000027b7b7824 */ /* 0x000fe200078e00ff */
[----:B------:R-:W-:Y:S02]  /*19f0*/  LOP3.LUT R26, R13, R26, RZ, 0x3c, !PT ;  /* 0x0000001a0d1a7212 */ /* 0x000fe400078e3cff */
[--C-:B------:R-:W-:Y:S02]  /*1a00*/  LOP3.LUT R24, R24, 0x38, R86.reuse, 0xf8, !PT ;  /* 0x0000003818187812 */ /* 0x100fe400078ef856 */
[----:B------:R-:W-:Y:S02]  /*1a10*/  SHF.R.S32.HI R13, RZ, 0x3, R25 ;  /* 0x00000003ff0d7819 */ /* 0x000fe40000011419 */
[----:B------:R-:W-:-:S02]  /*1a20*/  LOP3.LUT R12, R12, 0x38, R86, 0xf8, !PT ;  /* 0x000000380c0c7812 */ /* 0x000fc400078ef856 */
[-C--:B------:R-:W-:Y:S01]  /*1a30*/  LOP3.LUT R21, R17, R27.reuse, RZ, 0x3c, !PT ;  /* 0x0000001b11157212 */ /* 0x080fe200078e3cff */
[----:B------:R-:W-:Y:S01]  /*1a40*/  IMAD R17, R15, 0xc00, R14 ;  /* 0x00000c000f117824 */ /* 0x000fe200078e020e */
[----:B------:R-:W-:Y:S01]  /*1a50*/  LOP3.LUT R24, R24, R38, RZ, 0x3c, !PT ;  /* 0x0000002618187212 */ /* 0x000fe200078e3cff */
[C---:B------:R-:W-:Y:S01]  /*1a60*/  IMAD R15, R13.reuse, 0xc00, R30 ;  /* 0x00000c000d0f7824 */ /* 0x040fe200078e021e */
[----:B------:R-:W-:Y:S01]  /*1a70*/  LOP3.LUT R12, R12, R27, RZ, 0x3c, !PT ;  /* 0x0000001b0c0c7212 */ /* 0x000fe200078e3cff */
[C---:B------:R-:W-:Y:S01]  /*1a80*/  IMAD R16, R13.reuse, 0xc00, R16 ;  /* 0x00000c000d107824 */ /* 0x040fe200078e0210 */
[----:B------:R-:W-:Y:S01]  /*1a90*/  IADD3 R111, P1, P0, R84, R152, R34 ;  /* 0x00000098546f7210 */ /* 0x000fe2000783e022 */
[----:B------:R-:W-:Y:S01]  /*1aa0*/  IMAD R13, R13, 0xc00, R14 ;  /* 0x00000c000d0d7824 */ /* 0x000fe200078e020e */
[----:B------:R-:W-:Y:S01]  /*1ab0*/  SHF.R.S32.HI R14, RZ, 0x1f, R135 ;  /* 0x0000001fff0e7819 */ /* 0x000fe20000011487 */
[----:B------:R-:W-:Y:S01]  /*1ac0*/  IMAD.IADD R24, R15, 0x1, R24 ;  /* 0x000000010f187824 */ /* 0x000fe200078e0218 */
[----:B------:R-:W-:Y:S01]  /*1ad0*/  IADD3 R16, R16, R26, RZ ;  /* 0x0000001a10107210 */ /* 0x000fe20007ffe0ff */
[----:B------:R-:W-:Y:S01]  /*1ae0*/  IMAD.IADD R15, R13, 0x1, R12 ;  /* 0x000000010d0f7824 */ /* 0x000fe200078e020c */
[----:B------:R-:W-:Y:S01]  /*1af0*/  IADD3 R30, R28, 0x20, RZ ;  /* 0x000000201c1e7810 */ /* 0x000fe20007ffe0ff */
[C---:B------:R-:W-:Y:S01]  /*1b00*/  IMAD R13, R33.reuse, c[0x0][0x1f0], RZ ;  /* 0x00007c00210d7a24 */ /* 0x040fe200078e02ff */
[----:B------:R-:W-:Y:S01]  /*1b10*/  SHF.R.S32.HI R105, RZ, 0x1f, R86 ;  /* 0x0000001fff697819 */ /* 0x000fe20000011456 */
[----:B------:R-:W-:Y:S01]  /*1b20*/  IMAD R12, R33, c[0x0][0x218], RZ ;  /* 0x00008600210c7a24 */ /* 0x000fe200078e02ff */
[----:B------:R-:W-:Y:S01]  /*1b30*/  SHF.L.U32 R122, R32, 0x1, RZ ;  /* 0x00000001207a7819 */ /* 0x000fe200000006ff */
[----:B------:R-:W-:Y:S01]  /*1b40*/  IMAD R13, R90, c[0x0][0x1f4], R13 ;  /* 0x00007d005a0d7a24 */ /* 0x000fe200078e020d */
[----:B------:R-:W-:Y:S01]  /*1b50*/  SHF.L.U32 R120, R24, 0x1, RZ ;  /* 0x0000000118787819 */ /* 0x000fe200000006ff */
[C---:B------:R-:W-:Y:S01]  /*1b60*/  IMAD R89, R90.reuse, c[0x0][0x21c], R12 ;  /* 0x000087005a597a24 */ /* 0x040fe200078e020c */
[----:B------:R-:W-:Y:S01]  /*1b70*/  SHF.L.U32 R118, R15, 0x1, RZ ;  /* 0x000000010f767819 */ /* 0x000fe200000006ff */
[----:B------:R-:W-:Y:S01]  /*1b80*/  IMAD.WIDE.U32 R90, R90, c[0x0][0x218], R2 ;  /* 0x000086005a5a7a25 */ /* 0x000fe200078e0002 */
[----:B------:R-:W-:-:S02]  /*1b90*/  SHF.R.S32.HI R2, RZ, 0x1f, R137 ;  /* 0x0000001fff027819 */ /* 0x000fc40000011489 */
[----:B------:R-:W-:Y:S01]  /*1ba0*/  IADD3 R87, R85, R13, RZ ;  /* 0x0000000d55577210 */ /* 0x000fe20007ffe0ff */
[----:B------:R-:W-:Y:S01]  /*1bb0*/  IMAD.IADD R17, R17, 0x1, R21 ;  /* 0x0000000111117824 */ /* 0x000fe200078e0215 */
[----:B------:R-:W-:Y:S01]  /*1bc0*/  SHF.R.S32.HI R13, RZ, 0x1f, R136 ;  /* 0x0000001fff0d7819 */ /* 0x000fe20000011488 */
[C---:B------:R-:W-:Y:S01]  /*1bd0*/  IMAD R3, R2.reuse, c[0x0][0x280], RZ ;  /* 0x0000a00002037a24 */ /* 0x040fe200078e02ff */
[----:B------:R-:W-:Y:S01]  /*1be0*/  IADD3 R89, R91, R89, RZ ;  /* 0x000000595b597210 */ /* 0x000fe20007ffe0ff */
[----:B------:R-:W-:Y:S02]  /*1bf0*/  IMAD R12, R2, c[0x0][0x290], RZ ;  /* 0x0000a400020c7a24 */ /* 0x000fe400078e02ff */
[----:B------:R-:W-:Y:S02]  /*1c00*/  IMAD R2, R39, c[0x0][0x1e0], RZ ;  /* 0x0000780027027a24 */ /* 0x000fe400078e02ff */
[----:B------:R-:W-:Y:S02]  /*1c10*/  IMAD R13, R13, c[0x0][0x1e0], RZ ;  /* 0x000078000d0d7a24 */ /* 0x000fe400078e02ff */
[----:B------:R-:W-:-:S02]  /*1c20*/  IMAD R2, R83, c[0x0][0x1e4], R2 ;  /* 0x0000790053027a24 */ /* 0x000fc400078e0202 */
[----:B------:R-:W-:Y:S02]  /*1c30*/  IMAD R3, R137, c[0x0][0x284], R3 ;  /* 0x0000a10089037a24 */ /* 0x000fe400078e0203 */
[----:B------:R-:W-:Y:S02]  /*1c40*/  IMAD.IADD R117, R153, 0x1, R2 ;  /* 0x0000000199757824 */ /* 0x000fe400078e0202 */
[----:B------:R-:W-:Y:S01]  /*1c50*/  IMAD R2, R137, c[0x0][0x294], R12 ;  /* 0x0000a50089027a24 */ /* 0x000fe200078e020c */
[----:B------:R-:W-:Y:S01]  /*1c60*/  IADD3 R109, R101, R3, RZ ;  /* 0x00000003656d7210 */ /* 0x000fe20007ffe0ff */
[----:B------:R-:W-:Y:S01]  /*1c70*/  IMAD R12, R14, c[0x0][0x1e0], RZ ;  /* 0x000078000e0c7a24 */ /* 0x000fe200078e02ff */
[----:B------:R-:W-:Y:S01]  /*1c80*/  IADD3.X R110, R87, R117, R35, P1, P0 ;  /* 0x00000075576e7210 */ /* 0x000fe20000fe0423 */
[----:B------:R-:W-:Y:S01]  /*1c90*/  IMAD R13, R136, c[0x0][0x1e4], R13 ;  /* 0x00007900880d7a24 */ /* 0x000fe200078e020d */
[----:B------:R-:W-:Y:S01]  /*1ca0*/  ISETP.NE.AND P0, PT, RZ, UR4, PT ;  /* 0x00000004ff007c0c */ /* 0x000fe2000bf05270 */
[----:B------:R-:W-:Y:S01]  /*1cb0*/  IMAD R12, R135, c[0x0][0x1e4], R12 ;  /* 0x00007900870c7a24 */ /* 0x000fe200078e020c */
[----:B------:R-:W-:Y:S01]  /*1cc0*/  IADD3 R108, R97, R2, RZ ;  /* 0x00000002616c7210 */ /* 0x000fe20007ffe0ff */
[----:B------:R-:W-:Y:S01]  /*1cd0*/  IMAD.IADD R125, R161, 0x1, R13 ;  /* 0x00000001a17d7824 */ /* 0x000fe200078e020d */
[----:B------:R-:W-:Y:S01]  /*1ce0*/  P2R R126, PR, RZ, 0x1 ;  /* 0x00000001ff7e7803 */ /* 0x000fe20000000000 */
[----:B------:R-:W-:Y:S01]  /*1cf0*/  IMAD.IADD R107, R3, 0x1, R99 ;  /* 0x00000001036b7824 */ /* 0x000fe200078e0263 */
[----:B------:R-:W-:Y:S01]  /*1d00*/  IADD3 R124, R159, R12, RZ ;  /* 0x0000000c9f7c7210 */ /* 0x000fe20007ffe0ff */
[----:B------:R-:W-:-:S02]  /*1d10*/  IMAD.IADD R104, R2, 0x1, R95 ;  /* 0x0000000102687824 */ /* 0x000fc400078e025f */
[----:B------:R-:W-:Y:S02]  /*1d20*/  IMAD.SHL.U32 R121, R17, 0x2, RZ ;  /* 0x0000000211797824 */ /* 0x000fe400078e00ff */
[----:B------:R-:W-:Y:S01]  /*1d30*/  IMAD.SHL.U32 R119, R16, 0x2, RZ ;  /* 0x0000000210777824 */ /* 0x000fe200078e00ff */
[----:B--2---:R-:W-:Y:S06]  /*1d40*/  BAR.SYNC.DEFER_BLOCKING 0x0 ;  /* 0x0000000000007b1d */ /* 0x004fec0000010000 */
.L_x_1153:
[----:B------:R-:W-:Y:S01]  /*1d50*/  SHF.R.S32.HI R88, RZ, 0x1f, R36 ;  /* 0x0000001fff587819 */ /* 0x000fe20000011424 */
[-C--:B-1----:R-:W-:Y:S01]  /*1d60*/  IMAD R2, R157, R36.reuse, RZ ;  /* 0x000000249d027224 */ /* 0x082fe200078e02ff */
[----:B------:R-:W-:Y:S01]  /*1d70*/  ISETP.GE.AND P2, PT, R175, 0x1, PT ;  /* 0x00000001af00780c */ /* 0x000fe20003f46270 */
[----:B------:R-:W-:Y:S01]  /*1d80*/  IMAD.WIDE.U32 R68, R140, R36, RZ ;  /* 0x000000248c447225 */ /* 0x000fe200078e00ff */
[----:B------:R-:W-:Y:S04]  /*1d90*/  DEPBAR.LE SB0, 0x0 ;  /* 0x000080000000791a */ /* 0x000fe80000000000 */
[----:B------:R-:W-:Y:S01]  /*1da0*/  BAR.SYNC.DEFER_BLOCKING 0x0 ;  /* 0x0000000000007b1d */ /* 0x000fe20000010000 */
[----:B------:R-:W-:Y:S01]  /*1db0*/  IADD3 R3, P1, P0, R111, R68, R174 ;  /* 0x000000446f037210 */ /* 0x000fe2000783e0ae */
[----:B------:R-:W-:Y:S04]  /*1dc0*/  IMAD R2, R88, R140, R2 ;  /* 0x0000008c58027224 */ /* 0x000fe800078e0202 */
[----:B------:R-:W-:Y:S05]  /*1dd0*/  IMAD.IADD R71, R69, 0x1, R2 ;  /* 0x0000000145477824 */ /* 0x000fea00078e0202 */
[CC--:B------:R-:W-:Y:S02]  /*1de0*/  IADD3.X R6, R110.reuse, R71.reuse, R165, P1, P0 ;  /* 0x000000476e067210 */ /* 0x0c0fe40000fe04a5 */
[CC--:B------:R-:W-:Y:S04]  /*1df0*/  IADD3 R4, P1, P0, R111.reuse, R68.reuse, R173 ;  /* 0x000000446f047210 */ /* 0x0c0fe8000783e0ad */
[----:B------:R-:W-:Y:S02]  /*1e00*/  IADD3.X R7, R110, R71, R164, P1, P0 ;  /* 0x000000476e077210 */ /* 0x000fe40000fe04a4 */
        /* <DEDUP_REMOVED lines=9> */
[----:B------:R-:W-:-:S05]  /*1ea0*/  @!P2 BRA `(.L_x_1120) ;  /* 0x000038000000a947 */ /* 0x000fca0003800000 */
        /* <DEDUP_REMOVED lines=40> */
.L_x_1123:
[----:B------:R-:W-:Y:S05]  /*2130*/  BSYNC B0 ;  /* 0x0000000000007941 */ /* 0x000fea0003800000 */
.L_x_1122:
[----:B------:R-:W-:Y:S01]  /*2140*/  ISETP.GE.AND P3, PT, R136, R70, PT ;  /* 0x000000468800720c */ /* 0x000fe20003f66270 */
[----:B-1---5:R-:W-:Y:S01]  /*2150*/  IMAD.MOV.U32 R7, RZ, RZ, R40 ;  /* 0x000000ffff077224 */ /* 0x022fe200078e0028 */
[----:B------:R-:W-:Y:S01]  /*2160*/  MOV R5, R32 ;  /* 0x0000002000057202 */ /* 0x000fe20000000f00 */
        /* <DEDUP_REMOVED lines=35> */
.L_x_1125:
[----:B------:R-:W-:Y:S05]  /*23a0*/  BSYNC B0 ;  /* 0x0000000000007941 */ /* 0x000fea0003800000 */
.L_x_1124:
        /* <DEDUP_REMOVED lines=16> */
[----:B------:R-:W-:Y:S02]  /*24b0*/  PRMT R25, R7, 0x5410, R6 ;  /* 0x0000541007197816 */ /* 0x000fe40000000006 */
[----:B------:R-:W-:Y:S01]  /*24c0*/  PRMT R24, R5, 0x5410, R4 ;  /* 0x0000541005187816 */ /* 0x000fe20000000004 */
[----:B------:R-:W-:-:S05]  /*24d0*/  @P2 BRA `(.L_x_1127) ;  /* 0x0000012000002947 */ /* 0x000fca0003800000 */
[----:B------:R-:W-:Y:S01]  /*24e0*/  IADD3 R10, P1, P0, R100, R172, R10 ;  /* 0x000000ac640a7210 */ /* 0x000fe2000783e00a */
[----:B------:R-:W-:Y:S01]  /*24f0*/  CS2R R48, SRZ ;  /* 0x0000000000307805 */ /* 0x000fe2000001ff00 */
[----:B------:R-:W-:Y:S02]  /*2500*/  CS2R R22, SRZ ;  /* 0x0000000000167805 */ /* 0x000fe4000001ff00 */
[----:B------:R-:W-:Y:S02]  /*2510*/  IADD3.X R31, R109, R150, R31, P1, P0 ;  /* 0x000000966d1f7210 */ /* 0x000fe40000fe041f */
        /* <DEDUP_REMOVED lines=14> */
.L_x_1127:
[----:B------:R-:W-:Y:S05]  /*2600*/  BSYNC B0 ;  /* 0x0000000000007941 */ /* 0x000fea0003800000 */
.L_x_1126:
        /* <DEDUP_REMOVED lines=19> */
[----:B------:R-:W-:Y:S01]  /*2740*/  @!P0 SHF.R.U64 R6, R2, 0x10, R3 ;  /* 0x0000001002068819 */ /* 0x000fe20000001203 */
[----:B------:R-:W-:Y:S01]  /*2750*/  @!P0 HADD2.F32 R2, -RZ, R18.H0_H0 ;  /* 0x20000012ff028230 */ /* 0x000fe20000004100 */
[----:B------:R-:W-:Y:S01]  /*2760*/  @!P0 SHF.R.U64 R37, R32, 0x10, R33 ;  /* 0x0000001020258819 */ /* 0x000fe20000001221 */
[----:B------:R-:W-:Y:S01]  /*2770*/  @!P0 HADD2.F32 R32, -RZ, R38.H0_H0 ;  /* 0x20000026ff208230 */ /* 0x000fe20000004100 */
[----:B------:R-:W-:Y:S02]  /*2780*/  @!P0 SHF.R.U32.HI R7, RZ, 0x10, R3 ;  /* 0x00000010ff078819 */ /* 0x000fe40000011603 */
[----:B------:R-:W-:Y:S01]  /*2790*/  @!P0 SHF.R.U32.HI R39, RZ, 0x10, R33 ;  /* 0x00000010ff278819 */ /* 0x000fe20000011621 */
[----:B------:R-:W-:Y:S04]  /*27a0*/  @!P0 HADD2.F32 R37, -RZ, R37.H0_H0 ;  /* 0x20000025ff258230 */ /* 0x000fe80000004100 */
        /* <DEDUP_REMOVED lines=8> */
[C---:B------:R-:W-:Y:S01]  /*2830*/  @!P0 FMUL.FTZ R2, R3.reuse, R2 ;  /* 0x0000000203028220 */ /* 0x040fe20000410000 */
[----:B------:R-:W-:Y:S01]  /*2840*/  @!P0 HADD2.F32 R4, -RZ, R4.H0_H0 ;  /* 0x20000004ff048230 */ /* 0x000fe20000004100 */
[----:B------:R-:W-:Y:S01]  /*2850*/  @!P0 FFMA.FTZ R59, R3, R32, -R55 ;  /* 0x00000020033b8223 */ /* 0x000fe20000010837 */
[----:B------:R-:W-:Y:S01]  /*2860*/  @!P0 MOV R6, R10 ;  /* 0x0000000a00068202 */ /* 0x000fe20000000f00 */
        /* <DEDUP_REMOVED lines=8> */
[----:B------:R-:W-:Y:S01]  /*28f0*/  @!P0 F2FP.PACK_AB R2, R2, R59 ;  /* 0x0000003b0202823e */ /* 0x000fe200000000ff */
[----:B------:R-:W-:Y:S02]  /*2900*/  @!P0 HADD2.F32 R18, -RZ, R7.H0_H0 ;  /* 0x20000007ff128230 */ /* 0x000fe40000004100 */
[----:B------:R-:W-:Y:S01]  /*2910*/  @!P0 HADD2.F32 R7, -RZ, R6.H0_H0 ;  /* 0x20000006ff078230 */ /* 0x000fe20000004100 */
[----:B------:R-:W-:Y:S01]  /*2920*/  @!P0 F2FP.PACK_AB R3, R3, R58 ;  /* 0x0000003a0303823e */ /* 0x000fe200000000ff */
[----:B------:R-:W-:Y:S01]  /*2930*/  @!P0 HADD2.F32 R32, -RZ, R38.H1_H1 ;  /* 0x30000026ff208230 */ /* 0x000fe20000004100 */
[----:B------:R-:W-:Y:S01]  /*2940*/  @!P0 MOV R8, R2 ;  /* 0x0000000200088202 */ /* 0x000fe20000000f00 */
[--C-:B------:R-:W-:Y:S01]  /*2950*/  @!P0 HADD2.F32 R38, -RZ, R5.reuse.H1_H1 ;  /* 0x30000005ff268230 */ /* 0x100fe20000004100 */
[----:B------:R-:W-:Y:S01]  /*2960*/  @!P0 MOV R9, R3 ;  /* 0x0000000300098202 */ /* 0x000fe20000000f00 */
[----:B------:R-:W-:Y:S01]  /*2970*/  @!P0 HADD2.F32 R6, -RZ, R5.H0_H0 ;  /* 0x20000005ff068230 */ /* 0x000fe20000004100 */
[-C--:B------:R-:W-:Y:S02]  /*2980*/  @!P0 FMUL.FTZ R5, R31, R4.reuse ;  /* 0x000000041f058220 */ /* 0x080fe40000410000 */
[C---:B------:R-:W-:Y:S02]  /*2990*/  @!P0 FMUL.FTZ R4, R7.reuse, R4 ;  /* 0x0000000407048220 */ /* 0x040fe40000410000 */
[----:B------:R-:W-:Y:S02]  /*29a0*/  @!P0 FMUL.FTZ R55, R38, R18 ;  /* 0x0000001226378220 */ /* 0x000fe40000410000 */
[----:B------:R-:W-:Y:S02]  /*29b0*/  @!P0 FFMA.FTZ R7, R7, R32, -R5 ;  /* 0x0000002007078223 */ /* 0x000fe40000010805 */
[C---:B------:R-:W-:Y:S02]  /*29c0*/  @!P0 FMUL.FTZ R5, R6.reuse, R18 ;  /* 0x0000001206058220 */ /* 0x040fe40000410000 */
[----:B------:R-:W-:Y:S02]  /*29d0*/  @!P0 FFMA.FTZ R4, R31, R32, R4 ;  /* 0x000000201f048223 */ /* 0x000fe40000010004 */
[-C--:B------:R-:W-:Y:S02]  /*29e0*/  @!P0 FFMA.FTZ R55, R6, R39.reuse, -R55 ;  /* 0x0000002706378223 */ /* 0x080fe40000010837 */
[----:B------:R-:W-:Y:S01]  /*29f0*/  @!P0 FFMA.FTZ R5, R38, R39, R5 ;  /* 0x0000002726058223 */ /* 0x000fe20000010005 */
[----:B------:R-:W-:Y:S04]  /*2a00*/  @!P0 F2FP.PACK_AB R4, R4, R7 ;  /* 0x000000070404823e */ /* 0x000fe800000000ff */
[----:B------:R-:W-:Y:S02]  /*2a10*/  @!P0 F2FP.PACK_AB R5, R5, R55 ;  /* 0x000000370505823e */ /* 0x000fe400000000ff */
[----:B------:R-:W-:Y:S02]  /*2a20*/  @!P0 MOV R10, R4 ;  /* 0x00000004000a8202 */ /* 0x000fe40000000f00 */
[----:B------:R-:W-:Y:S05]  /*2a30*/  @!P0 MOV R11, R5 ;  /* 0x00000005000b8202 */ /* 0x000fea0000000f00 */
[----:B------:R1:W-:Y:S02]  /*2a40*/  STG.E.128 [R56.64], R8 ;  /* 0x0000000838007986 */ /* 0x0003e4000c101d0e */
.L_x_1131:
[----:B------:R-:W-:Y:S05]  /*2a50*/  BSYNC B0 ;  /* 0x0000000000007941 */ /* 0x000fea0003800000 */
.L_x_1130:
[----:B------:R-:W-:Y:S11]  /*2a60*/  ISETP.GE.AND P0, PT, R82, c[0x0][0x1d4], PT ;  /* 0x0000750052007a0c */ /* 0x000ff60003f06270 */
[----:B------:R-:W-:Y:S02]  /*2a70*/  @!UPT UIADD3 URZ, URZ, URZ, URZ ;  /* 0x0000003f3f3ff290 */ /* 0x000fe4000fffe03f */
[----:B------:R-:W-:-:S05]  /*2a80*/  @P0 BRA `(.L_x_1129) ;  /* 0x0000034000000947 */ /* 0x000fca0003800000 */
[----:B------:R-:W-:Y:S01]  /*2a90*/  ISETP.GE.AND P0, PT, R30, c[0x0][0x27c], PT ;  /* 0x00009f001e007a0c */ /* 0x000fe20003f06270 */
[----:B-1----:R-:W1:Y:S11]  /*2aa0*/  LDS.128 R8, [R67+0x6880] ;  /* 0x0068800043087984 */ /* 0x002e760000000c00 */
[----:B------:R-:W-:Y:S01]  /*2ab0*/  @!UPT UIADD3 URZ, URZ, URZ, URZ ;  /* 0x0000003f3f3ff290 */ /* 0x000fe2000fffe03f */
[----:B------:R-:W-:Y:S01]  /*2ac0*/  @!P0 HADD2.F32 R2, -RZ, R19.H0_H0 ;  /* 0x20000013ff028230 */ /* 0x000fe20000004100 */
[----:B------:R-:W-:Y:S01]  /*2ad0*/  @!P0 SHF.R.U64 R5, R12, 0x10, R13 ;  /* 0x000000100c058819 */ /* 0x000fe2000000120d */
[----:B------:R-:W-:Y:S01]  /*2ae0*/  @!P0 HADD2.F32 R7, -RZ, R50.H0_H0 ;  /* 0x20000032ff078230 */ /* 0x000fe20000004100 */
[----:B------:R-:W-:Y:S02]  /*2af0*/  @!P0 SHF.R.U64 R18, R40, 0x10, R41 ;  /* 0x0000001028128819 */ /* 0x000fe40000001229 */
        /* <DEDUP_REMOVED lines=15> */
[----:B------:R-:W-:Y:S01]  /*2bf0*/  @!P0 FFMA.FTZ R2, R6, R7, R2 ;  /* 0x0000000706028223 */ /* 0x000fe20000010002 */
[----:B------:R-:W-:Y:S01]  /*2c00*/  @!P0 MOV R6, R10 ;  /* 0x0000000a00068202 */ /* 0x000fe20000000f00 */
[CC--:B------:R-:W-:Y:S02]  /*2c10*/  @!P0 FMUL.FTZ R31, R13.reuse, R5.reuse ;  /* 0x000000050d1f8220 */ /* 0x0c0fe40000410000 */
[C---:B------:R-:W-:Y:S01]  /*2c20*/  @!P0 FMUL.FTZ R3, R4.reuse, R5 ;  /* 0x0000000504038220 */ /* 0x040fe20000410000 */
[----:B------:R-:W-:Y:S01]  /*2c30*/  @!P0 MOV R5, R11 ;  /* 0x0000000b00058202 */ /* 0x000fe20000000f00 */
[-C--:B------:R-:W-:Y:S01]  /*2c40*/  @!P0 FFMA.FTZ R38, R4, R18.reuse, -R31 ;  /* 0x0000001204268223 */ /* 0x080fe2000001081f */
[----:B------:R-:W-:Y:S01]  /*2c50*/  @!P0 HADD2.F32 R4, -RZ, R19.H1_H1 ;  /* 0x30000013ff048230 */ /* 0x000fe20000004100 */
[----:B------:R-:W-:Y:S01]  /*2c60*/  @!P0 FFMA.FTZ R3, R13, R18, R3 ;  /* 0x000000120d038223 */ /* 0x000fe20000010003 */
[----:B------:R-:W-:Y:S01]  /*2c70*/  @!P0 F2FP.PACK_AB R2, R2, R39 ;  /* 0x000000270202823e */ /* 0x000fe200000000ff */
[--C-:B------:R-:W-:Y:S02]  /*2c80*/  @!P0 HADD2.F32 R19, -RZ, R6.reuse.H1_H1 ;  /* 0x30000006ff138230 */ /* 0x100fe40000004100 */
        /* <DEDUP_REMOVED lines=19> */
[----:B------:R1:W-:Y:S02]  /*2dc0*/  STG.E.128 [R56.64+0x80], R8 ;  /* 0x0000800838007986 */ /* 0x0003e4000c101d0e */
.L_x_1129:
[----:B------:R-:W-:Y:S05]  /*2dd0*/  BSYNC B1 ;  /* 0x0000000000017941 */ /* 0x000fea0003800000 */
.L_x_1128:
[----:B------:R-:W-:Y:S01]  /*2de0*/  BSSY B1, `(.L_x_1132) ;  /* 0x0000070000017945 */ /* 0x000fe20003800000 */
[----:B------:R-:W-:-:S05]  /*2df0*/  @P3 BRA `(.L_x_1133) ;  /* 0x000006e000003947 */ /* 0x000fca0003800000 */
[----:B------:R-:W-:Y:S01]  /*2e00*/  BSSY B0, `(.L_x_1134) ;  /* 0x0000036000007945 */ /* 0x000fe20003800000 */
[----:B------:R-:W-:-:S05]  /*2e10*/  @P4 BRA `(.L_x_1135) ;  /* 0x0000034000004947 */ /* 0x000fca0003800000 */
[----:B------:R-:W-:Y:S01]  /*2e20*/  ISETP.GE.AND P0, PT, R28, c[0x0][0x27c], PT ;  /* 0x00009f001c007a0c */ /* 0x000fe20003f06270 */
[----:B-1----:R-:W1:Y:S11]  /*2e30*/  LDS.128 R8, [R67+0x5880] ;  /* 0x0058800043087984 */ /* 0x002e760000000c00 */
[----:B------:R-:W-:Y:S01]  /*2e40*/  @!UPT UIADD3 URZ, URZ, URZ, URZ ;  /* 0x0000003f3f3ff290 */ /* 0x000fe2000fffe03f */
[----:B------:R-:W-:Y:S01]  /*2e50*/  @!P0 HADD2.F32 R2, -RZ, R24.H0_H0 ;  /* 0x20000018ff028230 */ /* 0x000fe20000004100 */
[----:B------:R-:W-:Y:S01]  /*2e60*/  @!P0 SHF.R.U64 R5, R14, 0x10, R15 ;  /* 0x000000100e058819 */ /* 0x000fe2000000120f */
[--C-:B------:R-:W-:Y:S01]  /*2e70*/  @!P0 HADD2.F32 R7, -RZ, R51.reuse.H0_H0 ;  /* 0x20000033ff078230 */ /* 0x100fe20000004100 */
[----:B------:R-:W-:Y:S01]  /*2e80*/  @!P0 SHF.R.U64 R14, R42, 0x10, R43 ;  /* 0x000000102a0e8819 */ /* 0x000fe2000000122b */
[----:B------:R-:W-:Y:S01]  /*2e90*/  @!P0 HADD2.F32 R18, -RZ, R51.H1_H1 ;  /* 0x30000033ff128230 */ /* 0x000fe20000004100 */
[----:B------:R-:W-:Y:S01]  /*2ea0*/  @!P0 SHF.R.U32.HI R12, RZ, 0x10, R15 ;  /* 0x00000010ff0c8819 */ /* 0x000fe2000001160f */
[----:B------:R-:W-:Y:S01]  /*2eb0*/  @!P0 HADD2.F32 R5, -RZ, R5.H0_H0 ;  /* 0x20000005ff058230 */ /* 0x000fe20000004100 */
[----:B------:R-:W-:Y:S01]  /*2ec0*/  @!P0 SHF.R.U32.HI R42, RZ, 0x10, R43 ;  /* 0x00000010ff2a8819 */ /* 0x000fe2000001162b */
        /* <DEDUP_REMOVED lines=20> */
[----:B------:R-:W-:Y:S02]  /*3010*/  @!P0 HADD2.F32 R4, -RZ, R24.H1_H1 ;  /* 0x30000018ff048230 */ /* 0x000fe40000004100 */
[----:B------:R-:W-:Y:S01]  /*3020*/  @!P0 HADD2.F32 R7, -RZ, R6.H0_H0 ;  /* 0x20000006ff078230 */ /* 0x000fe20000004100 */
[----:B------:R-:W-:Y:S01]  /*3030*/  @!P0 F2FP.PACK_AB R3, R3, R32 ;  /* 0x000000200303823e */ /* 0x000fe200000000ff */
[--C-:B------:R-:W-:Y:S01]  /*3040*/  @!P0 HADD2.F32 R19, -RZ, R5.reuse.H1_H1 ;  /* 0x30000005ff138230 */ /* 0x100fe20000004100 */
[----:B------:R-:W-:Y:S01]  /*3050*/  @!P0 MOV R8, R2 ;  /* 0x0000000200088202 */ /* 0x000fe20000000f00 */
[----:B------:R-:W-:Y:S01]  /*3060*/  @!P0 HADD2.F32 R6, -RZ, R5.H0_H0 ;  /* 0x20000005ff068230 */ /* 0x000fe20000004100 */
[-C--:B------:R-:W-:Y:S01]  /*3070*/  @!P0 FMUL.FTZ R5, R15, R4.reuse ;  /* 0x000000040f058220 */ /* 0x080fe20000410000 */
[----:B------:R-:W-:Y:S01]  /*3080*/  @!P0 MOV R9, R3 ;  /* 0x0000000300098202 */ /* 0x000fe20000000f00 */
[----:B------:R-:W-:Y:S01]  /*3090*/  @!P0 FMUL.FTZ R4, R7, R4 ;  /* 0x0000000407048220 */ /* 0x000fe20000410000 */
[----:B------:R-:W-:Y:S01]  /*30a0*/  @!P0 HADD2.F32 R24, -RZ, R42.H0_H0 ;  /* 0x2000002aff188230 */ /* 0x000fe20000004100 */
        /* <DEDUP_REMOVED lines=11> */
.L_x_1135:
[----:B------:R-:W-:Y:S05]  /*3160*/  BSYNC B0 ;  /* 0x0000000000007941 */ /* 0x000fea0003800000 */
.L_x_1134:
        /* <DEDUP_REMOVED lines=32> */
[--C-:B------:R-:W-:Y:S01]  /*3370*/  @!P0 HADD2.F32 R15, -RZ, R6.reuse.H1_H1 ;  /* 0x30000006ff0f8230 */ /* 0x100fe20000004100 */
        /* <DEDUP_REMOVED lines=10> */
[----:B------:R-:W-:Y:S02]  /*3420*/  @!P0 FMUL.FTZ R4, R7, R4 ;  /* 0x0000000407048220 */ /* 0x000fe40000410000 */
        /* <DEDUP_REMOVED lines=11> */
.L_x_1133:
[----:B------:R-:W-:Y:S05]  /*34e0*/  BSYNC B1 ;  /* 0x0000000000017941 */ /* 0x000fea0003800000 */
.L_x_1132:
        /* <DEDUP_REMOVED lines=55> */
.L_x_1138:
[----:B------:R-:W-:Y:S05]  /*3860*/  BSYNC B0 ;  /* 0x0000000000007941 */ /* 0x000fea0003800000 */
.L_x_1137:
        /* <DEDUP_REMOVED lines=54> */
[----:B------:R1:W-:Y:S01]  /*3bd0*/  STG.E.128 [R62.64+0x80], R8 ;  /* 0x000080083e007986 */ /* 0x0003e2000c101d0e */
[----:B------:R-:W-:-:S05]  /*3be0*/  BRA `(.L_x_1136) ;  /* 0x00001cd000007947 */ /* 0x000fca0003800000 */
.L_x_1121:
        /* <DEDUP_REMOVED lines=12> */
[----:B------:R-:W-:Y:S05]  /*3cb0*/  BSSY B0, `(.L_x_1139) ;  /* 0x00000b7000007945 */ /* 0x000fea0003800000 */
        /* <DEDUP_REMOVED lines=21> */
[----:B------:R-:W-:Y:S01]  /*3e10*/  ISETP.GE.AND P0, PT, R83, R70, PT ;  /* 0x000000465300720c */ /* 0x000fe20003f06270 */
[----:B------:R1:W4:Y:S03]  /*3e20*/  @!P1 LDG.E.128 R60, [R8.64] ;  /* 0x0000000e083c9981 */ /* 0x000326000c1e1d00 */
[----:B------:R-:W-:Y:S05]  /*3e30*/  ISETP.GE.OR P0, PT, R34, c[0x0][0x27c], P0 ;  /* 0x00009f0022007a0c */ /* 0x000fea0000706670 */
[----:B------:R1:W4:Y:S08]  /*3e40*/  @!P1 LDG.E.128 R24, [R6.64] ;  /* 0x0000000e06189981 */ /* 0x000330000c1e1d00 */
[----:B---3--:R-:W-:Y:S05]  /*3e50*/  @!P0 IADD3 R2, P1, R98, R10, RZ ;  /* 0x0000000a62028210 */ /* 0x008fea0007f3e0ff */
[----:B------:R-:W-:Y:S01]  /*3e60*/  @!P0 IMAD.X R3, R31, 0x1, R107, P1 ;  /* 0x000000011f038824 */ /* 0x000fe200008e066b */
[C---:B-1----:R-:W-:Y:S04]  /*3e70*/  @!P0 LEA R8, P1, R2.reuse, c[0x0][0x270], 0x1 ;  /* 0x00009c0002088a11 */ /* 0x042fe800078208ff */
[----:B------:R-:W-:Y:S02]  /*3e80*/  @!P0 LEA.HI.X R9, R2, c[0x0][0x274], R3, 0x1, P1 ;  /* 0x00009d0002098a11 */ /* 0x000fe400008f0c03 */
[----:B------:R-:W-:Y:S01]  /*3e90*/  @!P0 IADD3 R3, P1, R94, R54, RZ ;  /* 0x000000365e038210 */ /* 0x000fe20007f3e0ff */
[----:B------:R-:W-:Y:S02]  /*3ea0*/  CS2R R6, SRZ ;  /* 0x0000000000067805 */ /* 0x000fe4000001ff00 */
[----:B------:R2:W5:Y:S02]  /*3eb0*/  @!P0 LDG.E.128 R40, [R8.64] ;  /* 0x0000000e08288981 */ /* 0x000564000c1e1d00 */
[----:B------:R-:W-:Y:S01]  /*3ec0*/  @!P0 IMAD.X R4, R37, 0x1, R104, P1 ;  /* 0x0000000125048824 */ /* 0x000fe200008e0668 */
[C---:B------:R-:W-:Y:S04]  /*3ed0*/  @!P0 LEA R2, P1, R3.reuse, c[0x0][0x288], 0x1 ;  /* 0x0000a20003028a11 */ /* 0x040fe800078208ff */
[----:B------:R-:W-:Y:S02]  /*3ee0*/  @!P0 LEA.HI.X R3, R3, c[0x0][0x28c], R4, 0x1, P1 ;  /* 0x0000a30003038a11 */ /* 0x000fe400008f0c04 */
[----:B------:R-:W-:Y:S01]  /*3ef0*/  CS2R R4, SRZ ;  /* 0x0000000000047805 */ /* 0x000fe2000001ff00 */
[----:B------:R-:W-:Y:S05]  /*3f00*/  ISETP.GE.AND P1, PT, R34, c[0x0][0x27c], PT ;  /* 0x00009f0022007a0c */ /* 0x000fea0003f26270 */
[----:B------:R1:W5:Y:S01]  /*3f10*/  @!P0 LDG.E.128 R4, [R2.64] ;  /* 0x0000000e02048981 */ /* 0x000362000c1e1d00 */
[----:B------:R-:W-:Y:S01]  /*3f20*/  ISETP.GE.OR P0, PT, R83, R70, P4 ;  /* 0x000000465300720c */ /* 0x000fe20002706670 */
[----:B--2---:R-:W-:Y:S02]  /*3f30*/  IMAD.MOV.U32 R9, RZ, RZ, R58 ;  /* 0x000000ffff097224 */ /* 0x004fe400078e003a */
[----:B------:R-:W-:Y:S02]  /*3f40*/  IMAD.MOV.U32 R8, RZ, RZ, R59 ;  /* 0x000000ffff087224 */ /* 0x000fe400078e003b */
[----:B-1----:R-:W-:Y:S02]  /*3f50*/  IMAD.MOV.U32 R3, RZ, RZ, R56 ;  /* 0x000000ffff037224 */ /* 0x002fe400078e0038 */
        /* <DEDUP_REMOVED lines=22> */
[--C-:B-----5:R-:W-:Y:S01]  /*40c0*/  IMAD.MOV.U32 R49, RZ, RZ, R43.reuse ;  /* 0x000000ffff317224 */ /* 0x120fe200078e002b */
[----:B------:R-:W-:Y:S01]  /*40d0*/  IADD3 R2, P0, R152, R68, RZ ;  /* 0x0000004498027210 */ /* 0x000fe20007f1e0ff */
[----:B------:R-:W-:Y:S01]  /*40e0*/  LDS.128 R52, [R120+0x5080] ;  /* 0x0050800078347984 */ /* 0x000fe20000000c00 */
[----:B------:R-:W-:Y:S01]  /*40f0*/  @!P1 SHF.R.U64 R47, R42, 0x10, R43 ;  /* 0x000000102a2f9819 */ /* 0x000fe2000000122b */
[----:B------:R-:W-:Y:S01]  /*4100*/  IMAD.MOV.U32 R37, RZ, RZ, R40 ;  /* 0x000000ffff257224 */ /* 0x000fe200078e0028 */
[----:B------:R-:W-:Y:S01]  /*4110*/  IADD3.X R3, R117, R71, RZ, P0, !PT ;  /* 0x0000004775037210 */ /* 0x000fe200007fe4ff */
[----:B------:R-:W-:Y:S01]  /*4120*/  IMAD.MOV.U32 R13, RZ, RZ, R7 ;  /* 0x000000ffff0d7224 */ /* 0x000fe200078e0007 */
[-C--:B------:R-:W-:Y:S02]  /*4130*/  IADD3 R8, P2, P0, R84, R2.reuse, R103 ;  /* 0x0000000254087210 */ /* 0x080fe4000785e067 */
[----:B------:R-:W-:Y:S01]  /*4140*/  @!P1 SHF.R.U32.HI R50, RZ, 0x10, R43 ;  /* 0x00000010ff329819 */ /* 0x000fe2000001162b */
[----:B------:R-:W1:Y:S01]  /*4150*/  LDS.128 R16, [R123+0x5080] ;  /* 0x005080007b107984 */ /* 0x000e620000000c00 */
[C---:B------:R-:W-:Y:S01]  /*4160*/  IADD3.X R9, R87.reuse, R3, R106, P2, P0 ;  /* 0x0000000357097210 */ /* 0x040fe200017e046a */
[----:B------:R-:W-:Y:S01]  /*4170*/  @!P1 HADD2.F32 R37, -RZ, R37.H0_H0 ;  /* 0x20000025ff259230 */ /* 0x000fe20000004100 */
[----:B------:R-:W-:Y:S02]  /*4180*/  ISETP.GE.AND P0, PT, R86, c[0x0][0x1d4], PT ;  /* 0x0000750056007a0c */ /* 0x000fe40003f06270 */
[----:B------:R-:W-:Y:S02]  /*4190*/  MOV R44, R41 ;  /* 0x00000029002c7202 */ /* 0x000fe40000000f00 */
[--C-:B------:R-:W-:Y:S02]  /*41a0*/  @!P1 SHF.R.U32.HI R14, RZ, 0x10, R7.reuse ;  /* 0x00000010ff0e9819 */ /* 0x100fe40000011607 */
[----:B------:R-:W-:Y:S01]  /*41b0*/  @!P1 SHF.R.U64 R12, R6, 0x10, R7 ;  /* 0x00000010060c9819 */ /* 0x000fe20000001207 */
[----:B------:R-:W-:Y:S01]  /*41c0*/  @!P1 HADD2.F32 R6, -RZ, R6.H0_H0 ;  /* 0x20000006ff069230 */ /* 0x000fe20000004100 */
[--C-:B------:R-:W-:Y:S02]  /*41d0*/  @!P1 SHF.R.U32.HI R11, RZ, 0x10, R5.reuse ;  /* 0x00000010ff0b9819 */ /* 0x100fe40000011605 */
[----:B------:R-:W-:Y:S02]  /*41e0*/  @!P1 SHF.R.U64 R10, R4, 0x10, R5 ;  /* 0x00000010040a9819 */ /* 0x000fe40000001205 */
[--C-:B------:R-:W-:Y:S01]  /*41f0*/  @!P1 SHF.R.U64 R46, R40, 0x10, R41.reuse ;  /* 0x00000010282e9819 */ /* 0x100fe20000001229 */
[----:B------:R-:W-:Y:S01]  /*4200*/  @!P1 HADD2.F32 R40, -RZ, R44.H0_H0 ;  /* 0x2000002cff289230 */ /* 0x000fe20000004100 */
[----:B------:R-:W-:Y:S02]  /*4210*/  @!P0 IADD3 R2, P3, P2, R84, R2, R86 ;  /* 0x0000000254028210 */ /* 0x000fe40007a7e056 */
[----:B------:R-:W-:Y:S02]  /*4220*/  @!P1 SHF.R.U32.HI R45, RZ, 0x10, R41 ;  /* 0x00000010ff2d9819 */ /* 0x000fe40000011629 */
[----:B------:R-:W-:Y:S02]  /*4230*/  @!P0 IADD3.X R3, R87, R3, R105, P3, P2 ;  /* 0x0000000357038210 */ /* 0x000fe40001fe4469 */
[C---:B------:R-:W-:Y:S02]  /*4240*/  LEA R74, P2, R8.reuse, c[0x0][0x1c8], 0x1 ;  /* 0x00007200084a7a11 */ /* 0x040fe400078408ff */
[----:B------:R-:W-:Y:S02]  /*4250*/  MOV R48, R42 ;  /* 0x0000002a00307202 */ /* 0x000fe40000000f00 */
[----:B------:R-:W-:Y:S02]  /*4260*/  LEA.HI.X R75, R8, c[0x0][0x1cc], R9, 0x1, P2 ;  /* 0x00007300084b7a11 */ /* 0x000fe400010f0c09 */
[C---:B------:R-:W-:Y:S01]  /*4270*/  @!P0 LEA R72, P2, R2.reuse, c[0x0][0x1c8], 0x1 ;  /* 0x0000720002488a11 */ /* 0x040fe200078408ff */
[----:B------:R-:W-:Y:S02]  /*4280*/  @!P1 HADD2.F32 R44, -RZ, R48.H0_H0 ;  /* 0x20000030ff2c9230 */ /* 0x000fe40000004100 */
[----:B------:R-:W-:Y:S01]  /*4290*/  @!P1 HADD2.F32 R48, -RZ, R50.H0_H0 ;  /* 0x20000032ff309230 */ /* 0x000fe20000004100 */
[----:B------:R-:W-:Y:S01]  /*42a0*/  @!P0 LEA.HI.X R73, R2, c[0x0][0x1cc], R3, 0x1, P2 ;  /* 0x0000730002498a11 */ /* 0x000fe200010f0c03 */
[----:B------:R-:W-:Y:S01]  /*42b0*/  IMAD.MOV.U32 R2, RZ, RZ, R4 ;  /* 0x000000ffff027224 */ /* 0x000fe200078e0004 */
[----:B------:R-:W-:Y:S04]  /*42c0*/  MOV R3, R5 ;  /* 0x0000000500037202 */ /* 0x000fe80000000f00 */
[----:B------:R-:W-:Y:S01]  /*42d0*/  @!P1 HADD2.F32 R2, -RZ, R2.H0_H0 ;  /* 0x20000002ff029230 */ /* 0x000fe20000004100 */
[----:B-1----:R-:W-:Y:S01]  /*42e0*/  @!P1 IMAD.MOV.U32 R9, RZ, RZ, R16 ;  /* 0x000000ffff099224 */ /* 0x002fe200078e0010 */
[----:B------:R-:W-:Y:S01]  /*42f0*/  @!P1 MOV R43, R52 ;  /* 0x00000034002b9202 */ /* 0x000fe20000000f00 */
[----:B------:R-:W-:Y:S01]  /*4300*/  @!P1 HADD2.F32 R3, -RZ, R3.H0_H0 ;  /* 0x20000003ff039230 */ /* 0x000fe20000004100 */
[----:B------:R-:W-:Y:S02]  /*4310*/  @!P1 MOV R38, R53 ;  /* 0x0000003500269202 */ /* 0x000fe40000000f00 */
        /* <DEDUP_REMOVED lines=8> */
[C---:B------:R-:W-:Y:S01]  /*43a0*/  @!P1 FMUL.FTZ R2, R4.reuse, R2 ;  /* 0x0000000204029220 */ /* 0x040fe20000410000 */
[----:B------:R-:W-:Y:S01]  /*43b0*/  @!P1 HADD2.F32 R9, -RZ, R9.H1_H1 ;  /* 0x30000009ff099230 */ /* 0x000fe20000004100 */
[----:B------:R-:W-:Y:S01]  /*43c0*/  @!P1 FFMA.FTZ R81, R4, R37, -R42 ;  /* 0x0000002504519223 */ /* 0x000fe2000001082a */
[----:B------:R-:W-:Y:S01]  /*43d0*/  @!P1 HADD2.F32 R42, -RZ, R45.H0_H0 ;  /* 0x2000002dff2a9230 */ /* 0x000fe20000004100 */
[C---:B------:R-:W-:Y:S01]  /*43e0*/  @!P1 FMUL.FTZ R4, R5.reuse, R3 ;  /* 0x0000000305049220 */ /* 0x040fe20000410000 */
[----:B------:R-:W-:Y:S01]  /*43f0*/  @!P1 HADD2.F32 R3, -RZ, R11.H0_H0 ;  /* 0x2000000bff039230 */ /* 0x000fe20000004100 */
[----:B------:R-:W-:Y:S01]  /*4400*/  @!P1 FFMA.FTZ R80, R5, R40, -R41 ;  /* 0x0000002805509223 */ /* 0x000fe20000010829 */
[----:B------:R-:W-:Y:S01]  /*4410*/  @!P1 HADD2.F32 R41, -RZ, R38.H1_H1 ;  /* 0x30000026ff299230 */ /* 0x000fe20000004100 */
[----:B------:R-:W-:Y:S01]  /*4420*/  @!P1 FFMA.FTZ R2, R7, R37, R2 ;  /* 0x0000002507029223 */ /* 0x000fe20000010002 */
[----:B------:R-:W-:Y:S01]  /*4430*/  @!P1 HADD2.F32 R7, -RZ, R10.H0_H0 ;  /* 0x2000000aff079230 */ /* 0x000fe20000004100 */
[CC--:B------:R-:W-:Y:S01]  /*4440*/  @!P1 FMUL.FTZ R5, R8.reuse, R3.reuse ;  /* 0x0000000308059220 */ /* 0x0c0fe20000410000 */
[----:B------:R-:W-:Y:S01]  /*4450*/  @!P1 HADD2.F32 R37, -RZ, R43.H1_H1 ;  /* 0x3000002bff259230 */ /* 0x000fe20000004100 */
[----:B------:R-:W-:Y:S01]  /*4460*/  @!P1 FMUL.FTZ R10, R41, R3 ;  /* 0x00000003290a9220 */ /* 0x000fe20000410000 */
[----:B------:R-:W-:Y:S01]  /*4470*/  @!P1 HADD2.F32 R38, -RZ, R46.H0_H0 ;  /* 0x2000002eff269230 */ /* 0x000fe20000004100 */
[-C--:B------:R-:W-:Y:S01]  /*4480*/  @!P1 FMUL.FTZ R3, R9, R7.reuse ;  /* 0x0000000709039220 */ /* 0x080fe20000410000 */
[----:B------:R-:W-:Y:S01]  /*4490*/  @!P1 HADD2.F32 R46, -RZ, R47.H0_H0 ;  /* 0x2000002fff2e9230 */ /* 0x000fe20000004100 */
[----:B------:R-:W-:Y:S01]  /*44a0*/  @!P1 FFMA.FTZ R79, R8, R42, -R10 ;  /* 0x0000002a084f9223 */ /* 0x000fe2000001080a */
[----:B------:R-:W-:Y:S01]  /*44b0*/  @!P1 MOV R8, R18 ;  /* 0x0000001200089202 */ /* 0x000fe20000000f00 */
[----:B------:R-:W-:Y:S02]  /*44c0*/  @!P1 IMAD.MOV.U32 R10, RZ, RZ, R54 ;  /* 0x000000ffff0a9224 */ /* 0x000fe400078e0036 */
[C---:B------:R-:W-:Y:S01]  /*44d0*/  @!P1 FMUL.FTZ R11, R37.reuse, R7 ;  /* 0x00000007250b9220 */ /* 0x040fe20000410000 */
[----:B------:R-:W-:Y:S01]  /*44e0*/  @!P1 HADD2.F32 R7, -RZ, R12.H0_H0 ;  /* 0x2000000cff079230 */ /* 0x000fe20000004100 */
[-C--:B------:R-:W-:Y:S01]  /*44f0*/  @!P1 FFMA.FTZ R3, R37, R38.reuse, R3 ;  /* 0x0000002625039223 */ /* 0x080fe20000010003 */
[--C-:B------:R-:W-:Y:S01]  /*4500*/  @!P1 HADD2.F32 R45, -RZ, R10.reuse.H1_H1 ;  /* 0x3000000aff2d9230 */ /* 0x100fe20000004100 */
[----:B------:R-:W-:Y:S01]  /*4510*/  @!P1 FFMA.FTZ R78, R9, R38, -R11 ;  /* 0x00000026094e9223 */ /* 0x000fe2000001080b */
[----:B------:R-:W-:Y:S01]  /*4520*/  @!P1 HADD2.F32 R43, -RZ, R10.H0_H0 ;  /* 0x2000000aff2b9230 */ /* 0x000fe20000004100 */
[----:B------:R-:W-:Y:S01]  /*4530*/  @!P1 FFMA.FTZ R4, R39, R40, R4 ;  /* 0x0000002827049223 */ /* 0x000fe20000010004 */
[--C-:B------:R-:W-:Y:S01]  /*4540*/  @!P1 HADD2.F32 R9, -RZ, R8.reuse.H1_H1 ;  /* 0x30000008ff099230 */ /* 0x100fe20000004100 */
[----:B------:R-:W-:Y:S01]  /*4550*/  @!P1 FMUL.FTZ R10, R45, R7 ;  /* 0x000000072d0a9220 */ /* 0x000fe20000410000 */
[----:B------:R-:W-:Y:S01]  /*4560*/  @!P1 MOV R11, R55 ;  /* 0x00000037000b9202 */ /* 0x000fe20000000f00 */
[----:B------:R-:W-:Y:S01]  /*4570*/  @!P1 FMUL.FTZ R12, R43, R6 ;  /* 0x000000062b0c9220 */ /* 0x000fe20000410000 */
[----:B------:R-:W-:Y:S01]  /*4580*/  @!P1 HADD2.F32 R8, -RZ, R8.H0_H0 ;  /* 0x20000008ff089230 */ /* 0x000fe20000004100 */
[----:B------:R-:W-:Y:S01]  /*4590*/  @!P1 FMUL.FTZ R7, R9, R7 ;  /* 0x0000000709079220 */ /* 0x000fe20000410000 */
[----:B------:R-:W-:Y:S01]  /*45a0*/  @!P1 F2FP.PACK_AB R2, R3, R2 ;  /* 0x000000020302923e */ /* 0x000fe200000000ff */
[----:B------:R-:W-:Y:S01]  /*45b0*/  @!P1 FFMA.FTZ R77, R9, R46, -R10 ;  /* 0x0000002e094d9223 */ /* 0x000fe2000001080a */
[----:B------:R-:W-:Y:S01]  /*45c0*/  @!P1 HADD2.F32 R10, -RZ, R14.H0_H0 ;  /* 0x2000000eff0a9230 */ /* 0x000fe20000004100 */
[----:B------:R-:W-:Y:S01]  /*45d0*/  @!P1 IMAD.MOV.U32 R9, RZ, RZ, R19 ;  /* 0x000000ffff099224 */ /* 0x000fe200078e0013 */
[----:B------:R-:W-:Y:S01]  /*45e0*/  @!P1 MOV R52, R2 ;  /* 0x0000000200349202 */ /* 0x000fe20000000f00 */
[C---:B------:R-:W-:Y:S01]  /*45f0*/  @!P1 FMUL.FTZ R6, R8.reuse, R6 ;  /* 0x0000000608069220 */ /* 0x040fe20000410000 */
[----:B------:R-:W-:Y:S01]  /*4600*/  @!P1 HADD2.F32 R47, -RZ, R11.H1_H1 ;  /* 0x3000000bff2f9230 */ /* 0x000fe20000004100 */
[----:B------:R-:W-:Y:S01]  /*4610*/  @!P1 FFMA.FTZ R76, R8, R44, -R12 ;  /* 0x0000002c084c9223 */ /* 0x000fe2000001080c */
[----:B------:R-:W-:Y:S01]  /*4620*/  @!P1 HADD2.F32 R8, -RZ, R13.H0_H0 ;  /* 0x2000000dff089230 */ /* 0x000fe20000004100 */
[----:B------:R-:W-:Y:S01]  /*4630*/  @!P1 FFMA.FTZ R5, R41, R42, R5 ;  /* 0x0000002a29059223 */ /* 0x000fe20000010005 */
[----:B------:R-:W-:Y:S01]  /*4640*/  @!P1 HADD2.F32 R13, -RZ, R11.H0_H0 ;  /* 0x2000000bff0d9230 */ /* 0x000fe20000004100 */
[----:B------:R-:W-:Y:S01]  /*4650*/  @!P1 FFMA.FTZ R6, R43, R44, R6 ;  /* 0x0000002c2b069223 */ /* 0x000fe20000010006 */
[--C-:B------:R-:W-:Y:S01]  /*4660*/  @!P1 HADD2.F32 R12, -RZ, R9.reuse.H0_H0 ;  /* 0x20000009ff0c9230 */ /* 0x100fe20000004100 */
[----:B------:R-:W-:Y:S01]  /*4670*/  @!P1 FFMA.FTZ R7, R45, R46, R7 ;  /* 0x0000002e2d079223 */ /* 0x000fe20000010007 */
[----:B------:R-:W-:Y:S01]  /*4680*/  @!P1 F2FP.PACK_AB R4, R5, R4 ;  /* 0x000000040504923e */ /* 0x000fe200000000ff */
[----:B------:R-:W-:Y:S01]  /*4690*/  @!P1 HADD2.F32 R11, -RZ, R9.H1_H1 ;  /* 0x30000009ff0b9230 */ /* 0x000fe20000004100 */
[----:B------:R-:W-:Y:S01]  /*46a0*/  @!P1 FMUL.FTZ R9, R13, R8 ;  /* 0x000000080d099220 */ /* 0x000fe20000410000 */
[----:B------:R-:W-:Y:S01]  /*46b0*/  @!P1 HADD2.F32 R14, -RZ, R49.H0_H0 ;  /* 0x20000031ff0e9230 */ /* 0x000fe20000004100 */
[----:B------:R-:W-:Y:S01]  /*46c0*/  @!P1 F2FP.PACK_AB R6, R7, R6 ;  /* 0x000000060706923e */ /* 0x000fe200000000ff */
[----:B------:R-:W-:Y:S02]  /*46d0*/  @!P1 FMUL.FTZ R49, R47, R10 ;  /* 0x0000000a2f319220 */ /* 0x000fe40000410000 */
[C---:B------:R-:W-:Y:S01]  /*46e0*/  @!P1 FMUL.FTZ R8, R12.reuse, R8 ;  /* 0x000000080c089220 */ /* 0x040fe20000410000 */
[----:B------:R-:W-:Y:S01]  /*46f0*/  @!P1 MOV R54, R6 ;  /* 0x0000000600369202 */ /* 0x000fe20000000f00 */
[----:B------:R-:W-:Y:S01]  /*4700*/  @!P1 FFMA.FTZ R50, R12, R14, -R9 ;  /* 0x0000000e0c329223 */ /* 0x000fe20000010809 */
[----:B------:R-:W-:Y:S01]  /*4710*/  @!P1 F2FP.PACK_AB R12, R77, R76 ;  /* 0x0000004c4d0c923e */ /* 0x000fe200000000ff */
[C---:B------:R-:W-:Y:S02]  /*4720*/  @!P1 FFMA.FTZ R49, R11.reuse, R48, -R49 ;  /* 0x000000300b319223 */ /* 0x040fe40000010831 */
        /* <DEDUP_REMOVED lines=15> */
.L_x_1140:
[----:B------:R-:W-:Y:S05]  /*4820*/  BSYNC B0 ;  /* 0x0000000000007941 */ /* 0x000fea0003800000 */
.L_x_1139:
[----:B------:R-:W-:Y:S01]  /*4830*/  ISETP.GE.OR P0, PT, R136, R70, P4 ;  /* 0x000000468800720c */ /* 0x000fe20002706670 */
[----:B------:R-:W-:Y:S01]  /*4840*/  @!UPT UIADD3 URZ, URZ, URZ, URZ ;  /* 0x0000003f3f3ff290 */ /* 0x000fe2000fffe03f */
[----:B------:R-:W-:Y:S11]  /*4850*/  BSSY B0, `(.L_x_1141) ;  /* 0x0000071000007945 */ /* 0x000ff60003800000 */
[----:B------:R-:W-:-:S05]  /*4860*/  @P0 BRA `(.L_x_1142) ;  /* 0x000006f000000947 */ /* 0x000fca0003800000 */
[----:B------:R-:W-:Y:S01]  /*4870*/  IADD3 R2, P0, R160, R68, RZ ;  /* 0x00000044a0027210 */ /* 0x000fe20007f1e0ff */
[----:B------:R-:W-:Y:S01]  /*4880*/  LDS.128 R44, [R119+0x5080] ;  /* 0x00508000772c7984 */ /* 0x000fe20000000c00 */
[----:B------:R-:W-:Y:S01]  /*4890*/  @!P1 SHF.R.U32.HI R10, RZ, 0x10, R23 ;  /* 0x00000010ff0a9819 */ /* 0x000fe20000011617 */
[--C-:B------:R-:W-:Y:S01]  /*48a0*/  @!P1 HADD2.F32 R13, -RZ, R51.reuse.H0_H0 ;  /* 0x20000033ff0d9230 */ /* 0x100fe20000004100 */
[----:B------:R-:W-:Y:S01]  /*48b0*/  IADD3.X R3, R71, R125, RZ, P0, !PT ;  /* 0x0000007d47037210 */ /* 0x000fe200007fe4ff */
[----:B-----5:R-:W-:Y:S01]  /*48c0*/  @!P1 HADD2.F32 R40, -RZ, R64.H0_H0 ;  /* 0x20000040ff289230 */ /* 0x020fe20000004100 */
[-C--:B------:R-:W-:Y:S02]  /*48d0*/  IADD3 R4, P2, P0, R84, R2.reuse, R103 ;  /* 0x0000000254047210 */ /* 0x080fe4000785e067 */
[----:B------:R-:W-:Y:S01]  /*48e0*/  @!P1 SHF.R.U64 R11, R22, 0x10, R23 ;  /* 0x00000010160b9819 */ /* 0x000fe20000001217 */
[----:B-1----:R-:W1:Y:S01]  /*48f0*/  LDS.128 R16, [R122+0x5080] ;  /* 0x005080007a107984 */ /* 0x002e620000000c00 */
[CC--:B------:R-:W-:Y:S02]  /*4900*/  IADD3.X R5, R87.reuse, R3.reuse, R106, P2, P0 ;  /* 0x0000000357057210 */ /* 0x0c0fe400017e046a */
[----:B------:R-:W-:Y:S02]  /*4910*/  ISETP.GE.AND P0, PT, R86, c[0x0][0x1d4], PT ;  /* 0x0000750056007a0c */ /* 0x000fe40003f06270 */
[--C-:B------:R-:W-:Y:S02]  /*4920*/  @!P1 SHF.R.U32.HI R37, RZ, 0x10, R57.reuse ;  /* 0x00000010ff259819 */ /* 0x100fe40000011639 */
[----:B------:R-:W-:Y:S02]  /*4930*/  @!P1 SHF.R.U64 R56, R56, 0x10, R57 ;  /* 0x0000001038389819 */ /* 0x000fe40000001239 */
[----:B------:R-:W-:Y:S02]  /*4940*/  @!P1 SHF.R.U64 R38, R58, 0x10, R59 ;  /* 0x000000103a269819 */ /* 0x000fe4000000123b */
[--C-:B------:R-:W-:Y:S02]  /*4950*/  @!P1 SHF.R.U32.HI R9, RZ, 0x10, R21.reuse ;  /* 0x00000010ff099819 */ /* 0x100fe40000011615 */
[----:B------:R-:W-:Y:S01]  /*4960*/  @!P1 SHF.R.U64 R6, R20, 0x10, R21 ;  /* 0x0000001014069819 */ /* 0x000fe20000001215 */
[----:B------:R-:W-:Y:S01]  /*4970*/  @!P1 HADD2.F32 R20, -RZ, R51.H1_H1 ;  /* 0x30000033ff149230 */ /* 0x000fe20000004100 */
[----:B------:R-:W-:Y:S01]  /*4980*/  @!P1 SHF.R.U32.HI R42, RZ, 0x10, R59 ;  /* 0x00000010ff2a9819 */ /* 0x000fe2000001163b */
[----:B------:R-:W-:Y:S01]  /*4990*/  @!P1 HADD2.F32 R38, -RZ, R38.H0_H0 ;  /* 0x20000026ff269230 */ /* 0x000fe20000004100 */
[----:B------:R-:W-:Y:S01]  /*49a0*/  @!P0 IADD3 R2, P3, P2, R84, R2, R86 ;  /* 0x0000000254028210 */ /* 0x000fe20007a7e056 */
[----:B------:R-:W-:Y:S02]  /*49b0*/  @!P1 HADD2.F32 R6, -RZ, R6.H0_H0 ;  /* 0x20000006ff069230 */ /* 0x000fe40000004100 */
[----:B------:R-:W-:Y:S01]  /*49c0*/  @!P1 HADD2.F32 R42, -RZ, R42.H0_H0 ;  /* 0x2000002aff2a9230 */ /* 0x000fe20000004100 */
[----:B------:R-:W-:Y:S02]  /*49d0*/  @!P0 IADD3.X R3, R87, R3, R105, P3, P2 ;  /* 0x0000000357038210 */ /* 0x000fe40001fe4469 */
[C---:B------:R-:W-:Y:S04]  /*49e0*/  LEA R54, P2, R4.reuse, c[0x0][0x1c8], 0x1 ;  /* 0x0000720004367a11 */ /* 0x040fe800078408ff */
[----:B------:R-:W-:Y:S02]  /*49f0*/  LEA.HI.X R55, R4, c[0x0][0x1cc], R5, 0x1, P2 ;  /* 0x0000730004377a11 */ /* 0x000fe400010f0c05 */
[C---:B------:R-:W-:Y:S04]  /*4a00*/  @!P0 LEA R52, P2, R2.reuse, c[0x0][0x1c8], 0x1 ;  /* 0x0000720002348a11 */ /* 0x040fe800078408ff */
[----:B------:R-:W-:Y:S01]  /*4a10*/  @!P0 LEA.HI.X R53, R2, c[0x0][0x1cc], R3, 0x1, P2 ;  /* 0x0000730002358a11 */ /* 0x000fe200010f0c03 */
[--C-:B------:R-:W-:Y:S02]  /*4a20*/  @!P1 HADD2.F32 R2, -RZ, R15.reuse.H0_H0 ;  /* 0x2000000fff029230 */ /* 0x100fe40000004100 */
[----:B------:R-:W-:Y:S01]  /*4a30*/  @!P1 HADD2.F32 R3, -RZ, R15.H1_H1 ;  /* 0x3000000fff039230 */ /* 0x000fe20000004100 */
[----:B-1----:R-:W-:Y:S01]  /*4a40*/  @!P1 IMAD.MOV.U32 R8, RZ, RZ, R16 ;  /* 0x000000ffff089224 */ /* 0x002fe200078e0010 */
[----:B------:R-:W-:Y:S02]  /*4a50*/  @!P1 MOV R23, R44 ;  /* 0x0000002c00179202 */ /* 0x000fe40000000f00 */
        /* <DEDUP_REMOVED lines=18> */
[----:B------:R-:W-:Y:S01]  /*4b80*/  @!P1 HADD2.F32 R13, -RZ, R23.H1_H1 ;  /* 0x30000017ff0d9230 */ /* 0x000fe20000004100 */
[----:B------:R-:W-:Y:S01]  /*4b90*/  @!P1 IMAD.MOV.U32 R12, RZ, RZ, R47 ;  /* 0x000000ffff0c9224 */ /* 0x000fe200078e002f */
[----:B------:R-:W-:Y:S01]  /*4ba0*/  @!P1 HADD2.F32 R14, -RZ, R56.H0_H0 ;  /* 0x20000038ff0e9230 */ /* 0x000fe20000004100 */
[-C--:B------:R-:W-:Y:S02]  /*4bb0*/  @!P1 FMUL.FTZ R9, R21, R3.reuse ;  /* 0x0000000315099220 */ /* 0x080fe40000410000 */
[C---:B------:R-:W-:Y:S01]  /*4bc0*/  @!P1 FMUL.FTZ R5, R7.reuse, R3 ;  /* 0x0000000307059220 */ /* 0x040fe20000410000 */
[----:B------:R-:W-:Y:S01]  /*4bd0*/  @!P1 HADD2.F32 R39, -RZ, R12.H0_H0 ;  /* 0x2000000cff279230 */ /* 0x000fe20000004100 */
[----:B------:R-:W-:Y:S01]  /*4be0*/  @!P1 FFMA.FTZ R56, R7, R22, -R9 ;  /* 0x0000001607389223 */ /* 0x000fe20000010809 */
[----:B------:R-:W-:Y:S01]  /*4bf0*/  @!P1 MOV R7, R19 ;  /* 0x0000001300079202 */ /* 0x000fe20000000f00 */
[CC--:B------:R-:W-:Y:S01]  /*4c00*/  @!P1 FMUL.FTZ R23, R13.reuse, R6.reuse ;  /* 0x000000060d179220 */ /* 0x0c0fe20000410000 */
[----:B------:R-:W-:Y:S01]  /*4c10*/  @!P1 HADD2.F32 R9, -RZ, R10.H0_H0 ;  /* 0x2000000aff099230 */ /* 0x000fe20000004100 */
[C---:B------:R-:W-:Y:S01]  /*4c20*/  @!P1 FMUL.FTZ R3, R8.reuse, R6 ;  /* 0x0000000608039220 */ /* 0x040fe20000410000 */
[----:B------:R-:W-:Y:S01]  /*4c30*/  @!P1 HADD2.F32 R6, -RZ, R31.H0_H0 ;  /* 0x2000001fff069230 */ /* 0x000fe20000004100 */
[-C--:B------:R-:W-:Y:S01]  /*4c40*/  @!P1 FFMA.FTZ R51, R8, R14.reuse, -R23 ;  /* 0x0000000e08339223 */ /* 0x080fe20000010817 */
[--C-:B------:R-:W-:Y:S01]  /*4c50*/  @!P1 HADD2.F32 R10, -RZ, R7.reuse.H0_H0 ;  /* 0x20000007ff0a9230 */ /* 0x100fe20000004100 */
[----:B------:R-:W-:Y:S01]  /*4c60*/  @!P1 FFMA.FTZ R3, R13, R14, R3 ;  /* 0x0000000e0d039223 */ /* 0x000fe20000010003 */
[----:B------:R-:W-:Y:S01]  /*4c70*/  @!P1 HADD2.F32 R41, -RZ, R12.H1_H1 ;  /* 0x3000000cff299230 */ /* 0x000fe20000004100 */
[-C--:B------:R-:W-:Y:S01]  /*4c80*/  @!P1 FMUL.FTZ R12, R39, R6.reuse ;  /* 0x00000006270c9220 */ /* 0x080fe20000410000 */
[----:B------:R-:W-:Y:S01]  /*4c90*/  @!P1 HADD2.F32 R7, -RZ, R7.H1_H1 ;  /* 0x30000007ff079230 */ /* 0x000fe20000004100 */
[C---:B------:R-:W-:Y:S01]  /*4ca0*/  @!P1 FMUL.FTZ R8, R10.reuse, R6 ;  /* 0x000000060a089220 */ /* 0x040fe20000410000 */
[----:B------:R-:W-:Y:S01]  /*4cb0*/  @!P1 F2FP.PACK_AB R2, R3, R2 ;  /* 0x000000020302923e */ /* 0x000fe200000000ff */
[-C--:B------:R-:W-:Y:S02]  /*4cc0*/  @!P1 FMUL.FTZ R6, R41, R9.reuse ;  /* 0x0000000929069220 */ /* 0x080fe40000410000 */
[----:B------:R-:W-:Y:S01]  /*4cd0*/  @!P1 FFMA.FTZ R50, R10, R40, -R12 ;  /* 0x000000280a329223 */ /* 0x000fe2000001080c */
[----:B------:R-:W-:Y:S01]  /*4ce0*/  @!P1 MOV R12, R46 ;  /* 0x0000002e000c9202 */ /* 0x000fe20000000f00 */
[C---:B------:R-:W-:Y:S01]  /*4cf0*/  @!P1 FMUL.FTZ R9, R7.reuse, R9 ;  /* 0x0000000907099220 */ /* 0x040fe20000410000 */
[----:B------:R-:W-:Y:S01]  /*4d00*/  @!P1 MOV R44, R2 ;  /* 0x00000002002c9202 */ /* 0x000fe20000000f00 */
[----:B------:R-:W-:Y:S01]  /*4d10*/  @!P1 FFMA.FTZ R49, R7, R42, -R6 ;  /* 0x0000002a07319223 */ /* 0x000fe20000010806 */
[----:B------:R-:W-:Y:S01]  /*4d20*/  @!P1 HADD2.F32 R10, -RZ, R11.H0_H0 ;  /* 0x2000000bff0a9230 */ /* 0x000fe20000004100 */
[----:B------:R-:W-:Y:S01]  /*4d30*/  @!P1 IMAD.MOV.U32 R7, RZ, RZ, R18 ;  /* 0x000000ffff079224 */ /* 0x000fe200078e0012 */
[--C-:B------:R-:W-:Y:S01]  /*4d40*/  @!P1 HADD2.F32 R23, -RZ, R12.reuse.H0_H0 ;  /* 0x2000000cff179230 */ /* 0x100fe20000004100 */
[----:B------:R-:W-:Y:S01]  /*4d50*/  @!P1 FFMA.FTZ R4, R15, R20, R4 ;  /* 0x000000140f049223 */ /* 0x000fe20000010004 */
[----:B------:R-:W-:Y:S01]  /*4d60*/  @!P1 HADD2.F32 R37, -RZ, R12.H1_H1 ;  /* 0x3000000cff259230 */ /* 0x000fe20000004100 */
[----:B------:R-:W-:Y:S01]  /*4d70*/  @!P1 FFMA.FTZ R5, R21, R22, R5 ;  /* 0x0000001615059223 */ /* 0x000fe20000010005 */
[----:B------:R-:W-:Y:S01]  /*4d80*/  @!P1 F2FP.PACK_AB R13, R49, R50 ;  /* 0x00000032310d923e */ /* 0x000fe200000000ff */
[----:B------:R-:W-:Y:S02]  /*4d90*/  @!P1 HADD2.F32 R6, -RZ, R31.H1_H1 ;  /* 0x3000001fff069230 */ /* 0x000fe40000004100 */
[----:B------:R-:W-:Y:S01]  /*4da0*/  @!P1 FMUL.FTZ R43, R37, R10 ;  /* 0x0000000a252b9220 */ /* 0x000fe20000410000 */
[----:B------:R-:W-:Y:S01]  /*4db0*/  @!P1 MOV R19, R13 ;  /* 0x0000000d00139202 */ /* 0x000fe20000000f00 */
[--C-:B------:R-:W-:Y:S01]  /*4dc0*/  @!P1 HADD2.F32 R12, -RZ, R7.reuse.H0_H0 ;  /* 0x20000007ff0c9230 */ /* 0x100fe20000004100 */
[----:B------:R-:W-:Y:S01]  /*4dd0*/  @!P1 F2FP.PACK_AB R4, R5, R4 ;  /* 0x000000040504923e */ /* 0x000fe200000000ff */
[----:B------:R-:W-:Y:S01]  /*4de0*/  @!P1 HADD2.F32 R11, -RZ, R7.H1_H1 ;  /* 0x30000007ff0b9230 */ /* 0x000fe20000004100 */
[-C--:B------:R-:W-:Y:S01]  /*4df0*/  @!P1 FMUL.FTZ R7, R23, R6.reuse ;  /* 0x0000000617079220 */ /* 0x080fe20000410000 */
[----:B------:R-:W-:Y:S01]  /*4e00*/  @!P1 HADD2.F32 R31, -RZ, R64.H1_H1 ;  /* 0x30000040ff1f9230 */ /* 0x000fe20000004100 */
[C---:B------:R-:W-:Y:S02]  /*4e10*/  @!P1 FMUL.FTZ R6, R12.reuse, R6 ;  /* 0x000000060c069220 */ /* 0x040fe40000410000 */
[----:B------:R-:W-:Y:S02]  /*4e20*/  @!P1 IMAD.MOV.U32 R45, RZ, RZ, R4 ;  /* 0x000000ffff2d9224 */ /* 0x000fe400078e0004 */
        /* <DEDUP_REMOVED lines=13> */
[----:B------:R-:W-:Y:S02]  /*4f00*/  @!P1 F2FP.PACK_AB R6, R7, R6 ;  /* 0x000000060706923e */ /* 0x000fe400000000ff */
[----:B------:R-:W-:Y:S02]  /*4f10*/  @!P1 F2FP.PACK_AB R8, R9, R8 ;  /* 0x000000080908923e */ /* 0x000fe400000000ff */
[----:B------:R1:W-:Y:S01]  /*4f20*/  STG.E.128 [R54.64], R16 ;  /* 0x0000001036007986 */ /* 0x0003e2000c101d0e */
[----:B------:R-:W-:Y:S02]  /*4f30*/  @!P1 MOV R46, R6 ;  /* 0x00000006002e9202 */ /* 0x000fe40000000f00 */
[----:B------:R-:W-:Y:S05]  /*4f40*/  @!P1 MOV R47, R8 ;  /* 0x00000008002f9202 */ /* 0x000fea0000000f00 */
[----:B------:R1:W-:Y:S02]  /*4f50*/  @!P0 STG.E.128 [R52.64], R44 ;  /* 0x0000002c34008986 */ /* 0x0003e4000c101d0e */
.L_x_1142:
[----:B------:R-:W-:Y:S05]  /*4f60*/  BSYNC B0 ;  /* 0x0000000000007941 */ /* 0x000fea0003800000 */
.L_x_1141:
[----:B------:R-:W-:Y:S05]  /*4f70*/  IADD3 R68, P0, R158, R68, RZ ;  /* 0x000000449e447210 */ /* 0x000fea0007f1e0ff */
[----:B------:R-:W-:Y:S01]  /*4f80*/  IMAD.X R49, R71, 0x1, R124, P0 ;  /* 0x0000000147317824 */ /* 0x000fe200000e067c */
[----:B------:R-:W-:Y:S11]  /*4f90*/  ISETP.GE.OR P0, PT, R135, R70, P4 ;  /* 0x000000468700720c */ /* 0x000ff60002706670 */
[----:B------:R-:W-:Y:S02]  /*4fa0*/  @!UPT UIADD3 URZ, URZ, URZ, URZ ;  /* 0x0000003f3f3ff290 */ /* 0x000fe4000fffe03f */
[----:B------:R-:W-:-:S05]  /*4fb0*/  @P0 BRA `(.L_x_1136) ;  /* 0x0000090000000947 */ /* 0x000fca0003800000 */
[----:B------:R-:W-:Y:S01]  /*4fc0*/  IADD3 R2, P2, P0, R84, R68, R103 ;  /* 0x0000004454027210 */ /* 0x000fe2000785e067 */
[----:B-----5:R-:W-:Y:S01]  /*4fd0*/  LDS.128 R40, [R118+0x5080] ;  /* 0x0050800076287984 */ /* 0x020fe20000000c00 */
[--C-:B------:R-:W-:Y:S01]  /*4fe0*/  @!P1 SHF.R.U32.HI R6, RZ, 0x10, R25.reuse ;  /* 0x00000010ff069819 */ /* 0x100fe20000011619 */
[--C-:B------:R-:W-:Y:S01]  /*4ff0*/  @!P1 HADD2.F32 R13, -RZ, R65.reuse.H0_H0 ;  /* 0x20000041ff0d9230 */ /* 0x100fe20000004100 */
[----:B------:R-:W-:Y:S01]  /*5000*/  IADD3.X R3, R87, R49, R106, P2, P0 ;  /* 0x0000003157037210 */ /* 0x000fe200017e046a */
[----:B------:R-:W-:Y:S01]  /*5010*/  @!P1 HADD2.F32 R20, -RZ, R65.H1_H1 ;  /* 0x30000041ff149230 */ /* 0x000fe20000004100 */
[----:B-1----:R-:W-:Y:S01]  /*5020*/  LEA R46, P0, R2, c[0x0][0x1c8], 0x1 ;  /* 0x00007200022e7a11 */ /* 0x002fe200078008ff */
[----:B------:R-:W-:Y:S01]  /*5030*/  @!P1 HADD2.F32 R31, -RZ, R66.H0_H0 ;  /* 0x20000042ff1f9230 */ /* 0x000fe20000004100 */
[----:B------:R-:W-:Y:S01]  /*5040*/  @!P1 SHF.R.U64 R9, R24, 0x10, R25 ;  /* 0x0000001018099819 */ /* 0x000fe20000001219 */
[----:B------:R-:W1:Y:S01]  /*5050*/  LDS.128 R16, [R121+0x5080] ;  /* 0x0050800079107984 */ /* 0x000e620000000c00 */
[----:B------:R-:W-:Y:S01]  /*5060*/  LEA.HI.X R47, R2, c[0x0][0x1cc], R3, 0x1, P0 ;  /* 0x00007300022f7a11 */ /* 0x000fe200000f0c03 */
[--C-:B------:R-:W-:Y:S01]  /*5070*/  @!P1 HADD2.F32 R2, -RZ, R32.reuse.H0_H0 ;  /* 0x20000020ff029230 */ /* 0x100fe20000004100 */
[----:B------:R-:W-:Y:S01]  /*5080*/  @!P1 SHF.R.U32.HI R22, RZ, 0x10, R61 ;  /* 0x00000010ff169819 */ /* 0x000fe2000001163d */
[----:B------:R-:W-:Y:S01]  /*5090*/  @!P1 HADD2.F32 R3, -RZ, R32.H1_H1 ;  /* 0x30000020ff039230 */ /* 0x000fe20000004100 */
[----:B------:R-:W-:Y:S02]  /*50a0*/  @!P1 SHF.R.U64 R11, R26, 0x10, R27 ;  /* 0x000000101a0b9819 */ /* 0x000fe4000000121b */
[----:B------:R-:W-:Y:S01]  /*50b0*/  @!P1 SHF.R.U64 R24, R60, 0x10, R61 ;  /* 0x000000103c189819 */ /* 0x000fe2000000123d */
[----:B------:R-:W-:Y:S01]  /*50c0*/  @!P1 HADD2.F32 R22, -RZ, R22.H0_H0 ;  /* 0x20000016ff169230 */ /* 0x000fe20000004100 */
[----:B------:R-:W-:Y:S02]  /*50d0*/  @!P1 SHF.R.U32.HI R10, RZ, 0x10, R27 ;  /* 0x00000010ff0a9819 */ /* 0x000fe4000001161b */
[--C-:B------:R-:W-:Y:S02]  /*50e0*/  @!P1 SHF.R.U32.HI R37, RZ, 0x10, R63.reuse ;  /* 0x00000010ff259819 */ /* 0x100fe4000001163f */
[----:B------:R-:W-:Y:S02]  /*50f0*/  @!P1 SHF.R.U64 R26, R62, 0x10, R63 ;  /* 0x000000103e1a9819 */ /* 0x000fe4000000123f */
[----:B------:R-:W-:Y:S01]  /*5100*/  ISETP.GE.AND P0, PT, R86, c[0x0][0x1d4], PT ;  /* 0x0000750056007a0c */ /* 0x000fe20003f06270 */
[----:B------:R-:W-:Y:S02]  /*5110*/  @!P1 HADD2.F32 R37, -RZ, R37.H0_H0 ;  /* 0x20000025ff259230 */ /* 0x000fe40000004100 */
[----:B------:R-:W-:Y:S01]  /*5120*/  @!P1 HADD2.F32 R26, -RZ, R26.H0_H0 ;  /* 0x2000001aff1a9230 */ /* 0x000fe20000004100 */
[----:B-1----:R-:W-:Y:S02]  /*5130*/  @!P1 MOV R8, R16 ;  /* 0x0000001000089202 */ /* 0x002fe40000000f00 */
[----:B------:R-:W-:Y:S02]  /*5140*/  @!P1 MOV R23, R40 ;  /* 0x0000002800179202 */ /* 0x000fe40000000f00 */
[----:B------:R-:W-:Y:S01]  /*5150*/  @!P1 MOV R14, R41 ;  /* 0x00000029000e9202 */ /* 0x000fe20000000f00 */
[----:B------:R-:W-:Y:S01]  /*5160*/  @!P1 HADD2.F32 R4, -RZ, R8.H0_H0 ;  /* 0x20000008ff049230 */ /* 0x000fe20000004100 */
[----:B------:R-:W-:Y:S01]  /*5170*/  @!P1 MOV R7, R17 ;  /* 0x0000001100079202 */ /* 0x000fe20000000f00 */
[----:B------:R-:W-:Y:S02]  /*5180*/  @!P1 HADD2.F32 R12, -RZ, R23.H0_H0 ;  /* 0x20000017ff0c9230 */ /* 0x000fe40000004100 */
[----:B------:R-:W-:Y:S02]  /*5190*/  @!P1 HADD2.F32 R15, -RZ, R14.H0_H0 ;  /* 0x2000000eff0f9230 */ /* 0x000fe40000004100 */
[--C-:B------:R-:W-:Y:S01]  /*51a0*/  @!P1 HADD2.F32 R5, -RZ, R7.reuse.H0_H0 ;  /* 0x20000007ff059230 */ /* 0x100fe20000004100 */
[-C--:B------:R-:W-:Y:S01]  /*51b0*/  @!P1 FMUL.FTZ R25, R12, R2.reuse ;  /* 0x000000020c199220 */ /* 0x080fe20000410000 */
[----:B------:R-:W-:Y:S01]  /*51c0*/  @!P1 HADD2.F32 R7, -RZ, R7.H1_H1 ;  /* 0x30000007ff079230 */ /* 0x000fe20000004100 */
[----:B------:R-:W-:Y:S01]  /*51d0*/  @!P1 FMUL.FTZ R21, R15, R3 ;  /* 0x000000030f159220 */ /* 0x000fe20000410000 */
[----:B------:R-:W-:Y:S01]  /*51e0*/  @!P1 HADD2.F32 R8, -RZ, R8.H1_H1 ;  /* 0x30000008ff089230 */ /* 0x000fe20000004100 */
[C---:B------:R-:W-:Y:S02]  /*51f0*/  @!P1 FMUL.FTZ R2, R4.reuse, R2 ;  /* 0x0000000204029220 */ /* 0x040fe40000410000 */
[----:B------:R-:W-:Y:S02]  /*5200*/  @!P1 FFMA.FTZ R51, R4, R13, -R25 ;  /* 0x0000000d04339223 */ /* 0x000fe40000010819 */
[C---:B------:R-:W-:Y:S01]  /*5210*/  @!P1 FMUL.FTZ R4, R5.reuse, R3 ;  /* 0x0000000305049220 */ /* 0x040fe20000410000 */
[----:B------:R-:W-:Y:S01]  /*5220*/  @!P1 HADD2.F32 R3, -RZ, R6.H0_H0 ;  /* 0x20000006ff039230 */ /* 0x000fe20000004100 */
[----:B------:R-:W-:Y:S01]  /*5230*/  @!P1 FFMA.FTZ R50, R5, R20, -R21 ;  /* 0x0000001405329223 */ /* 0x000fe20000010815 */
[----:B------:R-:W-:Y:S01]  /*5240*/  @!P1 HADD2.F32 R21, -RZ, R14.H1_H1 ;  /* 0x3000000eff159230 */ /* 0x000fe20000004100 */
[----:B------:R-:W-:Y:S01]  /*5250*/  @!P1 FFMA.FTZ R2, R12, R13, R2 ;  /* 0x0000000d0c029223 */ /* 0x000fe20000010002 */
[----:B------:R-:W-:Y:S01]  /*5260*/  @!P1 HADD2.F32 R13, -RZ, R23.H1_H1 ;  /* 0x30000017ff0d9230 */ /* 0x000fe20000004100 */
[-C--:B------:R-:W-:Y:S01]  /*5270*/  @!P1 FMUL.FTZ R5, R7, R3.reuse ;  /* 0x0000000307059220 */ /* 0x080fe20000410000 */
[----:B------:R-:W-:Y:S01]  /*5280*/  @!P1 HADD2.F32 R6, -RZ, R9.H0_H0 ;  /* 0x20000009ff069230 */ /* 0x000fe20000004100 */
[----:B------:R-:W-:Y:S01]  /*5290*/  @!P1 FMUL.FTZ R9, R21, R3 ;  /* 0x0000000315099220 */ /* 0x000fe20000410000 */
[----:B------:R-:W-:Y:S01]  /*52a0*/  @!P1 MOV R12, R43 ;  /* 0x0000002b000c9202 */ /* 0x000fe20000000f00 */
[----:B------:R-:W-:Y:S02]  /*52b0*/  @!P1 HADD2.F32 R14, -RZ, R24.H0_H0 ;  /* 0x20000018ff0e9230 */ /* 0x000fe40000004100 */
        /* <DEDUP_REMOVED lines=9> */
[--C-:B------:R-:W-:Y:S01]  /*5350*/  @!P1 HADD2.F32 R10, -RZ, R7.reuse.H0_H0 ;  /* 0x20000007ff0a9230 */ /* 0x100fe20000004100 */
[----:B------:R-:W-:Y:S01]  /*5360*/  @!P1 FFMA.FTZ R4, R15, R20, R4 ;  /* 0x000000140f049223 */ /* 0x000fe20000010004 */
[----:B------:R-:W-:Y:S01]  /*5370*/  @!P1 HADD2.F32 R32, -RZ, R12.H1_H1 ;  /* 0x3000000cff209230 */ /* 0x000fe20000004100 */
[-C--:B------:R-:W-:Y:S01]  /*5380*/  @!P1 FMUL.FTZ R12, R27, R6.reuse ;  /* 0x000000061b0c9220 */ /* 0x080fe20000410000 */
[----:B------:R-:W-:Y:S01]  /*5390*/  @!P1 HADD2.F32 R7, -RZ, R7.H1_H1 ;  /* 0x30000007ff079230 */ /* 0x000fe20000004100 */
[----:B------:R-:W-:Y:S01]  /*53a0*/  @!P1 FMUL.FTZ R8, R10, R6 ;  /* 0x000000060a089220 */ /* 0x000fe20000410000 */
[----:B------:R-:W-:Y:S01]  /*53b0*/  @!P1 F2FP.PACK_AB R13, R48, R50 ;  /* 0x00000032300d923e */ /* 0x000fe200000000ff */
[----:B------:R-:W-:Y:S01]  /*53c0*/  @!P1 FMUL.FTZ R6, R32, R9 ;  /* 0x0000000920069220 */ /* 0x000fe20000410000 */
[----:B------:R-:W-:Y:S01]  /*53d0*/  @!P1 HADD2.F32 R24, -RZ, R66.H1_H1 ;  /* 0x30000042ff189230 */ /* 0x000fe20000004100 */
[----:B------:R-:W-:Y:S01]  /*53e0*/  @!P1 FFMA.FTZ R44, R10, R31, -R12 ;  /* 0x0000001f0a2c9223 */ /* 0x000fe2000001080c */
[----:B------:R-:W-:Y:S01]  /*53f0*/  @!P1 MOV R12, R42 ;  /* 0x0000002a000c9202 */ /* 0x000fe20000000f00 */
[C---:B------:R-:W-:Y:S01]  /*5400*/  @!P1 FMUL.FTZ R9, R7.reuse, R9 ;  /* 0x0000000907099220 */ /* 0x040fe20000410000 */
[----:B------:R-:W-:Y:S01]  /*5410*/  @!P1 MOV R17, R13 ;  /* 0x0000000d00119202 */ /* 0x000fe20000000f00 */
[----:B------:R-:W-:Y:S01]  /*5420*/  @!P1 FFMA.FTZ R39, R7, R37, -R6 ;  /* 0x0000002507279223 */ /* 0x000fe20000010806 */
[----:B------:R-:W-:Y:S01]  /*5430*/  @!P1 F2FP.PACK_AB R2, R3, R2 ;  /* 0x000000020302923e */ /* 0x000fe200000000ff */
[----:B------:R-:W-:Y:S01]  /*5440*/  @!P1 IMAD.MOV.U32 R7, RZ, RZ, R18 ;  /* 0x000000ffff079224 */ /* 0x000fe200078e0012 */
[----:B------:R-:W-:Y:S01]  /*5450*/  @!P1 HADD2.F32 R10, -RZ, R11.H0_H0 ;  /* 0x2000000bff0a9230 */ /* 0x000fe20000004100 */
[----:B------:R-:W-:Y:S01]  /*5460*/  @!P1 FFMA.FTZ R5, R21, R22, R5 ;  /* 0x0000001615059223 */ /* 0x000fe20000010005 */
[----:B------:R-:W-:Y:S01]  /*5470*/  @!P1 MOV R40, R2 ;  /* 0x0000000200289202 */ /* 0x000fe20000000f00 */
[----:B------:R-:W-:Y:S02]  /*5480*/  @!P1 HADD2.F32 R6, -RZ, R33.H1_H1 ;  /* 0x30000021ff069230 */ /* 0x000fe40000004100 */
[--C-:B------:R-:W-:Y:S01]  /*5490*/  @!P1 HADD2.F32 R23, -RZ, R12.reuse.H0_H0 ;  /* 0x2000000cff179230 */ /* 0x100fe20000004100 */
[----:B------:R-:W-:Y:S01]  /*54a0*/  @!P1 F2FP.PACK_AB R4, R5, R4 ;  /* 0x000000040504923e */ /* 0x000fe200000000ff */
[----:B------:R-:W-:Y:S02]  /*54b0*/  @!P1 HADD2.F32 R25, -RZ, R12.H1_H1 ;  /* 0x3000000cff199230 */ /* 0x000fe40000004100 */
[--C-:B------:R-:W-:Y:S01]  /*54c0*/  @!P1 HADD2.F32 R12, -RZ, R7.reuse.H0_H0 ;  /* 0x20000007ff0c9230 */ /* 0x100fe20000004100 */
[----:B------:R-:W-:Y:S01]  /*54d0*/  @!P1 MOV R41, R4 ;  /* 0x0000000400299202 */ /* 0x000fe20000000f00 */
[----:B------:R-:W-:Y:S01]  /*54e0*/  @!P1 HADD2.F32 R11, -RZ, R7.H1_H1 ;  /* 0x30000007ff0b9230 */ /* 0x000fe20000004100 */
[----:B------:R-:W-:Y:S02]  /*54f0*/  @!P1 FMUL.FTZ R7, R23, R6 ;  /* 0x0000000617079220 */ /* 0x000fe40000410000 */
[----:B------:R-:W-:Y:S02]  /*5500*/  @!P1 FMUL.FTZ R33, R25, R10 ;  /* 0x0000000a19219220 */ /* 0x000fe40000410000 */
[C---:B------:R-:W-:Y:S02]  /*5510*/  @!P1 FFMA.FTZ R38, R12.reuse, R24, -R7 ;  /* 0x000000180c269223 */ /* 0x040fe40000010807 */
[C---:B------:R-:W-:Y:S02]  /*5520*/  @!P1 FFMA.FTZ R33, R11.reuse, R26, -R33 ;  /* 0x0000001a0b219223 */ /* 0x040fe40000010821 */
[----:B------:R-:W-:Y:S01]  /*5530*/  @!P1 FMUL.FTZ R7, R11, R10 ;  /* 0x0000000a0b079220 */ /* 0x000fe20000410000 */
[----:B------:R-:W-:Y:S01]  /*5540*/  @!P1 F2FP.PACK_AB R11, R39, R44 ;  /* 0x0000002c270b923e */ /* 0x000fe200000000ff */
[----:B------:R-:W-:Y:S01]  /*5550*/  @!P1 FMUL.FTZ R6, R12, R6 ;  /* 0x000000060c069220 */ /* 0x000fe20000410000 */
[----:B------:R-:W-:Y:S02]  /*5560*/  @!P1 F2FP.PACK_AB R12, R45, R51 ;  /* 0x000000332d0c923e */ /* 0x000fe400000000ff */
[----:B------:R-:W-:Y:S01]  /*5570*/  @!P1 F2FP.PACK_AB R10, R33, R38 ;  /* 0x00000026210a923e */ /* 0x000fe200000000ff */
[----:B------:R-:W-:Y:S01]  /*5580*/  @!P1 IMAD.MOV.U32 R19, RZ, RZ, R11 ;  /* 0x000000ffff139224 */ /* 0x000fe200078e000b */
[----:B------:R-:W-:Y:S01]  /*5590*/  @!P1 MOV R16, R12 ;  /* 0x0000000c00109202 */ /* 0x000fe20000000f00 */
[----:B------:R-:W-:Y:S01]  /*55a0*/  @!P1 FFMA.FTZ R6, R23, R24, R6 ;  /* 0x0000001817069223 */ /* 0x000fe20000010006 */
[----:B------:R-:W-:Y:S01]  /*55b0*/  @!P1 MOV R18, R10 ;  /* 0x0000000a00129202 */ /* 0x000fe20000000f00 */
[----:B------:R-:W-:Y:S02]  /*55c0*/  @!P1 FFMA.FTZ R7, R25, R26, R7 ;  /* 0x0000001a19079223 */ /* 0x000fe40000010007 */
[----:B------:R-:W-:Y:S02]  /*55d0*/  @!P1 FFMA.FTZ R8, R27, R31, R8 ;  /* 0x0000001f1b089223 */ /* 0x000fe40000010008 */
[----:B------:R1:W-:Y:S01]  /*55e0*/  STG.E.128 [R46.64], R16 ;  /* 0x000000102e007986 */ /* 0x0003e2000c101d0e */
[----:B------:R-:W-:Y:S01]  /*55f0*/  @!P1 F2FP.PACK_AB R6, R7, R6 ;  /* 0x000000060706923e */ /* 0x000fe200000000ff */
[----:B------:R-:W-:Y:S03]  /*5600*/  @!P1 FFMA.FTZ R9, R32, R37, R9 ;  /* 0x0000002520099223 */ /* 0x000fe60000010009 */
[----:B------:R-:W-:Y:S02]  /*5610*/  @!P1 MOV R42, R6 ;  /* 0x00000006002a9202 */ /* 0x000fe40000000f00 */
        /* <DEDUP_REMOVED lines=9> */
.L_x_1120:
[----:B------:R-:W-:Y:S01]  /*56b0*/  IMAD R2, R36, -0x30, R0 ;  /* 0xffffffd024027824 */ /* 0x000fe200078e0200 */
[----:B------:R-:W-:Y:S04]  /*56c0*/  BSSY B0, `(.L_x_1143) ;  /* 0x000000b000007945 */ /* 0x000fe80003800000 */
[----:B------:R-:W-:Y:S04]  /*56d0*/  IMNMX R2, R2, 0x30, PT ;  /* 0x0000003002027817 */ /* 0x000fe80003800200 */
[----:B------:R-:W-:Y:S11]  /*56e0*/  ISETP.GE.AND P0, PT, R83, R2, PT ;  /* 0x000000025300720c */ /* 0x000ff60003f06270 */
[----:B------:R-:W-:Y:S02]  /*56f0*/  @!UPT UIADD3 URZ, URZ, URZ, URZ ;  /* 0x0000003f3f3ff290 */ /* 0x000fe4000fffe03f */
[----:B------:R-:W-:-:S05]  /*5700*/  @P0 BRA `(.L_x_1144) ;  /* 0x0000006000000947 */ /* 0x000fca0003800000 */
[----:B------:R-:W-:Y:S11]  /*5710*/  ISETP.GE.AND P0, PT, R82, c[0x0][0x1d4], PT ;  /* 0x0000750052007a0c */ /* 0x000ff60003f06270 */
[----:B------:R-:W-:Y:S02]  /*5720*/  @!UPT UIADD3 URZ, URZ, URZ, URZ ;  /* 0x0000003f3f3ff290 */ /* 0x000fe4000fffe03f */
[----:B------:R-:W1:Y:S04]  /*5730*/  @!P0 LDS.128 R4, [R67+0x6880] ;  /* 0x0068800043048984 */ /* 0x000e680000000c00 */
[----:B-1----:R-:W-:Y:S04]  /*5740*/  @!P0 STG.E.128 [R56.64+0x80], R4 ;  /* 0x0000800438008986 */ /* 0x002fe8000c101d0e */
[----:B------:R-:W1:Y:S04]  /*5750*/  @!P4 LDS.128 R4, [R67+0x5080] ;  /* 0x005080004304c984 */ /* 0x000e680000000c00 */
[----:B-1----:R1:W-:Y:S02]  /*5760*/  @!P4 STG.E.128 [R56.64], R4 ;  /* 0x000000043800c986 */ /* 0x0023e4000c101d0e */
.L_x_1144:
[----:B------:R-:W-:Y:S05]  /*5770*/  BSYNC B0 ;  /* 0x0000000000007941 */ /* 0x000fea0003800000 */
.L_x_1143:
[----:B------:R-:W-:Y:S01]  /*5780*/  ISETP.GE.AND P0, PT, R136, R2, PT ;  /* 0x000000028800720c */ /* 0x000fe20003f06270 */
[----:B------:R-:W-:Y:S01]  /*5790*/  @!UPT UIADD3 URZ, URZ, URZ, URZ ;  /* 0x0000003f3f3ff290 */ /* 0x000fe2000fffe03f */
[----:B------:R-:W-:Y:S11]  /*57a0*/  BSSY B0, `(.L_x_1145) ;  /* 0x0000008000007945 */ /* 0x000ff60003800000 */
[----:B------:R-:W-:-:S05]  /*57b0*/  @P0 BRA `(.L_x_1146) ;  /* 0x0000006000000947 */ /* 0x000fca0003800000 */
[----:B------:R-:W-:Y:S11]  /*57c0*/  ISETP.GE.AND P0, PT, R82, c[0x0][0x1d4], PT ;  /* 0x0000750052007a0c */ /* 0x000ff60003f06270 */
[----:B------:R-:W-:Y:S02]  /*57d0*/  @!UPT UIADD3 URZ, URZ, URZ, URZ ;  /* 0x0000003f3f3ff290 */ /* 0x000fe4000fffe03f */
[----:B-1----:R-:W1:Y:S04]  /*57e0*/  @!P0 LDS.128 R4, [R67+0x7080] ;  /* 0x0070800043048984 */ /* 0x002e680000000c00 */
[----:B-1----:R-:W-:Y:S04]  /*57f0*/  @!P0 STG.E.128 [R60.64+0x80], R4 ;  /* 0x000080043c008986 */ /* 0x002fe8000c101d0e */
[----:B------:R-:W1:Y:S04]  /*5800*/  @!P4 LDS.128 R4, [R67+0x5880] ;  /* 0x005880004304c984 */ /* 0x000e680000000c00 */
[----:B-1----:R1:W-:Y:S02]  /*5810*/  @!P4 STG.E.128 [R60.64], R4 ;  /* 0x000000043c00c986 */ /* 0x0023e4000c101d0e */
.L_x_1146:
[----:B------:R-:W-:Y:S05]  /*5820*/  BSYNC B0 ;  /* 0x0000000000007941 */ /* 0x000fea0003800000 */
.L_x_1145:
[----:B------:R-:W-:Y:S11]  /*5830*/  ISETP.GE.AND P0, PT, R135, R2, PT ;  /* 0x000000028700720c */ /* 0x000ff60003f06270 */
[----:B------:R-:W-:Y:S02]  /*5840*/  @!UPT UIADD3 URZ, URZ, URZ, URZ ;  /* 0x0000003f3f3ff290 */ /* 0x000fe4000fffe03f */
[----:B------:R-:W-:-:S05]  /*5850*/  @P0 BRA `(.L_x_1136) ;  /* 0x0000006000000947 */ /* 0x000fca0003800000 */
[----:B------:R-:W-:Y:S11]  /*5860*/  ISETP.GE.AND P0, PT, R82, c[0x0][0x1d4], PT ;  /* 0x0000750052007a0c */ /* 0x000ff60003f06270 */
[----:B------:R-:W-:Y:S02]  /*5870*/  @!UPT UIADD3 URZ, URZ, URZ, URZ ;  /* 0x0000003f3f3ff290 */ /* 0x000fe4000fffe03f */
[----:B-1----:R-:W1:Y:S04]  /*5880*/  @!P0 LDS.128 R4, [R67+0x7880] ;  /* 0x0078800043048984 */ /* 0x002e680000000c00 */
[----:B-1----:R-:W-:Y:S04]  /*5890*/  @!P0 STG.E.128 [R62.64+0x80], R4 ;  /* 0x000080043e008986 */ /* 0x002fe8000c101d0e */
[----:B------:R-:W1:Y:S04]  /*58a0*/  @!P4 LDS.128 R4, [R67+0x6080] ;  /* 0x006080004304c984 */ /* 0x000e680000000c00 */
[----:B-1----:R1:W-:Y:S02]  /*58b0*/  @!P4 STG.E.128 [R62.64], R4 ;  /* 0x000000043e00c986 */ /* 0x0023e4000c101d0e */
.L_x_1136:
[----:B------:R-:W-:Y:S05]  /*58c0*/  BSYNC B2 ;  /* 0x0000000000027941 */ /* 0x000fea0003800000 */
.L_x_1119:
[----:B------:R-:W-:Y:S01]  /*58d0*/  IMAD R12, R36, -0x30, RZ ;  /* 0xffffffd0240c7824 */ /* 0x000fe200078e02ff */
[----:B------:R-:W-:Y:S01]  /*58e0*/  ISETP.NE.AND P5, PT, R134, RZ, PT ;  /* 0x000000ff8600720c */ /* 0x000fe20003fa5270 */
[----:B-1----:R-:W-:Y:S01]  /*58f0*/  IMAD.WIDE.U32 R10, R36, 0x30, RZ ;  /* 0x00000030240a7825 */ /* 0x002fe200078e00ff */
[----:B------:R-:W-:Y:S02]  /*5900*/  BSSY B0, `(.L_x_1147) ;  /* 0x0000047000007945 */ /* 0x000fe40003800000 */
[----:B--2---:R-:W-:Y:S01]  /*5910*/  IADD3 R3, R116, R12, RZ ;  /* 0x0000000c74037210 */ /* 0x004fe20007ffe0ff */
[----:B------:R-:W-:Y:S01]  /*5920*/  IMAD R2, R88, 0x30, RZ ;  /* 0x0000003058027824 */ /* 0x000fe200078e02ff */
[----:B-----5:R-:W-:Y:S02]  /*5930*/  IADD3 R4, P0, R130, R10, RZ ;  /* 0x0000000a82047210 */ /* 0x020fe40007f1e0ff */
[----:B------:R-:W-:Y:S01]  /*5940*/  ISETP.GE.AND P1, PT, R3, 0x11, PT ;  /* 0x000000110300780c */ /* 0x000fe20003f26270 */
[----:B------:R-:W-:Y:S04]  /*5950*/  IMAD.IADD R14, R11, 0x1, R2 ;  /* 0x000000010b0e7824 */ /* 0x000fe800078e0202 */
[----:B------:R-:W-:Y:S08]  /*5960*/  IMAD.X R2, R14, 0x1, R132, P0 ;  /* 0x000000010e027824 */ /* 0x000ff000000e0684 */
[C---:B------:R-:W-:Y:S05]  /*5970*/  @P1 IADD3 R6, P0, R4.reuse, 0x10, RZ ;  /* 0x0000001004061810 */ /* 0x040fea0007f1e0ff */
[--C-:B------:R-:W-:Y:S01]  /*5980*/  @P1 IMAD.X R7, RZ, RZ, R2.reuse, P0 ;  /* 0x000000ffff071224 */ /* 0x100fe200000e0602 */
[C---:B------:R-:W-:Y:S11]  /*5990*/  ISETP.GE.AND P0, PT, R3.reuse, 0x21, PT ;  /* 0x000000210300780c */ /* 0x040ff60003f06270 */
[----:B------:R-:W-:Y:S02]  /*59a0*/  @!UPT UIADD3 URZ, URZ, URZ, URZ ;  /* 0x0000003f3f3ff290 */ /* 0x000fe4000fffe03f */
[----:B------:R-:W-:Y:S05]  /*59b0*/  @P0 IADD3 R11, P2, R4, 0x20, RZ ;  /* 0x00000020040b0810 */ /* 0x000fea0007f5e0ff */
[----:B------:R-:W-:Y:S01]  /*59c0*/  @P0 IMAD.X R13, RZ, RZ, R2, P2 ;  /* 0x000000ffff0d0224 */ /* 0x000fe200010e0602 */
[----:B------:R-:W-:Y:S11]  /*59d0*/  ISETP.GE.AND P2, PT, R3, 0x1, PT ;  /* 0x000000010300780c */ /* 0x000ff60003f46270 */
[----:B------:R-:W-:Y:S02]  /*59e0*/  @!UPT UIADD3 URZ, URZ, URZ, URZ ;  /* 0x0000003f3f3ff290 */ /* 0x000fe4000fffe03f */
[----:B------:R-:W-:Y:S01]  /*59f0*/  @P2 IMAD R5, R2, c[0x0][0x258], RZ ;  /* 0x0000960002052a24 */ /* 0x000fe200078e02ff */
[----:B------:R-:W-:Y:S01]  /*5a00*/  @P2 MOV R2, R92 ;  /* 0x0000005c00022202 */ /* 0x000fe20000000f00 */
[----:B------:R-:W-:Y:S04]  /*5a10*/  @P2 IMAD.MOV.U32 R3, RZ, RZ, R102 ;  /* 0x000000ffff032224 */ /* 0x000fe800078e0066 */
[C---:B------:R-:W-:Y:S04]  /*5a20*/  @P2 IMAD.WIDE.U32 R2, R4.reuse, c[0x0][0x258], R2 ;  /* 0x0000960004022a25 */ /* 0x040fe800078e0002 */
[----:B------:R-:W-:Y:S01]  /*5a30*/  @P2 IMAD R4, R4, c[0x0][0x25c], R5 ;  /* 0x0000970004042a24 */ /* 0x000fe200078e0205 */
[C---:B------:R-:W-:Y:S04]  /*5a40*/  @P2 LEA R8, P3, R2.reuse, c[0x0][0x250], 0x1 ;  /* 0x0000940002082a11 */ /* 0x040fe800078608ff */
[----:B------:R-:W-:Y:S02]  /*5a50*/  @P2 IADD3 R4, R3, R4, RZ ;  /* 0x0000000403042210 */ /* 0x000fe40007ffe0ff */
[----:B------:R-:W-:Y:S02]  /*5a60*/  @P1 MOV R3, R102 ;  /* 0x0000006600031202 */ /* 0x000fe40000000f00 */
[----:B------:R-:W-:Y:S01]  /*5a70*/  @P2 LEA.HI.X R9, R2, c[0x0][0x254], R4, 0x1, P3 ;  /* 0x0000950002092a11 */ /* 0x000fe200018f0c04 */
[----:B------:R-:W-:Y:S02]  /*5a80*/  @P1 IMAD R4, R7, c[0x0][0x258], RZ ;  /* 0x0000960007041a24 */ /* 0x000fe400078e02ff */
[----:B------:R-:W-:Y:S02]  /*5a90*/  @P1 IMAD.MOV.U32 R2, RZ, RZ, R92 ;  /* 0x000000ffff021224 */ /* 0x000fe400078e005c */
[----:B------:R-:W-:Y:S01]  /*5aa0*/  @!PT LDS RZ, [RZ] ;  /* 0x00000000fffff984 */ /* 0x000fe20000000800 */
[----:B------:R-:W-:Y:S01]  /*5ab0*/  @!PT LDS RZ, [RZ] ;  /* 0x00000000fffff984 */ /* 0x000fe20000000800 */
[----:B------:R-:W-:Y:S01]  /*5ac0*/  @!PT LDS RZ, [RZ] ;  /* 0x00000000fffff984 */ /* 0x000fe20000000800 */
[----:B------:R1:W-:Y:S01]  /*5ad0*/  @P2 LDGSTS.E.BYPASS.LTC128B.128 [R67+0x2080], [R8.64], !P5 ;  /* 0x0208000008432fae */ /* 0x0003e2000e901d4e */
[C---:B------:R-:W-:Y:S02]  /*5ae0*/  @P1 IMAD R4, R6.reuse, c[0x0][0x25c], R4 ;  /* 0x0000970006041a24 */ /* 0x040fe400078e0204 */
[----:B------:R-:W-:Y:S02]  /*5af0*/  @P1 IMAD.WIDE.U32 R2, R6, c[0x0][0x258], R2 ;  /* 0x0000960006021a25 */ /* 0x000fe400078e0002 */
[----:B------:R1:W-:Y:S02]  /*5b00*/  @P2 LDGSTS.E.BYPASS.LTC128B.128 [R67+0x3880], [R8.64+0x80], !P6 ;  /* 0x0388008008432fae */ /* 0x0003e4000f101d4e */
[----:B------:R-:W-:Y:S01]  /*5b10*/  @P1 IMAD.IADD R4, R3, 0x1, R4 ;  /* 0x0000000103041824 */ /* 0x000fe200078e0204 */
[C---:B------:R-:W-:Y:S01]  /*5b20*/  @P1 LEA R6, P3, R2.reuse, c[0x0][0x250], 0x1 ;  /* 0x0000940002061a11 */ /* 0x040fe200078608ff */
[----:B------:R-:W-:Y:S03]  /*5b30*/  @P0 IMAD.MOV.U32 R3, RZ, RZ, R102 ;  /* 0x000000ffff030224 */ /* 0x000fe600078e0066 */
[----:B------:R-:W-:Y:S01]  /*5b40*/  @P1 LEA.HI.X R7, R2, c[0x0][0x254], R4, 0x1, P3 ;  /* 0x0000950002071a11 */ /* 0x000fe200018f0c04 */
[----:B------:R-:W-:Y:S01]  /*5b50*/  @P0 IMAD R4, R13, c[0x0][0x258], RZ ;  /* 0x000096000d040a24 */ /* 0x000fe200078e02ff */
[----:B------:R-:W-:Y:S03]  /*5b60*/  @P0 MOV R2, R92 ;  /* 0x0000005c00020202 */ /* 0x000fe60000000f00 */
[----:B------:R2:W-:Y:S01]  /*5b70*/  @P1 LDGSTS.E.BYPASS.LTC128B.128 [R67+0x2880], [R6.64], !P5 ;  /* 0x0288000006431fae */ /* 0x0005e2000e901d4e */
[C---:B------:R-:W-:Y:S02]  /*5b80*/  @P0 IMAD R4, R11.reuse, c[0x0][0x25c], R4 ;  /* 0x000097000b040a24 */ /* 0x040fe400078e0204 */
[----:B------:R-:W-:Y:S02]  /*5b90*/  @P0 IMAD.WIDE.U32 R2, R11, c[0x0][0x258], R2 ;  /* 0x000096000b020a25 */ /* 0x000fe400078e0002 */
[----:B------:R2:W-:Y:S03]  /*5ba0*/  @P1 LDGSTS.E.BYPASS.LTC128B.128 [R67+0x4080], [R6.64+0x80], !P6 ;  /* 0x0408008006431fae */ /* 0x0005e6000f101d4e */
[----:B------:R-:W-:Y:S02]  /*5bb0*/  @P0 IADD3 R3, R3, R4, RZ ;  /* 0x0000000403030210 */ /* 0x000fe40007ffe0ff */
[C---:B------:R-:W-:Y:S04]  /*5bc0*/  @P0 LEA R4, P3, R2.reuse, c[0x0][0x250], 0x1 ;  /* 0x0000940002040a11 */ /* 0x040fe800078608ff */
[----:B------:R-:W-:Y:S02]  /*5bd0*/  @P0 LEA.HI.X R5, R2, c[0x0][0x254], R3, 0x1, P3 ;  /* 0x0000950002050a11 */ /* 0x000fe400018f0c03 */
[----:B------:R-:W-:Y:S02]  /*5be0*/  IADD3 R2, R12, R0, RZ ;  /* 0x000000000c027210 */ /* 0x000fe40007ffe0ff */
[----:B-1----:R-:W-:Y:S01]  /*5bf0*/  IADD3 R8, P2, R129, R10, RZ ;  /* 0x0000000a81087210 */ /* 0x002fe20007f5e0ff */
[----:B------:R2:W-:Y:S01]  /*5c00*/  @P0 LDGSTS.E.BYPASS.LTC128B.128 [R67+0x3080], [R4.64], !P5 ;  /* 0x0308000004430fae */ /* 0x0005e2000e901d4e */
[----:B------:R-:W-:Y:S03]  /*5c10*/  IMNMX R9, R2, 0x30, PT ;  /* 0x0000003002097817 */ /* 0x000fe60003800200 */
[----:B------:R-:W-:Y:S01]  /*5c20*/  IMAD.X R10, R14, 0x1, R128, P2 ;  /* 0x000000010e0a7824 */ /* 0x000fe200010e0680 */
[----:B------:R2:W-:Y:S01]  /*5c30*/  @P0 LDGSTS.E.BYPASS.LTC128B.128 [R67+0x4880], [R4.64+0x80], !P6 ;  /* 0x0488008004430fae */ /* 0x0005e2000f101d4e */
[----:B------:R-:W-:Y:S04]  /*5c40*/  ISETP.GE.AND P0, PT, R83, R9, PT ;  /* 0x000000095300720c */ /* 0x000fe80003f06270 */
[----:B------:R-:W0:Y:S01]  /*5c50*/  LDGDEPBAR ;  /* 0x00000000000079af */ /* 0x000e220000000000 */
[----:B------:R-:W-:Y:S04]  /*5c60*/  DEPBAR.LE SB0, 0x0 ;  /* 0x000080000000791a */ /* 0x000fe80000000000 */
[----:B------:R-:W-:Y:S06]  /*5c70*/  BAR.SYNC.DEFER_BLOCKING 0x0 ;  /* 0x0000000000007b1d */ /* 0x000fec0000010000 */
[----:B------:R-:W-:-:S05]  /*5c80*/  @P0 BRA `(.L_x_1148) ;  /* 0x000000e000000947 */ /* 0x000fca0003800000 */
[----:B--2---:R-:W-:Y:S01]  /*5c90*/  MOV R4, R90 ;  /* 0x0000005a00047202 */ /* 0x004fe20000000f00 */
[----:B------:R-:W-:Y:S01]  /*5ca0*/  IMAD R2, R10, c[0x0][0x208], RZ ;  /* 0x000082000a027a24 */ /* 0x000fe200078e02ff */
[----:B------:R-:W-:Y:S03]  /*5cb0*/  MOV R5, R89 ;  /* 0x0000005900057202 */ /* 0x000fe60000000f00 */
[C---:B------:R-:W-:Y:S02]  /*5cc0*/  IMAD R2, R8.reuse, c[0x0][0x20c], R2 ;  /* 0x0000830008027a24 */ /* 0x040fe400078e0202 */
[----:B------:R-:W-:Y:S05]  /*5cd0*/  IMAD.WIDE.U32 R4, R8, c[0x0][0x208], R4 ;  /* 0x0000820008047a25 */ /* 0x000fea00078e0004 */
[----:B------:R-:W-:Y:S02]  /*5ce0*/  IADD3 R3, R5, R2, RZ ;  /* 0x0000000205037210 */ /* 0x000fe40007ffe0ff */
[C---:B------:R-:W-:Y:S04]  /*5cf0*/  LEA R2, P0, R4.reuse, c[0x0][0x1f8], 0x1 ;  /* 0x00007e0004027a11 */ /* 0x040fe800078008ff */
[----:B------:R-:W-:Y:S02]  /*5d00*/  LEA.HI.X R3, R4, c[0x0][0x1fc], R3, 0x1, P0 ;  /* 0x00007f0004037a11 */ /* 0x000fe400000f0c03 */
[----:B------:R-:W-:Y:S11]  /*5d10*/  ISETP.GE.AND P0, PT, R82, c[0x0][0x1d4], PT ;  /* 0x0000750052007a0c */ /* 0x000ff60003f06270 */
[----:B------:R-:W-:Y:S02]  /*5d20*/  @!UPT UIADD3 URZ, URZ, URZ, URZ ;  /* 0x0000003f3f3ff290 */ /* 0x000fe4000fffe03f */
[----:B------:R-:W1:Y:S04]  /*5d30*/  @!P0 LDS.128 R4, [R67+0x3880] ;  /* 0x0038800043048984 */ /* 0x000e680000000c00 */
[----:B-1----:R-:W-:Y:S04]  /*5d40*/  @!P0 STG.E.128 [R2.64+0x80], R4 ;  /* 0x0000800402008986 */ /* 0x002fe8000c101d0e */
[----:B------:R-:W1:Y:S04]  /*5d50*/  @!P4 LDS.128 R4, [R67+0x2080] ;  /* 0x002080004304c984 */ /* 0x000e680000000c00 */
[----:B-1----:R1:W-:Y:S02]  /*5d60*/  @!P4 STG.E.128 [R2.64], R4 ;  /* 0x000000040200c986 */ /* 0x0023e4000c101d0e */
.L_x_1148:
[----:B--2---:R-:W-:Y:S05]  /*5d70*/  BSYNC B0 ;  /* 0x0000000000007941 */ /* 0x004fea0003800000 */
.L_x_1147:
[----:B------:R-:W-:Y:S01]  /*5d80*/  ISETP.GE.AND P0, PT, R136, R9, PT ;  /* 0x000000098800720c */ /* 0x000fe20003f06270 */
[----:B------:R-:W-:Y:S01]  /*5d90*/  @!UPT UIADD3 URZ, URZ, URZ, URZ ;  /* 0x0000003f3f3ff290 */ /* 0x000fe2000fffe03f */
[----:B------:R-:W-:Y:S11]  /*5da0*/  BSSY B0, `(.L_x_1149) ;  /* 0x0000012000007945 */ /* 0x000ff60003800000 */
[----:B------:R-:W-:-:S05]  /*5db0*/  @P0 BRA `(.L_x_1150) ;  /* 0x0000010000000947 */ /* 0x000fca0003800000 */
[----:B-1----:R-:W-:Y:S01]  /*5dc0*/  IADD3 R2, P0, R8, 0x10, RZ ;  /* 0x0000001008027810 */ /* 0x002fe20007f1e0ff */
[----:B------:R-:W-:Y:S01]  /*5dd0*/  IMAD.MOV.U32 R4, RZ, RZ, R90 ;  /* 0x000000ffff047224 */ /* 0x000fe200078e005a */
[----:B------:R-:W-:Y:S03]  /*5de0*/  MOV R5, R89 ;  /* 0x0000005900057202 */ /* 0x000fe60000000f00 */
[----:B------:R-:W-:Y:S02]  /*5df0*/  IMAD.X R3, RZ, RZ, R10, P0 ;  /* 0x000000ffff037224 */ /* 0x000fe400000e060a */
[C---:B------:R-:W-:Y:S04]  /*5e00*/  IMAD.WIDE.U32 R4, R2.reuse, c[0x0][0x208], R4 ;  /* 0x0000820002047a25 */ /* 0x040fe800078e0004 */
[----:B------:R-:W-:Y:S04]  /*5e10*/  IMAD R3, R3, c[0x0][0x208], RZ ;  /* 0x0000820003037a24 */ /* 0x000fe800078e02ff */
[----:B------:R-:W-:Y:S01]  /*5e20*/  IMAD R3, R2, c[0x0][0x20c], R3 ;  /* 0x0000830002037a24 */ /* 0x000fe200078e0203 */
[C---:B------:R-:W-:Y:S04]  /*5e30*/  LEA R2, P0, R4.reuse, c[0x0][0x1f8], 0x1 ;  /* 0x00007e0004027a11 */ /* 0x040fe800078008ff */
[----:B------:R-:W-:Y:S04]  /*5e40*/  IADD3 R3, R5, R3, RZ ;  /* 0x0000000305037210 */ /* 0x000fe80007ffe0ff */
[----:B------:R-:W-:Y:S02]  /*5e50*/  LEA.HI.X R3, R4, c[0x0][0x1fc], R3, 0x1, P0 ;  /* 0x00007f0004037a11 */ /* 0x000fe400000f0c03 */
[----:B------:R-:W-:Y:S11]  /*5e60*/  ISETP.GE.AND P0, PT, R82, c[0x0][0x1d4], PT ;  /* 0x0000750052007a0c */ /* 0x000ff60003f06270 */
[----:B------:R-:W-:Y:S02]  /*5e70*/  @!UPT UIADD3 URZ, URZ, URZ, URZ ;  /* 0x0000003f3f3ff290 */ /* 0x000fe4000fffe03f */
[----:B------:R-:W1:Y:S04]  /*5e80*/  @!P0 LDS.128 R4, [R67+0x4080] ;  /* 0x0040800043048984 */ /* 0x000e680000000c00 */
[----:B-1----:R-:W-:Y:S04]  /*5e90*/  @!P0 STG.E.128 [R2.64+0x80], R4 ;  /* 0x0000800402008986 */ /* 0x002fe8000c101d0e */
[----:B------:R-:W1:Y:S04]  /*5ea0*/  @!P4 LDS.128 R4, [R67+0x2880] ;  /* 0x002880004304c984 */ /* 0x000e680000000c00 */
[----:B-1----:R1:W-:Y:S02]  /*5eb0*/  @!P4 STG.E.128 [R2.64], R4 ;  /* 0x000000040200c986 */ /* 0x0023e4000c101d0e */
.L_x_1150:
[----:B------:R-:W-:Y:S05]  /*5ec0*/  BSYNC B0 ;  /* 0x0000000000007941 */ /* 0x000fea0003800000 */
.L_x_1149:
        /* <DEDUP_REMOVED lines=20> */
.L_x_1152:
[----:B------:R-:W-:Y:S05]  /*6010*/  BSYNC B0 ;  /* 0x0000000000007941 */ /* 0x000fea0003800000 */
.L_x_1151:
        /* <DEDUP_REMOVED lines=26> */
[----:B------:R1:W-:Y:S04]  /*61c0*/  @P0 LDGSTS.E.BYPASS.LTC128B.128 [R67+0x6080], [R8.64], !P5 ;  /* 0x0608000008430fae */ /* 0x0003e8000e901d4e */
[----:B------:R1:W-:Y:S04]  /*61d0*/  @P0 LDGSTS.E.BYPASS.LTC128B.128 [R67+0x7880], [R6.64], !P6 ;  /* 0x0788000006430fae */ /* 0x0003e8000f101d4e */
[----:B------:R-:W0:Y:S01]  /*61e0*/  LDGDEPBAR ;  /* 0x00000000000079af */ /* 0x000e220000000000 */
[----:B------:R-:W-:-:S05]  /*61f0*/  @P0 BRA `(.L_x_1153) ;  /* 0xffffbb5000000947 */ /* 0x000fca000383ffff */
[----:B------:R-:W-:Y:S06]  /*6200*/  BAR.SYNC.DEFER_BLOCKING 0x0 ;  /* 0x0000000000007b1d */ /* 0x000fec0000010000 */
.L_x_1118:
[----:B------:R-:W2:Y:S01]  /*6210*/  LDL R212, [R1+0x18] ;  /* 0x0000180001d47983 */ /* 0x000ea20000100800 */
[----:B------:R-:W-:-:S05]  /*6220*/  IMAD.MOV.U32 R157, RZ, RZ, c[0x0][0x2c4] ;  /* 0x0000b100ff9d7624 */ /* 0x000fca00078e00ff */
[----:B------:R-:W-:Y:S01]  /*6230*/  ISETP.NE.AND P2, PT, R157, 0x1, PT ;  /* 0x000000019d00780c */ /* 0x000fe20003f45270 */
[----:B------:R-:W-:-:S05]  /*6240*/  IMAD.MOV.U32 R153, RZ, RZ, c[0x0][0x32c] ;  /* 0x0000cb00ff997624 */ /* 0x000fca00078e00ff */
[----:B------:R-:W-:Y:S01]  /*6250*/  ISETP.GE.AND P1, PT, R153, 0x1, PT ;  /* 0x000000019900780c */ /* 0x000fe20003f26270 */
[----:B-1----:R-:W-:Y:S01]  /*6260*/  IMAD.IADD R7, R154, 0x1, R155 ;  /* 0x000000019a077824 */ /* 0x002fe200078e029b */
[----:B--2---:R-:W-:-:S05]  /*6270*/  IADD3 R0, R212, 0x7f, RZ ;  /* 0x0000007fd4007810 */ /* 0x004fca0007ffe0ff */
        /* <DEDUP_REMOVED lines=15> */
.L_x_1155:
[----:B------:R-:W-:-:S13]  /*6370*/  ISETP.NE.AND P0, PT, R3, 0x1, PT ;  /* 0x000000010300780c */ /* 0x000fda0003f05270 */
[----:B------:R-:W-:-:S05]  /*6380*/  @P0 IMAD.HI.U32 R0, R2, c[0x0][0x330], RZ ;  /* 0x0000cc0002000a27 */ /* 0x000fca00078e00ff */
[----:B------:R-:W-:-:S05]  /*6390*/  @P0 SHF.R.U32.HI R2, RZ, c[0x0][0x334], R0 ;  /* 0x0000cd00ff020a19 */ /* 0x000fca0000011600 */
.L_x_1156:
[----:B------:R-:W-:-:S05]  /*63a0*/  IMAD R2, R2, R3, c[0x0][0x32c] ;  /* 0x0000cb0002027624 */ /* 0x000fca00078e0203 */
[----:B------:R-:W-:Y:S02]  /*63b0*/  IMNMX R4, R4, R2, PT ;  /* 0x0000000204047217 */ /* 0x000fe40003800200 */
.L_x_1154:
[----:B------:R-:W2:Y:S01]  /*63c0*/  LDL R202, [R1+0x68] ;  /* 0x0000680001ca7983 */ /* 0x000ea20000100800 */
[----:B------:R-:W-:-:S04]  /*63d0*/  @P2 IMAD.HI.U32 R2, R212, c[0x0][0x2c8], RZ ;  /* 0x0000b200d4022a27 */ /* 0x000fc800078e00ff */
[----:B------:R-:W-:Y:S01]  /*63e0*/  IMAD.MOV.U32 R0, RZ, RZ, R212 ;  /* 0x000000ffff007224 */ /* 0x000fe200078e00d4 */
[----:B------:R-:W-:Y:S02]  /*63f0*/  @P2 SHF.R.U32.HI R0, RZ, c[0x0][0x2cc], R2 ;  /* 0x0000b300ff002a19 */ /* 0x000fe40000011602 */
[----:B------:R-:W-:-:S03]  /*6400*/  IADD3 R2, R4, 0x2f, RZ ;  /* 0x0000002f04027810 */ /* 0x000fc60007ffe0ff */
[----:B--2---:R-:W-:-:S05]  /*6410*/  IMAD.IADD R3, R202, 0x1, R0 ;  /* 0x00000001ca037824 */ /* 0x004fca00078e0200 */
[----:B------:R-:W-:-:S04]  /*6420*/  IADD3 R0, R3, -c[0x0][0x324], RZ ;  /* 0x8000c90003007a10 */ /* 0x000fc80007ffe0ff */
[----:B------:R1:W2:Y:S02]  /*6430*/  R2UR UR6, R0 ;  /* 0x00000000000673c2 */ /* 0x0002a400000e0000 */
[----:B-1----:R-:W-:-:S05]  /*6440*/  IMAD.HI R0, R2, 0x2aaaaaab, RZ ;  /* 0x2aaaaaab02007827 */ /* 0x002fca00078e02ff */
[----:B------:R-:W-:-:S04]  /*6450*/  SHF.R.U32.HI R2, RZ, 0x1f, R0 ;  /* 0x0000001fff027819 */ /* 0x000fc80000011600 */
[----:B------:R-:W-:-:S04]  /*6460*/  LEA.HI.SX32 R0, R0, R2, 0x1d ;  /* 0x0000000200007211 */ /* 0x000fc800078feaff */
[----:B------:R-:W-:Y:S01]  /*6470*/  IMNMX R208, R0, R167, PT ;  /* 0x000000a700d07217 */ /* 0x000fe20003800200 */
[----:B--2---:R-:W-:Y:S05]  /*6480*/  @!P1 BRA `(.L_x_1157) ;  /* 0x0000015000009947 */ /* 0x004fea0003800000 */
[----:B------:R-:W1:Y:S02]  /*6490*/  R2UR UR7, R3 ;  /* 0x00000000030773c2 */ /* 0x000e6400000e0000 */
[----:B-1----:R-:W-:-:S06]  /*64a0*/  UISETP.GT.AND UP0, UPT, UR7, -0x1, UPT ;  /* 0xffffffff0700788c */ /* 0x002fcc000bf04270 */
        /* <DEDUP_REMOVED lines=10> */
.L_x_1158:
[----:B------:R-:W-:Y:S02]  /*6550*/  ULDC UR4, c[0x0][0x32c] ;  /* 0x0000cb0000047ab9 */ /* 0x000fe40000000800 */
[----:B------:R-:W-:-:S03]  /*6560*/  UISETP.NE.AND UP0, UPT, UR4, 0x1, UPT ;  /* 0x000000010400788c */ /* 0x000fc6000bf05270 */
[----:B------:R-:W-:Y:S02]  /*6570*/  ULDC.64 UR4, c[0x0][0x330] ;  /* 0x0000cc0000047ab9 */ /* 0x000fe40000000a00 */
[----:B------:R-:W-:-:S06]  /*6580*/  UIMAD.WIDE.U32 UR8, UR7, UR4, URZ ;  /* 0x00000004070872a5 */ /* 0x000fcc000f8e003f */
[----:B------:R-:W-:Y:S02]  /*6590*/  @UP0 USHF.R.U32.HI UR7, URZ, UR5, UR9 ;  /* 0x000000053f070299 */ /* 0x000fe40008011609 */
.L_x_1159:
[----:B------:R-:W-:Y:S02]  /*65a0*/  ULDC UR4, c[0x0][0x32c] ;  /* 0x0000cb0000047ab9 */ /* 0x000fe40000000800 */
[----:B------:R-:W-:-:S04]  /*65b0*/  UIMAD UR4, UR7, UR4, URZ ;  /* 0x00000004070472a4 */ /* 0x000fc8000f8e023f */
[----:B------:R-:W-:-:S04]  /*65c0*/  UISETP.LT.AND UP0, UPT, UR6, UR4, UPT ;  /* 0x000000040600728c */ /* 0x000fc8000bf01270 */
[----:B------:R-:W-:-:S04]  /*65d0*/  USEL UR6, UR6, UR4, !UP0 ;  /* 0x0000000406067287 */ /* 0x000fc8000c000000 */
.L_x_1157:
        /* <DEDUP_REMOVED lines=20> */
[----:B------:R-:W-:Y:S01]  /*6720*/  CS2R R112, SRZ ;  /* 0x0000000000707805 */ /* 0x000fe2000001ff00 */
[----:B------:R-:W-:Y:S01]  /*6730*/  CS2R R20, SRZ ;  /* 0x0000000000147805 */ /* 0x000fe2000001ff00 */
[----:B------:R-:W-:Y:S01]  /*6740*/  ISETP.GT.AND P0, PT, R208, UR7, PT ;  /* 0x00000007d0007c0c */ /* 0x000fe2000bf04270 */
        /* <DEDUP_REMOVED lines=67> */
[----:B------:R-:W2:Y:S01]  /*6b80*/  LDL R52, [R1+0x44] ;  /* 0x0000440001347983 */ /* 0x000ea20000100800 */
[----:B------:R-:W-:-:S03]  /*6b90*/  ISETP.NE.U32.AND P0, PT, RZ, c[0x0][0x340], PT ;  /* 0x0000d000ff007a0c */ /* 0x000fc60003f05070 */
[----:B------:R-:W3:Y:S01]  /*6ba0*/  LDL.LU R161, [R1+0x38] ;  /* 0x0000380001a17983 */ /* 0x000ee20000300800 */
[----:B------:R-:W-:-:S03]  /*6bb0*/  ISETP.NE.AND.EX P1, PT, RZ, c[0x0][0x344], PT, P0 ;  /* 0x0000d100ff007a0c */ /* 0x000fc60003f25300 */
[----:B------:R-:W4:Y:S10]  /*6bc0*/  LDL R149, [R1+0x34] ;  /* 0x0000340001957983 */ /* 0x000f340000100800 */
[----:B------:R-:W-:Y:S01]  /*6bd0*/  @P1 IMAD.MOV.U32 R2, RZ, RZ, 0x4 ;  /* 0x00000004ff021424 */ /* 0x000fe200078e00ff */
[----:B------:R-:W-:Y:S01]  /*6be0*/  SHF.R.S32.HI R143, RZ, 0x1f, R191 ;  /* 0x0000001fff8f7819 */ /* 0x000fe200000114bf */
[----:B------:R-:W1:Y:S03]  /*6bf0*/  S2R R56, SR_CTAID.Y ;  /* 0x0000000000387919 */ /* 0x000e660000002600 */
[----:B------:R-:W-:-:S02]  /*6c00*/  LEA.HI R4, R143, R191, RZ, 0x3 ;  /* 0x000000bf8f047211 */ /* 0x000fc400078f18ff */
[----:B------:R-:W-:-:S05]  /*6c10*/  SHF.R.S32.HI R0, RZ, 0x1f, R151 ;  /* 0x0000001fff007819 */ /* 0x000fca0000011497 */
[----:B------:R-:W-:-:S04]  /*6c20*/  IMAD R0, R0, c[0x0][0x178], RZ ;  /* 0x00005e0000007a24 */ /* 0x000fc800078e02ff */
[----:B------:R-:W-:Y:S01]  /*6c30*/  IMAD R0, R151, c[0x0][0x17c], R0 ;  /* 0x00005f0097007a24 */ /* 0x000fe200078e0200 */
[----:B------:R-:W-:Y:S02]  /*6c40*/  SHF.R.S32.HI R65, RZ, 0x3, R4 ;  /* 0x00000003ff417819 */ /* 0x000fe40000011404 */
[----:B------:R-:W-:Y:S01]  /*6c50*/  ISETP.NE.U32.AND P0, PT, RZ, c[0x0][0x348], PT ;  /* 0x0000d200ff007a0c */ /* 0x000fe20003f05070 */
[----:B------:R-:W-:-:S03]  /*6c60*/  IMAD R5, R192, c[0x0][0x1b8], RZ ;  /* 0x00006e00c0057a24 */ /* 0x000fc600078e02ff */
[----:B------:R-:W-:Y:S01]  /*6c70*/  ISETP.NE.AND.EX P0, PT, RZ, c[0x0][0x34c], PT, P0 ;  /* 0x0000d300ff007a0c */ /* 0x000fe20003f05300 */
[----:B-1----:R-:W-:Y:S02]  /*6c80*/  IMAD R5, R56, c[0x0][0x1bc], R5 ;  /* 0x00006f0038057a24 */ /* 0x002fe400078e0205 */
[----:B--2---:R-:W-:-:S05]  /*6c90*/  @P1 IMAD.WIDE R2, R52, R2, c[0x0][0x340] ;  /* 0x0000d00034021625 */ /* 0x004fca00078e0202 */
[----:B------:R1:W2:Y:S01]  /*6ca0*/  @P1 LDG.E R16, [R2.64] ;  /* 0x0000000e02101981 */ /* 0x0002a2000c1e1900 */
[----:B------:R-:W-:Y:S01]  /*6cb0*/  SHF.R.S32.HI R15, RZ, 0x1f, R52 ;  /* 0x0000001fff0f7819 */ /* 0x000fe20000011434 */
[----:B------:R-:W-:Y:S01]  /*6cc0*/  BSSY B0, `(.L_x_1161) ;  /* 0x000007b000007945 */ /* 0x000fe20003800000 */
[----:B------:R-:W-:Y:S01]  /*6cd0*/  SHF.R.S32.HI R9, RZ, 0x1f, R7 ;  /* 0x0000001fff097819 */ /* 0x000fe20000011407 */
[----:B----4-:R-:W-:Y:S01]  /*6ce0*/  IMAD R18, R149, c[0x0][0x2c4], RZ ;  /* 0x0000b10095127a24 */ /* 0x010fe200078e02ff */
[----:B------:R-:W-:Y:S02]  /*6cf0*/  SEL R6, R15, RZ, !P0 ;  /* 0x000000ff0f067207 */ /* 0x000fe40004000000 */
[----:B------:R-:W-:Y:S02]  /*6d00*/  LEA.HI R140, R143, R191, RZ, 0x4 ;  /* 0x000000bf8f8c7211 */ /* 0x000fe400078f20ff */
[----:B---3--:R-:W-:Y:S02]  /*6d10*/  LOP3.LUT R161, R161, 0xffffff7f, RZ, 0xc0, !PT ;  /* 0xffffff7fa1a17812 */ /* 0x008fe400078ec0ff */
[----:B------:R-:W-:-:S02]  /*6d20*/  LOP3.LUT R12, R140, 0xfffffff0, RZ, 0xc0, !PT ;  /* 0xfffffff08c0c7812 */ /* 0x000fc400078ec0ff */
[----:B------:R-:W-:Y:S02]  /*6d30*/  MOV R20, 0x20 ;  /* 0x0000002000147802 */ /* 0x000fe40000000f00 */
[----:B-1----:R-:W-:-:S05]  /*6d40*/  LOP3.LUT R2, R4, 0xfffffff8, RZ, 0xc0, !PT ;  /* 0xfffffff804027812 */ /* 0x002fca00078ec0ff */
[----:B------:R-:W-:Y:S02]  /*6d50*/  IMAD.IADD R64, R191, 0x1, -R2 ;  /* 0x00000001bf407824 */ /* 0x000fe400078e0a02 */
[----:B------:R-:W-:-:S04]  /*6d60*/  IMAD.WIDE.U32 R2, R151, c[0x0][0x178], RZ ;  /* 0x00005e0097027a25 */ /* 0x000fc800078e00ff */
[C---:B------:R-:W-:Y:S01]  /*6d70*/  IMAD.SHL.U32 R38, R64.reuse, 0x8, RZ ;  /* 0x0000000840267824 */ /* 0x040fe200078e00ff */
[----:B------:R-:W-:Y:S01]  /*6d80*/  IADD3 R3, R3, R0, RZ ;  /* 0x0000000003037210 */ /* 0x000fe20007ffe0ff */
[----:B------:R-:W-:-:S03]  /*6d90*/  IMAD.SHL.U32 R17, R64, 0x8, RZ ;  /* 0x0000000840117824 */ /* 0x000fc600078e00ff */
[----:B------:R-:W-:Y:S01]  /*6da0*/  IADD3 R0, R38, 0x40, RZ ;  /* 0x0000004026007810 */ /* 0x000fe20007ffe0ff */
[----:B------:R-:W-:Y:S01]  /*6db0*/  IMAD.WIDE.U32 R2, R56, c[0x0][0x1b8], R2 ;  /* 0x00006e0038027a25 */ /* 0x000fe200078e0002 */
[----:B------:R-:W-:Y:S02]  /*6dc0*/  SHF.R.S32.HI R39, RZ, 0x1f, R38 ;  /* 0x0000001fff277819 */ /* 0x000fe40000011426 */
[----:B------:R-:W-:Y:S01]  /*6dd0*/  ISETP.GE.AND P3, PT, R0, c[0x0][0x1d4], PT ;  /* 0x0000750000007a0c */ /* 0x000fe20003f66270 */
[----:B------:R-:W-:Y:S01]  /*6de0*/  IMAD R0, R64, 0x10, R65 ;  /* 0x0000001040007824 */ /* 0x000fe200078e0241 */
[----:B------:R-:W-:Y:S01]  /*6df0*/  IADD3 R3, R3, R5, RZ ;  /* 0x0000000503037210 */ /* 0x000fe20007ffe0ff */
[----:B------:R-:W-:Y:S02]  /*6e00*/  IMAD R5, R6, c[0x0][0x1c0], RZ ;  /* 0x0000700006057a24 */ /* 0x000fe400078e02ff */
[----:B------:R-:W-:Y:S01]  /*6e10*/  IMAD.IADD R10, R212, 0x1, R0 ;  /* 0x00000001d40a7824 */ /* 0x000fe200078e0200 */
[----:B------:R-:W-:-:S02]  /*6e20*/  SEL R0, R52, RZ, !P0 ;  /* 0x000000ff34007207 */ /* 0x000fc40004000000 */
[----:B------:R-:W-:Y:S01]  /*6e30*/  IADD3 R4, P0, R65, R7, RZ ;  /* 0x0000000741047210 */ /* 0x000fe20007f1e0ff */
[----:B------:R-:W-:-:S03]  /*6e40*/  @P2 IMAD.HI.U32 R7, R10, c[0x0][0x2c8], RZ ;  /* 0x0000b2000a072a27 */ /* 0x000fc600078e00ff */
[----:B------:R-:W-:Y:S01]  /*6e50*/  LEA.HI.X.SX32 R9, R65, R9, 0x1, P0 ;  /* 0x0000000941097211 */ /* 0x000fe200000f0eff */
[C---:B------:R-:W-:Y:S01]  /*6e60*/  IMAD R6, R0.reuse, c[0x0][0x1c4], R5 ;  /* 0x0000710000067a24 */ /* 0x040fe200078e0205 */
[----:B------:R-:W-:Y:S01]  /*6e70*/  @P3 LOP3.LUT R161, R161, 0x80, RZ, 0xfc, !PT ;  /* 0x00000080a1a13812 */ /* 0x000fe200078efcff */
[----:B------:R-:W-:-:S03]  /*6e80*/  IMAD.WIDE.U32 R2, R0, c[0x0][0x1c0], R2 ;  /* 0x0000700000027a25 */ /* 0x000fc600078e0002 */
[----:B------:R-:W-:Y:S01]  /*6e90*/  LOP3.LUT R161, R161, 0xffffffbf, RZ, 0xc0, !PT ;  /* 0xffffffbfa1a17812 */ /* 0x000fe200078ec0ff */
[----:B------:R-:W-:Y:S01]  /*6ea0*/  IMAD.MOV.U32 R8, RZ, RZ, R10 ;  /* 0x000000ffff087224 */ /* 0x000fe200078e000a */
[----:B------:R-:W-:Y:S01]  /*6eb0*/  @P2 SHF.R.U32.HI R8, RZ, c[0x0][0x2cc], R7 ;  /* 0x0000b300ff082a19 */ /* 0x000fe20000011607 */
[C---:B------:R-:W-:Y:S01]  /*6ec0*/  IMAD R0, R9.reuse, c[0x0][0x208], RZ ;  /* 0x0000820009007a24 */ /* 0x040fe200078e02ff */
[----:B------:R-:W-:Y:S01]  /*6ed0*/  ISETP.NE.U32.AND P2, PT, RZ, c[0x0][0x350], PT ;  /* 0x0000d400ff007a0c */ /* 0x000fe20003f45070 */
[----:B------:R-:W-:Y:S01]  /*6ee0*/  IMAD R5, R9, c[0x0][0x1e0], RZ ;  /* 0x0000780009057a24 */ /* 0x000fe200078e02ff */
[----:B------:R-:W-:Y:S01]  /*6ef0*/  IADD3 R9, -R8, RZ, RZ ;  /* 0x000000ff08097210 */ /* 0x000fe20007ffe1ff */
[C---:B------:R-:W-:Y:S01]  /*6f00*/  IMAD R13, R4.reuse, c[0x0][0x20c], R0 ;  /* 0x00008300040d7a24 */ /* 0x040fe200078e0200 */
[----:B------:R-:W-:Y:S01]  /*6f10*/  SHF.R.S32.HI R0, RZ, 0x1f, R8 ;  /* 0x0000001fff007819 */ /* 0x000fe20000011408 */
[----:B------:R-:W-:Y:S02]  /*6f20*/  IMAD.IADD R3, R3, 0x1, R6 ;  /* 0x0000000103037824 */ /* 0x000fe400078e0206 */
[----:B------:R-:W-:-:S02]  /*6f30*/  IMAD R11, R4, c[0x0][0x1e4], R5 ;  /* 0x00007900040b7a24 */ /* 0x000fc400078e0205 */
[----:B------:R-:W-:-:S04]  /*6f40*/  IMAD.WIDE.U32 R6, R4, c[0x0][0x1e0], R38 ;  /* 0x0000780004067a25 */ /* 0x000fc800078e0026 */
[----:B------:R-:W-:Y:S02]  /*6f50*/  IMAD R0, R0, c[0x0][0x1b0], RZ ;  /* 0x00006c0000007a24 */ /* 0x000fe400078e02ff */
[----:B------:R-:W-:Y:S02]  /*6f60*/  IMAD.IADD R7, R7, 0x1, R11 ;  /* 0x0000000107077824 */ /* 0x000fe400078e020b */
[----:B------:R-:W-:Y:S01]  /*6f70*/  IMAD R11, R8, c[0x0][0x1b4], R0 ;  /* 0x00006d00080b7a24 */ /* 0x000fe200078e0200 */
[----:B------:R-:W-:Y:S01]  /*6f80*/  IADD3 R0, -R12, R191, RZ ;  /* 0x000000bf0c007210 */ /* 0x000fe20007ffe1ff */
[----:B------:R-:W-:-:S04]  /*6f90*/  IMAD.WIDE.U32 R2, R8, c[0x0][0x1b0], R2 ;  /* 0x00006c0008027a25 */ /* 0x000fc800078e0002 */
[----:B------:R-:W-:Y:S01]  /*6fa0*/  IMAD R8, R9, c[0x0][0x2c4], R10 ;  /* 0x0000b10009087a24 */ /* 0x000fe200078e020a */
[----:B------:R-:W-:Y:S01]  /*6fb0*/  SHF.R.S32.HI R10, RZ, 0x1f, R0 ;  /* 0x0000001fff0a7819 */ /* 0x000fe20000011400 */
[----:B------:R-:W-:-:S03]  /*6fc0*/  IMAD.WIDE.U32 R4, R4, c[0x0][0x208], R38 ;  /* 0x0000820004047a25 */ /* 0x000fc600078e0026 */
[----:B------:R-:W-:Y:S01]  /*6fd0*/  SHF.R.S32.HI R9, RZ, 0x1f, R8 ;  /* 0x0000001fff097819 */ /* 0x000fe20000011408 */
[----:B------:R-:W-:Y:S01]  /*6fe0*/  IMAD.IADD R3, R3, 0x1, R11 ;  /* 0x0000000103037824 */ /* 0x000fe200078e020b */
[----:B------:R-:W-:Y:S01]  /*6ff0*/  LEA.HI R139, R10, R0, RZ, 0x3 ;  /* 0x000000000a8b7211 */ /* 0x000fe200078f18ff */
[C---:B------:R-:W-:Y:S02]  /*7000*/  IMAD R12, R192.reuse, c[0x0][0x1e8], RZ ;  /* 0x00007a00c00c7a24 */ /* 0x040fe400078e02ff */
[----:B------:R-:W-:Y:S01]  /*7010*/  IMAD R9, R9, c[0x0][0x1a8], RZ ;  /* 0x00006a0009097a24 */ /* 0x000fe200078e02ff */
[----:B------:R-:W-:Y:S01]  /*7020*/  LOP3.LUT R11, R139, 0xfffffff8, RZ, 0xc0, !PT ;  /* 0xfffffff88b0b7812 */ /* 0x000fe200078ec0ff */
[----:B------:R-:W-:Y:S02]  /*7030*/  IMAD.IADD R5, R5, 0x1, R13 ;  /* 0x0000000105057824 */ /* 0x000fe400078e020d */
[----:B------:R-:W-:Y:S02]  /*7040*/  IMAD R13, R192, c[0x0][0x210], RZ ;  /* 0x00008400c00d7a24 */ /* 0x000fe400078e02ff */
[----:B------:R-:W-:-:S02]  /*7050*/  IMAD R10, R8, c[0x0][0x1ac], R9 ;  /* 0x00006b00080a7a24 */ /* 0x000fc400078e0209 */
[----:B------:R-:W-:-:S04]  /*7060*/  IMAD.WIDE.U32 R2, R8, c[0x0][0x1a8], R2 ;  /* 0x00006a0008027a25 */ /* 0x000fc800078e0002 */
[----:B------:R-:W-:Y:S01]  /*7070*/  IMAD R12, R56, c[0x0][0x1ec], R12 ;  /* 0x00007b00380c7a24 */ /* 0x000fe200078e020c */
[----:B------:R-:W-:Y:S01]  /*7080*/  LEA R14, P0, R2, c[0x0][0x160], 0x1 ;  /* 0x00005800020e7a11 */ /* 0x000fe200078008ff */
[----:B------:R-:W-:-:S04]  /*7090*/  IMAD.WIDE.U32 R6, R56, c[0x0][0x1e8], R6 ;  /* 0x00007a0038067a25 */ /* 0x000fc800078e0006 */
[----:B------:R-:W-:Y:S01]  /*70a0*/  IMAD.IADD R138, R0, 0x1, -R11 ;  /* 0x00000001008a7824 */ /* 0x000fe200078e0a0b */
[----:B------:R-:W-:Y:S01]  /*70b0*/  IADD3 R9, R12, R7, RZ ;  /* 0x000000070c097210 */ /* 0x000fe20007ffe0ff */
[C---:B------:R-:W-:Y:S01]  /*70c0*/  IMAD R13, R56.reuse, c[0x0][0x214], R13 ;  /* 0x00008500380d7a24 */ /* 0x040fe200078e020d */
[----:B------:R-:W-:Y:S01]  /*70d0*/  MOV R8, R6 ;  /* 0x0000000600087202 */ /* 0x000fe20000000f00 */
[----:B------:R-:W-:-:S04]  /*70e0*/  IMAD.WIDE.U32 R4, R56, c[0x0][0x210], R4 ;  /* 0x0000840038047a25 */ /* 0x000fc800078e0004 */
[----:B------:R-:W-:Y:S02]  /*70f0*/  IMAD.IADD R0, R3, 0x1, R10 ;  /* 0x0000000103007824 */ /* 0x000fe400078e020a */
[----:B------:R-:W-:Y:S02]  /*7100*/  IMAD.IADD R7, R13, 0x1, R5 ;  /* 0x000000010d077824 */ /* 0x000fe400078e0205 */
[----:B------:R-:W-:Y:S01]  /*7110*/  IMAD.MOV.U32 R6, RZ, RZ, R4 ;  /* 0x000000ffff067224 */ /* 0x000fe200078e0004 */
[----:B------:R-:W-:Y:S01]  /*7120*/  LEA.HI.X R13, R2, c[0x0][0x164], R0, 0x1, P0 ;  /* 0x00005900020d7a11 */ /* 0x000fe200000f0c00 */
[----:B------:R-:W-:Y:S01]  /*7130*/  IMAD.MOV.U32 R4, RZ, RZ, 0x10 ;  /* 0x00000010ff047424 */ /* 0x000fe200078e00ff */
[----:B------:R-:W-:Y:S02]  /*7140*/  ISETP.NE.AND.EX P0, PT, RZ, c[0x0][0x354], PT, P2 ;  /* 0x0000d500ff007a0c */ /* 0x000fe40003f05320 */
[----:B------:R-:W-:Y:S01]  /*7150*/  LEA.HI R0, R143, R191, RZ, 0x6 ;  /* 0x000000bf8f007211 */ /* 0x000fe200078f30ff */
[----:B------:R1:W3:Y:S04]  /*7160*/  SHFL.IDX PT, R5, R13, RZ, 0x181f ;  /* 0x00181fff0d057589 */ /* 0x0002e800000e0000 */
[----:B------:R-:W-:-:S05]  /*7170*/  IMAD.SHL.U32 R0, R0, 0x8, RZ ;  /* 0x0000000800007824 */ /* 0x000fca00078e00ff */
[----:B------:R-:W-:Y:S02]  /*7180*/  LOP3.LUT R29, R0, 0xfffffe00, RZ, 0xc0, !PT ;  /* 0xfffffe00001d7812 */ /* 0x000fe400078ec0ff */
[--C-:B--2---:R-:W-:Y:S01]  /*7190*/  @P1 SHF.R.S32.HI R3, RZ, 0x1f, R16.reuse ;  /* 0x0000001fff031819 */ /* 0x104fe20000011410 */
[----:B------:R-:W-:Y:S01]  /*71a0*/  @P1 IMAD.MOV.U32 R2, RZ, RZ, R16 ;  /* 0x000000ffff021224 */ /* 0x000fe200078e0010 */
[----:B------:R-:W-:Y:S01]  /*71b0*/  @!P1 MOV R2, R52 ;  /* 0x0000003400029202 */ /* 0x000fe20000000f00 */
[----:B------:R-:W-:Y:S01]  /*71c0*/  @!P1 IMAD.MOV.U32 R3, RZ, RZ, R15 ;  /* 0x000000ffff039224 */ /* 0x000fe200078e000f */
[----:B------:R-:W-:Y:S02]  /*71d0*/  R2P PR, R138, 0x6 ;  /* 0x000000068a007804 */ /* 0x000fe40000000000 */
[----:B------:R-:W-:Y:S02]  /*71e0*/  SEL R10, R2, RZ, !P0 ;  /* 0x000000ff020a7207 */ /* 0x000fe40004000000 */
[----:B------:R-:W-:Y:S01]  /*71f0*/  SEL R2, R3, RZ, !P0 ;  /* 0x000000ff03027207 */ /* 0x000fe20004000000 */
[----:B------:R-:W-:Y:S01]  /*7200*/  IMAD.SHL.U32 R3, R65, 0x40, RZ ;  /* 0x0000004041037824 */ /* 0x000fe200078e00ff */
[----:B------:R-:W-:Y:S01]  /*7210*/  ISETP.GE.AND P0, PT, R38, c[0x0][0x1d4], PT ;  /* 0x0000750026007a0c */ /* 0x000fe20003f06270 */
[----:B------:R-:W-:Y:S01]  /*7220*/  IMAD.WIDE.U32 R154, R10, c[0x0][0x218], R6 ;  /* 0x000086000a9a7a25 */ /* 0x000fe200078e0006 */
[----:B------:R-:W-:-:S02]  /*7230*/  IADD3 R15, R212, R65, RZ ;  /* 0x00000041d40f7210 */ /* 0x000fc40007ffe0ff */
[----:B------:R-:W-:Y:S01]  /*7240*/  LOP3.LUT R19, R3, 0x1c0, RZ, 0xc0, !PT ;  /* 0x000001c003137812 */ /* 0x000fe200078ec0ff */
[C---:B------:R-:W-:Y:S01]  /*7250*/  IMAD R0, R2.reuse, c[0x0][0x218], RZ ;  /* 0x0000860002007a24 */ /* 0x040fe200078e02ff */
[----:B------:R-:W-:Y:S01]  /*7260*/  ISETP.GE.AND P5, PT, R15, R18, PT ;  /* 0x000000120f00720c */ /* 0x000fe20003fa6270 */
[----:B------:R-:W-:Y:S01]  /*7270*/  IMAD R11, R2, c[0x0][0x1f0], RZ ;  /* 0x00007c00020b7a24 */ /* 0x000fe200078e02ff */
[----:B------:R-:W-:Y:S01]  /*7280*/  SEL R3, R4, 0xfffffff0, !P1 ;  /* 0xfffffff004037807 */ /* 0x000fe20004800000 */
[C---:B------:R-:W-:Y:S01]  /*7290*/  IMAD R0, R10.reuse, c[0x0][0x21c], R0 ;  /* 0x000087000a007a24 */ /* 0x040fe200078e0200 */
[----:B------:R-:W-:Y:S01]  /*72a0*/  LOP3.LUT R12, R19, 0x38, R38, 0xf8, !PT ;  /* 0x00000038130c7812 */ /* 0x000fe200078ef826 */
[C---:B------:R-:W-:Y:S01]  /*72b0*/  IMAD R11, R10.reuse, c[0x0][0x1f4], R11 ;  /* 0x00007d000a0b7a24 */ /* 0x040fe200078e020b */
[----:B------:R-:W-:Y:S01]  /*72c0*/  SHF.R.U32.HI R30, RZ, 0x3, R19 ;  /* 0x00000003ff1e7819 */ /* 0x000fe20000011613 */
[----:B------:R-:W-:Y:S01]  /*72d0*/  IMAD.WIDE.U32 R22, R10, c[0x0][0x1f0], R8 ;  /* 0x00007c000a167a25 */ /* 0x000fe200078e0008 */
[----:B------:R-:W-:Y:S01]  /*72e0*/  @P0 LOP3.LUT R161, R161, 0x40, RZ, 0xfc, !PT ;  /* 0x00000040a1a10812 */ /* 0x000fe200078efcff */
[----:B------:R1:W2:Y:S01]  /*72f0*/  SHFL.IDX PT, R4, R14, RZ, 0x181f ;  /* 0x00181fff0e047589 */ /* 0x0002a200000e0000 */
[----:B------:R-:W-:Y:S01]  /*7300*/  IADD3 R159, R155, R0, RZ ;  /* 0x000000009b9f7210 */ /* 0x000fe20007ffe0ff */
[----:B------:R-:W-:Y:S01]  /*7310*/  IMAD.IADD R25, R23, 0x1, R11 ;  /* 0x0000000117197824 */ /* 0x000fe200078e020b */
[C---:B------:R-:W-:Y:S01]  /*7320*/  IADD3 R16, R17.reuse, 0x40, RZ ;  /* 0x0000004011107810 */ /* 0x040fe20007ffe0ff */
[----:B------:R1:W-:Y:S01]  /*7330*/  STL [R1+0x38], R161 ;  /* 0x000038a101007387 */ /* 0x0003e20000100800 */
[----:B------:R-:W-:-:S02]  /*7340*/  ISETP.GE.AND P3, PT, R17, c[0x0][0x198], PT ;  /* 0x0000660011007a0c */ /* 0x000fc40003f66270 */
[----:B------:R-:W-:Y:S01]  /*7350*/  SEL R2, R20, 0xffffffe0, !P2 ;  /* 0xffffffe014027807 */ /* 0x000fe20005000000 */
[----:B------:R1:W-:Y:S01]  /*7360*/  STL.64 [R1+0x50], R22 ;  /* 0x0000501601007387 */ /* 0x0003e20000100a00 */
[----:B------:R-:W-:Y:S02]  /*7370*/  ISETP.GE.AND P1, PT, R16, c[0x0][0x198], PT ;  /* 0x0000660010007a0c */ /* 0x000fe40003f26270 */
[----:B------:R-:W-:Y:S01]  /*7380*/  LOP3.LUT R239, R29, R12, R30, 0xf6, !PT ;  /* 0x0000000c1def7212 */ /* 0x000fe200078ef61e */
[----:B------:R1:W-:Y:S04]  /*7390*/  STL.64 [R1+0x60], R154 ;  /* 0x0000609a01007387 */ /* 0x0003e80000100a00 */
[----:B------:R1:W-:Y:S04]  /*73a0*/  STL [R1+0x5c], R159 ;  /* 0x00005c9f01007387 */ /* 0x0003e80000100800 */
[----:B------:R1:W-:Y:S01]  /*73b0*/  STL [R1+0x4c], R25 ;  /* 0x00004c1901007387 */ /* 0x0003e20000100800 */
[----:B------:R-:W-:Y:S05]  /*73c0*/  @P5 BRA `(.L_x_1162) ;  /* 0x000000a000005947 */ /* 0x000fea0003800000 */
[----:B---3--:R-:W-:Y:S02]  /*73d0*/  SHF.R.S32.HI R0, RZ, 0x1f, R16 ;  /* 0x0000001fff007819 */ /* 0x008fe40000011410 */
[----:B--2---:R-:W-:-:S02]  /*73e0*/  LEA R6, P0, R17, R4, 0x1 ;  /* 0x0000000411067211 */ /* 0x004fc400078008ff */
        /* <DEDUP_REMOVED lines=8> */
.L_x_1162:
[----:B---3--:R-:W-:Y:S05]  /*7470*/  BSYNC B0 ;  /* 0x0000000000007941 */ /* 0x008fea0003800000 */
.L_x_1161:
[----:B--2---:R-:W-:Y:S01]  /*7480*/  IADD3 R0, R15, 0x10, RZ ;  /* 0x000000100f007810 */ /* 0x004fe20007ffe0ff */
[----:B------:R2:W3:Y:S01]  /*7490*/  SHFL.IDX PT, R5, R13, 0x1, 0x181f ;  /* 0x00381f000d057f89 */ /* 0x0004e200000e0000 */
[----:B------:R-:W-:Y:S02]  /*74a0*/  BSSY B0, `(.L_x_1163) ;  /* 0x000000e000007945 */ /* 0x000fe40003800000 */
[----:B------:R-:W-:Y:S01]  /*74b0*/  ISETP.GE.AND P6, PT, R0, R18, PT ;  /* 0x000000120000720c */ /* 0x000fe20003fc6270 */
        /* <DEDUP_REMOVED lines=12> */
.L_x_1164:
[----:B------:R-:W-:Y:S05]  /*7580*/  BSYNC B0 ;  /* 0x0000000000007941 */ /* 0x000fea0003800000 */
.L_x_1163:
[----:B---3--:R-:W-:Y:S01]  /*7590*/  IADD3 R0, R15, 0x20, RZ ;  /* 0x000000200f007810 */ /* 0x008fe20007ffe0ff */
[----:B------:R3:W1:Y:S01]  /*75a0*/  SHFL.IDX PT, R5, R13, 0x2, 0x181f ;  /* 0x00581f000d057f89 */ /* 0x00066200000e0000 */
[----:B------:R-:W-:Y:S02]  /*75b0*/  BSSY B0, `(.L_x_1165) ;  /* 0x000000f000007945 */ /* 0x000fe40003800000 */
[----:B------:R-:W-:Y:S01]  /*75c0*/  ISETP.GE.AND P0, PT, R0, R18, PT ;  /* 0x000000120000720c */ /* 0x000fe20003f06270 */
[----:B----4-:R3:W4:Y:S03]  /*75d0*/  SHFL.IDX PT, R4, R14, 0x2, 0x181f ;  /* 0x00581f000e047f89 */ /* 0x01072600000e0000 */
[----:B------:R-:W-:-:S09]  /*75e0*/  P2R R37, PR, RZ, 0x1 ;  /* 0x00000001ff257803 */ /* 0x000fd20000000000 */
        /* <DEDUP_REMOVED lines=11> */
.L_x_1166:
[----:B------:R-:W-:Y:S05]  /*76a0*/  BSYNC B0 ;  /* 0x0000000000007941 */ /* 0x000fea0003800000 */
.L_x_1165:
[----:B-1----:R-:W-:Y:S01]  /*76b0*/  IADD3 R0, R15, 0x30, RZ ;  /* 0x000000300f007810 */ /* 0x002fe20007ffe0ff */
[----:B------:R1:W2:Y:S01]  /*76c0*/  SHFL.IDX PT, R5, R13, 0x3, 0x181f ;  /* 0x00781f000d057f89 */ /* 0x0002a200000e0000 */
        /* <DEDUP_REMOVED lines=15> */
.L_x_1168:
[----:B------:R-:W-:Y:S05]  /*77c0*/  BSYNC B0 ;  /* 0x0000000000007941 */ /* 0x000fea0003800000 */
.L_x_1167:
[----:B--2---:R-:W-:Y:S01]  /*77d0*/  IADD3 R0, R15, 0x40, RZ ;  /* 0x000000400f007810 */ /* 0x004fe20007ffe0ff */
        /* <DEDUP_REMOVED lines=16> */
.L_x_1170:
[----:B------:R-:W-:Y:S05]  /*78e0*/  BSYNC B0 ;  /* 0x0000000000007941 */ /* 0x000fea0003800000 */
.L_x_1169:
        /* <DEDUP_REMOVED lines=17> */
.L_x_1172:
[----:B------:R-:W-:Y:S05]  /*7a00*/  BSYNC B0 ;  /* 0x0000000000007941 */ /* 0x000fea0003800000 */
.L_x_1171:
        /* <DEDUP_REMOVED lines=17> */
.L_x_1174:
[----:B------:R-:W-:Y:S05]  /*7b20*/  BSYNC B0 ;  /* 0x0000000000007941 */ /* 0x000fea0003800000 */
.L_x_1173:
[----:B--2---:R-:W2:Y:S01]  /*7b30*/  LDL R148, [R1+0x30] ;  /* 0x0000300001947983 */ /* 0x004ea20000100800 */
[----:B-1----:R-:W-:Y:S01]  /*7b40*/  IADD3 R0, R15, 0x70, RZ ;  /* 0x000000700f007810 */ /* 0x002fe20007ffe0ff */
[----:B------:R-:W-:Y:S02]  /*7b50*/  IMAD.MOV.U32 R150, RZ, RZ, R24 ;  /* 0x000000ffff967224 */ /* 0x000fe400078e0018 */
[----:B----4-:R-:W1:Y:S01]  /*7b60*/  SHFL.IDX PT, R4, R14, 0x7, 0x181f ;  /* 0x00f81f000e047f89 */ /* 0x010e6200000e0000 */
[----:B------:R-:W-:Y:S01]  /*7b70*/  ISETP.GE.AND P4, PT, R0, R18, PT ;  /* 0x000000120000720c */ /* 0x000fe20003f86270 */
[----:B------:R-:W-:-:S02]  /*7b80*/  IMAD.MOV.U32 R151, RZ, RZ, R25 ;  /* 0x000000ffff977224 */ /* 0x000fc400078e0019 */
[----:B------:R-:W4:Y:S10]  /*7b90*/  SHFL.IDX PT, R5, R13, 0x7, 0x181f ;  /* 0x00f81f000d057f89 */ /* 0x000f3400000e0000 */
[----:B------:R-:W-:-:S04]  /*7ba0*/  @!P4 SHF.R.S32.HI R0, RZ, 0x1f, R16 ;  /* 0x0000001fff00c819 */ /* 0x000fc80000011410 */
[----:B------:R-:W-:Y:S01]  /*7bb0*/  @!P4 LEA.HI R0, R0, R16, RZ, 0x3 ;  /* 0x000000100000c211 */ /* 0x000fe200078f18ff */
[----:B------:R-:W-:-:S03]  /*7bc0*/  IMAD.MOV.U32 R116, RZ, RZ, 0x30 ;  /* 0x00000030ff747424 */ /* 0x000fc600078e00ff */
[----:B------:R-:W-:Y:S02]  /*7bd0*/  @!P4 LOP3.LUT R0, R0, 0xfffffff8, RZ, 0xc0, !PT ;  /* 0xfffffff80000c812 */ /* 0x000fe400078ec0ff */
[----:B-1----:R-:W-:Y:S01]  /*7be0*/  @!P4 LEA R6, P0, R17, R4, 0x1 ;  /* 0x000000041106c211 */ /* 0x002fe200078008ff */
[----:B------:R-:W-:-:S03]  /*7bf0*/  IMAD.WIDE.U32 R146, R116, c[0x0][0x1e0], RZ ;  /* 0x0000780074927a25 */ /* 0x000fc600078e00ff */
[----:B----4-:R-:W-:Y:S01]  /*7c00*/  @!P4 LEA.HI.X R7, R17, R5, R39, 0x1, P0 ;  /* 0x000000051107c211 */ /* 0x010fe200000f0c27 */
[----:B------:R-:W-:-:S04]  /*7c10*/  @!P4 IMAD.WIDE R4, R0, 0x2, R4 ;  /* 0x000000020004c825 */ /* 0x000fc800078e0204 */
[----:B------:R-:W-:Y:S02]  /*7c20*/  IMAD R0, R116, c[0x0][0x1e4], RZ ;  /* 0x0000790074007a24 */ /* 0x000fe400078e02ff */
[C---:B------:R-:W-:Y:S01]  /*7c30*/  IMAD R116, R208.reuse, -0x30, R116 ;  /* 0xffffffd0d0747824 */ /* 0x040fe200078e0274 */
[----:B------:R-:W-:Y:S01]  /*7c40*/  IADD3 R125, R208, -0x1, RZ ;  /* 0xffffffffd07d7810 */ /* 0x000fe20007ffe0ff */
[----:B------:R-:W-:Y:S02]  /*7c50*/  IMAD.IADD R144, R0, 0x1, R147 ;  /* 0x0000000100907824 */ /* 0x000fe400078e0293 */
[----:B------:R-:W-:Y:S01]  /*7c60*/  @!P4 IMAD.SHL.U32 R8, R239, 0x2, RZ ;  /* 0x00000002ef08c824 */ /* 0x000fe200078e00ff */
[----:B------:R-:W-:Y:S01]  /*7c70*/  SHF.R.S32.HI R136, RZ, 0x1f, R125 ;  /* 0x0000001fff887819 */ /* 0x000fe2000001147d */
[----:B------:R-:W-:Y:S02]  /*7c80*/  IMAD R0, R144, R125, RZ ;  /* 0x0000007d90007224 */ /* 0x000fe400078e02ff */
[----:B------:R-:W-:Y:S01]  /*7c90*/  IMAD.MOV.U32 R150, RZ, RZ, R22 ;  /* 0x000000ffff967224 */ /* 0x000fe200078e0016 */
[----:B------:R-:W-:Y:S01]  /*7ca0*/  @!PT LDS RZ, [RZ] ;  /* 0x00000000fffff984 */ /* 0x000fe20000000800 */
[----:B------:R1:W-:Y:S01]  /*7cb0*/  @!P4 LDGSTS.E.BYPASS.LTC128B.128 [R8+0xb880], [R6.64], !P3 ;  /* 0x0b8800000608cfae */ /* 0x0003e2000d901d4e */
[----:B------:R-:W-:-:S03]  /*7cc0*/  IMAD R0, R136, R146, R0 ;  /* 0x0000009288007224 */ /* 0x000fc600078e0200 */
[----:B------:R4:W-:Y:S01]  /*7cd0*/  @!P4 LDGSTS.E.BYPASS.LTC128B.128 [R8+0xf880], [R4.64], !P1 ;  /* 0x0f8800000408cfae */ /* 0x0009e2000c901d4e */
[----:B------:R-:W-:-:S03]  /*7ce0*/  IMAD.MOV.U32 R11, RZ, RZ, c[0x0][0x1e4] ;  /* 0x00007900ff0b7624 */ /* 0x000fc600078e00ff */
[----:B------:R-:W0:Y:S01]  /*7cf0*/  LDGDEPBAR ;  /* 0x00000000000079af */ /* 0x000e220000000000 */
[----:B-1----:R-:W-:Y:S02]  /*7d00*/  IMAD.MOV.U32 R7, RZ, RZ, c[0x0][0x1e0] ;  /* 0x00007800ff077624 */ /* 0x002fe400078e00ff */
[----:B----4-:R-:W-:-:S04]  /*7d10*/  IMAD.WIDE.U32 R4, R125, R146, R150 ;  /* 0x000000927d047225 */ /* 0x010fc800078e0096 */
[----:B------:R-:W-:Y:S01]  /*7d20*/  IMAD.IADD R10, R5, 0x1, R0 ;  /* 0x00000001050a7824 */ /* 0x000fe200078e0200 */
[----:B------:R-:W-:Y:S01]  /*7d30*/  BAR.SYNC.DEFER_BLOCKING 0x0 ;  /* 0x0000000000007b1d */ /* 0x000fe20000010000 */
[----:B------:R-:W-:-:S05]  /*7d40*/  LOP3.LUT P3, RZ, R161, 0x80, RZ, 0xc0, !PT ;  /* 0x00000080a1ff7812 */ /* 0x000fca000786c0ff */
[----:B------:R1:W-:Y:S01]  /*7d50*/  STL.64 [R1+0x48], R150 ;  /* 0x0000489601007387 */ /* 0x0003e20000100a00 */
[----:B------:R-:W-:Y:S02]  /*7d60*/  ULDC UR10, c[0x0][0x1e0] ;  /* 0x00007800000a7ab9 */ /* 0x000fe40000000800 */
[----:B------:R-:W-:Y:S01]  /*7d70*/  UIMAD.WIDE.U32 UR4, UR10, 0x20, URZ ;  /* 0x000000200a0478a5 */ /* 0x000fe2000f8e003f */
[----:B------:R-:W-:Y:S01]  /*7d80*/  BSSY B0, `(.L_x_1175) ;  /* 0x000001f000007945 */ /* 0x000fe20003800000 */
[----:B--2---:R-:W-:-:S04]  /*7d90*/  IADD3 R117, R116, R148, -R65 ;  /* 0x0000009474757210 */ /* 0x004fc80007ffe841 */
[----:B------:R-:W-:-:S13]  /*7da0*/  ISETP.GE.AND P0, PT, R117, 0x11, PT ;  /* 0x000000117500780c */ /* 0x000fda0003f06270 */
[----:B------:R-:W-:-:S04]  /*7db0*/  @P0 LEA R0, P1, R7, R4, 0x4 ;  /* 0x0000000407000211 */ /* 0x000fc800078220ff */
[----:B------:R-:W-:Y:S02]  /*7dc0*/  @P0 LEA.HI.X R7, R7, R10, R11, 0x4, P1 ;  /* 0x0000000a07070211 */ /* 0x000fe400008f240b */
[----:B------:R-:W-:-:S13]  /*7dd0*/  ISETP.GE.AND P1, PT, R117, 0x1, PT ;  /* 0x000000017500780c */ /* 0x000fda0003f26270 */
[----:B------:R-:W-:-:S04]  /*7de0*/  @P1 LEA R8, P2, R4, c[0x0][0x1c8], 0x1 ;  /* 0x0000720004081a11 */ /* 0x000fc800078408ff */
[----:B------:R-:W-:Y:S02]  /*7df0*/  @P1 LEA.HI.X R9, R4, c[0x0][0x1cc], R10, 0x1, P2 ;  /* 0x0000730004091a11 */ /* 0x000fe400010f0c0a */
[----:B------:R-:W-:-:S04]  /*7e00*/  @P0 LEA R6, P2, R0, c[0x0][0x1c8], 0x1 ;  /* 0x0000720000060a11 */ /* 0x000fc800078408ff */
[----:B------:R-:W-:Y:S02]  /*7e10*/  @P0 LEA.HI.X R7, R0, c[0x0][0x1cc], R7, 0x1, P2 ;  /* 0x0000730000070a11 */ /* 0x000fe400010f0c07 */
[----:B------:R-:W-:Y:S01]  /*7e20*/  LOP3.LUT P2, RZ, R161, 0x40, RZ, 0xc0, !PT ;  /* 0x00000040a1ff7812 */ /* 0x000fe2000784c0ff */
[----:B------:R-:W-:-:S12]  /*7e30*/  @P1 IMAD.SHL.U32 R0, R239, 0x2, RZ ;  /* 0x00000002ef001824 */ /* 0x000fd800078e00ff */
[----:B------:R-:W-:Y:S01]  /*7e40*/  @!PT LDS RZ, [RZ] ;  /* 0x00000000fffff984 */ /* 0x000fe20000000800 */
[----:B------:R-:W-:Y:S01]  /*7e50*/  @!PT LDS RZ, [RZ] ;  /* 0x00000000fffff984 */ /* 0x000fe20000000800 */
[----:B------:R-:W-:Y:S01]  /*7e60*/  @!PT LDS RZ, [RZ] ;  /* 0x00000000fffff984 */ /* 0x000fe20000000800 */
[----:B------:R2:W-:Y:S04]  /*7e70*/  @P1 LDGSTS.E.BYPASS.LTC128B.128 [R0+0x5080], [R8.64], !P2 ;  /* 0x0508000008001fae */ /* 0x0005e8000d101d4e */
[----:B------:R2:W-:Y:S02]  /*7e80*/  @P1 LDGSTS.E.BYPASS.LTC128B.128 [R0+0x6880], [R8.64+0x80], !P3 ;  /* 0x0688008008001fae */ /* 0x0005e4000d901d4e */
[----:B--2---:R-:W-:-:S05]  /*7e90*/  @P0 IMAD.SHL.U32 R0, R239, 0x2, RZ ;  /* 0x00000002ef000824 */ /* 0x004fca00078e00ff */
[----:B------:R2:W-:Y:S04]  /*7ea0*/  @P0 LDGSTS.E.BYPASS.LTC128B.128 [R0+0x5880], [R6.64], !P2 ;  /* 0x0588000006000fae */ /* 0x0005e8000d101d4e */
[----:B------:R2:W-:Y:S01]  /*7eb0*/  @P0 LDGSTS.E.BYPASS.LTC128B.128 [R0+0x7080], [R6.64+0x80], !P3 ;  /* 0x0708008006000fae */ /* 0x0005e2000d901d4e */
[----:B------:R-:W-:Y:S01]  /*7ec0*/  ISETP.GE.AND P0, PT, R117, 0x21, PT ;  /* 0x000000217500780c */ /* 0x000fe20003f06270 */
[----:B--2---:R-:W-:-:S05]  /*7ed0*/  IMAD.SHL.U32 R0, R11, 0x20, RZ ;  /* 0x000000200b007824 */ /* 0x004fca00078e00ff */
[----:B------:R-:W-:-:S07]  /*7ee0*/  IADD3 R0, R0, UR5, RZ ;  /* 0x0000000500007c10 */ /* 0x000fce000fffe0ff */
[----:B------:R-:W-:Y:S05]  /*7ef0*/  @!P0 BRA `(.L_x_1176) ;  /* 0x0000007000008947 */ /* 0x000fea0003800000 */
[----:B-1----:R-:W-:-:S05]  /*7f00*/  IADD3 R5, P0, R4, UR4, RZ ;  /* 0x0000000404057c10 */ /* 0x002fca000ff1e0ff */
[----:B------:R-:W-:Y:S01]  /*7f10*/  IMAD.X R0, R0, 0x1, R10, P0 ;  /* 0x0000000100007824 */ /* 0x000fe200000e060a */
[----:B------:R-:W-:-:S04]  /*7f20*/  LEA R4, P0, R5, c[0x0][0x1c8], 0x1 ;  /* 0x0000720005047a11 */ /* 0x000fc800078008ff */
[----:B------:R-:W-:Y:S01]  /*7f30*/  LEA.HI.X R5, R5, c[0x0][0x1cc], R0, 0x1, P0 ;  /* 0x0000730005057a11 */ /* 0x000fe200000f0c00 */
[----:B------:R-:W-:-:S05]  /*7f40*/  IMAD.SHL.U32 R0, R239, 0x2, RZ ;  /* 0x00000002ef007824 */ /* 0x000fca00078e00ff */
[----:B------:R1:W-:Y:S04]  /*7f50*/  LDGSTS.E.BYPASS.LTC128B.128 [R0+0x6080], [R4.64], !P2 ;  /* 0x0608000004007fae */ /* 0x0003e8000d101d4e */
[----:B------:R1:W-:Y:S02]  /*7f60*/  LDGSTS.E.BYPASS.LTC128B.128 [R0+0x7880], [R4.64+0x80], !P3 ;  /* 0x0788008004007fae */ /* 0x0003e4000d901d4e */
.L_x_1176:
[----:B-1----:R-:W-:Y:S05]  /*7f70*/  BSYNC B0 ;  /* 0x0000000000007941 */ /* 0x002fea0003800000 */
.L_x_1175:
[----:B------:R-:W-:Y:S01]  /*7f80*/  ISETP.LT.AND P0, PT, RZ, c[0x0][0x27c], PT ;  /* 0x00009f00ff007a0c */ /* 0x000fe20003f01270 */
[----:B------:R-:W0:Y:S01]  /*7f90*/  LDGDEPBAR ;  /* 0x00000000000079af */ /* 0x000e220000000000 */
[----:B------:R-:W-:-:S04]  /*7fa0*/  LEA.HI R141, R143, R191, RZ, 0x5 ;  /* 0x000000bf8f8d7211 */ /* 0x000fc800078f28ff */
[----:B------:R-:W-:-:S07]  /*7fb0*/  SHF.R.S32.HI R142, RZ, 0x5, R141 ;  /* 0x00000005ff8e7819 */ /* 0x000fce000001148d */
[----:B------:R-:W-:Y:S05]  /*7fc0*/  @P0 BRA `(.L_x_1177) ;  /* 0x0000002000000947 */ /* 0x000fea0003800000 */
[----:B------:R-:W-:-:S04]  /*7fd0*/  DEPBAR.LE SB0, 0x1 ;  /* 0x000080400000791a */ /* 0x000fc80000000000 */
[----:B------:R-:W-:Y:S05]  /*7fe0*/  BRA `(.L_x_1178) ;  /* 0x000092b000007947 */ /* 0x000fea0003800000 */
.L_x_1177:
        /* <DEDUP_REMOVED lines=9> */
[C---:B------:R-:W-:Y:S01]  /*8080*/  IMAD R5, R137.reuse, c[0x0][0x294], R0 ;  /* 0x0000a50089057a24 */ /* 0x040fe200078e0200 */
[----:B------:R-:W-:Y:S01]  /*8090*/  LEA R0, R64, R15, 0x4 ;  /* 0x0000000f40007211 */ /* 0x000fe200078e20ff */
[----:B------:R-:W-:Y:S01]  /*80a0*/  IMAD.WIDE.U32 R10, R137, c[0x0][0x290], RZ ;  /* 0x0000a400890a7a25 */ /* 0x000fe200078e00ff */
[----:B------:R-:W-:-:S04]  /*80b0*/  IADD3 R7, R4, R9, RZ ;  /* 0x0000000904077210 */ /* 0x000fc80007ffe0ff */
[----:B------:R-:W-:Y:S01]  /*80c0*/  IADD3 R5, R5, R11, RZ ;  /* 0x0000000b05057210 */ /* 0x000fe20007ffe0ff */
[----:B------:R-:W-:Y:S05]  /*80d0*/  @!P0 BRA `(.L_x_1179) ;  /* 0x000047f000008947 */ /* 0x000fea0003800000 */
[----:B------:R-:W-:Y:S01]  /*80e0*/  ISETP.NE.AND P1, PT, R157, 0x1, PT ;  /* 0x000000019d00780c */ /* 0x000fe20003f25270 */
[----:B------:R-:W-:Y:S01]  /*80f0*/  IMAD.SHL.U32 R68, R64, 0x4, RZ ;  /* 0x0000000440447824 */ /* 0x000fe200078e00ff */
[----:B------:R-:W-:Y:S01]  /*8100*/  BSSY B0, `(.L_x_1180) ;  /* 0x0000035000007945 */ /* 0x000fe20003800000 */
[----:B------:R-:W-:Y:S01]  /*8110*/  IMAD.MOV.U32 R6, RZ, RZ, R8 ;  /* 0x000000ffff067224 */ /* 0x000fe200078e0008 */
[----:B------:R-:W-:Y:S01]  /*8120*/  CS2R R34, SRZ ;  /* 0x0000000000227805 */ /* 0x000fe2000001ff00 */
[----:B------:R-:W-:Y:S01]  /*8130*/  CS2R R24, SRZ ;  /* 0x0000000000187805 */ /* 0x000fe2000001ff00 */
[C---:B------:R-:W-:Y:S01]  /*8140*/  ISETP.GE.AND P0, PT, R68.reuse, c[0x0][0x27c], PT ;  /* 0x00009f0044007a0c */ /* 0x040fe20003f06270 */
[----:B------:R-:W-:Y:S01]  /*8150*/  CS2R R20, SRZ ;  /* 0x0000000000147805 */ /* 0x000fe2000001ff00 */
[----:B------:R-:W-:Y:S01]  /*8160*/  IADD3 R91, R68, 0x20, RZ ;  /* 0x00000020445b7810 */ /* 0x000fe20007ffe0ff */
[----:B------:R-:W-:Y:S01]  /*8170*/  CS2R R26, SRZ ;  /* 0x00000000001a7805 */ /* 0x000fe2000001ff00 */
[----:B------:R-:W-:Y:S01]  /*8180*/  SEL R12, RZ, 0x1, P0 ;  /* 0x00000001ff0c7807 */ /* 0x000fe20000000000 */
[----:B------:R-:W-:-:S02]  /*8190*/  CS2R R22, SRZ ;  /* 0x0000000000167805 */ /* 0x000fc4000001ff00 */
        /* <DEDUP_REMOVED lines=9> */
[----:B------:R-:W-:Y:S02]  /*8230*/  IMAD R6, R4, c[0x0][0x290], RZ ;  /* 0x0000a40004067a24 */ /* 0x000fe400078e02ff */
[----:B------:R-:W-:Y:S02]  /*8240*/  IMAD.MOV.U32 R4, RZ, RZ, R10 ;  /* 0x000000ffff047224 */ /* 0x000fe400078e000a */
[----:B------:R1:W2:Y:S02]  /*8250*/  SHFL.IDX PT, R7, R15, RZ, 0x181f ;  /* 0x00181fff0f077589 */ /* 0x0002a400000e0000 */
[----:B------:R-:W-:-:S04]  /*8260*/  IMAD.WIDE.U32 R4, R0, c[0x0][0x290], R4 ;  /* 0x0000a40000047a25 */ /* 0x000fc800078e0004 */
[----:B------:R-:W-:Y:S01]  /*8270*/  IMAD R0, R0, c[0x0][0x294], R6 ;  /* 0x0000a50000007a24 */ /* 0x000fe200078e0206 */
[----:B---3--:R-:W-:Y:S01]  /*8280*/  LEA R14, P0, R4, c[0x0][0x288], 0x1 ;  /* 0x0000a200040e7a11 */ /* 0x008fe200078008ff */
[----:B------:R1:W3:Y:S02]  /*8290*/  SHFL.IDX PT, R6, R16, RZ, 0x181f ;  /* 0x00181fff10067589 */ /* 0x0002e400000e0000 */
[----:B------:R-:W-:-:S05]  /*82a0*/  IMAD.IADD R0, R5, 0x1, R0 ;  /* 0x0000000105007824 */ /* 0x000fca00078e0200 */
[----:B------:R-:W-:Y:S02]  /*82b0*/  LEA.HI.X R13, R4, c[0x0][0x28c], R0, 0x1, P0 ;  /* 0x0000a300040d7a11 */ /* 0x000fe400000f0c00 */
[----:B------:R-:W-:Y:S01]  /*82c0*/  ISETP.GE.AND P0, PT, R91, c[0x0][0x27c], PT ;  /* 0x00009f005b007a0c */ /* 0x000fe20003f06270 */
[----:B------:R1:W4:Y:S03]  /*82d0*/  SHFL.IDX PT, R4, R14, RZ, 0x181f ;  /* 0x00181fff0e047589 */ /* 0x00032600000e0000 */
[----:B------:R-:W-:Y:S01]  /*82e0*/  SEL R0, RZ, 0xffffffff, P0 ;  /* 0xffffffffff007807 */ /* 0x000fe20000000000 */
[----:B------:R1:W1:Y:S04]  /*82f0*/  SHFL.IDX PT, R5, R13, RZ, 0x181f ;  /* 0x00181fff0d057589 */ /* 0x00026800000e0000 */
[----:B------:R-:W-:-:S05]  /*8300*/  IMAD.SHL.U32 R0, R0, 0x2, RZ ;  /* 0x0000000200007824 */ /* 0x000fca00078e00ff */
[----:B------:R-:W-:Y:S01]  /*8310*/  LOP3.LUT R12, R0, 0x2, R12, 0xe2, !PT ;  /* 0x00000002000c7812 */ /* 0x000fe200078ee20c */
[----:B------:R-:W-:Y:S05]  /*8320*/  @P5 BRA `(.L_x_1181) ;  /* 0x0000012000005947 */ /* 0x000fea0003800000 */
[----:B--23--:R-:W-:Y:S01]  /*8330*/  LOP3.LUT R0, R12, 0x1, RZ, 0xc0, !PT ;  /* 0x000000010c007812 */ /* 0x00cfe200078ec0ff */
[----:B------:R-:W-:Y:S01]  /*8340*/  CS2R R20, SRZ ;  /* 0x0000000000147805 */ /* 0x000fe2000001ff00 */
[----:B------:R-:W-:Y:S02]  /*8350*/  CS2R R22, SRZ ;  /* 0x0000000000167805 */ /* 0x000fe4000001ff00 */
[----:B------:R-:W-:-:S13]  /*8360*/  ISETP.NE.U32.AND P0, PT, R0, 0x1, PT ;  /* 0x000000010000780c */ /* 0x000fda0003f05070 */
[----:B------:R-:W-:-:S04]  /*8370*/  @!P0 IMAD.WIDE R10, R68, 0x2, R6 ;  /* 0x00000002440a8825 */ /* 0x000fc800078e0206 */
[----:B-1--4-:R-:W-:Y:S01]  /*8380*/  @!P0 IMAD.WIDE R8, R68, 0x2, R4 ;  /* 0x0000000244088825 */ /* 0x012fe200078e0204 */
[----:B------:R1:W5:Y:S04]  /*8390*/  @!P0 LD.E.64 R20, [R10.64] ;  /* 0x0000000e0a148980 */ /* 0x000368000c101b00 */
[----:B------:R1:W5:Y:S01]  /*83a0*/  @!P0 LD.E.64 R22, [R8.64] ;  /* 0x0000000e08168980 */ /* 0x000362000c101b00 */
[----:B------:R-:W-:Y:S01]  /*83b0*/  LOP3.LUT P0, RZ, R12, 0x2, RZ, 0xc0, !PT ;  /* 0x000000020cff7812 */ /* 0x000fe2000780c0ff */
[----:B------:R-:W-:Y:S01]  /*83c0*/  CS2R R24, SRZ ;  /* 0x0000000000187805 */ /* 0x000fe2000001ff00 */
[----:B------:R-:W-:-:S11]  /*83d0*/  CS2R R26, SRZ ;  /* 0x00000000001a7805 */ /* 0x000fd6000001ff00 */
[----:B------:R-:W-:-:S04]  /*83e0*/  @P0 SHF.R.S32.HI R0, RZ, 0x1f, R91 ;  /* 0x0000001fff000819 */ /* 0x000fc8000001145b */
[----:B------:R-:W-:-:S04]  /*83f0*/  @P0 LEA.HI R0, R0, R91, RZ, 0x2 ;  /* 0x0000005b00000211 */ /* 0x000fc800078f10ff */
[----:B------:R-:W-:-:S05]  /*8400*/  @P0 LOP3.LUT R0, R0, 0xfffffffc, RZ, 0xc0, !PT ;  /* 0xfffffffc00000812 */ /* 0x000fca00078ec0ff */
[----:B------:R-:W-:-:S04]  /*8410*/  @P0 IMAD.WIDE R6, R0, 0x2, R6 ;  /* 0x0000000200060825 */ /* 0x000fc800078e0206 */
[----:B------:R-:W-:Y:S01]  /*8420*/  @P0 IMAD.WIDE R4, R0, 0x2, R4 ;  /* 0x0000000200040825 */ /* 0x000fe200078e0204 */
[----:B------:R1:W5:Y:S04]  /*8430*/  @P0 LD.E.64 R24, [R6.64] ;  /* 0x0000000e06180980 */ /* 0x000368000c101b00 */
[----:B------:R1:W5:Y:S02]  /*8440*/  @P0 LD.E.64 R26, [R4.64] ;  /* 0x0000000e041a0980 */ /* 0x000364000c101b00 */
.L_x_1181:
[----:B--23--:R-:W-:Y:S05]  /*8450*/  BSYNC B0 ;  /* 0x0000000000007941 */ /* 0x00cfea0003800000 */
.L_x_1180:
[----:B-1---5:R-:W-:Y:S01]  /*8460*/  IMAD.MOV.U32 R10, RZ, RZ, R24 ;  /* 0x000000ffff0a7224 */ /* 0x022fe200078e0018 */
[----:B------:R1:W2:Y:S01]  /*8470*/  SHFL.IDX PT, R7, R15, 0x1, 0x181f ;  /* 0x00381f000f077f89 */ /* 0x0002a200000e0000 */
        /* <DEDUP_REMOVED lines=11> */
[----:B------:R1:W3:Y:S01]  /*8530*/  SHFL.IDX PT, R6, R16, 0x1, 0x181f ;  /* 0x00381f0010067f89 */ /* 0x0002e200000e0000 */
[----:B------:R-:W-:Y:S01]  /*8540*/  IMAD.MOV.U32 R0, RZ, RZ, R23 ;  /* 0x000000ffff007224 */ /* 0x000fe200078e0017 */
[----:B------:R-:W-:Y:S01]  /*8550*/  PRMT R93, R10, 0x7610, R93 ;  /* 0x000076100a5d7816 */ /* 0x000fe2000000005d */
[----:B------:R-:W-:Y:S01]  /*8560*/  CS2R R28, SRZ ;  /* 0x00000000001c7805 */ /* 0x000fe2000001ff00 */
[----:B------:R1:W4:Y:S01]  /*8570*/  SHFL.IDX PT, R5, R13, 0x1, 0x181f ;  /* 0x00381f000d057f89 */ /* 0x00032200000e0000 */
[----:B------:R-:W-:Y:S01]  /*8580*/  PRMT R94, R9, 0x7610, R94 ;  /* 0x00007610095e7816 */ /* 0x000fe2000000005e */
[----:B------:R-:W-:Y:S01]  /*8590*/  CS2R R32, SRZ ;  /* 0x0000000000207805 */ /* 0x000fe2000001ff00 */
[----:B------:R-:W-:Y:S01]  /*85a0*/  PRMT R69, R8, 0x7610, R69 ;  /* 0x0000761008457816 */ /* 0x000fe20000000045 */
[----:B----4-:R1:W4:Y:S01]  /*85b0*/  SHFL.IDX PT, R4, R14, 0x1, 0x181f ;  /* 0x00381f000e047f89 */ /* 0x01032200000e0000 */
[----:B------:R-:W-:Y:S01]  /*85c0*/  PRMT R90, R0, 0x7610, R90 ;  /* 0x00007610005a7816 */ /* 0x000fe2000000005a */
[----:B------:R-:W-:Y:S01]  /*85d0*/  CS2R R30, SRZ ;  /* 0x00000000001e7805 */ /* 0x000fe2000001ff00 */
[----:B------:R-:W-:Y:S05]  /*85e0*/  @P6 BRA `(.L_x_1183) ;  /* 0x0000012000006947 */ /* 0x000fea0003800000 */
[----:B------:R-:W-:Y:S01]  /*85f0*/  LOP3.LUT R0, R12, 0x1, RZ, 0xc0, !PT ;  /* 0x000000010c007812 */ /* 0x000fe200078ec0ff */
[----:B------:R-:W-:Y:S01]  /*8600*/  CS2R R28, SRZ ;  /* 0x00000000001c7805 */ /* 0x000fe2000001ff00 */
[----:B------:R-:W-:-:S02]  /*8610*/  CS2R R30, SRZ ;  /* 0x00000000001e7805 */ /* 0x000fc4000001ff00 */
[----:B------:R-:W-:-:S13]  /*8620*/  ISETP.NE.U32.AND P0, PT, R0, 0x1, PT ;  /* 0x000000010000780c */ /* 0x000fda0003f05070 */
[----:B--23--:R-:W-:-:S04]  /*8630*/  @!P0 IMAD.WIDE R10, R68, 0x2, R6 ;  /* 0x00000002440a8825 */ /* 0x00cfc800078e0206 */
[----:B----4-:R-:W-:Y:S01]  /*8640*/  @!P0 IMAD.WIDE R8, R68, 0x2, R4 ;  /* 0x0000000244088825 */ /* 0x010fe200078e0204 */
        /* <DEDUP_REMOVED lines=12> */
.L_x_1183:
[----:B------:R-:W-:Y:S05]  /*8710*/  BSYNC B0 ;  /* 0x0000000000007941 */ /* 0x000fea0003800000 */
.L_x_1182:
[----:B------:R-:W-:Y:S01]  /*8720*/  ISETP.NE.AND P0, PT, R37, RZ, PT ;  /* 0x000000ff2500720c */ /* 0x000fe20003f05270 */
[----:B--2--5:R-:W-:Y:S01]  /*8730*/  IMAD.MOV.U32 R10, RZ, RZ, R34 ;  /* 0x000000ffff0a7224 */ /* 0x024fe200078e0022 */
[----:B------:R2:W1:Y:S01]  /*8740*/  SHFL.IDX PT, R7, R15, 0x2, 0x181f ;  /* 0x00581f000f077f89 */ /* 0x00046200000e0000 */
        /* <DEDUP_REMOVED lines=11> */
[----:B---3--:R2:W3:Y:S01]  /*8800*/  SHFL.IDX PT, R6, R16, 0x2, 0x181f ;  /* 0x00581f0010067f89 */ /* 0x0084e200000e0000 */
        /* <DEDUP_REMOVED lines=10> */
[----:B------:R-:W-:Y:S01]  /*88b0*/  CS2R R44, SRZ ;  /* 0x00000000002c7805 */ /* 0x000fe2000001ff00 */
[----:B------:R-:W-:Y:S01]  /*88c0*/  CS2R R40, SRZ ;  /* 0x0000000000287805 */ /* 0x000fe2000001ff00 */
[----:B------:R-:W-:Y:S05]  /*88d0*/  @P0 BRA `(.L_x_1185) ;  /* 0x0000012000000947 */ /* 0x000fea0003800000 */
[----:B-1----:R-:W-:Y:S01]  /*88e0*/  LOP3.LUT R0, R12, 0x1, RZ, 0xc0, !PT ;  /* 0x000000010c007812 */ /* 0x002fe200078ec0ff */
[----:B------:R-:W-:Y:S01]  /*88f0*/  CS2R R38, SRZ ;  /* 0x0000000000267805 */ /* 0x000fe2000001ff00 */
[----:B------:R-:W-:-:S02]  /*8900*/  CS2R R40, SRZ ;  /* 0x0000000000287805 */ /* 0x000fc4000001ff00 */
[----:B------:R-:W-:-:S13]  /*8910*/  ISETP.NE.U32.AND P0, PT, R0, 0x1, PT ;  /* 0x000000010000780c */ /* 0x000fda0003f05070 */
[----:B---3--:R-:W-:-:S04]  /*8920*/  @!P0 IMAD.WIDE R10, R68, 0x2, R6 ;  /* 0x00000002440a8825 */ /* 0x008fc800078e0206 */
        /* <DEDUP_REMOVED lines=13> */
.L_x_1185:
[----:B-1----:R-:W-:Y:S05]  /*8a00*/  BSYNC B0 ;  /* 0x0000000000007941 */ /* 0x002fea0003800000 */
.L_x_1184:
[----:B------:R-:W-:Y:S01]  /*8a10*/  ISETP.NE.AND P0, PT, R48, RZ, PT ;  /* 0x000000ff3000720c */ /* 0x000fe20003f05270 */
[----:B-----5:R-:W-:Y:S01]  /*8a20*/  IMAD.MOV.U32 R10, RZ, RZ, R42 ;  /* 0x000000ffff0a7224 */ /* 0x020fe200078e002a */
        /* <DEDUP_REMOVED lines=42> */
.L_x_1187:
[----:B------:R-:W-:Y:S05]  /*8cd0*/  BSYNC B0 ;  /* 0x0000000000007941 */ /* 0x000fea0003800000 */
.L_x_1186:
        /* <DEDUP_REMOVED lines=46> */
.L_x_1189:
[----:B-1----:R-:W-:Y:S05]  /*8fc0*/  BSYNC B0 ;  /* 0x0000000000007941 */ /* 0x002fea0003800000 */
.L_x_1188:
        /* <DEDUP_REMOVED lines=44> */
.L_x_1191:
[----:B------:R-:W-:Y:S05]  /*9290*/  BSYNC B0 ;  /* 0x0000000000007941 */ /* 0x000fea0003800000 */
.L_x_1190:
        /* <DEDUP_REMOVED lines=28> */
[C---:B-1----:R-:W-:Y:S01]  /*9460*/  LOP3.LUT P0, RZ, R12.reuse, 0x2, RZ, 0xc0, !PT ;  /* 0x000000020cff7812 */ /* 0x042fe2000780c0ff */
[----:B------:R-:W-:Y:S01]  /*9470*/  CS2R R74, SRZ ;  /* 0x00000000004a7805 */ /* 0x000fe2000001ff00 */
[----:B------:R-:W-:Y:S01]  /*9480*/  LOP3.LUT R0, R12, 0x1, RZ, 0xc0, !PT ;  /* 0x000000010c007812 */ /* 0x000fe200078ec0ff */
[----:B------:R-:W-:Y:S01]  /*9490*/  CS2R R76, SRZ ;  /* 0x00000000004c7805 */ /* 0x000fe2000001ff00 */
[----:B------:R-:W-:Y:S01]  /*94a0*/  CS2R R78, SRZ ;  /* 0x00000000004e7805 */ /* 0x000fe2000001ff00 */
[----:B------:R-:W-:Y:S01]  /*94b0*/  CS2R R80, SRZ ;  /* 0x0000000000507805 */ /* 0x000fe2000001ff00 */
[----:B------:R-:W-:-:S07]  /*94c0*/  ISETP.NE.U32.AND P1, PT, R0, 0x1, PT ;  /* 0x000000010000780c */ /* 0x000fce0003f25070 */
[----:B------:R-:W-:-:S04]  /*94d0*/  @P0 SHF.R.S32.HI R0, RZ, 0x1f, R91 ;  /* 0x0000001fff000819 */ /* 0x000fc8000001145b */
[----:B------:R-:W-:Y:S02]  /*94e0*/  @P0 LEA.HI R0, R0, R91, RZ, 0x2 ;  /* 0x0000005b00000211 */ /* 0x000fe400078f10ff */
[----:B---3--:R-:W-:Y:S02]  /*94f0*/  @!P1 IMAD.WIDE R10, R68, 0x2, R6 ;  /* 0x00000002440a9825 */ /* 0x008fe400078e0206 */
[----:B------:R-:W-:-:S03]  /*9500*/  @P0 LOP3.LUT R0, R0, 0xfffffffc, RZ, 0xc0, !PT ;  /* 0xfffffffc00000812 */ /* 0x000fc600078ec0ff */
[----:B------:R1:W5:Y:S02]  /*9510*/  @!P1 LD.E.64 R74, [R10.64] ;  /* 0x0000000e0a4a9980 */ /* 0x000364000c101b00 */
[----:B------:R-:W-:-:S04]  /*9520*/  @P0 IMAD.WIDE R8, R0, 0x2, R6 ;  /* 0x0000000200080825 */ /* 0x000fc800078e0206 */
[--C-:B----4-:R-:W-:Y:S01]  /*9530*/  @P0 IMAD.WIDE R6, R0, 0x2, R4.reuse ;  /* 0x0000000200060825 */ /* 0x110fe200078e0204 */
[----:B------:R1:W5:Y:S03]  /*9540*/  @P0 LD.E.64 R78, [R8.64] ;  /* 0x0000000e084e0980 */ /* 0x000366000c101b00 */
[----:B------:R-:W-:Y:S01]  /*9550*/  @!P1 IMAD.WIDE R4, R68, 0x2, R4 ;  /* 0x0000000244049825 */ /* 0x000fe200078e0204 */
[----:B------:R1:W5:Y:S04]  /*9560*/  @P0 LD.E.64 R80, [R6.64] ;  /* 0x0000000e06500980 */ /* 0x000368000c101b00 */
[----:B------:R1:W5:Y:S02]  /*9570*/  @!P1 LD.E.64 R76, [R4.64] ;  /* 0x0000000e044c9980 */ /* 0x000364000c101b00 */
.L_x_1193:
[----:B-1----:R-:W-:Y:S05]  /*9580*/  BSYNC B0 ;  /* 0x0000000000007941 */ /* 0x002fea0003800000 */
.L_x_1192:
        /* <DEDUP_REMOVED lines=25> */
[C---:B------:R-:W-:Y:S01]  /*9720*/  LOP3.LUT P0, RZ, R12.reuse, 0x2, RZ, 0xc0, !PT ;  /* 0x000000020cff7812 */ /* 0x040fe2000780c0ff */
        /* <DEDUP_REMOVED lines=8> */
[----:B--23--:R-:W-:Y:S02]  /*97b0*/  @!P1 IMAD.WIDE R10, R68, 0x2, R6 ;  /* 0x00000002440a9825 */ /* 0x00cfe400078e0206 */
        /* <DEDUP_REMOVED lines=8> */
.L_x_1195:
[----:B------:R-:W-:Y:S05]  /*9840*/  BSYNC B0 ;  /* 0x0000000000007941 */ /* 0x000fea0003800000 */
.L_x_1194:
[----:B--2---:R-:W-:Y:S01]  /*9850*/  IMAD.IADD R5, R18, 0x1, -R212 ;  /* 0x0000000112057824 */ /* 0x004fe200078e0ad4 */
[----:B------:R-:W-:-:S04]  /*9860*/  DEPBAR.LE SB0, 0x1 ;  /* 0x000080400000791a */ /* 0x000fc80000000000 */
[----:B------:R-:W-:Y:S01]  /*9870*/  IMNMX R37, R5, 0x80, PT ;  /* 0x0000008005257817 */ /* 0x000fe20003800200 */
[----:B-----5:R-:W-:Y:S01]  /*9880*/  IMAD.MOV.U32 R0, RZ, RZ, R88 ;  /* 0x000000ffff007224 */ /* 0x020fe200078e0058 */
[----:B------:R-:W-:Y:S01]  /*9890*/  BSSY B1, `(.L_x_1196) ;  /* 0x000006b000017945 */ /* 0x000fe20003800000 */
[----:B---3--:R-:W-:Y:S01]  /*98a0*/  IMAD.MOV.U32 R6, RZ, RZ, R89 ;  /* 0x000000ffff067224 */ /* 0x008fe200078e0059 */
[----:B------:R-:W-:Y:S01]  /*98b0*/  BAR.SYNC.DEFER_BLOCKING 0x0 ;  /* 0x0000000000007b1d */ /* 0x000fe20000010000 */
[----:B------:R-:W-:Y:S01]  /*98c0*/  ISETP.GE.AND P0, PT, R65, R37, PT ;  /* 0x000000254100720c */ /* 0x000fe20003f06270 */
[----:B----4-:R-:W-:Y:S02]  /*98d0*/  IMAD.MOV.U32 R4, RZ, RZ, R82 ;  /* 0x000000ffff047224 */ /* 0x010fe400078e0052 */
        /* <DEDUP_REMOVED lines=15> */
[----:B------:R-:W2:Y:S01]  /*99d0*/  LDS.128 R4, [R36+0x8080] ;  /* 0x0080800024047984 */ /* 0x000ea20000000c00 */
[----:B------:R-:W-:Y:S02]  /*99e0*/  SHF.R.U32.HI R0, RZ, 0x10, R23 ;  /* 0x00000010ff007819 */ /* 0x000fe40000011617 */
[----:B------:R-:W-:Y:S02]  /*99f0*/  SHF.R.U32.HI R11, RZ, 0x10, R21 ;  /* 0x00000010ff0b7819 */ /* 0x000fe40000011615 */
[----:B------:R-:W-:Y:S02]  /*9a00*/  SHF.R.U64 R17, R22, 0x10, R23 ;  /* 0x0000001016117819 */ /* 0x000fe40000001217 */
[----:B------:R-:W-:Y:S01]  /*9a10*/  SHF.R.U64 R19, R20, 0x10, R21 ;  /* 0x0000001014137819 */ /* 0x000fe20000001215 */
[----:B-1----:R-:W-:-:S04]  /*9a20*/  HADD2.F32 R16, -RZ, R11.H0_H0 ;  /* 0x2000000bff107230 */ /* 0x002fc80000004100 */
[----:B------:R-:W-:Y:S02]  /*9a30*/  HADD2.F32 R19, -RZ, R19.H0_H0 ;  /* 0x20000013ff137230 */ /* 0x000fe40000004100 */
[--C-:B--2---:R-:W-:Y:S02]  /*9a40*/  HADD2.F32 R8, -RZ, R7.reuse.H0_H0 ;  /* 0x20000007ff087230 */ /* 0x104fe40000004100 */
[--C-:B------:R-:W-:Y:S02]  /*9a50*/  HADD2.F32 R13, -RZ, R6.reuse.H0_H0 ;  /* 0x20000006ff0d7230 */ /* 0x100fe40000004100 */
[----:B------:R-:W-:Y:S02]  /*9a60*/  HADD2.F32 R12, -RZ, R6.H1_H1 ;  /* 0x30000006ff0c7230 */ /* 0x000fe40000004100 */
[----:B------:R-:W-:Y:S02]  /*9a70*/  HADD2.F32 R7, -RZ, R7.H1_H1 ;  /* 0x30000007ff077230 */ /* 0x000fe40000004100 */
[----:B------:R-:W-:-:S02]  /*9a80*/  HADD2.F32 R6, -RZ, R0.H0_H0 ;  /* 0x20000000ff067230 */ /* 0x000fc40000004100 */
[--C-:B------:R-:W-:Y:S02]  /*9a90*/  HADD2.F32 R15, -RZ, R5.reuse.H0_H0 ;  /* 0x20000005ff0f7230 */ /* 0x100fe40000004100 */
[----:B------:R-:W-:Y:S01]  /*9aa0*/  HADD2.F32 R14, -RZ, R5.H1_H1 ;  /* 0x30000005ff0e7230 */ /* 0x000fe20000004100 */
[CC--:B------:R-:W-:Y:S01]  /*9ab0*/  FMUL.FTZ R5, R7.reuse, R6.reuse ;  /* 0x0000000607057220 */ /* 0x0c0fe20000410000 */
[--C-:B------:R-:W-:Y:S01]  /*9ac0*/  HADD2.F32 R10, -RZ, R4.reuse.H0_H0 ;  /* 0x20000004ff0a7230 */ /* 0x100fe20000004100 */
[C---:B------:R-:W-:Y:S01]  /*9ad0*/  FMUL.FTZ R6, R8.reuse, R6 ;  /* 0x0000000608067220 */ /* 0x040fe20000410000 */
[----:B------:R-:W-:Y:S01]  /*9ae0*/  HADD2.F32 R9, -RZ, R4.H1_H1 ;  /* 0x30000004ff097230 */ /* 0x000fe20000004100 */
[-C--:B------:R-:W-:Y:S01]  /*9af0*/  FFMA.FTZ R18, R8, R16.reuse, -R5 ;  /* 0x0000001008127223 */ /* 0x080fe20000010805 */
[--C-:B------:R-:W-:Y:S01]  /*9b00*/  HADD2.F32 R0, -RZ, R69.reuse.H0_H0 ;  /* 0x20000045ff007230 */ /* 0x100fe20000004100 */
[----:B------:R-:W-:Y:S01]  /*9b10*/  FFMA.FTZ R16, R7, R16, R6 ;  /* 0x0000001007107223 */ /* 0x000fe20000010006 */
[----:B------:R-:W-:-:S02]  /*9b20*/  HADD2.F32 R4, -RZ, R69.H1_H1 ;  /* 0x30000045ff047230 */ /* 0x000fc40000004100 */
[----:B------:R-:W-:Y:S01]  /*9b30*/  HADD2.F32 R6, -RZ, R17.H0_H0 ;  /* 0x20000011ff067230 */ /* 0x000fe20000004100 */
[CC--:B------:R-:W-:Y:S02]  /*9b40*/  FMUL.FTZ R11, R9.reuse, R0.reuse ;  /* 0x00000000090b7220 */ /* 0x0c0fe40000410000 */
[C---:B------:R-:W-:Y:S01]  /*9b50*/  FMUL.FTZ R5, R10.reuse, R0 ;  /* 0x000000000a057220 */ /* 0x040fe20000410000 */
[--C-:B------:R-:W-:Y:S01]  /*9b60*/  HADD2.F32 R0, -RZ, R90.reuse.H0_H0 ;  /* 0x2000005aff007230 */ /* 0x100fe20000004100 */
[-C--:B------:R-:W-:Y:S02]  /*9b70*/  FFMA.FTZ R11, R10, R4.reuse, -R11 ;  /* 0x000000040a0b7223 */ /* 0x080fe4000001080b */
[----:B------:R-:W-:Y:S01]  /*9b80*/  FFMA.FTZ R9, R9, R4, R5 ;  /* 0x0000000409097223 */ /* 0x000fe20000010005 */
[----:B------:R-:W-:Y:S01]  /*9b90*/  HADD2.F32 R4, -RZ, R90.H1_H1 ;  /* 0x3000005aff047230 */ /* 0x000fe20000004100 */
[-C--:B------:R-:W-:Y:S02]  /*9ba0*/  FMUL.FTZ R5, R12, R0.reuse ;  /* 0x000000000c057220 */ /* 0x080fe40000410000 */
[----:B------:R-:W-:-:S02]  /*9bb0*/  FMUL.FTZ R0, R13, R0 ;  /* 0x000000000d007220 */ /* 0x000fc40000410000 */
[-C--:B------:R-:W-:Y:S02]  /*9bc0*/  FMUL.FTZ R7, R14, R6.reuse ;  /* 0x000000060e077220 */ /* 0x080fe40000410000 */
[----:B------:R-:W-:Y:S02]  /*9bd0*/  FMUL.FTZ R6, R15, R6 ;  /* 0x000000060f067220 */ /* 0x000fe40000410000 */
[-C--:B------:R-:W-:Y:S02]  /*9be0*/  FFMA.FTZ R8, R13, R4.reuse, -R5 ;  /* 0x000000040d087223 */ /* 0x080fe40000010805 */
[----:B------:R-:W-:Y:S02]  /*9bf0*/  FFMA.FTZ R4, R12, R4, R0 ;  /* 0x000000040c047223 */ /* 0x000fe40000010000 */
[-C--:B------:R-:W-:Y:S01]  /*9c00*/  FFMA.FTZ R0, R15, R19.reuse, -R7 ;  /* 0x000000130f007223 */ /* 0x080fe20000010807 */
[----:B------:R-:W-:Y:S01]  /*9c10*/  F2FP.PACK_AB R7, R16, R18 ;  /* 0x000000121007723e */ /* 0x000fe200000000ff */
[----:B------:R-:W-:Y:S01]  /*9c20*/  FFMA.FTZ R5, R14, R19, R6 ;  /* 0x000000130e057223 */ /* 0x000fe20000010006 */
[----:B------:R-:W-:-:S02]  /*9c30*/  F2FP.PACK_AB R6, R4, R8 ;  /* 0x000000080406723e */ /* 0x000fc400000000ff */
[----:B------:R-:W-:Y:S02]  /*9c40*/  F2FP.PACK_AB R4, R9, R11 ;  /* 0x0000000b0904723e */ /* 0x000fe400000000ff */
[----:B------:R-:W-:-:S05]  /*9c50*/  F2FP.PACK_AB R5, R5, R0 ;  /* 0x000000000505723e */ /* 0x000fca00000000ff */
[----:B------:R1:W-:Y:S02]  /*9c60*/  STS.128 [R36+0x8080], R4 ;  /* 0x0080800424007388 */ /* 0x0003e40000000c00 */
.L_x_1199:
[----:B------:R-:W-:Y:S05]  /*9c70*/  BSYNC B0 ;  /* 0x0000000000007941 */ /* 0x000fea0003800000 */
.L_x_1198:
[----:B------:R-:W-:-:S13]  /*9c80*/  ISETP.GE.AND P0, PT, R91, c[0x0][0x27c], PT ;  /* 0x00009f005b007a0c */ /* 0x000fda0003f06270 */
[----:B------:R-:W-:Y:S05]  /*9c90*/  @P0 BRA `(.L_x_1197) ;  /* 0x000002a000000947 */ /* 0x000fea0003800000 */
[----:B-1----:R-:W1:Y:S01]  /*9ca0*/  LDS.128 R4, [R36+0xc080] ;  /* 0x00c0800024047984 */ /* 0x002e620000000c00 */
[----:B------:R-:W-:Y:S02]  /*9cb0*/  SHF.R.U32.HI R0, RZ, 0x10, R27 ;  /* 0x00000010ff007819 */ /* 0x000fe4000001161b */
[----:B------:R-:W-:Y:S02]  /*9cc0*/  SHF.R.U32.HI R11, RZ, 0x10, R25 ;  /* 0x00000010ff0b7819 */ /* 0x000fe40000011619 */
[----:B------:R-:W-:Y:S02]  /*9cd0*/  SHF.R.U64 R17, R26, 0x10, R27 ;  /* 0x000000101a117819 */ /* 0x000fe4000000121b */
[----:B------:R-:W-:Y:S01]  /*9ce0*/  SHF.R.U64 R19, R24, 0x10, R25 ;  /* 0x0000001018137819 */ /* 0x000fe20000001219 */
[----:B------:R-:W-:-:S04]  /*9cf0*/  HADD2.F32 R16, -RZ, R11.H0_H0 ;  /* 0x2000000bff107230 */ /* 0x000fc80000004100 */
[----:B------:R-:W-:Y:S02]  /*9d00*/  HADD2.F32 R19, -RZ, R19.H0_H0 ;  /* 0x20000013ff137230 */ /* 0x000fe40000004100 */
[--C-:B-1----:R-:W-:Y:S02]  /*9d10*/  HADD2.F32 R8, -RZ, R7.reuse.H0_H0 ;  /* 0x20000007ff087230 */ /* 0x102fe40000004100 */
        /* <DEDUP_REMOVED lines=34> */
.L_x_1197:
[----:B------:R-:W-:Y:S05]  /*9f40*/  BSYNC B1 ;  /* 0x0000000000017941 */ /* 0x000fea0003800000 */
.L_x_1196:
        /* <DEDUP_REMOVED lines=49> */
.L_x_1203:
[----:B------:R-:W-:Y:S05]  /*a260*/  BSYNC B0 ;  /* 0x0000000000007941 */ /* 0x000fea0003800000 */
.L_x_1202:
        /* <DEDUP_REMOVED lines=44> */
.L_x_1201:
[----:B------:R-:W-:Y:S05]  /*a530*/  BSYNC B1 ;  /* 0x0000000000017941 */ /* 0x000fea0003800000 */
.L_x_1200:
        /* <DEDUP_REMOVED lines=49> */
.L_x_1207:
[----:B------:R-:W-:Y:S05]  /*a850*/  BSYNC B0 ;  /* 0x0000000000007941 */ /* 0x000fea0003800000 */
.L_x_1206:
        /* <DEDUP_REMOVED lines=44> */
.L_x_1205:
[----:B------:R-:W-:Y:S05]  /*ab20*/  BSYNC B1 ;  /* 0x0000000000017941 */ /* 0x000fea0003800000 */
.L_x_1204:
        /* <DEDUP_REMOVED lines=49> */
.L_x_1211:
[----:B------:R-:W-:Y:S05]  /*ae40*/  BSYNC B0 ;  /* 0x0000000000007941 */ /* 0x000fea0003800000 */
.L_x_1210:
        /* <DEDUP_REMOVED lines=44> */
.L_x_1209:
[----:B------:R-:W-:Y:S05]  /*b110*/  BSYNC B1 ;  /* 0x0000000000017941 */ /* 0x000fea0003800000 */
.L_x_1208:
        /* <DEDUP_REMOVED lines=49> */
.L_x_1215:
[----:B------:R-:W-:Y:S05]  /*b430*/  BSYNC B0 ;  /* 0x0000000000007941 */ /* 0x000fea0003800000 */
.L_x_1214:
        /* <DEDUP_REMOVED lines=44> */
.L_x_1213:
[----:B------:R-:W-:Y:S05]  /*b700*/  BSYNC B1 ;  /* 0x0000000000017941 */ /* 0x000fea0003800000 */
.L_x_1212:
        /* <DEDUP_REMOVED lines=49> */
.L_x_1219:
[----:B------:R-:W-:Y:S05]  /*ba20*/  BSYNC B0 ;  /* 0x0000000000007941 */ /* 0x000fea0003800000 */
.L_x_1218:
        /* <DEDUP_REMOVED lines=27> */
[----:B------:R-:W-:Y:S01]  /*bbe0*/  HADD2.F32 R0, -RZ, R113.H0_H0 ;  /* 0x20000071ff007230 */ /* 0x000fe20000004100 */
[-C--:B------:R-:W-:Y:S02]  /*bbf0*/  FFMA.FTZ R11, R10, R4.reuse, -R11 ;  /* 0x000000040a0b7223 */ /* 0x080fe4000001080b */
[----:B------:R-:W-:Y:S01]  /*bc00*/  FFMA.FTZ R9, R9, R4, R5 ;  /* 0x0000000409097223 */ /* 0x000fe20000010005 */
[----:B------:R-:W-:Y:S01]  /*bc10*/  HADD2.F32 R4, -RZ, R114.H0_H0 ;  /* 0x20000072ff047230 */ /* 0x000fe20000004100 */
        /* <DEDUP_REMOVED lines=13> */
.L_x_1217:
[----:B------:R-:W-:Y:S05]  /*bcf0*/  BSYNC B1 ;  /* 0x0000000000017941 */ /* 0x000fea0003800000 */
.L_x_1216:
        /* <DEDUP_REMOVED lines=26> */
[----:B------:R-:W-:Y:S01]  /*bea0*/  HADD2.F32 R0, -RZ, R113.H1_H1 ;  /* 0x30000071ff007230 */ /* 0x000fe20000004100 */
        /* <DEDUP_REMOVED lines=22> */
.L_x_1223:
[----:B------:R-:W-:Y:S05]  /*c010*/  BSYNC B0 ;  /* 0x0000000000007941 */ /* 0x000fea0003800000 */
.L_x_1222:
        /* <DEDUP_REMOVED lines=44> */
.L_x_1221:
[----:B------:R-:W-:Y:S05]  /*c2e0*/  BSYNC B1 ;  /* 0x0000000000017941 */ /* 0x000fea0003800000 */
.L_x_1220:
[----:B------:R-:W-:-:S04]  /*c2f0*/  IADD3 R0, R65, 0x70, RZ ;  /* 0x0000007041007810 */ /* 0x000fc80007ffe0ff */
        /* <DEDUP_REMOVED lines=47> */
.L_x_1226:
[----:B------:R-:W-:Y:S05]  /*c5f0*/  BSYNC B0 ;  /* 0x0000000000007941 */ /* 0x000fea0003800000 */
.L_x_1225:
        /* <DEDUP_REMOVED lines=21> */
[----:B------:R-:W-:Y:S01]  /*c750*/  HADD2.F32 R0, -RZ, R122.H0_H0 ;  /* 0x2000007aff007230 */ /* 0x000fe20000004100 */
[----:B------:R-:W-:Y:S01]  /*c760*/  FFMA.FTZ R16, R7, R16, R6 ;  /* 0x0000001007107223 */ /* 0x000fe20000010006 */
[----:B------:R-:W-:-:S02]  /*c770*/  HADD2.F32 R4, -RZ, R123.H0_H0 ;  /* 0x2000007bff047230 */ /* 0x000fc40000004100 */
[----:B------:R-:W-:Y:S01]  /*c780*/  HADD2.F32 R6, -RZ, R17.H0_H0 ;  /* 0x20000011ff067230 */ /* 0x000fe20000004100 */
[CC--:B------:R-:W-:Y:S02]  /*c790*/  FMUL.FTZ R11, R9.reuse, R0.reuse ;  /* 0x00000000090b7220 */ /* 0x0c0fe40000410000 */
[C---:B------:R-:W-:Y:S01]  /*c7a0*/  FMUL.FTZ R5, R10.reuse, R0 ;  /* 0x000000000a057220 */ /* 0x040fe20000410000 */
[----:B------:R-:W-:Y:S01]  /*c7b0*/  HADD2.F32 R0, -RZ, R122.H1_H1 ;  /* 0x3000007aff007230 */ /* 0x000fe20000004100 */
        /* <DEDUP_REMOVED lines=15> */
[----:B------:R1:W-:Y:S01]  /*c8b0*/  STS.128 [R36+0xf880], R4 ;  /* 0x00f8800424007388 */ /* 0x0003e20000000c00 */
[----:B------:R-:W-:Y:S05]  /*c8c0*/  BRA `(.L_x_1224) ;  /* 0x000049c000007947 */ /* 0x000fea0003800000 */
.L_x_1179:
        /* <DEDUP_REMOVED lines=8> */
[C---:B------:R-:W-:Y:S01]  /*c950*/  IMAD R4, R9.reuse, c[0x0][0x280], RZ ;  /* 0x0000a00009047a24 */ /* 0x040fe200078e02ff */
[----:B---3--:R-:W-:Y:S01]  /*c960*/  LEA R14, P0, R6, c[0x0][0x270], 0x1 ;  /* 0x00009c00060e7a11 */ /* 0x008fe200078008ff */
[----:B------:R-:W-:Y:S02]  /*c970*/  IMAD R9, R9, c[0x0][0x290], RZ ;  /* 0x0000a40009097a24 */ /* 0x000fe400078e02ff */
[----:B------:R-:W-:-:S04]  /*c980*/  IMAD R4, R0, c[0x0][0x284], R4 ;  /* 0x0000a10000047a24 */ /* 0x000fc800078e0204 */
[----:B------:R-:W-:-:S05]  /*c990*/  IMAD.IADD R4, R7, 0x1, R4 ;  /* 0x0000000107047824 */ /* 0x000fca00078e0204 */
[----:B------:R-:W-:Y:S01]  /*c9a0*/  LEA.HI.X R13, R6, c[0x0][0x274], R4, 0x1, P0 ;  /* 0x00009d00060d7a11 */ /* 0x000fe200000f0c04 */
[----:B------:R-:W-:Y:S01]  /*c9b0*/  IMAD.MOV.U32 R4, RZ, RZ, R10 ;  /* 0x000000ffff047224 */ /* 0x000fe200078e000a */
[----:B------:R-:W1:Y:S03]  /*c9c0*/  SHFL.IDX PT, R6, R14, RZ, 0x181f ;  /* 0x00181fff0e067589 */ /* 0x000e6600000e0000 */
[----:B------:R-:W-:-:S04]  /*c9d0*/  IMAD.WIDE.U32 R4, R0, c[0x0][0x290], R4 ;  /* 0x0000a40000047a25 */ /* 0x000fc800078e0004 */
[----:B------:R-:W-:Y:S01]  /*c9e0*/  IMAD R0, R0, c[0x0][0x294], R9 ;  /* 0x0000a50000007a24 */ /* 0x000fe200078e0209 */
[----:B------:R-:W-:-:S03]  /*c9f0*/  LEA R12, P0, R4, c[0x0][0x288], 0x1 ;  /* 0x0000a200040c7a11 */ /* 0x000fc600078008ff */
[----:B------:R-:W-:Y:S02]  /*ca00*/  IMAD.IADD R0, R5, 0x1, R0 ;  /* 0x0000000105007824 */ /* 0x000fe400078e0200 */
[----:B------:R-:W2:Y:S03]  /*ca10*/  SHFL.IDX PT, R5, R13, RZ, 0x181f ;  /* 0x00181fff0d057589 */ /* 0x000ea600000e0000 */
[----:B------:R-:W-:Y:S02]  /*ca20*/  LEA.HI.X R11, R4, c[0x0][0x28c], R0, 0x1, P0 ;  /* 0x0000a300040b7a11 */ /* 0x000fe400000f0c00 */
[----:B------:R-:W-:-:S03]  /*ca30*/  ISETP.GE.OR P0, PT, R17, c[0x0][0x27c], P5 ;  /* 0x00009f0011007a0c */ /* 0x000fc60002f06670 */
[----:B------:R-:W-:Y:S10]  /*ca40*/  SHFL.IDX PT, R8, R11, RZ, 0x181f ;  /* 0x00181fff0b087589 */ /* 0x000ff400000e0000 */
[C---:B------:R-:W-:Y:S01]  /*ca50*/  @!P0 IMAD.SHL.U32 R4, R17.reuse, 0x2, RZ ;  /* 0x0000000211048824 */ /* 0x040fe200078e00ff */
[----:B------:R-:W-:-:S04]  /*ca60*/  @!P0 SHF.L.U64.HI R0, R17, 0x1, R39 ;  /* 0x0000000111008819 */ /* 0x000fc80000010227 */
[----:B-1----:R-:W-:-:S05]  /*ca70*/  @!P0 IADD3 R6, P1, R6, R4, RZ ;  /* 0x0000000406068210 */ /* 0x002fca0007f3e0ff */
[----:B--2---:R-:W-:Y:S02]  /*ca80*/  @!P0 IMAD.X R7, R5, 0x1, R0, P1 ;  /* 0x0000000105078824 */ /* 0x004fe400008e0600 */
[----:B------:R-:W1:Y:S01]  /*ca90*/  SHFL.IDX PT, R5, R12, RZ, 0x181f ;  /* 0x00181fff0c057589 */ /* 0x000e6200000e0000 */
[----:B------:R-:W-:Y:S01]  /*caa0*/  CS2R R22, SRZ ;  /* 0x0000000000167805 */ /* 0x000fe2000001ff00 */
[----:B------:R-:W-:Y:S02]  /*cab0*/  CS2R R20, SRZ ;  /* 0x0000000000147805 */ /* 0x000fe4000001ff00 */
[----:B------:R2:W3:Y:S01]  /*cac0*/  @!P0 LD.E.128 R24, [R6.64] ;  /* 0x0000000e06188980 */ /* 0x0004e2000c101d00 */
[----:B-1----:R-:W-:-:S05]  /*cad0*/  @!P0 IADD3 R4, P1, R5, R4, RZ ;  /* 0x0000000405048210 */ /* 0x002fca0007f3e0ff */
[----:B------:R-:W-:-:S05]  /*cae0*/  @!P0 IMAD.X R5, R8, 0x1, R0, P1 ;  /* 0x0000000108058824 */ /* 0x000fca00008e0600 */
[----:B------:R3:W4:Y:S01]  /*caf0*/  @!P0 LD.E.128 R20, [R4.64] ;  /* 0x0000000e04148980 */ /* 0x000722000c101d00 */
[----:B------:R-:W-:Y:S03]  /*cb00*/  BSSY B0, `(.L_x_1227) ;  /* 0x0000027000007945 */ /* 0x000fe60003800000 */
[----:B--2---:R1:W2:Y:S01]  /*cb10*/  SHFL.IDX PT, R7, R14, 0x1, 0x181f ;  /* 0x00381f000e077f89 */ /* 0x0042a200000e0000 */
[----:B------:R-:W-:-:S03]  /*cb20*/  CS2R R46, SRZ ;  /* 0x00000000002e7805 */ /* 0x000fc6000001ff00 */
[----:B------:R1:W1:Y:S01]  /*cb30*/  SHFL.IDX PT, R8, R12, 0x1, 0x181f ;  /* 0x00381f000c087f89 */ /* 0x00026200000e0000 */
[----:B------:R-:W-:-:S03]  /*cb40*/  CS2R R44, SRZ ;  /* 0x00000000002c7805 */ /* 0x000fc6000001ff00 */
[----:B------:R1:W1:Y:S01]  /*cb50*/  SHFL.IDX PT, R9, R13, 0x1, 0x181f ;  /* 0x00381f000d097f89 */ /* 0x00026200000e0000 */
[----:B------:R-:W-:-:S03]  /*cb60*/  CS2R R42, SRZ ;  /* 0x00000000002a7805 */ /* 0x000fc6000001ff00 */
[----:B------:R1:W1:Y:S01]  /*cb70*/  SHFL.IDX PT, R10, R11, 0x1, 0x181f ;  /* 0x00381f000b0a7f89 */ /* 0x00026200000e0000 */
[----:B------:R-:W-:Y:S01]  /*cb80*/  CS2R R40, SRZ ;  /* 0x0000000000287805 */ /* 0x000fe2000001ff00 */
[----:B------:R-:W-:Y:S01]  /*cb90*/  ISETP.GE.AND P2, PT, R17, c[0x0][0x27c], PT ;  /* 0x00009f0011007a0c */ /* 0x000fe20003f46270 */
[----:B---3--:R-:W-:Y:S01]  /*cba0*/  IMAD.MOV.U32 R4, RZ, RZ, R24 ;  /* 0x000000ffff047224 */ /* 0x008fe200078e0018 */
[----:B------:R-:W-:Y:S01]  /*cbb0*/  MOV R6, R26 ;  /* 0x0000001a00067202 */ /* 0x000fe20000000f00 */
[----:B------:R-:W-:Y:S02]  /*cbc0*/  IMAD.MOV.U32 R0, RZ, RZ, R25 ;  /* 0x000000ffff007224 */ /* 0x000fe400078e0019 */
[----:B------:R-:W-:Y:S01]  /*cbd0*/  IMAD.MOV.U32 R5, RZ, RZ, R27 ;  /* 0x000000ffff057224 */ /* 0x000fe200078e001b */
[----:B------:R-:W-:Y:S02]  /*cbe0*/  PRMT R51, R6, 0x7610, R51 ;  /* 0x0000761006337816 */ /* 0x000fe40000000033 */
[----:B------:R-:W-:-:S02]  /*cbf0*/  PRMT R31, R4, 0x7610, R31 ;  /* 0x00007610041f7816 */ /* 0x000fc4000000001f */
[----:B------:R-:W-:Y:S02]  /*cc00*/  PRMT R28, R28, 0x5410, R0 ;  /* 0x000054101c1c7816 */ /* 0x000fe40000000000 */
[----:B------:R-:W-:Y:S01]  /*cc10*/  PRMT R32, R32, 0x5410, R5 ;  /* 0x0000541020207816 */ /* 0x000fe20000000005 */
[----:B----4-:R-:W-:Y:S01]  /*cc20*/  IMAD.MOV.U32 R6, RZ, RZ, R22 ;  /* 0x000000ffff067224 */ /* 0x010fe200078e0016 */
[----:B------:R-:W-:Y:S01]  /*cc30*/  MOV R5, R23 ;  /* 0x0000001700057202 */ /* 0x000fe20000000f00 */
[----:B------:R-:W-:Y:S02]  /*cc40*/  IMAD.MOV.U32 R4, RZ, RZ, R20 ;  /* 0x000000ffff047224 */ /* 0x000fe400078e0014 */
[----:B------:R-:W-:Y:S01]  /*cc50*/  IMAD.MOV.U32 R0, RZ, RZ, R21 ;  /* 0x000000ffff007224 */ /* 0x000fe200078e0015 */
[----:B------:R-:W-:Y:S02]  /*cc60*/  PRMT R31, R31, 0x5410, R6 ;  /* 0x000054101f1f7816 */ /* 0x000fe40000000006 */
[----:B------:R-:W-:-:S02]  /*cc70*/  PRMT R32, R5, 0x7610, R32 ;  /* 0x0000761005207816 */ /* 0x000fc40000000020 */
[----:B------:R-:W-:Y:S02]  /*cc80*/  PRMT R28, R4, 0x7610, R28 ;  /* 0x00007610041c7816 */ /* 0x000fe4000000001c */
[----:B------:R-:W-:Y:S01]  /*cc90*/  PRMT R15, R0, 0x7610, R15 ;  /* 0x00007610000f7816 */ /* 0x000fe2000000000f */
[----:B------:R-:W-:Y:S05]  /*cca0*/  @P6 BRA `(.L_x_1228) ;  /* 0x000000c000006947 */ /* 0x000fea0003800000 */
[----:B-12---:R-:W-:Y:S01]  /*ccb0*/  CS2R R44, SRZ ;  /* 0x00000000002c7805 */ /* 0x006fe2000001ff00 */
        /* <DEDUP_REMOVED lines=11> */
.L_x_1228:
[----:B-12---:R-:W-:Y:S05]  /*cd70*/  BSYNC B0 ;  /* 0x0000000000007941 */ /* 0x006fea0003800000 */
.L_x_1227:
[----:B------:R-:W1:Y:S01]  /*cd80*/  SHFL.IDX PT, R6, R14, 0x2, 0x181f ;  /* 0x00581f000e067f89 */ /* 0x000e6200000e0000 */
[----:B------:R-:W-:Y:S01]  /*cd90*/  ISETP.NE.AND P0, PT, R37, RZ, PT ;  /* 0x000000ff2500720c */ /* 0x000fe20003f05270 */
[----:B------:R-:W-:Y:S01]  /*cda0*/  CS2R R58, SRZ ;  /* 0x00000000003a7805 */ /* 0x000fe2000001ff00 */
[----:B------:R-:W-:Y:S01]  /*cdb0*/  CS2R R56, SRZ ;  /* 0x0000000000387805 */ /* 0x000fe2000001ff00 */
[----:B------:R-:W2:Y:S01]  /*cdc0*/  SHFL.IDX PT, R4, R13, 0x2, 0x181f ;  /* 0x00581f000d047f89 */ /* 0x000ea200000e0000 */
[C---:B------:R-:W-:Y:S02]  /*cdd0*/  ISETP.GE.OR P0, PT, R17.reuse, c[0x0][0x27c], P0 ;  /* 0x00009f0011007a0c */ /* 0x040fe40000706670 */
[----:B------:R-:W-:Y:S01]  /*cde0*/  ISETP.NE.AND P3, PT, R48, RZ, PT ;  /* 0x000000ff3000720c */ /* 0x000fe20003f65270 */
[----:B------:R-:W-:Y:S10]  /*cdf0*/  SHFL.IDX PT, R8, R11, 0x2, 0x181f ;  /* 0x00581f000b087f89 */ /* 0x000ff400000e0000 */
[C---:B------:R-:W-:Y:S01]  /*ce00*/  @!P0 IMAD.SHL.U32 R0, R17.reuse, 0x2, RZ ;  /* 0x0000000211008824 */ /* 0x040fe200078e00ff */
[----:B------:R-:W-:-:S04]  /*ce10*/  @!P0 SHF.L.U64.HI R5, R17, 0x1, R39 ;  /* 0x0000000111058819 */ /* 0x000fc80000010227 */
[----:B-1----:R-:W-:-:S05]  /*ce20*/  @!P0 IADD3 R6, P1, R6, R0, RZ ;  /* 0x0000000006068210 */ /* 0x002fca0007f3e0ff */
[----:B--2---:R-:W-:Y:S02]  /*ce30*/  @!P0 IMAD.X R7, R4, 0x1, R5, P1 ;  /* 0x0000000104078824 */ /* 0x004fe400008e0605 */
[----:B------:R-:W1:Y:S01]  /*ce40*/  SHFL.IDX PT, R4, R12, 0x2, 0x181f ;  /* 0x00581f000c047f89 */ /* 0x000e6200000e0000 */
[----:B------:R-:W-:Y:S01]  /*ce50*/  CS2R R62, SRZ ;  /* 0x00000000003e7805 */ /* 0x000fe2000001ff00 */
[----:B------:R-:W-:Y:S02]  /*ce60*/  CS2R R60, SRZ ;  /* 0x00000000003c7805 */ /* 0x000fe4000001ff00 */
[----:B------:R2:W3:Y:S01]  /*ce70*/  @!P0 LD.E.128 R56, [R6.64] ;  /* 0x0000000e06388980 */ /* 0x0004e2000c101d00 */
[----:B-1----:R-:W-:-:S05]  /*ce80*/  @!P0 IADD3 R4, P1, R4, R0, RZ ;  /* 0x0000000004048210 */ /* 0x002fca0007f3e0ff */
[----:B------:R-:W-:-:S05]  /*ce90*/  @!P0 IMAD.X R5, R8, 0x1, R5, P1 ;  /* 0x0000000108058824 */ /* 0x000fca00008e0605 */
[----:B------:R1:W4:Y:S01]  /*cea0*/  @!P0 LD.E.128 R60, [R4.64] ;  /* 0x0000000e043c8980 */ /* 0x000322000c101d00 */
[----:B--2--5:R-:W-:Y:S02]  /*ceb0*/  IMAD.MOV.U32 R6, RZ, RZ, R46 ;  /* 0x000000ffff067224 */ /* 0x024fe400078e002e */
[----:B------:R-:W-:-:S03]  /*cec0*/  IMAD.MOV.U32 R0, RZ, RZ, R45 ;  /* 0x000000ffff007224 */ /* 0x000fc600078e002d */
[----:B------:R-:W-:Y:S01]  /*ced0*/  PRMT R109, R109, 0x5410, R6 ;  /* 0x000054106d6d7816 */ /* 0x000fe20000000006 */
[----:B------:R-:W-:Y:S01]  /*cee0*/  IMAD.MOV.U32 R6, RZ, RZ, R42 ;  /* 0x000000ffff067224 */ /* 0x000fe200078e002a */
[----:B------:R-:W-:Y:S01]  /*cef0*/  PRMT R55, R55, 0x5410, R0 ;  /* 0x0000541037377816 */ /* 0x000fe20000000000 */
[----:B------:R-:W-:-:S03]  /*cf00*/  IMAD.MOV.U32 R0, RZ, RZ, R41 ;  /* 0x000000ffff007224 */ /* 0x000fc600078e0029 */
[----:B------:R-:W-:Y:S02]  /*cf10*/  PRMT R109, R6, 0x7610, R109 ;  /* 0x00007610066d7816 */ /* 0x000fe4000000006d */
[----:B------:R-:W-:Y:S01]  /*cf20*/  PRMT R55, R0, 0x7610, R55 ;  /* 0x0000761000377816 */ /* 0x000fe20000000037 */
[----:B-1----:R-:W-:Y:S02]  /*cf30*/  IMAD.MOV.U32 R5, RZ, RZ, R47 ;  /* 0x000000ffff057224 */ /* 0x002fe400078e002f */
[----:B------:R-:W-:-:S03]  /*cf40*/  IMAD.MOV.U32 R4, RZ, RZ, R44 ;  /* 0x000000ffff047224 */ /* 0x000fc600078e002c */
[----:B------:R-:W-:Y:S01]  /*cf50*/  PRMT R67, R67, 0x5410, R5 ;  /* 0x0000541043437816 */ /* 0x000fe20000000005 */
[----:B------:R-:W-:Y:S01]  /*cf60*/  IMAD.MOV.U32 R5, RZ, RZ, R43 ;  /* 0x000000ffff057224 */ /* 0x000fe200078e002b */
[----:B------:R-:W-:Y:S01]  /*cf70*/  PRMT R108, R108, 0x5410, R4 ;  /* 0x000054106c6c7816 */ /* 0x000fe20000000004 */
[----:B------:R-:W-:-:S03]  /*cf80*/  IMAD.MOV.U32 R4, RZ, RZ, R40 ;  /* 0x000000ffff047224 */ /* 0x000fc600078e0028 */
[----:B------:R-:W-:Y:S02]  /*cf90*/  PRMT R67, R5, 0x7610, R67 ;  /* 0x0000761005437816 */ /* 0x000fe40000000043 */
[----:B------:R-:W-:Y:S01]  /*cfa0*/  PRMT R108, R4, 0x7610, R108 ;  /* 0x00007610046c7816 */ /* 0x000fe2000000006c */
[----:B------:R1:W2:Y:S01]  /*cfb0*/  SHFL.IDX PT, R9, R13, 0x3, 0x181f ;  /* 0x00781f000d097f89 */ /* 0x0002a200000e0000 */
[----:B------:R-:W-:Y:S03]  /*cfc0*/  BSSY B0, `(.L_x_1229) ;  /* 0x0000025000007945 */ /* 0x000fe60003800000 */
[----:B------:R1:W1:Y:S01]  /*cfd0*/  SHFL.IDX PT, R7, R14, 0x3, 0x181f ;  /* 0x00781f000e077f89 */ /* 0x00026200000e0000 */
[----:B------:R-:W-:-:S03]  /*cfe0*/  CS2R R74, SRZ ;  /* 0x00000000004a7805 */ /* 0x000fc6000001ff00 */
[----:B------:R1:W1:Y:S01]  /*cff0*/  SHFL.IDX PT, R10, R11, 0x3, 0x181f ;  /* 0x00781f000b0a7f89 */ /* 0x00026200000e0000 */
[----:B------:R-:W-:-:S03]  /*d000*/  CS2R R72, SRZ ;  /* 0x0000000000487805 */ /* 0x000fc6000001ff00 */
[----:B------:R1:W1:Y:S01]  /*d010*/  SHFL.IDX PT, R8, R12, 0x3, 0x181f ;  /* 0x00781f000c087f89 */ /* 0x00026200000e0000 */
[----:B------:R-:W-:Y:S01]  /*d020*/  CS2R R70, SRZ ;  /* 0x0000000000467805 */ /* 0x000fe2000001ff00 */
[----:B------:R-:W-:Y:S01]  /*d030*/  CS2R R68, SRZ ;  /* 0x0000000000447805 */ /* 0x000fe2000001ff00 */
[----:B---3--:R-:W-:Y:S02]  /*d040*/  IMAD.MOV.U32 R6, RZ, RZ, R58 ;  /* 0x000000ffff067224 */ /* 0x008fe400078e003a */
[----:B------:R-:W-:Y:S02]  /*d050*/  IMAD.MOV.U32 R5, RZ, RZ, R59 ;  /* 0x000000ffff057224 */ /* 0x000fe400078e003b */
[----:B------:R-:W-:Y:S02]  /*d060*/  IMAD.MOV.U32 R4, RZ, RZ, R56 ;  /* 0x000000ffff047224 */ /* 0x000fe400078e0038 */
[----:B------:R-:W-:Y:S01]  /*d070*/  IMAD.MOV.U32 R0, RZ, RZ, R57 ;  /* 0x000000ffff007224 */ /* 0x000fe200078e0039 */
[----:B------:R-:W-:-:S02]  /*d080*/  PRMT R113, R113, 0x5410, R6 ;  /* 0x0000541071717816 */ /* 0x000fc40000000006 */
[----:B------:R-:W-:Y:S02]  /*d090*/  PRMT R111, R111, 0x5410, R5 ;  /* 0x000054106f6f7816 */ /* 0x000fe40000000005 */
[----:B------:R-:W-:Y:S02]  /*d0a0*/  PRMT R112, R112, 0x5410, R4 ;  /* 0x0000541070707816 */ /* 0x000fe40000000004 */
[----:B------:R-:W-:Y:S01]  /*d0b0*/  PRMT R110, R110, 0x5410, R0 ;  /* 0x000054106e6e7816 */ /* 0x000fe20000000000 */
[----:B----4-:R-:W-:Y:S02]  /*d0c0*/  IMAD.MOV.U32 R6, RZ, RZ, R62 ;  /* 0x000000ffff067224 */ /* 0x010fe400078e003e */
[----:B------:R-:W-:Y:S02]  /*d0d0*/  IMAD.MOV.U32 R5, RZ, RZ, R63 ;  /* 0x000000ffff057224 */ /* 0x000fe400078e003f */
[----:B------:R-:W-:Y:S02]  /*d0e0*/  IMAD.MOV.U32 R4, RZ, RZ, R60 ;  /* 0x000000ffff047224 */ /* 0x000fe400078e003c */
[----:B------:R-:W-:Y:S01]  /*d0f0*/  IMAD.MOV.U32 R0, RZ, RZ, R61 ;  /* 0x000000ffff007224 */ /* 0x000fe200078e003d */
[----:B------:R-:W-:-:S02]  /*d100*/  PRMT R113, R6, 0x7610, R113 ;  /* 0x0000761006717816 */ /* 0x000fc40000000071 */
[----:B------:R-:W-:Y:S02]  /*d110*/  PRMT R111, R5, 0x7610, R111 ;  /* 0x00007610056f7816 */ /* 0x000fe4000000006f */
        /* <DEDUP_REMOVED lines=15> */
.L_x_1230:
[----:B-12---:R-:W-:Y:S05]  /*d210*/  BSYNC B0 ;  /* 0x0000000000007941 */ /* 0x006fea0003800000 */
.L_x_1229:
        /* <DEDUP_REMOVED lines=73> */
.L_x_1232:
[----:B-12---:R-:W-:Y:S05]  /*d6b0*/  BSYNC B0 ;  /* 0x0000000000007941 */ /* 0x006fea0003800000 */
.L_x_1231:
[----:B------:R-:W1:Y:S01]  /*d6c0*/  SHFL.IDX PT, R6, R14, 0x6, 0x181f ;  /* 0x00d81f000e067f89 */ /* 0x000e6200000e0000 */
[----:B------:R-:W-:Y:S01]  /*d6d0*/  ISETP.NE.AND P0, PT, R92, RZ, PT ;  /* 0x000000ff5c00720c */ /* 0x000fe20003f05270 */
[----:B------:R-:W-:Y:S01]  /*d6e0*/  CS2R R98, SRZ ;  /* 0x0000000000627805 */ /* 0x000fe2000001ff00 */
[----:B------:R-:W-:Y:S01]  /*d6f0*/  CS2R R96, SRZ ;  /* 0x0000000000607805 */ /* 0x000fe2000001ff00 */
[----:B------:R-:W2:Y:S01]  /*d700*/  SHFL.IDX PT, R4, R13, 0x6, 0x181f ;  /* 0x00d81f000d047f89 */ /* 0x000ea200000e0000 */
[----:B------:R-:W-:-:S03]  /*d710*/  ISETP.GE.OR P0, PT, R17, c[0x0][0x27c], P0 ;  /* 0x00009f0011007a0c */ /* 0x000fc60000706670 */
        /* <DEDUP_REMOVED lines=66> */
.L_x_1234:
[----:B-12---:R-:W-:Y:S05]  /*db40*/  BSYNC B0 ;  /* 0x0000000000007941 */ /* 0x006fea0003800000 */
.L_x_1233:
        /* <DEDUP_REMOVED lines=21> */
[----:B------:R-:W-:Y:S01]  /*dca0*/  HADD2.F32 R14, -RZ, R28.H1_H1 ;  /* 0x3000001cff0e7230 */ /* 0x000fe20000004100 */
[--C-:B------:R-:W-:Y:S02]  /*dcb0*/  SHF.R.U64 R50, R24, 0x10, R25.reuse ;  /* 0x0000001018327819 */ /* 0x100fe40000001219 */
[----:B------:R-:W-:Y:S02]  /*dcc0*/  LEA.HI R0, R0, R64, RZ, 0x1d ;  /* 0x0000004000007211 */ /* 0x000fe400078fe8ff */
[----:B------:R-:W-:Y:S02]  /*dcd0*/  SHF.R.U32.HI R17, RZ, 0x10, R25 ;  /* 0x00000010ff117819 */ /* 0x000fe40000011619 */
[----:B------:R-:W-:-:S02]  /*dce0*/  SHF.R.S32.HI R5, RZ, 0x1f, R0 ;  /* 0x0000001fff057819 */ /* 0x000fc40000011400 */
[----:B------:R-:W-:Y:S01]  /*dcf0*/  SHF.L.U32 R4, R0, 0x3, RZ ;  /* 0x0000000300047819 */ /* 0x000fe200000006ff */
[----:B------:R-:W-:Y:S01]  /*dd00*/  HADD2.F32 R53, -RZ, R17.H0_H0 ;  /* 0x20000011ff357230 */ /* 0x000fe20000004100 */
[----:B------:R-:W-:Y:S02]  /*dd10*/  LEA.HI R0, R5, R0, RZ, 0x3 ;  /* 0x0000000005007211 */ /* 0x000fe400078f18ff */
[----:B------:R-:W-:Y:S02]  /*dd20*/  LOP3.LUT R4, R19, 0x38, R4, 0xf8, !PT ;  /* 0x0000003813047812 */ /* 0x000fe400078ef804 */
[----:B------:R-:W-:Y:S02]  /*dd30*/  SHF.L.U32 R0, R0, 0xa, RZ ;  /* 0x0000000a00007819 */ /* 0x000fe400000006ff */
[----:B------:R-:W-:Y:S02]  /*dd40*/  LOP3.LUT R8, R4, R30, RZ, 0x3c, !PT ;  /* 0x0000001e04087212 */ /* 0x000fe400078e3cff */
[----:B------:R-:W-:Y:S01]  /*dd50*/  LOP3.LUT R0, R0, 0x7fffe000, RZ, 0xc0, !PT ;  /* 0x7fffe00000007812 */ /* 0x000fe200078ec0ff */
[----:B------:R-:W1:Y:S01]  /*dd60*/  LDS.128 R4, [R36+0x8080] ;  /* 0x0080800024047984 */ /* 0x000e620000000c00 */
[----:B------:R-:W-:-:S02]  /*dd70*/  SHF.R.U32.HI R13, RZ, 0x10, R21 ;  /* 0x00000010ff0d7819 */ /* 0x000fc40000011615 */
[----:B------:R-:W-:Y:S02]  /*dd80*/  IADD3 R0, R8, R0, R29 ;  /* 0x0000000008007210 */ /* 0x000fe40007ffe01d */
[----:B------:R-:W-:Y:S02]  /*dd90*/  SHF.R.U64 R37, R20, 0x10, R21 ;  /* 0x0000001014257819 */ /* 0x000fe40000001215 */
[----:B------:R-:W-:Y:S01]  /*dda0*/  SHF.L.U32 R35, R0, 0x1, RZ ;  /* 0x0000000100237819 */ /* 0x000fe200000006ff */
[----:B------:R-:W-:Y:S01]  /*ddb0*/  HADD2.F32 R0, -RZ, R15.H0_H0 ;  /* 0x2000000fff007230 */ /* 0x000fe20000004100 */
[--C-:B------:R-:W-:Y:S02]  /*ddc0*/  SHF.R.U64 R49, R26, 0x10, R27.reuse ;  /* 0x000000101a317819 */ /* 0x100fe4000000121b */
[----:B------:R-:W-:Y:S01]  /*ddd0*/  SHF.R.U32.HI R25, RZ, 0x10, R27 ;  /* 0x00000010ff197819 */ /* 0x000fe2000001161b */
[----:B------:R-:W2:Y:S01]  /*dde0*/  LDS.128 R8, [R35+0x8080] ;  /* 0x0080800023087984 */ /* 0x000ea20000000c00 */
[----:B------:R-:W-:-:S02]  /*ddf0*/  SHF.R.U64 R33, R22, 0x10, R23 ;  /* 0x0000001016217819 */ /* 0x000fc40000001217 */
[----:B------:R-:W-:Y:S01]  /*de00*/  SHF.R.U32.HI R18, RZ, 0x10, R23 ;  /* 0x00000010ff127819 */ /* 0x000fe20000011617 */
[----:B------:R-:W-:Y:S02]  /*de10*/  HADD2.F32 R52, -RZ, R25.H0_H0 ;  /* 0x20000019ff347230 */ /* 0x000fe40000004100 */
[--C-:B-1----:R-:W-:Y:S02]  /*de20*/  HADD2.F32 R20, -RZ, R5.reuse.H0_H0 ;  /* 0x20000005ff147230 */ /* 0x102fe40000004100 */
[----:B------:R-:W-:Y:S02]  /*de30*/  HADD2.F32 R19, -RZ, R5.H1_H1 ;  /* 0x30000005ff137230 */ /* 0x000fe40000004100 */
[--C-:B------:R-:W-:Y:S02]  /*de40*/  HADD2.F32 R24, -RZ, R4.reuse.H0_H0 ;  /* 0x20000004ff187230 */ /* 0x100fe40000004100 */
[----:B------:R-:W-:Y:S02]  /*de50*/  HADD2.F32 R27, -RZ, R4.H1_H1 ;  /* 0x30000004ff1b7230 */ /* 0x000fe40000004100 */
[----:B------:R-:W-:-:S02]  /*de60*/  HADD2.F32 R22, -RZ, R7.H0_H0 ;  /* 0x20000007ff167230 */ /* 0x000fc40000004100 */
[----:B------:R-:W-:Y:S01]  /*de70*/  HADD2.F32 R21, -RZ, R7.H1_H1 ;  /* 0x30000007ff157230 */ /* 0x000fe20000004100 */
[-C--:B------:R-:W-:Y:S01]  /*de80*/  FMUL.FTZ R7, R20, R0.reuse ;  /* 0x0000000014077220 */ /* 0x080fe20000410000 */
[--C-:B--2---:R-:W-:Y:S02]  /*de90*/  HADD2.F32 R4, -RZ, R9.reuse.H0_H0 ;  /* 0x20000009ff047230 */ /* 0x104fe40000004100 */
[----:B------:R-:W-:Y:S02]  /*dea0*/  HADD2.F32 R5, -RZ, R9.H1_H1 ;  /* 0x30000009ff057230 */ /* 0x000fe40000004100 */
[--C-:B------:R-:W-:Y:S01]  /*deb0*/  HADD2.F32 R9, -RZ, R8.reuse.H0_H0 ;  /* 0x20000008ff097230 */ /* 0x100fe20000004100 */
[C---:B------:R-:W-:Y:S01]  /*dec0*/  FMUL.FTZ R30, R4.reuse, R0 ;  /* 0x00000000041e7220 */ /* 0x040fe20000410000 */
[----:B------:R-:W-:Y:S01]  /*ded0*/  HADD2.F32 R16, -RZ, R8.H1_H1 ;  /* 0x30000008ff107230 */ /* 0x000fe20000004100 */
[----:B------:R-:W-:Y:S01]  /*dee0*/  FFMA.FTZ R48, R4, R14, R7 ;  /* 0x0000000e04307223 */ /* 0x000fe20000010007 */
[----:B------:R-:W-:-:S02]  /*def0*/  HADD2.F32 R8, -RZ, R13.H0_H0 ;  /* 0x2000000dff087230 */ /* 0x000fc40000004100 */
[--C-:B------:R-:W-:Y:S02]  /*df00*/  HADD2.F32 R23, -RZ, R6.reuse.H0_H0 ;  /* 0x20000006ff177230 */ /* 0x100fe40000004100 */
[----:B------:R-:W-:Y:S01]  /*df10*/  HADD2.F32 R26, -RZ, R6.H1_H1 ;  /* 0x30000006ff1a7230 */ /* 0x000fe20000004100 */
[-C--:B------:R-:W-:Y:S01]  /*df20*/  FMUL.FTZ R0, R19, R8.reuse ;  /* 0x0000000813007220 */ /* 0x080fe20000410000 */
[----:B------:R-:W-:Y:S01]  /*df30*/  HADD2.F32 R6, -RZ, R28.H0_H0 ;  /* 0x2000001cff067230 */ /* 0x000fe20000004100 */
[C---:B------:R-:W-:Y:S01]  /*df40*/  FMUL.FTZ R29, R5.reuse, R8 ;  /* 0x00000008051d7220 */ /* 0x040fe20000410000 */
[--C-:B------:R-:W-:Y:S01]  /*df50*/  HADD2.F32 R4, -RZ, R31.reuse.H1_H1 ;  /* 0x3000001fff047230 */ /* 0x100fe20000004100 */
[----:B------:R-:W-:Y:S01]  /*df60*/  FFMA.FTZ R34, R5, R53, R0 ;  /* 0x0000003505227223 */ /* 0x000fe20000010000 */
[----:B------:R-:W-:Y:S01]  /*df70*/  HADD2.F32 R13, -RZ, R31.H0_H0 ;  /* 0x2000001fff0d7230 */ /* 0x000fe20000004100 */
[-C--:B------:R-:W-:Y:S01]  /*df80*/  FMUL.FTZ R7, R24, R6.reuse ;  /* 0x0000000618077220 */ /* 0x080fe20000410000 */
[----:B------:R-:W-:Y:S01]  /*df90*/  HADD2.F32 R0, -RZ, R32.H0_H0 ;  /* 0x20000020ff007230 */ /* 0x000fe20000004100 */
[----:B------:R-:W-:Y:S01]  /*dfa0*/  FMUL.FTZ R28, R9, R6 ;  /* 0x00000006091c7220 */ /* 0x000fe20000410000 */
[--C-:B------:R-:W-:Y:S01]  /*dfb0*/  HADD2.F32 R12, -RZ, R10.reuse.H0_H0 ;  /* 0x2000000aff0c7230 */ /* 0x100fe20000004100 */
[----:B------:R-:W-:Y:S01]  /*dfc0*/  FMUL.FTZ R6, R23, R4 ;  /* 0x0000000417067220 */ /* 0x000fe20000410000 */
[----:B------:R-:W-:Y:S01]  /*dfd0*/  HADD2.F32 R8, -RZ, R51.H0_H0 ;  /* 0x20000033ff087230 */ /* 0x000fe20000004100 */
[-C--:B------:R-:W-:Y:S01]  /*dfe0*/  FFMA.FTZ R31, R9, R13.reuse, R7 ;  /* 0x0000000d091f7223 */ /* 0x080fe20000010007 */
[----:B------:R-:W-:Y:S01]  /*dff0*/  HADD2.F32 R15, -RZ, R10.H1_H1 ;  /* 0x3000000aff0f7230 */ /* 0x000fe20000004100 */
[----:B------:R-:W-:Y:S01]  /*e000*/  FMUL.FTZ R5, R22, R0 ;  /* 0x0000000016057220 */ /* 0x000fe20000410000 */
[----:B------:R-:W-:Y:S01]  /*e010*/  HADD2.F32 R10, -RZ, R11.H0_H0 ;  /* 0x2000000bff0a7230 */ /* 0x000fe20000004100 */
[----:B------:R-:W-:Y:S01]  /*e020*/  FFMA.FTZ R13, R24, R13, -R28 ;  /* 0x0000000d180d7223 */ /* 0x000fe2000001081c */
[----:B------:R-:W-:Y:S01]  /*e030*/  HADD2.F32 R7, -RZ, R32.H1_H1 ;  /* 0x30000020ff077230 */ /* 0x000fe20000004100 */
[----:B------:R-:W-:Y:S01]  /*e040*/  FFMA.FTZ R32, R12, R8, R6 ;  /* 0x000000080c207223 */ /* 0x000fe20000010006 */
[----:B------:R-:W-:Y:S01]  /*e050*/  HADD2.F32 R51, -RZ, R18.H0_H0 ;  /* 0x20000012ff337230 */ /* 0x000fe20000004100 */
[C---:B------:R-:W-:Y:S01]  /*e060*/  FMUL.FTZ R9, R10.reuse, R0 ;  /* 0x000000000a097220 */ /* 0x040fe20000410000 */
[----:B------:R-:W-:Y:S01]  /*e070*/  HADD2.F32 R6, -RZ, R37.H0_H0 ;  /* 0x20000025ff067230 */ /* 0x000fe20000004100 */
[----:B------:R-:W-:Y:S01]  /*e080*/  FFMA.FTZ R17, R10, R7, R5 ;  /* 0x000000070a117223 */ /* 0x000fe20000010005 */
[----:B------:R-:W-:Y:S01]  /*e090*/  HADD2.F32 R11, -RZ, R11.H1_H1 ;  /* 0x3000000bff0b7230 */ /* 0x000fe20000004100 */
[-C--:B------:R-:W-:Y:S01]  /*e0a0*/  FMUL.FTZ R0, R21, R51.reuse ;  /* 0x0000003315007220 */ /* 0x080fe20000410000 */
[----:B------:R-:W-:Y:S01]  /*e0b0*/  HADD2.F32 R10, -RZ, R33.H0_H0 ;  /* 0x20000021ff0a7230 */ /* 0x000fe20000004100 */
[----:B------:R-:W-:Y:S01]  /*e0c0*/  FMUL.FTZ R18, R12, R4 ;  /* 0x000000040c127220 */ /* 0x000fe20000410000 */
[----:B------:R-:W-:Y:S01]  /*e0d0*/  HADD2.F32 R37, -RZ, R50.H0_H0 ;  /* 0x20000032ff257230 */ /* 0x000fe20000004100 */
[----:B------:R-:W-:Y:S01]  /*e0e0*/  FMUL.FTZ R4, R27, R6 ;  /* 0x000000061b047220 */ /* 0x000fe20000410000 */
[----:B------:R-:W-:Y:S01]  /*e0f0*/  HADD2.F32 R33, -RZ, R49.H0_H0 ;  /* 0x20000031ff217230 */ /* 0x000fe20000004100 */
[----:B------:R-:W-:-:S02]  /*e100*/  FMUL.FTZ R5, R11, R51 ;  /* 0x000000330b057220 */ /* 0x000fc40000410000 */
[----:B------:R-:W-:Y:S02]  /*e110*/  FFMA.FTZ R11, R11, R52, R0 ;  /* 0x000000340b0b7223 */ /* 0x000fe40000010000 */
[----:B------:R-:W-:Y:S02]  /*e120*/  FMUL.FTZ R0, R26, R10 ;  /* 0x0000000a1a007220 */ /* 0x000fe40000410000 */
[C---:B------:R-:W-:Y:S01]  /*e130*/  FMUL.FTZ R6, R16.reuse, R6 ;  /* 0x0000000610067220 */ /* 0x040fe20000410000 */
[----:B------:R-:W-:Y:S01]  /*e140*/  F2FP.PACK_AB R11, R11, R17 ;  /* 0x000000110b0b723e */ /* 0x000fe200000000ff */
[----:B------:R-:W-:Y:S02]  /*e150*/  FFMA.FTZ R16, R16, R37, R4 ;  /* 0x0000002510107223 */ /* 0x000fe40000010004 */
[C---:B------:R-:W-:Y:S02]  /*e160*/  FMUL.FTZ R4, R15.reuse, R10 ;  /* 0x0000000a0f047220 */ /* 0x040fe40000410000 */
[----:B------:R-:W-:-:S02]  /*e170*/  FFMA.FTZ R25, R15, R33, R0 ;  /* 0x000000210f197223 */ /* 0x000fc40000010000 */
        /* <DEDUP_REMOVED lines=12> */
[----:B------:R-:W-:Y:S02]  /*e240*/  F2FP.PACK_AB R6, R6, R12 ;  /* 0x0000000c0606723e */ /* 0x000fe400000000ff */
[----:B------:R-:W-:-:S03]  /*e250*/  F2FP.PACK_AB R10, R25, R32 ;  /* 0x00000020190a723e */ /* 0x000fc600000000ff */
[----:B------:R1:W-:Y:S04]  /*e260*/  STS.128 [R36+0x8080], R4 ;  /* 0x0080800424007388 */ /* 0x0003e80000000c00 */
[----:B------:R1:W-:Y:S02]  /*e270*/  STS.128 [R35+0x8080], R8 ;  /* 0x0080800823007388 */ /* 0x0003e40000000c00 */
.L_x_1236:
[----:B------:R-:W-:Y:S05]  /*e280*/  BSYNC B0 ;  /* 0x0000000000007941 */ /* 0x000fea0003800000 */
.L_x_1235:
[----:B------:R-:W-:Y:S01]  /*e290*/  IADD3 R0, R65, 0x10, RZ ;  /* 0x0000001041007810 */ /* 0x000fe20007ffe0ff */
[----:B------:R-:W-:Y:S03]  /*e2a0*/  BSSY B0, `(.L_x_1237) ;  /* 0x000006c000007945 */ /* 0x000fe60003800000 */
[----:B------:R-:W-:-:S13]  /*e2b0*/  ISETP.GE.OR P0, PT, R0, R54, P2 ;  /* 0x000000360000720c */ /* 0x000fda0001706670 */
[----:B------:R-:W-:Y:S05]  /*e2c0*/  @P0 BRA `(.L_x_1238) ;  /* 0x0000069000000947 */ /* 0x000fea0003800000 */
[----:B-1----:R-:W-:Y:S02]  /*e2d0*/  MOV R6, c[0x0][0x27c] ;  /* 0x00009f0000067a02 */ /* 0x002fe40000000f00 */
[----:B------:R-:W-:Y:S02]  /*e2e0*/  SHF.R.S32.HI R4, RZ, 0x1f, R0 ;  /* 0x0000001fff047819 */ /* 0x000fe40000011400 */
[----:B------:R-:W-:Y:S02]  /*e2f0*/  LEA.HI R6, R6, R64, RZ, 0x1d ;  /* 0x0000004006067211 */ /* 0x000fe400078fe8ff */
[----:B------:R-:W-:Y:S02]  /*e300*/  SHF.L.U32 R5, R0, 0x6, RZ ;  /* 0x0000000600057819 */ /* 0x000fe400000006ff */
[----:B------:R-:W-:Y:S02]  /*e310*/  LEA.HI R4, R4, R0, RZ, 0x3 ;  /* 0x0000000004047211 */ /* 0x000fe400078f18ff */
[----:B------:R-:W-:-:S02]  /*e320*/  SHF.R.S32.HI R9, RZ, 0x1f, R6 ;  /* 0x0000001fff097819 */ /* 0x000fc40000011406 */
        /* <DEDUP_REMOVED lines=9> */
[----:B------:R-:W-:Y:S02]  /*e3c0*/  SHF.R.U64 R30, R40, 0x10, R41 ;  /* 0x00000010281e7819 */ /* 0x000fe40000001229 */
[----:B------:R-:W-:Y:S02]  /*e3d0*/  LOP3.LUT R8, R5, R8, R4, 0xf6, !PT ;  /* 0x0000000805087212 */ /* 0x000fe400078ef604 */
[----:B------:R-:W-:Y:S02]  /*e3e0*/  LOP3.LUT R4, R7, R4, RZ, 0x3c, !PT ;  /* 0x0000000407047212 */ /* 0x000fe400078e3cff */
[----:B------:R-:W-:Y:S02]  /*e3f0*/  LOP3.LUT R0, R0, 0x7fffe000, RZ, 0xc0, !PT ;  /* 0x7fffe00000007812 */ /* 0x000fe400078ec0ff */
[----:B------:R-:W-:Y:S02]  /*e400*/  SHF.L.U32 R36, R8, 0x1, RZ ;  /* 0x0000000108247819 */ /* 0x000fe400000006ff */
[----:B------:R-:W-:-:S02]  /*e410*/  IADD3 R0, R4, R0, R5 ;  /* 0x0000000004007210 */ /* 0x000fc40007ffe005 */
[----:B------:R-:W-:Y:S01]  /*e420*/  SHF.R.U32.HI R15, RZ, 0x10, R45 ;  /* 0x00000010ff0f7819 */ /* 0x000fe2000001162d */
[----:B------:R-:W1:Y:S01]  /*e430*/  LDS.128 R4, [R36+0x8080] ;  /* 0x0080800024047984 */ /* 0x000e620000000c00 */
[----:B------:R-:W-:Y:S02]  /*e440*/  SHF.L.U32 R33, R0, 0x1, RZ ;  /* 0x0000000100217819 */ /* 0x000fe400000006ff */
[----:B------:R-:W-:Y:S02]  /*e450*/  SHF.R.U32.HI R0, RZ, 0x10, R41 ;  /* 0x00000010ff007819 */ /* 0x000fe40000011629 */
[----:B------:R-:W-:Y:S01]  /*e460*/  SHF.R.U64 R44, R44, 0x10, R45 ;  /* 0x000000102c2c7819 */ /* 0x000fe2000000122d */
[----:B------:R-:W2:Y:S01]  /*e470*/  LDS.128 R8, [R33+0x8080] ;  /* 0x0080800021087984 */ /* 0x000ea20000000c00 */
[----:B------:R-:W-:Y:S01]  /*e480*/  HADD2.F32 R45, -RZ, R15.H0_H0 ;  /* 0x2000000fff2d7230 */ /* 0x000fe20000004100 */
[----:B------:R-:W-:Y:S01]  /*e490*/  SHF.R.U32.HI R16, RZ, 0x10, R43 ;  /* 0x00000010ff107819 */ /* 0x000fe2000001162b */
[----:B------:R-:W-:Y:S01]  /*e4a0*/  HADD2.F32 R18, -RZ, R0.H0_H0 ;  /* 0x20000000ff127230 */ /* 0x000fe20000004100 */
[----:B------:R-:W-:Y:S01]  /*e4b0*/  SHF.R.U32.HI R17, RZ, 0x10, R47 ;  /* 0x00000010ff117819 */ /* 0x000fe2000001162f */
[----:B------:R-:W-:Y:S01]  /*e4c0*/  HADD2.F32 R0, -RZ, R67.H0_H0 ;  /* 0x20000043ff007230 */ /* 0x000fe20000004100 */
[----:B------:R-:W-:Y:S01]  /*e4d0*/  SHF.R.U64 R35, R42, 0x10, R43 ;  /* 0x000000102a237819 */ /* 0x000fe2000000122b */
[----:B------:R-:W-:Y:S01]  /*e4e0*/  HADD2.F32 R15, -RZ, R16.H0_H0 ;  /* 0x20000010ff0f7230 */ /* 0x000fe20000004100 */
[----:B------:R-:W-:Y:S01]  /*e4f0*/  SHF.R.U64 R40, R46, 0x10, R47 ;  /* 0x000000102e287819 */ /* 0x000fe2000000122f */
[----:B------:R-:W-:-:S02]  /*e500*/  HADD2.F32 R43, -RZ, R17.H0_H0 ;  /* 0x20000011ff2b7230 */ /* 0x000fc40000004100 */
[----:B------:R-:W-:Y:S02]  /*e510*/  HADD2.F32 R42, -RZ, R44.H0_H0 ;  /* 0x2000002cff2a7230 */ /* 0x000fe40000004100 */
[--C-:B-1----:R-:W-:Y:S02]  /*e520*/  HADD2.F32 R24, -RZ, R4.reuse.H0_H0 ;  /* 0x20000004ff187230 */ /* 0x102fe40000004100 */
[----:B------:R-:W-:Y:S02]  /*e530*/  HADD2.F32 R26, -RZ, R4.H1_H1 ;  /* 0x30000004ff1a7230 */ /* 0x000fe40000004100 */
[----:B------:R-:W-:Y:S02]  /*e540*/  HADD2.F32 R20, -RZ, R5.H0_H0 ;  /* 0x20000005ff147230 */ /* 0x000fe40000004100 */
[----:B------:R-:W-:Y:S02]  /*e550*/  HADD2.F32 R4, -RZ, R55.H0_H0 ;  /* 0x20000037ff047230 */ /* 0x000fe40000004100 */
[----:B------:R-:W-:-:S02]  /*e560*/  HADD2.F32 R22, -RZ, R7.H0_H0 ;  /* 0x20000007ff167230 */ /* 0x000fc40000004100 */
[----:B------:R-:W-:Y:S02]  /*e570*/  HADD2.F32 R21, -RZ, R7.H1_H1 ;  /* 0x30000007ff157230 */ /* 0x000fe40000004100 */
[--C-:B------:R-:W-:Y:S02]  /*e580*/  HADD2.F32 R23, -RZ, R6.reuse.H0_H0 ;  /* 0x20000006ff177230 */ /* 0x100fe40000004100 */
[----:B------:R-:W-:Y:S02]  /*e590*/  HADD2.F32 R25, -RZ, R6.H1_H1 ;  /* 0x30000006ff197230 */ /* 0x000fe40000004100 */
[--C-:B--2---:R-:W-:Y:S02]  /*e5a0*/  HADD2.F32 R7, -RZ, R9.reuse.H0_H0 ;  /* 0x20000009ff077230 */ /* 0x104fe40000004100 */
[----:B------:R-:W-:Y:S02]  /*e5b0*/  HADD2.F32 R6, -RZ, R9.H1_H1 ;  /* 0x30000009ff067230 */ /* 0x000fe40000004100 */
[--C-:B------:R-:W-:Y:S01]  /*e5c0*/  HADD2.F32 R12, -RZ, R10.reuse.H0_H0 ;  /* 0x2000000aff0c7230 */ /* 0x100fe20000004100 */
[----:B------:R-:W-:Y:S01]  /*e5d0*/  FMUL.FTZ R34, R7, R4 ;  /* 0x0000000407227220 */ /* 0x000fe20000410000 */
[----:B------:R-:W-:Y:S01]  /*e5e0*/  HADD2.F32 R13, -RZ, R10.H1_H1 ;  /* 0x3000000aff0d7230 */ /* 0x000fe20000004100 */
[----:B------:R-:W-:Y:S01]  /*e5f0*/  FMUL.FTZ R31, R6, R18 ;  /* 0x00000012061f7220 */ /* 0x000fe20000410000 */
[----:B------:R-:W-:-:S02]  /*e600*/  HADD2.F32 R9, -RZ, R8.H0_H0 ;  /* 0x20000008ff097230 */ /* 0x000fc40000004100 */
[----:B------:R-:W-:Y:S01]  /*e610*/  HADD2.F32 R14, -RZ, R8.H1_H1 ;  /* 0x30000008ff0e7230 */ /* 0x000fe20000004100 */
[----:B------:R-:W-:Y:S01]  /*e620*/  FMUL.FTZ R8, R20, R4 ;  /* 0x0000000414087220 */ /* 0x000fe20000410000 */
[----:B------:R-:W-:Y:S01]  /*e630*/  HADD2.F32 R10, -RZ, R55.H1_H1 ;  /* 0x30000037ff0a7230 */ /* 0x000fe20000004100 */
[----:B------:R-:W-:Y:S01]  /*e640*/  FMUL.FTZ R4, R22, R0 ;  /* 0x0000000016047220 */ /* 0x000fe20000410000 */
[----:B------:R-:W-:Y:S02]  /*e650*/  HADD2.F32 R19, -RZ, R5.H1_H1 ;  /* 0x30000005ff137230 */ /* 0x000fe40000004100 */
[----:B------:R-:W-:Y:S01]  /*e660*/  HADD2.F32 R5, -RZ, R11.H0_H0 ;  /* 0x2000000bff057230 */ /* 0x000fe20000004100 */
[----:B------:R-:W-:Y:S01]  /*e670*/  FFMA.FTZ R41, R7, R10, R8 ;  /* 0x0000000a07297223 */ /* 0x000fe20000010008 */
[----:B------:R-:W-:Y:S01]  /*e680*/  HADD2.F32 R8, -RZ, R67.H1_H1 ;  /* 0x30000043ff087230 */ /* 0x000fe20000004100 */
[----:B------:R-:W-:Y:S01]  /*e690*/  FMUL.FTZ R7, R19, R18 ;  /* 0x0000001213077220 */ /* 0x000fe20000410000 */
[----:B------:R-:W-:Y:S01]  /*e6a0*/  HADD2.F32 R11, -RZ, R11.H1_H1 ;  /* 0x3000000bff0b7230 */ /* 0x000fe20000004100 */
[C---:B------:R-:W-:Y:S01]  /*e6b0*/  FMUL.FTZ R27, R5.reuse, R0 ;  /* 0x00000000051b7220 */ /* 0x040fe20000410000 */
[----:B------:R-:W-:Y:S01]  /*e6c0*/  HADD2.F32 R0, -RZ, R109.H0_H0 ;  /* 0x2000006dff007230 */ /* 0x000fe20000004100 */
[----:B------:R-:W-:Y:S01]  /*e6d0*/  FFMA.FTZ R32, R5, R8, R4 ;  /* 0x0000000805207223 */ /* 0x000fe20000010004 */
[--C-:B------:R-:W-:Y:S01]  /*e6e0*/  HADD2.F32 R4, -RZ, R108.reuse.H0_H0 ;  /* 0x2000006cff047230 */ /* 0x100fe20000004100 */
[----:B------:R-:W-:Y:S01]  /*e6f0*/  FFMA.FTZ R37, R6, R45, R7 ;  /* 0x0000002d06257223 */ /* 0x000fe20000010007 */
[----:B------:R-:W-:Y:S01]  /*e700*/  HADD2.F32 R7, -RZ, R108.H1_H1 ;  /* 0x3000006cff077230 */ /* 0x000fe20000004100 */
[----:B------:R-:W-:-:S02]  /*e710*/  FMUL.FTZ R5, R21, R15 ;  /* 0x0000000f15057220 */ /* 0x000fc40000410000 */
[-C--:B------:R-:W-:Y:S02]  /*e720*/  FMUL.FTZ R6, R24, R4.reuse ;  /* 0x0000000418067220 */ /* 0x080fe40000410000 */
[C---:B------:R-:W-:Y:S01]  /*e730*/  FMUL.FTZ R16, R9.reuse, R4 ;  /* 0x0000000409107220 */ /* 0x040fe20000410000 */
[----:B------:R-:W-:Y:S01]  /*e740*/  HADD2.F32 R4, -RZ, R109.H1_H1 ;  /* 0x3000006dff047230 */ /* 0x000fe20000004100 */
[----:B------:R-:W-:Y:S01]  /*e750*/  FFMA.FTZ R28, R9, R7, R6 ;  /* 0x00000007091c7223 */ /* 0x000fe20000010006 */
[----:B------:R-:W-:Y:S01]  /*e760*/  HADD2.F32 R6, -RZ, R30.H0_H0 ;  /* 0x2000001eff067230 */ /* 0x000fe20000004100 */
[C---:B------:R-:W-:Y:S01]  /*e770*/  FMUL.FTZ R17, R11.reuse, R15 ;  /* 0x0000000f0b117220 */ /* 0x040fe20000410000 */
[----:B------:R-:W-:Y:S01]  /*e780*/  HADD2.F32 R9, -RZ, R35.H0_H0 ;  /* 0x20000023ff097230 */ /* 0x000fe20000004100 */
[----:B------:R-:W-:Y:S01]  /*e790*/  FFMA.FTZ R29, R11, R43, R5 ;  /* 0x0000002b0b1d7223 */ /* 0x000fe20000010005 */
[----:B------:R-:W-:Y:S01]  /*e7a0*/  HADD2.F32 R35, -RZ, R40.H0_H0 ;  /* 0x20000028ff237230 */ /* 0x000fe20000004100 */
[----:B------:R-:W-:-:S02]  /*e7b0*/  FMUL.FTZ R5, R23, R0 ;  /* 0x0000000017057220 */ /* 0x000fc40000410000 */
[----:B------:R-:W-:Y:S02]  /*e7c0*/  FMUL.FTZ R15, R12, R0 ;  /* 0x000000000c0f7220 */ /* 0x000fe40000410000 */
[----:B------:R-:W-:Y:S02]  /*e7d0*/  FMUL.FTZ R0, R26, R6 ;  /* 0x000000061a007220 */ /* 0x000fe40000410000 */
[----:B------:R-:W-:Y:S02]  /*e7e0*/  FFMA.FTZ R30, R12, R4, R5 ;  /* 0x000000040c1e7223 */ /* 0x000fe40000010005 */
[C---:B------:R-:W-:Y:S02]  /*e7f0*/  FMUL.FTZ R6, R14.reuse, R6 ;  /* 0x000000060e067220 */ /* 0x040fe40000410000 */
[----:B------:R-:W-:Y:S02]  /*e800*/  FMUL.FTZ R5, R25, R9 ;  /* 0x0000000919057220 */ /* 0x000fe40000410000 */
[----:B------:R-:W-:-:S02]  /*e810*/  FFMA.FTZ R14, R14, R42, R0 ;  /* 0x0000002a0e0e7223 */ /* 0x000fc40000010000 */
[C---:B------:R-:W-:Y:S02]  /*e820*/  FMUL.FTZ R0, R13.reuse, R9 ;  /* 0x000000090d007220 */ /* 0x040fe40000410000 */
[----:B------:R-:W-:Y:S01]  /*e830*/  FFMA.FTZ R18, R13, R35, R5 ;  /* 0x000000230d127223 */ /* 0x000fe20000010005 */
[----:B------:R-:W-:Y:S01]  /*e840*/  F2FP.PACK_AB R5, R37, R41 ;  /* 0x000000292505723e */ /* 0x000fe200000000ff */
[----:B------:R-:W-:Y:S02]  /*e850*/  FFMA.FTZ R12, R20, R10, -R34 ;  /* 0x0000000a140c7223 */ /* 0x000fe40000010822 */
[----:B------:R-:W-:Y:S02]  /*e860*/  FFMA.FTZ R8, R22, R8, -R27 ;  /* 0x0000000816087223 */ /* 0x000fe4000001081b */
[----:B------:R-:W-:Y:S02]  /*e870*/  FFMA.FTZ R11, R21, R43, -R17 ;  /* 0x0000002b150b7223 */ /* 0x000fe40000010811 */
[----:B------:R-:W-:-:S02]  /*e880*/  FFMA.FTZ R9, R19, R45, -R31 ;  /* 0x0000002d13097223 */ /* 0x000fc4000001081f */
[----:B------:R-:W-:Y:S01]  /*e890*/  FFMA.FTZ R13, R24, R7, -R16 ;  /* 0x00000007180d7223 */ /* 0x000fe20000010810 */
[----:B------:R-:W-:Y:S01]  /*e8a0*/  F2FP.PACK_AB R11, R11, R8 ;  /* 0x000000080b0b723e */ /* 0x000fe200000000ff */
[----:B------:R-:W-:Y:S01]  /*e8b0*/  FFMA.FTZ R10, R23, R4, -R15 ;  /* 0x00000004170a7223 */ /* 0x000fe2000001080f */
[----:B------:R-:W-:Y:S01]  /*e8c0*/  F2FP.PACK_AB R9, R9, R12 ;  /* 0x0000000c0909723e */ /* 0x000fe200000000ff */
[----:B------:R-:W-:Y:S01]  /*e8d0*/  FFMA.FTZ R6, R26, R42, -R6 ;  /* 0x0000002a1a067223 */ /* 0x000fe20000010806 */
[----:B------:R-:W-:Y:S01]  /*e8e0*/  F2FP.PACK_AB R7, R29, R32 ;  /* 0x000000201d07723e */ /* 0x000fe200000000ff */
[----:B------:R-:W-:Y:S01]  /*e8f0*/  FFMA.FTZ R0, R25, R35, -R0 ;  /* 0x0000002319007223 */ /* 0x000fe20000010800 */
[----:B------:R-:W-:Y:S02]  /*e900*/  F2FP.PACK_AB R4, R14, R28 ;  /* 0x0000001c0e04723e */ /* 0x000fe400000000ff */
[----:B------:R-:W-:Y:S02]  /*e910*/  F2FP.PACK_AB R8, R6, R13 ;  /* 0x0000000d0608723e */ /* 0x000fe400000000ff */
[----:B------:R-:W-:-:S02]  /*e920*/  F2FP.PACK_AB R10, R0, R10 ;  /* 0x0000000a000a723e */ /* 0x000fc400000000ff */
[----:B------:R-:W-:-:S03]  /*e930*/  F2FP.PACK_AB R6, R18, R30 ;  /* 0x0000001e1206723e */ /* 0x000fc600000000ff */
[----:B------:R1:W-:Y:S04]  /*e940*/  STS.128 [R36+0x8080], R8 ;  /* 0x0080800824007388 */ /* 0x0003e80000000c00 */
[----:B------:R1:W-:Y:S02]  /*e950*/  STS.128 [R33+0x8080], R4 ;  /* 0x0080800421007388 */ /* 0x0003e40000000c00 */
.L_x_1238:
[----:B------:R-:W-:Y:S05]  /*e960*/  BSYNC B0 ;  /* 0x0000000000007941 */ /* 0x000fea0003800000 */
.L_x_1237:
        /* <DEDUP_REMOVED lines=28> */
[----:B------:R-:W-:Y:S02]  /*eb30*/  SHF.L.U32 R33, R0, 0x1, RZ ;  /* 0x0000000100217819 */ /* 0x000fe400000006ff */
        /* <DEDUP_REMOVED lines=10> */
[----:B------:R-:W-:Y:S01]  /*ebe0*/  SHF.R.U64 R41, R58, 0x10, R59 ;  /* 0x000000103a297819 */ /* 0x000fe2000000123b */
[----:B------:R-:W-:-:S02]  /*ebf0*/  HADD2.F32 R40, -RZ, R40.H0_H0 ;  /* 0x20000028ff287230 */ /* 0x000fc40000004100 */
[--C-:B-1----:R-:W-:Y:S02]  /*ec00*/  HADD2.F32 R24, -RZ, R4.reuse.H0_H0 ;  /* 0x20000004ff187230 */ /* 0x102fe40000004100 */
[----:B------:R-:W-:Y:S02]  /*ec10*/  HADD2.F32 R26, -RZ, R4.H1_H1 ;  /* 0x30000004ff1a7230 */ /* 0x000fe40000004100 */
[----:B------:R-:W-:Y:S02]  /*ec20*/  HADD2.F32 R20, -RZ, R5.H0_H0 ;  /* 0x20000005ff147230 */ /* 0x000fe40000004100 */
[----:B------:R-:W-:Y:S02]  /*ec30*/  HADD2.F32 R4, -RZ, R110.H0_H0 ;  /* 0x2000006eff047230 */ /* 0x000fe40000004100 */
[--C-:B------:R-:W-:Y:S02]  /*ec40*/  HADD2.F32 R22, -RZ, R7.reuse.H0_H0 ;  /* 0x20000007ff167230 */ /* 0x100fe40000004100 */
[----:B------:R-:W-:-:S02]  /*ec50*/  HADD2.F32 R21, -RZ, R7.H1_H1 ;  /* 0x30000007ff157230 */ /* 0x000fc40000004100 */
        /* <DEDUP_REMOVED lines=62> */
.L_x_1240:
[----:B------:R-:W-:Y:S05]  /*f040*/  BSYNC B0 ;  /* 0x0000000000007941 */ /* 0x000fea0003800000 */
.L_x_1239:
[----:B------:R-:W-:Y:S01]  /*f050*/  IADD3 R0, R65, 0x30, RZ ;  /* 0x0000003041007810 */ /* 0x000fe20007ffe0ff */
[----:B------:R-:W-:Y:S03]  /*f060*/  BSSY B0, `(.L_x_1241) ;  /* 0x000006c000007945 */ /* 0x000fe60003800000 */
[----:B------:R-:W-:-:S13]  /*f070*/  ISETP.GE.OR P0, PT, R0, R54, P2 ;  /* 0x000000360000720c */ /* 0x000fda0001706670 */
[----:B------:R-:W-:Y:S05]  /*f080*/  @P0 BRA `(.L_x_1242) ;  /* 0x0000069000000947 */ /* 0x000fea0003800000 */
[----:B-1----:R-:W-:Y:S02]  /*f090*/  SHF.R.S32.HI R4, RZ, 0x1f, R0 ;  /* 0x0000001fff047819 */ /* 0x002fe40000011400 */
[----:B------:R-:W-:Y:S02]  /*f0a0*/  MOV R9, c[0x0][0x27c] ;  /* 0x00009f0000097a02 */ /* 0x000fe40000000f00 */
[----:B------:R-:W-:Y:S02]  /*f0b0*/  SHF.L.U32 R5, R0, 0x6, RZ ;  /* 0x0000000600057819 */ /* 0x000fe400000006ff */
[----:B------:R-:W-:Y:S02]  /*f0c0*/  LEA.HI R4, R4, R0, RZ, 0x3 ;  /* 0x0000000004047211 */ /* 0x000fe400078f18ff */
[----:B------:R-:W-:Y:S02]  /*f0d0*/  LEA.HI R9, R9, R64, RZ, 0x1d ;  /* 0x0000004009097211 */ /* 0x000fe400078fe8ff */
[----:B------:R-:W-:Y:S01]  /*f0e0*/  LOP3.LUT R0, R5, 0x1c0, RZ, 0xc0, !PT ;  /* 0x000001c005007812 */ /* 0x000fe200078ec0ff */
[----:B------:R-:W-:Y:S01]  /*f0f0*/  IMAD.SHL.U32 R5, R4, 0x40, RZ ;  /* 0x0000004004057824 */ /* 0x000fe200078e00ff */
[----:B------:R-:W-:-:S02]  /*f100*/  SHF.R.S32.HI R10, RZ, 0x1f, R9 ;  /* 0x0000001fff0a7819 */ /* 0x000fc40000011409 */
[----:B------:R-:W-:Y:S02]  /*f110*/  SHF.L.U32 R7, R9, 0x3, RZ ;  /* 0x0000000309077819 */ /* 0x000fe400000006ff */
[----:B------:R-:W-:Y:S02]  /*f120*/  LOP3.LUT R6, R5, 0xfffffe00, RZ, 0xc0, !PT ;  /* 0xfffffe0005067812 */ /* 0x000fe400078ec0ff */
[----:B------:R-:W-:Y:S02]  /*f130*/  LEA.HI R5, R10, R9, RZ, 0x3 ;  /* 0x000000090a057211 */ /* 0x000fe400078f18ff */
[C---:B------:R-:W-:Y:S02]  /*f140*/  LOP3.LUT R8, R0.reuse, 0x38, R38, 0xf8, !PT ;  /* 0x0000003800087812 */ /* 0x040fe400078ef826 */
[----:B------:R-:W-:Y:S02]  /*f150*/  SHF.R.U32.HI R4, RZ, 0x3, R0 ;  /* 0x00000003ff047819 */ /* 0x000fe40000011600 */
[----:B------:R-:W-:Y:S01]  /*f160*/  LOP3.LUT R7, R0, 0x38, R7, 0xf8, !PT ;  /* 0x0000003800077812 */ /* 0x000fe200078ef807 */
[----:B------:R-:W-:Y:S01]  /*f170*/  IMAD.SHL.U32 R0, R5, 0x400, RZ ;  /* 0x0000040005007824 */ /* 0x000fe200078e00ff */
[----:B------:R-:W-:-:S02]  /*f180*/  LOP3.LUT R8, R6, R8, R4, 0xf6, !PT ;  /* 0x0000000806087212 */ /* 0x000fc400078ef604 */
[----:B------:R-:W-:Y:S02]  /*f190*/  LOP3.LUT R4, R7, R4, RZ, 0x3c, !PT ;  /* 0x0000000407047212 */ /* 0x000fe400078e3cff */
[----:B------:R-:W-:Y:S02]  /*f1a0*/  LOP3.LUT R0, R0, 0x7fffe000, RZ, 0xc0, !PT ;  /* 0x7fffe00000007812 */ /* 0x000fe400078ec0ff */
[----:B------:R-:W-:Y:S02]  /*f1b0*/  SHF.L.U32 R36, R8, 0x1, RZ ;  /* 0x0000000108247819 */ /* 0x000fe400000006ff */
[----:B------:R-:W-:Y:S02]  /*f1c0*/  IADD3 R0, R4, R0, R6 ;  /* 0x0000000004007210 */ /* 0x000fe40007ffe006 */
[----:B------:R-:W-:Y:S01]  /*f1d0*/  SHF.R.U32.HI R15, RZ, 0x10, R73 ;  /* 0x00000010ff0f7819 */ /* 0x000fe20000011649 */
[----:B------:R-:W1:Y:S01]  /*f1e0*/  LDS.128 R4, [R36+0x8080] ;  /* 0x0080800024047984 */ /* 0x000e620000000c00 */
[----:B------:R-:W-:-:S02]  /*f1f0*/  SHF.L.U32 R33, R0, 0x1, RZ ;  /* 0x0000000100217819 */ /* 0x000fc400000006ff */
[----:B------:R-:W-:Y:S01]  /*f200*/  SHF.R.U32.HI R0, RZ, 0x10, R69 ;  /* 0x00000010ff007819 */ /* 0x000fe20000011645 */
[----:B------:R-:W-:Y:S01]  /*f210*/  HADD2.F32 R44, -RZ, R15.H0_H0 ;  /* 0x2000000fff2c7230 */ /* 0x000fe20000004100 */
[----:B------:R-:W-:Y:S01]  /*f220*/  SHF.R.U32.HI R16, RZ, 0x10, R71 ;  /* 0x00000010ff107819 */ /* 0x000fe20000011647 */
[----:B------:R-:W2:Y:S01]  /*f230*/  LDS.128 R8, [R33+0x8080] ;  /* 0x0080800021087984 */ /* 0x000ea20000000c00 */
[----:B------:R-:W-:Y:S01]  /*f240*/  SHF.R.U32.HI R17, RZ, 0x10, R75 ;  /* 0x00000010ff117819 */ /* 0x000fe2000001164b */
[----:B------:R-:W-:Y:S01]  /*f250*/  HADD2.F32 R18, -RZ, R0.H0_H0 ;  /* 0x20000000ff127230 */ /* 0x000fe20000004100 */
        /* <DEDUP_REMOVED lines=28> */
[--C-:B------:R-:W-:Y:S01]  /*f420*/  HADD2.F32 R5, -RZ, R11.reuse.H0_H0 ;  /* 0x2000000bff057230 */ /* 0x100fe20000004100 */
        /* <DEDUP_REMOVED lines=47> */
.L_x_1242:
[----:B------:R-:W-:Y:S05]  /*f720*/  BSYNC B0 ;  /* 0x0000000000007941 */ /* 0x000fea0003800000 */
.L_x_1241:
        /* <DEDUP_REMOVED lines=109> */
.L_x_1244:
[----:B------:R-:W-:Y:S05]  /*fe00*/  BSYNC B0 ;  /* 0x0000000000007941 */ /* 0x000fea0003800000 */
.L_x_1243:
        /* <DEDUP_REMOVED lines=109> */
.L_x_1246:
[----:B------:R-:W-:Y:S05]  /*104e0*/  BSYNC B0 ;  /* 0x0000000000007941 */ /* 0x000fea0003800000 */
.L_x_1245:
        /* <DEDUP_REMOVED lines=109> */
.L_x_1248:
[----:B------:R-:W-:Y:S05]  /*10bc0*/  BSYNC B0 ;  /* 0x0000000000007941 */ /* 0x000fea0003800000 */
.L_x_1247:
[----:B-1----:R-:W-:-:S04]  /*10bd0*/  IADD3 R4, R65, 0x70, RZ ;  /* 0x0000007041047810 */ /* 0x002fc80007ffe0ff */
[----:B------:R-:W-:-:S13]  /*10be0*/  ISETP.GE.OR P0, PT, R4, R54, P2 ;  /* 0x000000360400720c */ /* 0x000fda0001706670 */
[----:B------:R-:W-:Y:S05]  /*10bf0*/  @P0 BRA `(.L_x_1224) ;  /* 0x0000069000000947 */ /* 0x000fea0003800000 */
[----:B------:R-:W-:Y:S01]  /*10c00*/  SHF.R.S32.HI R5, RZ, 0x1f, R4 ;  /* 0x0000001fff057819 */ /* 0x000fe20000011404 */
[----:B------:R-:W-:Y:S01]  /*10c10*/  HADD2.F32 R13, -RZ, R133.H0_H0 ;  /* 0x20000085ff0d7230 */ /* 0x000fe20000004100 */
[----:B------:R-:W-:Y:S02]  /*10c20*/  SHF.L.U32 R0, R4, 0x6, RZ ;  /* 0x0000000604007819 */ /* 0x000fe400000006ff */
[----:B------:R-:W-:Y:S02]  /*10c30*/  MOV R9, c[0x0][0x27c] ;  /* 0x00009f0000097a02 */ /* 0x000fe40000000f00 */
        /* <DEDUP_REMOVED lines=31> */
[----:B------:R-:W-:-:S02]  /*10e30*/  SHF.R.U64 R35, R94, 0x10, R95 ;  /* 0x000000105e237819 */ /* 0x000fc4000000125f */
[----:B------:R-:W-:Y:S01]  /*10e40*/  SHF.R.U64 R39, R106, 0x10, R107 ;  /* 0x000000106a277819 */ /* 0x000fe2000000126b */
[----:B------:R-:W-:-:S04]  /*10e50*/  HADD2.F32 R38, -RZ, R38.H0_H0 ;  /* 0x20000026ff267230 */ /* 0x000fc80000004100 */
[----:B------:R-:W-:Y:S02]  /*10e60*/  HADD2.F32 R39, -RZ, R39.H0_H0 ;  /* 0x20000027ff277230 */ /* 0x000fe40000004100 */
[----:B-1----:R-:W-:Y:S02]  /*10e70*/  HADD2.F32 R20, -RZ, R7.H0_H0 ;  /* 0x20000007ff147230 */ /* 0x002fe40000004100 */
[--C-:B------:R-:W-:Y:S02]  /*10e80*/  HADD2.F32 R22, -RZ, R5.reuse.H0_H0 ;  /* 0x20000005ff167230 */ /* 0x100fe40000004100 */
[----:B------:R-:W-:Y:S02]  /*10e90*/  HADD2.F32 R21, -RZ, R5.H1_H1 ;  /* 0x30000005ff157230 */ /* 0x000fe40000004100 */
[--C-:B------:R-:W-:Y:S02]  /*10ea0*/  HADD2.F32 R23, -RZ, R6.reuse.H0_H0 ;  /* 0x20000006ff177230 */ /* 0x100fe40000004100 */
[----:B------:R-:W-:-:S02]  /*10eb0*/  HADD2.F32 R25, -RZ, R6.H1_H1 ;  /* 0x30000006ff197230 */ /* 0x000fc40000004100 */
[--C-:B--2---:R-:W-:Y:S02]  /*10ec0*/  HADD2.F32 R6, -RZ, R11.reuse.H0_H0 ;  /* 0x2000000bff067230 */ /* 0x104fe40000004100 */
[----:B------:R-:W-:Y:S02]  /*10ed0*/  HADD2.F32 R5, -RZ, R11.H1_H1 ;  /* 0x3000000bff057230 */ /* 0x000fe40000004100 */
[----:B------:R-:W-:Y:S01]  /*10ee0*/  HADD2.F32 R19, -RZ, R7.H1_H1 ;  /* 0x30000007ff137230 */ /* 0x000fe20000004100 */
[----:B------:R-:W-:Y:S01]  /*10ef0*/  FMUL.FTZ R34, R6, R0 ;  /* 0x0000000006227220 */ /* 0x000fe20000410000 */
[--C-:B------:R-:W-:Y:S01]  /*10f00*/  HADD2.F32 R24, -RZ, R4.reuse.H0_H0 ;  /* 0x20000004ff187230 */ /* 0x100fe20000004100 */
[----:B------:R-:W-:Y:S01]  /*10f10*/  FMUL.FTZ R31, R5, R16 ;  /* 0x00000010051f7220 */ /* 0x000fe20000410000 */
[----:B------:R-:W-:Y:S02]  /*10f20*/  HADD2.F32 R26, -RZ, R4.H1_H1 ;  /* 0x30000004ff1a7230 */ /* 0x000fe40000004100 */
[----:B------:R-:W-:-:S02]  /*10f30*/  HADD2.F32 R11, -RZ, R8.H0_H0 ;  /* 0x20000008ff0b7230 */ /* 0x000fc40000004100 */
[----:B------:R-:W-:Y:S01]  /*10f40*/  HADD2.F32 R15, -RZ, R8.H1_H1 ;  /* 0x30000008ff0f7230 */ /* 0x000fe20000004100 */
[----:B------:R-:W-:Y:S01]  /*10f50*/  FMUL.FTZ R8, R20, R0 ;  /* 0x0000000014087220 */ /* 0x000fe20000410000 */
[----:B------:R-:W-:Y:S01]  /*10f60*/  HADD2.F32 R7, -RZ, R9.H0_H0 ;  /* 0x20000009ff077230 */ /* 0x000fe20000004100 */
[----:B------:R-:W-:Y:S01]  /*10f70*/  FMUL.FTZ R0, R19, R16 ;  /* 0x0000001013007220 */ /* 0x000fe20000410000 */
[----:B------:R-:W-:Y:S01]  /*10f80*/  HADD2.F32 R4, -RZ, R132.H1_H1 ;  /* 0x30000084ff047230 */ /* 0x000fe20000004100 */
[----:B------:R-:W-:Y:S01]  /*10f90*/  FFMA.FTZ R40, R6, R13, R8 ;  /* 0x0000000d06287223 */ /* 0x000fe20000010008 */
[--C-:B------:R-:W-:Y:S01]  /*10fa0*/  HADD2.F32 R12, -RZ, R10.reuse.H0_H0 ;  /* 0x2000000aff0c7230 */ /* 0x100fe20000004100 */
[----:B------:R-:W-:Y:S01]  /*10fb0*/  FFMA.FTZ R37, R5, R42, R0 ;  /* 0x0000002a05257223 */ /* 0x000fe20000010000 */
[----:B------:R-:W-:Y:S01]  /*10fc0*/  HADD2.F32 R14, -RZ, R10.H1_H1 ;  /* 0x3000000aff0e7230 */ /* 0x000fe20000004100 */
[-C--:B------:R-:W-:Y:S01]  /*10fd0*/  FMUL.FTZ R6, R22, R4.reuse ;  /* 0x0000000416067220 */ /* 0x080fe20000410000 */
[----:B------:R-:W-:Y:S01]  /*10fe0*/  HADD2.F32 R10, -RZ, R133.H1_H1 ;  /* 0x30000085ff0a7230 */ /* 0x000fe20000004100 */
[----:B------:R-:W-:Y:S01]  /*10ff0*/  FMUL.FTZ R27, R7, R4 ;  /* 0x00000004071b7220 */ /* 0x000fe20000410000 */
[--C-:B------:R-:W-:Y:S01]  /*11000*/  HADD2.F32 R4, -RZ, R134.reuse.H0_H0 ;  /* 0x20000086ff047230 */ /* 0x100fe20000004100 */
[----:B------:R-:W-:Y:S01]  /*11010*/  FMUL.FTZ R5, R21, R18 ;  /* 0x0000001215057220 */ /* 0x000fe20000410000 */
[----:B------:R-:W-:Y:S01]  /*11020*/  HADD2.F32 R9, -RZ, R9.H1_H1 ;  /* 0x30000009ff097230 */ /* 0x000fe20000004100 */
[----:B------:R-:W-:Y:S01]  /*11030*/  FFMA.FTZ R32, R7, R10, R6 ;  /* 0x0000000a07207223 */ /* 0x000fe20000010006 */
[----:B------:R-:W-:Y:S01]  /*11040*/  HADD2.F32 R7, -RZ, R135.H0_H0 ;  /* 0x20000087ff077230 */ /* 0x000fe20000004100 */
[-C--:B------:R-:W-:Y:S01]  /*11050*/  FMUL.FTZ R6, R24, R4.reuse ;  /* 0x0000000418067220 */ /* 0x080fe20000410000 */
[----:B------:R-:W-:Y:S01]  /*11060*/  HADD2.F32 R0, -RZ, R134.H1_H1 ;  /* 0x30000086ff007230 */ /* 0x000fe20000004100 */
[----:B------:R-:W-:Y:S01]  /*11070*/  FFMA.FTZ R30, R9, R41, R5 ;  /* 0x00000029091e7223 */ /* 0x000fe20000010005 */
[----:B------:R-:W-:Y:S01]  /*11080*/  HADD2.F32 R8, -RZ, R35.H0_H0 ;  /* 0x20000023ff087230 */ /* 0x000fe20000004100 */
[C---:B------:R-:W-:Y:S01]  /*11090*/  FFMA.FTZ R28, R11.reuse, R7, R6 ;  /* 0x000000070b1c7223 */ /* 0x040fe20000010006 */
[----:B------:R-:W-:Y:S01]  /*110a0*/  HADD2.F32 R6, -RZ, R29.H0_H0 ;  /* 0x2000001dff067230 */ /* 0x000fe20000004100 */
[----:B------:R-:W-:Y:S01]  /*110b0*/  FMUL.FTZ R17, R11, R4 ;  /* 0x000000040b117220 */ /* 0x000fe20000410000 */
[----:B------:R-:W-:Y:S01]  /*110c0*/  HADD2.F32 R4, -RZ, R135.H1_H1 ;  /* 0x30000087ff047230 */ /* 0x000fe20000004100 */
[----:B------:R-:W-:-:S02]  /*110d0*/  FMUL.FTZ R5, R23, R0 ;  /* 0x0000000017057220 */ /* 0x000fc40000410000 */
[----:B------:R-:W-:Y:S02]  /*110e0*/  FMUL.FTZ R16, R12, R0 ;  /* 0x000000000c107220 */ /* 0x000fe40000410000 */
[-C--:B------:R-:W-:Y:S02]  /*110f0*/  FMUL.FTZ R0, R26, R6.reuse ;  /* 0x000000061a007220 */ /* 0x080fe40000410000 */
[C---:B------:R-:W-:Y:S02]  /*11100*/  FMUL.FTZ R6, R15.reuse, R6 ;  /* 0x000000060f067220 */ /* 0x040fe40000410000 */
[----:B------:R-:W-:Y:S02]  /*11110*/  FFMA.FTZ R15, R15, R38, R0 ;  /* 0x000000260f0f7223 */ /* 0x000fe40000010000 */
[----:B------:R-:W-:Y:S02]  /*11120*/  FMUL.FTZ R18, R9, R18 ;  /* 0x0000001209127220 */ /* 0x000fe40000410000 */
[----:B------:R-:W-:-:S02]  /*11130*/  FFMA.FTZ R29, R12, R4, R5 ;  /* 0x000000040c1d7223 */ /* 0x000fc40000010005 */
[-C--:B------:R-:W-:Y:S02]  /*11140*/  FMUL.FTZ R0, R14, R8.reuse ;  /* 0x000000080e007220 */ /* 0x080fe40000410000 */
[----:B------:R-:W-:Y:S02]  /*11150*/  FMUL.FTZ R5, R25, R8 ;  /* 0x0000000819057220 */ /* 0x000fe40000410000 */
        /* <DEDUP_REMOVED lines=11> */
[----:B------:R-:W-:-:S02]  /*11210*/  FFMA.FTZ R0, R25, R39, -R0 ;  /* 0x0000002719007223 */ /* 0x000fc40000010800 */
[----:B------:R-:W-:Y:S01]  /*11220*/  FFMA.FTZ R14, R14, R39, R5 ;  /* 0x000000270e0e7223 */ /* 0x000fe20000010005 */
[----:B------:R-:W-:Y:S02]  /*11230*/  F2FP.PACK_AB R8, R6, R13 ;  /* 0x0000000d0608723e */ /* 0x000fe400000000ff */
[----:B------:R-:W-:Y:S02]  /*11240*/  F2FP.PACK_AB R10, R0, R10 ;  /* 0x0000000a000a723e */ /* 0x000fe400000000ff */
[----:B------:R-:W-:Y:S02]  /*11250*/  F2FP.PACK_AB R5, R30, R32 ;  /* 0x000000201e05723e */ /* 0x000fe400000000ff */
[----:B------:R-:W-:Y:S01]  /*11260*/  F2FP.PACK_AB R6, R14, R29 ;  /* 0x0000001d0e06723e */ /* 0x000fe200000000ff */
[----:B------:R1:W-:Y:S04]  /*11270*/  STS.128 [R36+0x8080], R8 ;  /* 0x0080800824007388 */ /* 0x0003e80000000c00 */
[----:B------:R1:W-:Y:S02]  /*11280*/  STS.128 [R33+0x8080], R4 ;  /* 0x0080800421007388 */ /* 0x0003e40000000c00 */
.L_x_1224:
[----:B------:R-:W-:Y:S05]  /*11290*/  BSYNC B2 ;  /* 0x0000000000027941 */ /* 0x000fea0003800000 */
.L_x_1178:
[----:B-1----:R-:W-:Y:S01]  /*112a0*/  SHF.R.S32.HI R7, RZ, 0x4, R140 ;  /* 0x00000004ff077819 */ /* 0x002fe2000001148c */
[----:B------:R-:W-:Y:S01]  /*112b0*/  IMAD.SHL.U32 R6, R64, 0x40, RZ ;  /* 0x0000004040067824 */ /* 0x000fe200078e00ff */
[----:B------:R-:W-:-:S04]  /*112c0*/  DEPBAR.LE SB0, 0x0 ;  /* 0x000080000000791a */ /* 0x000fc80000000000 */
[----:B------:R-:W-:Y:S01]  /*112d0*/  LEA.HI R0, R140, R7, RZ, 0x1 ;  /* 0x000000078c007211 */ /* 0x000fe200078f08ff */
[----:B------:R-:W-:Y:S01]  /*112e0*/  IMAD.SHL.U32 R4, R138, 0x40, RZ ;  /* 0x000000408a047824 */ /* 0x000fe200078e00ff */
[----:B------:R-:W-:Y:S01]  /*112f0*/  LOP3.LUT P0, RZ, R64, 0x2, RZ, 0xc0, !PT ;  /* 0x0000000240ff7812 */ /* 0x000fe2000780c0ff */
[----:B------:R-:W-:Y:S01]  /*11300*/  IMAD.SHL.U32 R5, R139, 0x40, RZ ;  /* 0x000000408b057824 */ /* 0x000fe200078e00ff */
[----:B------:R-:W-:Y:S01]  /*11310*/  LOP3.LUT R0, R0, 0xfffffffe, RZ, 0xc0, !PT ;  /* 0xfffffffe00007812 */ /* 0x000fe200078ec0ff */
[----:B------:R-:W-:Y:S01]  /*11320*/  IMAD.SHL.U32 R8, R65, 0x8, RZ ;  /* 0x0000000841087824 */ /* 0x000fe200078e00ff */
[----:B------:R-:W-:Y:S01]  /*11330*/  LOP3.LUT R4, R4, 0x1c0, RZ, 0xc0, !PT ;  /* 0x000001c004047812 */ /* 0x000fe200078ec0ff */
[----:B------:R-:W-:Y:S01]  /*11340*/  IMAD.MOV.U32 R24, RZ, RZ, R158 ;  /* 0x000000ffff187224 */ /* 0x000fe200078e009e */
[----:B------:R-:W-:Y:S01]  /*11350*/  LOP3.LUT R119, R5, 0xfffffe00, RZ, 0xc0, !PT ;  /* 0xfffffe0005777812 */ /* 0x000fe200078ec0ff */
[----:B------:R-:W-:Y:S01]  /*11360*/  IMAD.IADD R7, R7, 0x1, -R0 ;  /* 0x0000000107077824 */ /* 0x000fe200078e0a00 */
[----:B------:R-:W-:Y:S01]  /*11370*/  LOP3.LUT R0, R6, 0x1c0, RZ, 0xc0, !PT ;  /* 0x000001c006007812 */ /* 0x000fe200078ec0ff */
[----:B------:R-:W-:Y:S01]  /*11380*/  IMAD.MOV.U32 R25, RZ, RZ, R159 ;  /* 0x000000ffff197224 */ /* 0x000fe200078e009f */
[----:B------:R-:W-:Y:S01]  /*11390*/  ULDC.64 UR4, c[0x0][0x208] ;  /* 0x0000820000047ab9 */ /* 0x000fe20000000a00 */
[----:B------:R-:W-:Y:S01]  /*113a0*/  IMAD.SHL.U32 R6, R7, 0x8, RZ ;  /* 0x0000000807067824 */ /* 0x000fe200078e00ff */
[----:B------:R-:W-:Y:S01]  /*113b0*/  LOP3.LUT R5, R0, 0x8, R8, 0xf8, !PT ;  /* 0x0000000800057812 */ /* 0x000fe200078ef808 */
[----:B------:R-:W-:Y:S01]  /*113c0*/  IMAD.MOV.U32 R24, RZ, RZ, R154 ;  /* 0x000000ffff187224 */ /* 0x000fe200078e009a */
[----:B------:R-:W-:Y:S01]  /*113d0*/  SHF.R.U32.HI R0, RZ, 0x3, R0 ;  /* 0x00000003ff007819 */ /* 0x000fe20000011600 */
[----:B------:R-:W-:Y:S01]  /*113e0*/  USHF.L.U32 UR9, UR4, 0x5, URZ ;  /* 0x0000000504097899 */ /* 0x000fe2000800063f */
[----:B------:R-:W-:Y:S01]  /*113f0*/  LOP3.LUT R8, R4, 0x8, R6, 0xf8, !PT ;  /* 0x0000000804087812 */ /* 0x000fe200078ef806 */
[----:B------:R-:W-:Y:S01]  /*11400*/  UMOV UR6, 0x5 ;  /* 0x0000000500067882 */ /* 0x000fe20000000000 */
[----:B------:R-:W-:Y:S01]  /*11410*/  SHF.R.U32.HI R6, RZ, 0x3, R4 ;  /* 0x00000003ff067819 */ /* 0x000fe20000011604 */
[----:B------:R-:W-:Y:S01]  /*11420*/  IMAD R4, R142, 0x400, R119 ;  /* 0x000004008e047824 */ /* 0x000fe200078e0277 */
[----:B------:R-:W-:Y:S01]  /*11430*/  LOP3.LUT R0, R5, R0, RZ, 0x3c, !PT ;  /* 0x0000000005007212 */ /* 0x000fe200078e3cff */
[----:B------:R-:W-:Y:S01]  /*11440*/  USHF.L.U64.HI UR8, UR4, UR6, UR5 ;  /* 0x0000000604087299 */ /* 0x000fe20008010205 */
[----:B------:R-:W-:Y:S01]  /*11450*/  LOP3.LUT R118, R8, R6, RZ, 0x3c, !PT ;  /* 0x0000000608767212 */ /* 0x000fe200078e3cff */
[----:B------:R-:W-:Y:S04]  /*11460*/  STL.64 [R1+0x58], R24 ;  /* 0x0000581801007387 */ /* 0x000fe80000100a00 */
[----:B------:R-:W-:Y:S01]  /*11470*/  BAR.SYNC.DEFER_BLOCKING 0x0 ;  /* 0x0000000000007b1d */ /* 0x000fe20000010000 */
[----:B------:R-:W-:Y:S01]  /*11480*/  IMAD R0, R7, 0x200, R0 ;  /* 0x0000020007007824 */ /* 0x000fe200078e0200 */
[C---:B------:R-:W-:Y:S01]  /*11490*/  LOP3.LUT P5, RZ, R161.reuse, 0x40, RZ, 0xc0, !PT ;  /* 0x00000040a1ff7812 */ /* 0x040fe200078ac0ff */
[----:B------:R-:W-:Y:S01]  /*114a0*/  IMAD.IADD R4, R118, 0x1, R4 ;  /* 0x0000000176047824 */ /* 0x000fe200078e0204 */
[----:B------:R-:W-:Y:S01]  /*114b0*/  LOP3.LUT P4, RZ, R161, 0x80, RZ, 0xc0, !PT ;  /* 0x00000080a1ff7812 */ /* 0x000fe2000788c0ff */
[----:B------:R-:W-:Y:S01]  /*114c0*/  IMAD.SHL.U32 R220, R0, 0x2, RZ ;  /* 0x0000000200dc7824 */ /* 0x000fe200078e00ff */
[C---:B------:R-:W-:Y:S01]  /*114d0*/  ISETP.LT.OR P2, PT, R117.reuse, 0x1, P5 ;  /* 0x000000017500780c */ /* 0x040fe20002f41670 */
[----:B------:R-:W-:Y:S01]  /*114e0*/  IMAD.SHL.U32 R227, R4, 0x2, RZ ;  /* 0x0000000204e37824 */ /* 0x000fe200078e00ff */
[----:B------:R-:W-:Y:S01]  /*114f0*/  ISETP.LT.OR P3, PT, R117, 0x11, P4 ;  /* 0x000000117500780c */ /* 0x000fe20002761670 */
[----:B------:R-:W-:Y:S01]  /*11500*/  IMAD.SHL.U32 R239, R239, 0x2, RZ ;  /* 0x00000002efef7824 */ /* 0x000fe200078e00ff */
[C---:B------:R-:W-:Y:S01]  /*11510*/  IADD3 R0, R220.reuse, 0x5080, RZ ;  /* 0x00005080dc007810 */ /* 0x040fe20007ffe0ff */
[--C-:B------:R-:W-:Y:S01]  /*11520*/  IMAD R229, R3, 0x2, R227.reuse ;  /* 0x0000000203e57824 */ /* 0x100fe200078e02e3 */
[----:B------:R-:W-:Y:S01]  /*11530*/  IADD3 R231, R220, 0x50a0, RZ ;  /* 0x000050a0dce77810 */ /* 0x000fe20007ffe0ff */
[----:B------:R-:W-:Y:S01]  /*11540*/  IMAD R228, R2, 0x2, R227 ;  /* 0x0000000202e47824 */ /* 0x000fe200078e02e3 */
[----:B------:R-:W-:Y:S01]  /*11550*/  @P0 IADD3 R231, R0, -0x20, RZ ;  /* 0xffffffe000e70810 */ /* 0x000fe20007ffe0ff */
[----:B------:R-:W-:-:S02]  /*11560*/  IMAD R0, R136, c[0x0][0x208], RZ ;  /* 0x0000820088007a24 */ /* 0x000fc400078e02ff */
[----:B------:R-:W-:Y:S01]  /*11570*/  IMAD R230, R2, 0x2, R229 ;  /* 0x0000000202e67824 */ /* 0x000fe200078e02e5 */
[----:B------:R-:W-:Y:S01]  /*11580*/  IADD3 R237, R231, 0x800, RZ ;  /* 0x00000800e7ed7810 */ /* 0x000fe20007ffe0ff */
[----:B------:R-:W-:Y:S01]  /*11590*/  IMAD R0, R125, c[0x0][0x20c], R0 ;  /* 0x000083007d007a24 */ /* 0x000fe200078e0200 */
[----:B------:R-:W-:Y:S01]  /*115a0*/  IADD3 R236, R231, 0x1000, RZ ;  /* 0x00001000e7ec7810 */ /* 0x000fe20007ffe0ff */
[----:B------:R-:W-:Y:S01]  /*115b0*/  IMAD R232, R3, 0x2, R228 ;  /* 0x0000000203e87824 */ /* 0x000fe200078e02e4 */
[C---:B------:R-:W-:Y:S01]  /*115c0*/  IADD3 R235, R231.reuse, 0x1800, RZ ;  /* 0x00001800e7eb7810 */ /* 0x040fe20007ffe0ff */
[----:B------:R-:W-:Y:S01]  /*115d0*/  LDSM.16.M88.4 R4, [R220+0x5080] ;  /* 0x00508000dc04783b */ /* 0x000fe20000000200 */
[C---:B------:R-:W-:Y:S02]  /*115e0*/  IADD3 R234, R231.reuse, 0x2000, RZ ;  /* 0x00002000e7ea7810 */ /* 0x040fe40007ffe0ff */
[----:B------:R-:W-:Y:S01]  /*115f0*/  IADD3 R233, R231, 0x2800, RZ ;  /* 0x00002800e7e97810 */ /* 0x000fe20007ffe0ff */
[----:B---3--:R-:W1:Y:S04]  /*11600*/  LDSM.16.M88.4 R12, [R227+0x8080] ;  /* 0x00808000e30c783b */ /* 0x008e680000000200 */
[----:B------:R-:W2:Y:S04]  /*11610*/  LDSM.16.M88.4 R8, [R227+0xa080] ;  /* 0x00a08000e308783b */ /* 0x000ea80000000200 */
[----:B------:R-:W3:Y:S04]  /*11620*/  LDSM.16.M88.4 R16, [R220+0x5880] ;  /* 0x00588000dc10783b */ /* 0x000ee80000000200 */
[----:B------:R-:W4:Y:S04]  /*11630*/  LDSM.16.M88.4 R20, [R220+0x6080] ;  /* 0x00608000dc14783b */ /* 0x000f280000000200 */
[----:B------:R-:W-:Y:S04]  /*11640*/  LDSM.16.M88.4 R44, [R231+0x1000] ;  /* 0x00100000e72c783b */ /* 0x000fe80000000200 */
[----:B------:R-:W-:Y:S04]  /*11650*/  LDSM.16.M88.4 R36, [R231+0x800] ;  /* 0x00080000e724783b */ /* 0x000fe80000000200 */
[----:B------:R-:W-:Y:S01]  /*11660*/  LDSM.16.M88.4 R40, [R231] ;  /* 0x00000000e728783b */ /* 0x000fe20000000200 */
[-C--:B-1----:R-:W-:Y:S08]  /*11670*/  HMMA.16816.F32 R104, R12, R6.reuse, RZ ;  /* 0x000000060c68723c */ /* 0x082ff000000018ff */
[----:B--2---:R-:W-:Y:S07]  /*11680*/  HMMA.16816.F32 R60, R8, R6, RZ ;  /* 0x00000006083c723c */ /* 0x004fee00000018ff */
[----:B------:R-:W-:Y:S01]  /*11690*/  IMAD.WIDE.U32 R6, R125, c[0x0][0x208], RZ ;  /* 0x000082007d067a25 */ /* 0x000fe200078e00ff */
[----:B------:R-:W-:Y:S03]  /*116a0*/  HMMA.16816.F32 R92, R12, R4, RZ ;  /* 0x000000040c5c723c */ /* 0x000fe600000018ff */
[----:B------:R-:W-:-:S02]  /*116b0*/  IMAD.IADD R0, R7, 0x1, R0 ;  /* 0x0000000107007824 */ /* 0x000fc400078e0200 */
[----:B------:R-:W-:-:S03]  /*116c0*/  IMAD.WIDE.U32 R6, R6, 0x30, R24 ;  /* 0x0000003006067825 */ /* 0x000fc600078e0018 */
[----:B------:R-:W-:Y:S01]  /*116d0*/  HMMA.16816.F32 R52, R8, R4, RZ ;  /* 0x000000040834723c */ /* 0x000fe200000018ff */
[----:B------:R-:W-:-:S04]  /*116e0*/  IMAD R0, R0, 0x30, RZ ;  /* 0x0000003000007824 */ /* 0x000fc800078e02ff */
[----:B------:R-:W-:Y:S02]  /*116f0*/  IMAD.IADD R0, R7, 0x1, R0 ;  /* 0x0000000107007824 */ /* 0x000fe400078e0200 */
[C---:B------:R-:W-:Y:S01]  /*11700*/  LEA R4, P0, R6.reuse, c[0x0][0x1f8], 0x1 ;  /* 0x00007e0006047a11 */ /* 0x040fe200078008ff */
[----:B------:R-:W-:Y:S01]  /*11710*/  IMAD.U32 R7, RZ, RZ, UR9 ;  /* 0x00000009ff077e24 */ /* 0x000fe2000f8e00ff */
[----:B---3--:R-:W-:Y:S02]  /*11720*/  HMMA.16816.F32 R88, R12, R16, RZ ;  /* 0x000000100c58723c */ /* 0x008fe400000018ff */
[----:B------:R-:W-:Y:S01]  /*11730*/  LEA.HI.X R5, R6, c[0x0][0x1fc], R0, 0x1, P0 ;  /* 0x00007f0006057a11 */ /* 0x000fe200000f0c00 */
[----:B------:R-:W-:Y:S01]  /*11740*/  IMAD.MOV.U32 R0, RZ, RZ, 0x40 ;  /* 0x00000040ff007424 */ /* 0x000fe200078e00ff */
[----:B------:R-:W-:-:S04]  /*11750*/  IADD3 R24, P1, P0, R7, 0x80, R4 ;  /* 0x0000008007187810 */ /* 0x000fc8000783e004 */
[C---:B------:R-:W-:Y:S01]  /*11760*/  HMMA.16816.F32 R32, R8.reuse, R16, RZ ;  /* 0x000000100820723c */ /* 0x040fe200000018ff */
[----:B------:R-:W-:Y:S02]  /*11770*/  IADD3.X R25, RZ, UR8, R5, P1, P0 ;  /* 0x00000008ff197c10 */ /* 0x000fe40008fe0405 */
[----:B------:R-:W-:Y:S02]  /*11780*/  IADD3 R6, P0, R4, UR9, RZ ;  /* 0x0000000904067c10 */ /* 0x000fe4000ff1e0ff */
[----:B------:R-:W-:Y:S02]  /*11790*/  ISETP.LT.OR P1, PT, R117, 0x1, P4 ;  /* 0x000000017500780c */ /* 0x000fe40002721670 */
[----:B------:R-:W-:Y:S01]  /*117a0*/  IADD3.X R7, R5, UR8, RZ, P0, !PT ;  /* 0x0000000805077c10 */ /* 0x000fe200087fe4ff */
[----:B------:R-:W-:Y:S01]  /*117b0*/  HMMA.16816.F32 R56, R8, R18, RZ ;  /* 0x000000120838723c */ /* 0x000fe200000018ff */
[----:B------:R-:W-:-:S07]  /*117c0*/  ISETP.LT.OR P0, PT, R117, 0x11, P5 ;  /* 0x000000117500780c */ /* 0x000fce0002f01670 */
[----:B------:R-:W-:Y:S01]  /*117d0*/  HMMA.16816.F32 R100, R12, R18, RZ ;  /* 0x000000120c64723c */ /* 0x000fe200000018ff */
[----:B------:R-:W1:Y:S07]  /*117e0*/  LDSM.16.M88.4 R16, [R229+0xa080] ;  /* 0x00a08000e510783b */ /* 0x000e6e0000000200 */
[-C--:B----4-:R-:W-:Y:S08]  /*117f0*/  HMMA.16816.F32 R28, R8, R20.reuse, RZ ;  /* 0x00000014081c723c */ /* 0x090ff000000018ff */
[----:B------:R-:W-:Y:S08]  /*11800*/  HMMA.16816.F32 R80, R12, R20, RZ ;  /* 0x000000140c50723c */ /* 0x000ff000000018ff */
[-C--:B------:R-:W-:Y:S08]  /*11810*/  HMMA.16816.F32 R48, R8, R22.reuse, RZ ;  /* 0x000000160830723c */ /* 0x080ff000000018ff */
[----:B------:R-:W-:Y:S01]  /*11820*/  HMMA.16816.F32 R96, R12, R22, RZ ;  /* 0x000000160c60723c */ /* 0x000fe200000018ff */
[----:B------:R-:W2:Y:S04]  /*11830*/  LDSM.16.M88.4 R20, [R229+0x8080] ;  /* 0x00808000e514783b */ /* 0x000ea80000000200 */
[----:B------:R-:W-:Y:S01]  /*11840*/  @!PT LDS RZ, [RZ] ;  /* 0x00000000fffff984 */ /* 0x000fe20000000800 */
[----:B------:R-:W-:Y:S01]  /*11850*/  @!PT LDS RZ, [RZ] ;  /* 0x00000000fffff984 */ /* 0x000fe20000000800 */
[----:B------:R-:W-:Y:S01]  /*11860*/  @!PT LDS RZ, [RZ] ;  /* 0x00000000fffff984 */ /* 0x000fe20000000800 */
[----:B------:R3:W-:Y:S01]  /*11870*/  LDGSTS.E.BYPASS.LTC128B.128 [R239+0x2080], [R4.64], !P2 ;  /* 0x0208000004ef7fae */ /* 0x0007e2000d101d4e */
[----:B------:R-:W-:-:S03]  /*11880*/  LOP3.LUT P2, RZ, R64, 0x4, RZ, 0xc0, !PT ;  /* 0x0000000440ff7812 */ /* 0x000fc6000784c0ff */
[----:B------:R3:W-:Y:S01]  /*11890*/  LDGSTS.E.BYPASS.LTC128B.128 [R239+0x3880], [R4.64+0x80], !P1 ;  /* 0x0388008004ef7fae */ /* 0x0007e2000c901d4e */
[----:B------:R-:W-:Y:S01]  /*118a0*/  ISETP.LT.OR P1, PT, R117, 0x21, P5 ;  /* 0x000000217500780c */ /* 0x000fe20002f21670 */
[C---:B-1----:R-:W-:Y:S01]  /*118b0*/  HMMA.16816.F32 R84, R16.reuse, R44, R28 ;  /* 0x0000002c1054723c */ /* 0x042fe2000000181c */
[----:B------:R-:W-:Y:S01]  /*118c0*/  SEL R0, R0, 0xffffffc0, !P2 ;  /* 0xffffffc000007807 */ /* 0x000fe20005000000 */
[----:B------:R1:W-:Y:S04]  /*118d0*/  LDGSTS.E.BYPASS.LTC128B.128 [R239+0x2880], [R6.64], !P0 ;  /* 0x0288000006ef7fae */ /* 0x0003e8000c101d4e */
[----:B------:R-:W-:Y:S01]  /*118e0*/  IMAD.IADD R226, R220, 0x1, R0 ;  /* 0x00000001dce27824 */ /* 0x000fe200078e0200 */
[----:B------:R4:W-:Y:S01]  /*118f0*/  LDGSTS.E.BYPASS.LTC128B.128 [R239+0x4080], [R24.64], !P3 ;  /* 0x0408000018ef7fae */ /* 0x0009e2000d901d4e */
[----:B------:R-:W-:Y:S01]  /*11900*/  HMMA.16816.F32 R108, R16, R36, R32 ;  /* 0x00000024106c723c */ /* 0x000fe20000001820 */
[----:B------:R-:W-:-:S07]  /*11910*/  IMAD.IADD R225, R0, 0x1, R231 ;  /* 0x0000000100e17824 */ /* 0x000fce00078e02e7 */
[C---:B------:R-:W-:Y:S08]  /*11920*/  HMMA.16816.F32 R76, R16.reuse, R42, R60 ;  /* 0x0000002a104c723c */ /* 0x040ff0000000183c */
[----:B------:R-:W-:Y:S01]  /*11930*/  HMMA.16816.F32 R112, R16, R40, R52 ;  /* 0x000000281070723c */ /* 0x000fe20000001834 */
[----:B---3--:R-:W-:-:S04]  /*11940*/  IADD3 R4, P0, R6, UR9, RZ ;  /* 0x0000000906047c10 */ /* 0x008fc8000ff1e0ff */
[----:B------:R-:W-:Y:S02]  /*11950*/  IADD3.X R5, R7, UR8, RZ, P0, !PT ;  /* 0x0000000807057c10 */ /* 0x000fe400087fe4ff */
[----:B------:R-:W-:Y:S01]  /*11960*/  ISETP.LT.OR P0, PT, R117, 0x21, P4 ;  /* 0x000000217500780c */ /* 0x000fe20002701670 */
[C---:B------:R-:W-:Y:S02]  /*11970*/  HMMA.16816.F32 R72, R16.reuse, R38, R56 ;  /* 0x000000261048723c */ /* 0x040fe40000001838 */
[----:B------:R1:W-:Y:S06]  /*11980*/  LDGSTS.E.BYPASS.LTC128B.128 [R239+0x3080], [R4.64], !P1 ;  /* 0x0308000004ef7fae */ /* 0x0003ec000c901d4e */
[----:B------:R-:W-:Y:S04]  /*11990*/  HMMA.16816.F32 R68, R16, R46, R48 ;  /* 0x0000002e1044723c */ /* 0x000fe80000001830 */
[----:B------:R1:W-:Y:S01]  /*119a0*/  LDGSTS.E.BYPASS.LTC128B.128 [R239+0x4880], [R4.64+0x80], !P0 ;  /* 0x0488008004ef7fae */ /* 0x0003e2000c101d4e */
[----:B------:R-:W-:-:S03]  /*119b0*/  ISETP.GT.AND P0, PT, R125, UR7, PT ;  /* 0x000000077d007c0c */ /* 0x000fc6000bf04270 */
[----:B------:R-:W-:Y:S01]  /*119c0*/  LDSM.16.M88.4 R8, [R228+0xa080] ;  /* 0x00a08000e408783b */ /* 0x000fe20000000200 */
[C---:B--2---:R-:W-:Y:S03]  /*119d0*/  HMMA.16816.F32 R64, R20.reuse, R40, R92 ;  /* 0x000000281440723c */ /* 0x044fe6000000185c */
[----:B------:R-:W2:Y:S04]  /*119e0*/  LDSM.16.M88.4 R28, [R226+0x5080] ;  /* 0x00508000e21c783b */ /* 0x000ea80000000200 */
[----:B----4-:R-:W3:Y:S01]  /*119f0*/  LDSM.16.M88.4 R24, [R226+0x5880] ;  /* 0x00588000e218783b */ /* 0x010ee20000000200 */
[C---:B------:R-:W-:Y:S03]  /*11a00*/  HMMA.16816.F32 R52, R20.reuse, R36, R88 ;  /* 0x000000241434723c */ /* 0x040fe60000001858 */
[----:B------:R-:W4:Y:S04]  /*11a10*/  LDSM.16.M88.4 R32, [R226+0x6080] ;  /* 0x00608000e220783b */ /* 0x000f280000000200 */
[----:B------:R-:W3:Y:S01]  /*11a20*/  LDSM.16.M88.4 R12, [R228+0x8080] ;  /* 0x00808000e40c783b */ /* 0x000ee20000000200 */
[C---:B------:R-:W-:Y:S03]  /*11a30*/  HMMA.16816.F32 R48, R20.reuse, R44, R80 ;  /* 0x0000002c1430723c */ /* 0x040fe60000001850 */
[----:B------:R-:W-:Y:S04]  /*11a40*/  LDSM.16.M88.4 R60, [R225+0x800] ;  /* 0x00080000e13c783b */ /* 0x000fe80000000200 */
[----:B-1----:R-:W-:Y:S01]  /*11a50*/  LDSM.16.M88.4 R4, [R230+0xa080] ;  /* 0x00a08000e604783b */ /* 0x002fe20000000200 */
[C---:B------:R-:W-:Y:S03]  /*11a60*/  HMMA.16816.F32 R40, R20.reuse, R42, R104 ;  /* 0x0000002a1428723c */ /* 0x040fe60000001868 */
[----:B------:R-:W-:Y:S04]  /*11a70*/  LDSM.16.M88.4 R56, [R225+0x1000] ;  /* 0x00100000e138783b */ /* 0x000fe80000000200 */
[----:B------:R-:W0:Y:S01]  /*11a80*/  LDGDEPBAR ;  /* 0x00000000000079af */ /* 0x000e220000000000 */
[C---:B------:R-:W-:Y:S03]  /*11a90*/  HMMA.16816.F32 R16, R20.reuse, R38, R100 ;  /* 0x000000261410723c */ /* 0x040fe60000001864 */
[----:B------:R-:W1:Y:S05]  /*11aa0*/  LDSM.16.M88.4 R36, [R225] ;  /* 0x00000000e124783b */ /* 0x000e6a0000000200 */
[----:B------:R-:W-:Y:S01]  /*11ab0*/  HMMA.16816.F32 R44, R20, R46, R96 ;  /* 0x0000002e142c723c */ /* 0x000fe20000001860 */
[----:B------:R-:W1:Y:S07]  /*11ac0*/  LDSM.16.M88.4 R20, [R230+0x8080] ;  /* 0x00808000e614783b */ /* 0x000e6e0000000200 */
[C---:B--2---:R-:W-:Y:S08]  /*11ad0*/  HMMA.16816.F32 R80, R8.reuse, R30, R76 ;  /* 0x0000001e0850723c */ /* 0x044ff0000000184c */
[C---:B------:R-:W-:Y:S08]  /*11ae0*/  HMMA.16816.F32 R88, R8.reuse, R28, R112 ;  /* 0x0000001c0858723c */ /* 0x040ff00000001870 */
[C---:B---3--:R-:W-:Y:S08]  /*11af0*/  HMMA.16816.F32 R92, R8.reuse, R24, R108 ;  /* 0x00000018085c723c */ /* 0x048ff0000000186c */
[C---:B----4-:R-:W-:Y:S08]  /*11b00*/  HMMA.16816.F32 R84, R8.reuse, R32, R84 ;  /* 0x000000200854723c */ /* 0x050ff00000001854 */
[C---:B------:R-:W-:Y:S08]  /*11b10*/  HMMA.16816.F32 R72, R8.reuse, R26, R72 ;  /* 0x0000001a0848723c */ /* 0x040ff00000001848 */
[----:B------:R-:W-:Y:S08]  /*11b20*/  HMMA.16816.F32 R76, R8, R34, R68 ;  /* 0x00000022084c723c */ /* 0x000ff00000001844 */
[C---:B------:R-:W-:Y:S08]  /*11b30*/  HMMA.16816.F32 R8, R12.reuse, R28, R64 ;  /* 0x0000001c0c08723c */ /* 0x040ff00000001840 */
[C---:B------:R-:W-:Y:S01]  /*11b40*/  HMMA.16816.F32 R68, R12.reuse, R30, R40 ;  /* 0x0000001e0c44723c */ /* 0x040fe20000001828 */
[----:B------:R-:W-:Y:S07]  /*11b50*/  LDSM.16.M88.4 R28, [R220+0x6880] ;  /* 0x00688000dc1c783b */ /* 0x000fee0000000200 */
[C---:B------:R-:W-:Y:S01]  /*11b60*/  HMMA.16816.F32 R112, R12.reuse, R26, R16 ;  /* 0x0000001a0c70723c */ /* 0x040fe20000001810 */
[----:B------:R-:W2:Y:S07]  /*11b70*/  LDSM.16.M88.4 R16, [R227+0xe080] ;  /* 0x00e08000e310783b */ /* 0x000eae0000000200 */
[C---:B------:R-:W-:Y:S01]  /*11b80*/  HMMA.16816.F32 R104, R12.reuse, R24, R52 ;  /* 0x000000180c68723c */ /* 0x040fe20000001834 */
[----:B------:R-:W3:Y:S04]  /*11b90*/  LDSM.16.M88.4 R24, [R220+0x7080] ;  /* 0x00708000dc18783b */ /* 0x000ee80000000200 */
[----:B------:R-:W-:Y:S03]  /*11ba0*/  LDSM.16.M88.4 R52, [R231+0x1800] ;  /* 0x00180000e734783b */ /* 0x000fe60000000200 */
[C---:B------:R-:W-:Y:S01]  /*11bb0*/  HMMA.16816.F32 R108, R12.reuse, R32, R48 ;  /* 0x000000200c6c723c */ /* 0x040fe20000001830 */
[----:B------:R-:W-:Y:S07]  /*11bc0*/  LDSM.16.M88.4 R48, [R231+0x2000] ;  /* 0x00200000e730783b */ /* 0x000fee0000000200 */
[----:B------:R-:W-:Y:S01]  /*11bd0*/  HMMA.16816.F32 R44, R12, R34, R44 ;  /* 0x000000220c2c723c */ /* 0x000fe2000000182c */
[----:B------:R-:W4:Y:S07]  /*11be0*/  LDSM.16.M88.4 R12, [R220+0x7880] ;  /* 0x00788000dc0c783b */ /* 0x000f2e0000000200 */
        /* <DEDUP_REMOVED lines=8> */
[----:B------:R-:W1:Y:S07]  /*11c70*/  LDSM.16.M88.4 R4, [R229+0xe080] ;  /* 0x00e08000e504783b */ /* 0x000e6e0000000200 */
        /* <DEDUP_REMOVED lines=36> */
[----:B------:R-:W4:Y:S07]  /*11ec0*/  LDSM.16.M88.4 R28, [R225+0x1800] ;  /* 0x00180000e11c783b */ /* 0x000f2e0000000200 */
[C---:B------:R-:W-:Y:S01]  /*11ed0*/  HMMA.16816.F32 R60, R20.reuse, R68, R24 ;  /* 0x00000044143c723c */ /* 0x040fe20000001818 */
[----:B------:R-:W2:Y:S07]  /*11ee0*/  LDSM.16.M88.4 R24, [R225+0x2000] ;  /* 0x00200000e118783b */ /* 0x000eae0000000200 */
[----:B------:R-:W-:Y:S01]  /*11ef0*/  HMMA.16816.F32 R56, R20, R70, R80 ;  /* 0x000000461438723c */ /* 0x000fe20000001850 */
[----:B------:R-:W3:Y:S01]  /*11f00*/  LDSM.16.M88.4 R20, [R225+0x2800] ;  /* 0x00280000e114783b */ /* 0x000ee20000000200 */
        /* <DEDUP_REMOVED lines=23> */
[C---:B------:R-:W-:Y:S08]  /*12080*/  HMMA.16816.F32 R32, R8.reuse, R20, R16 ;  /* 0x000000140820723c */ /* 0x040ff00000001810 */
        /* <DEDUP_REMOVED lines=11> */
[----:B------:R-:W-:-:S03]  /*12140*/  LEA R4, P0, R6, c[0x0][0x1c8], 0x1 ;  /* 0x0000720006047a11 */ /* 0x000fc600078008ff */
[----:B------:R-:W-:Y:S02]  /*12150*/  IMAD.IADD R0, R7, 0x1, R0 ;  /* 0x0000000107007824 */ /* 0x000fe400078e0200 */
[----:B------:R-:W-:-:S03]  /*12160*/  IMAD.U32 R7, RZ, RZ, UR5 ;  /* 0x00000005ff077e24 */ /* 0x000fc6000f8e00ff */
        /* <DEDUP_REMOVED lines=8> */
[----:B------:R-:W-:Y:S01]  /*121f0*/  IADD3 R8, P0, R6, UR5, RZ ;  /* 0x0000000506087c10 */ /* 0x000fe2000ff1e0ff */
[----:B------:R1:W-:Y:S01]  /*12200*/  LDGSTS.E.BYPASS.LTC128B.128 [R239+0x6880], [R4.64+0x80], !P4 ;  /* 0x0688008004ef7fae */ /* 0x0003e2000e101d4e */
[----:B------:R-:W-:-:S02]  /*12210*/  IADD3.X R11, RZ, UR4, R5, P2, P1 ;  /* 0x00000004ff0b7c10 */ /* 0x000fc400097e2405 */
[----:B------:R-:W-:Y:S01]  /*12220*/  IADD3.X R9, R7, UR4, RZ, P0, !PT ;  /* 0x0000000407097c10 */ /* 0x000fe200087fe4ff */
[----:B------:R1:W-:Y:S04]  /*12230*/  LDGSTS.E.BYPASS.LTC128B.128 [R239+0x5880], [R6.64], !P5 ;  /* 0x0588000006ef7fae */ /* 0x0003e8000e901d4e */
[----:B------:R1:W-:Y:S04]  /*12240*/  LDGSTS.E.BYPASS.LTC128B.128 [R239+0x7080], [R10.64], !P4 ;  /* 0x070800000aef7fae */ /* 0x0003e8000e101d4e */
[----:B------:R1:W-:Y:S04]  /*12250*/  LDGSTS.E.BYPASS.LTC128B.128 [R239+0x6080], [R8.64], !P5 ;  /* 0x0608000008ef7fae */ /* 0x0003e8000e901d4e */
[----:B------:R1:W-:Y:S02]  /*12260*/  LDGSTS.E.BYPASS.LTC128B.128 [R239+0x7880], [R8.64+0x80], !P4 ;  /* 0x0788008008ef7fae */ /* 0x0003e4000e101d4e */
.L_x_1249:
        /* <DEDUP_REMOVED lines=16> */
[C---:B------:R-:W-:Y:S01]  /*12370*/  LOP3.LUT R10, R4.reuse, 0x1ffffffe, RZ, 0xc0, !PT ;  /* 0x1ffffffe040a7812 */ /* 0x040fe200078ec0ff */
[----:B------:R-:W-:Y:S01]  /*12380*/  IMAD.SHL.U32 R9, R4, 0x20, RZ ;  /* 0x0000002004097824 */ /* 0x000fe200078e00ff */
[----:B------:R-:W-:Y:S01]  /*12390*/  ISETP.NE.AND P0, PT, R157, 0x1, PT ;  /* 0x000000019d00780c */ /* 0x000fe20003f05270 */
[----:B------:R-:W-:Y:S01]  /*123a0*/  IMAD R4, R8, 0x10, R6 ;  /* 0x0000001008047824 */ /* 0x000fe200078e0206 */
[----:B------:R-:W-:Y:S01]  /*123b0*/  ISETP.GE.AND P1, PT, R153, 0x1, PT ;  /* 0x000000019900780c */ /* 0x000fe20003f26270 */
[----:B------:R-:W-:Y:S01]  /*123c0*/  IMAD.IADD R5, R5, 0x1, -R10 ;  /* 0x0000000105057824 */ /* 0x000fe200078e0a0a */
[----:B------:R-:W-:-:S05]  /*123d0*/  LOP3.LUT R6, R9, 0xffffffc0, RZ, 0xc0, !PT ;  /* 0xffffffc009067812 */ /* 0x000fca00078ec0ff */
[----:B------:R-:W-:-:S04]  /*123e0*/  IMAD.IADD R4, R6, 0x1, R4 ;  /* 0x0000000106047824 */ /* 0x000fc800078e0204 */
[----:B------:R-:W-:-:S04]  /*123f0*/  IMAD R8, R5, 0x8, R4 ;  /* 0x0000000805087824 */ /* 0x000fc800078e0204 */
[----:B------:R-:W-:Y:S01]  /*12400*/  @P0 IMAD.HI.U32 R4, R8, c[0x0][0x2c8], RZ ;  /* 0x0000b20008040a27 */ /* 0x000fe200078e00ff */
[----:B------:R1:W-:Y:S03]  /*12410*/  STL [R1+0x40], R8 ;  /* 0x0000400801007387 */ /* 0x0003e60000100800 */
[----:B------:R-:W-:Y:S01]  /*12420*/  IMAD.MOV.U32 R9, RZ, RZ, R8 ;  /* 0x000000ffff097224 */ /* 0x000fe200078e0008 */
[----:B------:R-:W-:Y:S02]  /*12430*/  @P0 SHF.R.U32.HI R9, RZ, c[0x0][0x2cc], R4 ;  /* 0x0000b300ff090a19 */ /* 0x000fe40000011604 */
[----:B------:R-:W-:-:S03]  /*12440*/  LOP3.LUT R4, R7, 0x7ffffffc, RZ, 0xc0, !PT ;  /* 0x7ffffffc07047812 */ /* 0x000fc600078ec0ff */
[----:B------:R-:W2:Y:S02]  /*12450*/  SHFL.IDX PT, R6, R9, RZ, 0x1c1f ;  /* 0x001c1fff09067589 */ /* 0x000ea400000e0000 */
[----:B------:R-:W-:Y:S01]  /*12460*/  IMAD.IADD R4, R0, 0x1, -R4 ;  /* 0x0000000100047824 */ /* 0x000fe200078e0a04 */
[----:B------:R-:W-:-:S03]  /*12470*/  IADD3 R0, R148, 0x1, R116 ;  /* 0x0000000194007810 */ /* 0x000fc60007ffe074 */
[----:B-1----:R-:W-:-:S04]  /*12480*/  IMAD.SHL.U32 R8, R4, 0x2, RZ ;  /* 0x0000000204087824 */ /* 0x002fc800078e00ff */
[--C-:B------:R-:W-:Y:S01]  /*12490*/  IMAD.IADD R13, R116, 0x1, -R8.reuse ;  /* 0x00000001740d7824 */ /* 0x100fe200078e0a08 */
[----:B------:R1:W-:Y:S01]  /*124a0*/  STL [R1+0x1c], R8 ;  /* 0x00001c0801007387 */ /* 0x0003e20000100800 */
[----:B------:R-:W-:Y:S02]  /*124b0*/  IADD3 R0, -R149, R0, -R8 ;  /* 0x0000000095007210 */ /* 0x000fe40007ffe908 */
[----:B------:R-:W-:Y:S02]  /*124c0*/  IADD3 R11, -R8, R148, R116 ;  /* 0x00000094080b7210 */ /* 0x000fe40007ffe174 */
[C---:B------:R-:W-:Y:S02]  /*124d0*/  IADD3 R10, R0.reuse, c[0x0][0x328], RZ ;  /* 0x0000ca00000a7a10 */ /* 0x040fe40007ffe0ff */
[----:B------:R-:W-:Y:S01]  /*124e0*/  IADD3 R12, R0, UR11, RZ ;  /* 0x0000000b000c7c10 */ /* 0x000fe2000fffe0ff */
[----:B------:R-:W-:Y:S02]  /*124f0*/  IMAD.IADD R0, R119, 0x1, R118 ;  /* 0x0000000177007824 */ /* 0x000fe400078e0276 */
[----:B--2---:R-:W-:-:S02]  /*12500*/  IMAD.IADD R5, R10, 0x1, R6 ;  /* 0x000000010a057824 */ /* 0x004fc400078e0206 */
        /* <DEDUP_REMOVED lines=14> */
.L_x_1252:
[----:B------:R-:W-:-:S04]  /*125f0*/  MOV R7, c[0x0][0x32c] ;  /* 0x0000cb0000077a02 */ /* 0x000fc80000000f00 */
[----:B------:R-:W-:-:S13]  /*12600*/  ISETP.NE.AND P0, PT, R7, 0x1, PT ;  /* 0x000000010700780c */ /* 0x000fda0003f05270 */
[----:B------:R-:W-:-:S05]  /*12610*/  @P0 IMAD.HI.U32 R7, R6, c[0x0][0x330], RZ ;  /* 0x0000cc0006070a27 */ /* 0x000fca00078e00ff */
[----:B------:R-:W-:Y:S02]  /*12620*/  @P0 SHF.R.U32.HI R6, RZ, c[0x0][0x334], R7 ;  /* 0x0000cd00ff060a19 */ /* 0x000fe40000011607 */
.L_x_1253:
[----:B------:R-:W-:Y:S05]  /*12630*/  BSYNC B0 ;  /* 0x0000000000007941 */ /* 0x000fea0003800000 */
.L_x_1251:
[----:B------:R-:W-:-:S05]  /*12640*/  IMAD R6, R6, c[0x0][0x32c], R13 ;  /* 0x0000cb0006067a24 */ /* 0x000fca00078e020d */
[----:B------:R-:W-:Y:S02]  /*12650*/  IADD3 R7, R6, c[0x0][0x32c], RZ ;  /* 0x0000cb0006077a10 */ /* 0x000fe40007ffe0ff */
[----:B------:R-:W-:Y:S02]  /*12660*/  IMNMX R4, R4, R6, !PT ;  /* 0x0000000604047217 */ /* 0x000fe40007800200 */
[----:B------:R-:W-:Y:S02]  /*12670*/  IMNMX R5, R5, R7, PT ;  /* 0x0000000705057217 */ /* 0x000fe40003800200 */
.L_x_1250:
[----:B-1----:R-:W1:Y:S02]  /*12680*/  SHFL.IDX PT, R8, R9, 0x1, 0x1c1f ;  /* 0x003c1f0009087f89 */ /* 0x002e6400000e0000 */
[----:B-1----:R-:W-:Y:S01]  /*12690*/  IMAD.IADD R7, R10, 0x1, R8 ;  /* 0x000000010a077824 */ /* 0x002fe200078e0208 */
[----:B------:R-:W-:-:S04]  /*126a0*/  IADD3 R6, R12, R8, RZ ;  /* 0x000000080c067210 */ /* 0x000fc80007ffe0ff */
        /* <DEDUP_REMOVED lines=13> */
.L_x_1256:
[----:B------:R-:W-:-:S04]  /*12780*/  MOV R14, c[0x0][0x32c] ;  /* 0x0000cb00000e7a02 */ /* 0x000fc80000000f00 */
[----:B------:R-:W-:-:S13]  /*12790*/  ISETP.NE.AND P0, PT, R14, 0x1, PT ;  /* 0x000000010e00780c */ /* 0x000fda0003f05270 */
[----:B------:R-:W-:-:S05]  /*127a0*/  @P0 IMAD.HI.U32 R14, R8, c[0x0][0x330], RZ ;  /* 0x0000cc00080e0a27 */ /* 0x000fca00078e00ff */
[----:B------:R-:W-:Y:S02]  /*127b0*/  @P0 SHF.R.U32.HI R8, RZ, c[0x0][0x334], R14 ;  /* 0x0000cd00ff080a19 */ /* 0x000fe4000001160e */
.L_x_1257:
[----:B------:R-:W-:Y:S05]  /*127c0*/  BSYNC B0 ;  /* 0x0000000000007941 */ /* 0x000fea0003800000 */
.L_x_1255:
[----:B------:R-:W-:-:S05]  /*127d0*/  IMAD R8, R8, c[0x0][0x32c], R13 ;  /* 0x0000cb0008087a24 */ /* 0x000fca00078e020d */
[----:B------:R-:W-:Y:S02]  /*127e0*/  IADD3 R14, R8, c[0x0][0x32c], RZ ;  /* 0x0000cb00080e7a10 */ /* 0x000fe40007ffe0ff */
[----:B------:R-:W-:Y:S02]  /*127f0*/  IMNMX R6, R6, R8, !PT ;  /* 0x0000000806067217 */ /* 0x000fe40007800200 */
[----:B------:R-:W-:Y:S02]  /*12800*/  IMNMX R7, R7, R14, PT ;  /* 0x0000000e07077217 */ /* 0x000fe40003800200 */
.L_x_1254:
[C---:B------:R-:W-:Y:S01]  /*12810*/  ISETP.GE.AND P0, PT, R116.reuse, 0x2, PT ;  /* 0x000000027400780c */ /* 0x040fe20003f06270 */
[----:B------:R-:W1:Y:S01]  /*12820*/  SHFL.IDX PT, R8, R9, 0x2, 0x1c1f ;  /* 0x005c1f0009087f89 */ /* 0x000e6200000e0000 */
[----:B------:R-:W-:Y:S02]  /*12830*/  ISETP.GE.AND P1, PT, R116, 0x9, PT ;  /* 0x000000097400780c */ /* 0x000fe40003f26270 */
[----:B------:R-:W-:Y:S02]  /*12840*/  P2R R20, PR, RZ, 0x1 ;  /* 0x00000001ff147803 */ /* 0x000fe40000000000 */
[----:B------:R-:W-:-:S02]  /*12850*/  ISETP.GT.AND P0, PT, R4, 0x1, !P0 ;  /* 0x000000010400780c */ /* 0x000fc40004704270 */
[C---:B------:R-:W-:Y:S02]  /*12860*/  ISETP.GE.AND P6, PT, R116.reuse, 0xa, PT ;  /* 0x0000000a7400780c */ /* 0x040fe40003fc6270 */
[----:B------:R-:W-:Y:S02]  /*12870*/  ISETP.LT.OR P0, PT, R5, 0x2, P0 ;  /* 0x000000020500780c */ /* 0x000fe40000701670 */
[----:B------:R-:W-:Y:S02]  /*12880*/  ISETP.GE.AND P5, PT, R116, 0x11, PT ;  /* 0x000000117400780c */ /* 0x000fe40003fa6270 */
[----:B------:R-:W-:Y:S02]  /*12890*/  FSEL R22, R49, -INF , !P0 ;  /* 0xff80000031167808 */ /* 0x000fe40004000000 */
[----:B------:R-:W-:Y:S02]  /*128a0*/  ISETP.GT.AND P0, PT, R4, 0x8, !P1 ;  /* 0x000000080400780c */ /* 0x000fe40004f04270 */
[----:B------:R-:W-:-:S02]  /*128b0*/  ISETP.GE.AND P4, PT, R116, 0x12, PT ;  /* 0x000000127400780c */ /* 0x000fc40003f86270 */
[C---:B------:R-:W-:Y:S02]  /*128c0*/  ISETP.LT.OR P0, PT, R5.reuse, 0x9, P0 ;  /* 0x000000090500780c */ /* 0x040fe40000701670 */
        /* <DEDUP_REMOVED lines=38> */
[----:B------:R-:W-:-:S04]  /*12b30*/  ISETP.GE.AND P0, PT, R116, 0x2a, PT ;  /* 0x0000002a7400780c */ /* 0x000fc80003f06270 */
[----:B------:R-:W-:Y:S02]  /*12b40*/  P2R R14, PR, RZ, 0x1 ;  /* 0x00000001ff0e7803 */ /* 0x000fe40000000000 */
[----:B------:R-:W-:Y:S01]  /*12b50*/  ISETP.GT.AND P0, PT, R4, 0x29, !P0 ;  /* 0x000000290400780c */ /* 0x000fe20004704270 */
[----:B-1----:R-:W-:-:S03]  /*12b60*/  IMAD.IADD R4, R12, 0x1, R8 ;  /* 0x000000010c047824 */ /* 0x002fc600078e0208 */
[----:B------:R-:W-:Y:S01]  /*12b70*/  ISETP.LT.OR P0, PT, R5, 0x2a, P0 ;  /* 0x0000002a0500780c */ /* 0x000fe20000701670 */
[----:B------:R-:W-:-:S03]  /*12b80*/  IMAD.IADD R5, R10, 0x1, R8 ;  /* 0x000000010a057824 */ /* 0x000fc600078e0208 */
[----:B------:R-:W-:Y:S02]  /*12b90*/  FSEL R164, R29, -INF , !P0 ;  /* 0xff8000001da47808 */ /* 0x000fe40004000000 */
[----:B------:R-:W-:Y:S02]  /*12ba0*/  ISETP.GE.AND P0, PT, R153, 0x1, PT ;  /* 0x000000019900780c */ /* 0x000fe40003f06270 */
[----:B------:R-:W-:-:S11]  /*12bb0*/  IMNMX R5, R5, R11, PT ;  /* 0x0000000b05057217 */ /* 0x000fd60003800200 */
        /* <DEDUP_REMOVED lines=12> */
.L_x_1260:
[----:B------:R-:W-:-:S04]  /*12c80*/  MOV R19, c[0x0][0x32c] ;  /* 0x0000cb0000137a02 */ /* 0x000fc80000000f00 */
[----:B------:R-:W-:-:S13]  /*12c90*/  ISETP.NE.AND P0, PT, R19, 0x1, PT ;  /* 0x000000011300780c */ /* 0x000fda0003f05270 */
[----:B------:R-:W-:-:S05]  /*12ca0*/  @P0 IMAD.HI.U32 R19, R8, c[0x0][0x330], RZ ;  /* 0x0000cc0008130a27 */ /* 0x000fca00078e00ff */
[----:B------:R-:W-:Y:S02]  /*12cb0*/  @P0 SHF.R.U32.HI R8, RZ, c[0x0][0x334], R19 ;  /* 0x0000cd00ff080a19 */ /* 0x000fe40000011613 */
.L_x_1261:
[----:B------:R-:W-:Y:S05]  /*12cc0*/  BSYNC B0 ;  /* 0x0000000000007941 */ /* 0x000fea0003800000 */
.L_x_1259:
[----:B------:R-:W-:-:S05]  /*12cd0*/  IMAD R8, R8, c[0x0][0x32c], R13 ;  /* 0x0000cb0008087a24 */ /* 0x000fca00078e020d */
[----:B------:R-:W-:Y:S02]  /*12ce0*/  IADD3 R19, R8, c[0x0][0x32c], RZ ;  /* 0x0000cb0008137a10 */ /* 0x000fe40007ffe0ff */
[----:B------:R-:W-:Y:S02]  /*12cf0*/  IMNMX R4, R4, R8, !PT ;  /* 0x0000000804047217 */ /* 0x000fe40007800200 */
[----:B------:R-:W-:Y:S02]  /*12d00*/  IMNMX R5, R5, R19, PT ;  /* 0x0000001305057217 */ /* 0x000fe40003800200 */
.L_x_1258:
[----:B------:R-:W-:Y:S02]  /*12d10*/  ISETP.NE.AND P0, PT, R18, RZ, PT ;  /* 0x000000ff1200720c */ /* 0x000fe40003f05270 */
[----:B------:R-:W-:Y:S02]  /*12d20*/  P2R R8, PR, RZ, 0x10 ;  /* 0x00000010ff087803 */ /* 0x000fe40000000000 */
        /* <DEDUP_REMOVED lines=27> */
[----:B------:R-:W-:-:S04]  /*12ee0*/  ISETP.GT.AND P0, PT, R6, 0x1, !P4 ;  /* 0x000000010600780c */ /* 0x000fc80006704270 */
[----:B------:R-:W-:-:S04]  /*12ef0*/  ISETP.LT.OR P0, PT, R7, 0x2, P0 ;  /* 0x000000020700780c */ /* 0x000fc80000701670 */
[----:B------:R-:W-:Y:S02]  /*12f00*/  FSEL R24, R51, -INF , !P0 ;  /* 0xff80000033187808 */ /* 0x000fe40004000000 */
[----:B------:R-:W-:-:S04]  /*12f10*/  ISETP.GT.AND P0, PT, R6, RZ, !P1 ;  /* 0x000000ff0600720c */ /* 0x000fc80004f04270 */
[----:B------:R-:W-:-:S04]  /*12f20*/  ISETP.LT.OR P0, PT, R7, 0x1, P0 ;  /* 0x000000010700780c */ /* 0x000fc80000701670 */
[----:B------:R-:W-:Y:S02]  /*12f30*/  FSEL R19, R50, -INF , !P0 ;  /* 0xff80000032137808 */ /* 0x000fe40004000000 */
[----:B------:R-:W-:-:S04]  /*12f40*/  ISETP.NE.AND P0, PT, R15, RZ, PT ;  /* 0x000000ff0f00720c */ /* 0x000fc80003f05270 */
[----:B------:R-:W-:-:S04]  /*12f50*/  ISETP.GT.AND P0, PT, R6, 0x28, !P0 ;  /* 0x000000280600780c */ /* 0x000fc80004704270 */
[----:B------:R-:W-:-:S04]  /*12f60*/  ISETP.LT.OR P0, PT, R7, 0x29, P0 ;  /* 0x000000290700780c */ /* 0x000fc80000701670 */
[----:B------:R-:W-:Y:S02]  /*12f70*/  FSEL R157, R30, -INF , !P0 ;  /* 0xff8000001e9d7808 */ /* 0x000fe40004000000 */
[----:B------:R-:W-:-:S04]  /*12f80*/  ISETP.NE.AND P0, PT, R14, RZ, PT ;  /* 0x000000ff0e00720c */ /* 0x000fc80003f05270 */
[----:B------:R-:W-:Y:S02]  /*12f90*/  ISETP.GT.AND P0, PT, R6, 0x29, !P0 ;  /* 0x000000290600780c */ /* 0x000fe40004704270 */
[----:B------:R-:W1:Y:S02]  /*12fa0*/  SHFL.IDX PT, R6, R9, 0x3, 0x1c1f ;  /* 0x007c1f0009067f89 */ /* 0x000e6400000e0000 */
[----:B------:R-:W-:-:S04]  /*12fb0*/  ISETP.LT.OR P0, PT, R7, 0x2a, P0 ;  /* 0x0000002a0700780c */ /* 0x000fc80000701670 */
[----:B------:R-:W-:Y:S02]  /*12fc0*/  FSEL R147, R31, -INF , !P0 ;  /* 0xff8000001f937808 */ /* 0x000fe40004000000 */
[----:B------:R-:W-:-:S04]  /*12fd0*/  ISETP.GT.AND P0, PT, R4, RZ, !P1 ;  /* 0x000000ff0400720c */ /* 0x000fc80004f04270 */
[----:B------:R-:W-:-:S04]  /*12fe0*/  ISETP.LT.OR P0, PT, R5, 0x1, P0 ;  /* 0x000000010500780c */ /* 0x000fc80000701670 */
[----:B------:R-:W-:Y:S02]  /*12ff0*/  FSEL R53, R84, -INF , !P0 ;  /* 0xff80000054357808 */ /* 0x000fe40004000000 */
[----:B------:R-:W-:Y:S02]  /*13000*/  ISETP.GT.AND P0, PT, R4, 0x1, !P4 ;  /* 0x000000010400780c */ /* 0x000fe40006704270 */
[----:B------:R-:W-:Y:S02]  /*13010*/  ISETP.NE.AND P4, PT, R8, RZ, PT ;  /* 0x000000ff0800720c */ /* 0x000fe40003f85270 */
        /* <DEDUP_REMOVED lines=53> */
.L_x_1264:
[----:B------:R-:W-:-:S04]  /*13370*/  MOV R7, c[0x0][0x32c] ;  /* 0x0000cb0000077a02 */ /* 0x000fc80000000f00 */
[----:B------:R-:W-:-:S13]  /*13380*/  ISETP.NE.AND P0, PT, R7, 0x1, PT ;  /* 0x000000010700780c */ /* 0x000fda0003f05270 */
[----:B------:R-:W-:-:S05]  /*13390*/  @P0 IMAD.HI.U32 R7, R6, c[0x0][0x330], RZ ;  /* 0x0000cc0006070a27 */ /* 0x000fca00078e00ff */
[----:B------:R-:W-:Y:S02]  /*133a0*/  @P0 SHF.R.U32.HI R6, RZ, c[0x0][0x334], R7 ;  /* 0x0000cd00ff060a19 */ /* 0x000fe40000011607 */
.L_x_1265:
[----:B------:R-:W-:Y:S05]  /*133b0*/  BSYNC B0 ;  /* 0x0000000000007941 */ /* 0x000fea0003800000 */
.L_x_1263:
[----:B------:R-:W-:-:S05]  /*133c0*/  IMAD R6, R6, c[0x0][0x32c], R13 ;  /* 0x0000cb0006067a24 */ /* 0x000fca00078e020d */
[----:B------:R-:W-:Y:S02]  /*133d0*/  IADD3 R7, R6, c[0x0][0x32c], RZ ;  /* 0x0000cb0006077a10 */ /* 0x000fe40007ffe0ff */
[----:B------:R-:W-:Y:S02]  /*133e0*/  IMNMX R4, R4, R6, !PT ;  /* 0x0000000604047217 */ /* 0x000fe40007800200 */
[----:B------:R-:W-:Y:S02]  /*133f0*/  IMNMX R5, R5, R7, PT ;  /* 0x0000000705057217 */ /* 0x000fe40003800200 */
.L_x_1262:
        /* <DEDUP_REMOVED lines=16> */
[----:B------:R-:W-:Y:S01]  /*13500*/  LDSM.16.MT88.4 R32, [R221+0x2080] ;  /* 0x00208000dd20783b */ /* 0x000fe20000004200 */
[----:B------:R-:W-:Y:S02]  /*13510*/  FMNMX.FTZ R168, R63, R168, !PT ;  /* 0x000000a83fa87209 */ /* 0x000fe40007810000 */
[----:B------:R-:W-:Y:S01]  /*13520*/  FMNMX.FTZ R169, R65, R169, !PT ;  /* 0x000000a941a97209 */ /* 0x000fe20007810000 */
[----:B------:R-:W-:Y:S01]  /*13530*/  LDSM.16.MT88.4 R28, [R222+0x2080] ;  /* 0x00208000de1c783b */ /* 0x000fe20000004200 */
[----:B------:R-:W-:Y:S02]  /*13540*/  FMNMX.FTZ R168, R62, R168, !PT ;  /* 0x000000a83ea87209 */ /* 0x000fe40007810000 */
[----:B------:R-:W-:Y:S01]  /*13550*/  FMNMX.FTZ R169, R68, R169, !PT ;  /* 0x000000a944a97209 */ /* 0x000fe20007810000 */
[----:B------:R-:W-:Y:S01]  /*13560*/  LDSM.16.MT88.4 R36, [R222+0x3880] ;  /* 0x00388000de24783b */ /* 0x000fe20000004200 */
[----:B------:R-:W-:-:S02]  /*13570*/  ISETP.NE.AND P0, PT, R18, RZ, PT ;  /* 0x000000ff1200720c */ /* 0x000fc40003f05270 */
[----:B------:R-:W-:Y:S01]  /*13580*/  FMNMX.FTZ R169, R170, R169, !PT ;  /* 0x000000a9aaa97209 */ /* 0x000fe20007810000 */
[----:B------:R-:W-:Y:S01]  /*13590*/  LDSM.16.MT88.4 R48, [R223+0x3880] ;  /* 0x00388000df30783b */ /* 0x000fe20000004200 */
[----:B------:R-:W-:Y:S02]  /*135a0*/  FMNMX.FTZ R168, R61, R168, !PT ;  /* 0x000000a83da87209 */ /* 0x000fe40007810000 */
[----:B------:R-:W-:Y:S01]  /*135b0*/  FMNMX.FTZ R169, R166, R169, !PT ;  /* 0x000000a9a6a97209 */ /* 0x000fe20007810000 */
[----:B------:R-:W-:Y:S01]  /*135c0*/  STL [R1+0x90], R233 ;  /* 0x000090e901007387 */ /* 0x000fe20000100800 */
[----:B------:R-:W-:Y:S02]  /*135d0*/  ISETP.GT.AND P0, PT, R4, 0x8, !P0 ;  /* 0x000000080400780c */ /* 0x000fe40004704270 */
[----:B------:R-:W-:Y:S01]  /*135e0*/  FMNMX.FTZ R169, R165, R169, !PT ;  /* 0x000000a9a5a97209 */ /* 0x000fe20007810000 */
[----:B------:R-:W-:Y:S01]  /*135f0*/  STL [R1+0x8c], R232 ;  /* 0x00008ce801007387 */ /* 0x000fe20000100800 */
[----:B------:R-:W-:-:S02]  /*13600*/  FMNMX.FTZ R168, R159, R168, !PT ;  /* 0x000000a89fa87209 */ /* 0x000fc40007810000 */
[----:B------:R-:W-:Y:S01]  /*13610*/  FMNMX.FTZ R169, R164, R169, !PT ;  /* 0x000000a9a4a97209 */ /* 0x000fe20007810000 */
[----:B------:R-:W-:Y:S01]  /*13620*/  STL [R1+0x88], R231 ;  /* 0x000088e701007387 */ /* 0x000fe20000100800 */
[----:B------:R-:W-:Y:S02]  /*13630*/  ISETP.LT.OR P0, PT, R5, 0x9, P0 ;  /* 0x000000090500780c */ /* 0x000fe40000701670 */
[----:B------:R-:W-:Y:S01]  /*13640*/  FMNMX.FTZ R168, R158, R168, !PT ;  /* 0x000000a89ea87209 */ /* 0x000fe20007810000 */
[----:B------:R-:W1:Y:S01]  /*13650*/  SHFL.BFLY PT, R6, R169, 0x2, 0x1f ;  /* 0x0c401f00a9067f89 */ /* 0x000e6200000e0000 */
[----:B------:R-:W-:Y:S02]  /*13660*/  FSEL R43, R82, -INF , !P0 ;  /* 0xff800000522b7808 */ /* 0x000fe40004000000 */
[----:B------:R-:W-:Y:S01]  /*13670*/  FMNMX.FTZ R168, R157, R168, !PT ;  /* 0x000000a89da87209 */ /* 0x000fe20007810000 */
[----:B------:R-:W-:Y:S01]  /*13680*/  STL [R1+0x84], R230 ;  /* 0x000084e601007387 */ /* 0x000fe20000100800 */
[----:B------:R-:W-:-:S02]  /*13690*/  ISETP.GT.AND P0, PT, R4, 0x9, !P6 ;  /* 0x000000090400780c */ /* 0x000fc40007704270 */
[----:B------:R-:W-:Y:S01]  /*136a0*/  FMNMX.FTZ R168, R147, R168, !PT ;  /* 0x000000a893a87209 */ /* 0x000fe20007810000 */
[----:B------:R-:W-:Y:S01]  /*136b0*/  STL [R1+0x80], R229 ;  /* 0x000080e501007387 */ /* 0x000fe20000100800 */
[----:B------:R-:W-:Y:S02]  /*136c0*/  ISETP.LT.OR P0, PT, R5, 0xa, P0 ;  /* 0x0000000a0500780c */ /* 0x000fe40000701670 */
[----:B------:R-:W-:Y:S01]  /*136d0*/  ISETP.NE.AND P6, PT, R17, RZ, PT ;  /* 0x000000ff1100720c */ /* 0x000fe20003fc5270 */
[----:B------:R-:W-:Y:S01]  /*136e0*/  STL [R1+0x7c], R228 ;  /* 0x00007ce401007387 */ /* 0x000fe20000100800 */
[----:B------:R-:W-:Y:S02]  /*136f0*/  FSEL R42, R83, -INF , !P0 ;  /* 0xff800000532a7808 */ /* 0x000fe40004000000 */
[----:B------:R-:W-:Y:S01]  /*13700*/  ISETP.GT.AND P0, PT, R4, 0x10, !P5 ;  /* 0x000000100400780c */ /* 0x000fe20006f04270 */
[----:B------:R-:W-:Y:S01]  /*13710*/  STL [R1+0x78], R227 ;  /* 0x000078e301007387 */ /* 0x000fe20000100800 */
[----:B------:R-:W-:-:S02]  /*13720*/  ISETP.NE.AND P5, PT, R20, RZ, PT ;  /* 0x000000ff1400720c */ /* 0x000fc40003fa5270 */
[----:B------:R-:W-:Y:S01]  /*13730*/  ISETP.LT.OR P0, PT, R5, 0x11, P0 ;  /* 0x000000110500780c */ /* 0x000fe20000701670 */
[----:B------:R-:W-:Y:S01]  /*13740*/  STL [R1+0x74], R226 ;  /* 0x000074e201007387 */ /* 0x000fe20000100800 */
[----:B------:R-:W-:Y:S02]  /*13750*/  LEA R224, R2, R221, 0x1 ;  /* 0x000000dd02e07211 */ /* 0x000fe400078e08ff */
[----:B------:R-:W-:Y:S01]  /*13760*/  FSEL R56, R74, -INF , !P0 ;  /* 0xff8000004a387808 */ /* 0x000fe20004000000 */
[----:B------:R-:W-:Y:S01]  /*13770*/  STL [R1+0x70], R225 ;  /* 0x000070e101007387 */ /* 0x000fe20000100800 */
[----:B-1----:R-:W-:Y:S02]  /*13780*/  FMNMX.FTZ R169, R169, R6, !PT ;  /* 0x00000006a9a97209 */ /* 0x002fe40007810000 */
[----:B------:R-:W-:Y:S01]  /*13790*/  ISETP.GT.AND P0, PT, R4, 0x11, !P4 ;  /* 0x000000110400780c */ /* 0x000fe20006704270 */
[----:B------:R-:W-:Y:S01]  /*137a0*/  LDSM.16.MT88.4 R44, [R224+0x3880] ;  /* 0x00388000e02c783b */ /* 0x000fe20000004200 */
[----:B------:R-:W-:-:S02]  /*137b0*/  ISETP.NE.AND P4, PT, R16, RZ, PT ;  /* 0x000000ff1000720c */ /* 0x000fc40003f85270 */
[----:B------:R-:W-:Y:S01]  /*137c0*/  ISETP.LT.OR P0, PT, R5, 0x12, P0 ;  /* 0x000000120500780c */ /* 0x000fe20000701670 */
[----:B------:R-:W1:Y:S03]  /*137d0*/  SHFL.BFLY PT, R6, R169, 0x1, 0x1f ;  /* 0x0c201f00a9067f89 */ /* 0x000e6600000e0000 */
[----:B------:R-:W-:Y:S01]  /*137e0*/  FSEL R76, R75, -INF , !P0 ;  /* 0xff8000004b4c7808 */ /* 0x000fe20004000000 */
[----:B------:R-:W-:Y:S01]  /*137f0*/  STL [R1+0x6c], R220 ;  /* 0x00006cdc01007387 */ /* 0x000fe20000100800 */
[----:B------:R-:W-:-:S04]  /*13800*/  ISETP.GT.AND P0, PT, R4, 0x18, !P3 ;  /* 0x000000180400780c */ /* 0x000fc80005f04270 */
[----:B------:R-:W-:-:S04]  /*13810*/  ISETP.LT.OR P0, PT, R5, 0x19, P0 ;  /* 0x000000190500780c */ /* 0x000fc80000701670 */
[----:B------:R-:W-:Y:S02]  /*13820*/  FSEL R84, R78, -INF , !P0 ;  /* 0xff8000004e547808 */ /* 0x000fe40004000000 */
[----:B------:R-:W-:-:S04]  /*13830*/  ISETP.GT.AND P0, PT, R4, 0x19, !P2 ;  /* 0x000000190400780c */ /* 0x000fc80005704270 */
[----:B------:R-:W-:-:S04]  /*13840*/  ISETP.LT.OR P0, PT, R5, 0x1a, P0 ;  /* 0x0000001a0500780c */ /* 0x000fc80000701670 */
[----:B------:R-:W-:Y:S02]  /*13850*/  FSEL R85, R79, -INF , !P0 ;  /* 0xff8000004f557808 */ /* 0x000fe40004000000 */
[----:B-1----:R-:W-:Y:S02]  /*13860*/  FMNMX.FTZ R169, R169, R6, !PT ;  /* 0x00000006a9a97209 */ /* 0x002fe40007810000 */
[----:B------:R-:W1:Y:S01]  /*13870*/  SHFL.BFLY PT, R6, R168, 0x2, 0x1f ;  /* 0x0c401f00a8067f89 */ /* 0x000e6200000e0000 */
[----:B------:R-:W-:Y:S02]  /*13880*/  ISETP.GT.AND P0, PT, R4, 0x1, !P5 ;  /* 0x000000010400780c */ /* 0x000fe40006f04270 */
[----:B------:R-:W-:Y:S01]  /*13890*/  FMUL.FTZ R13, R169, c[0x0][0x2d0] ;  /* 0x0000b400a90d7a20 */ /* 0x000fe20000410000 */
[----:B------:R-:W-:Y:S02]  /*138a0*/  ISETP.NE.AND P5, PT, R15, RZ, PT ;  /* 0x000000ff0f00720c */ /* 0x000fe40003fa5270 */
[----:B------:R-:W-:-:S04]  /*138b0*/  ISETP.LT.OR P0, PT, R5, 0x2, P0 ;  /* 0x000000020500780c */ /* 0x000fc80000701670 */
[----:B------:R-:W-:Y:S02]  /*138c0*/  FSEL R41, R87, -INF , !P0 ;  /* 0xff80000057297808 */ /* 0x000fe40004000000 */
[C---:B------:R-:W-:Y:S02]  /*138d0*/  ISETP.GT.AND P0, PT, R4.reuse, RZ, !P1 ;  /* 0x000000ff0400720c */ /* 0x040fe40004f04270 */
[----:B------:R-:W-:Y:S02]  /*138e0*/  ISETP.GT.AND P1, PT, R4, 0x21, !P4 ;  /* 0x000000210400780c */ /* 0x000fe40006724270 */
[C---:B------:R-:W-:Y:S02]  /*138f0*/  ISETP.LT.OR P0, PT, R5.reuse, 0x1, P0 ;  /* 0x000000010500780c */ /* 0x040fe40000701670 */
[----:B------:R-:W-:Y:S02]  /*13900*/  ISETP.LT.OR P3, PT, R5, 0x22, P1 ;  /* 0x000000220500780c */ /* 0x000fe40000f61670 */
[----:B------:R-:W-:-:S02]  /*13910*/  FSEL R40, R86, -INF , !P0 ;  /* 0xff80000056287808 */ /* 0x000fc40004000000 */
[----:B------:R-:W-:Y:S02]  /*13920*/  ISETP.GT.AND P0, PT, R4, 0x20, !P6 ;  /* 0x000000200400780c */ /* 0x000fe40007704270 */
[----:B-1----:R-:W-:Y:S02]  /*13930*/  FMNMX.FTZ R168, R168, R6, !PT ;  /* 0x00000006a8a87209 */ /* 0x002fe40007810000 */
[----:B------:R-:W-:Y:S02]  /*13940*/  ISETP.LT.OR P0, PT, R5, 0x21, P0 ;  /* 0x000000210500780c */ /* 0x000fe40000701670 */
[----:B------:R-:W-:Y:S01]  /*13950*/  FMNMX.FTZ R8, R40, R41, !PT ;  /* 0x0000002928087209 */ /* 0x000fe20007810000 */
[----:B------:R-:W1:Y:S01]  /*13960*/  SHFL.BFLY PT, R6, R168, 0x1, 0x1f ;  /* 0x0c201f00a8067f89 */ /* 0x000e6200000e0000 */
[----:B------:R-:W-:Y:S02]  /*13970*/  FSEL R87, R90, -INF , !P0 ;  /* 0xff8000005a577808 */ /* 0x000fe40004000000 */
[----:B------:R-:W-:-:S02]  /*13980*/  FSETP.NEU.FTZ.AND P0, PT, R169, -INF , PT ;  /* 0xff800000a900780b */ /* 0x000fc40003f1d000 */
[----:B------:R-:W-:Y:S02]  /*13990*/  ISETP.NE.AND P6, PT, R14, RZ, PT ;  /* 0x000000ff0e00720c */ /* 0x000fe40003fc5270 */
[----:B------:R-:W-:Y:S02]  /*139a0*/  FSEL R13, R13, RZ, P0 ;  /* 0x000000ff0d0d7208 */ /* 0x000fe40000000000 */
[----:B------:R-:W-:Y:S02]  /*139b0*/  ISETP.GT.AND P2, PT, R4, 0x29, !P6 ;  /* 0x000000290400780c */ /* 0x000fe40007744270 */
[----:B------:R-:W-:Y:S01]  /*139c0*/  FSEL R14, R91, -INF , !P3 ;  /* 0xff8000005b0e7808 */ /* 0x000fe20005800000 */
[----:B------:R-:W-:-:S04]  /*139d0*/  FFMA.FTZ R7, R21, c[0x0][0x2d0], -R13 ;  /* 0x0000b40015077a23 */ /* 0x000fc8000001080d */
[----:B------:R2:W-:Y:S01]  /*139e0*/  MUFU.EX2 R201, R7 ;  /* 0x0000000700c97308 */ /* 0x0005e20000000800 */
[----:B-1----:R-:W-:Y:S02]  /*139f0*/  FMNMX.FTZ R168, R168, R6, !PT ;  /* 0x00000006a8a87209 */ /* 0x002fe40007810000 */
[----:B------:R-:W-:Y:S02]  /*13a00*/  FMNMX.FTZ R6, R53, R52, !PT ;  /* 0x0000003435067209 */ /* 0x000fe40007810000 */
[C---:B------:R-:W-:Y:S01]  /*13a10*/  FSETP.NEU.FTZ.AND P0, PT, R168.reuse, -INF , PT ;  /* 0xff800000a800780b */ /* 0x040fe20003f1d000 */
[----:B------:R-:W-:Y:S01]  /*13a20*/  FMUL.FTZ R12, R168, c[0x0][0x2d0] ;  /* 0x0000b400a80c7a20 */ /* 0x000fe20000410000 */
[----:B------:R-:W-:Y:S01]  /*13a30*/  FMNMX.FTZ R6, R54, R6, !PT ;  /* 0x0000000636067209 */ /* 0x000fe20007810000 */
[----:B--2---:R-:W-:-:S03]  /*13a40*/  FFMA.FTZ R7, R22, c[0x0][0x2d0], -R13 ;  /* 0x0000b40016077a23 */ /* 0x004fc6000001080d */
[----:B------:R-:W-:Y:S01]  /*13a50*/  FMNMX.FTZ R6, R55, R6, !PT ;  /* 0x0000000637067209 */ /* 0x000fe20007810000 */
[----:B------:R1:W-:Y:S01]  /*13a60*/  MUFU.EX2 R206, R7 ;  /* 0x0000000700ce7308 */ /* 0x0003e20000000800 */
[----:B------:R-:W-:Y:S02]  /*13a70*/  FSEL R12, R12, RZ, P0 ;  /* 0x000000ff0c0c7208 */ /* 0x000fe40000000000 */
[----:B------:R-:W-:Y:S02]  /*13a80*/  FMNMX.FTZ R6, R57, R6, !PT ;  /* 0x0000000639067209 */ /* 0x000fe40007810000 */
[----:B------:R-:W-:Y:S01]  /*13a90*/  ISETP.GT.AND P0, PT, R4, 0x28, !P5 ;  /* 0x000000280400780c */ /* 0x000fe20006f04270 */
[--C-:B------:R-:W-:Y:S01]  /*13aa0*/  FFMA.FTZ R0, R24, c[0x0][0x2d0], -R12.reuse ;  /* 0x0000b40018007a23 */ /* 0x100fe2000001080c */
[----:B------:R-:W-:Y:S01]  /*13ab0*/  FMNMX.FTZ R6, R59, R6, !PT ;  /* 0x000000063b067209 */ /* 0x000fe20007810000 */
[----:B------:R-:W-:Y:S01]  /*13ac0*/  FFMA.FTZ R2, R27, c[0x0][0x2d0], -R12 ;  /* 0x0000b4001b027a23 */ /* 0x000fe2000001080c */
[----:B------:R-:W-:Y:S01]  /*13ad0*/  ISETP.LT.OR P1, PT, R5, 0x29, P0 ;  /* 0x000000290500780c */ /* 0x000fe20000721670 */
[----:B------:R-:W-:Y:S01]  /*13ae0*/  MUFU.EX2 R196, R0 ;  /* 0x0000000000c47308 */ /* 0x000fe20000000800 */
[----:B------:R-:W-:-:S02]  /*13af0*/  FMNMX.FTZ R6, R60, R6, !PT ;  /* 0x000000063c067209 */ /* 0x000fc40007810000 */
[----:B------:R-:W-:Y:S02]  /*13b00*/  ISETP.LT.OR P0, PT, R5, 0x2a, P2 ;  /* 0x0000002a0500780c */ /* 0x000fe40001701670 */
[----:B------:R-:W-:Y:S02]  /*13b10*/  FMNMX.FTZ R6, R77, R6, !PT ;  /* 0x000000064d067209 */ /* 0x000fe40007810000 */
[----:B-1----:R-:W-:Y:S01]  /*13b20*/  FMNMX.FTZ R7, R43, R8, !PT ;  /* 0x000000082b077209 */ /* 0x002fe20007810000 */
[----:B------:R-:W-:Y:S01]  /*13b30*/  FFMA.FTZ R8, R23, c[0x0][0x2d0], -R13 ;  /* 0x0000b40017087a23 */ /* 0x000fe2000001080d */
[----:B------:R-:W-:Y:S01]  /*13b40*/  FMNMX.FTZ R6, R145, R6, !PT ;  /* 0x0000000691067209 */ /* 0x000fe20007810000 */
[----:B------:R-:W-:Y:S01]  /*13b50*/  LDSM.16.MT88.4 R20, [R223+0x2080] ;  /* 0x00208000df14783b */ /* 0x000fe20000004200 */
[----:B------:R-:W-:Y:S01]  /*13b60*/  FMNMX.FTZ R7, R42, R7, !PT ;  /* 0x000000072a077209 */ /* 0x000fe20007810000 */
[----:B------:R1:W-:Y:S01]  /*13b70*/  MUFU.EX2 R235, R8 ;  /* 0x0000000800eb7308 */ /* 0x0003e20000000800 */
[----:B------:R-:W-:-:S02]  /*13b80*/  FMNMX.FTZ R6, R144, R6, !PT ;  /* 0x0000000690067209 */ /* 0x000fc40007810000 */
[----:B------:R-:W-:Y:S02]  /*13b90*/  FSEL R86, R94, -INF , !P1 ;  /* 0xff8000005e567808 */ /* 0x000fe40004800000 */
[----:B------:R-:W-:Y:S02]  /*13ba0*/  FMNMX.FTZ R6, R146, R6, !PT ;  /* 0x0000000692067209 */ /* 0x000fe40007810000 */
[----:B------:R-:W-:Y:S01]  /*13bb0*/  FSEL R15, R95, -INF , !P0 ;  /* 0xff8000005f0f7808 */ /* 0x000fe20004000000 */
[----:B------:R-:W-:Y:S01]  /*13bc0*/  MUFU.EX2 R207, R2 ;  /* 0x0000000200cf7308 */ /* 0x000fe20000000800 */
[----:B------:R-:W-:Y:S02]  /*13bd0*/  FMNMX.FTZ R6, R156, R6, !PT ;  /* 0x000000069c067209 */ /* 0x000fe40007810000 */
[----:B-1----:R-:W-:Y:S01]  /*13be0*/  FMNMX.FTZ R8, R56, R7, !PT ;  /* 0x0000000738087209 */ /* 0x002fe20007810000 */
[----:B------:R-:W-:-:S03]  /*13bf0*/  FFMA.FTZ R7, R25, c[0x0][0x2d0], -R13 ;  /* 0x0000b40019077a23 */ /* 0x000fc6000001080d */
[----:B------:R-:W-:Y:S01]  /*13c00*/  FMNMX.FTZ R4, R76, R8, !PT ;  /* 0x000000084c047209 */ /* 0x000fe20007810000 */
[----:B------:R-:W1:Y:S01]  /*13c10*/  MUFU.EX2 R236, R7 ;  /* 0x0000000700ec7308 */ /* 0x000e620000000800 */
[----:B------:R-:W2:Y:S02]  /*13c20*/  SHFL.BFLY PT, R8, R6, 0x2, 0x1f ;  /* 0x0c401f0006087f89 */ /* 0x000ea400000e0000 */
[----:B------:R-:W-:-:S04]  /*13c30*/  FMNMX.FTZ R4, R84, R4, !PT ;  /* 0x0000000454047209 */ /* 0x000fc80007810000 */
[----:B------:R-:W-:-:S04]  /*13c40*/  FMNMX.FTZ R4, R85, R4, !PT ;  /* 0x0000000455047209 */ /* 0x000fc80007810000 */
[----:B------:R-:W-:-:S04]  /*13c50*/  FMNMX.FTZ R3, R87, R4, !PT ;  /* 0x0000000457037209 */ /* 0x000fc80007810000 */
[----:B------:R-:W-:Y:S01]  /*13c60*/  FMNMX.FTZ R0, R14, R3, !PT ;  /* 0x000000030e007209 */ /* 0x000fe20007810000 */
[--C-:B------:R-:W-:Y:S01]  /*13c70*/  FFMA.FTZ R3, R26, c[0x0][0x2d0], -R12.reuse ;  /* 0x0000b4001a037a23 */ /* 0x100fe2000001080c */
[----:B-1----:R-:W-:Y:S01]  /*13c80*/  F2FP.PACK_AB R10, R236, R235 ;  /* 0x000000ebec0a723e */ /* 0x002fe200000000ff */
[----:B------:R-:W-:Y:S01]  /*13c90*/  FFMA.FTZ R7, R19, c[0x0][0x2d0], -R12 ;  /* 0x0000b40013077a23 */ /* 0x000fe2000001080c */
[----:B------:R-:W-:Y:S01]  /*13ca0*/  FMNMX.FTZ R0, R86, R0, !PT ;  /* 0x0000000056007209 */ /* 0x000fe20007810000 */
[----:B------:R1:W3:Y:S01]  /*13cb0*/  MUFU.EX2 R234, R3 ;  /* 0x0000000300ea7308 */ /* 0x0002e20000000800 */
[----:B------:R-:W-:Y:S04]  /*13cc0*/  LDSM.16.MT88.4 R16, [R224+0x2080] ;  /* 0x00208000e010783b */ /* 0x000fe80000004200 */
[----:B------:R-:W-:Y:S03]  /*13cd0*/  LDSM.16.MT88.4 R24, [R221+0x3880] ;  /* 0x00388000dd18783b */ /* 0x000fe60000004200 */
[----:B------:R-:W4:Y:S01]  /*13ce0*/  MUFU.EX2 R213, R7 ;  /* 0x0000000700d57308 */ /* 0x000f220000000800 */
[----:B-1----:R-:W-:-:S02]  /*13cf0*/  FMNMX.FTZ R3, R15, R0, !PT ;  /* 0x000000000f037209 */ /* 0x002fc40007810000 */
[----:B--2---:R-:W-:Y:S02]  /*13d00*/  FMNMX.FTZ R0, R6, R8, !PT ;  /* 0x0000000806007209 */ /* 0x004fe40007810000 */
[----:B------:R-:W-:Y:S01]  /*13d10*/  F2FP.PACK_AB R8, R206, R201 ;  /* 0x000000c9ce08723e */ /* 0x000fe200000000ff */
[----:B------:R-:W1:Y:S01]  /*13d20*/  SHFL.BFLY PT, R4, R3, 0x2, 0x1f ;  /* 0x0c401f0003047f89 */ /* 0x000e6200000e0000 */
[----:B---3--:R-:W-:Y:S02]  /*13d30*/  F2FP.PACK_AB R11, R207, R234 ;  /* 0x000000eacf0b723e */ /* 0x008fe400000000ff */
[----:B----4-:R-:W-:Y:S01]  /*13d40*/  F2FP.PACK_AB R9, R196, R213 ;  /* 0x000000d5c409723e */ /* 0x010fe200000000ff */
[----:B------:R-:W2:Y:S06]  /*13d50*/  SHFL.BFLY PT, R5, R0, 0x1, 0x1f ;  /* 0x0c201f0000057f89 */ /* 0x000eac00000e0000 */
[C---:B------:R-:W-:Y:S08]  /*13d60*/  HMMA.16816.F32 R176, R8.reuse, R32, RZ ;  /* 0x0000002008b0723c */ /* 0x040ff000000018ff */
[----:B------:R-:W-:Y:S01]  /*13d70*/  HMMA.16816.F32 R132, R8, R28, RZ ;  /* 0x0000001c0884723c */ /* 0x000fe200000018ff */
[----:B-1----:R-:W-:-:S07]  /*13d80*/  FMNMX.FTZ R3, R3, R4, !PT ;  /* 0x0000000403037209 */ /* 0x002fce0007810000 */
[C---:B------:R-:W-:Y:S01]  /*13d90*/  HMMA.16816.F32 R108, R8.reuse, R16, RZ ;  /* 0x00000010086c723c */ /* 0x040fe200000018ff */
[----:B--2---:R-:W-:Y:S01]  /*13da0*/  FMNMX.FTZ R167, R0, R5, !PT ;  /* 0x0000000500a77209 */ /* 0x004fe20007810000 */
[----:B------:R-:W1:Y:S03]  /*13db0*/  SHFL.BFLY PT, R4, R3, 0x1, 0x1f ;  /* 0x0c201f0003047f89 */ /* 0x000e6600000e0000 */
[C---:B------:R-:W-:Y:S01]  /*13dc0*/  FSETP.NEU.FTZ.AND P0, PT, R167.reuse, -INF , PT ;  /* 0xff800000a700780b */ /* 0x040fe20003f1d000 */
[----:B------:R-:W-:Y:S02]  /*13dd0*/  FMUL.FTZ R2, R167, c[0x0][0x2d0] ;  /* 0x0000b400a7027a20 */ /* 0x000fe40000410000 */
[----:B------:R-:W-:Y:S03]  /*13de0*/  HMMA.16816.F32 R184, R8, R20, RZ ;  /* 0x0000001408b8723c */ /* 0x000fe600000018ff */
[----:B------:R-:W-:-:S05]  /*13df0*/  FSEL R2, R2, RZ, P0 ;  /* 0x000000ff02027208 */ /* 0x000fca0000000000 */
[----:B------:R-:W-:Y:S01]  /*13e00*/  HMMA.16816.F32 R180, R8, R24, RZ ;  /* 0x0000001808b4723c */ /* 0x000fe200000018ff */
[----:B------:R-:W-:-:S04]  /*13e10*/  FFMA.FTZ R0, R53, c[0x0][0x2d0], -R2 ;  /* 0x0000b40035007a23 */ /* 0x000fc80000010802 */
[----:B------:R2:W-:Y:S03]  /*13e20*/  MUFU.EX2 R209, R0 ;  /* 0x0000000000d17308 */ /* 0x0005e60000000800 */
[----:B------:R-:W-:Y:S01]  /*13e30*/  HMMA.16816.F32 R172, R8, R36, RZ ;  /* 0x0000002408ac723c */ /* 0x000fe200000018ff */
[----:B-1----:R-:W-:Y:S01]  /*13e40*/  FMNMX.FTZ R3, R3, R4, !PT ;  /* 0x0000000403037209 */ /* 0x002fe20007810000 */
[----:B------:R-:W-:-:S03]  /*13e50*/  FFMA.FTZ R4, R55, c[0x0][0x2d0], -R2 ;  /* 0x0000b40037047a23 */ /* 0x000fc60000010802 */
[----:B------:R-:W-:-:S03]  /*13e60*/  FSETP.NEU.FTZ.AND P0, PT, R3, -INF , PT ;  /* 0xff8000000300780b */ /* 0x000fc60003f1d000 */
[----:B------:R-:W-:Y:S01]  /*13e70*/  HMMA.16816.F32 R160, R8, R44, RZ ;  /* 0x0000002c08a0723c */ /* 0x000fe200000018ff */
[----:B------:R-:W-:Y:S01]  /*13e80*/  MUFU.EX2 R228, R4 ;  /* 0x0000000400e47308 */ /* 0x000fe20000000800 */
[----:B--2---:R-:W-:-:S06]  /*13e90*/  FFMA.FTZ R0, R52, c[0x0][0x2d0], -R2 ;  /* 0x0000b40034007a23 */ /* 0x004fcc0000010802 */
[C---:B------:R-:W-:Y:S01]  /*13ea0*/  HMMA.16816.F32 R148, R8.reuse, R48, RZ ;  /* 0x000000300894723c */ /* 0x040fe200000018ff */
[----:B------:R1:W-:Y:S07]  /*13eb0*/  MUFU.EX2 R210, R0 ;  /* 0x0000000000d27308 */ /* 0x0003ee0000000800 */
[C---:B------:R-:W-:Y:S08]  /*13ec0*/  HMMA.16816.F32 R188, R8.reuse, R34, RZ ;  /* 0x0000002208bc723c */ /* 0x040ff000000018ff */
[----:B------:R-:W-:Y:S01]  /*13ed0*/  HMMA.16816.F32 R152, R8, R30, RZ ;  /* 0x0000001e0898723c */ /* 0x000fe200000018ff */
[----:B-1----:R-:W-:-:S04]  /*13ee0*/  FFMA.FTZ R0, R54, c[0x0][0x2d0], -R2 ;  /* 0x0000b40036007a23 */ /* 0x002fc80000010802 */
[----:B------:R1:W2:Y:S03]  /*13ef0*/  MUFU.EX2 R233, R0 ;  /* 0x0000000000e97308 */ /* 0x0002a60000000800 */
[C---:B------:R-:W-:Y:S08]  /*13f00*/  HMMA.16816.F32 R140, R8.reuse, R18, RZ ;  /* 0x00000012088c723c */ /* 0x040ff000000018ff */
[----:B-----5:R-:W-:Y:S01]  /*13f10*/  HMMA.16816.F32 R136, R8, R22, RZ ;  /* 0x000000160888723c */ /* 0x020fe200000018ff */
[----:B-1----:R-:W-:Y:S01]  /*13f20*/  FMUL.FTZ R0, R3, c[0x0][0x2d0] ;  /* 0x0000b40003007a20 */ /* 0x002fe20000410000 */
[----:B--2---:R-:W-:-:S06]  /*13f30*/  F2FP.PACK_AB R6, R228, R233 ;  /* 0x000000e9e406723e */ /* 0x004fcc00000000ff */
[----:B------:R-:W-:Y:S01]  /*13f40*/  HMMA.16816.F32 R128, R8, R26, RZ ;  /* 0x0000001a0880723c */ /* 0x000fe200000018ff */
[----:B------:R-:W-:-:S05]  /*13f50*/  FSEL R0, R0, RZ, P0 ;  /* 0x000000ff00007208 */ /* 0x000fca0000000000 */
[--C-:B------:R-:W-:Y:S02]  /*13f60*/  FFMA.FTZ R4, R40, c[0x0][0x2d0], -R0.reuse ;  /* 0x0000b40028047a23 */ /* 0x100fe40000010800 */
[C---:B------:R-:W-:Y:S02]  /*13f70*/  HMMA.16816.F32 R124, R8.reuse, R38, RZ ;  /* 0x00000026087c723c */ /* 0x040fe400000018ff */
[----:B------:R1:W-:Y:S06]  /*13f80*/  MUFU.EX2 R195, R4 ;  /* 0x0000000400c37308 */ /* 0x0003ec0000000800 */
[C---:B------:R-:W-:Y:S08]  /*13f90*/  HMMA.16816.F32 R120, R8.reuse, R46, RZ ;  /* 0x0000002e0878723c */ /* 0x040ff000000018ff */
[----:B------:R-:W-:Y:S01]  /*13fa0*/  HMMA.16816.F32 R112, R8, R50, RZ ;  /* 0x000000320870723c */ /* 0x000fe200000018ff */
[----:B-1----:R-:W-:-:S06]  /*13fb0*/  FFMA.FTZ R4, R41, c[0x0][0x2d0], -R0 ;  /* 0x0000b40029047a23 */ /* 0x002fcc0000010800 */
[----:B------:R-:W-:Y:S01]  /*13fc0*/  FFMA.FTZ R8, R64, c[0x0][0x2d0], -R13 ;  /* 0x0000b40040087a23 */ /* 0x000fe2000001080d */
[----:B------:R1:W2:Y:S08]  /*13fd0*/  MUFU.EX2 R205, R4 ;  /* 0x0000000400cd7308 */ /* 0x0002b00000000800 */
[----:B------:R3:W-:Y:S01]  /*13fe0*/  MUFU.EX2 R227, R8 ;  /* 0x0000000800e37308 */ /* 0x0007e20000000800 */
[----:B-1----:R-:W-:Y:S01]  /*13ff0*/  FFMA.FTZ R4, R43, c[0x0][0x2d0], -R0 ;  /* 0x0000b4002b047a23 */ /* 0x002fe20000010800 */
[----:B--2---:R-:W-:-:S06]  /*14000*/  F2FP.PACK_AB R5, R205, R195 ;  /* 0x000000c3cd05723e */ /* 0x004fcc00000000ff */
[----:B------:R1:W-:Y:S01]  /*14010*/  MUFU.EX2 R238, R4 ;  /* 0x0000000400ee7308 */ /* 0x0003e20000000800 */
[----:B---3--:R-:W-:-:S07]  /*14020*/  FFMA.FTZ R8, R66, c[0x0][0x2d0], -R13 ;  /* 0x0000b40042087a23 */ /* 0x008fce000001080d */
[----:B------:R2:W-:Y:S01]  /*14030*/  MUFU.EX2 R225, R8 ;  /* 0x0000000800e17308 */ /* 0x0005e20000000800 */
[----:B-1----:R-:W-:Y:S02]  /*14040*/  FFMA.FTZ R4, R42, c[0x0][0x2d0], -R0 ;  /* 0x0000b4002a047a23 */ /* 0x002fe40000010800 */
[----:B------:R-:W-:Y:S05]  /*14050*/  LDSM.16.MT88.4 R40, [R221+0x2880] ;  /* 0x00288000dd28783b */ /* 0x000fea0000004200 */
[----:B------:R1:W3:Y:S01]  /*14060*/  MUFU.EX2 R252, R4 ;  /* 0x0000000400fc7308 */ /* 0x0002e20000000800 */
[----:B--2---:R-:W-:-:S07]  /*14070*/  FFMA.FTZ R8, R65, c[0x0][0x2d0], -R13 ;  /* 0x0000b40041087a23 */ /* 0x004fce000001080d */
[----:B------:R2:W-:Y:S01]  /*14080*/  MUFU.EX2 R198, R8 ;  /* 0x0000000800c67308 */ /* 0x0005e20000000800 */
[----:B-1----:R-:W-:Y:S02]  /*14090*/  F2FP.PACK_AB R4, R210, R209 ;  /* 0x000000d1d204723e */ /* 0x002fe400000000ff */
[----:B---3--:R-:W-:Y:S01]  /*140a0*/  F2FP.PACK_AB R7, R252, R238 ;  /* 0x000000eefc07723e */ /* 0x008fe200000000ff */
[----:B--2---:R-:W-:-:S06]  /*140b0*/  FFMA.FTZ R8, R68, c[0x0][0x2d0], -R13 ;  /* 0x0000b40044087a23 */ /* 0x004fcc000001080d */
[C---:B------:R-:W-:Y:S01]  /*140c0*/  HMMA.16816.F32 R92, R4.reuse, R26, RZ ;  /* 0x0000001a045c723c */ /* 0x040fe200000018ff */
[----:B------:R1:W2:Y:S07]  /*140d0*/  MUFU.EX2 R197, R8 ;  /* 0x0000000800c57308 */ /* 0x0002ae0000000800 */
[C---:B------:R-:W-:Y:S01]  /*140e0*/  HMMA.16816.F32 R68, R4.reuse, R24, RZ ;  /* 0x000000180444723c */ /* 0x040fe200000018ff */
[----:B------:R-:W3:Y:S07]  /*140f0*/  LDSM.16.MT88.4 R24, [R224+0x2880] ;  /* 0x00288000e018783b */ /* 0x000eee0000004200 */
[----:B------:R-:W-:Y:S01]  /*14100*/  HMMA.16816.F32 R64, R4, R28, RZ ;  /* 0x0000001c0440723c */ /* 0x000fe200000018ff */
[----:B-1----:R-:W-:Y:S01]  /*14110*/  FFMA.FTZ R8, R58, c[0x0][0x2d0], -R12 ;  /* 0x0000b4003a087a23 */ /* 0x002fe2000001080c */
[----:B--2---:R-:W-:-:S03]  /*14120*/  F2FP.PACK_AB R10, R197, R198 ;  /* 0x000000c6c50a723e */ /* 0x004fc600000000ff */
[----:B------:R1:W-:Y:S03]  /*14130*/  MUFU.EX2 R226, R8 ;  /* 0x0000000800e27308 */ /* 0x0003e60000000800 */
[C---:B------:R-:W-:Y:S08]  /*14140*/  HMMA.16816.F32 R104, R4.reuse, R30, RZ ;  /* 0x0000001e0468723c */ /* 0x040ff000000018ff */
[----:B------:R-:W-:Y:S01]  /*14150*/  HMMA.16816.F32 R28, R4, R16, RZ ;  /* 0x00000010041c723c */ /* 0x000fe200000018ff */
[----:B-1----:R-:W-:-:S07]  /*14160*/  FFMA.FTZ R8, R63, c[0x0][0x2d0], -R12 ;  /* 0x0000b4003f087a23 */ /* 0x002fce000001080c */
[C---:B------:R-:W-:Y:S01]  /*14170*/  HMMA.16816.F32 R52, R4.reuse, R48, RZ ;  /* 0x000000300434723c */ /* 0x040fe200000018ff */
[----:B------:R1:W2:Y:S07]  /*14180*/  MUFU.EX2 R203, R8 ;  /* 0x0000000800cb7308 */ /* 0x0002ae0000000800 */
[C---:B------:R-:W-:Y:S08]  /*14190*/  HMMA.16816.F32 R72, R4.reuse, R32, RZ ;  /* 0x000000200448723c */ /* 0x040ff000000018ff */
[----:B------:R-:W-:Y:S01]  /*141a0*/  HMMA.16816.F32 R116, R4, R34, RZ ;  /* 0x000000220474723c */ /* 0x000fe200000018ff */
[----:B------:R-:W-:Y:S01]  /*141b0*/  LDSM.16.MT88.4 R32, [R222+0x2880] ;  /* 0x00288000de20783b */ /* 0x000fe20000004200 */
[----:B-1----:R-:W-:Y:S01]  /*141c0*/  FFMA.FTZ R8, R62, c[0x0][0x2d0], -R12 ;  /* 0x0000b4003e087a23 */ /* 0x002fe2000001080c */
[----:B--2---:R-:W-:-:S03]  /*141d0*/  F2FP.PACK_AB R9, R203, R226 ;  /* 0x000000e2cb09723e */ /* 0x004fc600000000ff */
[----:B------:R1:W-:Y:S02]  /*141e0*/  MUFU.EX2 R204, R8 ;  /* 0x0000000800cc7308 */ /* 0x0003e40000000800 */
[C---:B------:R-:W-:Y:S08]  /*141f0*/  HMMA.16816.F32 R100, R4.reuse, R18, RZ ;  /* 0x000000120464723c */ /* 0x040ff000000018ff */
[----:B------:R-:W-:Y:S01]  /*14200*/  HMMA.16816.F32 R80, R4, R20, RZ ;  /* 0x000000140450723c */ /* 0x000fe200000018ff */
[----:B-1----:R-:W-:-:S07]  /*14210*/  FFMA.FTZ R8, R61, c[0x0][0x2d0], -R12 ;  /* 0x0000b4003d087a23 */ /* 0x002fce000001080c */
[C---:B------:R-:W-:Y:S01]  /*14220*/  HMMA.16816.F32 R96, R4.reuse, R22, RZ ;  /* 0x000000160460723c */ /* 0x040fe200000018ff */
[----:B------:R-:W1:Y:S01]  /*14230*/  LDSM.16.MT88.4 R20, [R223+0x2880] ;  /* 0x00288000df14783b */ /* 0x000e620000004200 */
[----:B------:R2:W4:Y:S06]  /*14240*/  MUFU.EX2 R200, R8 ;  /* 0x0000000800c87308 */ /* 0x00052c0000000800 */
[C---:B------:R-:W-:Y:S08]  /*14250*/  HMMA.16816.F32 R88, R4.reuse, R38, RZ ;  /* 0x000000260458723c */ /* 0x040ff000000018ff */
[----:B------:R-:W-:Y:S01]  /*14260*/  HMMA.16816.F32 R48, R4, R50, RZ ;  /* 0x000000320430723c */ /* 0x000fe200000018ff */
[----:B--2---:R-:W-:Y:S01]  /*14270*/  FFMA.FTZ R8, R57, c[0x0][0x2d0], -R2 ;  /* 0x0000b40039087a23 */ /* 0x004fe20000010802 */
[----:B----4-:R-:W-:-:S03]  /*14280*/  F2FP.PACK_AB R11, R200, R204 ;  /* 0x000000ccc80b723e */ /* 0x010fc600000000ff */
[----:B------:R2:W-:Y:S02]  /*14290*/  MUFU.EX2 R220, R8 ;  /* 0x0000000800dc7308 */ /* 0x0005e40000000800 */
[----:B--2---:R-:W-:-:S06]  /*142a0*/  FFMA.FTZ R8, R59, c[0x0][0x2d0], -R2 ;  /* 0x0000b4003b087a23 */ /* 0x004fcc0000010802 */
[----:B------:R2:W4:Y:S02]  /*142b0*/  MUFU.EX2 R199, R8 ;  /* 0x0000000800c77308 */ /* 0x0005240000000800 */
[--C-:B--2---:R-:W-:Y:S02]  /*142c0*/  FFMA.FTZ R8, R60, c[0x0][0x2d0], -R2.reuse ;  /* 0x0000b4003c087a23 */ /* 0x104fe40000010802 */
[----:B------:R-:W-:Y:S01]  /*142d0*/  HMMA.16816.F32 R60, R4, R36, RZ ;  /* 0x00000024043c723c */ /* 0x000fe200000018ff */
[----:B------:R-:W2:Y:S03]  /*142e0*/  LDSM.16.MT88.4 R36, [R224+0x4080] ;  /* 0x00408000e024783b */ /* 0x000ea60000004200 */
[----:B------:R1:W-:Y:S02]  /*142f0*/  MUFU.EX2 R237, R8 ;  /* 0x0000000800ed7308 */ /* 0x0003e40000000800 */
[----:B-1----:R-:W-:-:S06]  /*14300*/  FFMA.FTZ R8, R77, c[0x0][0x2d0], -R2 ;  /* 0x0000b4004d087a23 */ /* 0x002fcc0000010802 */
[----:B------:R1:W1:Y:S02]  /*14310*/  MUFU.EX2 R211, R8 ;  /* 0x0000000800d37308 */ /* 0x0002640000000800 */
[--C-:B-1----:R-:W-:Y:S02]  /*14320*/  FFMA.FTZ R8, R56, c[0x0][0x2d0], -R0.reuse ;  /* 0x0000b40038087a23 */ /* 0x102fe40000010800 */
[----:B------:R-:W-:Y:S04]  /*14330*/  HMMA.16816.F32 R56, R4, R44, RZ ;  /* 0x0000002c0438723c */ /* 0x000fe800000018ff */
[----:B------:R1:W-:Y:S02]  /*14340*/  MUFU.EX2 R192, R8 ;  /* 0x0000000800c07308 */ /* 0x0003e40000000800 */
[----:B-1----:R-:W-:-:S02]  /*14350*/  FFMA.FTZ R8, R76, c[0x0][0x2d0], -R0 ;  /* 0x0000b4004c087a23 */ /* 0x002fc40000010800 */
[----:B------:R-:W-:Y:S01]  /*14360*/  HMMA.16816.F32 R76, R4, R46, RZ ;  /* 0x0000002e044c723c */ /* 0x000fe200000018ff */
[----:B------:R-:W-:Y:S03]  /*14370*/  LDSM.16.MT88.4 R44, [R223+0x4080] ;  /* 0x00408000df2c783b */ /* 0x000fe60000004200 */
[----:B------:R1:W1:Y:S03]  /*14380*/  MUFU.EX2 R171, R8 ;  /* 0x0000000800ab7308 */ /* 0x0002660000000800 */
[----:B----4-:R-:W-:Y:S02]  /*14390*/  F2FP.PACK_AB R4, R199, R220 ;  /* 0x000000dcc704723e */ /* 0x010fe400000000ff */
[----:B------:R-:W-:Y:S01]  /*143a0*/  F2FP.PACK_AB R6, R211, R237 ;  /* 0x000000edd306723e */ /* 0x000fe200000000ff */
[----:B-1----:R-:W-:Y:S01]  /*143b0*/  FFMA.FTZ R8, R84, c[0x0][0x2d0], -R0 ;  /* 0x0000b40054087a23 */ /* 0x002fe20000010800 */
[----:B------:R-:W-:Y:S01]  /*143c0*/  F2FP.PACK_AB R5, R171, R192 ;  /* 0x000000c0ab05723e */ /* 0x000fe200000000ff */
[----:B------:R-:W-:-:S02]  /*143d0*/  IMAD.MOV.U32 R84, RZ, RZ, R207 ;  /* 0x000000ffff547224 */ /* 0x000fc400078e00cf */
[----:B------:R1:W-:Y:S02]  /*143e0*/  MUFU.EX2 R194, R8 ;  /* 0x0000000800c27308 */ /* 0x0003e40000000800 */
[----:B-1----:R-:W-:Y:S01]  /*143f0*/  FFMA.FTZ R8, R85, c[0x0][0x2d0], -R0 ;  /* 0x0000b40055087a23 */ /* 0x002fe20000010800 */
[----:B------:R-:W-:-:S05]  /*14400*/  MOV R85, R205 ;  /* 0x000000cd00557202 */ /* 0x000fca0000000f00 */
[----:B------:R-:W1:Y:S02]  /*14410*/  MUFU.EX2 R193, R8 ;  /* 0x0000000800c17308 */ /* 0x000e640000000800 */
[----:B-1----:R-:W-:Y:S02]  /*14420*/  F2FP.PACK_AB R7, R193, R194 ;  /* 0x000000c2c107723e */ /* 0x002fe400000000ff */
[----:B------:R-:W-:-:S05]  /*14430*/  F2FP.PACK_AB R8, R225, R227 ;  /* 0x000000e3e108723e */ /* 0x000fca00000000ff */
[-C--:B---3--:R-:W-:Y:S01]  /*14440*/  HMMA.16816.F32 R16, R4, R24.reuse, R28 ;  /* 0x000000180410723c */ /* 0x088fe2000000181c */
[----:B------:R-:W-:Y:S07]  /*14450*/  LDSM.16.MT88.4 R28, [R222+0x4080] ;  /* 0x00408000de1c783b */ /* 0x000fee0000004200 */
[C---:B------:R-:W-:Y:S07]  /*14460*/  HMMA.16816.F32 R216, R8.reuse, R24, R108 ;  /* 0x0000001808d8723c */ /* 0x040fee000000186c */
[----:B------:R-:W-:Y:S01]  /*14470*/  MOV R25, R199 ;  /* 0x000000c700197202 */ /* 0x000fe20000000f00 */
[----:B------:R-:W-:Y:S01]  /*14480*/  HMMA.16816.F32 R244, R8, R20, R184 ;  /* 0x0000001408f4723c */ /* 0x000fe200000018b8 */
[----:B------:R-:W-:-:S06]  /*14490*/  IMAD.MOV.U32 R24, RZ, RZ, R198 ;  /* 0x000000ffff187224 */ /* 0x000fcc00078e00c6 */
[----:B------:R-:W-:Y:S01]  /*144a0*/  IMAD.MOV.U32 R186, RZ, RZ, R213 ;  /* 0x000000ffffba7224 */ /* 0x000fe200078e00d5 */
[----:B------:R-:W-:Y:S01]  /*144b0*/  MOV R232, R18 ;  /* 0x0000001200e87202 */ /* 0x000fe20000000f00 */
[----:B------:R-:W-:Y:S01]  /*144c0*/  IMAD.MOV.U32 R231, RZ, RZ, R19 ;  /* 0x000000ffffe77224 */ /* 0x000fe200078e0013 */
[----:B------:R-:W-:Y:S01]  /*144d0*/  MOV R229, R17 ;  /* 0x0000001100e57202 */ /* 0x000fe20000000f00 */
[----:B------:R-:W-:Y:S01]  /*144e0*/  IMAD.MOV.U32 R230, RZ, RZ, R16 ;  /* 0x000000ffffe67224 */ /* 0x000fe200078e0010 */
[----:B------:R-:W-:Y:S01]  /*144f0*/  HMMA.16816.F32 R176, R8, R40, R176 ;  /* 0x0000002808b0723c */ /* 0x000fe200000018b0 */
[----:B------:R-:W1:Y:S01]  /*14500*/  LDSM.16.MT88.4 R16, [R221+0x4080] ;  /* 0x00408000dd10783b */ /* 0x000e620000004200 */
[----:B------:R-:W-:Y:S01]  /*14510*/  IMAD.MOV.U32 R185, RZ, RZ, R212 ;  /* 0x000000ffffb97224 */ /* 0x000fe200078e00d4 */
[----:B------:R-:W-:Y:S01]  /*14520*/  MOV R184, R211 ;  /* 0x000000d300b87202 */ /* 0x000fe20000000f00 */
[----:B------:R-:W-:Y:S01]  /*14530*/  IMAD.MOV.U32 R187, RZ, RZ, R204 ;  /* 0x000000ffffbb7224 */ /* 0x000fe200078e00cc */
[----:B------:R-:W-:Y:S01]  /*14540*/  MOV R110, R218 ;  /* 0x000000da006e7202 */ /* 0x000fe20000000f00 */
[----:B------:R-:W-:-:S02]  /*14550*/  IMAD.MOV.U32 R111, RZ, RZ, R217 ;  /* 0x000000ffff6f7224 */ /* 0x000fc400078e00d9 */
[----:B--2---:R-:W-:Y:S01]  /*14560*/  HMMA.16816.F32 R212, R8, R36, R160 ;  /* 0x0000002408d4723c */ /* 0x004fe200000018a0 */
[----:B------:R-:W-:Y:S02]  /*14570*/  IMAD.MOV.U32 R109, RZ, RZ, R219 ;  /* 0x000000ffff6d7224 */ /* 0x000fe400078e00db */
[----:B------:R-:W-:-:S05]  /*14580*/  IMAD.MOV.U32 R108, RZ, RZ, R216 ;  /* 0x000000ffff6c7224 */ /* 0x000fca00078e00d8 */
[----:B------:R-:W-:Y:S07]  /*14590*/  HMMA.16816.F32 R72, R4, R40, R72 ;  /* 0x000000280448723c */ /* 0x000fee0000001848 */
[----:B------:R-:W-:Y:S01]  /*145a0*/  IMAD.MOV.U32 R41, RZ, RZ, R203 ;  /* 0x000000ffff297224 */ /* 0x000fe200078e00cb */
[----:B------:R-:W-:Y:S01]  /*145b0*/  HMMA.16816.F32 R132, R8, R32, R132 ;  /* 0x000000200884723c */ /* 0x000fe20000001884 */
[----:B------:R-:W-:-:S07]  /*145c0*/  MOV R40, R202 ;  /* 0x000000ca00287202 */ /* 0x000fce0000000f00 */
[----:B------:R-:W-:Y:S07]  /*145d0*/  HMMA.16816.F32 R64, R4, R32, R64 ;  /* 0x000000200440723c */ /* 0x000fee0000001840 */
[----:B------:R-:W-:Y:S01]  /*145e0*/  IMAD.MOV.U32 R33, RZ, RZ, R201 ;  /* 0x000000ffff217224 */ /* 0x000fe200078e00c9 */
[----:B------:R-:W-:Y:S01]  /*145f0*/  HMMA.16816.F32 R160, R8, R26, R140 ;  /* 0x0000001a08a0723c */ /* 0x000fe2000000188c */
[----:B------:R-:W-:-:S06]  /*14600*/  IMAD.MOV.U32 R32, RZ, RZ, R200 ;  /* 0x000000ffff207224 */ /* 0x000fcc00078e00c8 */
[----:B------:R-:W-:Y:S01]  /*14610*/  MOV R143, R197 ;  /* 0x000000c5008f7202 */ /* 0x000fe20000000f00 */
[----:B-1----:R-:W-:Y:S01]  /*14620*/  HMMA.16816.F32 R240, R8, R16, R180 ;  /* 0x0000001008f0723c */ /* 0x002fe200000018b4 */
[----:B------:R-:W-:-:S06]  /*14630*/  IMAD.MOV.U32 R142, RZ, RZ, R196 ;  /* 0x000000ffff8e7224 */ /* 0x000fcc00078e00c4 */
[----:B------:R-:W-:Y:S01]  /*14640*/  IMAD.MOV.U32 R183, RZ, RZ, R206 ;  /* 0x000000ffffb77224 */ /* 0x000fe200078e00ce */
[----:B------:R-:W-:Y:S01]  /*14650*/  MOV R180, R208 ;  /* 0x000000d000b47202 */ /* 0x000fe20000000f00 */
[----:B------:R-:W-:Y:S01]  /*14660*/  HMMA.16816.F32 R204, R8, R34, R152 ;  /* 0x0000002208cc723c */ /* 0x000fe20000001898 */
[----:B------:R-:W-:Y:S02]  /*14670*/  IMAD.MOV.U32 R182, RZ, RZ, R210 ;  /* 0x000000ffffb67224 */ /* 0x000fe400078e00d2 */
[----:B------:R-:W-:Y:S01]  /*14680*/  IMAD.MOV.U32 R181, RZ, RZ, R209 ;  /* 0x000000ffffb57224 */ /* 0x000fe200078e00d1 */
[----:B------:R-:W-:-:S03]  /*14690*/  MOV R141, R180 ;  /* 0x000000b4008d7202 */ /* 0x000fc60000000f00 */
[----:B------:R-:W-:Y:S01]  /*146a0*/  IMAD.MOV.U32 R180, RZ, RZ, R181 ;  /* 0x000000ffffb47224 */ /* 0x000fe200078e00b5 */
[C---:B------:R-:W-:Y:S01]  /*146b0*/  HMMA.16816.F32 R216, R8.reuse, R28, R172 ;  /* 0x0000001c08d8723c */ /* 0x040fe200000018ac */
[----:B------:R-:W-:Y:S01]  /*146c0*/  IMAD.MOV.U32 R181, RZ, RZ, R182 ;  /* 0x000000ffffb57224 */ /* 0x000fe200078e00b6 */
[----:B------:R-:W-:Y:S01]  /*146d0*/  MOV R182, R184 ;  /* 0x000000b800b67202 */ /* 0x000fe20000000f00 */
[----:B------:R-:W-:Y:S01]  /*146e0*/  IMAD.MOV.U32 R184, RZ, RZ, R185 ;  /* 0x000000ffffb87224 */ /* 0x000fe200078e00b9 */
[----:B------:R-:W-:Y:S01]  /*146f0*/  MOV R140, R180 ;  /* 0x000000b4008c7202 */ /* 0x000fe20000000f00 */
[----:B------:R-:W-:Y:S01]  /*14700*/  IMAD.MOV.U32 R185, RZ, RZ, R186 ;  /* 0x000000ffffb97224 */ /* 0x000fe200078e00ba */
[----:B------:R-:W-:Y:S02]  /*14710*/  MOV R186, R237 ;  /* 0x000000ed00ba7202 */ /* 0x000fe40000000f00 */
[----:B------:R-:W-:Y:S01]  /*14720*/  HMMA.16816.F32 R152, R8, R38, R120 ;  /* 0x000000260898723c */ /* 0x000fe20000001878 */
[----:B------:R-:W-:-:S02]  /*14730*/  IMAD.MOV.U32 R180, RZ, RZ, R185 ;  /* 0x000000ffffb47224 */ /* 0x000fc400078e00b9 */
[----:B------:R-:W-:-:S05]  /*14740*/  IMAD.MOV.U32 R185, RZ, RZ, R231 ;  /* 0x000000ffffb97224 */ /* 0x000fca00078e00e7 */
[C---:B------:R-:W-:Y:S07]  /*14750*/  HMMA.16816.F32 R208, R8.reuse, R44, R148 ;  /* 0x0000002c08d0723c */ /* 0x040fee0000001894 */
[----:B------:R-:W-:Y:S01]  /*14760*/  IMAD.MOV.U32 R149, RZ, RZ, R111 ;  /* 0x000000ffff957224 */ /* 0x000fe200078e006f */
[----:B------:R-:W-:Y:S01]  /*14770*/  HMMA.16816.F32 R188, R8, R42, R188 ;  /* 0x0000002a08bc723c */ /* 0x000fe200000018bc */
[----:B------:R-:W-:Y:S01]  /*14780*/  MOV R150, R110 ;  /* 0x0000006e00967202 */ /* 0x000fe20000000f00 */
[----:B------:R-:W-:-:S02]  /*14790*/  IMAD.MOV.U32 R151, RZ, RZ, R109 ;  /* 0x000000ffff977224 */ /* 0x000fc400078e006d */
[----:B------:R-:W-:-:S04]  /*147a0*/  IMAD.MOV.U32 R148, RZ, RZ, R108 ;  /* 0x000000ffff947224 */ /* 0x000fc800078e006c */
[C---:B------:R-:W-:Y:S07]  /*147b0*/  HMMA.16816.F32 R200, R8.reuse, R22, R136 ;  /* 0x0000001608c8723c */ /* 0x040fee0000001888 */
        /* <DEDUP_REMOVED lines=20> */
[----:B------:R-:W1:Y:S01]  /*14900*/  LDSM.16.MT88.4 R184, [R221+0x3080] ;  /* 0x00308000ddb8783b */ /* 0x000e620000004200 */
[----:B------:R-:W-:Y:S01]  /*14910*/  IMAD.MOV.U32 R131, RZ, RZ, R181 ;  /* 0x000000ffff837224 */ /* 0x000fe200078e00b5 */
[----:B------:R-:W-:Y:S01]  /*14920*/  MOV R115, R25 ;  /* 0x0000001900737202 */ /* 0x000fe20000000f00 */
[----:B------:R-:W-:Y:S01]  /*14930*/  HMMA.16816.F32 R68, R4, R16, R68 ;  /* 0x000000100444723c */ /* 0x000fe20000001844 */
[----:B------:R-:W-:Y:S01]  /*14940*/  MOV R181, R40 ;  /* 0x0000002800b57202 */ /* 0x000fe20000000f00 */
[----:B------:R-:W-:Y:S01]  /*14950*/  IMAD.MOV.U32 R180, RZ, RZ, R41 ;  /* 0x000000ffffb47224 */ /* 0x000fe200078e0029 */
[----:B------:R-:W-:Y:S01]  /*14960*/  MOV R113, R125 ;  /* 0x0000007d00717202 */ /* 0x000fe20000000f00 */
[----:B------:R-:W-:Y:S02]  /*14970*/  IMAD.MOV.U32 R124, RZ, RZ, R24 ;  /* 0x000000ffff7c7224 */ /* 0x000fe400078e0018 */
[----:B------:R-:W-:-:S02]  /*14980*/  IMAD.MOV.U32 R114, RZ, RZ, R126 ;  /* 0x000000ffff727224 */ /* 0x000fc400078e007e */
        /* <DEDUP_REMOVED lines=9> */
[----:B------:R-:W-:Y:S02]  /*14a20*/  IMAD.MOV.U32 R130, RZ, RZ, R138 ;  /* 0x000000ffff827224 */ /* 0x000fe400078e008a */
[----:B------:R-:W-:-:S02]  /*14a30*/  IMAD.MOV.U32 R136, RZ, RZ, R140 ;  /* 0x000000ffff887224 */ /* 0x000fc400078e008c */
[----:B------:R-:W-:Y:S02]  /*14a40*/  IMAD.MOV.U32 R138, RZ, RZ, R142 ;  /* 0x000000ffff8a7224 */ /* 0x000fe400078e008e */
[----:B------:R-:W-:Y:S01]  /*14a50*/  MOV R83, R129 ;  /* 0x0000008100537202 */ /* 0x000fe20000000f00 */
[----:B------:R-:W-:Y:S01]  /*14a60*/  IMAD.MOV.U32 R111, RZ, RZ, R68 ;  /* 0x000000ffff6f7224 */ /* 0x000fe200078e0044 */
[----:B------:R-:W-:Y:S01]  /*14a70*/  MOV R110, R69 ;  /* 0x00000045006e7202 */ /* 0x000fe20000000f00 */
[C---:B------:R-:W-:Y:S01]  /*14a80*/  HMMA.16816.F32 R52, R4.reuse, R44, R52 ;  /* 0x0000002c0434723c */ /* 0x040fe20000001834 */
[----:B------:R-:W-:Y:S01]  /*14a90*/  IMAD.MOV.U32 R109, RZ, RZ, R70 ;  /* 0x000000ffff6d7224 */ /* 0x000fe200078e0046 */
[----:B------:R-:W-:Y:S01]  /*14aa0*/  MOV R70, R137 ;  /* 0x0000008900467202 */ /* 0x000fe20000000f00 */
[----:B------:R-:W-:Y:S02]  /*14ab0*/  IMAD.MOV.U32 R108, RZ, RZ, R71 ;  /* 0x000000ffff6c7224 */ /* 0x000fe400078e0047 */
[----:B------:R-:W-:Y:S01]  /*14ac0*/  IMAD.MOV.U32 R82, RZ, RZ, R130 ;  /* 0x000000ffff527224 */ /* 0x000fe200078e0082 */
[----:B------:R-:W-:Y:S01]  /*14ad0*/  MOV R69, R10 ;  /* 0x0000000a00457202 */ /* 0x000fe20000000f00 */
[----:B------:R-:W-:Y:S01]  /*14ae0*/  IMAD.MOV.U32 R61, RZ, RZ, R9 ;  /* 0x000000ffff3d7224 */ /* 0x000fe200078e0009 */
[----:B------:R-:W-:Y:S01]  /*14af0*/  HMMA.16816.F32 R104, R4, R34, R104 ;  /* 0x000000220468723c */ /* 0x000fe20000001868 */
[----:B------:R-:W-:-:S02]  /*14b00*/  IMAD.MOV.U32 R60, RZ, RZ, R8 ;  /* 0x000000ffff3c7224 */ /* 0x000fc400078e0008 */
[----:B------:R-:W-:-:S05]  /*14b10*/  IMAD.MOV.U32 R68, RZ, RZ, R11 ;  /* 0x000000ffff447224 */ /* 0x000fca00078e000b */
[C---:B------:R-:W-:Y:S07]  /*14b20*/  HMMA.16816.F32 R8, R4.reuse, R36, R56 ;  /* 0x000000240408723c */ /* 0x040fee0000001838 */
[----:B------:R-:W-:Y:S01]  /*14b30*/  IMAD.MOV.U32 R58, RZ, RZ, R138 ;  /* 0x000000ffff3a7224 */ /* 0x000fe200078e008a */
[C---:B------:R-:W-:Y:S01]  /*14b40*/  HMMA.16816.F32 R36, R4.reuse, R38, R76 ;  /* 0x000000260424723c */ /* 0x040fe2000000184c */
[----:B------:R-:W-:Y:S01]  /*14b50*/  IMAD.MOV.U32 R232, RZ, RZ, R52 ;  /* 0x000000ffffe87224 */ /* 0x000fe200078e0034 */
[----:B------:R-:W-:Y:S01]  /*14b60*/  MOV R52, R61 ;  /* 0x0000003d00347202 */ /* 0x000fe20000000f00 */
[----:B------:R-:W-:Y:S01]  /*14b70*/  LDSM.16.MT88.4 R76, [R221+0x4880] ;  /* 0x00488000dd4c783b */ /* 0x000fe20000004200 */
[----:B------:R-:W-:Y:S01]  /*14b80*/  IMAD.MOV.U32 R230, RZ, RZ, R54 ;  /* 0x000000ffffe67224 */ /* 0x000fe200078e0036 */
[----:B------:R-:W-:Y:S01]  /*14b90*/  MOV R231, R53 ;  /* 0x0000003500e77202 */ /* 0x000fe20000000f00 */
[----:B------:R-:W-:Y:S01]  /*14ba0*/  IMAD.MOV.U32 R229, RZ, RZ, R55 ;  /* 0x000000ffffe57224 */ /* 0x000fe200078e0037 */
[----:B------:R-:W-:Y:S01]  /*14bb0*/  MOV R54, R112 ;  /* 0x0000007000367202 */ /* 0x000fe20000000f00 */
[----:B------:R-:W-:Y:S01]  /*14bc0*/  HMMA.16816.F32 R32, R4, R18, R92 ;  /* 0x000000120420723c */ /* 0x000fe2000000185c */
[----:B------:R-:W-:Y:S01]  /*14bd0*/  LDSM.16.MT88.4 R92, [R222+0x4880] ;  /* 0x00488000de5c783b */ /* 0x000fe20000004200 */
[----:B------:R-:W-:Y:S01]  /*14be0*/  IMAD.MOV.U32 R112, RZ, RZ, R124 ;  /* 0x000000ffff707224 */ /* 0x000fe200078e007c */
[----:B------:R-:W-:-:S04]  /*14bf0*/  MOV R53, R125 ;  /* 0x0000007d00357202 */ /* 0x000fc80000000f00 */
[----:B------:R-:W-:Y:S01]  /*14c00*/  MOV R19, R70 ;  /* 0x0000004600137202 */ /* 0x000fe20000000f00 */
[----:B------:R-:W-:Y:S01]  /*14c10*/  IMAD.MOV.U32 R80, RZ, RZ, R8 ;  /* 0x000000ffff507224 */ /* 0x000fe200078e0008 */
[----:B------:R-:W-:Y:S01]  /*14c20*/  MOV R81, R9 ;  /* 0x0000000900517202 */ /* 0x000fe20000000f00 */
[----:B------:R-:W-:Y:S01]  /*14c30*/  FFMA.FTZ R8, R170, c[0x0][0x2d0], -R13 ;  /* 0x0000b400aa087a23 */ /* 0x000fe2000001080d */
[----:B------:R-:W-:Y:S01]  /*14c40*/  HMMA.16816.F32 R40, R4, R42, R116 ;  /* 0x0000002a0428723c */ /* 0x000fe20000001874 */
[----:B------:R-:W-:Y:S02]  /*14c50*/  IMAD.MOV.U32 R62, RZ, RZ, R10 ;  /* 0x000000ffff3e7224 */ /* 0x000fe400078e000a */
[----:B------:R2:W3:Y:S01]  /*14c60*/  MUFU.EX2 R56, R8 ;  /* 0x0000000800387308 */ /* 0x0004e20000000800 */
[----:B------:R-:W-:-:S03]  /*14c70*/  IMAD.MOV.U32 R237, RZ, RZ, R11 ;  /* 0x000000ffffed7224 */ /* 0x000fc600078e000b */
[----:B------:R-:W-:Y:S01]  /*14c80*/  MOV R116, R111 ;  /* 0x0000006f00747202 */ /* 0x000fe20000000f00 */
[----:B------:R-:W-:Y:S01]  /*14c90*/  IMAD.MOV.U32 R117, RZ, RZ, R110 ;  /* 0x000000ffff757224 */ /* 0x000fe200078e006e */
[----:B------:R-:W-:Y:S01]  /*14ca0*/  MOV R118, R109 ;  /* 0x0000006d00767202 */ /* 0x000fe20000000f00 */
[----:B------:R-:W-:Y:S01]  /*14cb0*/  IMAD.MOV.U32 R119, RZ, RZ, R108 ;  /* 0x000000ffff777224 */ /* 0x000fe200078e006c */
[C---:B------:R-:W-:Y:S01]  /*14cc0*/  HMMA.16816.F32 R24, R4.reuse, R26, R100 ;  /* 0x0000001a0418723c */ /* 0x040fe20000001864 */
[----:B------:R-:W-:Y:S06]  /*14cd0*/  LDSM.16.MT88.4 R108, [R224+0x4880] ;  /* 0x00488000e06c783b */ /* 0x000fec0000004200 */
[----:B------:R-:W-:Y:S01]  /*14ce0*/  MOV R103, R180 ;  /* 0x000000b400677202 */ /* 0x000fe20000000f00 */
[----:B--2---:R-:W-:Y:S01]  /*14cf0*/  FFMA.FTZ R8, R166, c[0x0][0x2d0], -R13 ;  /* 0x0000b400a6087a23 */ /* 0x004fe2000001080d */
[C---:B------:R-:W-:Y:S02]  /*14d00*/  HMMA.16816.F32 R20, R4.reuse, R22, R96 ;  /* 0x000000160414723c */ /* 0x040fe40000001860 */
[----:B------:R-:W-:Y:S01]  /*14d10*/  MOV R102, R103 ;  /* 0x0000006700667202 */ /* 0x000fe20000000f00 */
[----:B------:R2:W4:Y:S05]  /*14d20*/  MUFU.EX2 R9, R8 ;  /* 0x0000000800097308 */ /* 0x00052a0000000800 */
[C---:B------:R-:W-:Y:S07]  /*14d30*/  HMMA.16816.F32 R28, R4.reuse, R30, R88 ;  /* 0x0000001e041c723c */ /* 0x040fee0000001858 */
[----:B------:R-:W-:Y:S01]  /*14d40*/  MOV R90, R69 ;  /* 0x00000045005a7202 */ /* 0x000fe20000000f00 */
[----:B------:R-:W-:Y:S01]  /*14d50*/  HMMA.16816.F32 R48, R4, R46, R48 ;  /* 0x0000002e0430723c */ /* 0x000fe20000001830 */
[----:B------:R-:W-:Y:S01]  /*14d60*/  LDSM.16.MT88.4 R4, [R223+0x4880] ;  /* 0x00488000df04783b */ /* 0x000fe20000004200 */
[----:B------:R-:W-:-:S02]  /*14d70*/  IMAD.MOV.U32 R91, RZ, RZ, R68 ;  /* 0x000000ffff5b7224 */ /* 0x000fc400078e0044 */
[----:B--2---:R-:W-:-:S03]  /*14d80*/  FFMA.FTZ R8, R165, c[0x0][0x2d0], -R13 ;  /* 0x0000b400a5087a23 */ /* 0x004fc6000001080d */
[----:B---3--:R-:W-:Y:S01]  /*14d90*/  IMAD.MOV.U32 R46, RZ, RZ, R56 ;  /* 0x000000ffff2e7224 */ /* 0x008fe200078e0038 */
[----:B------:R2:W-:Y:S01]  /*14da0*/  MUFU.EX2 R10, R8 ;  /* 0x00000008000a7308 */ /* 0x0005e20000000800 */
[----:B----4-:R-:W-:Y:S01]  /*14db0*/  MOV R47, R9 ;  /* 0x00000009002f7202 */ /* 0x010fe20000000f00 */
[----:B------:R-:W-:Y:S02]  /*14dc0*/  IMAD.MOV.U32 R56, RZ, RZ, R126 ;  /* 0x000000ffff387224 */ /* 0x000fe400078e007e */
[----:B------:R-:W-:Y:S02]  /*14dd0*/  IMAD.MOV.U32 R9, RZ, RZ, R136 ;  /* 0x000000ffff097224 */ /* 0x000fe400078e0088 */
[----:B--2---:R-:W-:-:S04]  /*14de0*/  FFMA.FTZ R8, R164, c[0x0][0x2d0], -R13 ;  /* 0x0000b400a4087a23 */ /* 0x004fc8000001080d */
[----:B------:R2:W-:Y:S02]  /*14df0*/  MUFU.EX2 R11, R8 ;  /* 0x00000008000b7308 */ /* 0x0005e40000000800 */
[----:B--2---:R-:W-:-:S06]  /*14e00*/  FFMA.FTZ R8, R159, c[0x0][0x2d0], -R12 ;  /* 0x0000b4009f087a23 */ /* 0x004fcc000001080c */
[----:B------:R2:W-:Y:S02]  /*14e10*/  MUFU.EX2 R166, R8 ;  /* 0x0000000800a67308 */ /* 0x0005e40000000800 */
[----:B--2---:R-:W-:-:S06]  /*14e20*/  FFMA.FTZ R8, R158, c[0x0][0x2d0], -R12 ;  /* 0x0000b4009e087a23 */ /* 0x004fcc000001080c */
[----:B------:R2:W3:Y:S02]  /*14e30*/  MUFU.EX2 R170, R8 ;  /* 0x0000000800aa7308 */ /* 0x0004e40000000800 */
[----:B--2---:R-:W-:Y:S01]  /*14e40*/  FFMA.FTZ R8, R157, c[0x0][0x2d0], -R12 ;  /* 0x0000b4009d087a23 */ /* 0x004fe2000001080c */
[----:B---3--:R-:W-:-:S05]  /*14e50*/  F2FP.PACK_AB R129, R170, R166 ;  /* 0x000000a6aa81723e */ /* 0x008fca00000000ff */
[----:B------:R2:W3:Y:S02]  /*14e60*/  MUFU.EX2 R13, R8 ;  /* 0x00000008000d7308 */ /* 0x0004e40000000800 */
[----:B--2---:R-:W-:Y:S02]  /*14e70*/  FFMA.FTZ R8, R147, c[0x0][0x2d0], -R12 ;  /* 0x0000b40093087a23 */ /* 0x004fe4000001080c */
[----:B------:R-:W-:-:S04]  /*14e80*/  IMAD.MOV.U32 R147, RZ, RZ, R60 ;  /* 0x000000ffff937224 */ /* 0x000fc800078e003c */
[----:B------:R2:W-:Y:S01]  /*14e90*/  MUFU.EX2 R165, R8 ;  /* 0x0000000800a57308 */ /* 0x0005e20000000800 */
[----:B---3--:R-:W-:Y:S02]  /*14ea0*/  IMAD.MOV.U32 R18, RZ, RZ, R13 ;  /* 0x000000ffff127224 */ /* 0x008fe400078e000d */
[----:B--2---:R-:W-:Y:S02]  /*14eb0*/  FFMA.FTZ R8, R145, c[0x0][0x2d0], -R2 ;  /* 0x0000b40091087a23 */ /* 0x004fe40000010802 */
[----:B------:R-:W-:-:S03]  /*14ec0*/  IMAD.MOV.U32 R145, RZ, RZ, R62 ;  /* 0x000000ffff917224 */ /* 0x000fc600078e003e */
[----:B------:R2:W-:Y:S01]  /*14ed0*/  MUFU.EX2 R164, R8 ;  /* 0x0000000800a47308 */ /* 0x0005e20000000800 */
[----:B------:R-:W-:Y:S01]  /*14ee0*/  LDSM.16.MT88.4 R60, [R223+0x3080] ;  /* 0x00308000df3c783b */ /* 0x000fe20000004200 */
[----:B--2---:R-:W-:Y:S02]  /*14ef0*/  FFMA.FTZ R8, R144, c[0x0][0x2d0], -R2 ;  /* 0x0000b40090087a23 */ /* 0x004fe40000010802 */
[----:B------:R-:W-:-:S04]  /*14f00*/  IMAD.MOV.U32 R144, RZ, RZ, R183 ;  /* 0x000000ffff907224 */ /* 0x000fc800078e00b7 */
[----:B------:R2:W3:Y:S02]  /*14f10*/  MUFU.EX2 R44, R8 ;  /* 0x00000008002c7308 */ /* 0x0004e40000000800 */
[--C-:B--2---:R-:W-:Y:S01]  /*14f20*/  FFMA.FTZ R8, R146, c[0x0][0x2d0], -R2.reuse ;  /* 0x0000b40092087a23 */ /* 0x104fe20000010802 */
[----:B------:R-:W-:Y:S01]  /*14f30*/  MOV R146, R182 ;  /* 0x000000b600927202 */ /* 0x000fe20000000f00 */
[----:B------:R-:W-:Y:S01]  /*14f40*/  FFMA.FTZ R2, R156, c[0x0][0x2d0], -R2 ;  /* 0x0000b4009c027a23 */ /* 0x000fe20000010802 */
[----:B---3--:R-:W-:Y:S01]  /*14f50*/  F2FP.PACK_AB R124, R44, R164 ;  /* 0x000000a42c7c723e */ /* 0x008fe200000000ff */
[----:B------:R-:W-:Y:S02]  /*14f60*/  LDSM.16.MT88.4 R156, [R224+0x3080] ;  /* 0x00308000e09c783b */ /* 0x000fe40000004200 */
[----:B------:R2:W-:Y:S08]  /*14f70*/  MUFU.EX2 R45, R8 ;  /* 0x00000008002d7308 */ /* 0x0005f00000000800 */
[----:B------:R3:W4:Y:S01]  /*14f80*/  MUFU.EX2 R17, R2 ;  /* 0x0000000200117308 */ /* 0x0007220000000800 */
[----:B--2---:R-:W-:-:S04]  /*14f90*/  IMAD.MOV.U32 R8, RZ, RZ, R181 ;  /* 0x000000ffff087224 */ /* 0x004fc800078e00b5 */
[----:B------:R-:W-:Y:S01]  /*14fa0*/  IMAD.MOV.U32 R103, RZ, RZ, R8 ;  /* 0x000000ffff677224 */ /* 0x000fe200078e0008 */
[----:B------:R-:W-:Y:S01]  /*14fb0*/  MOV R8, R146 ;  /* 0x0000009200087202 */ /* 0x000fe20000000f00 */
[----:B------:R-:W-:Y:S01]  /*14fc0*/  IMAD.MOV.U32 R146, RZ, RZ, R144 ;  /* 0x000000ffff927224 */ /* 0x000fe200078e0090 */
[----:B------:R-:W-:Y:S01]  /*14fd0*/  MOV R144, R145 ;  /* 0x0000009100907202 */ /* 0x000fe20000000f00 */
[----:B---3--:R-:W-:Y:S01]  /*14fe0*/  FFMA.FTZ R2, R87, c[0x0][0x2d0], -R0 ;  /* 0x0000b40057027a23 */ /* 0x008fe20000010800 */
[----:B----4-:R-:W-:Y:S01]  /*14ff0*/  F2FP.PACK_AB R126, R17, R45 ;  /* 0x0000002d117e723e */ /* 0x010fe200000000ff */
[----:B------:R-:W-:Y:S01]  /*15000*/  IMAD.MOV.U32 R145, RZ, RZ, R116 ;  /* 0x000000ffff917224 */ /* 0x000fe200078e0074 */
[----:B------:R-:W-:Y:S01]  /*15010*/  MOV R116, R117 ;  /* 0x0000007500747202 */ /* 0x000fe20000000f00 */
[----:B------:R2:W-:Y:S01]  /*15020*/  MUFU.EX2 R16, R2 ;  /* 0x0000000200107308 */ /* 0x0005e20000000800 */
[----:B------:R-:W-:Y:S01]  /*15030*/  IMAD.MOV.U32 R117, RZ, RZ, R118 ;  /* 0x000000ffff757224 */ /* 0x000fe200078e0076 */
[----:B------:R-:W-:Y:S01]  /*15040*/  MOV R118, R119 ;  /* 0x0000007700767202 */ /* 0x000fe20000000f00 */
[----:B------:R-:W-:Y:S01]  /*15050*/  IMAD.MOV.U32 R119, RZ, RZ, R147 ;  /* 0x000000ffff777224 */ /* 0x000fe200078e0093 */
[----:B------:R-:W-:-:S04]  /*15060*/  MOV R147, R52 ;  /* 0x0000003400937202 */ /* 0x000fc80000000f00 */
[----:B------:R-:W-:Y:S01]  /*15070*/  MOV R88, R119 ;  /* 0x0000007700587202 */ /* 0x000fe20000000f00 */
[----:B------:R-:W-:Y:S02]  /*15080*/  IMAD.MOV.U32 R89, RZ, RZ, R147 ;  /* 0x000000ffff597224 */ /* 0x000fe400078e0093 */
[----:B--2---:R-:W-:Y:S01]  /*15090*/  FFMA.FTZ R2, R14, c[0x0][0x2d0], -R0 ;  /* 0x0000b4000e027a23 */ /* 0x004fe20000010800 */
[----:B------:R-:W-:Y:S01]  /*150a0*/  MOV R14, R11 ;  /* 0x0000000b000e7202 */ /* 0x000fe20000000f00 */
[----:B------:R-:W-:Y:S02]  /*150b0*/  IMAD.MOV.U32 R11, RZ, RZ, R115 ;  /* 0x000000ffff0b7224 */ /* 0x000fe400078e0073 */
[----:B------:R2:W3:Y:S01]  /*150c0*/  MUFU.EX2 R13, R2 ;  /* 0x00000002000d7308 */ /* 0x0004e20000000800 */
[----:B------:R-:W-:Y:S01]  /*150d0*/  IMAD.MOV.U32 R115, RZ, RZ, R127 ;  /* 0x000000ffff737224 */ /* 0x000fe200078e007f */
[----:B------:R-:W-:Y:S02]  /*150e0*/  MOV R127, R131 ;  /* 0x00000083007f7202 */ /* 0x000fe40000000f00 */
[----:B------:R-:W-:-:S02]  /*150f0*/  MOV R131, R139 ;  /* 0x0000008b00837202 */ /* 0x000fc40000000f00 */
[----:B------:R-:W-:Y:S02]  /*15100*/  MOV R139, R143 ;  /* 0x0000008f008b7202 */ /* 0x000fe40000000f00 */
[----:B------:R-:W4:Y:S01]  /*15110*/  LDSM.16.MT88.4 R140, [R222+0x3080] ;  /* 0x00308000de8c783b */ /* 0x000f220000004200 */
[----:B------:R-:W-:Y:S02]  /*15120*/  MOV R57, R127 ;  /* 0x0000007f00397202 */ /* 0x000fe40000000f00 */
[----:B------:R-:W-:Y:S02]  /*15130*/  MOV R71, R131 ;  /* 0x0000008300477202 */ /* 0x000fe40000000f00 */
[----:B------:R-:W-:Y:S02]  /*15140*/  F2FP.PACK_AB R131, R165, R18 ;  /* 0x00000012a583723e */ /* 0x000fe400000000ff */
[----:B------:R-:W-:Y:S01]  /*15150*/  MOV R59, R139 ;  /* 0x0000008b003b7202 */ /* 0x000fe20000000f00 */
[--C-:B--2---:R-:W-:Y:S01]  /*15160*/  FFMA.FTZ R2, R86, c[0x0][0x2d0], -R0.reuse ;  /* 0x0000b40056027a23 */ /* 0x104fe20000010800 */
[----:B---3--:R-:W-:Y:S01]  /*15170*/  F2FP.PACK_AB R125, R13, R16 ;  /* 0x000000100d7d723e */ /* 0x008fe200000000ff */
[----:B------:R-:W-:-:S02]  /*15180*/  FFMA.FTZ R0, R15, c[0x0][0x2d0], -R0 ;  /* 0x0000b4000f007a23 */ /* 0x000fc40000010800 */
[----:B------:R-:W-:Y:S01]  /*15190*/  IMAD.MOV.U32 R15, RZ, RZ, R10 ;  /* 0x000000ffff0f7224 */ /* 0x000fe200078e000a */
[----:B------:R-:W-:Y:S01]  /*151a0*/  MOV R10, R11 ;  /* 0x0000000b000a7202 */ /* 0x000fe20000000f00 */
[----:B------:R2:W-:Y:S03]  /*151b0*/  MUFU.EX2 R12, R2 ;  /* 0x00000002000c7308 */ /* 0x0005e60000000800 */
[----:B------:R-:W-:Y:S01]  /*151c0*/  F2FP.PACK_AB R130, R14, R15 ;  /* 0x0000000f0e82723e */ /* 0x000fe200000000ff */
[----:B------:R-:W-:Y:S02]  /*151d0*/  IMAD.MOV.U32 R55, RZ, RZ, R10 ;  /* 0x000000ffff377224 */ /* 0x000fe400078e000a */
[----:B------:R-:W-:Y:S01]  /*151e0*/  IMAD.MOV.U32 R10, RZ, RZ, R128 ;  /* 0x000000ffff0a7224 */ /* 0x000fe200078e0080 */
[----:B------:R-:W-:Y:S01]  /*151f0*/  F2FP.PACK_AB R128, R47, R46 ;  /* 0x0000002e2f80723e */ /* 0x000fe200000000ff */
[----:B------:R-:W3:Y:S06]  /*15200*/  MUFU.EX2 R11, R0 ;  /* 0x00000000000b7308 */ /* 0x000eec0000000800 */
[----:B-1----:R-:W-:Y:S01]  /*15210*/  HMMA.16816.F32 R176, R128, R184, R176 ;  /* 0x000000b880b0723c */ /* 0x002fe200000018b0 */
[----:B--2---:R-:W-:-:S07]  /*15220*/  IMAD.MOV.U32 R2, RZ, RZ, R53 ;  /* 0x000000ffff027224 */ /* 0x004fce00078e0035 */
[----:B------:R-:W-:Y:S01]  /*15230*/  HMMA.16816.F32 R188, R128, R186, R188 ;  /* 0x000000ba80bc723c */ /* 0x000fe200000018bc */
[----:B---3--:R-:W-:Y:S01]  /*15240*/  F2FP.PACK_AB R127, R11, R12 ;  /* 0x0000000c0b7f723e */ /* 0x008fe200000000ff */
[----:B------:R-:W-:-:S06]  /*15250*/  IMAD.MOV.U32 R0, RZ, RZ, R144 ;  /* 0x000000ffff007224 */ /* 0x000fcc00078e0090 */
[----:B----4-:R-:W-:Y:S08]  /*15260*/  HMMA.16816.F32 R132, R128, R140, R132 ;  /* 0x0000008c8084723c */ /* 0x010ff00000001884 */
[C---:B------:R-:W-:Y:S07]  /*15270*/  HMMA.16816.F32 R180, R124.reuse, R184, R72 ;  /* 0x000000b87cb4723c */ /* 0x040fee0000001848 */
[----:B------:R-:W-:Y:S01]  /*15280*/  IMAD.MOV.U32 R73, RZ, RZ, R116 ;  /* 0x000000ffff497224 */ /* 0x000fe200078e0074 */
[----:B------:R-:W-:Y:S01]  /*15290*/  HMMA.16816.F32 R184, R124, R186, R40 ;  /* 0x000000ba7cb8723c */ /* 0x000fe20000001828 */
[----:B------:R-:W-:Y:S01]  /*152a0*/  MOV R74, R117 ;  /* 0x00000075004a7202 */ /* 0x000fe20000000f00 */
[----:B------:R-:W-:Y:S01]  /*152b0*/  IMAD.MOV.U32 R75, RZ, RZ, R118 ;  /* 0x000000ffff4b7224 */ /* 0x000fe200078e0076 */
[----:B------:R-:W-:-:S04]  /*152c0*/  MOV R72, R145 ;  /* 0x0000009100487202 */ /* 0x000fc80000000f00 */
[----:B------:R-:W-:Y:S01]  /*152d0*/  MOV R41, R54 ;  /* 0x0000003600297202 */ /* 0x000fe20000000f00 */
[----:B------:R-:W-:Y:S01]  /*152e0*/  IMAD.MOV.U32 R40, RZ, RZ, R55 ;  /* 0x000000ffff287224 */ /* 0x000fe200078e0037 */
[----:B------:R-:W-:Y:S01]  /*152f0*/  HMMA.16816.F32 R116, R128, R4, R208 ;  /* 0x000000048074723c */ /* 0x000fe200000018d0 */
[----:B------:R-:W-:Y:S02]  /*15300*/  MOV R42, R146 ;  /* 0x00000092002a7202 */ /* 0x000fe40000000f00 */
[----:B------:R-:W-:-:S05]  /*15310*/  MOV R43, R82 ;  /* 0x00000052002b7202 */ /* 0x000fca0000000f00 */
[C---:B------:R-:W-:Y:S07]  /*15320*/  HMMA.16816.F32 R52, R128.reuse, R60, R244 ;  /* 0x0000003c8034723c */ /* 0x040fee00000018f4 */
[----:B------:R-:W-:Y:S01]  /*15330*/  IMAD.MOV.U32 R244, RZ, RZ, R71 ;  /* 0x000000fffff47224 */ /* 0x000fe200078e0047 */
[----:B------:R-:W-:Y:S01]  /*15340*/  MOV R247, R102 ;  /* 0x0000006600f77202 */ /* 0x000fe20000000f00 */
[----:B------:R-:W-:Y:S01]  /*15350*/  HMMA.16816.F32 R68, R128, R76, R240 ;  /* 0x0000004c8044723c */ /* 0x000fe200000018f0 */
[----:B------:R-:W-:-:S02]  /*15360*/  IMAD.MOV.U32 R245, RZ, RZ, R83 ;  /* 0x000000fffff57224 */ /* 0x000fc400078e0053 */
[----:B------:R-:W-:-:S04]  /*15370*/  IMAD.MOV.U32 R246, RZ, RZ, R103 ;  /* 0x000000fffff67224 */ /* 0x000fc800078e0067 */
[----:B------:R-:W-:Y:S01]  /*15380*/  MOV R241, R85 ;  /* 0x0000005500f17202 */ /* 0x000fe20000000f00 */
[----:B------:R-:W-:Y:S01]  /*15390*/  IMAD.MOV.U32 R240, RZ, RZ, R84 ;  /* 0x000000fffff07224 */ /* 0x000fe200078e0054 */
[----:B------:R-:W-:Y:S01]  /*153a0*/  HMMA.16816.F32 R100, R128, R108, R212 ;  /* 0x0000006c8064723c */ /* 0x000fe200000018d4 */
[----:B------:R-:W-:Y:S01]  /*153b0*/  IMAD.MOV.U32 R242, RZ, RZ, R80 ;  /* 0x000000fffff27224 */ /* 0x000fe200078e0050 */
[----:B------:R-:W-:-:S05]  /*153c0*/  MOV R243, R81 ;  /* 0x0000005100f37202 */ /* 0x000fca0000000f00 */
[----:B------:R-:W-:Y:S01]  /*153d0*/  MOV R215, c[0x0][0x2c4] ;  /* 0x0000b10000d77a02 */ /* 0x000fe20000000f00 */
[----:B------:R-:W-:Y:S03]  /*153e0*/  HMMA.16816.F32 R84, R128, R92, R216 ;  /* 0x0000005c8054723c */ /* 0x000fe600000018d8 */
[----:B------:R-:W-:-:S04]  /*153f0*/  ISETP.NE.AND P6, PT, R215, 0x1, PT ;  /* 0x00000001d700780c */ /* 0x000fc80003fc5270 */
[----:B------:R-:W-:Y:S01]  /*15400*/  MOV R216, R112 ;  /* 0x0000007000d87202 */ /* 0x000fe20000000f00 */
[----:B------:R-:W-:Y:S01]  /*15410*/  IMAD.MOV.U32 R217, RZ, RZ, R113 ;  /* 0x000000ffffd97224 */ /* 0x000fe200078e0071 */
[----:B------:R-:W-:Y:S01]  /*15420*/  MOV R218, R114 ;  /* 0x0000007200da7202 */ /* 0x000fe20000000f00 */
[----:B------:R-:W-:Y:S01]  /*15430*/  IMAD.MOV.U32 R219, RZ, RZ, R115 ;  /* 0x000000ffffdb7224 */ /* 0x000fe200078e0073 */
[----:B------:R-:W-:Y:S08]  /*15440*/  HMMA.16816.F32 R136, R124, R140, R64 ;  /* 0x0000008c7c88723c */ /* 0x000ff00000001840 */
[----:B------:R-:W-:Y:S08]  /*15450*/  HMMA.16816.F32 R112, R128, R110, R152 ;  /* 0x0000006e8070723c */ /* 0x000ff00000001898 */
[----:B------:R-:W-:Y:S07]  /*15460*/  HMMA.16816.F32 R152, R124, R156, R216 ;  /* 0x0000009c7c98723c */ /* 0x000fee00000018d8 */
        /* <DEDUP_REMOVED lines=33> */
[----:B------:R1:W5:Y:S01]  /*15680*/  LDL.LU R237, [R1+0xa0] ;  /* 0x0000a00001ed7983 */ /* 0x0003620000300800 */
[----:B------:R-:W-:Y:S01]  /*15690*/  MOV R201, R209 ;  /* 0x000000d100c97202 */ /* 0x000fe20000000f00 */
        /* <DEDUP_REMOVED lines=8> */
[----:B------:R-:W-:Y:S01]  /*15720*/  @P6 IMAD.HI.U32 R0, R201, c[0x0][0x2c8], RZ ;  /* 0x0000b200c9006a27 */ /* 0x000fe200078e00ff */
[----:B------:R-:W-:Y:S01]  /*15730*/  MOV R213, R218 ;  /* 0x000000da00d57202 */ /* 0x000fe20000000f00 */
[----:B------:R-:W-:Y:S01]  /*15740*/  HMMA.16816.F32 R148, R128, R156, R148 ;  /* 0x0000009c8094723c */ /* 0x000fe20000001894 */
[----:B------:R1:W5:Y:S01]  /*15750*/  LDL.LU R236, [R1+0x9c] ;  /* 0x00009c0001ec7983 */ /* 0x0003620000300800 */
[----:B------:R-:W-:Y:S01]  /*15760*/  IMAD.MOV.U32 R2, RZ, RZ, R57 ;  /* 0x000000ffff027224 */ /* 0x000fe200078e0039 */
[----:B------:R-:W-:Y:S01]  /*15770*/  @P6 SHF.R.U32.HI R201, RZ, c[0x0][0x2cc], R0 ;  /* 0x0000b300ffc96a19 */ /* 0x000fe20000011600 */
[----:B------:R-:W-:Y:S01]  /*15780*/  FADD.FTZ R8, R8, R247 ;  /* 0x000000f708087221 */ /* 0x000fe20000010000 */
[----:B------:R-:W-:Y:S01]  /*15790*/  MOV R218, R243 ;  /* 0x000000f300da7202 */ /* 0x000fe20000000f00 */
[----:B------:R-:W-:-:S02]  /*157a0*/  IMAD.MOV.U32 R204, RZ, RZ, R212 ;  /* 0x000000ffffcc7224 */ /* 0x000fc400078e00d4 */
[----:B------:R-:W-:Y:S01]  /*157b0*/  IMAD.MOV.U32 R210, RZ, RZ, R219 ;  /* 0x000000ffffd27224 */ /* 0x000fe200078e00db */
[C---:B------:R-:W-:Y:S01]  /*157c0*/  HMMA.16816.F32 R160, R128.reuse, R158, R160 ;  /* 0x0000009e80a0723c */ /* 0x040fe200000018a0 */
[----:B------:R-:W-:Y:S01]  /*157d0*/  IMAD.IADD R0, R202, 0x1, R201 ;  /* 0x00000001ca007824 */ /* 0x000fe200078e02c9 */
[----:B------:R-:W-:Y:S01]  /*157e0*/  MOV R247, R40 ;  /* 0x0000002800f77202 */ /* 0x000fe20000000f00 */
[----:B------:R-:W-:Y:S01]  /*157f0*/  IMAD.MOV.U32 R40, RZ, RZ, R2 ;  /* 0x000000ffff287224 */ /* 0x000fe200078e0002 */
[----:B------:R-:W-:Y:S01]  /*15800*/  MOV R209, R218 ;  /* 0x000000da00d17202 */ /* 0x000fe20000000f00 */
[----:B------:R-:W-:Y:S01]  /*15810*/  IMAD.MOV.U32 R212, RZ, RZ, R241 ;  /* 0x000000ffffd47224 */ /* 0x000fe200078e00f1 */
[----:B------:R-:W-:Y:S01]  /*15820*/  IADD3 R2, R0, c[0x0][0x328], RZ ;  /* 0x0000ca0000027a10 */ /* 0x000fe20007ffe0ff */
[----:B------:R-:W-:Y:S01]  /*15830*/  FADD.FTZ R10, R10, R203 ;  /* 0x000000cb0a0a7221 */ /* 0x000fe20000010000 */
[----:B------:R-:W-:Y:S01]  /*15840*/  MOV R243, R231 ;  /* 0x000000e700f37202 */ /* 0x000fe20000000f00 */
[----:B------:R-:W-:Y:S01]  /*15850*/  FADD.FTZ R9, R9, R208 ;  /* 0x000000d009097221 */ /* 0x000fe20000010000 */
[----:B------:R2:W3:Y:S01]  /*15860*/  R2UR UR10, R2 ;  /* 0x00000000020a73c2 */ /* 0x0004e200000e0000 */
[----:B------:R-:W-:Y:S01]  /*15870*/  MOV R205, R213 ;  /* 0x000000d500cd7202 */ /* 0x000fe20000000f00 */
[----:B------:R-:W-:Y:S01]  /*15880*/  IMAD.MOV.U32 R206, RZ, RZ, R215 ;  /* 0x000000ffffce7224 */ /* 0x000fe200078e00d7 */
[----:B------:R-:W-:Y:S01]  /*15890*/  MOV R215, R228 ;  /* 0x000000e400d77202 */ /* 0x000fe20000000f00 */
[----:B------:R-:W-:Y:S01]  /*158a0*/  IMAD.MOV.U32 R213, RZ, RZ, R217 ;  /* 0x000000ffffd57224 */ /* 0x000fe200078e00d9 */
[----:B------:R-:W-:Y:S01]  /*158b0*/  MOV R207, R216 ;  /* 0x000000d800cf7202 */ /* 0x000fe20000000f00 */
[----:B------:R-:W-:Y:S01]  /*158c0*/  FADD.FTZ R8, R209, R8 ;  /* 0x00000008d1087221 */ /* 0x000fe20000010000 */
[----:B------:R-:W-:Y:S01]  /*158d0*/  HMMA.16816.F32 R80, R128, R78, R196 ;  /* 0x0000004e8050723c */ /* 0x000fe200000018c4 */
[----:B------:R-:W-:Y:S01]  /*158e0*/  FADD.FTZ R10, R210, R10 ;  /* 0x0000000ad20a7221 */ /* 0x000fe20000010000 */
[----:B------:R1:W5:Y:S01]  /*158f0*/  LDL.LU R235, [R1+0x98] ;  /* 0x0000980001eb7983 */ /* 0x0003620000300800 */
[----:B------:R-:W-:-:S02]  /*15900*/  IMAD.MOV.U32 R241, RZ, RZ, R243 ;  /* 0x000000fffff17224 */ /* 0x000fc400078e00f3 */
[----:B------:R-:W-:Y:S01]  /*15910*/  FADD.FTZ R9, R211, R9 ;  /* 0x00000009d3097221 */ /* 0x000fe20000010000 */
[----:B------:R-:W-:Y:S01]  /*15920*/  MOV R217, R226 ;  /* 0x000000e200d97202 */ /* 0x000fe20000000f00 */
[----:B------:R-:W-:Y:S01]  /*15930*/  IMAD.MOV.U32 R243, RZ, RZ, R229 ;  /* 0x000000fffff37224 */ /* 0x000fe200078e00e5 */
[----:B------:R-:W-:Y:S01]  /*15940*/  MOV R218, R220 ;  /* 0x000000dc00da7202 */ /* 0x000fe20000000f00 */
[----:B------:R-:W-:Y:S01]  /*15950*/  IMAD.MOV.U32 R216, RZ, RZ, R227 ;  /* 0x000000ffffd87224 */ /* 0x000fe200078e00e3 */
[C---:B------:R-:W-:Y:S01]  /*15960*/  HMMA.16816.F32 R96, R128.reuse, R94, R172 ;  /* 0x0000005e8060723c */ /* 0x040fe200000018ac */
[----:B------:R-:W-:Y:S01]  /*15970*/  FADD.FTZ R8, R213, R8 ;  /* 0x00000008d5087221 */ /* 0x000fe20000010000 */
[----:B------:R1:W5:Y:S01]  /*15980*/  LDL.LU R234, [R1+0x94] ;  /* 0x0000940001ea7983 */ /* 0x0003620000300800 */
[----:B------:R-:W-:Y:S02]  /*15990*/  IMAD.MOV.U32 R41, RZ, RZ, R59 ;  /* 0x000000ffff297224 */ /* 0x000fe400078e003b */
[----:B--2---:R-:W-:Y:S01]  /*159a0*/  FADD.FTZ R2, R195, R212 ;  /* 0x000000d4c3027221 */ /* 0x004fe20000010000 */
[----:B------:R1:W5:Y:S01]  /*159b0*/  LDL.LU R233, [R1+0x90] ;  /* 0x0000900001e97983 */ /* 0x0003620000300800 */
[----:B------:R-:W-:Y:S01]  /*159c0*/  FADD.FTZ R10, R214, R10 ;  /* 0x0000000ad60a7221 */ /* 0x000fe20000010000 */
[----:B------:R-:W-:Y:S01]  /*159d0*/  HMMA.16816.F32 R128, R128, R6, R120 ;  /* 0x000000068080723c */ /* 0x000fe20000001878 */
[----:B------:R-:W-:Y:S01]  /*159e0*/  FADD.FTZ R2, R238, R2 ;  /* 0x00000002ee027221 */ /* 0x000fe20000010000 */
[----:B------:R1:W5:Y:S01]  /*159f0*/  LDL.LU R232, [R1+0x8c] ;  /* 0x00008c0001e87983 */ /* 0x0003620000300800 */
[----:B------:R-:W-:-:S02]  /*15a00*/  FADD.FTZ R9, R215, R9 ;  /* 0x00000009d7097221 */ /* 0x000fc40000010000 */
[----:B------:R-:W-:Y:S01]  /*15a10*/  FADD.FTZ R2, R252, R2 ;  /* 0x00000002fc027221 */ /* 0x000fe20000010000 */
[----:B------:R1:W5:Y:S01]  /*15a20*/  LDL.LU R231, [R1+0x88] ;  /* 0x0000880001e77983 */ /* 0x0003620000300800 */
[----:B------:R-:W-:Y:S01]  /*15a30*/  IMAD.MOV.U32 R219, RZ, RZ, R225 ;  /* 0x000000ffffdb7224 */ /* 0x000fe200078e00e1 */
[C---:B------:R-:W-:Y:S01]  /*15a40*/  HMMA.16816.F32 R140, R124.reuse, R142, R104 ;  /* 0x0000008e7c8c723c */ /* 0x040fe20000001868 */
[----:B------:R-:W-:Y:S01]  /*15a50*/  FADD.FTZ R8, R216, R8 ;  /* 0x00000008d8087221 */ /* 0x000fe20000010000 */
[----:B------:R1:W5:Y:S01]  /*15a60*/  LDL.LU R230, [R1+0x84] ;  /* 0x0000840001e67983 */ /* 0x0003620000300800 */
[----:B------:R-:W-:Y:S02]  /*15a70*/  FADD.FTZ R10, R217, R10 ;  /* 0x0000000ad90a7221 */ /* 0x000fe40000010000 */
[----:B------:R-:W-:Y:S01]  /*15a80*/  FADD.FTZ R9, R218, R9 ;  /* 0x00000009da097221 */ /* 0x000fe20000010000 */
[----:B------:R1:W5:Y:S02]  /*15a90*/  LDL.LU R229, [R1+0x80] ;  /* 0x0000800001e57983 */ /* 0x0003640000300800 */
[C---:B------:R-:W-:Y:S01]  /*15aa0*/  HMMA.16816.F32 R120, R124.reuse, R4, R240 ;  /* 0x000000047c78723c */ /* 0x040fe200000018f0 */
[----:B------:R-:W-:Y:S01]  /*15ab0*/  FADD.FTZ R8, R219, R8 ;  /* 0x00000008db087221 */ /* 0x000fe20000010000 */
[----:B------:R1:W5:Y:S04]  /*15ac0*/  LDL.LU R228, [R1+0x7c] ;  /* 0x00007c0001e47983 */ /* 0x0003680000300800 */
        /* <DEDUP_REMOVED lines=8> */
[----:B------:R-:W-:Y:S01]  /*15b50*/  FADD.FTZ R9, R246, R8 ;  /* 0x00000008f6097221 */ /* 0x000fe20000010000 */
[----:B------:R-:W-:Y:S01]  /*15b60*/  HMMA.16816.F32 R72, R124, R76, R72 ;  /* 0x0000004c7c48723c */ /* 0x000fe20000001848 */
[----:B------:R-:W-:Y:S01]  /*15b70*/  FADD.FTZ R8, R247, R4 ;  /* 0x00000004f7087221 */ /* 0x000fe20000010000 */
[----:B------:R1:W5:Y:S01]  /*15b80*/  LDL.LU R220, [R1+0x6c] ;  /* 0x00006c0001dc7983 */ /* 0x0003620000300800 */
[----:B------:R-:W-:Y:S02]  /*15b90*/  FADD.FTZ R4, R40, R2 ;  /* 0x0000000228047221 */ /* 0x000fe40000010000 */
[----:B------:R-:W-:-:S03]  /*15ba0*/  FADD.FTZ R2, R194, R5 ;  /* 0x00000005c2027221 */ /* 0x000fc60000010000 */
[----:B------:R-:W-:Y:S01]  /*15bb0*/  HMMA.16816.F32 R88, R124, R92, R88 ;  /* 0x0000005c7c58723c */ /* 0x000fe20000001858 */
[----:B------:R-:W-:Y:S02]  /*15bc0*/  FADD.FTZ R5, R41, R9 ;  /* 0x0000000929057221 */ /* 0x000fe40000010000 */
[----:B------:R-:W-:-:S05]  /*15bd0*/  FADD.FTZ R2, R193, R2 ;  /* 0x00000002c1027221 */ /* 0x000fca0000010000 */
[----:B------:R-:W-:Y:S01]  /*15be0*/  HMMA.16816.F32 R104, R124, R108, R204 ;  /* 0x0000006c7c68723c */ /* 0x000fe200000018cc */
[----:B------:R-:W-:-:S07]  /*15bf0*/  FADD.FTZ R5, R46, R5 ;  /* 0x000000052e057221 */ /* 0x000fce0000010000 */
[C---:B------:R-:W-:Y:S08]  /*15c00*/  HMMA.16816.F32 R156, R124.reuse, R158, R24 ;  /* 0x0000009e7c9c723c */ /* 0x040ff00000001818 */
[C---:B------:R-:W-:Y:S08]  /*15c10*/  HMMA.16816.F32 R60, R124.reuse, R62, R20 ;  /* 0x0000003e7c3c723c */ /* 0x040ff00000001814 */
[C---:B------:R-:W-:Y:S08]  /*15c20*/  HMMA.16816.F32 R76, R124.reuse, R78, R32 ;  /* 0x0000004e7c4c723c */ /* 0x040ff00000001820 */
[C---:B------:R-:W-:Y:S08]  /*15c30*/  HMMA.16816.F32 R92, R124.reuse, R94, R28 ;  /* 0x0000005e7c5c723c */ /* 0x040ff0000000181c */
[C---:B------:R-:W-:Y:S08]  /*15c40*/  HMMA.16816.F32 R108, R124.reuse, R110, R36 ;  /* 0x0000006e7c6c723c */ /* 0x040ff00000001824 */
[----:B------:R-:W-:Y:S07]  /*15c50*/  HMMA.16816.F32 R124, R124, R6, R48 ;  /* 0x000000067c7c723c */ /* 0x000fee0000001830 */
        /* <DEDUP_REMOVED lines=15> */
[----:B------:R-:W-:Y:S01]  /*15d50*/  STL [R1+0x20], R7 ;  /* 0x0000200701007387 */ /* 0x000fe20000100800 */
[----:B------:R-:W-:-:S03]  /*15d60*/  FADD.FTZ R4, R17, R6 ;  /* 0x0000000611047221 */ /* 0x000fc60000010000 */
[----:B------:R2:W-:Y:S01]  /*15d70*/  STL [R1+0x24], R2 ;  /* 0x0000240201007387 */ /* 0x0005e20000100800 */
[----:B------:R-:W-:-:S03]  /*15d80*/  MOV R18, c[0x0][0x32c] ;  /* 0x0000cb0000127a02 */ /* 0x000fc60000000f00 */
[----:B------:R1:W-:Y:S01]  /*15d90*/  STL [R1+0x28], R4 ;  /* 0x0000280401007387 */ /* 0x0003e20000100800 */
[----:B------:R-:W-:Y:S01]  /*15da0*/  ISETP.GE.AND P5, PT, R18, 0x1, PT ;  /* 0x000000011200780c */ /* 0x000fe20003fa6270 */
[----:B--2---:R-:W-:-:S05]  /*15db0*/  FADD.FTZ R2, R11, R5 ;  /* 0x000000050b027221 */ /* 0x004fca0000010000 */
[----:B------:R1:W-:Y:S01]  /*15dc0*/  STL [R1+0x2c], R2 ;  /* 0x00002c0201007387 */ /* 0x0003e20000100800 */
[----:B------:R-:W-:-:S06]  /*15dd0*/  IADD3 R238, R19, -0x2, RZ ;  /* 0xfffffffe13ee7810 */ /* 0x000fcc0007ffe0ff */
[----:B---3--:R-:W-:Y:S05]  /*15de0*/  @!P5 BRA `(.L_x_1266) ;  /* 0x000001700000d947 */ /* 0x008fea0003800000 */
[C---:B------:R-:W-:Y:S01]  /*15df0*/  ISETP.GT.AND P0, PT, R0.reuse, RZ, PT ;  /* 0x000000ff0000720c */ /* 0x040fe20003f04270 */
[----:B------:R-:W-:Y:S01]  /*15e00*/  ULDC UR6, c[0x0][0x32c] ;  /* 0x0000cb0000067ab9 */ /* 0x000fe20000000800 */
[----:B-1----:R-:W-:-:S04]  /*15e10*/  IADD3 R2, R0, -0x1, RZ ;  /* 0xffffffff00027810 */ /* 0x002fc80007ffe0ff */
[----:B------:R1:W2:Y:S07]  /*15e20*/  R2UR UR12, R2 ;  /* 0x00000000020c73c2 */ /* 0x0002ae00000e0000 */
[----:B-12---:R-:W-:Y:S05]  /*15e30*/  @P0 BRA `(.L_x_1267) ;  /* 0x0000009000000947 */ /* 0x006fea0003800000 */
[----:B------:R-:W1:Y:S01]  /*15e40*/  R2UR UR12, R0 ;  /* 0x00000000000c73c2 */ /* 0x000e6200000e0000 */
[----:B------:R-:W-:Y:S02]  /*15e50*/  UISETP.NE.AND UP0, UPT, UR6, 0x1, UPT ;  /* 0x000000010600788c */ /* 0x000fe4000bf05270 */
[----:B------:R-:W-:-:S02]  /*15e60*/  ULDC.64 UR4, c[0x0][0x330] ;  /* 0x0000cc0000047ab9 */ /* 0x000fc40000000a00 */
[----:B-1----:R-:W-:-:S04]  /*15e70*/  UIADD3 UR12, -UR12, URZ, URZ ;  /* 0x0000003f0c0c7290 */ /* 0x002fc8000fffe13f */
[----:B------:R-:W-:-:S07]  /*15e80*/  UIMAD.WIDE.U32 UR16, UR12, UR4, URZ ;  /* 0x000000040c1072a5 */ /* 0x000fce000f8e003f */
[----:B------:R-:W-:Y:S02]  /*15e90*/  @UP0 UMOV UR13, UR17 ;  /* 0x00000011000d0c82 */ /* 0x000fe40008000000 */
[----:B------:R-:W-:-:S04]  /*15ea0*/  @UP0 USHF.R.U32.HI UR12, URZ, UR5, UR13 ;  /* 0x000000053f0c0299 */ /* 0x000fc8000801160d */
[----:B------:R-:W-:Y:S01]  /*15eb0*/  ULOP3.LUT UR12, URZ, UR12, URZ, 0x33, !UPT ;  /* 0x0000000c3f0c7292 */ /* 0x000fe2000f8e333f */
[----:B------:R-:W-:Y:S05]  /*15ec0*/  BRA `(.L_x_1268) ;  /* 0x0000005000007947 */ /* 0x000fea0003800000 */
.L_x_1267:
[----:B------:R-:W-:Y:S02]  /*15ed0*/  UISETP.NE.AND UP0, UPT, UR6, 0x1, UPT ;  /* 0x000000010600788c */ /* 0x000fe4000bf05270 */
[----:B------:R-:W-:Y:S02]  /*15ee0*/  ULDC.64 UR4, c[0x0][0x330] ;  /* 0x0000cc0000047ab9 */ /* 0x000fe40000000a00 */
[----:B------:R-:W-:-:S07]  /*15ef0*/  UIMAD.WIDE.U32 UR16, UR12, UR4, URZ ;  /* 0x000000040c1072a5 */ /* 0x000fce000f8e003f */
[----:B------:R-:W-:Y:S02]  /*15f00*/  @UP0 UMOV UR13, UR17 ;  /* 0x00000011000d0c82 */ /* 0x000fe40008000000 */
[----:B------:R-:W-:Y:S02]  /*15f10*/  @UP0 USHF.R.U32.HI UR12, URZ, UR5, UR13 ;  /* 0x000000053f0c0299 */ /* 0x000fe4000801160d */
.L_x_1268:
[----:B------:R-:W-:Y:S02]  /*15f20*/  ULDC UR4, c[0x0][0x32c] ;  /* 0x0000cb0000047ab9 */ /* 0x000fe40000000800 */
[----:B------:R-:W-:-:S04]  /*15f30*/  UIMAD UR4, UR12, UR6, UR4 ;  /* 0x000000060c0472a4 */ /* 0x000fc8000f8e0204 */
[----:B------:R-:W-:-:S04]  /*15f40*/  UISETP.LT.AND UP0, UPT, UR10, UR4, UPT ;  /* 0x000000040a00728c */ /* 0x000fc8000bf01270 */
[----:B------:R-:W-:-:S04]  /*15f50*/  USEL UR10, UR10, UR4, UP0 ;  /* 0x000000040a0a7287 */ /* 0x000fc80008000000 */
.L_x_1266:
[----:B------:R-:W-:-:S04]  /*15f60*/  UIMAD.WIDE UR4, UR10, 0x2aaaaaab, URZ ;  /* 0x2aaaaaab0a0478a5 */ /* 0x000fc8000f8e023f */
[----:B------:R-:W-:-:S04]  /*15f70*/  USHF.R.U32.HI UR4, URZ, 0x1f, UR5 ;  /* 0x0000001f3f047899 */ /* 0x000fc80008011605 */
[----:B------:R-:W-:-:S04]  /*15f80*/  ULEA.HI.SX32 UR4, UR5, UR4, 0x1d ;  /* 0x0000000405047291 */ /* 0x000fc8000f8fea3f */
[----:B------:R-:W-:-:S04]  /*15f90*/  UISETP.LT.AND UP0, UPT, UR7, UR4, UPT ;  /* 0x000000040700728c */ /* 0x000fc8000bf01270 */
[----:B------:R-:W-:-:S06]  /*15fa0*/  USEL UR4, UR7, UR4, !UP0 ;  /* 0x0000000407047287 */ /* 0x000fcc000c000000 */
[----:B------:R-:W-:-:S13]  /*15fb0*/  ISETP.GE.AND P0, PT, R238, UR4, PT ;  /* 0x00000004ee007c0c */ /* 0x000fda000bf06270 */
[----:B------:R-:W-:Y:S05]  /*15fc0*/  @!P0 BRA `(.L_x_1269) ;  /* 0x0000451000008947 */ /* 0x000fea0003800000 */
[----:B------:R-:W2:Y:S01]  /*15fd0*/  LDL R0, [R1+0x40] ;  /* 0x0000400001007983 */ /* 0x000ea20000100800 */
[----:B------:R-:W-:Y:S01]  /*15fe0*/  IMAD.MOV.U32 R166, RZ, RZ, R168 ;  /* 0x000000ffffa67224 */ /* 0x000fe200078e00a8 */
[----:B------:R-:W-:Y:S01]  /*15ff0*/  MOV R171, R3 ;  /* 0x0000000300ab7202 */ /* 0x000fe20000000f00 */
[----:B------:R-:W-:Y:S01]  /*16000*/  IMAD.MOV.U32 R164, RZ, RZ, R169 ;  /* 0x000000ffffa47224 */ /* 0x000fe200078e00a9 */
[----:B------:R-:W-:Y:S01]  /*16010*/  MOV R170, R167 ;  /* 0x000000a700aa7202 */ /* 0x000fe20000000f00 */
[----:B--2---:R-:W-:-:S05]  /*16020*/  @P6 IMAD.HI.U32 R0, R0, c[0x0][0x2c8], RZ ;  /* 0x0000b20000006a27 */ /* 0x004fca00078e00ff */
[----:B------:R-:W-:-:S05]  /*16030*/  @P6 SHF.R.U32.HI R0, RZ, c[0x0][0x2cc], R0 ;  /* 0x0000b300ff006a19 */ /* 0x000fca0000011600 */
[----:B------:R2:W-:Y:S02]  /*16040*/  @P6 STL [R1+0x3c], R0 ;  /* 0x00003c0001006387 */ /* 0x0005e40000100800 */
.L_x_1286:
[----:B-12---:R-:W2:Y:S01]  /*16050*/  LDL R0, [R1+0x38] ;  /* 0x0000380001007983 */ /* 0x006ea20000100800 */
[----:B------:R-:W-:Y:S04]  /*16060*/  DEPBAR.LE SB0, 0x0 ;  /* 0x000080000000791a */ /* 0x000fe80000000000 */
[----:B------:R-:W3:Y:S01]  /*16070*/  LDL.64 R36, [R1+0x58] ;  /* 0x0000580001247983 */ /* 0x000ee20000100a00 */
[C---:B------:R-:W-:Y:S01]  /*16080*/  ISETP.LT.AND P0, PT, R238.reuse, UR7, PT ;  /* 0x00000007ee007c0c */ /* 0x040fe2000bf01270 */
[----:B------:R-:W-:Y:S03]  /*16090*/  IMAD.MOV.U32 R167, RZ, RZ, c[0x0][0x1e0] ;  /* 0x00007800ffa77624 */ /* 0x000fe600078e00ff */
[----:B-1----:R-:W3:Y:S05]  /*160a0*/  LDL.64 R2, [R1+0x60] ;  /* 0x0000600001027983 */ /* 0x002eea0000100a00 */
[----:B------:R-:W-:Y:S06]  /*160b0*/  BAR.SYNC.DEFER_BLOCKING 0x0 ;  /* 0x0000000000007b1d */ /* 0x000fec0000010000 */
[----:B-----5:R-:W-:Y:S05]  /*160c0*/  LDSM.16.M88.4 R48, [R227+0x8080] ;  /* 0x00808000e330783b */ /* 0x020fea0000000200 */
[----:B------:R-:W1:Y:S05]  /*160d0*/  LDSM.16.M88.4 R16, [R220+0x5080] ;  /* 0x00508000dc10783b */ /* 0x000e6a0000000200 */
[----:B------:R-:W4:Y:S05]  /*160e0*/  LDSM.16.M88.4 R44, [R227+0xa080] ;  /* 0x00a08000e32c783b */ /* 0x000f2a0000000200 */
[----:B------:R-:W4:Y:S05]  /*160f0*/  LDSM.16.M88.4 R32, [R220+0x5880] ;  /* 0x00588000dc20783b */ /* 0x000f2a0000000200 */
[----:B------:R-:W3:Y:S05]  /*16100*/  LDL.64 R242, [R1+0x48] ;  /* 0x0000480001f27983 */ /* 0x000eea0000100a00 */
[----:B------:R-:W2:Y:S05]  /*16110*/  LDSM.16.M88.4 R172, [R220+0x6080] ;  /* 0x00608000dcac783b */ /* 0x000eaa0000000200 */
        /* <DEDUP_REMOVED lines=8> */
[-C--:B------:R-:W-:Y:S01]  /*161a0*/  HMMA.16816.F32 R12, R44, R18.reuse, RZ ;  /* 0x000000122c0c723c */ /* 0x080fe200000018ff */
[----:B------:R-:W1:Y:S07]  /*161b0*/  LDSM.16.M88.4 R208, [R236] ;  /* 0x00000000ecd0783b */ /* 0x000e6e0000000200 */
[C---:B------:R-:W-:Y:S08]  /*161c0*/  HMMA.16816.F32 R16, R48.reuse, R18, RZ ;  /* 0x000000123010723c */ /* 0x040ff000000018ff */
[-C--:B------:R-:W-:Y:S08]  /*161d0*/  HMMA.16816.F32 R20, R48, R32.reuse, RZ ;  /* 0x000000203014723c */ /* 0x080ff000000018ff */
[C---:B------:R-:W-:Y:S07]  /*161e0*/  HMMA.16816.F32 R24, R44.reuse, R32, RZ ;  /* 0x000000202c18723c */ /* 0x040fee00000018ff */
[----:B------:R-:W-:Y:S01]  /*161f0*/  @!P0 IMAD.WIDE.U32 R32, R238, c[0x0][0x208], RZ ;  /* 0x00008200ee208a25 */ /* 0x000fe200078e00ff */
[-C--:B------:R-:W-:Y:S01]  /*16200*/  HMMA.16816.F32 R28, R44, R34.reuse, RZ ;  /* 0x000000222c1c723c */ /* 0x080fe200000018ff */
[C---:B--2---:R-:W-:Y:S02]  /*16210*/  LOP3.LUT P4, RZ, R0.reuse, 0x40, RZ, 0xc0, !PT ;  /* 0x0000004000ff7812 */ /* 0x044fe4000788c0ff */
[----:B------:R-:W-:Y:S02]  /*16220*/  LOP3.LUT P3, RZ, R0, 0x80, RZ, 0xc0, !PT ;  /* 0x0000008000ff7812 */ /* 0x000fe4000786c0ff */
[----:B------:R-:W-:Y:S07]  /*16230*/  @!P0 SHF.R.S32.HI R0, RZ, 0x1f, R238 ;  /* 0x0000001fff008819 */ /* 0x000fee00000114ee */
[----:B------:R-:W-:Y:S02]  /*16240*/  @!P0 IMAD R0, R0, c[0x0][0x208], RZ ;  /* 0x0000820000008a24 */ /* 0x000fe400078e02ff */
[----:B---3--:R-:W-:Y:S02]  /*16250*/  @!P0 IMAD.MOV.U32 R3, RZ, RZ, R37 ;  /* 0x000000ffff038224 */ /* 0x008fe400078e0025 */
[----:B------:R-:W-:Y:S02]  /*16260*/  @!P0 IMAD R0, R238, c[0x0][0x20c], R0 ;  /* 0x00008300ee008a24 */ /* 0x000fe400078e0200 */
[----:B------:R-:W-:Y:S04]  /*16270*/  @!P0 IMAD.WIDE.U32 R2, R32, 0x30, R2 ;  /* 0x0000003020028825 */ /* 0x000fe800078e0002 */
[----:B------:R-:W-:Y:S02]  /*16280*/  @!P0 IMAD.IADD R0, R33, 0x1, R0 ;  /* 0x0000000121008824 */ /* 0x000fe400078e0200 */
[C---:B------:R-:W-:Y:S02]  /*16290*/  HMMA.16816.F32 R32, R48.reuse, R34, RZ ;  /* 0x000000223020723c */ /* 0x040fe400000018ff */
[----:B------:R-:W-:Y:S02]  /*162a0*/  @!P0 IMAD R0, R0, 0x30, RZ ;  /* 0x0000003000008824 */ /* 0x000fe400078e02ff */
[----:B------:R-:W-:Y:S02]  /*162b0*/  @!P0 IMAD.SHL.U32 R168, R2, 0x2, RZ ;  /* 0x0000000202a88824 */ /* 0x000fe400078e00ff */
[----:B------:R-:W-:Y:S02]  /*162c0*/  @!P0 IMAD.IADD R0, R3, 0x1, R0 ;  /* 0x0000000103008824 */ /* 0x000fe400078e0200 */
[-C--:B------:R-:W-:Y:S01]  /*162d0*/  HMMA.16816.F32 R36, R48, R172.reuse, RZ ;  /* 0x000000ac3024723c */ /* 0x080fe200000018ff */
[----:B------:R-:W-:Y:S03]  /*162e0*/  @!P0 IADD3 R212, P2, R168, 0x80, RZ ;  /* 0x00000080a8d48810 */ /* 0x000fe60007f5e0ff */
[----:B------:R-:W-:Y:S02]  /*162f0*/  @!P0 SHF.L.U64.HI R3, R2, 0x1, R0 ;  /* 0x0000000102038819 */ /* 0x000fe40000010200 */
[----:B------:R-:W-:Y:S02]  /*16300*/  @!P0 IADD3 R212, P1, R212, c[0x0][0x1f8], RZ ;  /* 0x00007e00d4d48a10 */ /* 0x000fe40007f3e0ff */
[C---:B------:R-:W-:Y:S04]  /*16310*/  HMMA.16816.F32 R40, R44.reuse, R172, RZ ;  /* 0x000000ac2c28723c */ /* 0x040fe800000018ff */
[----:B------:R-:W-:Y:S02]  /*16320*/  @!P0 IADD3.X R213, RZ, c[0x0][0x1fc], R3, P1, P2 ;  /* 0x00007f00ffd58a10 */ /* 0x000fe40000fe4403 */
[----:B------:R-:W-:Y:S02]  /*16330*/  @!P0 IADD3 R168, P1, R168, c[0x0][0x1f8], RZ ;  /* 0x00007e00a8a88a10 */ /* 0x000fe40007f3e0ff */
[-C--:B------:R-:W-:Y:S04]  /*16340*/  HMMA.16816.F32 R44, R44, R174.reuse, RZ ;  /* 0x000000ae2c2c723c */ /* 0x080fe800000018ff */
[----:B------:R-:W-:Y:S02]  /*16350*/  @!P0 IADD3.X R169, R3, c[0x0][0x1fc], RZ, P1, !PT ;  /* 0x00007f0003a98a10 */ /* 0x000fe40000ffe4ff */
[----:B------:R-:W-:Y:S02]  /*16360*/  @!P0 IADD3 R2, P2, R168, UR9, RZ ;  /* 0x00000009a8028c10 */ /* 0x000fe4000ff5e0ff */
[----:B------:R-:W-:Y:S01]  /*16370*/  HMMA.16816.F32 R48, R48, R174, RZ ;  /* 0x000000ae3030723c */ /* 0x000fe200000018ff */
[----:B------:R-:W-:Y:S01]  /*16380*/  @!PT LDS RZ, [RZ] ;  /* 0x00000000fffff984 */ /* 0x000fe20000000800 */
[----:B------:R-:W-:Y:S01]  /*16390*/  @!PT LDS RZ, [RZ] ;  /* 0x00000000fffff984 */ /* 0x000fe20000000800 */
[----:B------:R-:W-:Y:S01]  /*163a0*/  @!PT LDS RZ, [RZ] ;  /* 0x00000000fffff984 */ /* 0x000fe20000000800 */
[----:B------:R2:W-:Y:S03]  /*163b0*/  @!P0 LDGSTS.E.BYPASS.LTC128B.128 [R239+0x2080], [R168.64], !P4 ;  /* 0x02080000a8ef8fae */ /* 0x0005e6000e101d4e */
[----:B------:R-:W-:Y:S02]  /*163c0*/  @!P0 IADD3.X R3, R169, UR8, RZ, P2, !PT ;  /* 0x00000008a9038c10 */ /* 0x000fe400097fe4ff */
[----:B------:R3:W-:Y:S01]  /*163d0*/  @!P0 LDGSTS.E.BYPASS.LTC128B.128 [R239+0x3880], [R212.64], !P3 ;  /* 0x03880000d4ef8fae */ /* 0x0007e2000d901d4e */
[----:B------:R-:W-:Y:S01]  /*163e0*/  @!P0 IADD3 R172, P1, R2, UR9, RZ ;  /* 0x0000000902ac8c10 */ /* 0x000fe2000ff3e0ff */
[-C--:B-1----:R-:W-:Y:S03]  /*163f0*/  HMMA.16816.F32 R4, R192, R196.reuse, R4 ;  /* 0x000000c4c004723c */ /* 0x082fe60000001804 */
[----:B------:R1:W-:Y:S02]  /*16400*/  @!P0 LDGSTS.E.BYPASS.LTC128B.128 [R239+0x2880], [R2.64], !P4 ;  /* 0x0288000002ef8fae */ /* 0x0003e4000e101d4e */
[----:B------:R-:W-:Y:S03]  /*16410*/  @!P0 IADD3.X R173, R3, UR8, RZ, P1, !PT ;  /* 0x0000000803ad8c10 */ /* 0x000fe60008ffe4ff */
[C---:B------:R-:W-:Y:S01]  /*16420*/  HMMA.16816.F32 R8, R200.reuse, R196, R8 ;  /* 0x000000c4c808723c */ /* 0x040fe20000001808 */
[----:B------:R1:W-:Y:S05]  /*16430*/  @!P0 LDGSTS.E.BYPASS.LTC128B.128 [R239+0x4080], [R2.64+0x80], !P3 ;  /* 0x0408008002ef8fae */ /* 0x0003ea000d901d4e */
[----:B------:R2:W-:Y:S02]  /*16440*/  @!P0 LDGSTS.E.BYPASS.LTC128B.128 [R239+0x3080], [R172.64], !P4 ;  /* 0x03080000acef8fae */ /* 0x0005e4000e101d4e */
[-C--:B------:R-:W-:Y:S03]  /*16450*/  HMMA.16816.F32 R12, R200, R198.reuse, R12 ;  /* 0x000000c6c80c723c */ /* 0x080fe6000000180c */
[----:B------:R2:W-:Y:S01]  /*16460*/  @!P0 LDGSTS.E.BYPASS.LTC128B.128 [R239+0x4880], [R172.64+0x80], !P3 ;  /* 0x04880080acef8fae */ /* 0x0005e2000d901d4e */
[C---:B------:R-:W-:Y:S04]  /*16470*/  ISETP.GT.AND P0, PT, R238.reuse, UR7, PT ;  /* 0x00000007ee007c0c */ /* 0x040fe8000bf04270 */
[C---:B------:R-:W-:Y:S01]  /*16480*/  HMMA.16816.F32 R16, R192.reuse, R198, R16 ;  /* 0x000000c6c010723c */ /* 0x040fe20000001810 */
[----:B---3--:R-:W-:Y:S05]  /*16490*/  LDSM.16.M88.4 R212, [R226+0x5080] ;  /* 0x00508000e2d4783b */ /* 0x008fea0000000200 */
[----:B------:R-:W0:Y:S02]  /*164a0*/  LDGDEPBAR ;  /* 0x00000000000079af */ /* 0x000e240000000000 */
[-C--:B----4-:R-:W-:Y:S03]  /*164b0*/  HMMA.16816.F32 R20, R192, R204.reuse, R20 ;  /* 0x000000ccc014723c */ /* 0x090fe60000001814 */
[----:B------:R-:W-:Y:S01]  /*164c0*/  LDSM.16.M88.4 R216, [R228+0xa080] ;  /* 0x00a08000e4d8783b */ /* 0x000fe20000000200 */
[----:B------:R-:W-:Y:S01]  /*164d0*/  @P0 IADD3 R0, R238, -0x1, RZ ;  /* 0xffffffffee000810 */ /* 0x000fe20007ffe0ff */
[----:B-1----:R-:W-:Y:S03]  /*164e0*/  @P0 IMAD.MOV.U32 R3, RZ, RZ, R243 ;  /* 0x000000ffff030224 */ /* 0x002fe600078e00f3 */
[C---:B------:R-:W-:Y:S01]  /*164f0*/  HMMA.16816.F32 R24, R200.reuse, R204, R24 ;  /* 0x000000ccc818723c */ /* 0x040fe20000001818 */
[----:B------:R-:W-:Y:S03]  /*16500*/  LDSM.16.M88.4 R196, [R226+0x5880] ;  /* 0x00588000e2c4783b */ /* 0x000fe60000000200 */
[----:B--2---:R-:W-:Y:S01]  /*16510*/  @P0 IMAD.WIDE.U32 R168, R0, c[0x0][0x1e0], RZ ;  /* 0x0000780000a80a25 */ /* 0x004fe200078e00ff */
[----:B------:R-:W-:Y:S01]  /*16520*/  @P0 SHF.R.S32.HI R2, RZ, 0x1f, R0 ;  /* 0x0000001fff020819 */ /* 0x000fe20000011400 */
[----:B------:R-:W1:Y:S02]  /*16530*/  LDSM.16.M88.4 R172, [R228+0x8080] ;  /* 0x00808000e4ac783b */ /* 0x000e640000000200 */
[-C--:B------:R-:W-:Y:S04]  /*16540*/  HMMA.16816.F32 R28, R200, R206.reuse, R28 ;  /* 0x000000cec81c723c */ /* 0x080fe8000000181c */
[----:B------:R-:W-:Y:S04]  /*16550*/  @P0 IMAD R2, R2, c[0x0][0x1e0], RZ ;  /* 0x0000780002020a24 */ /* 0x000fe800078e02ff */
[C---:B------:R-:W-:Y:S01]  /*16560*/  HMMA.16816.F32 R32, R192.reuse, R206, R32 ;  /* 0x000000cec020723c */ /* 0x040fe20000001820 */
[----:B------:R-:W-:Y:S03]  /*16570*/  LDSM.16.M88.4 R204, [R225] ;  /* 0x00000000e1cc783b */ /* 0x000fe60000000200 */
[----:B------:R-:W-:Y:S04]  /*16580*/  @P0 IMAD R2, R0, c[0x0][0x1e4], R2 ;  /* 0x0000790000020a24 */ /* 0x000fe800078e0202 */
[-C--:B------:R-:W-:Y:S04]  /*16590*/  HMMA.16816.F32 R36, R192, R208.reuse, R36 ;  /* 0x000000d0c024723c */ /* 0x080fe80000001824 */
[----:B------:R-:W-:Y:S02]  /*165a0*/  @P0 IMAD.IADD R0, R169, 0x1, R2 ;  /* 0x00000001a9000824 */ /* 0x000fe400078e0202 */
[----:B------:R-:W-:Y:S02]  /*165b0*/  @P0 IMAD.MOV.U32 R2, RZ, RZ, R240 ;  /* 0x000000ffff020224 */ /* 0x000fe400078e00f0 */
[C---:B------:R-:W-:Y:S01]  /*165c0*/  HMMA.16816.F32 R40, R200.reuse, R208, R40 ;  /* 0x000000d0c828723c */ /* 0x040fe20000001828 */
[----:B------:R-:W-:Y:S03]  /*165d0*/  IMAD.MOV.U32 R240, RZ, RZ, 0x5 ;  /* 0x00000005fff07424 */ /* 0x000fe600078e00ff */
[----:B------:R-:W-:Y:S04]  /*165e0*/  @P0 IMAD.WIDE.U32 R2, R168, 0x30, R2 ;  /* 0x00000030a8020825 */ /* 0x000fe800078e0002 */
[-C--:B------:R-:W-:Y:S01]  /*165f0*/  HMMA.16816.F32 R44, R200, R210.reuse, R44 ;  /* 0x000000d2c82c723c */ /* 0x080fe2000000182c */
[----:B------:R-:W-:Y:S03]  /*16600*/  LDSM.16.M88.4 R200, [R230+0x8080] ;  /* 0x00808000e6c8783b */ /* 0x000fe60000000200 */
[----:B------:R-:W-:Y:S04]  /*16610*/  @P0 IMAD R0, R0, 0x30, RZ ;  /* 0x0000003000000824 */ /* 0x000fe800078e02ff */
[----:B------:R-:W-:Y:S01]  /*16620*/  HMMA.16816.F32 R48, R192, R210, R48 ;  /* 0x000000d2c030723c */ /* 0x000fe20000001830 */
[----:B------:R-:W2:Y:S03]  /*16630*/  LDSM.16.M88.4 R192, [R226+0x6080] ;  /* 0x00608000e2c0783b */ /* 0x000ea60000000200 */
[----:B------:R-:W-:Y:S02]  /*16640*/  @P0 IMAD.IADD R3, R3, 0x1, R0 ;  /* 0x0000000103030824 */ /* 0x000fe400078e0200 */
[----:B------:R-:W3:Y:S01]  /*16650*/  LDSM.16.M88.4 R208, [R230+0xa080] ;  /* 0x00a08000e6d0783b */ /* 0x000ee20000000200 */
[----:B------:R-:W-:Y:S01]  /*16660*/  @P0 IMAD.SHL.U32 R0, R2, 0x2, RZ ;  /* 0x0000000202000824 */ /* 0x000fe200078e00ff */
[-C--:B-1----:R-:W-:Y:S05]  /*16670*/  HMMA.16816.F32 R4, R172, R212.reuse, R4 ;  /* 0x000000d4ac04723c */ /* 0x082fea0000001804 */
[----:B------:R-:W-:Y:S02]  /*16680*/  @P0 IADD3 R168, P1, R0, c[0x0][0x1c8], RZ ;  /* 0x0000720000a80a10 */ /* 0x000fe40007f3e0ff */
[----:B------:R-:W-:Y:S01]  /*16690*/  @P0 SHF.L.U64.HI R2, R2, 0x1, R3 ;  /* 0x0000000102020819 */ /* 0x000fe20000010203 */
[C---:B------:R-:W-:Y:S04]  /*166a0*/  HMMA.16816.F32 R8, R216.reuse, R212, R8 ;  /* 0x000000d4d808723c */ /* 0x040fe80000001808 */
[----:B------:R-:W-:Y:S01]  /*166b0*/  @P0 IADD3.X R169, R2, c[0x0][0x1cc], RZ, P1, !PT ;  /* 0x0000730002a90a10 */ /* 0x000fe20000ffe4ff */
[C---:B------:R-:W-:Y:S01]  /*166c0*/  @P0 IMAD.SHL.U32 R3, R167.reuse, 0x20, RZ ;  /* 0x00000020a7030824 */ /* 0x040fe200078e00ff */
[----:B------:R-:W-:Y:S02]  /*166d0*/  @P0 IADD3 R0, P2, R0, 0x80, RZ ;  /* 0x0000008000000810 */ /* 0x000fe40007f5e0ff */
        /* <DEDUP_REMOVED lines=13> */
[----:B------:R-:W2:Y:S05]  /*167b0*/  LDSM.16.M88.4 R172, [R225+0x1000] ;  /* 0x00100000e1ac783b */ /* 0x000eaa0000000200 */
[----:B------:R-:W4:Y:S02]  /*167c0*/  LDSM.16.M88.4 R192, [R227+0xc080] ;  /* 0x00c08000e3c0783b */ /* 0x000f240000000200 */
[-C--:B------:R-:W-:Y:S08]  /*167d0*/  HMMA.16816.F32 R4, R200, R204.reuse, R4 ;  /* 0x000000ccc804723c */ /* 0x080ff00000001804 */
[C---:B---3--:R-:W-:Y:S08]  /*167e0*/  HMMA.16816.F32 R8, R208.reuse, R204, R8 ;  /* 0x000000ccd008723c */ /* 0x048ff00000001808 */
[-C--:B------:R-:W-:Y:S08]  /*167f0*/  HMMA.16816.F32 R12, R208, R206.reuse, R12 ;  /* 0x000000ced00c723c */ /* 0x080ff0000000180c */
[C---:B------:R-:W-:Y:S01]  /*16800*/  HMMA.16816.F32 R16, R200.reuse, R206, R16 ;  /* 0x000000cec810723c */ /* 0x040fe20000001810 */
[----:B------:R-:W3:Y:S07]  /*16810*/  LDSM.16.M88.4 R204, [R227+0xe080] ;  /* 0x00e08000e3cc783b */ /* 0x000eee0000000200 */
[-C--:B-1----:R-:W-:Y:S08]  /*16820*/  HMMA.16816.F32 R20, R200, R212.reuse, R20 ;  /* 0x000000d4c814723c */ /* 0x082ff00000001814 */
[C---:B------:R-:W-:Y:S08]  /*16830*/  HMMA.16816.F32 R24, R208.reuse, R212, R24 ;  /* 0x000000d4d018723c */ /* 0x040ff00000001818 */
[-C--:B------:R-:W-:Y:S08]  /*16840*/  HMMA.16816.F32 R28, R208, R214.reuse, R28 ;  /* 0x000000d6d01c723c */ /* 0x080ff0000000181c */
[C---:B------:R-:W-:Y:S01]  /*16850*/  HMMA.16816.F32 R32, R200.reuse, R214, R32 ;  /* 0x000000d6c820723c */ /* 0x040fe20000001820 */
[----:B------:R-:W-:Y:S07]  /*16860*/  LDSM.16.M88.4 R212, [R229+0xe080] ;  /* 0x00e08000e5d4783b */ /* 0x000fee0000000200 */
[-C--:B--2---:R-:W-:Y:S08]  /*16870*/  HMMA.16816.F32 R36, R200, R172.reuse, R36 ;  /* 0x000000acc824723c */ /* 0x084ff00000001824 */
[C---:B------:R-:W-:Y:S08]  /*16880*/  HMMA.16816.F32 R40, R208.reuse, R172, R40 ;  /* 0x000000acd028723c */ /* 0x040ff00000001828 */
[-C--:B------:R-:W-:Y:S01]  /*16890*/  HMMA.16816.F32 R44, R208, R174.reuse, R44 ;  /* 0x000000aed02c723c */ /* 0x080fe2000000182c */
[----:B------:R-:W-:Y:S07]  /*168a0*/  LDSM.16.M88.4 R208, [R235] ;  /* 0x00000000ebd0783b */ /* 0x000fee0000000200 */
[----:B------:R-:W-:Y:S01]  /*168b0*/  HMMA.16816.F32 R48, R200, R174, R48 ;  /* 0x000000aec830723c */ /* 0x000fe20000001830 */
[----:B------:R-:W1:Y:S05]  /*168c0*/  LDSM.16.M88.4 R172, [R220+0x7880] ;  /* 0x00788000dcac783b */ /* 0x000e6a0000000200 */
[----:B------:R-:W2:Y:S02]  /*168d0*/  LDSM.16.M88.4 R200, [R229+0xc080] ;  /* 0x00c08000e5c8783b */ /* 0x000ea40000000200 */
[-C--:B----4-:R-:W-:Y:S08]  /*168e0*/  HMMA.16816.F32 R4, R192, R196.reuse, R4 ;  /* 0x000000c4c004723c */ /* 0x090ff00000001804 */
[C---:B---3--:R-:W-:Y:S08]  /*168f0*/  HMMA.16816.F32 R8, R204.reuse, R196, R8 ;  /* 0x000000c4cc08723c */ /* 0x048ff00000001808 */
        /* <DEDUP_REMOVED lines=13> */
[----:B------:R-:W1:Y:S05]  /*169d0*/  LDSM.16.M88.4 R172, [R233] ;  /* 0x00000000e9ac783b */ /* 0x000e6a0000000200 */
[----:B------:R-:W4:Y:S02]  /*169e0*/  LDSM.16.M88.4 R192, [R228+0xc080] ;  /* 0x00c08000e4c0783b */ /* 0x000f240000000200 */
[-C--:B--2---:R-:W-:Y:S08]  /*169f0*/  HMMA.16816.F32 R4, R200, R208.reuse, R4 ;  /* 0x000000d0c804723c */ /* 0x084ff00000001804 */
[C---:B------:R-:W-:Y:S08]  /*16a00*/  HMMA.16816.F32 R8, R212.reuse, R208, R8 ;  /* 0x000000d0d408723c */ /* 0x040ff00000001808 */
[-C--:B------:R-:W-:Y:S08]  /*16a10*/  HMMA.16816.F32 R12, R212, R210.reuse, R12 ;  /* 0x000000d2d40c723c */ /* 0x080ff0000000180c */
[C---:B------:R-:W-:Y:S01]  /*16a20*/  HMMA.16816.F32 R16, R200.reuse, R210, R16 ;  /* 0x000000d2c810723c */ /* 0x040fe20000001810 */
[----:B------:R-:W2:Y:S07]  /*16a30*/  LDSM.16.M88.4 R208, [R226+0x7080] ;  /* 0x00708000e2d0783b */ /* 0x000eae0000000200 */
[-C--:B---3--:R-:W-:Y:S08]  /*16a40*/  HMMA.16816.F32 R20, R200, R196.reuse, R20 ;  /* 0x000000c4c814723c */ /* 0x088ff00000001814 */
        /* <DEDUP_REMOVED lines=10> */
[----:B------:R-:W3:Y:S02]  /*16af0*/  LDSM.16.M88.4 R200, [R225+0x1800] ;  /* 0x00180000e1c8783b */ /* 0x000ee40000000200 */
[-C--:B----4-:R-:W-:Y:S08]  /*16b00*/  HMMA.16816.F32 R4, R192, R204.reuse, R4 ;  /* 0x000000ccc004723c */ /* 0x090ff00000001804 */
[C---:B------:R-:W-:Y:S08]  /*16b10*/  HMMA.16816.F32 R8, R216.reuse, R204, R8 ;  /* 0x000000ccd808723c */ /* 0x040ff00000001808 */
[-C--:B------:R-:W-:Y:S08]  /*16b20*/  HMMA.16816.F32 R12, R216, R206.reuse, R12 ;  /* 0x000000ced80c723c */ /* 0x080ff0000000180c */
[C---:B------:R-:W-:Y:S01]  /*16b30*/  HMMA.16816.F32 R16, R192.reuse, R206, R16 ;  /* 0x000000cec010723c */ /* 0x040fe20000001810 */
[----:B------:R-:W4:Y:S07]  /*16b40*/  LDSM.16.M88.4 R204, [R225+0x2000] ;  /* 0x00200000e1cc783b */ /* 0x000f2e0000000200 */
[-C--:B--2---:R-:W-:Y:S08]  /*16b50*/  HMMA.16816.F32 R20, R192, R208.reuse, R20 ;  /* 0x000000d0c014723c */ /* 0x084ff00000001814 */
[C---:B------:R-:W-:Y:S01]  /*16b60*/  HMMA.16816.F32 R24, R216.reuse, R208, R24 ;  /* 0x000000d0d818723c */ /* 0x040fe20000001818 */
[----:B------:R-:W2:Y:S05]  /*16b70*/  LDL R208, [R1+0x1c] ;  /* 0x00001c0001d07983 */ /* 0x000eaa0000100800 */
[----:B------:R-:W2:Y:S02]  /*16b80*/  LDL R209, [R1+0x34] ;  /* 0x0000340001d17983 */ /* 0x000ea40000100800 */
[-C--:B------:R-:W-:Y:S08]  /*16b90*/  HMMA.16816.F32 R28, R216, R210.reuse, R28 ;  /* 0x000000d2d81c723c */ /* 0x080ff0000000181c */
[C---:B------:R-:W-:Y:S08]  /*16ba0*/  HMMA.16816.F32 R32, R192.reuse, R210, R32 ;  /* 0x000000d2c020723c */ /* 0x040ff00000001820 */
[-C--:B-1----:R-:W-:Y:S08]  /*16bb0*/  HMMA.16816.F32 R36, R192, R172.reuse, R36 ;  /* 0x000000acc024723c */ /* 0x082ff00000001824 */
[C---:B------:R-:W-:Y:S08]  /*16bc0*/  HMMA.16816.F32 R40, R216.reuse, R172, R40 ;  /* 0x000000acd828723c */ /* 0x040ff00000001828 */
[-C--:B------:R-:W-:Y:S01]  /*16bd0*/  HMMA.16816.F32 R44, R216, R174.reuse, R44 ;  /* 0x000000aed82c723c */ /* 0x080fe2000000182c */
[----:B------:R-:W2:Y:S06]  /*16be0*/  LDL R216, [R1+0x30] ;  /* 0x0000300001d87983 */ /* 0x000eac0000100800 */
[----:B------:R-:W-:Y:S01]  /*16bf0*/  IMAD.MOV.U32 R217, RZ, RZ, c[0x0][0x32c] ;  /* 0x0000cb00ffd97624 */ /* 0x000fe200078e00ff */
[----:B------:R-:W-:Y:S01]  /*16c00*/  HMMA.16816.F32 R48, R192, R174, R48 ;  /* 0x000000aec030723c */ /* 0x000fe20000001830 */
[----:B------:R-:W1:Y:S01]  /*16c10*/  LDSM.16.M88.4 R172, [R225+0x2800] ;  /* 0x00280000e1ac783b */ /* 0x000e620000000200 */
[----:B------:R-:W-:Y:S04]  /*16c20*/  DEPBAR.LE SB0, 0x0 ;  /* 0x000080000000791a */ /* 0x000fe80000000000 */
[----:B------:R-:W-:Y:S01]  /*16c30*/  BAR.SYNC.DEFER_BLOCKING 0x0 ;  /* 0x0000000000007b1d */ /* 0x000fe20000010000 */
[----:B------:R-:W-:Y:S01]  /*16c40*/  @P0 IADD3 R192, P1, R0, c[0x0][0x1c8], RZ ;  /* 0x0000720000c00a10 */ /* 0x000fe20007f3e0ff */
[-C--:B---3--:R-:W-:Y:S05]  /*16c50*/  HMMA.16816.F32 R4, R196, R200.reuse, R4 ;  /* 0x000000c8c404723c */ /* 0x088fea0000001804 */
[----:B------:R-:W-:Y:S02]  /*16c60*/  @P0 IADD3.X R193, RZ, c[0x0][0x1cc], R2, P1, P2 ;  /* 0x00007300ffc10a10 */ /* 0x000fe40000fe4402 */
[-C--:B------:R-:W-:Y:S01]  /*16c70*/  @P0 IADD3 R2, P2, R168, R3.reuse, RZ ;  /* 0x00000003a8020210 */ /* 0x080fe20007f5e0ff */
[C---:B------:R-:W-:Y:S04]  /*16c80*/  HMMA.16816.F32 R8, R212.reuse, R200, R8 ;  /* 0x000000c8d408723c */ /* 0x040fe80000001808 */
[----:B------:R-:W-:Y:S01]  /*16c90*/  @P0 SHF.L.U64.HI R0, R167, R240, c[0x0][0x1e4] ;  /* 0x00007900a7000619 */ /* 0x000fe200000102f0 */
[----:B------:R-:W-:Y:S03]  /*16ca0*/  IMAD.MOV.U32 R167, RZ, RZ, c[0x0][0x2c4] ;  /* 0x0000b100ffa77624 */ /* 0x000fe600078e00ff */
[-C--:B------:R-:W-:Y:S03]  /*16cb0*/  HMMA.16816.F32 R12, R212, R202.reuse, R12 ;  /* 0x000000cad40c723c */ /* 0x080fe6000000180c */
[----:B------:R-:W-:Y:S05]  /*16cc0*/  ISETP.NE.AND P5, PT, R167, 0x1, PT ;  /* 0x00000001a700780c */ /* 0x000fea0003fa5270 */
[C---:B------:R-:W-:Y:S08]  /*16cd0*/  HMMA.16816.F32 R16, R196.reuse, R202, R16 ;  /* 0x000000cac410723c */ /* 0x040ff00000001810 */
[-C--:B----4-:R-:W-:Y:S08]  /*16ce0*/  HMMA.16816.F32 R20, R196, R204.reuse, R20 ;  /* 0x000000ccc414723c */ /* 0x090ff00000001814 */
[C---:B------:R-:W-:Y:S08]  /*16cf0*/  HMMA.16816.F32 R24, R212.reuse, R204, R24 ;  /* 0x000000ccd418723c */ /* 0x040ff00000001818 */
[-C--:B------:R-:W-:Y:S01]  /*16d00*/  HMMA.16816.F32 R28, R212, R206.reuse, R28 ;  /* 0x000000ced41c723c */ /* 0x080fe2000000181c */
[----:B------:R-:W-:Y:S01]  /*16d10*/  @!PT LDS RZ, [RZ] ;  /* 0x00000000fffff984 */ /* 0x000fe20000000800 */
[----:B------:R-:W-:Y:S01]  /*16d20*/  @!PT LDS RZ, [RZ] ;  /* 0x00000000fffff984 */ /* 0x000fe20000000800 */
[----:B------:R-:W-:Y:S01]  /*16d30*/  @!PT LDS RZ, [RZ] ;  /* 0x00000000fffff984 */ /* 0x000fe20000000800 */
[----:B------:R3:W-:Y:S05]  /*16d40*/  @P0 LDGSTS.E.BYPASS.LTC128B.128 [R239+0x5080], [R168.64], !P4 ;  /* 0x05080000a8ef0fae */ /* 0x0007ea000e101d4e */
[----:B------:R4:W-:Y:S02]  /*16d50*/  @P0 LDGSTS.E.BYPASS.LTC128B.128 [R239+0x6880], [R192.64], !P3 ;  /* 0x06880000c0ef0fae */ /* 0x0009e4000d901d4e */
[C---:B------:R-:W-:Y:S08]  /*16d60*/  HMMA.16816.F32 R32, R196.reuse, R206, R32 ;  /* 0x000000cec420723c */ /* 0x040ff00000001820 */
[-C--:B-1----:R-:W-:Y:S08]  /*16d70*/  HMMA.16816.F32 R36, R196, R172.reuse, R36 ;  /* 0x000000acc424723c */ /* 0x082ff00000001824 */
[C---:B------:R-:W-:Y:S01]  /*16d80*/  HMMA.16816.F32 R40, R212.reuse, R172, R40 ;  /* 0x000000acd428723c */ /* 0x040fe20000001828 */
[----:B------:R4:W4:Y:S03]  /*16d90*/  LDL R173, [R1+0x40] ;  /* 0x0000400001ad7983 */ /* 0x0009260000100800 */
[----:B---3--:R-:W-:Y:S01]  /*16da0*/  @P0 IADD3 R168, P1, R2, R3, RZ ;  /* 0x0000000302a80210 */ /* 0x008fe20007f3e0ff */
[--C-:B------:R-:W-:Y:S03]  /*16db0*/  @P0 IMAD.X R3, R169, 0x1, R0.reuse, P2 ;  /* 0x00000001a9030824 */ /* 0x100fe600010e0600 */
[-C--:B------:R-:W-:Y:S02]  /*16dc0*/  HMMA.16816.F32 R44, R212, R174.reuse, R44 ;  /* 0x000000aed42c723c */ /* 0x080fe4000000182c */
[----:B------:R1:W-:Y:S02]  /*16dd0*/  @P0 LDGSTS.E.BYPASS.LTC128B.128 [R239+0x5880], [R2.64], !P4 ;  /* 0x0588000002ef0fae */ /* 0x0003e4000e101d4e */
[----:B------:R-:W-:Y:S02]  /*16de0*/  @P0 IMAD.X R169, R3, 0x1, R0, P1 ;  /* 0x0000000103a90824 */ /* 0x000fe400008e0600 */
[----:B------:R-:W-:Y:S01]  /*16df0*/  IMAD R0, R238, -0x30, RZ ;  /* 0xffffffd0ee007824 */ /* 0x000fe200078e02ff */
[----:B------:R1:W-:Y:S01]  /*16e00*/  @P0 LDGSTS.E.BYPASS.LTC128B.128 [R239+0x7080], [R2.64+0x80], !P3 ;  /* 0x0708008002ef0fae */ /* 0x0003e2000d901d4e */
[----:B------:R-:W-:Y:S04]  /*16e10*/  HMMA.16816.F32 R48, R196, R174, R48 ;  /* 0x000000aec430723c */ /* 0x000fe80000001830 */
[----:B------:R3:W-:Y:S05]  /*16e20*/  @P0 LDGSTS.E.BYPASS.LTC128B.128 [R239+0x6080], [R168.64], !P4 ;  /* 0x06080000a8ef0fae */ /* 0x0007ea000e101d4e */
[----:B------:R3:W-:Y:S01]  /*16e30*/  @P0 LDGSTS.E.BYPASS.LTC128B.128 [R239+0x7880], [R168.64+0x80], !P3 ;  /* 0x07880080a8ef0fae */ /* 0x0007e2000d901d4e */
[----:B------:R-:W-:Y:S04]  /*16e40*/  ISETP.GE.AND P3, PT, R217, 0x1, PT ;  /* 0x00000001d900780c */ /* 0x000fe80003f66270 */
[----:B------:R-:W0:Y:S01]  /*16e50*/  LDGDEPBAR ;  /* 0x00000000000079af */ /* 0x000e220000000000 */
[----:B--2---:R-:W-:Y:S04]  /*16e60*/  IADD3 R175, -R208, 0x1, R0 ;  /* 0x00000001d0af7810 */ /* 0x004fe80007ffe100 */
[----:B------:R-:W-:Y:S04]  /*16e70*/  IADD3 R175, -R209, R175, R216 ;  /* 0x000000afd1af7210 */ /* 0x000fe80007ffe1d8 */
[C---:B------:R-:W-:Y:S02]  /*16e80*/  IADD3 R174, R175.reuse, c[0x0][0x328], RZ ;  /* 0x0000ca00afae7a10 */ /* 0x040fe40007ffe0ff */
[----:B------:R-:W-:Y:S01]  /*16e90*/  IADD3 R175, R175, UR11, RZ ;  /* 0x0000000bafaf7c10 */ /* 0x000fe2000fffe0ff */
[----:B----4-:R-:W-:Y:S05]  /*16ea0*/  @P5 IMAD.MOV.U32 R173, RZ, RZ, R165 ;  /* 0x000000ffffad5224 */ /* 0x010fea00078e00a5 */
[----:B------:R-:W3:Y:S02]  /*16eb0*/  SHFL.IDX PT, R165, R173, RZ, 0x1c1f ;  /* 0x001c1fffada57589 */ /* 0x000ee400000e0000 */
[----:B---3--:R-:W-:Y:S02]  /*16ec0*/  IMAD.IADD R169, R174, 0x1, R165 ;  /* 0x00000001aea97824 */ /* 0x008fe400078e02a5 */
[----:B-1----:R-:W-:Y:S01]  /*16ed0*/  IMAD.IADD R2, R165, 0x1, R175 ;  /* 0x00000001a5027824 */ /* 0x002fe200078e02af */
        /* <DEDUP_REMOVED lines=14> */
.L_x_1272:
[----:B------:R-:W-:Y:S04]  /*16fc0*/  MOV R165, c[0x0][0x32c] ;  /* 0x0000cb0000a57a02 */ /* 0x000fe80000000f00 */
[----:B------:R-:W-:Y:S11]  /*16fd0*/  ISETP.NE.AND P0, PT, R165, 0x1, PT ;  /* 0x00000001a500780c */ /* 0x000ff60003f05270 */
[----:B------:R-:W-:Y:S02]  /*16fe0*/  @!UPT UIADD3 URZ, URZ, URZ, URZ ;  /* 0x0000003f3f3ff290 */ /* 0x000fe4000fffe03f */
[----:B------:R-:W-:Y:S05]  /*16ff0*/  @P0 IMAD.HI.U32 R165, R3, c[0x0][0x330], RZ ;  /* 0x0000cc0003a50a27 */ /* 0x000fea00078e00ff */
[----:B------:R-:W-:Y:S02]  /*17000*/  @P0 SHF.R.U32.HI R3, RZ, c[0x0][0x334], R165 ;  /* 0x0000cd00ff030a19 */ /* 0x000fe400000116a5 */
.L_x_1273:
[----:B------:R-:W-:Y:S05]  /*17010*/  BSYNC B0 ;  /* 0x0000000000007941 */ /* 0x000fea0003800000 */
.L_x_1271:
[----:B------:R-:W-:Y:S04]  /*17020*/  IMAD.IADD R165, R0, 0x1, -R208 ;  /* 0x0000000100a57824 */ /* 0x000fe800078e0ad0 */
[----:B------:R-:W-:Y:S05]  /*17030*/  IMAD R3, R3, c[0x0][0x32c], R165 ;  /* 0x0000cb0003037a24 */ /* 0x000fea00078e02a5 */
[----:B------:R-:W-:Y:S02]  /*17040*/  IADD3 R165, R3, c[0x0][0x32c], RZ ;  /* 0x0000cb0003a57a10 */ /* 0x000fe40007ffe0ff */
[----:B------:R-:W-:Y:S02]  /*17050*/  IMNMX R2, R2, R3, !PT ;  /* 0x0000000302027217 */ /* 0x000fe40007800200 */
[----:B------:R-:W-:Y:S02]  /*17060*/  IMNMX R169, R169, R165, PT ;  /* 0x000000a5a9a97217 */ /* 0x000fe40003800200 */
.L_x_1270:
[----:B------:R-:W1:Y:S02]  /*17070*/  SHFL.IDX PT, R3, R173, 0x1, 0x1c1f ;  /* 0x003c1f00ad037f89 */ /* 0x000e6400000e0000 */
[-C--:B-1----:R-:W-:Y:S02]  /*17080*/  IADD3 R168, R174, R3.reuse, RZ ;  /* 0x00000003aea87210 */ /* 0x082fe40007ffe0ff */
[----:B------:R-:W-:Y:S01]  /*17090*/  IADD3 R165, R175, R3, RZ ;  /* 0x00000003afa57210 */ /* 0x000fe20007ffe0ff */
        /* <DEDUP_REMOVED lines=14> */
.L_x_1276:
[----:B------:R-:W-:Y:S04]  /*17180*/  MOV R167, c[0x0][0x32c] ;  /* 0x0000cb0000a77a02 */ /* 0x000fe80000000f00 */
[----:B------:R-:W-:Y:S11]  /*17190*/  ISETP.NE.AND P0, PT, R167, 0x1, PT ;  /* 0x00000001a700780c */ /* 0x000ff60003f05270 */
[----:B------:R-:W-:Y:S02]  /*171a0*/  @!UPT UIADD3 URZ, URZ, URZ, URZ ;  /* 0x0000003f3f3ff290 */ /* 0x000fe4000fffe03f */
[----:B------:R-:W-:Y:S05]  /*171b0*/  @P0 IMAD.HI.U32 R167, R3, c[0x0][0x330], RZ ;  /* 0x0000cc0003a70a27 */ /* 0x000fea00078e00ff */
[----:B------:R-:W-:Y:S02]  /*171c0*/  @P0 SHF.R.U32.HI R3, RZ, c[0x0][0x334], R167 ;  /* 0x0000cd00ff030a19 */ /* 0x000fe400000116a7 */
.L_x_1277:
[----:B------:R-:W-:Y:S05]  /*171d0*/  BSYNC B0 ;  /* 0x0000000000007941 */ /* 0x000fea0003800000 */
.L_x_1275:
[----:B------:R-:W-:Y:S04]  /*171e0*/  IMAD.IADD R167, R0, 0x1, -R208 ;  /* 0x0000000100a77824 */ /* 0x000fe800078e0ad0 */
[----:B------:R-:W-:Y:S05]  /*171f0*/  IMAD R3, R3, c[0x0][0x32c], R167 ;  /* 0x0000cb0003037a24 */ /* 0x000fea00078e02a7 */
[----:B------:R-:W-:Y:S02]  /*17200*/  IADD3 R167, R3, c[0x0][0x32c], RZ ;  /* 0x0000cb0003a77a10 */ /* 0x000fe40007ffe0ff */
[----:B------:R-:W-:Y:S02]  /*17210*/  IMNMX R165, R165, R3, !PT ;  /* 0x00000003a5a57217 */ /* 0x000fe40007800200 */
[----:B------:R-:W-:Y:S02]  /*17220*/  IMNMX R168, R168, R167, PT ;  /* 0x000000a7a8a87217 */ /* 0x000fe40003800200 */
.L_x_1274:
        /* <DEDUP_REMOVED lines=17> */
.L_x_1280:
[----:B------:R-:W-:Y:S04]  /*17340*/  MOV R192, c[0x0][0x32c] ;  /* 0x0000cb0000c07a02 */ /* 0x000fe80000000f00 */
[----:B------:R-:W-:Y:S11]  /*17350*/  ISETP.NE.AND P0, PT, R192, 0x1, PT ;  /* 0x00000001c000780c */ /* 0x000ff60003f05270 */
[----:B------:R-:W-:Y:S02]  /*17360*/  @!UPT UIADD3 URZ, URZ, URZ, URZ ;  /* 0x0000003f3f3ff290 */ /* 0x000fe4000fffe03f */
[----:B------:R-:W-:Y:S05]  /*17370*/  @P0 IMAD.HI.U32 R192, R172, c[0x0][0x330], RZ ;  /* 0x0000cc00acc00a27 */ /* 0x000fea00078e00ff */
[----:B------:R-:W-:Y:S02]  /*17380*/  @P0 SHF.R.U32.HI R172, RZ, c[0x0][0x334], R192 ;  /* 0x0000cd00ffac0a19 */ /* 0x000fe400000116c0 */
.L_x_1281:
[----:B------:R-:W-:Y:S05]  /*17390*/  BSYNC B0 ;  /* 0x0000000000007941 */ /* 0x000fea0003800000 */
.L_x_1279:
[----:B------:R-:W-:Y:S04]  /*173a0*/  IMAD.IADD R192, R0, 0x1, -R208 ;  /* 0x0000000100c07824 */ /* 0x000fe800078e0ad0 */
[----:B------:R-:W-:Y:S05]  /*173b0*/  IMAD R172, R172, c[0x0][0x32c], R192 ;  /* 0x0000cb00acac7a24 */ /* 0x000fea00078e02c0 */
[----:B------:R-:W-:Y:S02]  /*173c0*/  IADD3 R192, R172, c[0x0][0x32c], RZ ;  /* 0x0000cb00acc07a10 */ /* 0x000fe40007ffe0ff */
[----:B------:R-:W-:Y:S02]  /*173d0*/  IMNMX R3, R3, R172, !PT ;  /* 0x000000ac03037217 */ /* 0x000fe40007800200 */
[----:B------:R-:W-:Y:S02]  /*173e0*/  IMNMX R167, R167, R192, PT ;  /* 0x000000c0a7a77217 */ /* 0x000fe40003800200 */
.L_x_1278:
[C---:B------:R-:W-:Y:S02]  /*173f0*/  ISETP.GE.AND P2, PT, R0.reuse, 0x9, PT ;  /* 0x000000090000780c */ /* 0x040fe40003f46270 */
[----:B------:R-:W-:Y:S02]  /*17400*/  ISETP.GE.AND P1, PT, R0, 0xa, PT ;  /* 0x0000000a0000780c */ /* 0x000fe40003f26270 */
[----:B------:R-:W-:Y:S02]  /*17410*/  ISETP.GT.AND P0, PT, R2, 0x8, !P2 ;  /* 0x000000080200780c */ /* 0x000fe40005704270 */
[----:B------:R-:W-:Y:S02]  /*17420*/  P2R R193, PR, RZ, 0x4 ;  /* 0x00000004ffc17803 */ /* 0x000fe40000000000 */
[C---:B------:R-:W-:Y:S02]  /*17430*/  ISETP.LT.OR P0, PT, R169.reuse, 0x9, P0 ;  /* 0x00000009a900780c */ /* 0x040fe40000701670 */
[----:B------:R-:W-:Y:S02]  /*17440*/  P2R R192, PR, RZ, 0x2 ;  /* 0x00000002ffc07803 */ /* 0x000fe40000000000 */
[----:B------:R-:W-:Y:S02]  /*17450*/  FSEL R194, R16, -INF , !P0 ;  /* 0xff80000010c27808 */ /* 0x000fe40004000000 */
[----:B------:R-:W-:Y:S02]  /*17460*/  ISETP.GT.AND P0, PT, R2, 0x9, !P1 ;  /* 0x000000090200780c */ /* 0x000fe40004f04270 */
[C---:B------:R-:W-:Y:S02]  /*17470*/  ISETP.GE.AND P5, PT, R0.reuse, 0x21, PT ;  /* 0x000000210000780c */ /* 0x040fe40003fa6270 */
[----:B------:R-:W-:Y:S02]  /*17480*/  ISETP.LT.OR P0, PT, R169, 0xa, P0 ;  /* 0x0000000aa900780c */ /* 0x000fe40000701670 */
[C---:B------:R-:W-:Y:S02]  /*17490*/  ISETP.GE.AND P4, PT, R0.reuse, 0x22, PT ;  /* 0x000000220000780c */ /* 0x040fe40003f86270 */
[----:B------:R-:W-:Y:S02]  /*174a0*/  FSEL R195, R17, -INF , !P0 ;  /* 0xff80000011c37808 */ /* 0x000fe40004000000 */
[C---:B------:R-:W-:Y:S02]  /*174b0*/  ISETP.GT.AND P0, PT, R165.reuse, 0x8, !P2 ;  /* 0x00000008a500780c */ /* 0x040fe40005704270 */
[----:B------:R-:W-:Y:S02]  /*174c0*/  ISETP.GE.AND P2, PT, R0, 0x11, PT ;  /* 0x000000110000780c */ /* 0x000fe40003f46270 */
[----:B------:R-:W-:Y:S02]  /*174d0*/  ISETP.LT.OR P0, PT, R168, 0x9, P0 ;  /* 0x00000009a800780c */ /* 0x000fe40000701670 */
[----:B------:R-:W-:Y:S02]  /*174e0*/  P2R R172, PR, RZ, 0x4 ;  /* 0x00000004ffac7803 */ /* 0x000fe40000000000 */
        /* <DEDUP_REMOVED lines=8> */
[C---:B------:R-:W-:Y:S02]  /*17570*/  ISETP.LT.OR P0, PT, R169.reuse, 0x11, P0 ;  /* 0x00000011a900780c */ /* 0x040fe40000701670 */
[----:B------:R-:W-:Y:S02]  /*17580*/  ISETP.GE.AND P6, PT, R0, 0x2a, PT ;  /* 0x0000002a0000780c */ /* 0x000fe40003fc6270 */
[----:B------:R-:W-:Y:S02]  /*17590*/  FSEL R198, R20, -INF , !P0 ;  /* 0xff80000014c67808 */ /* 0x000fe40004000000 */
[----:B------:R-:W-:Y:S04]  /*175a0*/  ISETP.GT.AND P0, PT, R2, 0x11, !P1 ;  /* 0x000000110200780c */ /* 0x000fe80004f04270 */
[----:B------:R-:W-:Y:S04]  /*175b0*/  ISETP.LT.OR P0, PT, R169, 0x12, P0 ;  /* 0x00000012a900780c */ /* 0x000fe80000701670 */
        /* <DEDUP_REMOVED lines=9> */
[----:B------:R-:W-:Y:S02]  /*17650*/  P2R R17, PR, RZ, 0x2 ;  /* 0x00000002ff117803 */ /* 0x000fe40000000000 */
[----:B------:R-:W-:Y:S02]  /*17660*/  FSEL R201, R23, -INF , !P0 ;  /* 0xff80000017c97808 */ /* 0x000fe40004000000 */
[----:B------:R-:W-:Y:S04]  /*17670*/  ISETP.GT.AND P0, PT, R2, 0x18, !P2 ;  /* 0x000000180200780c */ /* 0x000fe80005704270 */
[C---:B------:R-:W-:Y:S04]  /*17680*/  ISETP.LT.OR P0, PT, R169.reuse, 0x19, P0 ;  /* 0x00000019a900780c */ /* 0x040fe80000701670 */
[----:B------:R-:W-:Y:S02]  /*17690*/  FSEL R202, R32, -INF , !P0 ;  /* 0xff80000020ca7808 */ /* 0x000fe40004000000 */
[----:B------:R-:W-:Y:S04]  /*176a0*/  ISETP.GT.AND P0, PT, R2, 0x19, !P1 ;  /* 0x000000190200780c */ /* 0x000fe80004f04270 */
[----:B------:R-:W-:Y:S04]  /*176b0*/  ISETP.LT.OR P0, PT, R169, 0x1a, P0 ;  /* 0x0000001aa900780c */ /* 0x000fe80000701670 */
[----:B------:R-:W-:Y:S02]  /*176c0*/  FSEL R203, R33, -INF , !P0 ;  /* 0xff80000021cb7808 */ /* 0x000fe40004000000 */
[C---:B------:R-:W-:Y:S02]  /*176d0*/  ISETP.GT.AND P0, PT, R165.reuse, 0x18, !P2 ;  /* 0x00000018a500780c */ /* 0x040fe40005704270 */
[----:B------:R-:W-:Y:S02]  /*176e0*/  ISETP.GE.AND P2, PT, R0, 0x1, PT ;  /* 0x000000010000780c */ /* 0x000fe40003f46270 */
[----:B------:R-:W-:Y:S04]  /*176f0*/  ISETP.LT.OR P0, PT, R168, 0x19, P0 ;  /* 0x00000019a800780c */ /* 0x000fe80000701670 */
[----:B------:R-:W-:Y:S02]  /*17700*/  FSEL R205, R34, -INF , !P0 ;  /* 0xff80000022cd7808 */ /* 0x000fe40004000000 */
[----:B------:R-:W-:Y:S02]  /*17710*/  ISETP.GT.AND P0, PT, R165, 0x19, !P1 ;  /* 0x00000019a500780c */ /* 0x000fe40004f04270 */
[----:B------:R-:W-:Y:S02]  /*17720*/  ISETP.GE.AND P1, PT, R0, 0x2, PT ;  /* 0x000000020000780c */ /* 0x000fe40003f26270 */
[----:B------:R-:W-:Y:S04]  /*17730*/  ISETP.LT.OR P0, PT, R168, 0x1a, P0 ;  /* 0x0000001aa800780c */ /* 0x000fe80000701670 */
[----:B------:R-:W-:Y:S02]  /*17740*/  FSEL R207, R35, -INF , !P0 ;  /* 0xff80000023cf7808 */ /* 0x000fe40004000000 */
[----:B------:R-:W-:Y:S04]  /*17750*/  ISETP.GT.AND P0, PT, R2, 0x20, !P5 ;  /* 0x000000200200780c */ /* 0x000fe80006f04270 */
[C---:B------:R-:W-:Y:S04]  /*17760*/  ISETP.LT.OR P0, PT, R169.reuse, 0x21, P0 ;  /* 0x00000021a900780c */ /* 0x040fe80000701670 */
[----:B------:R-:W-:Y:S02]  /*17770*/  FSEL R218, R36, -INF , !P0 ;  /* 0xff80000024da7808 */ /* 0x000fe40004000000 */
[----:B------:R-:W-:Y:S04]  /*17780*/  ISETP.GT.AND P0, PT, R2, 0x21, !P4 ;  /* 0x000000210200780c */ /* 0x000fe80006704270 */
[----:B------:R-:W-:Y:S04]  /*17790*/  ISETP.LT.OR P0, PT, R169, 0x22, P0 ;  /* 0x00000022a900780c */ /* 0x000fe80000701670 */
[----:B------:R-:W-:Y:S02]  /*177a0*/  FSEL R219, R37, -INF , !P0 ;  /* 0xff80000025db7808 */ /* 0x000fe40004000000 */
[C---:B------:R-:W-:Y:S04]  /*177b0*/  ISETP.GT.AND P0, PT, R165.reuse, 0x20, !P5 ;  /* 0x00000020a500780c */ /* 0x040fe80006f04270 */
        /* <DEDUP_REMOVED lines=13> */
[C---:B------:R-:W-:Y:S04]  /*17890*/  ISETP.LT.OR P0, PT, R168.reuse, 0x2, P0 ;  /* 0x00000002a800780c */ /* 0x040fe80000701670 */
[----:B------:R-:W-:Y:S02]  /*178a0*/  FSEL R20, R7, -INF , !P0 ;  /* 0xff80000007147808 */ /* 0x000fe40004000000 */
[----:B------:R-:W-:Y:S04]  /*178b0*/  ISETP.GT.AND P0, PT, R165, RZ, !P2 ;  /* 0x000000ffa500720c */ /* 0x000fe80005704270 */
[----:B------:R-:W-:Y:S04]  /*178c0*/  ISETP.LT.OR P0, PT, R168, 0x1, P0 ;  /* 0x00000001a800780c */ /* 0x000fe80000701670 */
[----:B------:R-:W-:Y:S02]  /*178d0*/  FSEL R7, R6, -INF , !P0 ;  /* 0xff80000006077808 */ /* 0x000fe40004000000 */
[----:B------:R-:W-:Y:S04]  /*178e0*/  ISETP.GT.AND P0, PT, R2, 0x28, !P3 ;  /* 0x000000280200780c */ /* 0x000fe80005f04270 */
[----:B------:R-:W-:Y:S04]  /*178f0*/  ISETP.LT.OR P0, PT, R169, 0x29, P0 ;  /* 0x00000029a900780c */ /* 0x000fe80000701670 */
[----:B------:R-:W-:Y:S02]  /*17900*/  FSEL R242, R48, -INF , !P0 ;  /* 0xff80000030f27808 */ /* 0x000fe40004000000 */
[----:B------:R-:W-:Y:S01]  /*17910*/  ISETP.GT.AND P0, PT, R2, 0x29, !P6 ;  /* 0x000000290200780c */ /* 0x000fe20007704270 */
[--C-:B-1----:R-:W-:Y:S03]  /*17920*/  IMAD.IADD R2, R175, 0x1, R4.reuse ;  /* 0x00000001af027824 */ /* 0x102fe600078e0204 */
        /* <DEDUP_REMOVED lines=47> */
[----:B------:R-:W-:Y:S01]  /*17c20*/  ISETP.GT.AND P0, PT, R3, 0x29, !P6 ;  /* 0x000000290300780c */ /* 0x000fe20007704270 */
[----:B------:R-:W-:Y:S03]  /*17c30*/  IMAD.IADD R3, R174, 0x1, R4 ;  /* 0x00000001ae037824 */ /* 0x000fe600078e0204 */
        /* <DEDUP_REMOVED lines=18> */
.L_x_1284:
[----:B------:R-:W-:Y:S04]  /*17d60*/  MOV R6, c[0x0][0x32c] ;  /* 0x0000cb0000067a02 */ /* 0x000fe80000000f00 */
[----:B------:R-:W-:Y:S11]  /*17d70*/  ISETP.NE.AND P0, PT, R6, 0x1, PT ;  /* 0x000000010600780c */ /* 0x000ff60003f05270 */
[----:B------:R-:W-:Y:S02]  /*17d80*/  @!UPT UIADD3 URZ, URZ, URZ, URZ ;  /* 0x0000003f3f3ff290 */ /* 0x000fe4000fffe03f */
[----:B------:R-:W-:Y:S05]  /*17d90*/  @P0 IMAD.HI.U32 R6, R4, c[0x0][0x330], RZ ;  /* 0x0000cc0004060a27 */ /* 0x000fea00078e00ff */
[----:B------:R-:W-:Y:S02]  /*17da0*/  @P0 SHF.R.U32.HI R4, RZ, c[0x0][0x334], R6 ;  /* 0x0000cd00ff040a19 */ /* 0x000fe40000011606 */
.L_x_1285:
[----:B------:R-:W-:Y:S05]  /*17db0*/  BSYNC B0 ;  /* 0x0000000000007941 */ /* 0x000fea0003800000 */
.L_x_1283:
[----:B------:R-:W-:Y:S04]  /*17dc0*/  IMAD.IADD R0, R0, 0x1, -R208 ;  /* 0x0000000100007824 */ /* 0x000fe800078e0ad0 */
[----:B------:R-:W-:Y:S05]  /*17dd0*/  IMAD R4, R4, c[0x0][0x32c], R0 ;  /* 0x0000cb0004047a24 */ /* 0x000fea00078e0200 */
[----:B------:R-:W-:Y:S02]  /*17de0*/  IADD3 R0, R4, c[0x0][0x32c], RZ ;  /* 0x0000cb0004007a10 */ /* 0x000fe40007ffe0ff */
[----:B------:R-:W-:Y:S02]  /*17df0*/  IMNMX R2, R2, R4, !PT ;  /* 0x0000000402027217 */ /* 0x000fe40007800200 */
[----:B------:R-:W-:Y:S02]  /*17e00*/  IMNMX R3, R3, R0, PT ;  /* 0x0000000003037217 */ /* 0x000fe40003800200 */
.L_x_1282:
[----:B------:R-:W-:Y:S01]  /*17e10*/  FMNMX.FTZ R169, R16, R164, !PT ;  /* 0x000000a410a97209 */ /* 0x000fe20007810000 */
[----:B------:R-:W-:Y:S01]  /*17e20*/  LDSM.16.MT88.4 R36, [R222+0x2080] ;  /* 0x00208000de24783b */ /* 0x000fe20000004200 */
[----:B------:R-:W-:Y:S02]  /*17e30*/  ISETP.GT.AND P0, PT, R2, RZ, !P2 ;  /* 0x000000ff0200720c */ /* 0x000fe40005704270 */
[----:B------:R-:W-:Y:S02]  /*17e40*/  FMNMX.FTZ R169, R5, R169, !PT ;  /* 0x000000a905a97209 */ /* 0x000fe40007810000 */
[----:B------:R-:W-:Y:S02]  /*17e50*/  ISETP.LT.OR P0, PT, R3, 0x1, P0 ;  /* 0x000000010300780c */ /* 0x000fe40000701670 */
[----:B------:R-:W-:Y:S02]  /*17e60*/  FMNMX.FTZ R169, R194, R169, !PT ;  /* 0x000000a9c2a97209 */ /* 0x000fe40007810000 */
[----:B------:R-:W-:Y:S02]  /*17e70*/  FSEL R10, R10, -INF , !P0 ;  /* 0xff8000000a0a7808 */ /* 0x000fe40004000000 */
        /* <DEDUP_REMOVED lines=13> */
[----:B------:R-:W-:Y:S02]  /*17f50*/  FMNMX.FTZ R0, R7, R166, !PT ;  /* 0x000000a607007209 */ /* 0x000fe40007810000 */
[----:B------:R-:W-:Y:S02]  /*17f60*/  FMNMX.FTZ R169, R242, R169, !PT ;  /* 0x000000a9f2a97209 */ /* 0x000fe40007810000 */
[----:B------:R-:W-:Y:S02]  /*17f70*/  FSEL R14, R14, -INF , !P0 ;  /* 0xff8000000e0e7808 */ /* 0x000fe40004000000 */
[----:B------:R-:W-:Y:S02]  /*17f80*/  FMNMX.FTZ R169, R244, R169, !PT ;  /* 0x000000a9f4a97209 */ /* 0x000fe40007810000 */
[----:B------:R-:W-:Y:S02]  /*17f90*/  ISETP.NE.AND P0, PT, R192, RZ, PT ;  /* 0x000000ffc000720c */ /* 0x000fe40003f05270 */
[----:B------:R-:W-:Y:S01]  /*17fa0*/  FMNMX.FTZ R0, R20, R0, !PT ;  /* 0x0000000014007209 */ /* 0x000fe20007810000 */
[----:B------:R-:W1:Y:S01]  /*17fb0*/  SHFL.BFLY PT, R6, R169, 0x2, 0x1f ;  /* 0x0c401f00a9067f89 */ /* 0x000e6200000e0000 */
        /* <DEDUP_REMOVED lines=12> */
[----:B-1----:R-:W-:Y:S02]  /*18080*/  FMNMX.FTZ R169, R169, R6, !PT ;  /* 0x00000006a9a97209 */ /* 0x002fe40007810000 */
[----:B------:R-:W-:Y:S02]  /*18090*/  ISETP.NE.AND P0, PT, R19, RZ, PT ;  /* 0x000000ff1300720c */ /* 0x000fe40003f05270 */
[----:B------:R-:W-:Y:S01]  /*180a0*/  FMNMX.FTZ R0, R207, R0, !PT ;  /* 0x00000000cf007209 */ /* 0x000fe20007810000 */
[----:B------:R-:W1:Y:S01]  /*180b0*/  SHFL.BFLY PT, R6, R169, 0x1, 0x1f ;  /* 0x0c201f00a9067f89 */ /* 0x000e6200000e0000 */
[----:B------:R-:W-:Y:S02]  /*180c0*/  ISETP.GT.AND P0, PT, R2, 0x11, !P0 ;  /* 0x000000110200780c */ /* 0x000fe40004704270 */
[----:B------:R-:W-:Y:S02]  /*180d0*/  ISETP.NE.AND P1, PT, R18, RZ, PT ;  /* 0x000000ff1200720c */ /* 0x000fe40003f25270 */
[----:B------:R-:W-:Y:S02]  /*180e0*/  ISETP.LT.OR P0, PT, R3, 0x12, P0 ;  /* 0x000000120300780c */ /* 0x000fe40000701670 */
[----:B------:R-:W-:Y:S02]  /*180f0*/  FMNMX.FTZ R0, R240, R0, !PT ;  /* 0x00000000f0007209 */ /* 0x000fe40007810000 */
[----:B------:R-:W-:Y:S02]  /*18100*/  FSEL R209, R27, -INF , !P0 ;  /* 0xff8000001bd17808 */ /* 0x000fe40004000000 */
[----:B------:R-:W-:Y:S02]  /*18110*/  FMNMX.FTZ R0, R241, R0, !PT ;  /* 0x00000000f1007209 */ /* 0x000fe40007810000 */
[----:B------:R-:W-:Y:S02]  /*18120*/  ISETP.GT.AND P0, PT, R2, 0x18, !P1 ;  /* 0x000000180200780c */ /* 0x000fe40004f04270 */
[----:B------:R-:W-:Y:S02]  /*18130*/  ISETP.NE.AND P2, PT, R17, RZ, PT ;  /* 0x000000ff1100720c */ /* 0x000fe40003f45270 */
[----:B------:R-:W-:Y:S02]  /*18140*/  ISETP.LT.OR P0, PT, R3, 0x19, P0 ;  /* 0x000000190300780c */ /* 0x000fe40000701670 */
[----:B------:R-:W-:Y:S02]  /*18150*/  FMNMX.FTZ R0, R246, R0, !PT ;  /* 0x00000000f6007209 */ /* 0x000fe40007810000 */
[----:B------:R-:W-:Y:S02]  /*18160*/  FMNMX.FTZ R4, R8, R170, !PT ;  /* 0x000000aa08047209 */ /* 0x000fe40007810000 */
[----:B------:R-:W-:Y:S02]  /*18170*/  FSEL R212, R30, -INF , !P0 ;  /* 0xff8000001ed47808 */ /* 0x000fe40004000000 */
[----:B-1----:R-:W-:Y:S02]  /*18180*/  FMNMX.FTZ R169, R169, R6, !PT ;  /* 0x00000006a9a97209 */ /* 0x002fe40007810000 */
[----:B------:R-:W-:Y:S02]  /*18190*/  FMNMX.FTZ R0, R247, R0, !PT ;  /* 0x00000000f7007209 */ /* 0x000fe40007810000 */
[----:B------:R-:W-:Y:S01]  /*181a0*/  ISETP.GT.AND P0, PT, R2, 0x19, !P2 ;  /* 0x000000190200780c */ /* 0x000fe20005704270 */
[C---:B------:R-:W-:Y:S01]  /*181b0*/  FMUL.FTZ R173, R169.reuse, c[0x0][0x2d0] ;  /* 0x0000b400a9ad7a20 */ /* 0x040fe20000410000 */
[----:B------:R-:W-:Y:S01]  /*181c0*/  FSETP.NEU.FTZ.AND P2, PT, R169, -INF , PT ;  /* 0xff800000a900780b */ /* 0x000fe20003f5d000 */
[----:B------:R-:W1:Y:S01]  /*181d0*/  SHFL.BFLY PT, R168, R0, 0x2, 0x1f ;  /* 0x0c401f0000a87f89 */ /* 0x000e6200000e0000 */
[----:B------:R-:W-:Y:S02]  /*181e0*/  FMNMX.FTZ R4, R9, R4, !PT ;  /* 0x0000000409047209 */ /* 0x000fe40007810000 */
[----:B------:R-:W-:Y:S02]  /*181f0*/  FSEL R173, R173, RZ, P2 ;  /* 0x000000ffadad7208 */ /* 0x000fe40001000000 */
[----:B------:R-:W-:Y:S02]  /*18200*/  FMNMX.FTZ R4, R12, R4, !PT ;  /* 0x000000040c047209 */ /* 0x000fe40007810000 */
[----:B------:R-:W-:Y:S01]  /*18210*/  ISETP.LT.OR P0, PT, R3, 0x1a, P0 ;  /* 0x0000001a0300780c */ /* 0x000fe20000701670 */
[--C-:B------:R-:W-:Y:S01]  /*18220*/  FFMA.FTZ R5, R5, c[0x0][0x2d0], -R173.reuse ;  /* 0x0000b40005057a23 */ /* 0x100fe200000108ad */
[----:B------:R-:W-:Y:S01]  /*18230*/  FMNMX.FTZ R4, R13, R4, !PT ;  /* 0x000000040d047209 */ /* 0x000fe20007810000 */
[--C-:B------:R-:W-:Y:S01]  /*18240*/  FFMA.FTZ R16, R16, c[0x0][0x2d0], -R173.reuse ;  /* 0x0000b40010107a23 */ /* 0x100fe200000108ad */
[----:B------:R-:W-:Y:S01]  /*18250*/  FSEL R213, R31, -INF , !P0 ;  /* 0xff8000001fd57808 */ /* 0x000fe20004000000 */
[----:B------:R2:W-:Y:S01]  /*18260*/  MUFU.EX2 R49, R5 ;  /* 0x0000000500317308 */ /* 0x0005e20000000800 */
[----:B------:R-:W-:Y:S02]  /*18270*/  FMNMX.FTZ R4, R204, R4, !PT ;  /* 0x00000004cc047209 */ /* 0x000fe40007810000 */
[----:B------:R-:W-:Y:S02]  /*18280*/  ISETP.GT.AND P0, PT, R2, 0x20, !P5 ;  /* 0x000000200200780c */ /* 0x000fe40006f04270 */
[----:B------:R-:W-:Y:S02]  /*18290*/  FMNMX.FTZ R4, R206, R4, !PT ;  /* 0x00000004ce047209 */ /* 0x000fe40007810000 */
[----:B------:R-:W-:Y:S02]  /*182a0*/  ISETP.LT.OR P0, PT, R3, 0x21, P0 ;  /* 0x000000210300780c */ /* 0x000fe40000701670 */
[----:B------:R-:W-:Y:S01]  /*182b0*/  FMNMX.FTZ R4, R210, R4, !PT ;  /* 0x00000004d2047209 */ /* 0x000fe20007810000 */
[----:B------:R-:W-:Y:S01]  /*182c0*/  MUFU.EX2 R21, R16 ;  /* 0x0000001000157308 */ /* 0x000fe20000000800 */
[----:B------:R-:W-:Y:S02]  /*182d0*/  FSEL R243, R42, -INF , !P0 ;  /* 0xff8000002af37808 */ /* 0x000fe40004000000 */
        /* <DEDUP_REMOVED lines=11> */
[----:B------:R-:W-:Y:S01]  /*18390*/  ISETP.GT.AND P0, PT, R2, 0x21, !P4 ;  /* 0x000000210200780c */ /* 0x000fe20006704270 */
[----:B------:R2:W-:Y:S01]  /*183a0*/  MUFU.EX2 R34, R4 ;  /* 0x0000000400227308 */ /* 0x0005e20000000800 */
[----:B------:R-:W-:Y:S01]  /*183b0*/  FMNMX.FTZ R5, R15, R5, !PT ;  /* 0x000000050f057209 */ /* 0x000fe20007810000 */
[----:B------:R-:W3:Y:S01]  /*183c0*/  SHFL.BFLY PT, R167, R0, 0x2, 0x1f ;  /* 0x0c401f0000a77f89 */ /* 0x000ee200000e0000 */
[----:B------:R-:W-:Y:S02]  /*183d0*/  ISETP.LT.OR P0, PT, R3, 0x22, P0 ;  /* 0x000000220300780c */ /* 0x000fe40000701670 */
[----:B------:R-:W-:Y:S02]  /*183e0*/  FMNMX.FTZ R5, R208, R5, !PT ;  /* 0x00000005d0057209 */ /* 0x000fe40007810000 */
[----:B------:R-:W-:Y:S02]  /*183f0*/  FSEL R215, R43, -INF , !P0 ;  /* 0xff8000002bd77808 */ /* 0x000fe40004000000 */
[----:B------:R-:W-:Y:S02]  /*18400*/  ISETP.GT.AND P0, PT, R2, 0x28, !P3 ;  /* 0x000000280200780c */ /* 0x000fe40005f04270 */
[----:B------:R-:W-:Y:S02]  /*18410*/  FMNMX.FTZ R5, R209, R5, !PT ;  /* 0x00000005d1057209 */ /* 0x000fe40007810000 */
[----:B-1----:R-:W-:Y:S02]  /*18420*/  FMNMX.FTZ R168, R168, R6, !PT ;  /* 0x00000006a8a87209 */ /* 0x002fe40007810000 */
[----:B------:R-:W-:Y:S02]  /*18430*/  ISETP.LT.OR P0, PT, R3, 0x29, P0 ;  /* 0x000000290300780c */ /* 0x000fe40000701670 */
[C---:B------:R-:W-:Y:S01]  /*18440*/  FSETP.NEU.FTZ.AND P1, PT, R168.reuse, -INF , PT ;  /* 0xff800000a800780b */ /* 0x040fe20003f3d000 */
[----:B------:R-:W-:Y:S01]  /*18450*/  FMUL.FTZ R174, R168, c[0x0][0x2d0] ;  /* 0x0000b400a8ae7a20 */ /* 0x000fe20000410000 */
[----:B------:R-:W-:Y:S02]  /*18460*/  FSEL R214, R46, -INF , !P0 ;  /* 0xff8000002ed67808 */ /* 0x000fe40004000000 */
[----:B------:R-:W-:Y:S02]  /*18470*/  ISETP.GT.AND P0, PT, R2, 0x29, !P6 ;  /* 0x000000290200780c */ /* 0x000fe40007704270 */
[----:B------:R-:W-:Y:S01]  /*18480*/  FSEL R174, R174, RZ, P1 ;  /* 0x000000ffaeae7208 */ /* 0x000fe20000800000 */
[----:B--2---:R-:W-:Y:S01]  /*18490*/  FFMA.FTZ R4, R195, c[0x0][0x2d0], -R173 ;  /* 0x0000b400c3047a23 */ /* 0x004fe200000108ad */
[----:B------:R-:W-:Y:S02]  /*184a0*/  ISETP.LT.OR P0, PT, R3, 0x2a, P0 ;  /* 0x0000002a0300780c */ /* 0x000fe40000701670 */
[----:B---3--:R-:W-:Y:S01]  /*184b0*/  FMNMX.FTZ R167, R0, R167, !PT ;  /* 0x000000a700a77209 */ /* 0x008fe20007810000 */
[----:B------:R1:W2:Y:S01]  /*184c0*/  MUFU.EX2 R40, R4 ;  /* 0x0000000400287308 */ /* 0x0002a20000000800 */
[--C-:B------:R-:W-:Y:S01]  /*184d0*/  FFMA.FTZ R0, R7, c[0x0][0x2d0], -R174.reuse ;  /* 0x0000b40007007a23 */ /* 0x100fe200000108ae */
[----:B------:R-:W-:Y:S01]  /*184e0*/  FMNMX.FTZ R5, R212, R5, !PT ;  /* 0x00000005d4057209 */ /* 0x000fe20007810000 */
[--C-:B------:R-:W-:Y:S01]  /*184f0*/  FFMA.FTZ R3, R197, c[0x0][0x2d0], -R174.reuse ;  /* 0x0000b400c5037a23 */ /* 0x100fe200000108ae */
[----:B------:R-:W-:Y:S02]  /*18500*/  FSEL R172, R47, -INF , !P0 ;  /* 0xff8000002fac7808 */ /* 0x000fe40004000000 */
[----:B------:R-:W-:Y:S04]  /*18510*/  FMNMX.FTZ R5, R213, R5, !PT ;  /* 0x00000005d5057209 */ /* 0x000fe80007810000 */
[----:B------:R3:W-:Y:S01]  /*18520*/  MUFU.EX2 R44, R0 ;  /* 0x00000000002c7308 */ /* 0x0007e20000000800 */
[----:B------:R-:W-:Y:S04]  /*18530*/  FMNMX.FTZ R2, R243, R5, !PT ;  /* 0x00000005f3027209 */ /* 0x000fe80007810000 */
[----:B------:R-:W-:Y:S05]  /*18540*/  FMNMX.FTZ R2, R215, R2, !PT ;  /* 0x00000002d7027209 */ /* 0x000fea0007810000 */
[----:B------:R-:W-:Y:S01]  /*18550*/  MUFU.EX2 R41, R3 ;  /* 0x0000000300297308 */ /* 0x000fe20000000800 */
[----:B-1----:R-:W1:Y:S01]  /*18560*/  SHFL.BFLY PT, R4, R167, 0x1, 0x1f ;  /* 0x0c201f00a7047f89 */ /* 0x002e6200000e0000 */
[----:B--2---:R-:W-:Y:S01]  /*18570*/  F2FP.PACK_AB R194, R40, R34 ;  /* 0x0000002228c2723e */ /* 0x004fe200000000ff */
[--C-:B---3--:R-:W-:Y:S07]  /*18580*/  FFMA.FTZ R0, R20, c[0x0][0x2d0], -R174.reuse ;  /* 0x0000b40014007a23 */ /* 0x108fee00000108ae */
[----:B------:R2:W3:Y:S01]  /*18590*/  MUFU.EX2 R48, R0 ;  /* 0x0000000000307308 */ /* 0x0004e20000000800 */
[----:B-1----:R-:W-:Y:S04]  /*185a0*/  FMNMX.FTZ R167, R167, R4, !PT ;  /* 0x00000004a7a77209 */ /* 0x002fe80007810000 */
[C---:B------:R-:W-:Y:S01]  /*185b0*/  FSETP.NEU.FTZ.AND P0, PT, R167.reuse, -INF , PT ;  /* 0xff800000a700780b */ /* 0x040fe20003f1d000 */
[----:B------:R-:W-:Y:S05]  /*185c0*/  FMUL.FTZ R175, R167, c[0x0][0x2d0] ;  /* 0x0000b400a7af7a20 */ /* 0x000fea0000410000 */
[----:B------:R-:W-:Y:S02]  /*185d0*/  FSEL R175, R175, RZ, P0 ;  /* 0x000000ffafaf7208 */ /* 0x000fe40000000000 */
[----:B--2---:R-:W-:Y:S03]  /*185e0*/  FMNMX.FTZ R0, R214, R2, !PT ;  /* 0x00000002d6007209 */ /* 0x004fe60007810000 */
[--C-:B------:R-:W-:Y:S01]  /*185f0*/  FFMA.FTZ R3, R8, c[0x0][0x2d0], -R175.reuse ;  /* 0x0000b40008037a23 */ /* 0x100fe200000108af */
[----:B---3--:R-:W-:Y:S01]  /*18600*/  F2FP.PACK_AB R193, R48, R44 ;  /* 0x0000002c30c1723e */ /* 0x008fe200000000ff */
[----:B------:R-:W-:Y:S01]  /*18610*/  FFMA.FTZ R2, R196, c[0x0][0x2d0], -R174 ;  /* 0x0000b400c4027a23 */ /* 0x000fe200000108ae */
[----:B------:R-:W-:Y:S01]  /*18620*/  FMNMX.FTZ R0, R172, R0, !PT ;  /* 0x00000000ac007209 */ /* 0x000fe20007810000 */
[----:B------:R1:W-:Y:S01]  /*18630*/  MUFU.EX2 R35, R3 ;  /* 0x0000000300237308 */ /* 0x0003e20000000800 */
[--C-:B------:R-:W-:Y:S01]  /*18640*/  FFMA.FTZ R4, R12, c[0x0][0x2d0], -R175.reuse ;  /* 0x0000b4000c047a23 */ /* 0x100fe200000108af */
[----:B------:R-:W-:Y:S02]  /*18650*/  MOV R196, R21 ;  /* 0x0000001500c47202 */ /* 0x000fe40000000f00 */
[----:B------:R-:W-:Y:S02]  /*18660*/  LDSM.16.MT88.4 R20, [R221+0x2080] ;  /* 0x00208000dd14783b */ /* 0x000fe40000004200 */
[----:B------:R-:W-:Y:S04]  /*18670*/  F2FP.PACK_AB R192, R49, R196 ;  /* 0x000000c431c0723e */ /* 0x000fe800000000ff */
[----:B------:R2:W3:Y:S10]  /*18680*/  MUFU.EX2 R18, R2 ;  /* 0x0000000200127308 */ /* 0x0004f40000000800 */
[----:B------:R-:W-:Y:S01]  /*18690*/  MUFU.EX2 R17, R4 ;  /* 0x0000000400117308 */ /* 0x000fe20000000800 */
[--C-:B-1----:R-:W-:Y:S09]  /*186a0*/  FFMA.FTZ R3, R9, c[0x0][0x2d0], -R175.reuse ;  /* 0x0000b40009037a23 */ /* 0x102ff200000108af */
[----:B------:R1:W-:Y:S01]  /*186b0*/  MUFU.EX2 R33, R3 ;  /* 0x0000000300217308 */ /* 0x0003e20000000800 */
[----:B--2---:R-:W1:Y:S01]  /*186c0*/  SHFL.BFLY PT, R2, R0, 0x2, 0x1f ;  /* 0x0c401f0000027f89 */ /* 0x004e6200000e0000 */
[----:B---3--:R-:W-:Y:S02]  /*186d0*/  F2FP.PACK_AB R195, R41, R18 ;  /* 0x0000001229c3723e */ /* 0x008fe400000000ff */
[----:B-1----:R-:W-:Y:S01]  /*186e0*/  FMNMX.FTZ R3, R0, R2, !PT ;  /* 0x0000000200037209 */ /* 0x002fe20007810000 */
[----:B------:R-:W-:Y:S01]  /*186f0*/  FFMA.FTZ R2, R13, c[0x0][0x2d0], -R175 ;  /* 0x0000b4000d027a23 */ /* 0x000fe200000108af */
[----:B------:R-:W-:Y:S04]  /*18700*/  FSEL R0, R169, RZ, P2 ;  /* 0x000000ffa9007208 */ /* 0x000fe80001000000 */
        /* <DEDUP_REMOVED lines=14> */
[C---:B------:R-:W-:Y:S01]  /*187f0*/  FMUL.FTZ R16, R165.reuse, R188 ;  /* 0x000000bca5107220 */ /* 0x040fe20000410000 */
[----:B------:R-:W-:Y:S01]  /*18800*/  MOV R188, R17 ;  /* 0x0000001100bc7202 */ /* 0x000fe20000000f00 */
[----:B------:R-:W-:Y:S01]  /*18810*/  FADD.FTZ R0, -R0, R170 ;  /* 0x000000aa00007221 */ /* 0x000fe20000010100 */
[----:B------:R-:W-:Y:S01]  /*18820*/  FSEL R166, R166, RZ, P0 ;  /* 0x000000ffa6a67208 */ /* 0x000fe20000000000 */
[C---:B------:R-:W-:Y:S01]  /*18830*/  FMUL.FTZ R32, R165.reuse, R144 ;  /* 0x00000090a5207220 */ /* 0x040fe20000410000 */
[----:B------:R-:W-:Y:S01]  /*18840*/  MOV R144, R33 ;  /* 0x0000002100907202 */ /* 0x000fe20000000f00 */
        /* <DEDUP_REMOVED lines=10> */
[----:B-1----:R-:W-:Y:S01]  /*188f0*/  FMUL.FTZ R6, R164, R178 ;  /* 0x000000b2a4067220 */ /* 0x002fe20000410000 */
[----:B------:R-:W-:Y:S01]  /*18900*/  F2FP.PACK_AB R178, R42, R17 ;  /* 0x000000112ab2723e */ /* 0x000fe200000000ff */
[C---:B------:R-:W-:Y:S02]  /*18910*/  FMUL.FTZ R7, R164.reuse, R179 ;  /* 0x000000b3a4077220 */ /* 0x040fe40000410000 */
[----:B------:R-:W-:Y:S01]  /*18920*/  FMUL.FTZ R17, R165, R189 ;  /* 0x000000bda5117220 */ /* 0x000fe20000410000 */
[----:B------:R-:W-:Y:S01]  /*18930*/  MOV R189, R18 ;  /* 0x0000001200bd7202 */ /* 0x000fe20000000f00 */
[C---:B------:R-:W-:Y:S02]  /*18940*/  FMUL.FTZ R18, R164.reuse, R190 ;  /* 0x000000bea4127220 */ /* 0x040fe40000410000 */
[C---:B------:R-:W-:Y:S02]  /*18950*/  FMUL.FTZ R19, R164.reuse, R191 ;  /* 0x000000bfa4137220 */ /* 0x040fe40000410000 */
[----:B------:R-:W-:Y:S02]  /*18960*/  FMUL.FTZ R50, R164, R162 ;  /* 0x000000a2a4327220 */ /* 0x000fe40000410000 */
[--C-:B--2---:R-:W-:Y:S02]  /*18970*/  FFMA.FTZ R0, R10, c[0x0][0x2d0], -R166.reuse ;  /* 0x0000b4000a007a23 */ /* 0x104fe400000108a6 */
[C---:B---3--:R-:W-:Y:S01]  /*18980*/  FMUL.FTZ R8, R2.reuse, R180 ;  /* 0x000000b402087220 */ /* 0x048fe20000410000 */
[----:B------:R-:W-:Y:S01]  /*18990*/  MOV R180, R40 ;  /* 0x0000002800b47202 */ /* 0x000fe20000000f00 */
[----:B------:R1:W-:Y:S01]  /*189a0*/  MUFU.EX2 R216, R0 ;  /* 0x0000000000d87308 */ /* 0x0003e20000000800 */
[C---:B------:R-:W-:Y:S01]  /*189b0*/  FMUL.FTZ R9, R2.reuse, R181 ;  /* 0x000000b502097220 */ /* 0x040fe20000410000 */
[----:B------:R-:W-:Y:S01]  /*189c0*/  MOV R181, R41 ;  /* 0x0000002900b57202 */ /* 0x000fe20000000f00 */
[C---:B------:R-:W-:Y:S02]  /*189d0*/  FMUL.FTZ R12, R2.reuse, R184 ;  /* 0x000000b8020c7220 */ /* 0x040fe40000410000 */
[--C-:B----4-:R-:W-:Y:S02]  /*189e0*/  FFMA.FTZ R4, R15, c[0x0][0x2d0], -R166.reuse ;  /* 0x0000b4000f047a23 */ /* 0x110fe400000108a6 */
[C---:B------:R-:W-:Y:S01]  /*189f0*/  FMUL.FTZ R13, R2.reuse, R185 ;  /* 0x000000b9020d7220 */ /* 0x040fe20000410000 */
[----:B------:R-:W-:Y:S01]  /*18a00*/  MOV R185, R44 ;  /* 0x0000002c00b97202 */ /* 0x000fe20000000f00 */
[C---:B------:R-:W-:Y:S01]  /*18a10*/  FMUL.FTZ R24, R2.reuse, R136 ;  /* 0x0000008802187220 */ /* 0x040fe20000410000 */
[----:B------:R2:W3:Y:S01]  /*18a20*/  MUFU.EX2 R45, R4 ;  /* 0x00000004002d7308 */ /* 0x0004e20000000800 */
[C---:B------:R-:W-:Y:S02]  /*18a30*/  FMUL.FTZ R25, R2.reuse, R137 ;  /* 0x0000008902197220 */ /* 0x040fe40000410000 */
[C---:B------:R-:W-:Y:S02]  /*18a40*/  FMUL.FTZ R29, R2.reuse, R141 ;  /* 0x0000008d021d7220 */ /* 0x040fe40000410000 */
[C---:B------:R-:W-:Y:S02]  /*18a50*/  FMUL.FTZ R28, R2.reuse, R140 ;  /* 0x0000008c021c7220 */ /* 0x040fe40000410000 */
[C---:B------:R-:W-:Y:S02]  /*18a60*/  FMUL.FTZ R40, R2.reuse, R152 ;  /* 0x0000009802287220 */ /* 0x040fe40000410000 */
[C---:B------:R-:W-:Y:S02]  /*18a70*/  FMUL.FTZ R41, R2.reuse, R153 ;  /* 0x0000009902297220 */ /* 0x040fe40000410000 */
[----:B------:R-:W-:Y:S02]  /*18a80*/  FMUL.FTZ R44, R2, R156 ;  /* 0x0000009c022c7220 */ /* 0x000fe40000410000 */
[C---:B------:R-:W-:Y:S01]  /*18a90*/  FMUL.FTZ R51, R164.reuse, R163 ;  /* 0x000000a3a4337220 */ /* 0x040fe20000410000 */
[----:B------:R-:W-:Y:S01]  /*18aa0*/  MOV R163, R144 ;  /* 0x0000009000a37202 */ /* 0x000fe20000000f00 */
[----:B-1----:R-:W-:Y:S02]  /*18ab0*/  FFMA.FTZ R0, R11, c[0x0][0x2d0], -R166 ;  /* 0x0000b4000b007a23 */ /* 0x002fe400000108a6 */
[C---:B------:R-:W-:Y:S02]  /*18ac0*/  FMUL.FTZ R54, R164.reuse, R54 ;  /* 0x00000036a4367220 */ /* 0x040fe40000410000 */
[----:B------:R1:W4:Y:S01]  /*18ad0*/  MUFU.EX2 R217, R0 ;  /* 0x0000000000d97308 */ /* 0x0003220000000800 */
[----:B------:R-:W-:Y:S02]  /*18ae0*/  FMUL.FTZ R55, R164, R55 ;  /* 0x00000037a4377220 */ /* 0x000fe40000410000 */
[----:B------:R-:W-:Y:S02]  /*18af0*/  FMUL.FTZ R56, R2, R56 ;  /* 0x0000003802387220 */ /* 0x000fe40000410000 */
[----:B--2---:R-:W-:Y:S01]  /*18b00*/  FMUL.FTZ R4, R165, R176 ;  /* 0x000000b0a5047220 */ /* 0x004fe20000410000 */
[----:B------:R-:W-:Y:S01]  /*18b10*/  F2FP.PACK_AB R176, R33, R35 ;  /* 0x0000002321b0723e */ /* 0x000fe200000000ff */
[----:B------:R-:W-:Y:S01]  /*18b20*/  FMUL.FTZ R33, R165, R145 ;  /* 0x00000091a5217220 */ /* 0x000fe20000410000 */
[----:B------:R-:W-:Y:S01]  /*18b30*/  MOV R145, R34 ;  /* 0x0000002200917202 */ /* 0x000fe20000000f00 */
[C---:B------:R-:W-:Y:S01]  /*18b40*/  FMUL.FTZ R34, R164.reuse, R146 ;  /* 0x00000092a4227220 */ /* 0x040fe20000410000 */
[----:B------:R-:W-:Y:S01]  /*18b50*/  MOV R146, R35 ;  /* 0x0000002300927202 */ /* 0x000fe20000000f00 */
[----:B------:R-:W-:Y:S01]  /*18b60*/  FMUL.FTZ R35, R164, R147 ;  /* 0x00000093a4237220 */ /* 0x000fe20000410000 */
[-C--:B------:R-:W-:Y:S05]  /*18b70*/  HMMA.16816.F32 R4, R192, R20.reuse, R4 ;  /* 0x00000014c004723c */ /* 0x080fea0000001804 */
[----:B---3--:R-:W-:Y:S01]  /*18b80*/  F2FP.PACK_AB R179, R45, R43 ;  /* 0x0000002b2db3723e */ /* 0x008fe200000000ff */
[C---:B------:R-:W-:Y:S01]  /*18b90*/  FMUL.FTZ R57, R2.reuse, R57 ;  /* 0x0000003902397220 */ /* 0x040fe20000410000 */
[----:B------:R-:W-:Y:S01]  /*18ba0*/  MOV R147, R49 ;  /* 0x0000003100937202 */ /* 0x000fe20000000f00 */
[----:B------:R-:W-:Y:S01]  /*18bb0*/  FMUL.FTZ R49, R165, R161 ;  /* 0x000000a1a5317220 */ /* 0x000fe20000410000 */
[----:B------:R-:W-:Y:S03]  /*18bc0*/  MOV R162, R145 ;  /* 0x0000009100a27202 */ /* 0x000fe60000000f00 */
[----:B-1----:R-:W-:Y:S01]  /*18bd0*/  FSEL R0, R3, RZ, P0 ;  /* 0x000000ff03007208 */ /* 0x002fe20000000000 */
[C---:B------:R-:W-:Y:S01]  /*18be0*/  FMUL.FTZ R60, R2.reuse, R60 ;  /* 0x0000003c023c7220 */ /* 0x040fe20000410000 */
[----:B----4-:R-:W-:Y:S01]  /*18bf0*/  F2FP.PACK_AB R177, R217, R216 ;  /* 0x000000d8d9b1723e */ /* 0x010fe200000000ff */
[----:B------:R-:W-:Y:S01]  /*18c00*/  FMUL.FTZ R61, R2, R61 ;  /* 0x0000003d023d7220 */ /* 0x000fe20000410000 */
[----:B------:R-:W-:Y:S01]  /*18c10*/  ISETP.GT.AND P0, PT, R238, UR4, PT ;  /* 0x00000004ee007c0c */ /* 0x000fe2000bf04270 */
[----:B------:R-:W-:Y:S01]  /*18c20*/  FADD.FTZ R0, -R0, R171 ;  /* 0x000000ab00007221 */ /* 0x000fe20000010100 */
[----:B------:R-:W-:Y:S01]  /*18c30*/  IADD3 R238, R238, -0x1, RZ ;  /* 0xffffffffeeee7810 */ /* 0x000fe20007ffe0ff */
[----:B------:R-:W-:Y:S02]  /*18c40*/  FMUL.FTZ R66, R164, R66 ;  /* 0x00000042a4427220 */ /* 0x000fe40000410000 */
[----:B------:R-:W-:Y:S02]  /*18c50*/  FMUL.FTZ R0, R0, c[0x0][0x2d0] ;  /* 0x0000b40000007a20 */ /* 0x000fe40000410000 */
[C---:B------:R-:W-:Y:S02]  /*18c60*/  FMUL.FTZ R67, R164.reuse, R67 ;  /* 0x00000043a4437220 */ /* 0x040fe40000410000 */
[C---:B------:R-:W-:Y:S02]  /*18c70*/  FMUL.FTZ R70, R164.reuse, R70 ;  /* 0x00000046a4467220 */ /* 0x040fe40000410000 */
[----:B------:R-:W1:Y:S01]  /*18c80*/  MUFU.EX2 R0, R0 ;  /* 0x0000000000007308 */ /* 0x000e620000000800 */
[----:B------:R-:W-:Y:S02]  /*18c90*/  FMUL.FTZ R71, R164, R71 ;  /* 0x00000047a4477220 */ /* 0x000fe40000410000 */
[C---:B------:R-:W-:Y:S02]  /*18ca0*/  FMUL.FTZ R72, R2.reuse, R72 ;  /* 0x0000004802487220 */ /* 0x040fe40000410000 */
[C---:B------:R-:W-:Y:S02]  /*18cb0*/  FMUL.FTZ R73, R2.reuse, R73 ;  /* 0x0000004902497220 */ /* 0x040fe40000410000 */
[C---:B------:R-:W-:Y:S02]  /*18cc0*/  FMUL.FTZ R76, R2.reuse, R76 ;  /* 0x0000004c024c7220 */ /* 0x040fe40000410000 */
[----:B------:R-:W-:Y:S02]  /*18cd0*/  FMUL.FTZ R77, R2, R77 ;  /* 0x0000004d024d7220 */ /* 0x000fe40000410000 */
[C---:B------:R-:W-:Y:S02]  /*18ce0*/  FMUL.FTZ R80, R165.reuse, R80 ;  /* 0x00000050a5507220 */ /* 0x040fe40000410000 */
[----:B------:R-:W-:Y:S02]  /*18cf0*/  FMUL.FTZ R81, R165, R81 ;  /* 0x00000051a5517220 */ /* 0x000fe40000410000 */
[C---:B------:R-:W-:Y:S02]  /*18d00*/  FMUL.FTZ R82, R164.reuse, R82 ;  /* 0x00000052a4527220 */ /* 0x040fe40000410000 */
[----:B------:R-:W-:Y:S02]  /*18d10*/  FMUL.FTZ R83, R164, R83 ;  /* 0x00000053a4537220 */ /* 0x000fe40000410000 */
[--C-:B------:R-:W-:Y:S02]  /*18d20*/  FFMA.FTZ R140, R199, c[0x0][0x2d0], -R173.reuse ;  /* 0x0000b400c78c7a23 */ /* 0x100fe400000108ad */
[C---:B------:R-:W-:Y:S02]  /*18d30*/  FMUL.FTZ R84, R165.reuse, R84 ;  /* 0x00000054a5547220 */ /* 0x040fe40000410000 */
[----:B------:R-:W-:Y:S01]  /*18d40*/  MUFU.EX2 R156, R140 ;  /* 0x0000008c009c7308 */ /* 0x000fe20000000800 */
[C---:B-1----:R-:W-:Y:S02]  /*18d50*/  FMUL.FTZ R11, R0.reuse, R183 ;  /* 0x000000b7000b7220 */ /* 0x042fe40000410000 */
[C---:B------:R-:W-:Y:S01]  /*18d60*/  FMUL.FTZ R10, R0.reuse, R182 ;  /* 0x000000b6000a7220 */ /* 0x040fe20000410000 */
[----:B------:R-:W-:Y:S01]  /*18d70*/  MOV R182, R42 ;  /* 0x0000002a00b67202 */ /* 0x000fe20000000f00 */
[C---:B------:R-:W-:Y:S02]  /*18d80*/  FMUL.FTZ R26, R0.reuse, R138 ;  /* 0x0000008a001a7220 */ /* 0x040fe40000410000 */
[C---:B------:R-:W-:Y:S02]  /*18d90*/  FMUL.FTZ R27, R0.reuse, R139 ;  /* 0x0000008b001b7220 */ /* 0x040fe40000410000 */
[----:B------:R-:W-:Y:S01]  /*18da0*/  LDSM.16.MT88.4 R136, [R223+0x2080] ;  /* 0x00208000df88783b */ /* 0x000fe20000004200 */
[C---:B------:R-:W-:Y:S04]  /*18db0*/  HMMA.16816.F32 R8, R176.reuse, R20, R8 ;  /* 0x00000014b008723c */ /* 0x040fe80000001808 */
[C---:B------:R-:W-:Y:S02]  /*18dc0*/  FMUL.FTZ R15, R0.reuse, R187 ;  /* 0x000000bb000f7220 */ /* 0x040fe40000410000 */
[C---:B------:R-:W-:Y:S01]  /*18dd0*/  FMUL.FTZ R14, R0.reuse, R186 ;  /* 0x000000ba000e7220 */ /* 0x040fe20000410000 */
[----:B------:R-:W-:Y:S01]  /*18de0*/  MOV R186, R43 ;  /* 0x0000002b00ba7202 */ /* 0x000fe20000000f00 */
[C---:B------:R-:W-:Y:S04]  /*18df0*/  FMUL.FTZ R20, R165.reuse, R132 ;  /* 0x00000084a5147220 */ /* 0x040fe80000410000 */
[C---:B------:R-:W-:Y:S01]  /*18e00*/  FMUL.FTZ R21, R165.reuse, R133 ;  /* 0x00000085a5157220 */ /* 0x040fe20000410000 */
[-C--:B------:R-:W-:Y:S03]  /*18e10*/  HMMA.16816.F32 R12, R176, R22.reuse, R12 ;  /* 0x00000016b00c723c */ /* 0x080fe6000000180c */
[C---:B------:R-:W-:Y:S02]  /*18e20*/  FMUL.FTZ R30, R0.reuse, R142 ;  /* 0x0000008e001e7220 */ /* 0x040fe40000410000 */
[C---:B------:R-:W-:Y:S02]  /*18e30*/  FMUL.FTZ R31, R0.reuse, R143 ;  /* 0x0000008f001f7220 */ /* 0x040fe40000410000 */
[C---:B------:R-:W-:Y:S01]  /*18e40*/  FMUL.FTZ R42, R0.reuse, R154 ;  /* 0x0000009a002a7220 */ /* 0x040fe20000410000 */
[C---:B------:R-:W-:Y:S04]  /*18e50*/  HMMA.16816.F32 R16, R192.reuse, R22, R16 ;  /* 0x00000016c010723c */ /* 0x040fe80000001810 */
[C---:B------:R-:W-:Y:S02]  /*18e60*/  FMUL.FTZ R43, R0.reuse, R155 ;  /* 0x0000009b002b7220 */ /* 0x040fe40000410000 */
[----:B------:R-:W-:Y:S01]  /*18e70*/  FMUL.FTZ R46, R0, R158 ;  /* 0x0000009e002e7220 */ /* 0x000fe20000410000 */
[----:B------:R-:W-:Y:S01]  /*18e80*/  MOV R158, R147 ;  /* 0x00000093009e7202 */ /* 0x000fe20000000f00 */
[C---:B------:R-:W-:Y:S01]  /*18e90*/  FMUL.FTZ R22, R164.reuse, R134 ;  /* 0x00000086a4167220 */ /* 0x040fe20000410000 */
[----:B------:R-:W-:Y:S03]  /*18ea0*/  LDSM.16.MT88.4 R152, [R223+0x2880] ;  /* 0x00288000df98783b */ /* 0x000fe60000004200 */
[----:B------:R-:W-:Y:S02]  /*18eb0*/  FMUL.FTZ R23, R164, R135 ;  /* 0x00000087a4177220 */ /* 0x000fe40000410000 */
[C---:B------:R-:W-:Y:S01]  /*18ec0*/  FMUL.FTZ R47, R0.reuse, R159 ;  /* 0x0000009f002f7220 */ /* 0x040fe20000410000 */
[----:B------:R-:W-:Y:S01]  /*18ed0*/  MOV R159, R146 ;  /* 0x00000092009f7202 */ /* 0x000fe20000000f00 */
[C---:B------:R-:W-:Y:S01]  /*18ee0*/  FMUL.FTZ R58, R0.reuse, R58 ;  /* 0x0000003a003a7220 */ /* 0x040fe20000410000 */
[----:B------:R-:W1:Y:S01]  /*18ef0*/  LDSM.16.MT88.4 R132, [R224+0x2080] ;  /* 0x00208000e084783b */ /* 0x000e620000004200 */
[C---:B------:R-:W-:Y:S01]  /*18f00*/  FMUL.FTZ R59, R0.reuse, R59 ;  /* 0x0000003b003b7220 */ /* 0x040fe20000410000 */
[-C--:B------:R-:W-:Y:S03]  /*18f10*/  HMMA.16816.F32 R20, R192, R36.reuse, R20 ;  /* 0x00000024c014723c */ /* 0x080fe60000001814 */
[C---:B------:R-:W-:Y:S02]  /*18f20*/  FMUL.FTZ R62, R0.reuse, R62 ;  /* 0x0000003e003e7220 */ /* 0x040fe40000410000 */
[C---:B------:R-:W-:Y:S01]  /*18f30*/  FMUL.FTZ R63, R0.reuse, R63 ;  /* 0x0000003f003f7220 */ /* 0x040fe20000410000 */
[----:B------:R-:W-:Y:S01]  /*18f40*/  LDSM.16.MT88.4 R144, [R222+0x2880] ;  /* 0x00288000de90783b */ /* 0x000fe20000004200 */
[C---:B------:R-:W-:Y:S01]  /*18f50*/  FMUL.FTZ R74, R0.reuse, R74 ;  /* 0x0000004a004a7220 */ /* 0x040fe20000410000 */
[C---:B------:R-:W-:Y:S04]  /*18f60*/  HMMA.16816.F32 R24, R176.reuse, R36, R24 ;  /* 0x00000024b018723c */ /* 0x040fe80000001818 */
[C---:B------:R-:W-:Y:S02]  /*18f70*/  FMUL.FTZ R75, R0.reuse, R75 ;  /* 0x0000004b004b7220 */ /* 0x040fe40000410000 */
[----:B------:R-:W-:Y:S02]  /*18f80*/  FMUL.FTZ R78, R0, R78 ;  /* 0x0000004e004e7220 */ /* 0x000fe40000410000 */
[-C--:B------:R-:W-:Y:S04]  /*18f90*/  HMMA.16816.F32 R28, R176, R38.reuse, R28 ;  /* 0x00000026b01c723c */ /* 0x080fe8000000181c */
[C---:B------:R-:W-:Y:S01]  /*18fa0*/  FMUL.FTZ R36, R165.reuse, R148 ;  /* 0x00000094a5247220 */ /* 0x040fe20000410000 */
[----:B------:R-:W-:Y:S01]  /*18fb0*/  MOV R148, R48 ;  /* 0x0000003000947202 */ /* 0x000fe20000000f00 */
[C---:B------:R-:W-:Y:S01]  /*18fc0*/  FMUL.FTZ R37, R165.reuse, R149 ;  /* 0x00000095a5257220 */ /* 0x040fe20000410000 */
[----:B------:R-:W-:Y:S01]  /*18fd0*/  MOV R149, R45 ;  /* 0x0000002d00957202 */ /* 0x000fe20000000f00 */
[C---:B------:R-:W-:Y:S04]  /*18fe0*/  HMMA.16816.F32 R32, R192.reuse, R38, R32 ;  /* 0x00000026c020723c */ /* 0x040fe80000001820 */
[----:B------:R-:W-:Y:S01]  /*18ff0*/  FMUL.FTZ R45, R2, R157 ;  /* 0x0000009d022d7220 */ /* 0x000fe20000410000 */
[----:B------:R-:W-:Y:S01]  /*19000*/  MOV R157, R148 ;  /* 0x00000094009d7202 */ /* 0x000fe20000000f00 */
[C---:B------:R-:W-:Y:S01]  /*19010*/  FMUL.FTZ R48, R165.reuse, R160 ;  /* 0x000000a0a5307220 */ /* 0x040fe20000410000 */
[----:B------:R-:W-:Y:S01]  /*19020*/  MOV R160, R149 ;  /* 0x0000009500a07202 */ /* 0x000fe20000000f00 */
[C---:B------:R-:W-:Y:S04]  /*19030*/  FMUL.FTZ R39, R164.reuse, R151 ;  /* 0x00000097a4277220 */ /* 0x040fe80000410000 */
[----:B------:R-:W-:Y:S02]  /*19040*/  FMUL.FTZ R38, R164, R150 ;  /* 0x00000096a4267220 */ /* 0x000fe40000410000 */
[----:B------:R-:W-:Y:S02]  /*19050*/  FMUL.FTZ R79, R0, R79 ;  /* 0x0000004f004f7220 */ /* 0x000fe40000410000 */
[C---:B------:R-:W-:Y:S02]  /*19060*/  FMUL.FTZ R85, R165.reuse, R85 ;  /* 0x00000055a5557220 */ /* 0x040fe40000410000 */
        /* <DEDUP_REMOVED lines=10> */
[----:B------:R-:W-:Y:S02]  /*19110*/  FMUL.FTZ R93, R2, R93 ;  /* 0x0000005d025d7220 */ /* 0x000fe40000410000 */
[C---:B------:R-:W-:Y:S01]  /*19120*/  HMMA.16816.F32 R48, R192.reuse, R134, R48 ;  /* 0x00000086c030723c */ /* 0x040fe20000001830 */
[----:B------:R-:W1:Y:S03]  /*19130*/  LDSM.16.MT88.4 R132, [R221+0x3880] ;  /* 0x00388000dd84783b */ /* 0x000e660000004200 */
[C---:B------:R-:W-:Y:S02]  /*19140*/  FMUL.FTZ R94, R0.reuse, R94 ;  /* 0x0000005e005e7220 */ /* 0x040fe40000410000 */
[----:B------:R-:W-:Y:S02]  /*19150*/  FMUL.FTZ R95, R0, R95 ;  /* 0x0000005f005f7220 */ /* 0x000fe40000410000 */
[-C--:B------:R-:W-:Y:S04]  /*19160*/  HMMA.16816.F32 R52, R192, R136.reuse, R52 ;  /* 0x00000088c034723c */ /* 0x080fe80000001834 */
        /* <DEDUP_REMOVED lines=10> */
[C---:B------:R-:W-:Y:S02]  /*19210*/  FMUL.FTZ R101, R165.reuse, R101 ;  /* 0x00000065a5657220 */ /* 0x040fe40000410000 */
[C---:B------:R-:W-:Y:S02]  /*19220*/  FMUL.FTZ R102, R164.reuse, R102 ;  /* 0x00000066a4667220 */ /* 0x040fe40000410000 */
        /* <DEDUP_REMOVED lines=14> */
[C---:B------:R-:W-:Y:S02]  /*19310*/  FMUL.FTZ R118, R164.reuse, R118 ;  /* 0x00000076a4767220 */ /* 0x040fe40000410000 */
[C---:B------:R-:W-:Y:S02]  /*19320*/  FMUL.FTZ R119, R164.reuse, R119 ;  /* 0x00000077a4777220 */ /* 0x040fe40000410000 */
[C---:B------:R-:W-:Y:S04]  /*19330*/  FMUL.FTZ R128, R165.reuse, R128 ;  /* 0x00000080a5807220 */ /* 0x040fe80000410000 */
[----:B------:R-:W-:Y:S02]  /*19340*/  FMUL.FTZ R129, R165, R129 ;  /* 0x00000081a5817220 */ /* 0x000fe40000410000 */
[C---:B------:R-:W-:Y:S02]  /*19350*/  FMUL.FTZ R130, R164.reuse, R130 ;  /* 0x00000082a4827220 */ /* 0x040fe40000410000 */
[----:B------:R-:W-:Y:S02]  /*19360*/  FMUL.FTZ R131, R164, R131 ;  /* 0x00000083a4837220 */ /* 0x000fe40000410000 */
[--C-:B------:R-:W-:Y:S02]  /*19370*/  FFMA.FTZ R140, R200, c[0x0][0x2d0], -R174.reuse ;  /* 0x0000b400c88c7a23 */ /* 0x100fe400000108ae */
[C---:B------:R-:W-:Y:S02]  /*19380*/  FMUL.FTZ R104, R2.reuse, R104 ;  /* 0x0000006802687220 */ /* 0x040fe40000410000 */
[----:B------:R3:W4:Y:S01]  /*19390*/  MUFU.EX2 R184, R140 ;  /* 0x0000008c00b87308 */ /* 0x0007220000000800 */
[----:B------:R-:W-:Y:S02]  /*193a0*/  FMUL.FTZ R105, R2, R105 ;  /* 0x0000006902697220 */ /* 0x000fe40000410000 */
[--C-:B--2---:R-:W-:Y:S02]  /*193b0*/  FFMA.FTZ R132, R202, c[0x0][0x2d0], -R173.reuse ;  /* 0x0000b400ca847a23 */ /* 0x104fe400000108ad */
[C---:B------:R-:W-:Y:S02]  /*193c0*/  FMUL.FTZ R106, R0.reuse, R106 ;  /* 0x0000006a006a7220 */ /* 0x040fe40000410000 */
[----:B------:R-:W-:Y:S02]  /*193d0*/  FMUL.FTZ R107, R0, R107 ;  /* 0x0000006b006b7220 */ /* 0x000fe40000410000 */
[C---:B------:R-:W-:Y:S01]  /*193e0*/  FMUL.FTZ R108, R2.reuse, R108 ;  /* 0x0000006c026c7220 */ /* 0x040fe20000410000 */
[----:B------:R2:W5:Y:S01]  /*193f0*/  MUFU.EX2 R191, R132 ;  /* 0x0000008400bf7308 */ /* 0x0005620000000800 */
[-C--:B-1----:R-:W-:Y:S03]  /*19400*/  HMMA.16816.F32 R84, R192, R136.reuse, R84 ;  /* 0x00000088c054723c */ /* 0x082fe60000001854 */
[----:B------:R-:W-:Y:S02]  /*19410*/  FMUL.FTZ R109, R2, R109 ;  /* 0x0000006d026d7220 */ /* 0x000fe40000410000 */
[C---:B------:R-:W-:Y:S02]  /*19420*/  FMUL.FTZ R110, R0.reuse, R110 ;  /* 0x0000006e006e7220 */ /* 0x040fe40000410000 */
[----:B------:R-:W-:Y:S01]  /*19430*/  FMUL.FTZ R111, R0, R111 ;  /* 0x0000006f006f7220 */ /* 0x000fe20000410000 */
[C---:B------:R-:W-:Y:S04]  /*19440*/  HMMA.16816.F32 R88, R176.reuse, R136, R88 ;  /* 0x00000088b058723c */ /* 0x040fe80000001858 */
[C---:B------:R-:W-:Y:S02]  /*19450*/  FMUL.FTZ R120, R2.reuse, R120 ;  /* 0x0000007802787220 */ /* 0x040fe40000410000 */
[----:B---3--:R-:W-:Y:S02]  /*19460*/  FFMA.FTZ R140, R203, c[0x0][0x2d0], -R173 ;  /* 0x0000b400cb8c7a23 */ /* 0x008fe400000108ad */
[-C--:B------:R-:W-:Y:S02]  /*19470*/  HMMA.16816.F32 R92, R176, R138.reuse, R92 ;  /* 0x0000008ab05c723c */ /* 0x080fe4000000185c */
[----:B------:R1:W-:Y:S02]  /*19480*/  MUFU.EX2 R150, R140 ;  /* 0x0000008c00967308 */ /* 0x0003e40000000800 */
[--C-:B------:R-:W-:Y:S02]  /*19490*/  FFMA.FTZ R136, R207, c[0x0][0x2d0], -R174.reuse ;  /* 0x0000b400cf887a23 */ /* 0x100fe400000108ae */
[----:B------:R-:W-:Y:S01]  /*194a0*/  FMUL.FTZ R121, R2, R121 ;  /* 0x0000007902797220 */ /* 0x000fe20000410000 */
[----:B--2---:R-:W2:Y:S01]  /*194b0*/  LDSM.16.MT88.4 R132, [R224+0x3880] ;  /* 0x00388000e084783b */ /* 0x004ea20000004200 */
[C---:B------:R-:W-:Y:S04]  /*194c0*/  HMMA.16816.F32 R96, R192.reuse, R138, R96 ;  /* 0x0000008ac060723c */ /* 0x040fe80000001860 */
[----:B------:R3:W-:Y:S01]  /*194d0*/  MUFU.EX2 R197, R136 ;  /* 0x0000008800c57308 */ /* 0x0007e20000000800 */
[C---:B------:R-:W-:Y:S02]  /*194e0*/  FMUL.FTZ R122, R0.reuse, R122 ;  /* 0x0000007a007a7220 */ /* 0x040fe40000410000 */
[----:B------:R-:W-:Y:S02]  /*194f0*/  FMUL.FTZ R123, R0, R123 ;  /* 0x0000007b007b7220 */ /* 0x000fe40000410000 */
[C---:B------:R-:W-:Y:S03]  /*19500*/  FMUL.FTZ R124, R2.reuse, R124 ;  /* 0x0000007c027c7220 */ /* 0x040fe60000410000 */
[----:B------:R-:W-:Y:S02]  /*19510*/  FMUL.FTZ R125, R2, R125 ;  /* 0x0000007d027d7220 */ /* 0x000fe40000410000 */
[C---:B------:R-:W-:Y:S02]  /*19520*/  FMUL.FTZ R126, R0.reuse, R126 ;  /* 0x0000007e007e7220 */ /* 0x040fe40000410000 */
[----:B------:R-:W-:Y:S02]  /*19530*/  FMUL.FTZ R127, R0, R127 ;  /* 0x0000007f007f7220 */ /* 0x000fe40000410000 */
[----:B-1----:R-:W-:Y:S04]  /*19540*/  FFMA.FTZ R140, R205, c[0x0][0x2d0], -R174 ;  /* 0x0000b400cd8c7a23 */ /* 0x002fe800000108ae */
[----:B------:R1:W-:Y:S01]  /*19550*/  MUFU.EX2 R170, R140 ;  /* 0x0000008c00aa7308 */ /* 0x0003e20000000800 */
[--C-:B---3--:R-:W-:Y:S09]  /*19560*/  FFMA.FTZ R136, R204, c[0x0][0x2d0], -R175.reuse ;  /* 0x0000b400cc887a23 */ /* 0x108ff200000108af */
[----:B------:R3:W-:Y:S01]  /*19570*/  MUFU.EX2 R187, R136 ;  /* 0x0000008800bb7308 */ /* 0x0007e20000000800 */
[-C--:B--2---:R-:W-:Y:S03]  /*19580*/  HMMA.16816.F32 R100, R192, R132.reuse, R100 ;  /* 0x00000084c064723c */ /* 0x084fe60000001864 */
[--C-:B-1----:R-:W-:Y:S05]  /*19590*/  FFMA.FTZ R140, R206, c[0x0][0x2d0], -R175.reuse ;  /* 0x0000b400ce8c7a23 */ /* 0x102fea00000108af */
[C---:B------:R-:W-:Y:S01]  /*195a0*/  HMMA.16816.F32 R104, R176.reuse, R132, R104 ;  /* 0x00000084b068723c */ /* 0x040fe20000001868 */
[----:B------:R1:W2:Y:S06]  /*195b0*/  MUFU.EX2 R190, R140 ;  /* 0x0000008c00be7308 */ /* 0x0002ac0000000800 */
[--C-:B------:R-:W-:Y:S01]  /*195c0*/  FFMA.FTZ R132, R211, c[0x0][0x2d0], -R175.reuse ;  /* 0x0000b400d3847a23 */ /* 0x100fe200000108af */
[-C--:B------:R-:W-:Y:S01]  /*195d0*/  HMMA.16816.F32 R108, R176, R134.reuse, R108 ;  /* 0x00000086b06c723c */ /* 0x080fe2000000186c */
[----:B---3--:R-:W3:Y:S03]  /*195e0*/  LDSM.16.MT88.4 R136, [R223+0x3880] ;  /* 0x00388000df88783b */ /* 0x008ee60000004200 */
[----:B----4-:R-:W-:Y:S01]  /*195f0*/  F2FP.PACK_AB R133, R161, R184 ;  /* 0x000000b8a185723e */ /* 0x010fe200000000ff */
[----:B------:R4:W-:Y:S03]  /*19600*/  MUFU.EX2 R252, R132 ;  /* 0x0000008400fc7308 */ /* 0x0009e60000000800 */
[C---:B------:R-:W-:Y:S04]  /*19610*/  HMMA.16816.F32 R112, R192.reuse, R134, R112 ;  /* 0x00000086c070723c */ /* 0x040fe80000001870 */
[----:B-1----:R-:W-:Y:S04]  /*19620*/  FFMA.FTZ R140, R210, c[0x0][0x2d0], -R175 ;  /* 0x0000b400d28c7a23 */ /* 0x002fe800000108af */
[----:B------:R1:W1:Y:S01]  /*19630*/  MUFU.EX2 R171, R140 ;  /* 0x0000008c00ab7308 */ /* 0x0002620000000800 */
[--C-:B----4-:R-:W-:Y:S09]  /*19640*/  FFMA.FTZ R132, R208, c[0x0][0x2d0], -R166.reuse ;  /* 0x0000b400d0847a23 */ /* 0x110ff200000108a6 */
[----:B------:R4:W-:Y:S01]  /*19650*/  MUFU.EX2 R251, R132 ;  /* 0x0000008400fb7308 */ /* 0x0009e20000000800 */
[-C--:B---3--:R-:W-:Y:S01]  /*19660*/  HMMA.16816.F32 R116, R192, R136.reuse, R116 ;  /* 0x00000088c074723c */ /* 0x088fe20000001874 */
[----:B-1----:R-:W1:Y:S07]  /*19670*/  LDSM.16.MT88.4 R140, [R221+0x2880] ;  /* 0x00288000dd8c783b */ /* 0x002e6e0000004200 */
[C---:B------:R-:W-:Y:S08]  /*19680*/  HMMA.16816.F32 R120, R176.reuse, R136, R120 ;  /* 0x00000088b078723c */ /* 0x040ff00000001878 */
[-C--:B------:R-:W-:Y:S04]  /*19690*/  HMMA.16816.F32 R124, R176, R138.reuse, R124 ;  /* 0x0000008ab07c723c */ /* 0x080fe8000000187c */
[--C-:B----4-:R-:W-:Y:S03]  /*196a0*/  FFMA.FTZ R132, R209, c[0x0][0x2d0], -R166.reuse ;  /* 0x0000b400d1847a23 */ /* 0x110fe600000108a6 */
[----:B-----5:R-:W-:Y:S01]  /*196b0*/  MOV R176, R191 ;  /* 0x000000bf00b07202 */ /* 0x020fe20000000f00 */
[----:B------:R-:W-:Y:S01]  /*196c0*/  HMMA.16816.F32 R128, R192, R138, R128 ;  /* 0x0000008ac080723c */ /* 0x000fe20000001880 */
[----:B------:R3:W4:Y:S01]  /*196d0*/  MUFU.EX2 R199, R132 ;  /* 0x0000008400c77308 */ /* 0x0007220000000800 */
[----:B------:R-:W5:Y:S02]  /*196e0*/  LDL.LU R192, [R1+0x20] ;  /* 0x0000200001c07983 */ /* 0x000f640000300800 */
[----:B--2---:R-:W-:Y:S02]  /*196f0*/  MOV R177, R190 ;  /* 0x000000be00b17202 */ /* 0x004fe40000000f00 */
[----:B------:R-:W-:Y:S02]  /*19700*/  MOV R179, R189 ;  /* 0x000000bd00b37202 */ /* 0x000fe40000000f00 */
[----:B------:R-:W-:Y:S04]  /*19710*/  MOV R195, R170 ;  /* 0x000000aa00c37202 */ /* 0x000fe80000000f00 */
[----:B------:R-:W-:Y:S02]  /*19720*/  MOV R194, R171 ;  /* 0x000000ab00c27202 */ /* 0x000fe40000000f00 */
[----:B------:R-:W-:Y:S02]  /*19730*/  F2FP.PACK_AB R136, R177, R187 ;  /* 0x000000bbb188723e */ /* 0x000fe400000000ff */
[----:B------:R-:W-:Y:S02]  /*19740*/  F2FP.PACK_AB R138, R252, R194 ;  /* 0x000000c2fc8a723e */ /* 0x000fe400000000ff */
[----:B------:R-:W-:Y:S02]  /*19750*/  MOV R178, R188 ;  /* 0x000000bc00b27202 */ /* 0x000fe40000000f00 */
[----:B------:R-:W-:Y:S01]  /*19760*/  LDSM.16.MT88.4 R188, [R221+0x3080] ;  /* 0x00308000ddbc783b */ /* 0x000fe20000004200 */
[----:B------:R-:W-:Y:S01]  /*19770*/  MOV R193, R196 ;  /* 0x000000c400c17202 */ /* 0x000fe20000000f00 */
[--C-:B---3--:R-:W-:Y:S01]  /*19780*/  FFMA.FTZ R132, R212, c[0x0][0x2d0], -R166.reuse ;  /* 0x0000b400d4847a23 */ /* 0x108fe200000108a6 */
[----:B------:R-:W-:Y:S02]  /*19790*/  MOV R212, R197 ;  /* 0x000000c500d47202 */ /* 0x000fe40000000f00 */
[----:B----4-:R-:W-:Y:S01]  /*197a0*/  F2FP.PACK_AB R137, R199, R251 ;  /* 0x000000fbc789723e */ /* 0x010fe200000000ff */
[----:B------:R2:W-:Y:S01]  /*197b0*/  MUFU.EX2 R197, R132 ;  /* 0x0000008400c57308 */ /* 0x0005e20000000800 */
[----:B------:R-:W-:Y:S01]  /*197c0*/  F2FP.PACK_AB R135, R212, R195 ;  /* 0x000000c3d487723e */ /* 0x000fe200000000ff */
[----:B--2---:R-:W-:Y:S01]  /*197d0*/  FFMA.FTZ R132, R213, c[0x0][0x2d0], -R166 ;  /* 0x0000b400d5847a23 */ /* 0x004fe200000108a6 */
[----:B------:R-:W-:Y:S02]  /*197e0*/  MOV R213, R150 ;  /* 0x0000009600d57202 */ /* 0x000fe40000000f00 */
[----:B------:R-:W2:Y:S05]  /*197f0*/  LDSM.16.MT88.4 R148, [R224+0x2880] ;  /* 0x00288000e094783b */ /* 0x000eaa0000004200 */
[----:B------:R3:W4:Y:S01]  /*19800*/  MUFU.EX2 R198, R132 ;  /* 0x0000008400c67308 */ /* 0x0007220000000800 */
[----:B------:R-:W-:Y:S02]  /*19810*/  F2FP.PACK_AB R134, R213, R176 ;  /* 0x000000b0d586723e */ /* 0x000fe400000000ff */
[----:B---3--:R-:W-:Y:S02]  /*19820*/  F2FP.PACK_AB R132, R156, R183 ;  /* 0x000000b79c84723e */ /* 0x008fe400000000ff */
[----:B----4-:R-:W-:Y:S05]  /*19830*/  F2FP.PACK_AB R139, R198, R197 ;  /* 0x000000c5c68b723e */ /* 0x010fea00000000ff */
        /* <DEDUP_REMOVED lines=12> */
[-C--:B--2---:R-:W-:Y:S08]  /*19900*/  HMMA.16816.F32 R36, R132, R148.reuse, R36 ;  /* 0x000000948424723c */ /* 0x084ff00000001824 */
[C---:B------:R-:W-:Y:S01]  /*19910*/  HMMA.16816.F32 R40, R136.reuse, R148, R40 ;  /* 0x000000948828723c */ /* 0x040fe20000001828 */
[----:B---3--:R-:W2:Y:S06]  /*19920*/  LDSM.16.MT88.4 R144, [R222+0x4080] ;  /* 0x00408000de90783b */ /* 0x008eac0000004200 */
[--C-:B------:R-:W-:Y:S01]  /*19930*/  FFMA.FTZ R148, R219, c[0x0][0x2d0], -R173.reuse ;  /* 0x0000b400db947a23 */ /* 0x100fe200000108ad */
[-C--:B------:R-:W-:Y:S03]  /*19940*/  HMMA.16816.F32 R44, R136, R150.reuse, R44 ;  /* 0x00000096882c723c */ /* 0x080fe6000000182c */
[----:B------:R3:W-:Y:S01]  /*19950*/  MUFU.EX2 R211, R148 ;  /* 0x0000009400d37308 */ /* 0x0007e20000000800 */
[----:B------:R-:W-:Y:S04]  /*19960*/  MOV R219, R195 ;  /* 0x000000c300db7202 */ /* 0x000fe80000000f00 */
[C---:B------:R-:W-:Y:S08]  /*19970*/  HMMA.16816.F32 R48, R132.reuse, R150, R48 ;  /* 0x000000968430723c */ /* 0x040ff00000001830 */
[-C--:B------:R-:W-:Y:S08]  /*19980*/  HMMA.16816.F32 R52, R132, R152.reuse, R52 ;  /* 0x000000988434723c */ /* 0x080ff00000001834 */
[C---:B------:R-:W-:Y:S04]  /*19990*/  HMMA.16816.F32 R56, R136.reuse, R152, R56 ;  /* 0x000000988838723c */ /* 0x040fe80000001838 */
[--C-:B---3--:R-:W-:Y:S01]  /*199a0*/  FFMA.FTZ R148, R240, c[0x0][0x2d0], -R174.reuse ;  /* 0x0000b400f0947a23 */ /* 0x108fe200000108ae */
[----:B------:R-:W-:Y:S02]  /*199b0*/  MOV R240, R176 ;  /* 0x000000b000f07202 */ /* 0x000fe40000000f00 */
[----:B------:R-:W-:Y:S01]  /*199c0*/  MOV R152, R163 ;  /* 0x000000a300987202 */ /* 0x000fe20000000f00 */
[-C--:B------:R-:W-:Y:S01]  /*199d0*/  HMMA.16816.F32 R60, R136, R154.reuse, R60 ;  /* 0x0000009a883c723c */ /* 0x080fe2000000183c */
[----:B------:R3:W-:Y:S03]  /*199e0*/  MUFU.EX2 R209, R148 ;  /* 0x0000009400d17308 */ /* 0x0007e60000000800 */
[----:B------:R-:W-:Y:S04]  /*199f0*/  MOV R153, R162 ;  /* 0x000000a200997202 */ /* 0x000fe80000000f00 */
[C---:B------:R-:W-:Y:S07]  /*19a00*/  HMMA.16816.F32 R64, R132.reuse, R154, R64 ;  /* 0x0000009a8440723c */ /* 0x040fee0000001840 */
[----:B------:R-:W-:Y:S01]  /*19a10*/  MOV R154, R178 ;  /* 0x000000b2009a7202 */ /* 0x000fe20000000f00 */
[-C--:B-1----:R-:W-:Y:S04]  /*19a20*/  HMMA.16816.F32 R68, R132, R140.reuse, R68 ;  /* 0x0000008c8444723c */ /* 0x082fe80000001844 */
[----:B------:R-:W-:Y:S04]  /*19a30*/  MOV R155, R179 ;  /* 0x000000b3009b7202 */ /* 0x000fe80000000f00 */
[C---:B------:R-:W-:Y:S04]  /*19a40*/  HMMA.16816.F32 R72, R136.reuse, R140, R72 ;  /* 0x0000008c8848723c */ /* 0x040fe80000001848 */
[--C-:B---3--:R-:W-:Y:S01]  /*19a50*/  FFMA.FTZ R148, R241, c[0x0][0x2d0], -R174.reuse ;  /* 0x0000b400f1947a23 */ /* 0x108fe200000108ae */
[----:B------:R-:W-:Y:S02]  /*19a60*/  MOV R241, R177 ;  /* 0x000000b100f17202 */ /* 0x000fe40000000f00 */
[--C-:B------:R-:W-:Y:S01]  /*19a70*/  FFMA.FTZ R140, R242, c[0x0][0x2d0], -R173.reuse ;  /* 0x0000b400f28c7a23 */ /* 0x100fe200000108ad */
[-C--:B------:R-:W-:Y:S01]  /*19a80*/  HMMA.16816.F32 R76, R136, R142.reuse, R76 ;  /* 0x0000008e884c723c */ /* 0x080fe2000000184c */
[----:B------:R1:W3:Y:S03]  /*19a90*/  MUFU.EX2 R208, R148 ;  /* 0x0000009400d07308 */ /* 0x0002e60000000800 */
[----:B------:R-:W-:Y:S01]  /*19aa0*/  MOV R242, R161 ;  /* 0x000000a100f27202 */ /* 0x000fe20000000f00 */
[----:B------:R-:W-:Y:S01]  /*19ab0*/  FFMA.FTZ R173, R244, c[0x0][0x2d0], -R173 ;  /* 0x0000b400f4ad7a23 */ /* 0x000fe200000108ad */
[----:B------:R-:W-:Y:S02]  /*19ac0*/  MOV R244, R160 ;  /* 0x000000a000f47202 */ /* 0x000fe40000000f00 */
[C---:B------:R-:W-:Y:S01]  /*19ad0*/  HMMA.16816.F32 R80, R132.reuse, R142, R80 ;  /* 0x0000008e8450723c */ /* 0x040fe20000001850 */
[----:B------:R-:W-:Y:S02]  /*19ae0*/  LDSM.16.MT88.4 R160, [R224+0x3080] ;  /* 0x00308000e0a0783b */ /* 0x000fe40000004200 */
[----:B------:R3:W-:Y:S05]  /*19af0*/  MUFU.EX2 R206, R173 ;  /* 0x000000ad00ce7308 */ /* 0x0007ea0000000800 */
[-C--:B--2---:R-:W-:Y:S05]  /*19b00*/  HMMA.16816.F32 R84, R132, R144.reuse, R84 ;  /* 0x000000908454723c */ /* 0x084fea0000001854 */
[----:B------:R2:W4:Y:S03]  /*19b10*/  MUFU.EX2 R207, R140 ;  /* 0x0000008c00cf7308 */ /* 0x0005260000000800 */
[C---:B------:R-:W-:Y:S01]  /*19b20*/  HMMA.16816.F32 R88, R136.reuse, R144, R88 ;  /* 0x000000908858723c */ /* 0x040fe20000001858 */
[----:B-1----:R-:W1:Y:S06]  /*19b30*/  LDSM.16.MT88.4 R148, [R224+0x4080] ;  /* 0x00408000e094783b */ /* 0x002e6c0000004200 */
[--C-:B------:R-:W-:Y:S01]  /*19b40*/  FFMA.FTZ R144, R248, c[0x0][0x2d0], -R175.reuse ;  /* 0x0000b400f8907a23 */ /* 0x100fe200000108af */
[-C--:B------:R-:W-:Y:S03]  /*19b50*/  HMMA.16816.F32 R92, R136, R146.reuse, R92 ;  /* 0x00000092885c723c */ /* 0x080fe6000000185c */
[----:B------:R4:W-:Y:S01]  /*19b60*/  MUFU.EX2 R202, R144 ;  /* 0x0000009000ca7308 */ /* 0x0009e20000000800 */
[----:B---3--:R-:W-:Y:S02]  /*19b70*/  F2FP.PACK_AB R173, R208, R209 ;  /* 0x000000d1d0ad723e */ /* 0x008fe400000000ff */
[----:B------:R-:W-:Y:S02]  /*19b80*/  MOV R248, R184 ;  /* 0x000000b800f87202 */ /* 0x000fe40000000f00 */
[C---:B------:R-:W-:Y:S04]  /*19b90*/  HMMA.16816.F32 R96, R132.reuse, R146, R96 ;  /* 0x000000928460723c */ /* 0x040fe80000001860 */
[--C-:B--2---:R-:W-:Y:S01]  /*19ba0*/  FFMA.FTZ R140, R246, c[0x0][0x2d0], -R174.reuse ;  /* 0x0000b400f68c7a23 */ /* 0x104fe200000108ae */
[----:B------:R-:W-:Y:S01]  /*19bb0*/  MOV R246, R156 ;  /* 0x0000009c00f67202 */ /* 0x000fe20000000f00 */
[----:B------:R-:W-:Y:S01]  /*19bc0*/  FFMA.FTZ R174, R247, c[0x0][0x2d0], -R174 ;  /* 0x0000b400f7ae7a23 */ /* 0x000fe200000108ae */
[----:B------:R-:W-:Y:S01]  /*19bd0*/  MOV R247, R187 ;  /* 0x000000bb00f77202 */ /* 0x000fe20000000f00 */
[----:B------:R2:W-:Y:S01]  /*19be0*/  MUFU.EX2 R205, R140 ;  /* 0x0000008c00cd7308 */ /* 0x0005e20000000800 */
[----:B------:R-:W-:Y:S03]  /*19bf0*/  MOV R156, R185 ;  /* 0x000000b9009c7202 */ /* 0x000fe60000000f00 */
[----:B----4-:R-:W-:Y:S06]  /*19c00*/  FFMA.FTZ R144, R249, c[0x0][0x2d0], -R175 ;  /* 0x0000b400f9907a23 */ /* 0x010fec00000108af */
[----:B------:R3:W-:Y:S01]  /*19c10*/  MUFU.EX2 R204, R174 ;  /* 0x000000ae00cc7308 */ /* 0x0007e20000000800 */
[----:B------:R-:W-:Y:S01]  /*19c20*/  MOV R249, R183 ;  /* 0x000000b700f97202 */ /* 0x000fe20000000f00 */
[-C--:B-1----:R-:W-:Y:S08]  /*19c30*/  HMMA.16816.F32 R100, R132, R148.reuse, R100 ;  /* 0x000000948464723c */ /* 0x082ff00000001864 */
[----:B------:R1:W-:Y:S01]  /*19c40*/  MUFU.EX2 R201, R144 ;  /* 0x0000009000c97308 */ /* 0x0003e20000000800 */
[----:B-----5:R-:W-:Y:S01]  /*19c50*/  FFMA.FTZ R165, R165, R192, R193 ;  /* 0x000000c0a5a57223 */ /* 0x020fe200000100c1 */
[C---:B------:R-:W-:Y:S04]  /*19c60*/  HMMA.16816.F32 R104, R136.reuse, R148, R104 ;  /* 0x000000948868723c */ /* 0x040fe80000001868 */
[--C-:B--2---:R-:W-:Y:S01]  /*19c70*/  FFMA.FTZ R140, R245, c[0x0][0x2d0], -R175.reuse ;  /* 0x0000b400f58c7a23 */ /* 0x104fe200000108af */
[----:B------:R-:W-:Y:S01]  /*19c80*/  MOV R245, R186 ;  /* 0x000000ba00f57202 */ /* 0x000fe20000000f00 */
[----:B------:R-:W-:Y:S01]  /*19c90*/  FFMA.FTZ R175, R250, c[0x0][0x2d0], -R175 ;  /* 0x0000b400faaf7a23 */ /* 0x000fe200000108af */
[----:B------:R-:W-:Y:S01]  /*19ca0*/  MOV R250, R182 ;  /* 0x000000b600fa7202 */ /* 0x000fe20000000f00 */
[-C--:B------:R-:W-:Y:S01]  /*19cb0*/  HMMA.16816.F32 R108, R136, R150.reuse, R108 ;  /* 0x00000096886c723c */ /* 0x080fe2000000186c */
[----:B------:R2:W4:Y:S03]  /*19cc0*/  MUFU.EX2 R203, R140 ;  /* 0x0000008c00cb7308 */ /* 0x0005260000000800 */
[----:B---3--:R-:W-:Y:S04]  /*19cd0*/  F2FP.PACK_AB R174, R206, R207 ;  /* 0x000000cfceae723e */ /* 0x008fe800000000ff */
[C---:B------:R-:W-:Y:S03]  /*19ce0*/  HMMA.16816.F32 R112, R132.reuse, R150, R112 ;  /* 0x000000968470723c */ /* 0x040fe60000001870 */
[----:B------:R3:W5:Y:S01]  /*19cf0*/  MUFU.EX2 R200, R175 ;  /* 0x000000af00c87308 */ /* 0x0007620000000800 */
[--C-:B-1----:R-:W-:Y:S01]  /*19d00*/  FFMA.FTZ R144, R243, c[0x0][0x2d0], -R166.reuse ;  /* 0x0000b400f3907a23 */ /* 0x102fe200000108a6 */
[----:B------:R-:W-:Y:S08]  /*19d10*/  MOV R243, R181 ;  /* 0x000000b500f37202 */ /* 0x000ff00000000f00 */
[----:B------:R1:W-:Y:S01]  /*19d20*/  MUFU.EX2 R171, R144 ;  /* 0x0000009000ab7308 */ /* 0x0003e20000000800 */
[----:B--2---:R-:W2:Y:S01]  /*19d30*/  LDSM.16.MT88.4 R140, [R223+0x4080] ;  /* 0x00408000df8c783b */ /* 0x004ea20000004200 */
[----:B----4-:R-:W-:Y:S02]  /*19d40*/  F2FP.PACK_AB R192, R202, R203 ;  /* 0x000000cbcac0723e */ /* 0x010fe400000000ff */
[----:B---3--:R-:W-:Y:S02]  /*19d50*/  F2FP.PACK_AB R175, R204, R205 ;  /* 0x000000cdccaf723e */ /* 0x008fe400000000ff */
[----:B-----5:R-:W-:Y:S01]  /*19d60*/  F2FP.PACK_AB R194, R200, R201 ;  /* 0x000000c9c8c2723e */ /* 0x020fe200000000ff */
[--C-:B-1----:R-:W-:Y:S01]  /*19d70*/  FFMA.FTZ R144, R215, c[0x0][0x2d0], -R166.reuse ;  /* 0x0000b400d7907a23 */ /* 0x102fe200000108a6 */
[----:B------:R-:W-:Y:S03]  /*19d80*/  MOV R215, R180 ;  /* 0x000000b400d77202 */ /* 0x000fe60000000f00 */
[----:B------:R1:W3:Y:S01]  /*19d90*/  MUFU.EX2 R196, R144 ;  /* 0x0000009000c47308 */ /* 0x0002e20000000800 */
[-C--:B--2---:R-:W-:Y:S08]  /*19da0*/  HMMA.16816.F32 R116, R132, R140.reuse, R116 ;  /* 0x0000008c8474723c */ /* 0x084ff00000001874 */
[C---:B------:R-:W-:Y:S04]  /*19db0*/  HMMA.16816.F32 R120, R136.reuse, R140, R120 ;  /* 0x0000008c8878723c */ /* 0x040fe80000001878 */
[--C-:B-1----:R-:W-:Y:S01]  /*19dc0*/  FFMA.FTZ R144, R214, c[0x0][0x2d0], -R166.reuse ;  /* 0x0000b400d6907a23 */ /* 0x102fe200000108a6 */
[----:B---3--:R-:W-:Y:S01]  /*19dd0*/  F2FP.PACK_AB R193, R196, R171 ;  /* 0x000000abc4c1723e */ /* 0x008fe200000000ff */
[----:B------:R-:W-:Y:S01]  /*19de0*/  FFMA.FTZ R166, R172, c[0x0][0x2d0], -R166 ;  /* 0x0000b400aca67a23 */ /* 0x000fe200000108a6 */
[----:B------:R-:W2:Y:S01]  /*19df0*/  LDL.LU R214, [R1+0x2c] ;  /* 0x00002c0001d67983 */ /* 0x000ea20000300800 */
[-C--:B------:R-:W-:Y:S01]  /*19e00*/  HMMA.16816.F32 R124, R136, R142.reuse, R124 ;  /* 0x0000008e887c723c */ /* 0x080fe2000000187c */
[----:B------:R1:W-:Y:S03]  /*19e10*/  MUFU.EX2 R170, R144 ;  /* 0x0000009000aa7308 */ /* 0x0003e60000000800 */
[----:B------:R-:W-:Y:S04]  /*19e20*/  F2FP.PACK_AB R172, R211, R210 ;  /* 0x000000d2d3ac723e */ /* 0x000fe800000000ff */
[----:B------:R-:W-:Y:S03]  /*19e30*/  HMMA.16816.F32 R128, R132, R142, R128 ;  /* 0x0000008e8480723c */ /* 0x000fe60000001880 */
[----:B------:R-:W3:Y:S05]  /*19e40*/  MUFU.EX2 R166, R166 ;  /* 0x000000a600a67308 */ /* 0x000eea0000000800 */
[-C--:B------:R-:W-:Y:S01]  /*19e50*/  HMMA.16816.F32 R176, R172, R188.reuse, R4 ;  /* 0x000000bcacb0723c */ /* 0x080fe20000001804 */
[----:B------:R-:W-:Y:S08]  /*19e60*/  LDSM.16.MT88.4 R4, [R223+0x3080] ;  /* 0x00308000df04783b */ /* 0x000ff00000004200 */
[----:B-1----:R-:W1:Y:S03]  /*19e70*/  LDSM.16.MT88.4 R144, [R222+0x3080] ;  /* 0x00308000de90783b */ /* 0x002e660000004200 */
[----:B---3--:R-:W-:Y:S07]  /*19e80*/  F2FP.PACK_AB R195, R166, R170 ;  /* 0x000000aaa6c3723e */ /* 0x008fee00000000ff */
[C---:B------:R-:W-:Y:S01]  /*19e90*/  HMMA.16816.F32 R180, R192.reuse, R188, R8 ;  /* 0x000000bcc0b4723c */ /* 0x040fe20000001808 */
[----:B------:R-:W3:Y:S07]  /*19ea0*/  LDSM.16.MT88.4 R8, [R221+0x4880] ;  /* 0x00488000dd08783b */ /* 0x000eee0000004200 */
[-C--:B------:R-:W-:Y:S01]  /*19eb0*/  HMMA.16816.F32 R184, R192, R190.reuse, R12 ;  /* 0x000000bec0b8723c */ /* 0x080fe2000000180c */
[----:B------:R-:W4:Y:S07]  /*19ec0*/  LDSM.16.MT88.4 R12, [R222+0x4880] ;  /* 0x00488000de0c783b */ /* 0x000f2e0000004200 */
[C---:B------:R-:W-:Y:S01]  /*19ed0*/  HMMA.16816.F32 R188, R172.reuse, R190, R16 ;  /* 0x000000beacbc723c */ /* 0x040fe20000001810 */
[----:B------:R-:W5:Y:S07]  /*19ee0*/  LDSM.16.MT88.4 R16, [R224+0x4880] ;  /* 0x00488000e010783b */ /* 0x000f6e0000004200 */
[-C--:B-1----:R-:W-:Y:S01]  /*19ef0*/  HMMA.16816.F32 R132, R172, R144.reuse, R20 ;  /* 0x00000090ac84723c */ /* 0x082fe20000001814 */
[----:B------:R-:W1:Y:S07]  /*19f00*/  LDSM.16.MT88.4 R20, [R223+0x4880] ;  /* 0x00488000df14783b */ /* 0x000e6e0000004200 */
[C---:B------:R-:W-:Y:S07]  /*19f10*/  HMMA.16816.F32 R136, R192.reuse, R144, R24 ;  /* 0x00000090c088723c */ /* 0x040fee0000001818 */
[----:B------:R-:W-:Y:S01]  /*19f20*/  MOV R27, R154 ;  /* 0x0000009a001b7202 */ /* 0x000fe20000000f00 */
[-C--:B------:R-:W-:Y:S01]  /*19f30*/  HMMA.16816.F32 R140, R192, R146.reuse, R28 ;  /* 0x00000092c08c723c */ /* 0x080fe2000000181c */
[----:B------:R-:W2:Y:S03]  /*19f40*/  LDL.LU R28, [R1+0x28] ;  /* 0x00002800011c7983 */ /* 0x000ea60000300800 */
[----:B------:R-:W-:Y:S02]  /*19f50*/  MOV R26, R155 ;  /* 0x0000009b001a7202 */ /* 0x000fe40000000f00 */
[----:B------:R-:W-:Y:S02]  /*19f60*/  MOV R25, R153 ;  /* 0x0000009900197202 */ /* 0x000fe40000000f00 */
[C---:B------:R-:W-:Y:S01]  /*19f70*/  HMMA.16816.F32 R144, R172.reuse, R146, R32 ;  /* 0x00000092ac90723c */ /* 0x040fe20000001820 */
[----:B------:R-:W2:Y:S03]  /*19f80*/  LDL.LU R35, [R1+0x24] ;  /* 0x0000240001237983 */ /* 0x000ea60000300800 */
[----:B------:R-:W-:Y:S02]  /*19f90*/  MOV R24, R152 ;  /* 0x0000009800187202 */ /* 0x000fe40000000f00 */
[----:B------:R-:W-:Y:S02]  /*19fa0*/  MOV R30, R158 ;  /* 0x0000009e001e7202 */ /* 0x000fe40000000f00 */
[-C--:B------:R-:W-:Y:S04]  /*19fb0*/  HMMA.16816.F32 R148, R172, R160.reuse, R36 ;  /* 0x000000a0ac94723c */ /* 0x080fe80000001824 */
[----:B------:R-:W-:Y:S02]  /*19fc0*/  MOV R31, R157 ;  /* 0x0000009d001f7202 */ /* 0x000fe40000000f00 */
[----:B------:R-:W-:Y:S02]  /*19fd0*/  MOV R29, R159 ;  /* 0x0000009f001d7202 */ /* 0x000fe40000000f00 */
[C---:B------:R-:W-:Y:S04]  /*19fe0*/  HMMA.16816.F32 R152, R192.reuse, R160, R40 ;  /* 0x000000a0c098723c */ /* 0x040fe80000001828 */
[----:B------:R-:W-:Y:S04]  /*19ff0*/  MOV R34, R156 ;  /* 0x0000009c00227202 */ /* 0x000fe80000000f00 */
        /* <DEDUP_REMOVED lines=14> */
[-C--:B-----5:R-:W-:Y:S08]  /*1a0e0*/  HMMA.16816.F32 R100, R172, R16.reuse, R100 ;  /* 0x00000010ac64723c */ /* 0x0a0ff00000001864 */
[C---:B------:R-:W-:Y:S08]  /*1a0f0*/  HMMA.16816.F32 R104, R192.reuse, R16, R104 ;  /* 0x00000010c068723c */ /* 0x040ff00000001868 */
[-C--:B------:R-:W-:Y:S08]  /*1a100*/  HMMA.16816.F32 R108, R192, R18.reuse, R108 ;  /* 0x00000012c06c723c */ /* 0x080ff0000000186c */
[C---:B------:R-:W-:Y:S08]  /*1a110*/  HMMA.16816.F32 R112, R172.reuse, R18, R112 ;  /* 0x00000012ac70723c */ /* 0x040ff00000001870 */
[-C--:B-1----:R-:W-:Y:S08]  /*1a120*/  HMMA.16816.F32 R116, R172, R20.reuse, R116 ;  /* 0x00000014ac74723c */ /* 0x082ff00000001874 */
[C---:B------:R-:W-:Y:S08]  /*1a130*/  HMMA.16816.F32 R120, R192.reuse, R20, R120 ;  /* 0x00000014c078723c */ /* 0x040ff00000001878 */
[-C--:B------:R-:W-:Y:S08]  /*1a140*/  HMMA.16816.F32 R124, R192, R22.reuse, R124 ;  /* 0x00000016c07c723c */ /* 0x080ff0000000187c */
[----:B------:R-:W-:Y:S04]  /*1a150*/  HMMA.16816.F32 R128, R172, R22, R128 ;  /* 0x00000016ac80723c */ /* 0x000fe80000001880 */
[----:B--2---:R-:W-:Y:S02]  /*1a160*/  FFMA.FTZ R4, R2, R28, R29 ;  /* 0x0000001c02047223 */ /* 0x004fe4000001001d */
[----:B------:R-:W-:Y:S02]  /*1a170*/  FADD.FTZ R2, R30, R165 ;  /* 0x000000a51e027221 */ /* 0x000fe40000010000 */
[----:B------:R-:W-:Y:S04]  /*1a180*/  FADD.FTZ R4, R24, R4 ;  /* 0x0000000418047221 */ /* 0x000fe80000010000 */
[----:B------:R-:W-:Y:S02]  /*1a190*/  FADD.FTZ R2, R25, R2 ;  /* 0x0000000219027221 */ /* 0x000fe40000010000 */
[----:B------:R-:W-:Y:S02]  /*1a1a0*/  FFMA.FTZ R164, R164, R35, R34 ;  /* 0x00000023a4a47223 */ /* 0x000fe40000010022 */
        /* <DEDUP_REMOVED lines=39> */
[----:B------:R-:W-:Y:S01]  /*1a420*/  FADD.FTZ R2, R196, R2 ;  /* 0x00000002c4027221 */ /* 0x000fe20000010000 */
[----:B------:R1:W-:Y:S01]  /*1a430*/  STL [R1+0x20], R6 ;  /* 0x0000200601007387 */ /* 0x0003e20000100800 */
[----:B------:R-:W-:Y:S02]  /*1a440*/  FADD.FTZ R4, R201, R4 ;  /* 0x00000004c9047221 */ /* 0x000fe40000010000 */
        /* <DEDUP_REMOVED lines=9> */
.L_x_1269:
[----:B-1----:R-:W2:Y:S04]  /*1a4e0*/  LDL R4, [R1+0x34] ;  /* 0x0000340001047983 */ /* 0x002ea80000100800 */
[----:B------:R-:W3:Y:S01]  /*1a4f0*/  LDL R2, [R1+0x30] ;  /* 0x0000300001027983 */ /* 0x000ee20000100800 */
[----:B------:R-:W-:-:S02]  /*1a500*/  IMAD.MOV.U32 R0, RZ, RZ, c[0x0][0x2c4] ;  /* 0x0000b100ff007624 */ /* 0x000fc400078e00ff */
[----:B------:R-:W-:-:S03]  /*1a510*/  IMAD.MOV.U32 R5, RZ, RZ, c[0x0][0x32c] ;  /* 0x0000cb00ff057624 */ /* 0x000fc600078e00ff */
[----:B------:R-:W-:Y:S02]  /*1a520*/  ISETP.NE.AND P0, PT, R0, 0x1, PT ;  /* 0x000000010000780c */ /* 0x000fe40003f05270 */
[----:B------:R-:W1:Y:S02]  /*1a530*/  S2R R0, SR_CTAID.X ;  /* 0x0000000000007919 */ /* 0x000e640000002500 */
[----:B-1----:R-:W-:Y:S01]  /*1a540*/  LEA R0, R0, 0x7f, 0x7 ;  /* 0x0000007f00007811 */ /* 0x002fe200078e38ff */
[----:B--2---:R-:W-:-:S08]  /*1a550*/  IMAD.MOV.U32 R6, RZ, RZ, R4 ;  /* 0x000000ffff067224 */ /* 0x004fd000078e0004 */
[----:B------:R-:W-:Y:S01]  /*1a560*/  @P0 IMAD.HI.U32 R4, R0, c[0x0][0x2c8], RZ ;  /* 0x0000b20000040a27 */ /* 0x000fe200078e00ff */
[----:B---3--:R-:W-:-:S04]  /*1a570*/  IADD3 R2, R2, 0x1, -R6 ;  /* 0x0000000102027810 */ /* 0x008fc80007ffe806 */
[----:B------:R-:W-:Y:S02]  /*1a580*/  @P0 SHF.R.U32.HI R0, RZ, c[0x0][0x2cc], R4 ;  /* 0x0000b300ff000a19 */ /* 0x000fe40000011604 */
[----:B------:R-:W-:-:S03]  /*1a590*/  ISETP.GE.AND P0, PT, R5, 0x1, PT ;  /* 0x000000010500780c */ /* 0x000fc60003f06270 */
[----:B------:R-:W-:-:S05]  /*1a5a0*/  IMAD.IADD R0, R0, 0x1, R2 ;  /* 0x0000000100007824 */ /* 0x000fca00078e0202 */
[----:B------:R-:W-:-:S04]  /*1a5b0*/  IADD3 R2, R0, -c[0x0][0x324], RZ ;  /* 0x8000c90000027a10 */ /* 0x000fc80007ffe0ff */
[----:B------:R1:W2:Y:S02]  /*1a5c0*/  R2UR UR6, R2 ;  /* 0x00000000020673c2 */ /* 0x0002a400000e0000 */
[----:B-12---:R-:W-:Y:S05]  /*1a5d0*/  @!P0 BRA `(.L_x_1287) ;  /* 0x0000017000008947 */ /* 0x006fea0003800000 */
        /* <DEDUP_REMOVED lines=13> */
.L_x_1288:
[----:B------:R-:W-:Y:S02]  /*1a6b0*/  ULDC UR4, c[0x0][0x32c] ;  /* 0x0000cb0000047ab9 */ /* 0x000fe40000000800 */
[----:B------:R-:W-:-:S03]  /*1a6c0*/  UISETP.NE.AND UP0, UPT, UR4, 0x1, UPT ;  /* 0x000000010400788c */ /* 0x000fc6000bf05270 */
[----:B------:R-:W-:Y:S02]  /*1a6d0*/  ULDC.64 UR4, c[0x0][0x330] ;  /* 0x0000cc0000047ab9 */ /* 0x000fe40000000a00 */
[----:B------:R-:W-:-:S07]  /*1a6e0*/  UIMAD.WIDE.U32 UR12, UR10, UR4, URZ ;  /* 0x000000040a0c72a5 */ /* 0x000fce000f8e003f */
[----:B------:R-:W-:Y:S02]  /*1a6f0*/  @UP0 UMOV UR11, UR13 ;  /* 0x0000000d000b0c82 */ /* 0x000fe40008000000 */
[----:B------:R-:W-:Y:S02]  /*1a700*/  @UP0 USHF.R.U32.HI UR10, URZ, UR5, UR11 ;  /* 0x000000053f0a0299 */ /* 0x000fe4000801160b */
.L_x_1289:
[----:B------:R-:W-:Y:S02]  /*1a710*/  ULDC UR4, c[0x0][0x32c] ;  /* 0x0000cb0000047ab9 */ /* 0x000fe40000000800 */
[----:B------:R-:W-:-:S04]  /*1a720*/  UIMAD UR4, UR10, UR4, URZ ;  /* 0x000000040a0472a4 */ /* 0x000fc8000f8e023f */
[----:B------:R-:W-:-:S04]  /*1a730*/  UISETP.LT.AND UP0, UPT, UR6, UR4, UPT ;  /* 0x000000040600728c */ /* 0x000fc8000bf01270 */
[----:B------:R-:W-:-:S04]  /*1a740*/  USEL UR6, UR6, UR4, !UP0 ;  /* 0x0000000406067287 */ /* 0x000fc8000c000000 */
.L_x_1287:
        /* <DEDUP_REMOVED lines=8> */
[----:B------:R-:W-:Y:S01]  /*1a7d0*/  MOV R2, R168 ;  /* 0x000000a800027202 */ /* 0x000fe20000000f00 */
[----:B------:R-:W-:Y:S01]  /*1a7e0*/  IMAD.MOV.U32 R170, RZ, RZ, R3 ;  /* 0x000000ffffaa7224 */ /* 0x000fe200078e0003 */
[----:B------:R-:W-:Y:S01]  /*1a7f0*/  MOV R0, R169 ;  /* 0x000000a900007202 */ /* 0x000fe20000000f00 */
[----:B------:R-:W-:Y:S01]  /*1a800*/  IMAD.MOV.U32 R240, RZ, RZ, R238 ;  /* 0x000000fffff07224 */ /* 0x000fe200078e00ee */
[----:B------:R-:W-:Y:S01]  /*1a810*/  MOV R164, R167 ;  /* 0x000000a700a47202 */ /* 0x000fe20000000f00 */
[----:B------:R-:W-:Y:S01]  /*1a820*/  IMAD.MOV.U32 R251, RZ, RZ, 0x5 ;  /* 0x00000005fffb7424 */ /* 0x000fe200078e00ff */
[----:B------:R-:W-:Y:S02]  /*1a830*/  MOV R250, c[0x0][0x1e0] ;  /* 0x0000780000fa7a02 */ /* 0x000fe40000000f00 */
.L_x_1291:
[----:B------:R-:W2:Y:S01]  /*1a840*/  LDL R3, [R1+0x38] ;  /* 0x0000380001037983 */ /* 0x000ea20000100800 */
[----:B------:R-:W-:Y:S04]  /*1a850*/  DEPBAR.LE SB0, 0x0 ;  /* 0x000080000000791a */ /* 0x000fe80000000000 */
[----:B------:R-:W3:Y:S06]  /*1a860*/  LDL.64 R204, [R1+0x58] ;  /* 0x0000580001cc7983 */ /* 0x000eec0000100a00 */
[----:B------:R-:W-:Y:S01]  /*1a870*/  BAR.SYNC.DEFER_BLOCKING 0x0 ;  /* 0x0000000000007b1d */ /* 0x000fe20000010000 */
[C---:B------:R-:W-:Y:S02]  /*1a880*/  ISETP.LT.AND P0, PT, R240.reuse, UR7, PT ;  /* 0x00000007f0007c0c */ /* 0x040fe4000bf01270 */
[C---:B------:R-:W-:Y:S11]  /*1a890*/  IADD3 R238, R240.reuse, -0x1, RZ ;  /* 0xfffffffff0ee7810 */ /* 0x040ff60007ffe0ff */
[C---:B------:R-:W-:Y:S01]  /*1a8a0*/  @!P0 IMAD.WIDE.U32 R168, R240.reuse, c[0x0][0x208], RZ ;  /* 0x00008200f0a88a25 */ /* 0x040fe200078e00ff */
[----:B-----5:R-:W-:Y:S08]  /*1a8b0*/  LDSM.16.M88.4 R48, [R227+0x8080] ;  /* 0x00808000e330783b */ /* 0x020ff00000000200 */
[----:B------:R-:W3:Y:S06]  /*1a8c0*/  LDL.64 R166, [R1+0x60] ;  /* 0x0000600001a67983 */ /* 0x000eec0000100a00 */
[----:B------:R-:W1:Y:S08]  /*1a8d0*/  LDSM.16.M88.4 R16, [R220+0x5080] ;  /* 0x00508000dc10783b */ /* 0x000e700000000200 */
[----:B------:R-:W4:Y:S08]  /*1a8e0*/  LDSM.16.M88.4 R44, [R227+0xa080] ;  /* 0x00a08000e32c783b */ /* 0x000f300000000200 */
[----:B------:R-:W4:Y:S08]  /*1a8f0*/  LDSM.16.M88.4 R32, [R220+0x5880] ;  /* 0x00588000dc20783b */ /* 0x000f300000000200 */
[----:B------:R-:W4:Y:S08]  /*1a900*/  LDSM.16.M88.4 R172, [R220+0x6080] ;  /* 0x00608000dcac783b */ /* 0x000f300000000200 */
[----:B------:R-:W-:Y:S01]  /*1a910*/  LDSM.16.M88.4 R192, [R229+0x8080] ;  /* 0x00808000e5c0783b */ /* 0x000fe20000000200 */
[-C--:B-1----:R-:W-:Y:S07]  /*1a920*/  HMMA.16816.F32 R4, R48, R16.reuse, RZ ;  /* 0x000000103004723c */ /* 0x082fee00000018ff */
[----:B------:R-:W1:Y:S01]  /*1a930*/  LDSM.16.M88.4 R196, [R231] ;  /* 0x00000000e7c4783b */ /* 0x000e620000000200 */
[C---:B----4-:R-:W-:Y:S07]  /*1a940*/  HMMA.16816.F32 R8, R44.reuse, R16, RZ ;  /* 0x000000102c08723c */ /* 0x050fee00000018ff */
[----:B------:R-:W4:Y:S01]  /*1a950*/  LDSM.16.M88.4 R200, [R229+0xa080] ;  /* 0x00a08000e5c8783b */ /* 0x000f220000000200 */
[-C--:B------:R-:W-:Y:S08]  /*1a960*/  HMMA.16816.F32 R12, R44, R18.reuse, RZ ;  /* 0x000000122c0c723c */ /* 0x080ff000000018ff */
[C---:B------:R-:W-:Y:S08]  /*1a970*/  HMMA.16816.F32 R16, R48.reuse, R18, RZ ;  /* 0x000000123010723c */ /* 0x040ff000000018ff */
[-C--:B------:R-:W-:Y:S08]  /*1a980*/  HMMA.16816.F32 R20, R48, R32.reuse, RZ ;  /* 0x000000203014723c */ /* 0x080ff000000018ff */
[C---:B------:R-:W-:Y:S08]  /*1a990*/  HMMA.16816.F32 R24, R44.reuse, R32, RZ ;  /* 0x000000202c18723c */ /* 0x040ff000000018ff */
[-C--:B------:R-:W-:Y:S08]  /*1a9a0*/  HMMA.16816.F32 R28, R44, R34.reuse, RZ ;  /* 0x000000222c1c723c */ /* 0x080ff000000018ff */
[C---:B------:R-:W-:Y:S08]  /*1a9b0*/  HMMA.16816.F32 R32, R48.reuse, R34, RZ ;  /* 0x000000223020723c */ /* 0x040ff000000018ff */
[-C--:B------:R-:W-:Y:S08]  /*1a9c0*/  HMMA.16816.F32 R36, R48, R172.reuse, RZ ;  /* 0x000000ac3024723c */ /* 0x080ff000000018ff */
[C---:B------:R-:W-:Y:S08]  /*1a9d0*/  HMMA.16816.F32 R40, R44.reuse, R172, RZ ;  /* 0x000000ac2c28723c */ /* 0x040ff000000018ff */
[-C--:B------:R-:W-:Y:S08]  /*1a9e0*/  HMMA.16816.F32 R44, R44, R174.reuse, RZ ;  /* 0x000000ae2c2c723c */ /* 0x080ff000000018ff */
[----:B------:R-:W-:Y:S01]  /*1a9f0*/  HMMA.16816.F32 R48, R48, R174, RZ ;  /* 0x000000ae3030723c */ /* 0x000fe200000018ff */
[----:B------:R-:W4:Y:S07]  /*1aa00*/  LDSM.16.M88.4 R172, [R237] ;  /* 0x00000000edac783b */ /* 0x000f2e0000000200 */
[-C--:B-1----:R-:W-:Y:S08]  /*1aa10*/  HMMA.16816.F32 R4, R192, R196.reuse, R4 ;  /* 0x000000c4c004723c */ /* 0x082ff00000001804 */
[C---:B----4-:R-:W-:Y:S08]  /*1aa20*/  HMMA.16816.F32 R8, R200.reuse, R196, R8 ;  /* 0x000000c4c808723c */ /* 0x050ff00000001808 */
[-C--:B------:R-:W-:Y:S08]  /*1aa30*/  HMMA.16816.F32 R12, R200, R198.reuse, R12 ;  /* 0x000000c6c80c723c */ /* 0x080ff0000000180c */
[C---:B------:R-:W-:Y:S08]  /*1aa40*/  HMMA.16816.F32 R16, R192.reuse, R198, R16 ;  /* 0x000000c6c010723c */ /* 0x040ff00000001810 */
[-C--:B------:R-:W-:Y:S08]  /*1aa50*/  HMMA.16816.F32 R20, R192, R172.reuse, R20 ;  /* 0x000000acc014723c */ /* 0x080ff00000001814 */
[C---:B------:R-:W-:Y:S08]  /*1aa60*/  HMMA.16816.F32 R24, R200.reuse, R172, R24 ;  /* 0x000000acc818723c */ /* 0x040ff00000001818 */
[-C--:B------:R-:W-:Y:S08]  /*1aa70*/  HMMA.16816.F32 R28, R200, R174.reuse, R28 ;  /* 0x000000aec81c723c */ /* 0x080ff0000000181c */
[C---:B------:R-:W-:Y:S04]  /*1aa80*/  HMMA.16816.F32 R32, R192.reuse, R174, R32 ;  /* 0x000000aec020723c */ /* 0x040fe80000001820 */
[C---:B--2---:R-:W-:Y:S02]  /*1aa90*/  LOP3.LUT P4, RZ, R3.reuse, 0x40, RZ, 0xc0, !PT ;  /* 0x0000004003ff7812 */ /* 0x044fe4000788c0ff */
[----:B------:R-:W-:Y:S02]  /*1aaa0*/  LOP3.LUT P3, RZ, R3, 0x80, RZ, 0xc0, !PT ;  /* 0x0000008003ff7812 */ /* 0x000fe4000786c0ff */
[----:B------:R-:W-:Y:S05]  /*1aab0*/  @!P0 SHF.R.S32.HI R3, RZ, 0x1f, R240 ;  /* 0x0000001fff038819 */ /* 0x000fea00000114f0 */
[----:B------:R-:W-:Y:S04]  /*1aac0*/  @!P0 IMAD R3, R3, c[0x0][0x208], RZ ;  /* 0x0000820003038a24 */ /* 0x000fe800078e02ff */
[----:B------:R-:W-:Y:S05]  /*1aad0*/  @!P0 IMAD R3, R240, c[0x0][0x20c], R3 ;  /* 0x00008300f0038a24 */ /* 0x000fea00078e0203 */
[----:B------:R-:W-:Y:S05]  /*1aae0*/  @!P0 IADD3 R3, R169, R3, RZ ;  /* 0x00000003a9038210 */ /* 0x000fea0007ffe0ff */
[----:B------:R-:W-:Y:S01]  /*1aaf0*/  @!P0 IMAD R3, R3, 0x30, RZ ;  /* 0x0000003003038824 */ /* 0x000fe200078e02ff */
[----:B---3--:R-:W-:Y:S02]  /*1ab00*/  @!P0 MOV R167, R205 ;  /* 0x000000cd00a78202 */ /* 0x008fe40000000f00 */
[----:B------:R-:W1:Y:S03]  /*1ab10*/  LDSM.16.M88.4 R204, [R236] ;  /* 0x00000000eccc783b */ /* 0x000e660000000200 */
[----:B------:R-:W-:Y:S05]  /*1ab20*/  @!P0 IMAD.WIDE.U32 R166, R168, 0x30, R166 ;  /* 0x00000030a8a68825 */ /* 0x000fea00078e00a6 */
[----:B------:R-:W-:Y:S02]  /*1ab30*/  @!P0 SHF.L.U32 R168, R166, 0x1, RZ ;  /* 0x00000001a6a88819 */ /* 0x000fe400000006ff */
[----:B------:R-:W-:Y:S02]  /*1ab40*/  @!P0 IADD3 R3, R167, R3, RZ ;  /* 0x00000003a7038210 */ /* 0x000fe40007ffe0ff */
[----:B------:R-:W-:Y:S02]  /*1ab50*/  @!P0 IADD3 R208, P2, R168, 0x80, RZ ;  /* 0x00000080a8d08810 */ /* 0x000fe40007f5e0ff */
[----:B------:R-:W-:Y:S02]  /*1ab60*/  @!P0 SHF.L.U64.HI R167, R166, 0x1, R3 ;  /* 0x00000001a6a78819 */ /* 0x000fe40000010203 */
[----:B------:R-:W-:Y:S04]  /*1ab70*/  @!P0 IADD3 R208, P1, R208, c[0x0][0x1f8], RZ ;  /* 0x00007e00d0d08a10 */ /* 0x000fe80007f3e0ff */
[----:B------:R-:W-:Y:S02]  /*1ab80*/  @!P0 IADD3.X R209, RZ, c[0x0][0x1fc], R167, P1, P2 ;  /* 0x00007f00ffd18a10 */ /* 0x000fe40000fe44a7 */
[----:B------:R-:W-:Y:S04]  /*1ab90*/  @!P0 IADD3 R168, P1, R168, c[0x0][0x1f8], RZ ;  /* 0x00007e00a8a88a10 */ /* 0x000fe80007f3e0ff */
[----:B------:R-:W-:Y:S02]  /*1aba0*/  @!P0 IADD3.X R169, R167, c[0x0][0x1fc], RZ, P1, !PT ;  /* 0x00007f00a7a98a10 */ /* 0x000fe40000ffe4ff */
[----:B------:R-:W-:Y:S03]  /*1abb0*/  @!P0 IADD3 R166, P2, R168, UR9, RZ ;  /* 0x00000009a8a68c10 */ /* 0x000fe6000ff5e0ff */
[----:B------:R-:W-:Y:S01]  /*1abc0*/  @!PT LDS RZ, [RZ] ;  /* 0x00000000fffff984 */ /* 0x000fe20000000800 */
[----:B------:R-:W-:Y:S01]  /*1abd0*/  @!PT LDS RZ, [RZ] ;  /* 0x00000000fffff984 */ /* 0x000fe20000000800 */
[----:B------:R-:W-:Y:S01]  /*1abe0*/  @!PT LDS RZ, [RZ] ;  /* 0x00000000fffff984 */ /* 0x000fe20000000800 */
[----:B------:R2:W-:Y:S01]  /*1abf0*/  @!P0 LDGSTS.E.BYPASS.LTC128B.128 [R239+0x2080], [R168.64], !P4 ;  /* 0x02080000a8ef8fae */ /* 0x0005e2000e101d4e */
[----:B------:R-:W-:Y:S02]  /*1ac00*/  @!P0 IADD3.X R167, R169, UR8, RZ, P2, !PT ;  /* 0x00000008a9a78c10 */ /* 0x000fe400097fe4ff */
[----:B------:R-:W-:Y:S04]  /*1ac10*/  @!P0 IADD3 R196, P1, R166, UR9, RZ ;  /* 0x00000009a6c48c10 */ /* 0x000fe8000ff3e0ff */
[----:B------:R-:W-:Y:S01]  /*1ac20*/  @!P0 IADD3.X R197, R167, UR8, RZ, P1, !PT ;  /* 0x00000008a7c58c10 */ /* 0x000fe20008ffe4ff */
[----:B------:R3:W-:Y:S01]  /*1ac30*/  @!P0 LDGSTS.E.BYPASS.LTC128B.128 [R239+0x3880], [R208.64], !P3 ;  /* 0x03880000d0ef8fae */ /* 0x0007e2000d901d4e */
[-C--:B-1----:R-:W-:Y:S07]  /*1ac40*/  HMMA.16816.F32 R36, R192, R204.reuse, R36 ;  /* 0x000000ccc024723c */ /* 0x082fee0000001824 */
[----:B------:R1:W-:Y:S01]  /*1ac50*/  @!P0 LDGSTS.E.BYPASS.LTC128B.128 [R239+0x2880], [R166.64], !P4 ;  /* 0x02880000a6ef8fae */ /* 0x0003e2000e101d4e */
[C---:B------:R-:W-:Y:S07]  /*1ac60*/  HMMA.16816.F32 R40, R200.reuse, R204, R40 ;  /* 0x000000ccc828723c */ /* 0x040fee0000001828 */
[----:B------:R1:W-:Y:S01]  /*1ac70*/  @!P0 LDGSTS.E.BYPASS.LTC128B.128 [R239+0x4080], [R166.64+0x80], !P3 ;  /* 0x04080080a6ef8fae */ /* 0x0003e2000d901d4e */
[-C--:B------:R-:W-:Y:S07]  /*1ac80*/  HMMA.16816.F32 R44, R200, R206.reuse, R44 ;  /* 0x000000cec82c723c */ /* 0x080fee000000182c */
[----:B------:R4:W-:Y:S01]  /*1ac90*/  @!P0 LDGSTS.E.BYPASS.LTC128B.128 [R239+0x3080], [R196.64], !P4 ;  /* 0x03080000c4ef8fae */ /* 0x0009e2000e101d4e */
[----:B------:R-:W-:Y:S07]  /*1aca0*/  HMMA.16816.F32 R48, R192, R206, R48 ;  /* 0x000000cec030723c */ /* 0x000fee0000001830 */
[----:B------:R4:W-:Y:S01]  /*1acb0*/  @!P0 LDGSTS.E.BYPASS.LTC128B.128 [R239+0x4880], [R196.64+0x80], !P3 ;  /* 0x04880080c4ef8fae */ /* 0x0009e2000d901d4e */
[----:B------:R-:W-:Y:S07]  /*1acc0*/  ISETP.GT.AND P0, PT, R240, UR7, PT ;  /* 0x00000007f0007c0c */ /* 0x000fee000bf04270 */
[----:B---3--:R-:W-:Y:S08]  /*1acd0*/  LDSM.16.M88.4 R208, [R228+0x8080] ;  /* 0x00808000e4d0783b */ /* 0x008ff00000000200 */
[----:B------:R-:W3:Y:S08]  /*1ace0*/  LDSM.16.M88.4 R212, [R226+0x5080] ;  /* 0x00508000e2d4783b */ /* 0x000ef00000000200 */
[----:B------:R-:W-:Y:S08]  /*1acf0*/  LDSM.16.M88.4 R216, [R226+0x5880] ;  /* 0x00588000e2d8783b */ /* 0x000ff00000000200 */
[----:B----4-:R-:W4:Y:S08]  /*1ad00*/  LDSM.16.M88.4 R196, [R228+0xa080] ;  /* 0x00a08000e4c4783b */ /* 0x010f300000000200 */
[----:B------:R-:W0:Y:S08]  /*1ad10*/  LDGDEPBAR ;  /* 0x00000000000079af */ /* 0x000e300000000000 */
[----:B------:R-:W1:Y:S01]  /*1ad20*/  LDSM.16.M88.4 R172, [R226+0x6080] ;  /* 0x00608000e2ac783b */ /* 0x000e620000000200 */
[-C--:B---3--:R-:W-:Y:S07]  /*1ad30*/  HMMA.16816.F32 R4, R208, R212.reuse, R4 ;  /* 0x000000d4d004723c */ /* 0x088fee0000001804 */
[----:B------:R-:W-:Y:S08]  /*1ad40*/  LDSM.16.M88.4 R192, [R230+0x8080] ;  /* 0x00808000e6c0783b */ /* 0x000ff00000000200 */
[----:B------:R-:W3:Y:S01]  /*1ad50*/  LDSM.16.M88.4 R200, [R225] ;  /* 0x00000000e1c8783b */ /* 0x000ee20000000200 */
[C---:B----4-:R-:W-:Y:S07]  /*1ad60*/  HMMA.16816.F32 R8, R196.reuse, R212, R8 ;  /* 0x000000d4c408723c */ /* 0x050fee0000001808 */
[----:B------:R-:W4:Y:S01]  /*1ad70*/  LDSM.16.M88.4 R204, [R230+0xa080] ;  /* 0x00a08000e6cc783b */ /* 0x000f220000000200 */
        /* <DEDUP_REMOVED lines=13> */
[----:B------:R-:W1:Y:S07]  /*1ae50*/  LDSM.16.M88.4 R172, [R225+0x1000] ;  /* 0x00100000e1ac783b */ /* 0x000e6e0000000200 */
[-C--:B---3--:R-:W-:Y:S01]  /*1ae60*/  HMMA.16816.F32 R4, R192, R200.reuse, R4 ;  /* 0x000000c8c004723c */ /* 0x088fe20000001804 */
[----:B------:R-:W-:Y:S07]  /*1ae70*/  LDSM.16.M88.4 R208, [R227+0xe080] ;  /* 0x00e08000e3d0783b */ /* 0x000fee0000000200 */
[C---:B----4-:R-:W-:Y:S08]  /*1ae80*/  HMMA.16816.F32 R8, R204.reuse, R200, R8 ;  /* 0x000000c8cc08723c */ /* 0x050ff00000001808 */
        /* <DEDUP_REMOVED lines=11> */
[----:B------:R-:W-:Y:S07]  /*1af40*/  LDSM.16.M88.4 R204, [R234] ;  /* 0x00000000eacc783b */ /* 0x000fee0000000200 */
[----:B------:R-:W-:Y:S01]  /*1af50*/  HMMA.16816.F32 R48, R192, R174, R48 ;  /* 0x000000aec030723c */ /* 0x000fe20000001830 */
[----:B------:R-:W-:Y:S07]  /*1af60*/  LDSM.16.M88.4 R172, [R229+0xc080] ;  /* 0x00c08000e5ac783b */ /* 0x000fee0000000200 */
[-C--:B---3--:R-:W-:Y:S01]  /*1af70*/  HMMA.16816.F32 R4, R196, R200.reuse, R4 ;  /* 0x000000c8c404723c */ /* 0x088fe20000001804 */
[----:B------:R-:W1:Y:S07]  /*1af80*/  LDSM.16.M88.4 R192, [R235] ;  /* 0x00000000ebc0783b */ /* 0x000e6e0000000200 */
[C---:B------:R-:W-:Y:S08]  /*1af90*/  HMMA.16816.F32 R8, R208.reuse, R200, R8 ;  /* 0x000000c8d008723c */ /* 0x040ff00000001808 */
[-C--:B------:R-:W-:Y:S08]  /*1afa0*/  HMMA.16816.F32 R12, R208, R202.reuse, R12 ;  /* 0x000000cad00c723c */ /* 0x080ff0000000180c */
[C---:B------:R-:W-:Y:S01]  /*1afb0*/  HMMA.16816.F32 R16, R196.reuse, R202, R16 ;  /* 0x000000cac410723c */ /* 0x040fe20000001810 */
[----:B------:R-:W3:Y:S07]  /*1afc0*/  LDSM.16.M88.4 R200, [R229+0xe080] ;  /* 0x00e08000e5c8783b */ /* 0x000eee0000000200 */
[-C--:B------:R-:W-:Y:S08]  /*1afd0*/  HMMA.16816.F32 R20, R196, R216.reuse, R20 ;  /* 0x000000d8c414723c */ /* 0x080ff00000001814 */
[C---:B------:R-:W-:Y:S08]  /*1afe0*/  HMMA.16816.F32 R24, R208.reuse, R216, R24 ;  /* 0x000000d8d018723c */ /* 0x040ff00000001818 */
[-C--:B------:R-:W-:Y:S08]  /*1aff0*/  HMMA.16816.F32 R28, R208, R218.reuse, R28 ;  /* 0x000000dad01c723c */ /* 0x080ff0000000181c */
[C---:B------:R-:W-:Y:S01]  /*1b000*/  HMMA.16816.F32 R32, R196.reuse, R218, R32 ;  /* 0x000000dac420723c */ /* 0x040fe20000001820 */
[----:B------:R-:W4:Y:S07]  /*1b010*/  LDSM.16.M88.4 R216, [R233] ;  /* 0x00000000e9d8783b */ /* 0x000f2e0000000200 */
[-C--:B--2---:R-:W-:Y:S08]  /*1b020*/  HMMA.16816.F32 R36, R196, R212.reuse, R36 ;  /* 0x000000d4c424723c */ /* 0x084ff00000001824 */
[C---:B------:R-:W-:Y:S08]  /*1b030*/  HMMA.16816.F32 R40, R208.reuse, R212, R40 ;  /* 0x000000d4d028723c */ /* 0x040ff00000001828 */
[-C--:B------:R-:W-:Y:S01]  /*1b040*/  HMMA.16816.F32 R44, R208, R214.reuse, R44 ;  /* 0x000000d6d02c723c */ /* 0x080fe2000000182c */
[----:B------:R-:W-:Y:S07]  /*1b050*/  LDSM.16.M88.4 R208, [R228+0xe080] ;  /* 0x00e08000e4d0783b */ /* 0x000fee0000000200 */
[----:B------:R-:W-:Y:S01]  /*1b060*/  HMMA.16816.F32 R48, R196, R214, R48 ;  /* 0x000000d6c430723c */ /* 0x000fe20000001830 */
[----:B------:R-:W-:Y:S07]  /*1b070*/  LDSM.16.M88.4 R196, [R226+0x6880] ;  /* 0x00688000e2c4783b */ /* 0x000fee0000000200 */
[-C--:B-1----:R-:W-:Y:S01]  /*1b080*/  HMMA.16816.F32 R4, R172, R192.reuse, R4 ;  /* 0x000000c0ac04723c */ /* 0x082fe20000001804 */
[----:B------:R-:W-:Y:S07]  /*1b090*/  LDSM.16.M88.4 R212, [R226+0x7080] ;  /* 0x00708000e2d4783b */ /* 0x000fee0000000200 */
[C---:B---3--:R-:W-:Y:S08]  /*1b0a0*/  HMMA.16816.F32 R8, R200.reuse, R192, R8 ;  /* 0x000000c0c808723c */ /* 0x048ff00000001808 */
        /* <DEDUP_REMOVED lines=8> */
[-C--:B----4-:R-:W-:Y:S08]  /*1b130*/  HMMA.16816.F32 R36, R172, R216.reuse, R36 ;  /* 0x000000d8ac24723c */ /* 0x090ff00000001824 */
[C---:B------:R-:W-:Y:S08]  /*1b140*/  HMMA.16816.F32 R40, R200.reuse, R216, R40 ;  /* 0x000000d8c828723c */ /* 0x040ff00000001828 */
[-C--:B------:R-:W-:Y:S01]  /*1b150*/  HMMA.16816.F32 R44, R200, R218.reuse, R44 ;  /* 0x000000dac82c723c */ /* 0x080fe2000000182c */
[----:B------:R-:W-:Y:S07]  /*1b160*/  LDSM.16.M88.4 R200, [R232+0xe080] ;  /* 0x00e08000e8c8783b */ /* 0x000fee0000000200 */
[----:B------:R-:W-:Y:S01]  /*1b170*/  HMMA.16816.F32 R48, R172, R218, R48 ;  /* 0x000000daac30723c */ /* 0x000fe20000001830 */
[----:B------:R-:W-:Y:S07]  /*1b180*/  LDSM.16.M88.4 R172, [R230+0xc080] ;  /* 0x00c08000e6ac783b */ /* 0x000fee0000000200 */
[-C--:B-1----:R-:W-:Y:S01]  /*1b190*/  HMMA.16816.F32 R4, R192, R196.reuse, R4 ;  /* 0x000000c4c004723c */ /* 0x082fe20000001804 */
[----:B------:R-:W-:Y:S07]  /*1b1a0*/  LDSM.16.M88.4 R216, [R225+0x2800] ;  /* 0x00280000e1d8783b */ /* 0x000fee0000000200 */
        /* <DEDUP_REMOVED lines=8> */
[----:B------:R-:W3:Y:S01]  /*1b230*/  LDSM.16.M88.4 R212, [R225+0x2000] ;  /* 0x00200000e1d4783b */ /* 0x000ee20000000200 */
[----:B------:R-:W-:Y:S06]  /*1b240*/  DEPBAR.LE SB0, 0x0 ;  /* 0x000080000000791a */ /* 0x000fec0000000000 */
[-C--:B--2---:R-:W-:Y:S01]  /*1b250*/  HMMA.16816.F32 R36, R192, R204.reuse, R36 ;  /* 0x000000ccc024723c */ /* 0x084fe20000001824 */
[----:B------:R-:W-:Y:S07]  /*1b260*/  BAR.SYNC.DEFER_BLOCKING 0x0 ;  /* 0x0000000000007b1d */ /* 0x000fee0000010000 */
[C---:B------:R-:W-:Y:S08]  /*1b270*/  HMMA.16816.F32 R40, R208.reuse, R204, R40 ;  /* 0x000000ccd028723c */ /* 0x040ff00000001828 */
[-C--:B------:R-:W-:Y:S08]  /*1b280*/  HMMA.16816.F32 R44, R208, R206.reuse, R44 ;  /* 0x000000ced02c723c */ /* 0x080ff0000000182c */
[----:B------:R-:W-:Y:S01]  /*1b290*/  HMMA.16816.F32 R48, R192, R206, R48 ;  /* 0x000000cec030723c */ /* 0x000fe20000001830 */
[----:B------:R-:W2:Y:S06]  /*1b2a0*/  LDL.64 R208, [R1+0x48] ;  /* 0x0000480001d07983 */ /* 0x000eac0000100a00 */
[----:B------:R-:W4:Y:S01]  /*1b2b0*/  LDL.64 R210, [R1+0x50] ;  /* 0x0000500001d27983 */ /* 0x000f220000100a00 */
[-C--:B-1----:R-:W-:Y:S05]  /*1b2c0*/  HMMA.16816.F32 R4, R172, R196.reuse, R4 ;  /* 0x000000c4ac04723c */ /* 0x082fea0000001804 */
[----:B------:R-:W4:Y:S03]  /*1b2d0*/  LDL.LU R252, [R1+0x24] ;  /* 0x0000240001fc7983 */ /* 0x000f260000300800 */
        /* <DEDUP_REMOVED lines=59> */
[----:B------:R-:W-:Y:S02]  /*1b690*/  FMNMX.FTZ R165, R165, R168, !PT ;  /* 0x000000a8a5a57209 */ /* 0x000fe40007810000 */
        /* <DEDUP_REMOVED lines=16> */
[----:B------:R-:W-:Y:S01]  /*1b7a0*/  FMNMX.FTZ R167, R165, R172, !PT ;  /* 0x000000aca5a77209 */ /* 0x000fe20007810000 */
[----:B------:R-:W-:Y:S02]  /*1b7b0*/  FMUL.FTZ R2, R2, c[0x0][0x2d0] ;  /* 0x0000b40002027a20 */ /* 0x000fe40000410000 */
[--C-:B------:R-:W-:Y:S01]  /*1b7c0*/  FFMA.FTZ R6, R6, c[0x0][0x2d0], -R205.reuse ;  /* 0x0000b40006067a23 */ /* 0x100fe200000108cd */
[----:B------:R3:W3:Y:S01]  /*1b7d0*/  MUFU.EX2 R166, R0 ;  /* 0x0000000000a67308 */ /* 0x0006e20000000800 */
[--C-:B------:R-:W-:Y:S02]  /*1b7e0*/  FFMA.FTZ R7, R7, c[0x0][0x2d0], -R205.reuse ;  /* 0x0000b40007077a23 */ /* 0x100fe400000108cd */
[----:B------:R-:W-:Y:S02]  /*1b7f0*/  FMUL.FTZ R206, R167, c[0x0][0x2d0] ;  /* 0x0000b400a7ce7a20 */ /* 0x000fe40000410000 */
[----:B------:R-:W-:Y:S02]  /*1b800*/  FFMA.FTZ R17, R17, c[0x0][0x2d0], -R204 ;  /* 0x0000b40011117a23 */ /* 0x000fe400000108cc */
[--C-:B------:R-:W-:Y:S02]  /*1b810*/  FFMA.FTZ R8, R8, c[0x0][0x2d0], -R206.reuse ;  /* 0x0000b40008087a23 */ /* 0x100fe400000108ce */
[----:B------:R-:W-:Y:S01]  /*1b820*/  FFMA.FTZ R9, R9, c[0x0][0x2d0], -R206 ;  /* 0x0000b40009097a23 */ /* 0x000fe200000108ce */
[----:B------:R3:W3:Y:S01]  /*1b830*/  MUFU.EX2 R165, R2 ;  /* 0x0000000200a57308 */ /* 0x0006e20000000800 */
[--C-:B------:R-:W-:Y:S02]  /*1b840*/  FFMA.FTZ R18, R18, c[0x0][0x2d0], -R205.reuse ;  /* 0x0000b40012127a23 */ /* 0x100fe400000108cd */
[--C-:B------:R-:W-:Y:S01]  /*1b850*/  FFMA.FTZ R19, R19, c[0x0][0x2d0], -R205.reuse ;  /* 0x0000b40013137a23 */ /* 0x100fe200000108cd */
[----:B-1----:R-:W-:Y:S01]  /*1b860*/  @P0 SHF.R.S32.HI R4, RZ, 0x1f, R238 ;  /* 0x0000001fff040819 */ /* 0x002fe200000114ee */
[--C-:B------:R-:W-:Y:S02]  /*1b870*/  FFMA.FTZ R12, R12, c[0x0][0x2d0], -R206.reuse ;  /* 0x0000b4000c0c7a23 */ /* 0x100fe400000108ce */
[----:B------:R-:W-:Y:S02]  /*1b880*/  FFMA.FTZ R13, R13, c[0x0][0x2d0], -R206 ;  /* 0x0000b4000d0d7a23 */ /* 0x000fe400000108ce */
[--C-:B------:R-:W-:Y:S01]  /*1b890*/  FFMA.FTZ R20, R20, c[0x0][0x2d0], -R204.reuse ;  /* 0x0000b40014147a23 */ /* 0x100fe200000108cc */
[----:B------:R-:W-:Y:S01]  /*1b8a0*/  MUFU.EX2 R217, R6 ;  /* 0x0000000600d97308 */ /* 0x000fe20000000800 */
[----:B------:R-:W-:Y:S02]  /*1b8b0*/  FFMA.FTZ R21, R21, c[0x0][0x2d0], -R204 ;  /* 0x0000b40015157a23 */ /* 0x000fe400000108cc */
[----:B------:R-:W-:Y:S01]  /*1b8c0*/  FFMA.FTZ R22, R22, c[0x0][0x2d0], -R205 ;  /* 0x0000b40016167a23 */ /* 0x000fe200000108cd */
[----:B---3--:R-:W-:Y:S01]  /*1b8d0*/  FMNMX.FTZ R0, R43, R3, !PT ;  /* 0x000000032b007209 */ /* 0x008fe20007810000 */
[C---:B------:R-:W-:Y:S02]  /*1b8e0*/  FMUL.FTZ R132, R166.reuse, R132 ;  /* 0x00000084a6847220 */ /* 0x040fe40000410000 */
[----:B------:R-:W-:Y:S01]  /*1b8f0*/  FMUL.FTZ R133, R166, R133 ;  /* 0x00000085a6857220 */ /* 0x000fe20000410000 */
[----:B------:R-:W-:Y:S01]  /*1b900*/  FMNMX.FTZ R0, R46, R0, !PT ;  /* 0x000000002e007209 */ /* 0x000fe20007810000 */
[C---:B------:R-:W-:Y:S01]  /*1b910*/  FMUL.FTZ R144, R166.reuse, R144 ;  /* 0x00000090a6907220 */ /* 0x040fe20000410000 */
[----:B------:R1:W3:Y:S01]  /*1b920*/  MUFU.EX2 R244, R7 ;  /* 0x0000000700f47308 */ /* 0x0002e20000000800 */
[C---:B------:R-:W-:Y:S01]  /*1b930*/  FMUL.FTZ R145, R166.reuse, R145 ;  /* 0x00000091a6917220 */ /* 0x040fe20000410000 */
[----:B------:R-:W-:Y:S01]  /*1b940*/  FMNMX.FTZ R0, R47, R0, !PT ;  /* 0x000000002f007209 */ /* 0x000fe20007810000 */
[----:B------:R-:W-:Y:S02]  /*1b950*/  FMUL.FTZ R148, R166, R148 ;  /* 0x00000094a6947220 */ /* 0x000fe40000410000 */
[----:B------:R-:W-:Y:S02]  /*1b960*/  FADD.FTZ R2, -R167, R164 ;  /* 0x000000a4a7027221 */ /* 0x000fe40000010100 */
[----:B------:R-:W3:Y:S01]  /*1b970*/  SHFL.BFLY PT, R3, R0, 0x2, 0x1f ;  /* 0x0c401f0000037f89 */ /* 0x000ee200000e0000 */
[C---:B------:R-:W-:Y:S02]  /*1b980*/  FMUL.FTZ R134, R165.reuse, R134 ;  /* 0x00000086a5867220 */ /* 0x040fe40000410000 */
[----:B------:R-:W-:Y:S01]  /*1b990*/  FMUL.FTZ R2, R2, c[0x0][0x2d0] ;  /* 0x0000b40002027a20 */ /* 0x000fe20000410000 */
[----:B------:R-:W3:Y:S01]  /*1b9a0*/  MUFU.EX2 R247, R5 ;  /* 0x0000000500f77308 */ /* 0x000ee20000000800 */
[C---:B------:R-:W-:Y:S02]  /*1b9b0*/  FMUL.FTZ R135, R165.reuse, R135 ;  /* 0x00000087a5877220 */ /* 0x040fe40000410000 */
[C---:B------:R-:W-:Y:S02]  /*1b9c0*/  FMUL.FTZ R146, R165.reuse, R146 ;  /* 0x00000092a5927220 */ /* 0x040fe40000410000 */
[C---:B------:R-:W-:Y:S02]  /*1b9d0*/  FMUL.FTZ R147, R165.reuse, R147 ;  /* 0x00000093a5937220 */ /* 0x040fe40000410000 */
[----:B------:R-:W-:Y:S02]  /*1b9e0*/  FMUL.FTZ R149, R166, R149 ;  /* 0x00000095a6957220 */ /* 0x000fe40000410000 */
[C---:B------:R-:W-:Y:S01]  /*1b9f0*/  FMUL.FTZ R150, R165.reuse, R150 ;  /* 0x00000096a5967220 */ /* 0x040fe20000410000 */
[----:B------:R3:W3:Y:S01]  /*1ba00*/  MUFU.EX2 R164, R2 ;  /* 0x0000000200a47308 */ /* 0x0006e20000000800 */
[C---:B------:R-:W-:Y:S02]  /*1ba10*/  FMUL.FTZ R151, R165.reuse, R151 ;  /* 0x00000097a5977220 */ /* 0x040fe40000410000 */
[----:B-1----:R-:W-:Y:S01]  /*1ba20*/  @P0 IMAD.WIDE.U32 R6, R238, c[0x0][0x1e0], RZ ;  /* 0x00007800ee060a25 */ /* 0x002fe200078e00ff */
[----:B---3--:R-:W-:Y:S03]  /*1ba30*/  F2FP.PACK_AB R173, R244, R217 ;  /* 0x000000d9f4ad723e */ /* 0x008fe600000000ff */
[C---:B------:R-:W-:Y:S02]  /*1ba40*/  FMUL.FTZ R160, R166.reuse, R160 ;  /* 0x000000a0a6a07220 */ /* 0x040fe40000410000 */
[----:B------:R-:W-:Y:S01]  /*1ba50*/  FMUL.FTZ R161, R166, R161 ;  /* 0x000000a1a6a17220 */ /* 0x000fe20000410000 */
[----:B------:R-:W-:Y:S01]  /*1ba60*/  FMNMX.FTZ R0, R0, R3, !PT ;  /* 0x0000000300007209 */ /* 0x000fe20007810000 */
[----:B------:R-:W-:Y:S01]  /*1ba70*/  MUFU.EX2 R242, R8 ;  /* 0x0000000800f27308 */ /* 0x000fe20000000800 */
[----:B------:R-:W-:Y:S01]  /*1ba80*/  FMUL.FTZ R162, R165, R162 ;  /* 0x000000a2a5a27220 */ /* 0x000fe20000410000 */
[----:B------:R-:W-:Y:S01]  /*1ba90*/  F2FP.PACK_AB R172, R247, R243 ;  /* 0x000000f3f7ac723e */ /* 0x000fe200000000ff */
[C---:B------:R-:W-:Y:S02]  /*1baa0*/  FMUL.FTZ R163, R165.reuse, R163 ;  /* 0x000000a3a5a37220 */ /* 0x040fe40000410000 */
[C---:B------:R-:W-:Y:S02]  /*1bab0*/  FMUL.FTZ R52, R166.reuse, R52 ;  /* 0x00000034a6347220 */ /* 0x040fe40000410000 */
[----:B------:R-:W-:Y:S03]  /*1bac0*/  FMUL.FTZ R53, R166, R53 ;  /* 0x00000035a6357220 */ /* 0x000fe60000410000 */
[----:B------:R-:W-:Y:S01]  /*1bad0*/  MUFU.EX2 R241, R9 ;  /* 0x0000000900f17308 */ /* 0x000fe20000000800 */
[C---:B------:R-:W-:Y:S01]  /*1bae0*/  FMUL.FTZ R54, R165.reuse, R54 ;  /* 0x00000036a5367220 */ /* 0x040fe20000410000 */
[----:B------:R-:W1:Y:S01]  /*1baf0*/  SHFL.BFLY PT, R2, R0, 0x1, 0x1f ;  /* 0x0c201f0000027f89 */ /* 0x000e6200000e0000 */
[C---:B------:R-:W-:Y:S02]  /*1bb00*/  FMUL.FTZ R136, R164.reuse, R136 ;  /* 0x00000088a4887220 */ /* 0x040fe40000410000 */
[C---:B------:R-:W-:Y:S02]  /*1bb10*/  FMUL.FTZ R137, R164.reuse, R137 ;  /* 0x00000089a4897220 */ /* 0x040fe40000410000 */
[C---:B------:R-:W-:Y:S03]  /*1bb20*/  FMUL.FTZ R140, R164.reuse, R140 ;  /* 0x0000008ca48c7220 */ /* 0x040fe60000410000 */
[----:B------:R3:W-:Y:S01]  /*1bb30*/  MUFU.EX2 R249, R16 ;  /* 0x0000001000f97308 */ /* 0x0007e20000000800 */
[C---:B------:R-:W-:Y:S02]  /*1bb40*/  FMUL.FTZ R141, R164.reuse, R141 ;  /* 0x0000008da48d7220 */ /* 0x040fe40000410000 */
[C---:B------:R-:W-:Y:S02]  /*1bb50*/  FMUL.FTZ R152, R164.reuse, R152 ;  /* 0x00000098a4987220 */ /* 0x040fe40000410000 */
[C---:B------:R-:W-:Y:S02]  /*1bb60*/  FMUL.FTZ R153, R164.reuse, R153 ;  /* 0x00000099a4997220 */ /* 0x040fe40000410000 */
[C---:B------:R-:W-:Y:S02]  /*1bb70*/  FMUL.FTZ R156, R164.reuse, R156 ;  /* 0x0000009ca49c7220 */ /* 0x040fe40000410000 */
[C---:B------:R-:W-:Y:S01]  /*1bb80*/  FMUL.FTZ R157, R164.reuse, R157 ;  /* 0x0000009da49d7220 */ /* 0x040fe20000410000 */
[----:B------:R-:W3:Y:S01]  /*1bb90*/  MUFU.EX2 R248, R17 ;  /* 0x0000001100f87308 */ /* 0x000ee20000000800 */
[----:B--2---:R-:W-:Y:S01]  /*1bba0*/  @P0 MOV R5, R209 ;  /* 0x000000d100050202 */ /* 0x004fe20000000f00 */
[----:B------:R-:W-:Y:S02]  /*1bbb0*/  FMUL.FTZ R55, R165, R55 ;  /* 0x00000037a5377220 */ /* 0x000fe40000410000 */
[C---:B------:R-:W-:Y:S02]  /*1bbc0*/  FMUL.FTZ R56, R164.reuse, R56 ;  /* 0x00000038a4387220 */ /* 0x040fe40000410000 */
[----:B------:R-:W-:Y:S01]  /*1bbd0*/  FMUL.FTZ R57, R164, R57 ;  /* 0x00000039a4397220 */ /* 0x000fe20000410000 */
[----:B-1----:R-:W-:Y:S01]  /*1bbe0*/  FMNMX.FTZ R3, R0, R2, !PT ;  /* 0x0000000200037209 */ /* 0x002fe20007810000 */
[----:B------:R-:W-:Y:S01]  /*1bbf0*/  @P0 IMAD R2, R4, c[0x0][0x1e0], RZ ;  /* 0x0000780004020a24 */ /* 0x000fe200078e02ff */
[----:B----4-:R-:W-:Y:S01]  /*1bc00*/  @P0 MOV R4, R210 ;  /* 0x000000d200040202 */ /* 0x010fe20000000f00 */
[----:B------:R1:W-:Y:S01]  /*1bc10*/  MUFU.EX2 R246, R18 ;  /* 0x0000001200f67308 */ /* 0x0003e20000000800 */
[----:B------:R-:W-:Y:S02]  /*1bc20*/  FFMA.FTZ R33, R33, c[0x0][0x2d0], -R204 ;  /* 0x0000b40021217a23 */ /* 0x000fe400000108cc */
[----:B------:R-:W-:Y:S01]  /*1bc30*/  @P0 IMAD R2, R238, c[0x0][0x1e4], R2 ;  /* 0x00007900ee020a24 */ /* 0x000fe200078e0202 */
[----:B---3--:R-:W-:Y:S01]  /*1bc40*/  @P0 SHF.L.U64.HI R16, R250, R251, c[0x0][0x1e4] ;  /* 0x00007900fa100619 */ /* 0x008fe200000102fb */
[----:B------:R-:W-:Y:S03]  /*1bc50*/  @P0 IMAD.WIDE.U32 R4, R6, 0x30, R4 ;  /* 0x0000003006040825 */ /* 0x000fe600078e0004 */
[----:B------:R-:W-:Y:S01]  /*1bc60*/  @P0 IADD3 R2, R7, R2, RZ ;  /* 0x0000000207020210 */ /* 0x000fe20007ffe0ff */
[----:B------:R-:W-:Y:S01]  /*1bc70*/  FADD.FTZ R0, -R3, R170 ;  /* 0x000000aa03007221 */ /* 0x000fe20000010100 */
[----:B------:R2:W3:Y:S01]  /*1bc80*/  MUFU.EX2 R245, R19 ;  /* 0x0000001300f57308 */ /* 0x0004e20000000800 */
[--C-:B------:R-:W-:Y:S02]  /*1bc90*/  FFMA.FTZ R34, R34, c[0x0][0x2d0], -R205.reuse ;  /* 0x0000b40022227a23 */ /* 0x100fe400000108cd */
[----:B------:R-:W-:Y:S01]  /*1bca0*/  @P0 IMAD R2, R2, 0x30, RZ ;  /* 0x0000003002020824 */ /* 0x000fe200078e02ff */
[----:B------:R-:W-:Y:S01]  /*1bcb0*/  F2FP.PACK_AB R174, R248, R249 ;  /* 0x000000f9f8ae723e */ /* 0x000fe200000000ff */
[----:B------:R-:W-:Y:S02]  /*1bcc0*/  FMUL.FTZ R0, R0, c[0x0][0x2d0] ;  /* 0x0000b40000007a20 */ /* 0x000fe40000410000 */
[----:B------:R-:W-:Y:S01]  /*1bcd0*/  FMUL.FTZ R17, R166, R189 ;  /* 0x000000bda6117220 */ /* 0x000fe20000410000 */
[----:B------:R-:W-:Y:S01]  /*1bce0*/  @P0 IADD3 R5, R5, R2, RZ ;  /* 0x0000000205050210 */ /* 0x000fe20007ffe0ff */
[----:B------:R-:W-:Y:S01]  /*1bcf0*/  FFMA.FTZ R35, R35, c[0x0][0x2d0], -R205 ;  /* 0x0000b40023237a23 */ /* 0x000fe200000108cd */
[C---:B------:R-:W-:Y:S01]  /*1bd00*/  @P0 SHF.L.U32 R2, R4.reuse, 0x1, RZ ;  /* 0x0000000104020819 */ /* 0x040fe200000006ff */
[----:B------:R-:W4:Y:S01]  /*1bd10*/  MUFU.EX2 R0, R0 ;  /* 0x0000000000007308 */ /* 0x000f220000000800 */
[----:B------:R-:W-:Y:S01]  /*1bd20*/  @P0 SHF.L.U64.HI R4, R4, 0x1, R5 ;  /* 0x0000000104040819 */ /* 0x000fe20000010205 */
[--C-:B------:R-:W-:Y:S01]  /*1bd30*/  FFMA.FTZ R24, R24, c[0x0][0x2d0], -R206.reuse ;  /* 0x0000b40018187a23 */ /* 0x100fe200000108ce */
[C---:B------:R-:W-:Y:S01]  /*1bd40*/  @P0 IADD3 R6, P1, R2.reuse, c[0x0][0x1c8], RZ ;  /* 0x0000720002060a10 */ /* 0x040fe20007f3e0ff */
[----:B-1----:R-:W-:Y:S01]  /*1bd50*/  FMUL.FTZ R18, R165, R190 ;  /* 0x000000bea5127220 */ /* 0x002fe20000410000 */
[----:B------:R-:W-:Y:S01]  /*1bd60*/  @P0 IADD3 R2, P2, R2, 0x80, RZ ;  /* 0x0000008002020810 */ /* 0x000fe20007f5e0ff */
[----:B------:R-:W-:Y:S01]  /*1bd70*/  FFMA.FTZ R25, R25, c[0x0][0x2d0], -R206 ;  /* 0x0000b40019197a23 */ /* 0x000fe200000108ce */
[----:B------:R-:W-:Y:S01]  /*1bd80*/  @P0 IADD3.X R7, R4, c[0x0][0x1cc], RZ, P1, !PT ;  /* 0x0000730004070a10 */ /* 0x000fe20000ffe4ff */
[----:B------:R-:W-:Y:S01]  /*1bd90*/  FFMA.FTZ R36, R36, c[0x0][0x2d0], -R204 ;  /* 0x0000b40024247a23 */ /* 0x000fe200000108cc */
[----:B------:R-:W-:Y:S01]  /*1bda0*/  @P0 IADD3 R8, P1, R2, c[0x0][0x1c8], RZ ;  /* 0x0000720002080a10 */ /* 0x000fe20007f3e0ff */
[----:B------:R1:W-:Y:S01]  /*1bdb0*/  MUFU.EX2 R219, R12 ;  /* 0x0000000c00db7308 */ /* 0x0003e20000000800 */
[----:B------:R-:W-:Y:S01]  /*1bdc0*/  @P0 SHF.L.U32 R2, R250, 0x5, RZ ;  /* 0x00000005fa020819 */ /* 0x000fe200000006ff */
[----:B------:R1:W-:Y:S01]  /*1bdd0*/  @P0 LDGSTS.E.BYPASS.LTC128B.128 [R239+0x5080], [R6.64], !P4 ;  /* 0x0508000006ef0fae */ /* 0x0003e2000e101d4e */
[----:B------:R-:W-:Y:S01]  /*1bde0*/  @P0 IADD3.X R9, RZ, c[0x0][0x1cc], R4, P1, P2 ;  /* 0x00007300ff090a10 */ /* 0x000fe20000fe4404 */
[----:B--2---:R-:W-:Y:S01]  /*1bdf0*/  FMUL.FTZ R19, R165, R191 ;  /* 0x000000bfa5137220 */ /* 0x004fe20000410000 */
[----:B------:R-:W-:Y:S01]  /*1be00*/  @P0 IADD3 R4, P2, R6, R2, RZ ;  /* 0x0000000206040210 */ /* 0x000fe20007f5e0ff */
[----:B------:R-:W-:Y:S01]  /*1be10*/  FFMA.FTZ R37, R37, c[0x0][0x2d0], -R204 ;  /* 0x0000b40025257a23 */ /* 0x000fe200000108cc */
[----:B---3--:R-:W-:Y:S01]  /*1be20*/  F2FP.PACK_AB R175, R245, R246 ;  /* 0x000000f6f5af723e */ /* 0x008fe200000000ff */
[--C-:B------:R-:W-:Y:S01]  /*1be30*/  FFMA.FTZ R38, R38, c[0x0][0x2d0], -R205.reuse ;  /* 0x0000b40026267a23 */ /* 0x100fe200000108cd */
[----:B------:R-:W-:Y:S01]  /*1be40*/  @P0 IADD3.X R5, R7, R16, RZ, P2, !PT ;  /* 0x0000001007050210 */ /* 0x000fe200017fe4ff */
[----:B------:R2:W-:Y:S01]  /*1be50*/  @P0 LDGSTS.E.BYPASS.LTC128B.128 [R239+0x6880], [R8.64], !P3 ;  /* 0x0688000008ef0fae */ /* 0x0005e2000d901d4e */
[----:B------:R3:W2:Y:S01]  /*1be60*/  MUFU.EX2 R218, R13 ;  /* 0x0000000d00da7308 */ /* 0x0006a20000000800 */
[--C-:B------:R-:W-:Y:S02]  /*1be70*/  FFMA.FTZ R39, R39, c[0x0][0x2d0], -R205.reuse ;  /* 0x0000b40027277a23 */ /* 0x100fe400000108cd */
[C---:B----4-:R-:W-:Y:S02]  /*1be80*/  FMUL.FTZ R138, R0.reuse, R138 ;  /* 0x0000008a008a7220 */ /* 0x050fe40000410000 */
[C---:B------:R-:W-:Y:S02]  /*1be90*/  FMUL.FTZ R139, R0.reuse, R139 ;  /* 0x0000008b008b7220 */ /* 0x040fe40000410000 */
[----:B------:R4:W-:Y:S01]  /*1bea0*/  @P0 LDGSTS.E.BYPASS.LTC128B.128 [R239+0x5880], [R4.64], !P4 ;  /* 0x0588000004ef0fae */ /* 0x0009e2000e101d4e */
[C---:B------:R-:W-:Y:S02]  /*1beb0*/  FMUL.FTZ R142, R0.reuse, R142 ;  /* 0x0000008e008e7220 */ /* 0x040fe40000410000 */
[C---:B------:R-:W-:Y:S01]  /*1bec0*/  FMUL.FTZ R143, R0.reuse, R143 ;  /* 0x0000008f008f7220 */ /* 0x040fe20000410000 */
[----:B------:R-:W-:Y:S01]  /*1bed0*/  MUFU.EX2 R216, R20 ;  /* 0x0000001400d87308 */ /* 0x000fe20000000800 */
[----:B------:R-:W-:Y:S02]  /*1bee0*/  FMUL.FTZ R154, R0, R154 ;  /* 0x0000009a009a7220 */ /* 0x000fe40000410000 */
[----:B-1----:R-:W-:Y:S01]  /*1bef0*/  FMUL.FTZ R12, R164, R184 ;  /* 0x000000b8a40c7220 */ /* 0x002fe20000410000 */
[----:B------:R4:W-:Y:S01]  /*1bf00*/  @P0 LDGSTS.E.BYPASS.LTC128B.128 [R239+0x7080], [R4.64+0x80], !P3 ;  /* 0x0708008004ef0fae */ /* 0x0009e2000d901d4e */
[----:B------:R-:W-:Y:S01]  /*1bf10*/  FMUL.FTZ R155, R0, R155 ;  /* 0x0000009b009b7220 */ /* 0x000fe20000410000 */
        /* <DEDUP_REMOVED lines=10> */
[C---:B--2---:R-:W-:Y:S02]  /*1bfc0*/  FMUL.FTZ R8, R164.reuse, R180 ;  /* 0x000000b4a4087220 */ /* 0x044fe40000410000 */
[----:B------:R2:W-:Y:S01]  /*1bfd0*/  MUFU.EX2 R201, R10 ;  /* 0x0000000a00c97308 */ /* 0x0005e20000000800 */
[----:B------:R1:W-:Y:S01]  /*1bfe0*/  @P0 LDGSTS.E.BYPASS.LTC128B.128 [R239+0x7880], [R6.64+0x80], !P3 ;  /* 0x0788008006ef0fae */ /* 0x0003e2000d901d4e */
[----:B------:R-:W-:Y:S01]  /*1bff0*/  FMUL.FTZ R9, R164, R181 ;  /* 0x000000b5a4097220 */ /* 0x000fe20000410000 */
[----:B------:R-:W-:Y:S01]  /*1c000*/  ISETP.GT.AND P0, PT, R240, UR4, PT ;  /* 0x00000004f0007c0c */ /* 0x000fe2000bf04270 */
[----:B---3--:R-:W-:Y:S01]  /*1c010*/  FMUL.FTZ R13, R164, R185 ;  /* 0x000000b9a40d7220 */ /* 0x008fe20000410000 */
[----:B------:R-:W-:Y:S01]  /*1c020*/  MOV R240, R238 ;  /* 0x000000ee00f07202 */ /* 0x000fe20000000f00 */
[C---:B------:R-:W-:Y:S02]  /*1c030*/  FMUL.FTZ R16, R166.reuse, R188 ;  /* 0x000000bca6107220 */ /* 0x040fe40000410000 */
[C---:B----4-:R-:W-:Y:S01]  /*1c040*/  FMUL.FTZ R4, R166.reuse, R176 ;  /* 0x000000b0a6047220 */ /* 0x050fe20000410000 */
[----:B------:R-:W3:Y:S01]  /*1c050*/  LDSM.16.MT88.4 R192, [R221+0x2080] ;  /* 0x00208000ddc0783b */ /* 0x000ee20000004200 */
[----:B------:R4:W4:Y:S01]  /*1c060*/  MUFU.EX2 R200, R11 ;  /* 0x0000000b00c87308 */ /* 0x0009220000000800 */
[----:B------:R-:W-:Y:S01]  /*1c070*/  FMUL.FTZ R5, R166, R177 ;  /* 0x000000b1a6057220 */ /* 0x000fe20000410000 */
[----:B------:R-:W-:Y:S01]  /*1c080*/  F2FP.PACK_AB R176, R241, R242 ;  /* 0x000000f2f1b0723e */ /* 0x000fe200000000ff */
[C---:B------:R-:W-:Y:S02]  /*1c090*/  FMUL.FTZ R159, R0.reuse, R159 ;  /* 0x0000009f009f7220 */ /* 0x040fe40000410000 */
[C---:B------:R-:W-:Y:S02]  /*1c0a0*/  FMUL.FTZ R58, R0.reuse, R58 ;  /* 0x0000003a003a7220 */ /* 0x040fe40000410000 */
[----:B------:R-:W3:Y:S01]  /*1c0b0*/  LDSM.16.MT88.4 R196, [R222+0x2080] ;  /* 0x00208000dec4783b */ /* 0x000ee20000004200 */
[----:B------:R-:W-:Y:S02]  /*1c0c0*/  FMUL.FTZ R59, R0, R59 ;  /* 0x0000003b003b7220 */ /* 0x000fe40000410000 */
[----:B------:R3:W-:Y:S01]  /*1c0d0*/  MUFU.EX2 R202, R14 ;  /* 0x0000000e00ca7308 */ /* 0x0007e20000000800 */
[--C-:B------:R-:W-:Y:S02]  /*1c0e0*/  FFMA.FTZ R26, R26, c[0x0][0x2d0], -R2.reuse ;  /* 0x0000b4001a1a7a23 */ /* 0x100fe40000010802 */
[----:B------:R-:W-:Y:S02]  /*1c0f0*/  FFMA.FTZ R27, R27, c[0x0][0x2d0], -R2 ;  /* 0x0000b4001b1b7a23 */ /* 0x000fe40000010802 */
[----:B--2---:R-:W-:Y:S01]  /*1c100*/  FMUL.FTZ R10, R0, R182 ;  /* 0x000000b6000a7220 */ /* 0x004fe20000410000 */
[----:B------:R-:W-:Y:S01]  /*1c110*/  LDSM.16.MT88.4 R188, [R221+0x3080] ;  /* 0x00308000ddbc783b */ /* 0x000fe20000004200 */
[----:B------:R-:W-:Y:S02]  /*1c120*/  FMUL.FTZ R60, R164, R60 ;  /* 0x0000003ca43c7220 */ /* 0x000fe40000410000 */
[C---:B-1----:R-:W-:Y:S01]  /*1c130*/  FMUL.FTZ R6, R165.reuse, R178 ;  /* 0x000000b2a5067220 */ /* 0x042fe20000410000 */
[----:B------:R-:W1:Y:S01]  /*1c140*/  MUFU.EX2 R203, R15 ;  /* 0x0000000f00cb7308 */ /* 0x000e620000000800 */
[C---:B------:R-:W-:Y:S01]  /*1c150*/  FMUL.FTZ R7, R165.reuse, R179 ;  /* 0x000000b3a5077220 */ /* 0x040fe20000410000 */
[----:B------:R-:W-:Y:S01]  /*1c160*/  F2FP.PACK_AB R178, R218, R219 ;  /* 0x000000dbdab2723e */ /* 0x000fe200000000ff */
[----:B------:R-:W-:Y:S01]  /*1c170*/  FMUL.FTZ R61, R164, R61 ;  /* 0x0000003da43d7220 */ /* 0x000fe20000410000 */
[----:B------:R-:W0:Y:S01]  /*1c180*/  LDGDEPBAR ;  /* 0x00000000000079af */ /* 0x000e220000000000 */
[----:B----4-:R-:W-:Y:S01]  /*1c190*/  FMUL.FTZ R11, R0, R183 ;  /* 0x000000b7000b7220 */ /* 0x010fe20000410000 */
[----:B------:R-:W-:Y:S01]  /*1c1a0*/  F2FP.PACK_AB R177, R200, R201 ;  /* 0x000000c9c8b1723e */ /* 0x000fe200000000ff */
[C---:B------:R-:W-:Y:S02]  /*1c1b0*/  FMUL.FTZ R62, R0.reuse, R62 ;  /* 0x0000003e003e7220 */ /* 0x040fe40000410000 */
[----:B------:R-:W-:Y:S01]  /*1c1c0*/  FMUL.FTZ R63, R0, R63 ;  /* 0x0000003f003f7220 */ /* 0x000fe20000410000 */
[----:B------:R-:W-:Y:S01]  /*1c1d0*/  MUFU.EX2 R212, R22 ;  /* 0x0000001600d47308 */ /* 0x000fe20000000800 */
[C---:B------:R-:W-:Y:S01]  /*1c1e0*/  FMUL.FTZ R64, R166.reuse, R64 ;  /* 0x00000040a6407220 */ /* 0x040fe20000410000 */
[----:B------:R-:W2:Y:S01]  /*1c1f0*/  LDSM.16.MT88.4 R180, [R224+0x2080] ;  /* 0x00208000e0b4783b */ /* 0x000ea20000004200 */
[----:B------:R-:W-:Y:S02]  /*1c200*/  FMUL.FTZ R65, R166, R65 ;  /* 0x00000041a6417220 */ /* 0x000fe40000410000 */
[C---:B---3--:R-:W-:Y:S02]  /*1c210*/  FMUL.FTZ R14, R0.reuse, R186 ;  /* 0x000000ba000e7220 */ /* 0x048fe40000410000 */
[C---:B------:R-:W-:Y:S01]  /*1c220*/  FMUL.FTZ R66, R165.reuse, R66 ;  /* 0x00000042a5427220 */ /* 0x040fe20000410000 */
[-C--:B------:R-:W-:Y:S02]  /*1c230*/  HMMA.16816.F32 R4, R172, R192.reuse, R4 ;  /* 0x000000c0ac04723c */ /* 0x080fe40000001804 */
[----:B------:R-:W-:Y:S01]  /*1c240*/  MUFU.EX2 R213, R33 ;  /* 0x0000002100d57308 */ /* 0x000fe20000000800 */
[----:B------:R-:W-:Y:S01]  /*1c250*/  FMUL.FTZ R67, R165, R67 ;  /* 0x00000043a5437220 */ /* 0x000fe20000410000 */
[----:B-1----:R-:W-:Y:S01]  /*1c260*/  F2FP.PACK_AB R179, R203, R202 ;  /* 0x000000cacbb3723e */ /* 0x002fe200000000ff */
[----:B------:R-:W-:Y:S02]  /*1c270*/  FMUL.FTZ R15, R0, R187 ;  /* 0x000000bb000f7220 */ /* 0x000fe40000410000 */
[----:B------:R-:W1:Y:S01]  /*1c280*/  LDSM.16.MT88.4 R184, [R223+0x2080] ;  /* 0x00208000dfb8783b */ /* 0x000e620000004200 */
[C---:B------:R-:W-:Y:S04]  /*1c290*/  FMUL.FTZ R68, R166.reuse, R68 ;  /* 0x00000044a6447220 */ /* 0x040fe80000410000 */
[----:B------:R-:W-:Y:S01]  /*1c2a0*/  MUFU.EX2 R210, R34 ;  /* 0x0000002200d27308 */ /* 0x000fe20000000800 */
[C---:B------:R-:W-:Y:S04]  /*1c2b0*/  HMMA.16816.F32 R8, R176.reuse, R192, R8 ;  /* 0x000000c0b008723c */ /* 0x040fe80000001808 */
[----:B------:R-:W-:Y:S02]  /*1c2c0*/  FMUL.FTZ R69, R166, R69 ;  /* 0x00000045a6457220 */ /* 0x000fe40000410000 */
[C---:B------:R-:W-:Y:S02]  /*1c2d0*/  FMUL.FTZ R70, R165.reuse, R70 ;  /* 0x00000046a5467220 */ /* 0x040fe40000410000 */
[-C--:B------:R-:W-:Y:S01]  /*1c2e0*/  HMMA.16816.F32 R12, R176, R194.reuse, R12 ;  /* 0x000000c2b00c723c */ /* 0x080fe2000000180c */
[----:B------:R-:W-:Y:S03]  /*1c2f0*/  MUFU.EX2 R209, R35 ;  /* 0x0000002300d17308 */ /* 0x000fe60000000800 */
[C---:B------:R-:W-:Y:S02]  /*1c300*/  FMUL.FTZ R71, R165.reuse, R71 ;  /* 0x00000047a5477220 */ /* 0x040fe40000410000 */
[----:B------:R-:W-:Y:S02]  /*1c310*/  FFMA.FTZ R32, R32, c[0x0][0x2d0], -R204 ;  /* 0x0000b40020207a23 */ /* 0x000fe400000108cc */
[C---:B------:R-:W-:Y:S03]  /*1c320*/  HMMA.16816.F32 R16, R172.reuse, R194, R16 ;  /* 0x000000c2ac10723c */ /* 0x040fe60000001810 */
[----:B------:R-:W-:Y:S01]  /*1c330*/  MUFU.EX2 R208, R24 ;  /* 0x0000001800d07308 */ /* 0x000fe20000000800 */
[C---:B------:R-:W-:Y:S02]  /*1c340*/  FMUL.FTZ R72, R164.reuse, R72 ;  /* 0x00000048a4487220 */ /* 0x040fe40000410000 */
[----:B------:R-:W-:Y:S02]  /*1c350*/  FMUL.FTZ R73, R164, R73 ;  /* 0x00000049a4497220 */ /* 0x000fe40000410000 */
[-C--:B------:R-:W-:Y:S04]  /*1c360*/  HMMA.16816.F32 R132, R172, R196.reuse, R132 ;  /* 0x000000c4ac84723c */ /* 0x080fe80000001884 */
[C---:B------:R-:W-:Y:S01]  /*1c370*/  FMUL.FTZ R74, R0.reuse, R74 ;  /* 0x0000004a004a7220 */ /* 0x040fe20000410000 */
[----:B------:R-:W-:Y:S01]  /*1c380*/  MUFU.EX2 R207, R25 ;  /* 0x0000001900cf7308 */ /* 0x000fe20000000800 */
[----:B------:R-:W-:Y:S02]  /*1c390*/  FMUL.FTZ R75, R0, R75 ;  /* 0x0000004b004b7220 */ /* 0x000fe40000410000 */
[C---:B------:R-:W-:Y:S04]  /*1c3a0*/  HMMA.16816.F32 R136, R176.reuse, R196, R136 ;  /* 0x000000c4b088723c */ /* 0x040fe80000001888 */
[C---:B------:R-:W-:Y:S02]  /*1c3b0*/  FMUL.FTZ R76, R164.reuse, R76 ;  /* 0x0000004ca44c7220 */ /* 0x040fe40000410000 */
[----:B------:R-:W-:Y:S01]  /*1c3c0*/  FMUL.FTZ R77, R164, R77 ;  /* 0x0000004da44d7220 */ /* 0x000fe20000410000 */
[----:B------:R-:W-:Y:S01]  /*1c3d0*/  MUFU.EX2 R193, R26 ;  /* 0x0000001a00c17308 */ /* 0x000fe20000000800 */
[-C--:B------:R-:W-:Y:S04]  /*1c3e0*/  HMMA.16816.F32 R140, R176, R198.reuse, R140 ;  /* 0x000000c6b08c723c */ /* 0x080fe8000000188c */
[C---:B------:R-:W-:Y:S02]  /*1c3f0*/  FMUL.FTZ R78, R0.reuse, R78 ;  /* 0x0000004e004e7220 */ /* 0x040fe40000410000 */
[----:B------:R-:W-:Y:S02]  /*1c400*/  FMUL.FTZ R79, R0, R79 ;  /* 0x0000004f004f7220 */ /* 0x000fe40000410000 */
[C---:B------:R-:W-:Y:S01]  /*1c410*/  HMMA.16816.F32 R144, R172.reuse, R198, R144 ;  /* 0x000000c6ac90723c */ /* 0x040fe20000001890 */
[----:B------:R3:W-:Y:S03]  /*1c420*/  MUFU.EX2 R192, R27 ;  /* 0x0000001b00c07308 */ /* 0x0007e60000000800 */
[C---:B------:R-:W-:Y:S02]  /*1c430*/  FMUL.FTZ R80, R166.reuse, R80 ;  /* 0x00000050a6507220 */ /* 0x040fe40000410000 */
[C---:B------:R-:W-:Y:S02]  /*1c440*/  FMUL.FTZ R81, R166.reuse, R81 ;  /* 0x00000051a6517220 */ /* 0x040fe40000410000 */
[-C--:B--2---:R-:W-:Y:S03]  /*1c450*/  HMMA.16816.F32 R148, R172, R180.reuse, R148 ;  /* 0x000000b4ac94723c */ /* 0x084fe60000001894 */
[----:B------:R-:W-:Y:S01]  /*1c460*/  MUFU.EX2 R197, R36 ;  /* 0x0000002400c57308 */ /* 0x000fe20000000800 */
[C---:B------:R-:W-:Y:S02]  /*1c470*/  FMUL.FTZ R82, R165.reuse, R82 ;  /* 0x00000052a5527220 */ /* 0x040fe40000410000 */
[C---:B------:R-:W-:Y:S02]  /*1c480*/  FMUL.FTZ R83, R165.reuse, R83 ;  /* 0x00000053a5537220 */ /* 0x040fe40000410000 */
[C---:B------:R-:W-:Y:S04]  /*1c490*/  HMMA.16816.F32 R152, R176.reuse, R180, R152 ;  /* 0x000000b4b098723c */ /* 0x040fe80000001898 */
[C---:B------:R-:W-:Y:S01]  /*1c4a0*/  FMUL.FTZ R84, R166.reuse, R84 ;  /* 0x00000054a6547220 */ /* 0x040fe20000410000 */
[----:B------:R-:W-:Y:S01]  /*1c4b0*/  MUFU.EX2 R196, R37 ;  /* 0x0000002500c47308 */ /* 0x000fe20000000800 */
[----:B------:R-:W-:Y:S02]  /*1c4c0*/  FMUL.FTZ R85, R166, R85 ;  /* 0x00000055a6557220 */ /* 0x000fe40000410000 */
[-C--:B------:R-:W-:Y:S01]  /*1c4d0*/  HMMA.16816.F32 R156, R176, R182.reuse, R156 ;  /* 0x000000b6b09c723c */ /* 0x080fe2000000189c */
[----:B---3--:R-:W-:Y:S03]  /*1c4e0*/  LDSM.16.MT88.4 R24, [R221+0x2880] ;  /* 0x00288000dd18783b */ /* 0x008fe60000004200 */
[C---:B------:R-:W-:Y:S02]  /*1c4f0*/  FMUL.FTZ R86, R165.reuse, R86 ;  /* 0x00000056a5567220 */ /* 0x040fe40000410000 */
[----:B------:R-:W-:Y:S01]  /*1c500*/  FMUL.FTZ R87, R165, R87 ;  /* 0x00000057a5577220 */ /* 0x000fe20000410000 */
[----:B------:R2:W-:Y:S01]  /*1c510*/  MUFU.EX2 R214, R32 ;  /* 0x0000002000d67308 */ /* 0x0005e20000000800 */
[C---:B------:R-:W-:Y:S01]  /*1c520*/  HMMA.16816.F32 R160, R172.reuse, R182, R160 ;  /* 0x000000b6aca0723c */ /* 0x040fe200000018a0 */
[----:B------:R-:W3:Y:S03]  /*1c530*/  LDSM.16.MT88.4 R180, [R221+0x3880] ;  /* 0x00388000ddb4783b */ /* 0x000ee60000004200 */
[C---:B------:R-:W-:Y:S02]  /*1c540*/  FMUL.FTZ R88, R164.reuse, R88 ;  /* 0x00000058a4587220 */ /* 0x040fe40000410000 */
[----:B------:R-:W-:Y:S02]  /*1c550*/  FMUL.FTZ R89, R164, R89 ;  /* 0x00000059a4597220 */ /* 0x000fe40000410000 */
[-C--:B-1----:R-:W-:Y:S04]  /*1c560*/  HMMA.16816.F32 R52, R172, R184.reuse, R52 ;  /* 0x000000b8ac34723c */ /* 0x082fe80000001834 */
[C---:B------:R-:W-:Y:S02]  /*1c570*/  FMUL.FTZ R90, R0.reuse, R90 ;  /* 0x0000005a005a7220 */ /* 0x040fe40000410000 */
[----:B------:R-:W-:Y:S02]  /*1c580*/  FMUL.FTZ R91, R0, R91 ;  /* 0x0000005b005b7220 */ /* 0x000fe40000410000 */
[C---:B------:R-:W-:Y:S04]  /*1c590*/  HMMA.16816.F32 R56, R176.reuse, R184, R56 ;  /* 0x000000b8b038723c */ /* 0x040fe80000001838 */
[C---:B------:R-:W-:Y:S02]  /*1c5a0*/  FMUL.FTZ R92, R164.reuse, R92 ;  /* 0x0000005ca45c7220 */ /* 0x040fe40000410000 */
[----:B------:R-:W-:Y:S02]  /*1c5b0*/  FMUL.FTZ R93, R164, R93 ;  /* 0x0000005da45d7220 */ /* 0x000fe40000410000 */
[-C--:B------:R-:W-:Y:S04]  /*1c5c0*/  HMMA.16816.F32 R60, R176, R186.reuse, R60 ;  /* 0x000000bab03c723c */ /* 0x080fe8000000183c */
[--C-:B--2---:R-:W-:Y:S02]  /*1c5d0*/  FFMA.FTZ R32, R23, c[0x0][0x2d0], -R205.reuse ;  /* 0x0000b40017207a23 */ /* 0x104fe400000108cd */
[----:B------:R-:W-:Y:S01]  /*1c5e0*/  LDSM.16.MT88.4 R20, [R224+0x3880] ;  /* 0x00388000e014783b */ /* 0x000fe20000004200 */
[C---:B------:R-:W-:Y:S01]  /*1c5f0*/  FMUL.FTZ R94, R0.reuse, R94 ;  /* 0x0000005e005e7220 */ /* 0x040fe20000410000 */
[C---:B------:R-:W-:Y:S01]  /*1c600*/  HMMA.16816.F32 R64, R172.reuse, R186, R64 ;  /* 0x000000baac40723c */ /* 0x040fe20000001840 */
[----:B------:R1:W2:Y:S03]  /*1c610*/  MUFU.EX2 R211, R32 ;  /* 0x0000002000d37308 */ /* 0x0002a60000000800 */
[----:B------:R-:W-:Y:S02]  /*1c620*/  FMUL.FTZ R95, R0, R95 ;  /* 0x0000005f005f7220 */ /* 0x000fe40000410000 */
[----:B------:R-:W4:Y:S01]  /*1c630*/  LDSM.16.MT88.4 R184, [R222+0x3880] ;  /* 0x00388000deb8783b */ /* 0x000f220000004200 */
[C---:B------:R-:W-:Y:S01]  /*1c640*/  FMUL.FTZ R96, R166.reuse, R96 ;  /* 0x00000060a6607220 */ /* 0x040fe20000410000 */
[-C--:B---3--:R-:W-:Y:S04]  /*1c650*/  HMMA.16816.F32 R68, R172, R180.reuse, R68 ;  /* 0x000000b4ac44723c */ /* 0x088fe80000001844 */
[C---:B------:R-:W-:Y:S02]  /*1c660*/  FMUL.FTZ R97, R166.reuse, R97 ;  /* 0x00000061a6617220 */ /* 0x040fe40000410000 */
[C---:B------:R-:W-:Y:S02]  /*1c670*/  FMUL.FTZ R98, R165.reuse, R98 ;  /* 0x00000062a5627220 */ /* 0x040fe40000410000 */
[C---:B------:R-:W-:Y:S01]  /*1c680*/  FMUL.FTZ R99, R165.reuse, R99 ;  /* 0x00000063a5637220 */ /* 0x040fe20000410000 */
[C---:B------:R-:W-:Y:S04]  /*1c690*/  HMMA.16816.F32 R72, R176.reuse, R180, R72 ;  /* 0x000000b4b048723c */ /* 0x040fe80000001848 */
[C---:B------:R-:W-:Y:S02]  /*1c6a0*/  FMUL.FTZ R100, R166.reuse, R100 ;  /* 0x00000064a6647220 */ /* 0x040fe40000410000 */
[----:B------:R-:W-:Y:S02]  /*1c6b0*/  FMUL.FTZ R101, R166, R101 ;  /* 0x00000065a6657220 */ /* 0x000fe40000410000 */
[-C--:B------:R-:W-:Y:S01]  /*1c6c0*/  HMMA.16816.F32 R76, R176, R182.reuse, R76 ;  /* 0x000000b6b04c723c */ /* 0x080fe2000000184c */
[----:B-1----:R-:W1:Y:S03]  /*1c6d0*/  LDSM.16.MT88.4 R32, [R223+0x3880] ;  /* 0x00388000df20783b */ /* 0x002e660000004200 */
[C---:B------:R-:W-:Y:S02]  /*1c6e0*/  FMUL.FTZ R102, R165.reuse, R102 ;  /* 0x00000066a5667220 */ /* 0x040fe40000410000 */
[C---:B------:R-:W-:Y:S02]  /*1c6f0*/  FMUL.FTZ R103, R165.reuse, R103 ;  /* 0x00000067a5677220 */ /* 0x040fe40000410000 */
[C---:B------:R-:W-:Y:S01]  /*1c700*/  HMMA.16816.F32 R80, R172.reuse, R182, R80 ;  /* 0x000000b6ac50723c */ /* 0x040fe20000001850 */
[----:B------:R-:W-:Y:S03]  /*1c710*/  LDSM.16.MT88.4 R180, [R224+0x2880] ;  /* 0x00288000e0b4783b */ /* 0x000fe60000004200 */
[C---:B------:R-:W-:Y:S02]  /*1c720*/  FMUL.FTZ R104, R164.reuse, R104 ;  /* 0x00000068a4687220 */ /* 0x040fe40000410000 */
[----:B------:R-:W-:Y:S02]  /*1c730*/  FMUL.FTZ R105, R164, R105 ;  /* 0x00000069a4697220 */ /* 0x000fe40000410000 */
[C---:B------:R-:W-:Y:S04]  /*1c740*/  FMUL.FTZ R106, R0.reuse, R106 ;  /* 0x0000006a006a7220 */ /* 0x040fe80000410000 */
[----:B------:R-:W-:Y:S01]  /*1c750*/  FMUL.FTZ R107, R0, R107 ;  /* 0x0000006b006b7220 */ /* 0x000fe20000410000 */
[-C--:B----4-:R-:W-:Y:S03]  /*1c760*/  HMMA.16816.F32 R84, R172, R184.reuse, R84 ;  /* 0x000000b8ac54723c */ /* 0x090fe60000001854 */
[C---:B------:R-:W-:Y:S02]  /*1c770*/  FMUL.FTZ R108, R164.reuse, R108 ;  /* 0x0000006ca46c7220 */ /* 0x040fe40000410000 */
[----:B------:R-:W-:Y:S02]  /*1c780*/  FMUL.FTZ R109, R164, R109 ;  /* 0x0000006da46d7220 */ /* 0x000fe40000410000 */
[C---:B------:R-:W-:Y:S01]  /*1c790*/  FMUL.FTZ R110, R0.reuse, R110 ;  /* 0x0000006e006e7220 */ /* 0x040fe20000410000 */
[C---:B------:R-:W-:Y:S01]  /*1c7a0*/  HMMA.16816.F32 R88, R176.reuse, R184, R88 ;  /* 0x000000b8b058723c */ /* 0x040fe20000001858 */
[----:B------:R-:W3:Y:S03]  /*1c7b0*/  LDL.LU R185, [R1+0x20] ;  /* 0x0000200001b97983 */ /* 0x000ee60000300800 */
[----:B------:R-:W-:Y:S02]  /*1c7c0*/  FMUL.FTZ R111, R0, R111 ;  /* 0x0000006f006f7220 */ /* 0x000fe40000410000 */
        /* <DEDUP_REMOVED lines=9> */
[C---:B------:R-:W-:Y:S02]  /*1c860*/  FMUL.FTZ R118, R165.reuse, R118 ;  /* 0x00000076a5767220 */ /* 0x040fe40000410000 */
[C---:B------:R-:W-:Y:S04]  /*1c870*/  HMMA.16816.F32 R104, R176.reuse, R20, R104 ;  /* 0x00000014b068723c */ /* 0x040fe80000001868 */
[----:B------:R-:W-:Y:S02]  /*1c880*/  FMUL.FTZ R119, R165, R119 ;  /* 0x00000077a5777220 */ /* 0x000fe40000410000 */
[C---:B------:R-:W-:Y:S01]  /*1c890*/  FMUL.FTZ R120, R164.reuse, R120 ;  /* 0x00000078a4787220 */ /* 0x040fe20000410000 */
[----:B------:R-:W-:Y:S01]  /*1c8a0*/  F2FP.PACK_AB R20, R215, R216 ;  /* 0x000000d8d714723e */ /* 0x000fe200000000ff */
[-C--:B------:R-:W-:Y:S04]  /*1c8b0*/  HMMA.16816.F32 R108, R176, R22.reuse, R108 ;  /* 0x00000016b06c723c */ /* 0x080fe8000000186c */
[----:B------:R-:W-:Y:S01]  /*1c8c0*/  FMUL.FTZ R121, R164, R121 ;  /* 0x00000079a4797220 */ /* 0x000fe20000410000 */
[----:B--2---:R-:W-:Y:S01]  /*1c8d0*/  F2FP.PACK_AB R21, R211, R212 ;  /* 0x000000d4d315723e */ /* 0x004fe200000000ff */
[C---:B------:R-:W-:Y:S02]  /*1c8e0*/  FMUL.FTZ R122, R0.reuse, R122 ;  /* 0x0000007a007a7220 */ /* 0x040fe40000410000 */
[C---:B------:R-:W-:Y:S04]  /*1c8f0*/  HMMA.16816.F32 R112, R172.reuse, R22, R112 ;  /* 0x00000016ac70723c */ /* 0x040fe80000001870 */
[----:B------:R-:W-:Y:S02]  /*1c900*/  FMUL.FTZ R123, R0, R123 ;  /* 0x0000007b007b7220 */ /* 0x000fe40000410000 */
[--C-:B------:R-:W-:Y:S01]  /*1c910*/  FFMA.FTZ R28, R28, c[0x0][0x2d0], -R206.reuse ;  /* 0x0000b4001c1c7a23 */ /* 0x100fe200000108ce */
[----:B------:R-:W-:Y:S01]  /*1c920*/  F2FP.PACK_AB R22, R213, R214 ;  /* 0x000000d6d516723e */ /* 0x000fe200000000ff */
[-C--:B-1----:R-:W-:Y:S02]  /*1c930*/  HMMA.16816.F32 R116, R172, R32.reuse, R116 ;  /* 0x00000020ac74723c */ /* 0x082fe40000001874 */
[----:B------:R1:W-:Y:S02]  /*1c940*/  MUFU.EX2 R199, R28 ;  /* 0x0000001c00c77308 */ /* 0x0003e40000000800 */
[----:B------:R-:W-:Y:S01]  /*1c950*/  FFMA.FTZ R29, R29, c[0x0][0x2d0], -R206 ;  /* 0x0000b4001d1d7a23 */ /* 0x000fe200000108ce */
[----:B------:R-:W-:Y:S01]  /*1c960*/  F2FP.PACK_AB R23, R209, R210 ;  /* 0x000000d2d117723e */ /* 0x000fe200000000ff */
[--C-:B------:R-:W-:Y:S02]  /*1c970*/  FFMA.FTZ R30, R30, c[0x0][0x2d0], -R2.reuse ;  /* 0x0000b4001e1e7a23 */ /* 0x100fe40000010802 */
[C---:B------:R-:W-:Y:S04]  /*1c980*/  HMMA.16816.F32 R120, R176.reuse, R32, R120 ;  /* 0x00000020b078723c */ /* 0x040fe80000001878 */
[--C-:B------:R-:W-:Y:S01]  /*1c990*/  FFMA.FTZ R31, R31, c[0x0][0x2d0], -R2.reuse ;  /* 0x0000b4001f1f7a23 */ /* 0x100fe20000010802 */
[----:B------:R2:W4:Y:S01]  /*1c9a0*/  MUFU.EX2 R198, R29 ;  /* 0x0000001d00c67308 */ /* 0x0005220000000800 */
[C---:B------:R-:W-:Y:S02]  /*1c9b0*/  FMUL.FTZ R124, R164.reuse, R124 ;  /* 0x0000007ca47c7220 */ /* 0x040fe40000410000 */
[----:B------:R-:W-:Y:S04]  /*1c9c0*/  FMUL.FTZ R125, R164, R125 ;  /* 0x0000007da47d7220 */ /* 0x000fe80000410000 */
[C---:B------:R-:W-:Y:S02]  /*1c9d0*/  FMUL.FTZ R126, R0.reuse, R126 ;  /* 0x0000007e007e7220 */ /* 0x040fe40000410000 */
[----:B------:R-:W-:Y:S01]  /*1c9e0*/  FMUL.FTZ R127, R0, R127 ;  /* 0x0000007f007f7220 */ /* 0x000fe20000410000 */
[----:B------:R4:W-:Y:S01]  /*1c9f0*/  MUFU.EX2 R170, R30 ;  /* 0x0000001e00aa7308 */ /* 0x0009e20000000800 */
[C---:B------:R-:W-:Y:S01]  /*1ca00*/  FMUL.FTZ R128, R166.reuse, R128 ;  /* 0x00000080a6807220 */ /* 0x040fe20000410000 */
[----:B-1----:R-:W-:Y:S01]  /*1ca10*/  F2FP.PACK_AB R28, R207, R208 ;  /* 0x000000d0cf1c723e */ /* 0x002fe200000000ff */
[----:B------:R-:W-:Y:S03]  /*1ca20*/  FMUL.FTZ R129, R166, R129 ;  /* 0x00000081a6817220 */ /* 0x000fe60000410000 */
[-C--:B------:R-:W-:Y:S01]  /*1ca30*/  HMMA.16816.F32 R124, R176, R34.reuse, R124 ;  /* 0x00000022b07c723c */ /* 0x080fe2000000187c */
[----:B------:R-:W1:Y:S02]  /*1ca40*/  LDSM.16.MT88.4 R176, [R222+0x2880] ;  /* 0x00288000deb0783b */ /* 0x000e640000004200 */
[C---:B------:R-:W-:Y:S01]  /*1ca50*/  FMUL.FTZ R130, R165.reuse, R130 ;  /* 0x00000082a5827220 */ /* 0x040fe20000410000 */
[----:B------:R-:W4:Y:S01]  /*1ca60*/  MUFU.EX2 R171, R31 ;  /* 0x0000001f00ab7308 */ /* 0x000f220000000800 */
[----:B------:R-:W-:Y:S02]  /*1ca70*/  FMUL.FTZ R131, R165, R131 ;  /* 0x00000083a5837220 */ /* 0x000fe40000410000 */
[--C-:B------:R-:W-:Y:S01]  /*1ca80*/  FFMA.FTZ R42, R42, c[0x0][0x2d0], -R2.reuse ;  /* 0x0000b4002a2a7a23 */ /* 0x100fe20000010802 */
[----:B--2---:R-:W-:Y:S01]  /*1ca90*/  F2FP.PACK_AB R29, R192, R193 ;  /* 0x000000c1c01d723e */ /* 0x004fe200000000ff */
[--C-:B------:R-:W-:Y:S03]  /*1caa0*/  FFMA.FTZ R43, R43, c[0x0][0x2d0], -R2.reuse ;  /* 0x0000b4002b2b7a23 */ /* 0x100fe60000010802 */
[----:B------:R-:W-:Y:S01]  /*1cab0*/  HMMA.16816.F32 R128, R172, R34, R128 ;  /* 0x00000022ac80723c */ /* 0x000fe20000001880 */
[----:B------:R-:W2:Y:S01]  /*1cac0*/  LDSM.16.MT88.4 R32, [R223+0x2880] ;  /* 0x00288000df20783b */ /* 0x000ea20000004200 */
[----:B------:R-:W-:Y:S02]  /*1cad0*/  MUFU.EX2 R42, R42 ;  /* 0x0000002a002a7308 */ /* 0x000fe40000000800 */
[--C-:B------:R-:W-:Y:S01]  /*1cae0*/  FFMA.FTZ R46, R46, c[0x0][0x2d0], -R2.reuse ;  /* 0x0000b4002e2e7a23 */ /* 0x100fe20000010802 */
[----:B----4-:R-:W-:Y:S01]  /*1caf0*/  F2FP.PACK_AB R30, R198, R199 ;  /* 0x000000c7c61e723e */ /* 0x010fe200000000ff */
[----:B------:R-:W-:Y:S02]  /*1cb00*/  FFMA.FTZ R2, R47, c[0x0][0x2d0], -R2 ;  /* 0x0000b4002f027a23 */ /* 0x000fe40000010802 */
[-C--:B------:R-:W-:Y:S01]  /*1cb10*/  HMMA.16816.F32 R4, R20, R24.reuse, R4 ;  /* 0x000000181404723c */ /* 0x080fe20000001804 */
[----:B------:R-:W-:Y:S03]  /*1cb20*/  LDSM.16.MT88.4 R172, [R222+0x4080] ;  /* 0x00408000deac783b */ /* 0x000fe60000004200 */
[----:B------:R-:W-:Y:S01]  /*1cb30*/  MUFU.EX2 R43, R43 ;  /* 0x0000002b002b7308 */ /* 0x000fe20000000800 */
[--C-:B------:R-:W-:Y:S02]  /*1cb40*/  FFMA.FTZ R48, R48, c[0x0][0x2d0], -R204.reuse ;  /* 0x0000b40030307a23 */ /* 0x100fe400000108cc */
[----:B------:R-:W-:Y:S01]  /*1cb50*/  FFMA.FTZ R49, R49, c[0x0][0x2d0], -R204 ;  /* 0x0000b40031317a23 */ /* 0x000fe200000108cc */
[----:B------:R-:W-:Y:S01]  /*1cb60*/  F2FP.PACK_AB R31, R171, R170 ;  /* 0x000000aaab1f723e */ /* 0x000fe200000000ff */
[--C-:B------:R-:W-:Y:S03]  /*1cb70*/  FFMA.FTZ R51, R51, c[0x0][0x2d0], -R205.reuse ;  /* 0x0000b40033337a23 */ /* 0x100fe600000108cd */
[--C-:B------:R-:W-:Y:S02]  /*1cb80*/  FFMA.FTZ R45, R45, c[0x0][0x2d0], -R206.reuse ;  /* 0x0000b4002d2d7a23 */ /* 0x100fe400000108ce */
[----:B------:R-:W-:Y:S01]  /*1cb90*/  MUFU.EX2 R195, R48 ;  /* 0x0000003000c37308 */ /* 0x000fe20000000800 */
[C---:B------:R-:W-:Y:S04]  /*1cba0*/  HMMA.16816.F32 R8, R28.reuse, R24, R8 ;  /* 0x000000181c08723c */ /* 0x040fe80000001808 */
[----:B------:R-:W-:Y:S02]  /*1cbb0*/  FFMA.FTZ R50, R50, c[0x0][0x2d0], -R205 ;  /* 0x0000b40032327a23 */ /* 0x000fe400000108cd */
[--C-:B------:R-:W-:Y:S02]  /*1cbc0*/  FFMA.FTZ R40, R40, c[0x0][0x2d0], -R206.reuse ;  /* 0x0000b40028287a23 */ /* 0x100fe400000108ce */
[-C--:B------:R-:W-:Y:S01]  /*1cbd0*/  HMMA.16816.F32 R12, R28, R26.reuse, R12 ;  /* 0x0000001a1c0c723c */ /* 0x080fe2000000180c */
[----:B------:R-:W-:Y:S03]  /*1cbe0*/  MUFU.EX2 R48, R39 ;  /* 0x0000002700307308 */ /* 0x000fe60000000800 */
[--C-:B------:R-:W-:Y:S02]  /*1cbf0*/  FFMA.FTZ R41, R41, c[0x0][0x2d0], -R206.reuse ;  /* 0x0000b40029297a23 */ /* 0x100fe400000108ce */
[----:B------:R-:W-:Y:S02]  /*1cc00*/  FFMA.FTZ R44, R44, c[0x0][0x2d0], -R206 ;  /* 0x0000b4002c2c7a23 */ /* 0x000fe400000108ce */
[C---:B------:R-:W-:Y:S01]  /*1cc10*/  HMMA.16816.F32 R16, R20.reuse, R26, R16 ;  /* 0x0000001a1410723c */ /* 0x040fe20000001810 */
[----:B------:R-:W4:Y:S02]  /*1cc20*/  LDSM.16.MT88.4 R24, [R221+0x4080] ;  /* 0x00408000dd18783b */ /* 0x000f240000004200 */
[----:B------:R-:W-:Y:S01]  /*1cc30*/  MUFU.EX2 R194, R49 ;  /* 0x0000003100c27308 */ /* 0x000fe20000000800 */
[----:B------:R-:W-:Y:S04]  /*1cc40*/  FFMA.FTZ R165, R165, R252, R217 ;  /* 0x000000fca5a57223 */ /* 0x000fe800000100d9 */
[-C--:B-1----:R-:W-:Y:S05]  /*1cc50*/  HMMA.16816.F32 R132, R20, R176.reuse, R132 ;  /* 0x000000b01484723c */ /* 0x082fea0000001884 */
[----:B------:R1:W-:Y:S03]  /*1cc60*/  MUFU.EX2 R49, R38 ;  /* 0x0000002600317308 */ /* 0x0003e60000000800 */
[C---:B------:R-:W-:Y:S07]  /*1cc70*/  HMMA.16816.F32 R136, R28.reuse, R176, R136 ;  /* 0x000000b01c88723c */ /* 0x040fee0000001888 */
[----:B------:R-:W-:Y:S01]  /*1cc80*/  MUFU.EX2 R51, R51 ;  /* 0x0000003300337308 */ /* 0x000fe20000000800 */
[-C--:B------:R-:W-:Y:S08]  /*1cc90*/  HMMA.16816.F32 R140, R28, R178.reuse, R140 ;  /* 0x000000b21c8c723c */ /* 0x080ff0000000188c */
[C---:B------:R-:W-:Y:S01]  /*1cca0*/  HMMA.16816.F32 R144, R20.reuse, R178, R144 ;  /* 0x000000b21490723c */ /* 0x040fe20000001890 */
[----:B------:R-:W-:Y:S01]  /*1ccb0*/  MUFU.EX2 R45, R45 ;  /* 0x0000002d002d7308 */ /* 0x000fe20000000800 */
[----:B-1----:R-:W-:Y:S06]  /*1ccc0*/  LDSM.16.MT88.4 R36, [R222+0x3080] ;  /* 0x00308000de24783b */ /* 0x002fec0000004200 */
[-C--:B------:R-:W-:Y:S03]  /*1ccd0*/  HMMA.16816.F32 R148, R20, R180.reuse, R148 ;  /* 0x000000b41494723c */ /* 0x080fe60000001894 */
[----:B------:R-:W-:Y:S05]  /*1cce0*/  MUFU.EX2 R50, R50 ;  /* 0x0000003200327308 */ /* 0x000fea0000000800 */
[C---:B------:R-:W-:Y:S05]  /*1ccf0*/  HMMA.16816.F32 R152, R28.reuse, R180, R152 ;  /* 0x000000b41c98723c */ /* 0x040fea0000001898 */
[----:B------:R-:W-:Y:S03]  /*1cd00*/  MUFU.EX2 R40, R40 ;  /* 0x0000002800287308 */ /* 0x000fe60000000800 */
[-C--:B------:R-:W-:Y:S07]  /*1cd10*/  HMMA.16816.F32 R156, R28, R182.reuse, R156 ;  /* 0x000000b61c9c723c */ /* 0x080fee000000189c */
[----:B------:R-:W1:Y:S01]  /*1cd20*/  MUFU.EX2 R41, R41 ;  /* 0x0000002900297308 */ /* 0x000e620000000800 */
[C---:B------:R-:W-:Y:S08]  /*1cd30*/  HMMA.16816.F32 R160, R20.reuse, R182, R160 ;  /* 0x000000b614a0723c */ /* 0x040ff000000018a0 */
[-C--:B--2---:R-:W-:Y:S01]  /*1cd40*/  HMMA.16816.F32 R52, R20, R32.reuse, R52 ;  /* 0x000000201434723c */ /* 0x084fe20000001834 */
[----:B------:R-:W2:Y:S07]  /*1cd50*/  MUFU.EX2 R44, R44 ;  /* 0x0000002c002c7308 */ /* 0x000eae0000000800 */
[C---:B------:R-:W-:Y:S03]  /*1cd60*/  HMMA.16816.F32 R56, R28.reuse, R32, R56 ;  /* 0x000000201c38723c */ /* 0x040fe60000001838 */
[----:B------:R-:W-:Y:S05]  /*1cd70*/  MUFU.EX2 R46, R46 ;  /* 0x0000002e002e7308 */ /* 0x000fea0000000800 */
[-C--:B------:R-:W-:Y:S08]  /*1cd80*/  HMMA.16816.F32 R60, R28, R34.reuse, R60 ;  /* 0x000000221c3c723c */ /* 0x080ff0000000183c */
[C---:B------:R-:W-:Y:S01]  /*1cd90*/  HMMA.16816.F32 R64, R20.reuse, R34, R64 ;  /* 0x000000221440723c */ /* 0x040fe20000001840 */
[----:B------:R-:W1:Y:S07]  /*1cda0*/  LDSM.16.MT88.4 R32, [R224+0x4080] ;  /* 0x00408000e020783b */ /* 0x000e6e0000004200 */
[-C--:B----4-:R-:W-:Y:S08]  /*1cdb0*/  HMMA.16816.F32 R68, R20, R24.reuse, R68 ;  /* 0x000000181444723c */ /* 0x090ff00000001844 */
[C---:B------:R-:W-:Y:S08]  /*1cdc0*/  HMMA.16816.F32 R72, R28.reuse, R24, R72 ;  /* 0x000000181c48723c */ /* 0x040ff00000001848 */
[-C--:B------:R-:W-:Y:S08]  /*1cdd0*/  HMMA.16816.F32 R76, R28, R26.reuse, R76 ;  /* 0x0000001a1c4c723c */ /* 0x080ff0000000184c */
[C---:B------:R-:W-:Y:S01]  /*1cde0*/  HMMA.16816.F32 R80, R20.reuse, R26, R80 ;  /* 0x0000001a1450723c */ /* 0x040fe20000001850 */
[----:B------:R-:W4:Y:S07]  /*1cdf0*/  LDSM.16.MT88.4 R24, [R223+0x4080] ;  /* 0x00408000df18783b */ /* 0x000f2e0000004200 */
[-C--:B------:R-:W-:Y:S08]  /*1ce00*/  HMMA.16816.F32 R84, R20, R172.reuse, R84 ;  /* 0x000000ac1454723c */ /* 0x080ff00000001854 */
[C---:B------:R-:W-:Y:S08]  /*1ce10*/  HMMA.16816.F32 R88, R28.reuse, R172, R88 ;  /* 0x000000ac1c58723c */ /* 0x040ff00000001858 */
[-C--:B------:R-:W-:Y:S08]  /*1ce20*/  HMMA.16816.F32 R92, R28, R174.reuse, R92 ;  /* 0x000000ae1c5c723c */ /* 0x080ff0000000185c */
[C---:B------:R-:W-:Y:S04]  /*1ce30*/  HMMA.16816.F32 R96, R20.reuse, R174, R96 ;  /* 0x000000ae1460723c */ /* 0x040fe80000001860 */
[----:B---3--:R-:W-:Y:S04]  /*1ce40*/  FFMA.FTZ R166, R166, R185, R243 ;  /* 0x000000b9a6a67223 */ /* 0x008fe800000100f3 */
[-C--:B-1----:R-:W-:Y:S08]  /*1ce50*/  HMMA.16816.F32 R100, R20, R32.reuse, R100 ;  /* 0x000000201464723c */ /* 0x082ff00000001864 */
[C---:B------:R-:W-:Y:S01]  /*1ce60*/  HMMA.16816.F32 R104, R28.reuse, R32, R104 ;  /* 0x000000201c68723c */ /* 0x040fe20000001868 */
[----:B------:R1:W2:Y:S01]  /*1ce70*/  MUFU.EX2 R32, R2 ;  /* 0x0000000200207308 */ /* 0x0002a20000000800 */
[----:B------:R-:W3:Y:S06]  /*1ce80*/  LDL.LU R33, [R1+0x28] ;  /* 0x0000280001217983 */ /* 0x000eec0000300800 */
[-C--:B------:R-:W-:Y:S08]  /*1ce90*/  HMMA.16816.F32 R108, R28, R34.reuse, R108 ;  /* 0x000000221c6c723c */ /* 0x080ff0000000186c */
[C---:B------:R-:W-:Y:S08]  /*1cea0*/  HMMA.16816.F32 R112, R20.reuse, R34, R112 ;  /* 0x000000221470723c */ /* 0x040ff00000001870 */
[-C--:B----4-:R-:W-:Y:S01]  /*1ceb0*/  HMMA.16816.F32 R116, R20, R24.reuse, R116 ;  /* 0x000000181474723c */ /* 0x090fe20000001874 */
[----:B-1----:R-:W4:Y:S07]  /*1cec0*/  LDL.LU R2, [R1+0x2c] ;  /* 0x00002c0001027983 */ /* 0x002f2e0000300800 */
        /* <DEDUP_REMOVED lines=10> */
[----:B--2---:R-:W-:Y:S02]  /*1cf70*/  F2FP.PACK_AB R26, R45, R44 ;  /* 0x0000002c2d1a723e */ /* 0x004fe400000000ff */
[----:B------:R-:W-:Y:S03]  /*1cf80*/  F2FP.PACK_AB R27, R32, R46 ;  /* 0x0000002e201b723e */ /* 0x000fe600000000ff */
[-C--:B------:R-:W-:Y:S01]  /*1cf90*/  HMMA.16816.F32 R176, R20, R188.reuse, R4 ;  /* 0x000000bc14b0723c */ /* 0x080fe20000001804 */
[----:B------:R-:W2:Y:S07]  /*1cfa0*/  LDSM.16.MT88.4 R4, [R223+0x3080] ;  /* 0x00308000df04783b */ /* 0x000eae0000004200 */
[C---:B------:R-:W-:Y:S01]  /*1cfb0*/  HMMA.16816.F32 R180, R24.reuse, R188, R8 ;  /* 0x000000bc18b4723c */ /* 0x040fe20000001808 */
[----:B------:R-:W1:Y:S07]  /*1cfc0*/  LDSM.16.MT88.4 R8, [R221+0x4880] ;  /* 0x00488000dd08783b */ /* 0x000e6e0000004200 */
[-C--:B------:R-:W-:Y:S01]  /*1cfd0*/  HMMA.16816.F32 R184, R24, R190.reuse, R12 ;  /* 0x000000be18b8723c */ /* 0x080fe2000000180c */
[----:B------:R-:W1:Y:S07]  /*1cfe0*/  LDSM.16.MT88.4 R12, [R222+0x4880] ;  /* 0x00488000de0c783b */ /* 0x000e6e0000004200 */
[C---:B------:R-:W-:Y:S01]  /*1cff0*/  HMMA.16816.F32 R188, R20.reuse, R190, R16 ;  /* 0x000000be14bc723c */ /* 0x040fe20000001810 */
[----:B------:R-:W2:Y:S07]  /*1d000*/  LDSM.16.MT88.4 R16, [R224+0x4880] ;  /* 0x00488000e010783b */ /* 0x000eae0000004200 */
[-C--:B------:R-:W-:Y:S08]  /*1d010*/  HMMA.16816.F32 R132, R20, R36.reuse, R132 ;  /* 0x000000241484723c */ /* 0x080ff00000001884 */
[C---:B------:R-:W-:Y:S08]  /*1d020*/  HMMA.16816.F32 R136, R24.reuse, R36, R136 ;  /* 0x000000241888723c */ /* 0x040ff00000001888 */
[-C--:B------:R-:W-:Y:S08]  /*1d030*/  HMMA.16816.F32 R140, R24, R38.reuse, R140 ;  /* 0x00000026188c723c */ /* 0x080ff0000000188c */
[C---:B------:R-:W-:Y:S08]  /*1d040*/  HMMA.16816.F32 R144, R20.reuse, R38, R144 ;  /* 0x000000261490723c */ /* 0x040ff00000001890 */
[-C--:B-1----:R-:W-:Y:S08]  /*1d050*/  HMMA.16816.F32 R148, R20, R28.reuse, R148 ;  /* 0x0000001c1494723c */ /* 0x082ff00000001894 */
[C---:B------:R-:W-:Y:S08]  /*1d060*/  HMMA.16816.F32 R152, R24.reuse, R28, R152 ;  /* 0x0000001c1898723c */ /* 0x040ff00000001898 */
[-C--:B------:R-:W-:Y:S08]  /*1d070*/  HMMA.16816.F32 R156, R24, R30.reuse, R156 ;  /* 0x0000001e189c723c */ /* 0x080ff0000000189c */
[C---:B------:R-:W-:Y:S01]  /*1d080*/  HMMA.16816.F32 R160, R20.reuse, R30, R160 ;  /* 0x0000001e14a0723c */ /* 0x040fe200000018a0 */
[----:B------:R-:W1:Y:S07]  /*1d090*/  LDSM.16.MT88.4 R28, [R223+0x4880] ;  /* 0x00488000df1c783b */ /* 0x000e6e0000004200 */
[-C--:B--2---:R-:W-:Y:S08]  /*1d0a0*/  HMMA.16816.F32 R52, R20, R4.reuse, R52 ;  /* 0x000000041434723c */ /* 0x084ff00000001834 */
[C---:B------:R-:W-:Y:S07]  /*1d0b0*/  HMMA.16816.F32 R56, R24.reuse, R4, R56 ;  /* 0x000000041838723c */ /* 0x040fee0000001838 */
[----:B------:R-:W-:Y:S01]  /*1d0c0*/  FADD.FTZ R5, R247, R166 ;  /* 0x000000a6f7057221 */ /* 0x000fe20000010000 */
[-C--:B------:R-:W-:Y:S04]  /*1d0d0*/  HMMA.16816.F32 R60, R24, R6.reuse, R60 ;  /* 0x00000006183c723c */ /* 0x080fe8000000183c */
[----:B------:R-:W-:Y:S04]  /*1d0e0*/  FADD.FTZ R5, R249, R5 ;  /* 0x00000005f9057221 */ /* 0x000fe80000010000 */
[C---:B------:R-:W-:Y:S08]  /*1d0f0*/  HMMA.16816.F32 R64, R20.reuse, R6, R64 ;  /* 0x000000061440723c */ /* 0x040ff00000001840 */
[-C--:B------:R-:W-:Y:S08]  /*1d100*/  HMMA.16816.F32 R68, R20, R8.reuse, R68 ;  /* 0x000000081444723c */ /* 0x080ff00000001844 */
[C---:B------:R-:W-:Y:S07]  /*1d110*/  HMMA.16816.F32 R72, R24.reuse, R8, R72 ;  /* 0x000000081848723c */ /* 0x040fee0000001848 */
[----:B------:R-:W-:Y:S01]  /*1d120*/  FADD.FTZ R8, R244, R165 ;  /* 0x000000a5f4087221 */ /* 0x000fe20000010000 */
[-C--:B------:R-:W-:Y:S04]  /*1d130*/  HMMA.16816.F32 R76, R24, R10.reuse, R76 ;  /* 0x0000000a184c723c */ /* 0x080fe8000000184c */
[----:B------:R-:W-:Y:S04]  /*1d140*/  FADD.FTZ R8, R246, R8 ;  /* 0x00000008f6087221 */ /* 0x000fe80000010000 */
[C---:B------:R-:W-:Y:S04]  /*1d150*/  HMMA.16816.F32 R80, R20.reuse, R10, R80 ;  /* 0x0000000a1450723c */ /* 0x040fe80000001850 */
[----:B------:R-:W-:Y:S04]  /*1d160*/  FADD.FTZ R8, R245, R8 ;  /* 0x00000008f5087221 */ /* 0x000fe80000010000 */
        /* <DEDUP_REMOVED lines=8> */
[-C--:B-1----:R-:W-:Y:S08]  /*1d1f0*/  HMMA.16816.F32 R116, R20, R28.reuse, R116 ;  /* 0x0000001c1474723c */ /* 0x082ff00000001874 */
[C---:B------:R-:W-:Y:S04]  /*1d200*/  HMMA.16816.F32 R120, R24.reuse, R28, R120 ;  /* 0x0000001c1878723c */ /* 0x040fe80000001878 */
[----:B---3--:R-:W-:Y:S04]  /*1d210*/  FFMA.FTZ R164, R164, R33, R242 ;  /* 0x00000021a4a47223 */ /* 0x008fe800000100f2 */
[----:B------:R-:W-:Y:S01]  /*1d220*/  FADD.FTZ R4, R241, R164 ;  /* 0x000000a4f1047221 */ /* 0x000fe20000010000 */
[----:B------:R-:W-:Y:S01]  /*1d230*/  MOV R164, R167 ;  /* 0x000000a700a47202 */ /* 0x000fe20000000f00 */
[-C--:B------:R-:W-:Y:S03]  /*1d240*/  HMMA.16816.F32 R124, R24, R30.reuse, R124 ;  /* 0x0000001e187c723c */ /* 0x080fe6000000187c */
[----:B------:R-:W-:Y:S04]  /*1d250*/  FADD.FTZ R4, R219, R4 ;  /* 0x00000004db047221 */ /* 0x000fe80000010000 */
[----:B------:R-:W-:Y:S01]  /*1d260*/  FADD.FTZ R7, R218, R4 ;  /* 0x00000004da077221 */ /* 0x000fe20000010000 */
[----:B------:R-:W-:Y:S04]  /*1d270*/  HMMA.16816.F32 R128, R20, R30, R128 ;  /* 0x0000001e1480723c */ /* 0x000fe80000001880 */
[----:B------:R-:W-:Y:S02]  /*1d280*/  FADD.FTZ R4, R212, R8 ;  /* 0x00000008d4047221 */ /* 0x000fe40000010000 */
[----:B----4-:R-:W-:Y:S06]  /*1d290*/  FFMA.FTZ R0, R0, R2, R201 ;  /* 0x0000000200007223 */ /* 0x010fec00000100c9 */
        /* <DEDUP_REMOVED lines=43> */
.L_x_1290:
[----:B------:R-:W-:-:S13]  /*1d550*/  ISETP.GE.AND P0, PT, R238, UR7, PT ;  /* 0x00000007ee007c0c */ /* 0x000fda000bf06270 */
[----:B------:R-:W-:Y:S05]  /*1d560*/  @!P0 BRA `(.L_x_1292) ;  /* 0x0000440000008947 */ /* 0x000fea0003800000 */
[----:B------:R-:W2:Y:S01]  /*1d570*/  LDL.LU.64 R6, [R1+0x58] ;  /* 0x0000580001067983 */ /* 0x000ea20000300a00 */
[----:B------:R-:W-:Y:S02]  /*1d580*/  UMOV UR12, 0x5 ;  /* 0x00000005000c7882 */ /* 0x000fe40000000000 */
[----:B------:R-:W-:Y:S01]  /*1d590*/  ULDC.64 UR4, c[0x0][0x1e0] ;  /* 0x0000780000047ab9 */ /* 0x000fe20000000a00 */
[----:B------:R-:W3:Y:S04]  /*1d5a0*/  LDL.LU.64 R4, [R1+0x60] ;  /* 0x0000600001047983 */ /* 0x000ee80000300a00 */
[----:B------:R-:W4:Y:S01]  /*1d5b0*/  LDL R10, [R1+0x40] ;  /* 0x00004000010a7983 */ /* 0x000f220000100800 */
[----:B------:R-:W-:Y:S01]  /*1d5c0*/  IMAD.MOV.U32 R8, RZ, RZ, c[0x0][0x2c4] ;  /* 0x0000b100ff087624 */ /* 0x000fe200078e00ff */
[----:B------:R-:W-:Y:S01]  /*1d5d0*/  UIMAD.WIDE.U32 UR10, UR4, 0x20, URZ ;  /* 0x00000020040a78a5 */ /* 0x000fe2000f8e003f */
[----:B------:R-:W-:Y:S01]  /*1d5e0*/  IMAD.MOV.U32 R170, RZ, RZ, R3 ;  /* 0x000000ffffaa7224 */ /* 0x000fe200078e0003 */
[----:B------:R-:W-:Y:S01]  /*1d5f0*/  USHF.L.U32 UR6, UR5, 0x5, URZ ;  /* 0x0000000505067899 */ /* 0x000fe2000800063f */
[----:B------:R-:W-:Y:S01]  /*1d600*/  IMAD.MOV.U32 R165, RZ, RZ, R168 ;  /* 0x000000ffffa57224 */ /* 0x000fe200078e00a8 */
[----:B------:R-:W-:Y:S01]  /*1d610*/  ISETP.NE.AND P1, PT, R8, 0x1, PT ;  /* 0x000000010800780c */ /* 0x000fe20003f25270 */
[----:B------:R-:W-:Y:S01]  /*1d620*/  USHF.L.U64.HI UR12, UR4, UR12, UR5 ;  /* 0x0000000c040c7299 */ /* 0x000fe20008010205 */
[----:B------:R-:W-:Y:S01]  /*1d630*/  MOV R164, R169 ;  /* 0x000000a900a47202 */ /* 0x000fe20000000f00 */
[----:B------:R-:W-:Y:S01]  /*1d640*/  UMOV UR13, 0x30 ;  /* 0x00000030000d7882 */ /* 0x000fe20000000000 */
[----:B------:R-:W-:Y:S01]  /*1d650*/  MOV R166, R167 ;  /* 0x000000a700a67202 */ /* 0x000fe20000000f00 */
[----:B------:R-:W-:-:S02]  /*1d660*/  ULDC.64 UR4, c[0x0][0x208] ;  /* 0x0000820000047ab9 */ /* 0x000fc40000000a00 */
[----:B------:R-:W-:Y:S02]  /*1d670*/  UIADD3 UR16, UP0, UR9, 0x80, URZ ;  /* 0x0000008009107890 */ /* 0x000fe4000ff1e03f */
[----:B------:R-:W-:Y:S02]  /*1d680*/  ULDC UR17, c[0x0][0x208] ;  /* 0x0000820000117ab9 */ /* 0x000fe40000000800 */
[----:B------:R-:W-:Y:S02]  /*1d690*/  UIMAD.WIDE.U32 UR18, UR13, UR4, URZ ;  /* 0x000000040d1272a5 */ /* 0x000fe4000f8e003f */
[----:B------:R-:W-:Y:S02]  /*1d6a0*/  UIMAD UR18, UR13, UR5, URZ ;  /* 0x000000050d1272a4 */ /* 0x000fe4000f8e023f */
[----:B------:R-:W-:Y:S02]  /*1d6b0*/  UIMAD UR17, UR13, UR17, URZ ;  /* 0x000000110d1172a4 */ /* 0x000fe4000f8e023f */
[----:B------:R-:W-:-:S02]  /*1d6c0*/  UIADD3.X UR13, URZ, UR8, URZ, UP0, !UPT ;  /* 0x000000083f0d7290 */ /* 0x000fc400087fe43f */
[----:B------:R-:W-:Y:S02]  /*1d6d0*/  UIADD3 UR6, UR11, UR6, URZ ;  /* 0x000000060b067290 */ /* 0x000fe4000fffe03f */
[----:B------:R-:W-:Y:S02]  /*1d6e0*/  UIADD3 UR10, UP0, UR10, 0x80, URZ ;  /* 0x000000800a0a7890 */ /* 0x000fe4000ff1e03f */
[----:B------:R-:W-:Y:S02]  /*1d6f0*/  ULDC UR4, c[0x0][0x324] ;  /* 0x0000c90000047ab9 */ /* 0x000fe40000000800 */
[----:B------:R-:W-:Y:S02]  /*1d700*/  ULDC UR5, c[0x0][0x1e0] ;  /* 0x0000780000057ab9 */ /* 0x000fe40000000800 */
[----:B------:R-:W-:Y:S02]  /*1d710*/  ULOP3.LUT UR4, URZ, UR4, URZ, 0x33, !UPT ;  /* 0x000000043f047292 */ /* 0x000fe4000f8e333f */
[----:B------:R-:W-:-:S02]  /*1d720*/  USHF.L.U32 UR5, UR5, 0x5, URZ ;  /* 0x0000000505057899 */ /* 0x000fc4000800063f */
[----:B------:R-:W-:Y:S02]  /*1d730*/  UIADD3 UR18, UR19, UR18, URZ ;  /* 0x0000001213127290 */ /* 0x000fe4000fffe03f */
[----:B------:R-:W-:Y:S01]  /*1d740*/  UIADD3.X UR6, URZ, UR6, URZ, UP0, !UPT ;  /* 0x000000063f067290 */ /* 0x000fe200087fe43f */
[----:B--2---:R-:W-:Y:S02]  /*1d750*/  MOV R3, R7 ;  /* 0x0000000700037202 */ /* 0x004fe40000000f00 */
[----:B---3--:R-:W-:Y:S02]  /*1d760*/  IADD3 R8, P0, R4, 0x40, RZ ;  /* 0x0000004004087810 */ /* 0x008fe40007f1e0ff */
[----:B------:R-:W-:Y:S01]  /*1d770*/  MOV R2, R4 ;  /* 0x0000000400027202 */ /* 0x000fe20000000f00 */
[----:B----4-:R-:W-:-:S04]  /*1d780*/  @P1 IMAD.HI.U32 R0, R10, c[0x0][0x2c8], RZ ;  /* 0x0000b2000a001a27 */ /* 0x010fc800078e00ff */
[----:B------:R-:W-:Y:S01]  /*1d790*/  IMAD.X R9, RZ, RZ, R7, P0 ;  /* 0x000000ffff097224 */ /* 0x000fe200000e0607 */
[----:B------:R1:W-:Y:S04]  /*1d7a0*/  @P1 STL [R1], R0 ;  /* 0x0000000001001387 */ /* 0x0003e80000100800 */
[----:B------:R1:W-:Y:S04]  /*1d7b0*/  STL.64 [R1+0x10], R2 ;  /* 0x0000100201007387 */ /* 0x0003e80000100a00 */
[----:B------:R1:W-:Y:S02]  /*1d7c0*/  STL.64 [R1+0x8], R8 ;  /* 0x0000080801007387 */ /* 0x0003e40000100a00 */
.L_x_1309:
[----:B-12---:R-:W2:Y:S01]  /*1d7d0*/  LDL R0, [R1+0x38] ;  /* 0x0000380001007983 */ /* 0x006ea20000100800 */
[----:B------:R-:W-:Y:S04]  /*1d7e0*/  DEPBAR.LE SB0, 0x0 ;  /* 0x000080000000791a */ /* 0x000fe80000000000 */
[----:B------:R-:W3:Y:S01]  /*1d7f0*/  LDL.64 R40, [R1+0x10] ;  /* 0x0000100001287983 */ /* 0x000ee20000100a00 */
[----:B------:R-:W-:Y:S01]  /*1d800*/  SHF.R.S32.HI R2, RZ, 0x1f, R238 ;  /* 0x0000001fff027819 */ /* 0x000fe200000114ee */
[----:B------:R-:W-:Y:S03]  /*1d810*/  IMAD.MOV.U32 R171, RZ, RZ, c[0x0][0x2c4] ;  /* 0x0000b100ffab7624 */ /* 0x000fe600078e00ff */
[----:B------:R-:W4:Y:S05]  /*1d820*/  LDL.64 R168, [R1+0x8] ;  /* 0x0000080001a87983 */ /* 0x000f2a0000100a00 */
[----:B------:R-:W-:Y:S01]  /*1d830*/  BAR.SYNC.DEFER_BLOCKING 0x0 ;  /* 0x0000000000007b1d */ /* 0x000fe20000010000 */
[----:B------:R-:W-:Y:S05]  /*1d840*/  ISETP.NE.AND P5, PT, R171, 0x1, PT ;  /* 0x00000001ab00780c */ /* 0x000fea0003fa5270 */
[----:B-----5:R-:W-:Y:S05]  /*1d850*/  LDSM.16.M88.4 R48, [R227+0x8080] ;  /* 0x00808000e330783b */ /* 0x020fea0000000200 */
[----:B------:R-:W1:Y:S05]  /*1d860*/  LDSM.16.M88.4 R16, [R220+0x5080] ;  /* 0x00508000dc10783b */ /* 0x000e6a0000000200 */
[----:B------:R-:W1:Y:S05]  /*1d870*/  LDSM.16.M88.4 R44, [R227+0xa080] ;  /* 0x00a08000e32c783b */ /* 0x000e6a0000000200 */
[----:B------:R-:W1:Y:S05]  /*1d880*/  LDSM.16.M88.4 R32, [R220+0x5880] ;  /* 0x00588000dc20783b */ /* 0x000e6a0000000200 */
[----:B------:R-:W4:Y:S05]  /*1d890*/  LDL.64 R244, [R1+0x48] ;  /* 0x0000480001f47983 */ /* 0x000f2a0000100a00 */
[----:B------:R-:W1:Y:S05]  /*1d8a0*/  LDSM.16.M88.4 R172, [R220+0x6080] ;  /* 0x00608000dcac783b */ /* 0x000e6a0000000200 */
[----:B------:R-:W4:Y:S05]  /*1d8b0*/  LDL.64 R242, [R1+0x50] ;  /* 0x0000500001f27983 */ /* 0x000f2a0000100a00 */
[----:B------:R-:W-:Y:S05]  /*1d8c0*/  LDSM.16.M88.4 R192, [R229+0x8080] ;  /* 0x00808000e5c0783b */ /* 0x000fea0000000200 */
[----:B------:R-:W4:Y:S01]  /*1d8d0*/  LDL R241, [R1] ;  /* 0x0000000001f17983 */ /* 0x000f220000100800 */
[-C--:B-1----:R-:W-:Y:S04]  /*1d8e0*/  HMMA.16816.F32 R4, R48, R16.reuse, RZ ;  /* 0x000000103004723c */ /* 0x082fe800000018ff */
[----:B------:R-:W1:Y:S05]  /*1d8f0*/  LDSM.16.M88.4 R196, [R231] ;  /* 0x00000000e7c4783b */ /* 0x000e6a0000000200 */
[----:B------:R1:W4:Y:S01]  /*1d900*/  LDL R171, [R1+0x40] ;  /* 0x0000400001ab7983 */ /* 0x0003220000100800 */
[C---:B------:R-:W-:Y:S04]  /*1d910*/  HMMA.16816.F32 R8, R44.reuse, R16, RZ ;  /* 0x000000102c08723c */ /* 0x040fe800000018ff */
[----:B------:R-:W1:Y:S04]  /*1d920*/  LDSM.16.M88.4 R200, [R229+0xa080] ;  /* 0x00a08000e5c8783b */ /* 0x000e680000000200 */
[-C--:B------:R-:W-:Y:S01]  /*1d930*/  HMMA.16816.F32 R12, R44, R18.reuse, RZ ;  /* 0x000000122c0c723c */ /* 0x080fe200000018ff */
[----:B------:R-:W4:Y:S05]  /*1d940*/  LDL R240, [R1+0x30] ;  /* 0x0000300001f07983 */ /* 0x000f2a0000100800 */
[----:B------:R-:W1:Y:S02]  /*1d950*/  LDSM.16.M88.4 R204, [R237] ;  /* 0x00000000edcc783b */ /* 0x000e640000000200 */
[C---:B------:R-:W-:Y:S03]  /*1d960*/  HMMA.16816.F32 R16, R48.reuse, R18, RZ ;  /* 0x000000123010723c */ /* 0x040fe600000018ff */
[----:B------:R-:W1:Y:S05]  /*1d970*/  LDSM.16.M88.4 R208, [R236] ;  /* 0x00000000ecd0783b */ /* 0x000e6a0000000200 */
[-C--:B------:R-:W-:Y:S08]  /*1d980*/  HMMA.16816.F32 R20, R48, R32.reuse, RZ ;  /* 0x000000203014723c */ /* 0x080ff000000018ff */
[C---:B------:R-:W-:Y:S08]  /*1d990*/  HMMA.16816.F32 R24, R44.reuse, R32, RZ ;  /* 0x000000202c18723c */ /* 0x040ff000000018ff */
[-C--:B------:R-:W-:Y:S08]  /*1d9a0*/  HMMA.16816.F32 R28, R44, R34.reuse, RZ ;  /* 0x000000222c1c723c */ /* 0x080ff000000018ff */
[C---:B------:R-:W-:Y:S08]  /*1d9b0*/  HMMA.16816.F32 R32, R48.reuse, R34, RZ ;  /* 0x000000223020723c */ /* 0x040ff000000018ff */
[-C--:B------:R-:W-:Y:S01]  /*1d9c0*/  HMMA.16816.F32 R36, R48, R172.reuse, RZ ;  /* 0x000000ac3024723c */ /* 0x080fe200000018ff */
[C---:B--2---:R-:W-:Y:S02]  /*1d9d0*/  LOP3.LUT P4, RZ, R0.reuse, 0x40, RZ, 0xc0, !PT ;  /* 0x0000004000ff7812 */ /* 0x044fe4000788c0ff */
[----:B------:R-:W-:Y:S01]  /*1d9e0*/  LOP3.LUT P3, RZ, R0, 0x80, RZ, 0xc0, !PT ;  /* 0x0000008000ff7812 */ /* 0x000fe2000786c0ff */
[----:B------:R-:W-:Y:S04]  /*1d9f0*/  IMAD R0, R238, UR18, RZ ;  /* 0x00000012ee007c24 */ /* 0x000fe8000f8e02ff */
[----:B------:R-:W-:Y:S04]  /*1da00*/  IMAD R0, R2, UR17, R0 ;  /* 0x0000001102007c24 */ /* 0x000fe8000f8e0200 */
[C---:B---3--:R-:W-:Y:S02]  /*1da10*/  IMAD.WIDE.U32 R2, R238.reuse, UR17, R40 ;  /* 0x00000011ee027c25 */ /* 0x048fe4000f8e0028 */
[C---:B------:R-:W-:Y:S02]  /*1da20*/  HMMA.16816.F32 R40, R44.reuse, R172, RZ ;  /* 0x000000ac2c28723c */ /* 0x040fe400000018ff */
[----:B------:R-:W-:Y:S05]  /*1da30*/  IMAD.IADD R3, R3, 0x1, R0 ;  /* 0x0000000103037824 */ /* 0x000fea00078e0200 */
[----:B----4-:R-:W-:Y:S01]  /*1da40*/  IMAD.WIDE.U32 R172, R238, UR17, R168 ;  /* 0x00000011eeac7c25 */ /* 0x010fe2000f8e00a8 */
[-C--:B------:R-:W-:Y:S01]  /*1da50*/  HMMA.16816.F32 R44, R44, R174.reuse, RZ ;  /* 0x000000ae2c2c723c */ /* 0x080fe200000018ff */
[----:B------:R-:W-:Y:S03]  /*1da60*/  LEA R168, P1, R2, c[0x0][0x1f8], 0x1 ;  /* 0x00007e0002a87a11 */ /* 0x000fe600078208ff */
[----:B------:R-:W-:Y:S01]  /*1da70*/  LEA R212, P0, R172, c[0x0][0x1f8], 0x1 ;  /* 0x00007e00acd47a11 */ /* 0x000fe200078008ff */
[----:B------:R-:W-:Y:S01]  /*1da80*/  IMAD.IADD R0, R0, 0x1, R173 ;  /* 0x0000000100007824 */ /* 0x000fe200078e02ad */
[----:B------:R-:W-:Y:S02]  /*1da90*/  LEA.HI.X R169, R2, c[0x0][0x1fc], R3, 0x1, P1 ;  /* 0x00007f0002a97a11 */ /* 0x000fe400008f0c03 */
[----:B------:R-:W-:Y:S03]  /*1daa0*/  HMMA.16816.F32 R48, R48, R174, RZ ;  /* 0x000000ae3030723c */ /* 0x000fe600000018ff */
[----:B------:R-:W-:Y:S01]  /*1dab0*/  @!PT LDS RZ, [RZ] ;  /* 0x00000000fffff984 */ /* 0x000fe20000000800 */
[----:B------:R-:W-:Y:S01]  /*1dac0*/  @!PT LDS RZ, [RZ] ;  /* 0x00000000fffff984 */ /* 0x000fe20000000800 */
[----:B------:R-:W-:Y:S01]  /*1dad0*/  @!PT LDS RZ, [RZ] ;  /* 0x00000000fffff984 */ /* 0x000fe20000000800 */
[----:B------:R2:W-:Y:S01]  /*1dae0*/  LDGSTS.E.BYPASS.LTC128B.128 [R239+0x2080], [R168.64], !P4 ;  /* 0x02080000a8ef7fae */ /* 0x0005e2000e101d4e */
[----:B------:R-:W-:Y:S02]  /*1daf0*/  LEA.HI.X R213, R172, c[0x0][0x1fc], R0, 0x1, P0 ;  /* 0x00007f00acd57a11 */ /* 0x000fe400000f0c00 */
[----:B------:R-:W-:Y:S02]  /*1db00*/  IADD3 R2, P0, R168, UR9, RZ ;  /* 0x00000009a8027c10 */ /* 0x000fe4000ff1e0ff */
[-C--:B-1----:R-:W-:Y:S01]  /*1db10*/  HMMA.16816.F32 R4, R192, R196.reuse, R4 ;  /* 0x000000c4c004723c */ /* 0x082fe20000001804 */
[----:B------:R1:W-:Y:S04]  /*1db20*/  LDGSTS.E.BYPASS.LTC128B.128 [R239+0x3880], [R212.64], !P3 ;  /* 0x03880000d4ef7fae */ /* 0x0003e8000d901d4e */
[----:B------:R-:W-:Y:S02]  /*1db30*/  IADD3.X R3, R169, UR8, RZ, P0, !PT ;  /* 0x00000008a9037c10 */ /* 0x000fe400087fe4ff */
[C---:B------:R-:W-:Y:S01]  /*1db40*/  IADD3 R172, P1, R2.reuse, UR9, RZ ;  /* 0x0000000902ac7c10 */ /* 0x040fe2000ff3e0ff */
[C---:B------:R-:W-:Y:S02]  /*1db50*/  HMMA.16816.F32 R8, R200.reuse, R196, R8 ;  /* 0x000000c4c808723c */ /* 0x040fe40000001808 */
[----:B------:R3:W-:Y:S02]  /*1db60*/  LDGSTS.E.BYPASS.LTC128B.128 [R239+0x2880], [R2.64], !P4 ;  /* 0x0288000002ef7fae */ /* 0x0007e4000e101d4e */
[C---:B------:R-:W-:Y:S03]  /*1db70*/  IADD3.X R173, R3.reuse, UR8, RZ, P1, !PT ;  /* 0x0000000803ad7c10 */ /* 0x040fe60008ffe4ff */
[----:B------:R3:W-:Y:S01]  /*1db80*/  LDGSTS.E.BYPASS.LTC128B.128 [R239+0x4080], [R2.64+0x80], !P3 ;  /* 0x0408008002ef7fae */ /* 0x0007e2000d901d4e */
[-C--:B------:R-:W-:Y:S04]  /*1db90*/  HMMA.16816.F32 R12, R200, R198.reuse, R12 ;  /* 0x000000c6c80c723c */ /* 0x080fe8000000180c */
[----:B------:R4:W-:Y:S01]  /*1dba0*/  LDGSTS.E.BYPASS.LTC128B.128 [R239+0x3080], [R172.64], !P4 ;  /* 0x03080000acef7fae */ /* 0x0009e2000e101d4e */
[----:B--2---:R-:W-:Y:S03]  /*1dbb0*/  IADD3 R168, P0, R2, UR16, RZ ;  /* 0x0000001002a87c10 */ /* 0x004fe6000ff1e0ff */
[C---:B------:R-:W-:Y:S04]  /*1dbc0*/  HMMA.16816.F32 R16, R192.reuse, R198, R16 ;  /* 0x000000c6c010723c */ /* 0x040fe80000001810 */
[----:B------:R-:W-:Y:S02]  /*1dbd0*/  IADD3.X R169, R3, UR13, RZ, P0, !PT ;  /* 0x0000000d03a97c10 */ /* 0x000fe400087fe4ff */
[C---:B------:R-:W-:Y:S02]  /*1dbe0*/  ISETP.GT.AND P0, PT, R238.reuse, UR7, PT ;  /* 0x00000007ee007c0c */ /* 0x040fe4000bf04270 */
[-C--:B------:R-:W-:Y:S01]  /*1dbf0*/  HMMA.16816.F32 R20, R192, R204.reuse, R20 ;  /* 0x000000ccc014723c */ /* 0x080fe20000001814 */
[----:B------:R2:W-:Y:S05]  /*1dc00*/  LDGSTS.E.BYPASS.LTC128B.128 [R239+0x4880], [R168.64], !P3 ;  /* 0x04880000a8ef7fae */ /* 0x0005ea000d901d4e */
[----:B-1----:R-:W-:Y:S02]  /*1dc10*/  LDSM.16.M88.4 R212, [R226+0x5080] ;  /* 0x00508000e2d4783b */ /* 0x002fe40000000200 */
[C---:B------:R-:W-:Y:S03]  /*1dc20*/  HMMA.16816.F32 R24, R200.reuse, R204, R24 ;  /* 0x000000ccc818723c */ /* 0x040fe60000001818 */
[----:B------:R-:W0:Y:S01]  /*1dc30*/  LDGDEPBAR ;  /* 0x00000000000079af */ /* 0x000e220000000000 */
[----:B------:R-:W-:Y:S01]  /*1dc40*/  @P0 IADD3 R0, R238, -0x1, RZ ;  /* 0xffffffffee000810 */ /* 0x000fe20007ffe0ff */
[----:B---3--:R-:W-:Y:S03]  /*1dc50*/  @P0 IMAD.MOV.U32 R3, RZ, RZ, R245 ;  /* 0x000000ffff030224 */ /* 0x008fe600078e00f5 */
[-C--:B------:R-:W-:Y:S01]  /*1dc60*/  HMMA.16816.F32 R28, R200, R206.reuse, R28 ;  /* 0x000000cec81c723c */ /* 0x080fe2000000181c */
[----:B----4-:R-:W1:Y:S03]  /*1dc70*/  LDSM.16.M88.4 R172, [R228+0x8080] ;  /* 0x00808000e4ac783b */ /* 0x010e660000000200 */
[----:B------:R-:W-:Y:S02]  /*1dc80*/  @P0 SHF.R.S32.HI R2, RZ, 0x1f, R0 ;  /* 0x0000001fff020819 */ /* 0x000fe40000011400 */
[----:B------:R-:W3:Y:S01]  /*1dc90*/  LDSM.16.M88.4 R216, [R228+0xa080] ;  /* 0x00a08000e4d8783b */ /* 0x000ee20000000200 */
[----:B------:R-:W-:Y:S01]  /*1dca0*/  @P5 SHF.R.U32.HI R171, RZ, c[0x0][0x2cc], R241 ;  /* 0x0000b300ffab5a19 */ /* 0x000fe200000116f1 */
[C---:B------:R-:W-:Y:S01]  /*1dcb0*/  HMMA.16816.F32 R32, R192.reuse, R206, R32 ;  /* 0x000000cec020723c */ /* 0x040fe20000001820 */
[----:B------:R-:W-:Y:S02]  /*1dcc0*/  IMAD.MOV.U32 R241, RZ, RZ, c[0x0][0x32c] ;  /* 0x0000cb00fff17624 */ /* 0x000fe400078e00ff */
[----:B------:R-:W4:Y:S01]  /*1dcd0*/  LDSM.16.M88.4 R196, [R226+0x5880] ;  /* 0x00588000e2c4783b */ /* 0x000f220000000200 */
[----:B--2---:R-:W-:Y:S04]  /*1dce0*/  @P0 IMAD.WIDE.U32 R168, R0, c[0x0][0x1e0], RZ ;  /* 0x0000780000a80a25 */ /* 0x004fe800078e00ff */
[-C--:B------:R-:W-:Y:S01]  /*1dcf0*/  HMMA.16816.F32 R36, R192, R208.reuse, R36 ;  /* 0x000000d0c024723c */ /* 0x080fe20000001824 */
[----:B------:R-:W-:Y:S03]  /*1dd00*/  LDSM.16.M88.4 R204, [R225] ;  /* 0x00000000e1cc783b */ /* 0x000fe60000000200 */
[----:B------:R-:W-:Y:S04]  /*1dd10*/  @P0 IMAD R2, R2, c[0x0][0x1e0], RZ ;  /* 0x0000780002020a24 */ /* 0x000fe800078e02ff */
[C---:B------:R-:W-:Y:S04]  /*1dd20*/  HMMA.16816.F32 R40, R200.reuse, R208, R40 ;  /* 0x000000d0c828723c */ /* 0x040fe80000001828 */
[----:B------:R-:W-:Y:S04]  /*1dd30*/  @P0 IMAD R2, R0, c[0x0][0x1e4], R2 ;  /* 0x0000790000020a24 */ /* 0x000fe800078e0202 */
[-C--:B------:R-:W-:Y:S01]  /*1dd40*/  HMMA.16816.F32 R44, R200, R210.reuse, R44 ;  /* 0x000000d2c82c723c */ /* 0x080fe2000000182c */
[----:B------:R-:W2:Y:S03]  /*1dd50*/  LDSM.16.M88.4 R200, [R226+0x6080] ;  /* 0x00608000e2c8783b */ /* 0x000ea60000000200 */
[----:B------:R-:W-:Y:S02]  /*1dd60*/  @P0 IMAD.IADD R0, R169, 0x1, R2 ;  /* 0x00000001a9000824 */ /* 0x000fe400078e0202 */
[----:B------:R-:W-:Y:S02]  /*1dd70*/  @P0 IMAD.MOV.U32 R2, RZ, RZ, R242 ;  /* 0x000000ffff020224 */ /* 0x000fe400078e00f2 */
[----:B------:R-:W-:Y:S01]  /*1dd80*/  HMMA.16816.F32 R48, R192, R210, R48 ;  /* 0x000000d2c030723c */ /* 0x000fe20000001830 */
[----:B------:R-:W2:Y:S03]  /*1dd90*/  LDSM.16.M88.4 R192, [R230+0x8080] ;  /* 0x00808000e6c0783b */ /* 0x000ea60000000200 */
[----:B------:R-:W-:Y:S02]  /*1dda0*/  @P0 IMAD.WIDE.U32 R2, R168, 0x30, R2 ;  /* 0x00000030a8020825 */ /* 0x000fe400078e0002 */
[----:B------:R-:W2:Y:S02]  /*1ddb0*/  LDSM.16.M88.4 R208, [R230+0xa080] ;  /* 0x00a08000e6d0783b */ /* 0x000ea40000000200 */
[-C--:B-1----:R-:W-:Y:S05]  /*1ddc0*/  HMMA.16816.F32 R4, R172, R212.reuse, R4 ;  /* 0x000000d4ac04723c */ /* 0x082fea0000001804 */
[----:B------:R-:W-:Y:S03]  /*1ddd0*/  @P0 IMAD R0, R0, 0x30, RZ ;  /* 0x0000003000000824 */ /* 0x000fe600078e02ff */
[C---:B---3--:R-:W-:Y:S04]  /*1dde0*/  HMMA.16816.F32 R8, R216.reuse, R212, R8 ;  /* 0x000000d4d808723c */ /* 0x048fe80000001808 */
[----:B------:R-:W-:Y:S02]  /*1ddf0*/  @P0 IMAD.IADD R167, R3, 0x1, R0 ;  /* 0x0000000103a70824 */ /* 0x000fe400078e0200 */
[C---:B------:R-:W-:Y:S02]  /*1de00*/  @P0 IMAD.SHL.U32 R0, R2.reuse, 0x2, RZ ;  /* 0x0000000202000824 */ /* 0x040fe400078e00ff */
[-C--:B------:R-:W-:Y:S04]  /*1de10*/  HMMA.16816.F32 R12, R216, R214.reuse, R12 ;  /* 0x000000d6d80c723c */ /* 0x080fe8000000180c */
[----:B------:R-:W-:Y:S02]  /*1de20*/  @P0 SHF.L.U64.HI R167, R2, 0x1, R167 ;  /* 0x0000000102a70819 */ /* 0x000fe400000102a7 */
[C---:B------:R-:W-:Y:S02]  /*1de30*/  @P0 IADD3 R2, P1, R0.reuse, c[0x0][0x1c8], RZ ;  /* 0x0000720000020a10 */ /* 0x040fe40007f3e0ff */
[C---:B------:R-:W-:Y:S01]  /*1de40*/  HMMA.16816.F32 R16, R172.reuse, R214, R16 ;  /* 0x000000d6ac10723c */ /* 0x040fe20000001810 */
[----:B------:R-:W1:Y:S03]  /*1de50*/  LDSM.16.M88.4 R212, [R225+0x800] ;  /* 0x00080000e1d4783b */ /* 0x000e660000000200 */
[----:B------:R-:W-:Y:S02]  /*1de60*/  @P0 IADD3.X R3, R167, c[0x0][0x1cc], RZ, P1, !PT ;  /* 0x00007300a7030a10 */ /* 0x000fe40000ffe4ff */
[----:B------:R-:W-:Y:S02]  /*1de70*/  @P0 IADD3 R0, P2, R0, 0x80, RZ ;  /* 0x0000008000000810 */ /* 0x000fe40007f5e0ff */
[-C--:B----4-:R-:W-:Y:S04]  /*1de80*/  HMMA.16816.F32 R20, R172, R196.reuse, R20 ;  /* 0x000000c4ac14723c */ /* 0x090fe80000001814 */
[----:B------:R-:W-:Y:S04]  /*1de90*/  @P0 IADD3 R168, P1, R0, c[0x0][0x1c8], RZ ;  /* 0x0000720000a80a10 */ /* 0x000fe80007f3e0ff */
[C---:B------:R-:W-:Y:S04]  /*1dea0*/  HMMA.16816.F32 R24, R216.reuse, R196, R24 ;  /* 0x000000c4d818723c */ /* 0x040fe80000001818 */
[----:B------:R-:W-:Y:S04]  /*1deb0*/  @P0 IADD3.X R169, RZ, c[0x0][0x1cc], R167, P1, P2 ;  /* 0x00007300ffa90a10 */ /* 0x000fe80000fe44a7 */
[-C--:B------:R-:W-:Y:S08]  /*1dec0*/  HMMA.16816.F32 R28, R216, R198.reuse, R28 ;  /* 0x000000c6d81c723c */ /* 0x080ff0000000181c */
[C---:B------:R-:W-:Y:S01]  /*1ded0*/  HMMA.16816.F32 R32, R172.reuse, R198, R32 ;  /* 0x000000c6ac20723c */ /* 0x040fe20000001820 */
[----:B------:R-:W3:Y:S07]  /*1dee0*/  LDSM.16.M88.4 R196, [R225+0x1000] ;  /* 0x00100000e1c4783b */ /* 0x000eee0000000200 */
[-C--:B--2---:R-:W-:Y:S08]  /*1def0*/  HMMA.16816.F32 R36, R172, R200.reuse, R36 ;  /* 0x000000c8ac24723c */ /* 0x084ff00000001824 */
[C---:B------:R-:W-:Y:S08]  /*1df00*/  HMMA.16816.F32 R40, R216.reuse, R200, R40 ;  /* 0x000000c8d828723c */ /* 0x040ff00000001828 */
[-C--:B------:R-:W-:Y:S01]  /*1df10*/  HMMA.16816.F32 R44, R216, R202.reuse, R44 ;  /* 0x000000cad82c723c */ /* 0x080fe2000000182c */
[----:B------:R-:W-:Y:S07]  /*1df20*/  LDSM.16.M88.4 R216, [R227+0xe080] ;  /* 0x00e08000e3d8783b */ /* 0x000fee0000000200 */
[----:B------:R-:W-:Y:S01]  /*1df30*/  HMMA.16816.F32 R48, R172, R202, R48 ;  /* 0x000000caac30723c */ /* 0x000fe20000001830 */
[----:B------:R-:W-:Y:S05]  /*1df40*/  LDSM.16.M88.4 R172, [R227+0xc080] ;  /* 0x00c08000e3ac783b */ /* 0x000fea0000000200 */
[----:B------:R-:W2:Y:S02]  /*1df50*/  LDSM.16.M88.4 R200, [R220+0x6880] ;  /* 0x00688000dcc8783b */ /* 0x000ea40000000200 */
[-C--:B------:R-:W-:Y:S08]  /*1df60*/  HMMA.16816.F32 R4, R192, R204.reuse, R4 ;  /* 0x000000ccc004723c */ /* 0x080ff00000001804 */
        /* <DEDUP_REMOVED lines=9> */
[-C--:B---3--:R-:W-:Y:S08]  /*1e000*/  HMMA.16816.F32 R36, R192, R196.reuse, R36 ;  /* 0x000000c4c024723c */ /* 0x088ff00000001824 */
[C---:B------:R-:W-:Y:S08]  /*1e010*/  HMMA.16816.F32 R40, R208.reuse, R196, R40 ;  /* 0x000000c4d028723c */ /* 0x040ff00000001828 */
[-C--:B------:R-:W-:Y:S01]  /*1e020*/  HMMA.16816.F32 R44, R208, R198.reuse, R44 ;  /* 0x000000c6d02c723c */ /* 0x080fe2000000182c */
[----:B------:R-:W1:Y:S07]  /*1e030*/  LDSM.16.M88.4 R208, [R220+0x7880] ;  /* 0x00788000dcd0783b */ /* 0x000e6e0000000200 */
[----:B------:R-:W-:Y:S01]  /*1e040*/  HMMA.16816.F32 R48, R192, R198, R48 ;  /* 0x000000c6c030723c */ /* 0x000fe20000001830 */
[----:B------:R-:W-:Y:S05]  /*1e050*/  LDSM.16.M88.4 R192, [R229+0xc080] ;  /* 0x00c08000e5c0783b */ /* 0x000fea0000000200 */
[----:B------:R-:W3:Y:S02]  /*1e060*/  LDSM.16.M88.4 R196, [R235] ;  /* 0x00000000ebc4783b */ /* 0x000ee40000000200 */
[-C--:B--2---:R-:W-:Y:S08]  /*1e070*/  HMMA.16816.F32 R4, R172, R200.reuse, R4 ;  /* 0x000000c8ac04723c */ /* 0x084ff00000001804 */
[C---:B------:R-:W-:Y:S08]  /*1e080*/  HMMA.16816.F32 R8, R216.reuse, R200, R8 ;  /* 0x000000c8d808723c */ /* 0x040ff00000001808 */
[-C--:B------:R-:W-:Y:S08]  /*1e090*/  HMMA.16816.F32 R12, R216, R202.reuse, R12 ;  /* 0x000000cad80c723c */ /* 0x080ff0000000180c */
[C---:B------:R-:W-:Y:S01]  /*1e0a0*/  HMMA.16816.F32 R16, R172.reuse, R202, R16 ;  /* 0x000000caac10723c */ /* 0x040fe20000001810 */
[----:B------:R-:W2:Y:S07]  /*1e0b0*/  LDSM.16.M88.4 R200, [R234] ;  /* 0x00000000eac8783b */ /* 0x000eae0000000200 */
[-C--:B----4-:R-:W-:Y:S08]  /*1e0c0*/  HMMA.16816.F32 R20, R172, R204.reuse, R20 ;  /* 0x000000ccac14723c */ /* 0x090ff00000001814 */
[C---:B------:R-:W-:Y:S08]  /*1e0d0*/  HMMA.16816.F32 R24, R216.reuse, R204, R24 ;  /* 0x000000ccd818723c */ /* 0x040ff00000001818 */
[-C--:B------:R-:W-:Y:S08]  /*1e0e0*/  HMMA.16816.F32 R28, R216, R206.reuse, R28 ;  /* 0x000000ced81c723c */ /* 0x080ff0000000181c */
[C---:B------:R-:W-:Y:S01]  /*1e0f0*/  HMMA.16816.F32 R32, R172.reuse, R206, R32 ;  /* 0x000000ceac20723c */ /* 0x040fe20000001820 */
[----:B------:R-:W4:Y:S07]  /*1e100*/  LDSM.16.M88.4 R204, [R233] ;  /* 0x00000000e9cc783b */ /* 0x000f2e0000000200 */
        /* <DEDUP_REMOVED lines=22> */
[----:B------:R-:W-:Y:S05]  /*1e270*/  LDSM.16.M88.4 R192, [R230+0xc080] ;  /* 0x00c08000e6c0783b */ /* 0x000fea0000000200 */
[----:B------:R-:W4:Y:S02]  /*1e280*/  LDSM.16.M88.4 R204, [R225+0x1800] ;  /* 0x00180000e1cc783b */ /* 0x000f240000000200 */
[-C--:B-1----:R-:W-:Y:S08]  /*1e290*/  HMMA.16816.F32 R4, R172, R208.reuse, R4 ;  /* 0x000000d0ac04723c */ /* 0x082ff00000001804 */
[C---:B------:R-:W-:Y:S08]  /*1e2a0*/  HMMA.16816.F32 R8, R216.reuse, R208, R8 ;  /* 0x000000d0d808723c */ /* 0x040ff00000001808 */
[-C--:B------:R-:W-:Y:S08]  /*1e2b0*/  HMMA.16816.F32 R12, R216, R210.reuse, R12 ;  /* 0x000000d2d80c723c */ /* 0x080ff0000000180c */
[C---:B------:R-:W-:Y:S01]  /*1e2c0*/  HMMA.16816.F32 R16, R172.reuse, R210, R16 ;  /* 0x000000d2ac10723c */ /* 0x040fe20000001810 */
[----:B------:R-:W1:Y:S07]  /*1e2d0*/  LDSM.16.M88.4 R208, [R225+0x2000] ;  /* 0x00200000e1d0783b */ /* 0x000e6e0000000200 */
[-C--:B---3--:R-:W-:Y:S08]  /*1e2e0*/  HMMA.16816.F32 R20, R172, R196.reuse, R20 ;  /* 0x000000c4ac14723c */ /* 0x088ff00000001814 */
[C---:B------:R-:W-:Y:S08]  /*1e2f0*/  HMMA.16816.F32 R24, R216.reuse, R196, R24 ;  /* 0x000000c4d818723c */ /* 0x040ff00000001818 */
[-C--:B------:R-:W-:Y:S08]  /*1e300*/  HMMA.16816.F32 R28, R216, R198.reuse, R28 ;  /* 0x000000c6d81c723c */ /* 0x080ff0000000181c */
[C---:B------:R-:W-:Y:S01]  /*1e310*/  HMMA.16816.F32 R32, R172.reuse, R198, R32 ;  /* 0x000000c6ac20723c */ /* 0x040fe20000001820 */
[----:B------:R-:W3:Y:S07]  /*1e320*/  LDL R198, [R1+0x1c] ;  /* 0x00001c0001c67983 */ /* 0x000eee0000100800 */
[-C--:B--2---:R-:W-:Y:S08]  /*1e330*/  HMMA.16816.F32 R36, R172, R200.reuse, R36 ;  /* 0x000000c8ac24723c */ /* 0x084ff00000001824 */
[C---:B------:R-:W-:Y:S08]  /*1e340*/  HMMA.16816.F32 R40, R216.reuse, R200, R40 ;  /* 0x000000c8d828723c */ /* 0x040ff00000001828 */
[-C--:B------:R-:W-:Y:S01]  /*1e350*/  HMMA.16816.F32 R44, R216, R202.reuse, R44 ;  /* 0x000000cad82c723c */ /* 0x080fe2000000182c */
[----:B------:R-:W2:Y:S07]  /*1e360*/  LDL R219, [R1+0x34] ;  /* 0x0000340001db7983 */ /* 0x000eae0000100800 */
[----:B------:R-:W-:Y:S01]  /*1e370*/  HMMA.16816.F32 R48, R172, R202, R48 ;  /* 0x000000caac30723c */ /* 0x000fe20000001830 */
[----:B------:R-:W1:Y:S01]  /*1e380*/  LDSM.16.M88.4 R172, [R225+0x2800] ;  /* 0x00280000e1ac783b */ /* 0x000e620000000200 */
[----:B------:R-:W-:Y:S04]  /*1e390*/  DEPBAR.LE SB0, 0x0 ;  /* 0x000080000000791a */ /* 0x000fe80000000000 */
[----:B------:R-:W-:Y:S02]  /*1e3a0*/  BAR.SYNC.DEFER_BLOCKING 0x0 ;  /* 0x0000000000007b1d */ /* 0x000fe40000010000 */
[-C--:B----4-:R-:W-:Y:S08]  /*1e3b0*/  HMMA.16816.F32 R4, R192, R204.reuse, R4 ;  /* 0x000000ccc004723c */ /* 0x090ff00000001804 */
[C---:B------:R-:W-:Y:S08]  /*1e3c0*/  HMMA.16816.F32 R8, R212.reuse, R204, R8 ;  /* 0x000000ccd408723c */ /* 0x040ff00000001808 */
[-C--:B------:R-:W-:Y:S01]  /*1e3d0*/  HMMA.16816.F32 R12, R212, R206.reuse, R12 ;  /* 0x000000ced40c723c */ /* 0x080fe2000000180c */
[----:B------:R-:W-:Y:S01]  /*1e3e0*/  @!PT LDS RZ, [RZ] ;  /* 0x00000000fffff984 */ /* 0x000fe20000000800 */
[----:B------:R-:W-:Y:S01]  /*1e3f0*/  @!PT LDS RZ, [RZ] ;  /* 0x00000000fffff984 */ /* 0x000fe20000000800 */
[----:B------:R-:W-:Y:S01]  /*1e400*/  @!PT LDS RZ, [RZ] ;  /* 0x00000000fffff984 */ /* 0x000fe20000000800 */
[----:B------:R4:W-:Y:S07]  /*1e410*/  @P0 LDGSTS.E.BYPASS.LTC128B.128 [R239+0x5080], [R2.64], !P4 ;  /* 0x0508000002ef0fae */ /* 0x0009ee000e101d4e */
[C---:B------:R-:W-:Y:S01]  /*1e420*/  HMMA.16816.F32 R16, R192.reuse, R206, R16 ;  /* 0x000000cec010723c */ /* 0x040fe20000001810 */
[----:B------:R4:W-:Y:S07]  /*1e430*/  @P0 LDGSTS.E.BYPASS.LTC128B.128 [R239+0x6880], [R168.64], !P3 ;  /* 0x06880000a8ef0fae */ /* 0x0009ee000d901d4e */
[-C--:B-1----:R-:W-:Y:S08]  /*1e440*/  HMMA.16816.F32 R20, R192, R208.reuse, R20 ;  /* 0x000000d0c014723c */ /* 0x082ff00000001814 */
[C---:B------:R-:W-:Y:S08]  /*1e450*/  HMMA.16816.F32 R24, R212.reuse, R208, R24 ;  /* 0x000000d0d418723c */ /* 0x040ff00000001818 */
[-C--:B------:R-:W-:Y:S04]  /*1e460*/  HMMA.16816.F32 R28, R212, R210.reuse, R28 ;  /* 0x000000d2d41c723c */ /* 0x080fe8000000181c */
[----:B----4-:R-:W-:Y:S01]  /*1e470*/  @P0 IADD3 R2, P1, R2, UR5, RZ ;  /* 0x0000000502020c10 */ /* 0x010fe2000ff3e0ff */
[----:B------:R-:W1:Y:S03]  /*1e480*/  SHFL.IDX PT, R168, R171, RZ, 0x1c1f ;  /* 0x001c1fffaba87589 */ /* 0x000e6600000e0000 */
[C---:B------:R-:W-:Y:S04]  /*1e490*/  HMMA.16816.F32 R32, R192.reuse, R210, R32 ;  /* 0x000000d2c020723c */ /* 0x040fe80000001820 */
[----:B------:R-:W-:Y:S02]  /*1e4a0*/  @P0 IADD3.X R3, R3, UR12, RZ, P1, !PT ;  /* 0x0000000c03030c10 */ /* 0x000fe40008ffe4ff */
[C---:B------:R-:W-:Y:S02]  /*1e4b0*/  @P0 IADD3 R196, P2, R2.reuse, UR5, RZ ;  /* 0x0000000502c40c10 */ /* 0x040fe4000ff5e0ff */
[-C--:B------:R-:W-:Y:S01]  /*1e4c0*/  HMMA.16816.F32 R36, R192, R172.reuse, R36 ;  /* 0x000000acc024723c */ /* 0x080fe20000001824 */
[----:B------:R4:W-:Y:S03]  /*1e4d0*/  @P0 LDGSTS.E.BYPASS.LTC128B.128 [R239+0x5880], [R2.64], !P4 ;  /* 0x0588000002ef0fae */ /* 0x0009e6000e101d4e */
[C---:B------:R-:W-:Y:S02]  /*1e4e0*/  @P0 IADD3.X R197, R3.reuse, UR12, RZ, P2, !PT ;  /* 0x0000000c03c50c10 */ /* 0x040fe400097fe4ff */
[----:B------:R4:W-:Y:S02]  /*1e4f0*/  @P0 LDGSTS.E.BYPASS.LTC128B.128 [R239+0x7080], [R2.64+0x80], !P3 ;  /* 0x0708008002ef0fae */ /* 0x0009e4000d901d4e */
[C---:B------:R-:W-:Y:S03]  /*1e500*/  HMMA.16816.F32 R40, R212.reuse, R172, R40 ;  /* 0x000000acd428723c */ /* 0x040fe60000001828 */
[----:B------:R1:W-:Y:S04]  /*1e510*/  @P0 LDGSTS.E.BYPASS.LTC128B.128 [R239+0x6080], [R196.64], !P4 ;  /* 0x06080000c4ef0fae */ /* 0x0003e8000e101d4e */
[----:B------:R-:W-:Y:S01]  /*1e520*/  @P0 IADD3 R172, P1, R2, UR10, RZ ;  /* 0x0000000a02ac0c10 */ /* 0x000fe2000ff3e0ff */
[-C--:B------:R-:W-:Y:S04]  /*1e530*/  HMMA.16816.F32 R44, R212, R174.reuse, R44 ;  /* 0x000000aed42c723c */ /* 0x080fe8000000182c */
[----:B------:R-:W-:Y:S04]  /*1e540*/  @P0 IADD3.X R173, R3, UR6, RZ, P1, !PT ;  /* 0x0000000603ad0c10 */ /* 0x000fe80008ffe4ff */
[----:B------:R-:W-:Y:S01]  /*1e550*/  HMMA.16816.F32 R48, R192, R174, R48 ;  /* 0x000000aec030723c */ /* 0x000fe20000001830 */
[----:B------:R3:W-:Y:S03]  /*1e560*/  @P0 LDGSTS.E.BYPASS.LTC128B.128 [R239+0x7880], [R172.64], !P3 ;  /* 0x07880000acef0fae */ /* 0x0007e6000d901d4e */
[----:B------:R-:W-:Y:S02]  /*1e570*/  ISETP.GE.AND P3, PT, R241, 0x1, PT ;  /* 0x00000001f100780c */ /* 0x000fe40003f66270 */
[----:B------:R-:W0:Y:S01]  /*1e580*/  LDGDEPBAR ;  /* 0x00000000000079af */ /* 0x000e220000000000 */
[----:B----4-:R-:W-:Y:S05]  /*1e590*/  IMAD R2, R238, -0x30, RZ ;  /* 0xffffffd0ee027824 */ /* 0x010fea00078e02ff */
[----:B---3--:R-:W-:Y:S01]  /*1e5a0*/  IADD3 R173, -R198, 0x1, R2 ;  /* 0x00000001c6ad7810 */ /* 0x008fe20007ffe102 */
[----:B------:R-:W-:Y:S03]  /*1e5b0*/  IMAD.IADD R174, R2, 0x1, -R198 ;  /* 0x0000000102ae7824 */ /* 0x000fe600078e0ac6 */
[----:B--2---:R-:W-:Y:S04]  /*1e5c0*/  IADD3 R173, -R219, R173, R240 ;  /* 0x000000addbad7210 */ /* 0x004fe80007ffe1f0 */
[C---:B------:R-:W-:Y:S02]  /*1e5d0*/  IADD3 R172, R173.reuse, c[0x0][0x328], RZ ;  /* 0x0000ca00adac7a10 */ /* 0x040fe40007ffe0ff */
[----:B------:R-:W-:Y:S03]  /*1e5e0*/  IADD3 R173, R173, UR4, RZ ;  /* 0x00000004adad7c10 */ /* 0x000fe6000fffe0ff */
[--C-:B-1----:R-:W-:Y:S02]  /*1e5f0*/  IMAD.IADD R167, R172, 0x1, R168.reuse ;  /* 0x00000001aca77824 */ /* 0x102fe400078e02a8 */
[----:B------:R-:W-:Y:S01]  /*1e600*/  IMAD.IADD R0, R173, 0x1, R168 ;  /* 0x00000001ad007824 */ /* 0x000fe200078e02a8 */
        /* <DEDUP_REMOVED lines=14> */
.L_x_1295:
[----:B------:R-:W-:Y:S04]  /*1e6f0*/  MOV R168, c[0x0][0x32c] ;  /* 0x0000cb0000a87a02 */ /* 0x000fe80000000f00 */
[----:B------:R-:W-:Y:S11]  /*1e700*/  ISETP.NE.AND P0, PT, R168, 0x1, PT ;  /* 0x00000001a800780c */ /* 0x000ff60003f05270 */
[----:B------:R-:W-:Y:S02]  /*1e710*/  @!UPT UIADD3 URZ, URZ, URZ, URZ ;  /* 0x0000003f3f3ff290 */ /* 0x000fe4000fffe03f */
[----:B------:R-:W-:Y:S05]  /*1e720*/  @P0 IMAD.HI.U32 R168, R3, c[0x0][0x330], RZ ;  /* 0x0000cc0003a80a27 */ /* 0x000fea00078e00ff */
[----:B------:R-:W-:Y:S02]  /*1e730*/  @P0 SHF.R.U32.HI R3, RZ, c[0x0][0x334], R168 ;  /* 0x0000cd00ff030a19 */ /* 0x000fe400000116a8 */
.L_x_1296:
[----:B------:R-:W-:Y:S05]  /*1e740*/  BSYNC B0 ;  /* 0x0000000000007941 */ /* 0x000fea0003800000 */
.L_x_1294:
[----:B------:R-:W-:Y:S05]  /*1e750*/  IMAD R3, R3, c[0x0][0x32c], R174 ;  /* 0x0000cb0003037a24 */ /* 0x000fea00078e02ae */
[----:B------:R-:W-:Y:S02]  /*1e760*/  IADD3 R168, R3, c[0x0][0x32c], RZ ;  /* 0x0000cb0003a87a10 */ /* 0x000fe40007ffe0ff */
[----:B------:R-:W-:Y:S02]  /*1e770*/  IMNMX R0, R0, R3, !PT ;  /* 0x0000000300007217 */ /* 0x000fe40007800200 */
[----:B------:R-:W-:Y:S02]  /*1e780*/  IMNMX R167, R167, R168, PT ;  /* 0x000000a8a7a77217 */ /* 0x000fe40003800200 */
.L_x_1293:
        /* <DEDUP_REMOVED lines=17> */
.L_x_1299:
[----:B------:R-:W-:Y:S04]  /*1e8a0*/  MOV R175, c[0x0][0x32c] ;  /* 0x0000cb0000af7a02 */ /* 0x000fe80000000f00 */
[----:B------:R-:W-:Y:S11]  /*1e8b0*/  ISETP.NE.AND P0, PT, R175, 0x1, PT ;  /* 0x00000001af00780c */ /* 0x000ff60003f05270 */
[----:B------:R-:W-:Y:S02]  /*1e8c0*/  @!UPT UIADD3 URZ, URZ, URZ, URZ ;  /* 0x0000003f3f3ff290 */ /* 0x000fe4000fffe03f */
[----:B------:R-:W-:Y:S05]  /*1e8d0*/  @P0 IMAD.HI.U32 R175, R169, c[0x0][0x330], RZ ;  /* 0x0000cc00a9af0a27 */ /* 0x000fea00078e00ff */
[----:B------:R-:W-:Y:S02]  /*1e8e0*/  @P0 SHF.R.U32.HI R169, RZ, c[0x0][0x334], R175 ;  /* 0x0000cd00ffa90a19 */ /* 0x000fe400000116af */
.L_x_1300:
[----:B------:R-:W-:Y:S05]  /*1e8f0*/  BSYNC B0 ;  /* 0x0000000000007941 */ /* 0x000fea0003800000 */
.L_x_1298:
[----:B------:R-:W-:Y:S05]  /*1e900*/  IMAD R169, R169, c[0x0][0x32c], R174 ;  /* 0x0000cb00a9a97a24 */ /* 0x000fea00078e02ae */
[----:B------:R-:W-:Y:S02]  /*1e910*/  IADD3 R175, R169, c[0x0][0x32c], RZ ;  /* 0x0000cb00a9af7a10 */ /* 0x000fe40007ffe0ff */
[----:B------:R-:W-:Y:S02]  /*1e920*/  IMNMX R3, R3, R169, !PT ;  /* 0x000000a903037217 */ /* 0x000fe40007800200 */
[----:B------:R-:W-:Y:S02]  /*1e930*/  IMNMX R168, R168, R175, PT ;  /* 0x000000afa8a87217 */ /* 0x000fe40003800200 */
.L_x_1297:
[C---:B------:R-:W-:Y:S02]  /*1e940*/  ISETP.GE.AND P0, PT, R2.reuse, 0x2, PT ;  /* 0x000000020200780c */ /* 0x040fe40003f06270 */
[----:B------:R-:W-:Y:S02]  /*1e950*/  ISETP.GE.AND P1, PT, R2, 0x9, PT ;  /* 0x000000090200780c */ /* 0x000fe40003f26270 */
[----:B------:R-:W-:Y:S02]  /*1e960*/  P2R R192, PR, RZ, 0x1 ;  /* 0x00000001ffc07803 */ /* 0x000fe40000000000 */
[----:B------:R-:W-:Y:S02]  /*1e970*/  ISETP.GT.AND P0, PT, R0, 0x1, !P0 ;  /* 0x000000010000780c */ /* 0x000fe40004704270 */
[----:B------:R-:W-:Y:S02]  /*1e980*/  P2R R175, PR, RZ, 0x2 ;  /* 0x00000002ffaf7803 */ /* 0x000fe40000000000 */
[----:B------:R-:W-:Y:S02]  /*1e990*/  ISETP.LT.OR P0, PT, R167, 0x2, P0 ;  /* 0x00000002a700780c */ /* 0x000fe40000701670 */
[----:B------:R-:W-:Y:S02]  /*1e9a0*/  ISETP.GE.AND P6, PT, R2, 0x12, PT ;  /* 0x000000120200780c */ /* 0x000fe40003fc6270 */
[----:B------:R-:W-:Y:S02]  /*1e9b0*/  FSEL R193, R5, -INF , !P0 ;  /* 0xff80000005c17808 */ /* 0x000fe40004000000 */
[----:B------:R-:W-:Y:S02]  /*1e9c0*/  ISETP.GT.AND P0, PT, R0, 0x8, !P1 ;  /* 0x000000080000780c */ /* 0x000fe40004f04270 */
[----:B------:R-:W-:Y:S02]  /*1e9d0*/  ISETP.GE.AND P1, PT, R2, 0xa, PT ;  /* 0x0000000a0200780c */ /* 0x000fe40003f26270 */
[C---:B------:R-:W-:Y:S02]  /*1e9e0*/  ISETP.LT.OR P0, PT, R167.reuse, 0x9, P0 ;  /* 0x00000009a700780c */ /* 0x040fe40000701670 */
[----:B------:R-:W-:Y:S02]  /*1e9f0*/  P2R R169, PR, RZ, 0x2 ;  /* 0x00000002ffa97803 */ /* 0x000fe40000000000 */
[----:B------:R-:W-:Y:S02]  /*1ea00*/  FSEL R194, R16, -INF , !P0 ;  /* 0xff80000010c27808 */ /* 0x000fe40004000000 */
[----:B------:R-:W-:Y:S02]  /*1ea10*/  ISETP.GT.AND P0, PT, R0, 0x9, !P1 ;  /* 0x000000090000780c */ /* 0x000fe40004f04270 */
[C---:B------:R-:W-:Y:S02]  /*1ea20*/  ISETP.GE.AND P1, PT, R2.reuse, 0x11, PT ;  /* 0x000000110200780c */ /* 0x040fe40003f26270 */
[----:B------:R-:W-:Y:S02]  /*1ea30*/  ISETP.LT.OR P0, PT, R167, 0xa, P0 ;  /* 0x0000000aa700780c */ /* 0x000fe40000701670 */
[----:B------:R-:W-:Y:S02]  /*1ea40*/  ISETP.GE.AND P5, PT, R2, 0x19, PT ;  /* 0x000000190200780c */ /* 0x000fe40003fa6270 */
[----:B------:R-:W-:Y:S02]  /*1ea50*/  FSEL R195, R17, -INF , !P0 ;  /* 0xff80000011c37808 */ /* 0x000fe40004000000 */
[----:B------:R-:W-:Y:S02]  /*1ea60*/  ISETP.GT.AND P0, PT, R0, 0x10, !P1 ;  /* 0x000000100000780c */ /* 0x000fe40004f04270 */
[C---:B------:R-:W-:Y:S02]  /*1ea70*/  ISETP.GE.AND P4, PT, R2.reuse, 0x1a, PT ;  /* 0x0000001a0200780c */ /* 0x040fe40003f86270 */
[C---:B------:R-:W-:Y:S02]  /*1ea80*/  ISETP.LT.OR P0, PT, R167.reuse, 0x11, P0 ;  /* 0x00000011a700780c */ /* 0x040fe40000701670 */
[----:B------:R-:W-:Y:S02]  /*1ea90*/  ISETP.GE.AND P3, PT, R2, 0x21, PT ;  /* 0x000000210200780c */ /* 0x000fe40003f66270 */
        /* <DEDUP_REMOVED lines=8> */
[C---:B------:R-:W-:Y:S02]  /*1eb20*/  ISETP.LT.OR P0, PT, R167.reuse, 0x19, P0 ;  /* 0x00000019a700780c */ /* 0x040fe40000701670 */
[----:B------:R-:W-:Y:S02]  /*1eb30*/  P2R R16, PR, RZ, 0x2 ;  /* 0x00000002ff107803 */ /* 0x000fe40000000000 */
[----:B------:R-:W-:Y:S02]  /*1eb40*/  FSEL R200, R32, -INF , !P0 ;  /* 0xff80000020c87808 */ /* 0x000fe40004000000 */
[C---:B------:R-:W-:Y:S04]  /*1eb50*/  ISETP.GT.AND P0, PT, R0.reuse, 0x19, !P4 ;  /* 0x000000190000780c */ /* 0x040fe80006704270 */
        /* <DEDUP_REMOVED lines=8> */
[----:B------:R-:W-:Y:S02]  /*1ebe0*/  ISETP.GT.AND P0, PT, R0, 0x28, !P1 ;  /* 0x000000280000780c */ /* 0x000fe40004f04270 */
[----:B------:R-:W-:Y:S02]  /*1ebf0*/  ISETP.GE.AND P1, PT, R2, 0x1, PT ;  /* 0x000000010200780c */ /* 0x000fe40003f26270 */
[C---:B------:R-:W-:Y:S04]  /*1ec00*/  ISETP.LT.OR P0, PT, R167.reuse, 0x29, P0 ;  /* 0x00000029a700780c */ /* 0x040fe80000701670 */
[----:B------:R-:W-:Y:S02]  /*1ec10*/  FSEL R215, R48, -INF , !P0 ;  /* 0xff80000030d77808 */ /* 0x000fe40004000000 */
[----:B------:R-:W-:Y:S04]  /*1ec20*/  ISETP.GT.AND P0, PT, R0, RZ, !P1 ;  /* 0x000000ff0000720c */ /* 0x000fe80004f04270 */
[C---:B------:R-:W-:Y:S04]  /*1ec30*/  ISETP.LT.OR P0, PT, R167.reuse, 0x1, P0 ;  /* 0x00000001a700780c */ /* 0x040fe80000701670 */
[----:B------:R-:W-:Y:S02]  /*1ec40*/  FSEL R20, R4, -INF , !P0 ;  /* 0xff80000004147808 */ /* 0x000fe40004000000 */
[----:B------:R-:W-:Y:S01]  /*1ec50*/  ISETP.GE.AND P0, PT, R2, 0x2a, PT ;  /* 0x0000002a0200780c */ /* 0x000fe20003f06270 */
[----:B------:R-:W1:Y:S03]  /*1ec60*/  SHFL.IDX PT, R4, R171, 0x2, 0x1c1f ;  /* 0x005c1f00ab047f89 */ /* 0x000e6600000e0000 */
[----:B------:R-:W-:Y:S02]  /*1ec70*/  P2R R5, PR, RZ, 0x1 ;  /* 0x00000001ff057803 */ /* 0x000fe40000000000 */
[----:B------:R-:W-:Y:S04]  /*1ec80*/  ISETP.GT.AND P0, PT, R0, 0x29, !P0 ;  /* 0x000000290000780c */ /* 0x000fe80004704270 */
[----:B------:R-:W-:Y:S04]  /*1ec90*/  ISETP.LT.OR P0, PT, R167, 0x2a, P0 ;  /* 0x0000002aa700780c */ /* 0x000fe80000701670 */
[----:B------:R-:W-:Y:S02]  /*1eca0*/  FSEL R218, R49, -INF , !P0 ;  /* 0xff80000031da7808 */ /* 0x000fe40004000000 */
[----:B------:R-:W-:Y:S01]  /*1ecb0*/  ISETP.GE.AND P0, PT, R241, 0x1, PT ;  /* 0x00000001f100780c */ /* 0x000fe20003f06270 */
[--C-:B-1----:R-:W-:Y:S02]  /*1ecc0*/  IMAD.IADD R2, R172, 0x1, R4.reuse ;  /* 0x00000001ac027824 */ /* 0x102fe400078e0204 */
[----:B------:R-:W-:Y:S10]  /*1ecd0*/  IMAD.IADD R0, R173, 0x1, R4 ;  /* 0x00000001ad007824 */ /* 0x000ff400078e0204 */
        /* <DEDUP_REMOVED lines=14> */
.L_x_1303:
[----:B------:R-:W-:Y:S04]  /*1edc0*/  MOV R21, c[0x0][0x32c] ;  /* 0x0000cb0000157a02 */ /* 0x000fe80000000f00 */
[----:B------:R-:W-:Y:S11]  /*1edd0*/  ISETP.NE.AND P0, PT, R21, 0x1, PT ;  /* 0x000000011500780c */ /* 0x000ff60003f05270 */
[----:B------:R-:W-:Y:S02]  /*1ede0*/  @!UPT UIADD3 URZ, URZ, URZ, URZ ;  /* 0x0000003f3f3ff290 */ /* 0x000fe4000fffe03f */
[----:B------:R-:W-:Y:S05]  /*1edf0*/  @P0 IMAD.HI.U32 R21, R4, c[0x0][0x330], RZ ;  /* 0x0000cc0004150a27 */ /* 0x000fea00078e00ff */
[----:B------:R-:W-:Y:S02]  /*1ee00*/  @P0 SHF.R.U32.HI R4, RZ, c[0x0][0x334], R21 ;  /* 0x0000cd00ff040a19 */ /* 0x000fe40000011615 */
.L_x_1304:
[----:B------:R-:W-:Y:S05]  /*1ee10*/  BSYNC B0 ;  /* 0x0000000000007941 */ /* 0x000fea0003800000 */
.L_x_1302:
[----:B------:R-:W-:Y:S05]  /*1ee20*/  IMAD R4, R4, c[0x0][0x32c], R174 ;  /* 0x0000cb0004047a24 */ /* 0x000fea00078e02ae */
[----:B------:R-:W-:Y:S02]  /*1ee30*/  IADD3 R21, R4, c[0x0][0x32c], RZ ;  /* 0x0000cb0004157a10 */ /* 0x000fe40007ffe0ff */
[----:B------:R-:W-:Y:S02]  /*1ee40*/  IMNMX R0, R0, R4, !PT ;  /* 0x0000000400007217 */ /* 0x000fe40007800200 */
[----:B------:R-:W-:Y:S02]  /*1ee50*/  IMNMX R2, R2, R21, PT ;  /* 0x0000001502027217 */ /* 0x000fe40003800200 */
.L_x_1301:
[----:B------:R-:W-:Y:S04]  /*1ee60*/  ISETP.NE.AND P0, PT, R175, RZ, PT ;  /* 0x000000ffaf00720c */ /* 0x000fe80003f05270 */
[----:B------:R-:W-:Y:S04]  /*1ee70*/  ISETP.GT.AND P0, PT, R3, 0x8, !P0 ;  /* 0x000000080300780c */ /* 0x000fe80004704270 */
[----:B------:R-:W-:Y:S04]  /*1ee80*/  ISETP.LT.OR P0, PT, R168, 0x9, P0 ;  /* 0x00000009a800780c */ /* 0x000fe80000701670 */
[----:B------:R-:W-:Y:S02]  /*1ee90*/  FSEL R21, R18, -INF , !P0 ;  /* 0xff80000012157808 */ /* 0x000fe40004000000 */
[----:B------:R-:W-:Y:S04]  /*1eea0*/  ISETP.NE.AND P0, PT, R169, RZ, PT ;  /* 0x000000ffa900720c */ /* 0x000fe80003f05270 */
[----:B------:R-:W-:Y:S04]  /*1eeb0*/  ISETP.GT.AND P0, PT, R3, 0x9, !P0 ;  /* 0x000000090300780c */ /* 0x000fe80004704270 */
[C---:B------:R-:W-:Y:S04]  /*1eec0*/  ISETP.LT.OR P0, PT, R168.reuse, 0xa, P0 ;  /* 0x0000000aa800780c */ /* 0x040fe80000701670 */
[----:B------:R-:W-:Y:S02]  /*1eed0*/  FSEL R32, R19, -INF , !P0 ;  /* 0xff80000013207808 */ /* 0x000fe40004000000 */
[----:B------:R-:W-:Y:S04]  /*1eee0*/  ISETP.NE.AND P0, PT, R17, RZ, PT ;  /* 0x000000ff1100720c */ /* 0x000fe80003f05270 */
        /* <DEDUP_REMOVED lines=16> */
[----:B------:R-:W-:Y:S04]  /*1eff0*/  ISETP.LT.OR P0, PT, R168, 0x22, P0 ;  /* 0x00000022a800780c */ /* 0x000fe80000701670 */
[----:B------:R-:W-:Y:S02]  /*1f000*/  FSEL R208, R39, -INF , !P0 ;  /* 0xff80000027d07808 */ /* 0x000fe40004000000 */
[----:B------:R-:W-:Y:S04]  /*1f010*/  ISETP.NE.AND P0, PT, R192, RZ, PT ;  /* 0x000000ffc000720c */ /* 0x000fe80003f05270 */
[----:B------:R-:W-:Y:S04]  /*1f020*/  ISETP.GT.AND P0, PT, R3, 0x1, !P0 ;  /* 0x000000010300780c */ /* 0x000fe80004704270 */
[C---:B------:R-:W-:Y:S04]  /*1f030*/  ISETP.LT.OR P0, PT, R168.reuse, 0x2, P0 ;  /* 0x00000002a800780c */ /* 0x040fe80000701670 */
[----:B------:R-:W-:Y:S02]  /*1f040*/  FSEL R19, R7, -INF , !P0 ;  /* 0xff80000007137808 */ /* 0x000fe40004000000 */
[C---:B------:R-:W-:Y:S04]  /*1f050*/  ISETP.GT.AND P0, PT, R3.reuse, RZ, !P1 ;  /* 0x000000ff0300720c */ /* 0x040fe80004f04270 */
[----:B------:R-:W-:Y:S04]  /*1f060*/  ISETP.LT.OR P0, PT, R168, 0x1, P0 ;  /* 0x00000001a800780c */ /* 0x000fe80000701670 */
[----:B------:R-:W-:Y:S02]  /*1f070*/  FSEL R6, R6, -INF , !P0 ;  /* 0xff80000006067808 */ /* 0x000fe40004000000 */
[----:B------:R-:W-:Y:S04]  /*1f080*/  ISETP.NE.AND P0, PT, R16, RZ, PT ;  /* 0x000000ff1000720c */ /* 0x000fe80003f05270 */
[----:B------:R-:W-:Y:S04]  /*1f090*/  ISETP.GT.AND P0, PT, R3, 0x28, !P0 ;  /* 0x000000280300780c */ /* 0x000fe80004704270 */
[----:B------:R-:W-:Y:S04]  /*1f0a0*/  ISETP.LT.OR P0, PT, R168, 0x29, P0 ;  /* 0x00000029a800780c */ /* 0x000fe80000701670 */
[----:B------:R-:W-:Y:S02]  /*1f0b0*/  FSEL R212, R50, -INF , !P0 ;  /* 0xff80000032d47808 */ /* 0x000fe40004000000 */
[----:B------:R-:W-:Y:S04]  /*1f0c0*/  ISETP.NE.AND P0, PT, R5, RZ, PT ;  /* 0x000000ff0500720c */ /* 0x000fe80003f05270 */
[----:B------:R-:W-:Y:S02]  /*1f0d0*/  ISETP.GT.AND P0, PT, R3, 0x29, !P0 ;  /* 0x000000290300780c */ /* 0x000fe40004704270 */
[----:B------:R-:W1:Y:S02]  /*1f0e0*/  SHFL.IDX PT, R3, R171, 0x3, 0x1c1f ;  /* 0x007c1f00ab037f89 */ /* 0x000e6400000e0000 */
[----:B------:R-:W-:Y:S04]  /*1f0f0*/  ISETP.LT.OR P0, PT, R168, 0x2a, P0 ;  /* 0x0000002aa800780c */ /* 0x000fe80000701670 */
[----:B------:R-:W-:Y:S02]  /*1f100*/  FSEL R213, R51, -INF , !P0 ;  /* 0xff80000033d57808 */ /* 0x000fe40004000000 */
[----:B------:R-:W-:Y:S04]  /*1f110*/  ISETP.GT.AND P0, PT, R0, RZ, !P1 ;  /* 0x000000ff0000720c */ /* 0x000fe80004f04270 */
        /* <DEDUP_REMOVED lines=38> */
[----:B------:R-:W-:Y:S01]  /*1f380*/  ISETP.GT.AND P0, PT, R0, 0x29, !P0 ;  /* 0x000000290000780c */ /* 0x000fe20004704270 */
[--C-:B-1----:R-:W-:Y:S03]  /*1f390*/  IMAD.IADD R0, R173, 0x1, R3.reuse ;  /* 0x00000001ad007824 */ /* 0x102fe600078e0203 */
[----:B------:R-:W-:Y:S01]  /*1f3a0*/  ISETP.LT.OR P0, PT, R2, 0x2a, P0 ;  /* 0x0000002a0200780c */ /* 0x000fe20000701670 */
[----:B------:R-:W-:Y:S03]  /*1f3b0*/  IMAD.IADD R2, R172, 0x1, R3 ;  /* 0x00000001ac027824 */ /* 0x000fe600078e0203 */
        /* <DEDUP_REMOVED lines=17> */
.L_x_1307:
[----:B------:R-:W-:Y:S04]  /*1f4d0*/  MOV R4, c[0x0][0x32c] ;  /* 0x0000cb0000047a02 */ /* 0x000fe80000000f00 */
[----:B------:R-:W-:Y:S11]  /*1f4e0*/  ISETP.NE.AND P0, PT, R4, 0x1, PT ;  /* 0x000000010400780c */ /* 0x000ff60003f05270 */
[----:B------:R-:W-:Y:S02]  /*1f4f0*/  @!UPT UIADD3 URZ, URZ, URZ, URZ ;  /* 0x0000003f3f3ff290 */ /* 0x000fe4000fffe03f */
[----:B------:R-:W-:Y:S05]  /*1f500*/  @P0 IMAD.HI.U32 R4, R3, c[0x0][0x330], RZ ;  /* 0x0000cc0003040a27 */ /* 0x000fea00078e00ff */
[----:B------:R-:W-:Y:S02]  /*1f510*/  @P0 SHF.R.U32.HI R3, RZ, c[0x0][0x334], R4 ;  /* 0x0000cd00ff030a19 */ /* 0x000fe40000011604 */
.L_x_1308:
[----:B------:R-:W-:Y:S05]  /*1f520*/  BSYNC B0 ;  /* 0x0000000000007941 */ /* 0x000fea0003800000 */
.L_x_1306:
[----:B------:R-:W-:Y:S05]  /*1f530*/  IMAD R174, R3, c[0x0][0x32c], R174 ;  /* 0x0000cb0003ae7a24 */ /* 0x000fea00078e02ae */
[----:B------:R-:W-:Y:S02]  /*1f540*/  IADD3 R3, R174, c[0x0][0x32c], RZ ;  /* 0x0000cb00ae037a10 */ /* 0x000fe40007ffe0ff */
[----:B------:R-:W-:Y:S02]  /*1f550*/  IMNMX R0, R0, R174, !PT ;  /* 0x000000ae00007217 */ /* 0x000fe40007800200 */
[----:B------:R-:W-:Y:S02]  /*1f560*/  IMNMX R2, R2, R3, PT ;  /* 0x0000000302027217 */ /* 0x000fe40003800200 */
.L_x_1305:
        /* <DEDUP_REMOVED lines=23> */
[----:B------:R-:W-:Y:S02]  /*1f6e0*/  ISETP.NE.AND P1, PT, R17, RZ, PT ;  /* 0x000000ff1100720c */ /* 0x000fe40003f25270 */
[----:B------:R-:W-:Y:S02]  /*1f6f0*/  FMNMX.FTZ R169, R194, R169, !PT ;  /* 0x000000a9c2a97209 */ /* 0x000fe40007810000 */
[----:B------:R-:W-:Y:S02]  /*1f700*/  ISETP.LT.OR P0, PT, R2, 0xa, P0 ;  /* 0x0000000a0200780c */ /* 0x000fe40000701670 */
[----:B------:R-:W-:Y:S02]  /*1f710*/  FMNMX.FTZ R169, R195, R169, !PT ;  /* 0x000000a9c3a97209 */ /* 0x000fe40007810000 */
[----:B------:R-:W-:Y:S02]  /*1f720*/  FMNMX.FTZ R3, R207, R3, !PT ;  /* 0x00000003cf037209 */ /* 0x000fe40007810000 */
[----:B------:R-:W-:Y:S02]  /*1f730*/  FMNMX.FTZ R169, R196, R169, !PT ;  /* 0x000000a9c4a97209 */ /* 0x000fe40007810000 */
[----:B------:R-:W-:Y:S02]  /*1f740*/  FSEL R15, R15, -INF , !P0 ;  /* 0xff8000000f0f7808 */ /* 0x000fe40004000000 */
[----:B------:R-:W-:Y:S02]  /*1f750*/  FMNMX.FTZ R169, R198, R169, !PT ;  /* 0x000000a9c6a97209 */ /* 0x000fe40007810000 */
[----:B------:R-:W-:Y:S02]  /*1f760*/  ISETP.GT.AND P0, PT, R0, 0x10, !P1 ;  /* 0x000000100000780c */ /* 0x000fe40004f04270 */
[----:B------:R-:W-:Y:S02]  /*1f770*/  FMNMX.FTZ R169, R200, R169, !PT ;  /* 0x000000a9c8a97209 */ /* 0x000fe40007810000 */
[----:B------:R-:W-:Y:S02]  /*1f780*/  FMNMX.FTZ R3, R208, R3, !PT ;  /* 0x00000003d0037209 */ /* 0x000fe40007810000 */
[----:B------:R-:W-:Y:S02]  /*1f790*/  FMNMX.FTZ R169, R202, R169, !PT ;  /* 0x000000a9caa97209 */ /* 0x000fe40007810000 */
[----:B------:R-:W-:Y:S02]  /*1f7a0*/  ISETP.LT.OR P0, PT, R2, 0x11, P0 ;  /* 0x000000110200780c */ /* 0x000fe40000701670 */
[----:B------:R-:W-:Y:S02]  /*1f7b0*/  FMNMX.FTZ R169, R209, R169, !PT ;  /* 0x000000a9d1a97209 */ /* 0x000fe40007810000 */
[----:B------:R-:W-:Y:S02]  /*1f7c0*/  FMNMX.FTZ R3, R212, R3, !PT ;  /* 0x00000003d4037209 */ /* 0x000fe40007810000 */
[----:B------:R-:W-:Y:S02]  /*1f7d0*/  FMNMX.FTZ R169, R210, R169, !PT ;  /* 0x000000a9d2a97209 */ /* 0x000fe40007810000 */
[----:B------:R-:W-:Y:S02]  /*1f7e0*/  FMNMX.FTZ R4, R18, R166, !PT ;  /* 0x000000a612047209 */ /* 0x000fe40007810000 */
[----:B------:R-:W-:Y:S02]  /*1f7f0*/  FMNMX.FTZ R169, R215, R169, !PT ;  /* 0x000000a9d7a97209 */ /* 0x000fe40007810000 */
[----:B------:R-:W-:Y:S02]  /*1f800*/  FSEL R41, R26, -INF , !P0 ;  /* 0xff8000001a297808 */ /* 0x000fe40004000000 */
[----:B------:R-:W-:Y:S02]  /*1f810*/  FMNMX.FTZ R169, R218, R169, !PT ;  /* 0x000000a9daa97209 */ /* 0x000fe40007810000 */
[----:B------:R-:W-:Y:S02]  /*1f820*/  ISETP.GT.AND P0, PT, R0, 0x11, !P6 ;  /* 0x000000110000780c */ /* 0x000fe40007704270 */
[----:B------:R-:W-:Y:S02]  /*1f830*/  ISETP.NE.AND P6, PT, R5, RZ, PT ;  /* 0x000000ff0500720c */ /* 0x000fe40003fc5270 */
[----:B------:R-:W-:Y:S01]  /*1f840*/  FMNMX.FTZ R3, R213, R3, !PT ;  /* 0x00000003d5037209 */ /* 0x000fe20007810000 */
[----:B------:R-:W1:Y:S01]  /*1f850*/  SHFL.BFLY PT, R5, R169, 0x2, 0x1f ;  /* 0x0c401f00a9057f89 */ /* 0x000e6200000e0000 */
[----:B------:R-:W-:Y:S02]  /*1f860*/  FMNMX.FTZ R4, R9, R4, !PT ;  /* 0x0000000409047209 */ /* 0x000fe40007810000 */
[----:B------:R-:W-:Y:S02]  /*1f870*/  ISETP.LT.OR P0, PT, R2, 0x12, P0 ;  /* 0x000000120200780c */ /* 0x000fe40000701670 */
[----:B------:R-:W-:Y:S02]  /*1f880*/  FMNMX.FTZ R4, R12, R4, !PT ;  /* 0x000000040c047209 */ /* 0x000fe40007810000 */
[----:B------:R-:W-:Y:S01]  /*1f890*/  FSEL R44, R27, -INF , !P0 ;  /* 0xff8000001b2c7808 */ /* 0x000fe20004000000 */
[----:B------:R-:W2:Y:S01]  /*1f8a0*/  SHFL.BFLY PT, R168, R3, 0x2, 0x1f ;  /* 0x0c401f0003a87f89 */ /* 0x000ea200000e0000 */
[----:B------:R-:W-:Y:S02]  /*1f8b0*/  FMNMX.FTZ R4, R13, R4, !PT ;  /* 0x000000040d047209 */ /* 0x000fe40007810000 */
[----:B------:R-:W-:Y:S02]  /*1f8c0*/  ISETP.GT.AND P0, PT, R0, 0x18, !P5 ;  /* 0x000000180000780c */ /* 0x000fe40006f04270 */
        /* <DEDUP_REMOVED lines=8> */
[----:B------:R-:W-:Y:S02]  /*1f950*/  ISETP.NE.AND P1, PT, R16, RZ, PT ;  /* 0x000000ff1000720c */ /* 0x000fe40003f25270 */
[----:B------:R-:W-:Y:S02]  /*1f960*/  FSEL R171, R31, -INF , !P0 ;  /* 0xff8000001fab7808 */ /* 0x000fe40004000000 */
[----:B-1----:R-:W-:Y:S01]  /*1f970*/  FMNMX.FTZ R169, R169, R5, !PT ;  /* 0x00000005a9a97209 */ /* 0x002fe20007810000 */
[----:B------:R-:W-:Y:S01]  /*1f980*/  LDSM.16.MT88.4 R28, [R221+0x2080] ;  /* 0x00208000dd1c783b */ /* 0x000fe20000004200 */
[----:B--2---:R-:W-:Y:S02]  /*1f990*/  FMNMX.FTZ R168, R3, R168, !PT ;  /* 0x000000a803a87209 */ /* 0x004fe40007810000 */
[----:B------:R-:W-:Y:S02]  /*1f9a0*/  FMNMX.FTZ R3, R211, R4, !PT ;  /* 0x00000004d3037209 */ /* 0x000fe40007810000 */
[----:B------:R-:W-:Y:S02]  /*1f9b0*/  ISETP.GT.AND P0, PT, R0, 0x20, !P3 ;  /* 0x000000200000780c */ /* 0x000fe40005f04270 */
[----:B------:R-:W-:Y:S01]  /*1f9c0*/  FMNMX.FTZ R3, R214, R3, !PT ;  /* 0x00000003d6037209 */ /* 0x000fe20007810000 */
[----:B------:R-:W1:Y:S01]  /*1f9d0*/  SHFL.BFLY PT, R5, R169, 0x1, 0x1f ;  /* 0x0c201f00a9057f89 */ /* 0x000e6200000e0000 */
[----:B------:R-:W-:Y:S02]  /*1f9e0*/  ISETP.LT.OR P0, PT, R2, 0x21, P0 ;  /* 0x000000210200780c */ /* 0x000fe40000701670 */
[----:B------:R-:W-:Y:S02]  /*1f9f0*/  FMNMX.FTZ R3, R216, R3, !PT ;  /* 0x00000003d8037209 */ /* 0x000fe40007810000 */
[----:B------:R-:W-:Y:S02]  /*1fa00*/  FSEL R192, R42, -INF , !P0 ;  /* 0xff8000002ac07808 */ /* 0x000fe40004000000 */
[----:B------:R-:W-:Y:S01]  /*1fa10*/  FMNMX.FTZ R3, R217, R3, !PT ;  /* 0x00000003d9037209 */ /* 0x000fe20007810000 */
[----:B------:R-:W2:Y:S01]  /*1fa20*/  SHFL.BFLY PT, R7, R168, 0x1, 0x1f ;  /* 0x0c201f00a8077f89 */ /* 0x000ea200000e0000 */
[----:B------:R-:W-:Y:S04]  /*1fa30*/  ISETP.GT.AND P0, PT, R0, 0x21, !P2 ;  /* 0x000000210000780c */ /* 0x000fe80005704270 */
[----:B------:R-:W-:Y:S03]  /*1fa40*/  ISETP.LT.OR P0, PT, R2, 0x22, P0 ;  /* 0x000000220200780c */ /* 0x000fe60000701670 */
[----:B------:R-:W3:Y:S01]  /*1fa50*/  SHFL.BFLY PT, R8, R3, 0x2, 0x1f ;  /* 0x0c401f0003087f89 */ /* 0x000ee200000e0000 */
[----:B------:R-:W-:Y:S02]  /*1fa60*/  FSEL R173, R43, -INF , !P0 ;  /* 0xff8000002bad7808 */ /* 0x000fe40004000000 */
[----:B------:R-:W-:Y:S04]  /*1fa70*/  ISETP.GT.AND P0, PT, R0, 0x28, !P1 ;  /* 0x000000280000780c */ /* 0x000fe80004f04270 */
[----:B------:R-:W-:Y:S02]  /*1fa80*/  ISETP.LT.OR P0, PT, R2, 0x29, P0 ;  /* 0x000000290200780c */ /* 0x000fe40000701670 */
[----:B-1----:R-:W-:Y:S02]  /*1fa90*/  FMNMX.FTZ R169, R169, R5, !PT ;  /* 0x00000005a9a97209 */ /* 0x002fe40007810000 */
[----:B------:R-:W-:Y:S02]  /*1faa0*/  FSEL R172, R46, -INF , !P0 ;  /* 0xff8000002eac7808 */ /* 0x000fe40004000000 */
[C---:B------:R-:W-:Y:S01]  /*1fab0*/  FSETP.NEU.FTZ.AND P2, PT, R169.reuse, -INF , PT ;  /* 0xff800000a900780b */ /* 0x040fe20003f5d000 */
[----:B------:R-:W-:Y:S01]  /*1fac0*/  FMUL.FTZ R23, R169, c[0x0][0x2d0] ;  /* 0x0000b400a9177a20 */ /* 0x000fe20000410000 */
[----:B------:R-:W-:Y:S02]  /*1fad0*/  ISETP.GT.AND P0, PT, R0, 0x29, !P6 ;  /* 0x000000290000780c */ /* 0x000fe40007704270 */
[----:B--2---:R-:W-:Y:S02]  /*1fae0*/  FMNMX.FTZ R168, R168, R7, !PT ;  /* 0x00000007a8a87209 */ /* 0x004fe40007810000 */
[----:B------:R-:W-:Y:S02]  /*1faf0*/  FSEL R23, R23, RZ, P2 ;  /* 0x000000ff17177208 */ /* 0x000fe40001000000 */
[C---:B------:R-:W-:Y:S01]  /*1fb00*/  FSETP.NEU.FTZ.AND P1, PT, R168.reuse, -INF , PT ;  /* 0xff800000a800780b */ /* 0x040fe20003f3d000 */
[----:B------:R-:W-:Y:S01]  /*1fb10*/  FMUL.FTZ R48, R168, c[0x0][0x2d0] ;  /* 0x0000b400a8307a20 */ /* 0x000fe20000410000 */
[----:B------:R-:W-:Y:S01]  /*1fb20*/  ISETP.LT.OR P0, PT, R2, 0x2a, P0 ;  /* 0x0000002a0200780c */ /* 0x000fe20000701670 */
[--C-:B------:R-:W-:Y:S01]  /*1fb30*/  FFMA.FTZ R4, R20, c[0x0][0x2d0], -R23.reuse ;  /* 0x0000b40014047a23 */ /* 0x100fe20000010817 */
[----:B---3--:R-:W-:Y:S01]  /*1fb40*/  FMNMX.FTZ R3, R3, R8, !PT ;  /* 0x0000000803037209 */ /* 0x008fe20007810000 */
[--C-:B------:R-:W-:Y:S01]  /*1fb50*/  FFMA.FTZ R5, R193, c[0x0][0x2d0], -R23.reuse ;  /* 0x0000b400c1057a23 */ /* 0x100fe20000010817 */
[----:B------:R-:W-:Y:S01]  /*1fb60*/  FSEL R48, R48, RZ, P1 ;  /* 0x000000ff30307208 */ /* 0x000fe20000800000 */
[----:B------:R1:W-:Y:S01]  /*1fb70*/  MUFU.EX2 R250, R4 ;  /* 0x0000000400fa7308 */ /* 0x0003e20000000800 */
[----:B------:R-:W-:Y:S01]  /*1fb80*/  FSEL R22, R47, -INF , !P0 ;  /* 0xff8000002f167808 */ /* 0x000fe20004000000 */
[----:B------:R-:W2:Y:S01]  /*1fb90*/  SHFL.BFLY PT, R167, R3, 0x1, 0x1f ;  /* 0x0c201f0003a77f89 */ /* 0x000ea200000e0000 */
[--C-:B------:R-:W-:Y:S02]  /*1fba0*/  FFMA.FTZ R40, R198, c[0x0][0x2d0], -R23.reuse ;  /* 0x0000b400c6287a23 */ /* 0x100fe40000010817 */
[--C-:B------:R-:W-:Y:S05]  /*1fbb0*/  FFMA.FTZ R2, R19, c[0x0][0x2d0], -R48.reuse ;  /* 0x0000b40013027a23 */ /* 0x100fea0000010830 */
[----:B------:R3:W4:Y:S10]  /*1fbc0*/  MUFU.EX2 R36, R5 ;  /* 0x0000000500247308 */ /* 0x0007340000000800 */
[----:B------:R5:W-:Y:S01]  /*1fbd0*/  MUFU.EX2 R35, R2 ;  /* 0x0000000200237308 */ /* 0x000be20000000800 */
[----:B-1----:R-:W-:Y:S02]  /*1fbe0*/  FMNMX.FTZ R4, R10, R170, !PT ;  /* 0x000000aa0a047209 */ /* 0x002fe40007810000 */
[----:B--2---:R-:W-:Y:S01]  /*1fbf0*/  FMNMX.FTZ R167, R3, R167, !PT ;  /* 0x000000a703a77209 */ /* 0x004fe20007810000 */
[--C-:B------:R-:W-:Y:S01]  /*1fc00*/  FFMA.FTZ R3, R32, c[0x0][0x2d0], -R48.reuse ;  /* 0x0000b40020037a23 */ /* 0x100fe20000010830 */
[----:B------:R-:W-:Y:S02]  /*1fc10*/  FMNMX.FTZ R4, R11, R4, !PT ;  /* 0x000000040b047209 */ /* 0x000fe40007810000 */
[C---:B------:R-:W-:Y:S03]  /*1fc20*/  FSETP.NEU.FTZ.AND P0, PT, R167.reuse, -INF , PT ;  /* 0xff800000a700780b */ /* 0x040fe60003f1d000 */
[----:B------:R1:W-:Y:S01]  /*1fc30*/  MUFU.EX2 R252, R3 ;  /* 0x0000000300fc7308 */ /* 0x0003e20000000800 */
[----:B------:R-:W-:Y:S01]  /*1fc40*/  FMUL.FTZ R49, R167, c[0x0][0x2d0] ;  /* 0x0000b400a7317a20 */ /* 0x000fe20000410000 */
[----:B---3--:R-:W-:Y:S01]  /*1fc50*/  FMNMX.FTZ R5, R14, R4, !PT ;  /* 0x000000040e057209 */ /* 0x008fe20007810000 */
[----:B------:R-:W-:Y:S01]  /*1fc60*/  FFMA.FTZ R4, R194, c[0x0][0x2d0], -R23 ;  /* 0x0000b400c2047a23 */ /* 0x000fe20000010817 */
[----:B----4-:R-:W-:Y:S02]  /*1fc70*/  F2FP.PACK_AB R24, R36, R250 ;  /* 0x000000fa2418723e */ /* 0x010fe400000000ff */
[----:B------:R-:W-:Y:S02]  /*1fc80*/  FMNMX.FTZ R5, R15, R5, !PT ;  /* 0x000000050f057209 */ /* 0x000fe40007810000 */
[----:B------:R-:W-:Y:S02]  /*1fc90*/  FSEL R49, R49, RZ, P0 ;  /* 0x000000ff31317208 */ /* 0x000fe40000000000 */
[----:B------:R2:W-:Y:S01]  /*1fca0*/  MUFU.EX2 R34, R4 ;  /* 0x0000000400227308 */ /* 0x0005e20000000800 */
[----:B------:R-:W-:Y:S01]  /*1fcb0*/  FMNMX.FTZ R5, R41, R5, !PT ;  /* 0x0000000529057209 */ /* 0x000fe20007810000 */
[--C-:B-----5:R-:W-:Y:S03]  /*1fcc0*/  FFMA.FTZ R2, R21, c[0x0][0x2d0], -R48.reuse ;  /* 0x0000b40015027a23 */ /* 0x120fe60000010830 */
[----:B------:R-:W-:Y:S04]  /*1fcd0*/  FMNMX.FTZ R5, R44, R5, !PT ;  /* 0x000000052c057209 */ /* 0x000fe80007810000 */
[----:B------:R-:W-:Y:S01]  /*1fce0*/  FMNMX.FTZ R5, R45, R5, !PT ;  /* 0x000000052d057209 */ /* 0x000fe20007810000 */
[----:B------:R3:W4:Y:S03]  /*1fcf0*/  MUFU.EX2 R251, R2 ;  /* 0x0000000200fb7308 */ /* 0x0007260000000800 */
[----:B------:R-:W-:Y:S01]  /*1fd00*/  FMNMX.FTZ R5, R171, R5, !PT ;  /* 0x00000005ab057209 */ /* 0x000fe20007810000 */
[----:B-1----:R-:W-:Y:S03]  /*1fd10*/  FFMA.FTZ R3, R18, c[0x0][0x2d0], -R49 ;  /* 0x0000b40012037a23 */ /* 0x002fe60000010831 */
[----:B------:R-:W-:Y:S03]  /*1fd20*/  FMNMX.FTZ R0, R192, R5, !PT ;  /* 0x00000005c0007209 */ /* 0x000fe60007810000 */
[----:B------:R1:W-:Y:S01]  /*1fd30*/  MUFU.EX2 R247, R3 ;  /* 0x0000000300f77308 */ /* 0x0003e20000000800 */
[----:B------:R-:W-:Y:S01]  /*1fd40*/  FMNMX.FTZ R0, R173, R0, !PT ;  /* 0x00000000ad007209 */ /* 0x000fe20007810000 */
[----:B--2---:R-:W-:Y:S03]  /*1fd50*/  FFMA.FTZ R4, R195, c[0x0][0x2d0], -R23 ;  /* 0x0000b400c3047a23 */ /* 0x004fe60000010817 */
[----:B------:R-:W-:Y:S04]  /*1fd60*/  FMNMX.FTZ R0, R172, R0, !PT ;  /* 0x00000000ac007209 */ /* 0x000fe80007810000 */
[----:B------:R-:W-:Y:S01]  /*1fd70*/  FMNMX.FTZ R0, R22, R0, !PT ;  /* 0x0000000016007209 */ /* 0x000fe20007810000 */
[----:B------:R2:W5:Y:S04]  /*1fd80*/  MUFU.EX2 R33, R4 ;  /* 0x0000000400217308 */ /* 0x0005680000000800 */
[----:B---3--:R-:W3:Y:S01]  /*1fd90*/  SHFL.BFLY PT, R2, R0, 0x2, 0x1f ;  /* 0x0c401f0000027f89 */ /* 0x008ee200000e0000 */
[----:B----4-:R-:W-:Y:S05]  /*1fda0*/  F2FP.PACK_AB R27, R252, R251 ;  /* 0x000000fbfc1b723e */ /* 0x010fea00000000ff */
[----:B------:R4:W-:Y:S01]  /*1fdb0*/  MUFU.EX2 R242, R40 ;  /* 0x0000002800f27308 */ /* 0x0009e20000000800 */
[--C-:B-1----:R-:W-:Y:S09]  /*1fdc0*/  FFMA.FTZ R3, R9, c[0x0][0x2d0], -R49.reuse ;  /* 0x0000b40009037a23 */ /* 0x102ff20000010831 */
[----:B------:R3:W1:Y:S01]  /*1fdd0*/  MUFU.EX2 R248, R3 ;  /* 0x0000000300f87308 */ /* 0x0006620000000800 */
[--C-:B--2---:R-:W-:Y:S01]  /*1fde0*/  FFMA.FTZ R4, R6, c[0x0][0x2d0], -R48.reuse ;  /* 0x0000b40006047a23 */ /* 0x104fe20000010830 */
[----:B-----5:R-:W-:Y:S08]  /*1fdf0*/  F2FP.PACK_AB R26, R33, R34 ;  /* 0x00000022211a723e */ /* 0x020ff000000000ff */
[----:B------:R2:W5:Y:S01]  /*1fe00*/  MUFU.EX2 R37, R4 ;  /* 0x0000000400257308 */ /* 0x0005620000000800 */
[----:B----4-:R-:W-:Y:S09]  /*1fe10*/  FFMA.FTZ R40, R197, c[0x0][0x2d0], -R48 ;  /* 0x0000b400c5287a23 */ /* 0x010ff20000010830 */
[----:B------:R4:W-:Y:S01]  /*1fe20*/  MUFU.EX2 R241, R40 ;  /* 0x0000002800f17308 */ /* 0x0009e20000000800 */
[----:B---3--:R-:W-:Y:S01]  /*1fe30*/  FMNMX.FTZ R3, R0, R2, !PT ;  /* 0x0000000200037209 */ /* 0x008fe20007810000 */
[--C-:B------:R-:W-:Y:S01]  /*1fe40*/  FFMA.FTZ R2, R13, c[0x0][0x2d0], -R49.reuse ;  /* 0x0000b4000d027a23 */ /* 0x100fe20000010831 */
[----:B------:R-:W-:Y:S02]  /*1fe50*/  FSEL R0, R169, RZ, P2 ;  /* 0x000000ffa9007208 */ /* 0x000fe40001000000 */
[----:B-1----:R-:W-:Y:S05]  /*1fe60*/  F2FP.PACK_AB R32, R248, R247 ;  /* 0x000000f7f820723e */ /* 0x002fea00000000ff */
[----:B------:R1:W-:Y:S01]  /*1fe70*/  MUFU.EX2 R249, R2 ;  /* 0x0000000200f97308 */ /* 0x0003e20000000800 */
[----:B------:R-:W-:Y:S02]  /*1fe80*/  FADD.FTZ R0, -R0, R164 ;  /* 0x000000a400007221 */ /* 0x000fe40000010100 */
[----:B--2---:R-:W-:Y:S01]  /*1fe90*/  FFMA.FTZ R4, R12, c[0x0][0x2d0], -R49 ;  /* 0x0000b4000c047a23 */ /* 0x004fe20000010831 */
[----:B-----5:R-:W-:Y:S01]  /*1fea0*/  F2FP.PACK_AB R25, R35, R37 ;  /* 0x000000252319723e */ /* 0x020fe200000000ff */
[----:B------:R-:W-:Y:S05]  /*1feb0*/  FMUL.FTZ R0, R0, c[0x0][0x2d0] ;  /* 0x0000b40000007a20 */ /* 0x000fea0000410000 */
[----:B------:R2:W-:Y:S01]  /*1fec0*/  MUFU.EX2 R246, R4 ;  /* 0x0000000400f67308 */ /* 0x0005e20000000800 */
[----:B----4-:R-:W-:Y:S09]  /*1fed0*/  FFMA.FTZ R40, R202, c[0x0][0x2d0], -R23 ;  /* 0x0000b400ca287a23 */ /* 0x010ff20000010817 */
[----:B------:R3:W4:Y:S01]  /*1fee0*/  MUFU.EX2 R21, R0 ;  /* 0x0000000000157308 */ /* 0x0007220000000800 */
[----:B-1----:R-:W-:Y:S05]  /*1fef0*/  FSEL R2, R168, RZ, P1 ;  /* 0x000000ffa8027208 */ /* 0x002fea0000800000 */
[----:B------:R-:W-:Y:S04]  /*1ff00*/  FADD.FTZ R2, -R2, R165 ;  /* 0x000000a502027221 */ /* 0x000fe80000010100 */
[----:B------:R-:W-:Y:S01]  /*1ff10*/  MUFU.EX2 R202, R40 ;  /* 0x0000002800ca7308 */ /* 0x000fe20000000800 */
[----:B------:R-:W-:Y:S01]  /*1ff20*/  FMUL.FTZ R2, R2, c[0x0][0x2d0] ;  /* 0x0000b40002027a20 */ /* 0x000fe20000410000 */
[----:B--2---:R-:W1:Y:S08]  /*1ff30*/  SHFL.BFLY PT, R4, R3, 0x1, 0x1f ;  /* 0x0c201f0003047f89 */ /* 0x004e7000000e0000 */
[----:B------:R-:W2:Y:S01]  /*1ff40*/  MUFU.EX2 R20, R2 ;  /* 0x0000000200147308 */ /* 0x000ea20000000800 */
[----:B---3--:R-:W-:Y:S01]  /*1ff50*/  FSEL R0, R167, RZ, P0 ;  /* 0x000000ffa7007208 */ /* 0x008fe20000000000 */
[C---:B----4-:R-:W-:Y:S01]  /*1ff60*/  FMUL.FTZ R5, R21.reuse, R177 ;  /* 0x000000b115057220 */ /* 0x050fe20000410000 */
[----:B------:R-:W-:Y:S01]  /*1ff70*/  MOV R177, R36 ;  /* 0x0000002400b17202 */ /* 0x000fe20000000f00 */
[C---:B------:R-:W-:Y:S02]  /*1ff80*/  FMUL.FTZ R16, R21.reuse, R188 ;  /* 0x000000bc15107220 */ /* 0x040fe40000410000 */
[----:B------:R-:W-:Y:S02]  /*1ff90*/  FADD.FTZ R0, -R0, R166 ;  /* 0x000000a600007221 */ /* 0x000fe40000010100 */
[C---:B------:R-:W-:Y:S02]  /*1ffa0*/  FMUL.FTZ R17, R21.reuse, R189 ;  /* 0x000000bd15117220 */ /* 0x040fe40000410000 */
[----:B------:R-:W-:Y:S02]  /*1ffb0*/  FMUL.FTZ R0, R0, c[0x0][0x2d0] ;  /* 0x0000b40000007a20 */ /* 0x000fe40000410000 */
[----:B------:R-:W-:Y:S02]  /*1ffc0*/  FMUL.FTZ R132, R21, R132 ;  /* 0x0000008415847220 */ /* 0x000fe40000410000 */
[----:B------:R3:W4:Y:S01]  /*1ffd0*/  MUFU.EX2 R2, R0 ;  /* 0x0000000000027308 */ /* 0x0007220000000800 */
[----:B-1----:R-:W-:Y:S01]  /*1ffe0*/  FMNMX.FTZ R3, R3, R4, !PT ;  /* 0x0000000403037209 */ /* 0x002fe20007810000 */
[C---:B------:R-:W-:Y:S02]  /*1fff0*/  FMUL.FTZ R133, R21.reuse, R133 ;  /* 0x0000008515857220 */ /* 0x040fe40000410000 */
[----:B------:R-:W-:Y:S01]  /*20000*/  FMUL.FTZ R144, R21, R144 ;  /* 0x0000009015907220 */ /* 0x000fe20000410000 */
[C---:B------:R-:W-:Y:S01]  /*20010*/  FSETP.NEU.FTZ.AND P0, PT, R3.reuse, -INF , PT ;  /* 0xff8000000300780b */ /* 0x040fe20003f1d000 */
[----:B------:R-:W-:Y:S02]  /*20020*/  FMUL.FTZ R50, R3, c[0x0][0x2d0] ;  /* 0x0000b40003327a20 */ /* 0x000fe40000410000 */
[C---:B--2---:R-:W-:Y:S01]  /*20030*/  FMUL.FTZ R6, R20.reuse, R178 ;  /* 0x000000b214067220 */ /* 0x044fe20000410000 */
[----:B------:R-:W-:Y:S01]  /*20040*/  MOV R178, R35 ;  /* 0x0000002300b27202 */ /* 0x000fe20000000f00 */
[----:B------:R-:W-:Y:S01]  /*20050*/  FMUL.FTZ R7, R20, R179 ;  /* 0x000000b314077220 */ /* 0x000fe20000410000 */
[----:B------:R-:W-:Y:S01]  /*20060*/  FSEL R50, R50, RZ, P0 ;  /* 0x000000ff32327208 */ /* 0x000fe20000000000 */
[C---:B------:R-:W-:Y:S01]  /*20070*/  FMUL.FTZ R18, R20.reuse, R190 ;  /* 0x000000be14127220 */ /* 0x040fe20000410000 */
[----:B------:R-:W-:Y:S01]  /*20080*/  MOV R179, R34 ;  /* 0x0000002200b37202 */ /* 0x000fe20000000f00 */
[----:B------:R-:W-:Y:S01]  /*20090*/  FMUL.FTZ R19, R20, R191 ;  /* 0x000000bf14137220 */ /* 0x000fe20000410000 */
[----:B------:R-:W-:Y:S01]  /*200a0*/  F2FP.PACK_AB R34, R249, R246 ;  /* 0x000000f6f922723e */ /* 0x000fe200000000ff */
[--C-:B------:R-:W-:Y:S01]  /*200b0*/  FFMA.FTZ R4, R14, c[0x0][0x2d0], -R50.reuse ;  /* 0x0000b4000e047a23 */ /* 0x100fe20000010832 */
[----:B------:R-:W-:Y:S01]  /*200c0*/  LDSM.16.MT88.4 R188, [R221+0x3080] ;  /* 0x00308000ddbc783b */ /* 0x000fe20000004200 */
[C---:B------:R-:W-:Y:S02]  /*200d0*/  FMUL.FTZ R134, R20.reuse, R134 ;  /* 0x0000008614867220 */ /* 0x040fe40000410000 */
[----:B------:R1:W-:Y:S01]  /*200e0*/  MUFU.EX2 R245, R4 ;  /* 0x0000000400f57308 */ /* 0x0003e20000000800 */
[----:B------:R-:W-:Y:S02]  /*200f0*/  FMUL.FTZ R135, R20, R135 ;  /* 0x0000008714877220 */ /* 0x000fe40000410000 */
[----:B------:R-:W-:Y:S02]  /*20100*/  FMUL.FTZ R145, R21, R145 ;  /* 0x0000009115917220 */ /* 0x000fe40000410000 */
[--C-:B---3--:R-:W-:Y:S02]  /*20110*/  FFMA.FTZ R0, R10, c[0x0][0x2d0], -R50.reuse ;  /* 0x0000b4000a007a23 */ /* 0x108fe40000010832 */
[C---:B----4-:R-:W-:Y:S02]  /*20120*/  FMUL.FTZ R9, R2.reuse, R181 ;  /* 0x000000b502097220 */ /* 0x050fe40000410000 */
[C---:B------:R-:W-:Y:S01]  /*20130*/  FMUL.FTZ R8, R2.reuse, R180 ;  /* 0x000000b402087220 */ /* 0x040fe20000410000 */
[----:B------:R2:W-:Y:S01]  /*20140*/  MUFU.EX2 R174, R0 ;  /* 0x0000000000ae7308 */ /* 0x0005e20000000800 */
[----:B------:R-:W-:Y:S01]  /*20150*/  MOV R180, R33 ;  /* 0x0000002100b47202 */ /* 0x000fe20000000f00 */
[C---:B------:R-:W-:Y:S01]  /*20160*/  FMUL.FTZ R12, R2.reuse, R184 ;  /* 0x000000b8020c7220 */ /* 0x040fe20000410000 */
[----:B------:R-:W3:Y:S01]  /*20170*/  LDL.LU R181, [R1+0x20] ;  /* 0x0000200001b57983 */ /* 0x000ee20000300800 */
[C---:B------:R-:W-:Y:S02]  /*20180*/  FMUL.FTZ R13, R2.reuse, R185 ;  /* 0x000000b9020d7220 */ /* 0x040fe40000410000 */
[C---:B------:R-:W-:Y:S02]  /*20190*/  FMUL.FTZ R136, R2.reuse, R136 ;  /* 0x0000008802887220 */ /* 0x040fe40000410000 */
[C---:B------:R-:W-:Y:S02]  /*201a0*/  FMUL.FTZ R137, R2.reuse, R137 ;  /* 0x0000008902897220 */ /* 0x040fe40000410000 */
[C---:B------:R-:W-:Y:S02]  /*201b0*/  FMUL.FTZ R140, R2.reuse, R140 ;  /* 0x0000008c028c7220 */ /* 0x040fe40000410000 */
[----:B------:R-:W-:Y:S02]  /*201c0*/  FMUL.FTZ R141, R2, R141 ;  /* 0x0000008d028d7220 */ /* 0x000fe40000410000 */
[--C-:B-1----:R-:W-:Y:S02]  /*201d0*/  FFMA.FTZ R4, R15, c[0x0][0x2d0], -R50.reuse ;  /* 0x0000b4000f047a23 */ /* 0x102fe40000010832 */
[C---:B------:R-:W-:Y:S02]  /*201e0*/  FMUL.FTZ R146, R20.reuse, R146 ;  /* 0x0000009214927220 */ /* 0x040fe40000410000 */
[----:B------:R1:W4:Y:S01]  /*201f0*/  MUFU.EX2 R175, R4 ;  /* 0x0000000400af7308 */ /* 0x0003220000000800 */
[C---:B------:R-:W-:Y:S02]  /*20200*/  FMUL.FTZ R147, R20.reuse, R147 ;  /* 0x0000009314937220 */ /* 0x040fe40000410000 */
[C---:B------:R-:W-:Y:S02]  /*20210*/  FMUL.FTZ R148, R21.reuse, R148 ;  /* 0x0000009415947220 */ /* 0x040fe40000410000 */
[----:B------:R-:W-:Y:S02]  /*20220*/  FMUL.FTZ R149, R21, R149 ;  /* 0x0000009515957220 */ /* 0x000fe40000410000 */
[----:B--2---:R-:W-:Y:S02]  /*20230*/  FFMA.FTZ R0, R11, c[0x0][0x2d0], -R50 ;  /* 0x0000b4000b007a23 */ /* 0x004fe40000010832 */
[C---:B------:R-:W-:Y:S02]  /*20240*/  FMUL.FTZ R150, R20.reuse, R150 ;  /* 0x0000009614967220 */ /* 0x040fe40000410000 */
[----:B------:R2:W5:Y:S01]  /*20250*/  MUFU.EX2 R244, R0 ;  /* 0x0000000000f47308 */ /* 0x0005620000000800 */
[----:B------:R-:W-:Y:S02]  /*20260*/  FMUL.FTZ R151, R20, R151 ;  /* 0x0000009714977220 */ /* 0x000fe40000410000 */
[C---:B------:R-:W-:Y:S02]  /*20270*/  FMUL.FTZ R152, R2.reuse, R152 ;  /* 0x0000009802987220 */ /* 0x040fe40000410000 */
[C---:B------:R-:W-:Y:S02]  /*20280*/  FMUL.FTZ R153, R2.reuse, R153 ;  /* 0x0000009902997220 */ /* 0x040fe40000410000 */
[C---:B------:R-:W-:Y:S02]  /*20290*/  FMUL.FTZ R156, R2.reuse, R156 ;  /* 0x0000009c029c7220 */ /* 0x040fe40000410000 */
[----:B------:R-:W-:Y:S02]  /*202a0*/  FMUL.FTZ R157, R2, R157 ;  /* 0x0000009d029d7220 */ /* 0x000fe40000410000 */
[C---:B------:R-:W-:Y:S02]  /*202b0*/  FMUL.FTZ R160, R21.reuse, R160 ;  /* 0x000000a015a07220 */ /* 0x040fe40000410000 */
[C---:B-1----:R-:W-:Y:S01]  /*202c0*/  FMUL.FTZ R4, R21.reuse, R176 ;  /* 0x000000b015047220 */ /* 0x042fe20000410000 */
[----:B------:R-:W-:Y:S01]  /*202d0*/  MOV R176, R37 ;  /* 0x0000002500b07202 */ /* 0x000fe20000000f00 */
[----:B------:R-:W-:Y:S01]  /*202e0*/  FMUL.FTZ R161, R21, R161 ;  /* 0x000000a115a17220 */ /* 0x000fe20000410000 */
[----:B------:R-:W1:Y:S01]  /*202f0*/  LDSM.16.MT88.4 R36, [R222+0x2080] ;  /* 0x00208000de24783b */ /* 0x000e620000004200 */
[----:B----4-:R-:W-:Y:S01]  /*20300*/  F2FP.PACK_AB R35, R175, R245 ;  /* 0x000000f5af23723e */ /* 0x010fe200000000ff */
[C---:B------:R-:W-:Y:S02]  /*20310*/  FMUL.FTZ R162, R20.reuse, R162 ;  /* 0x000000a214a27220 */ /* 0x040fe40000410000 */
[-C--:B------:R-:W-:Y:S05]  /*20320*/  HMMA.16816.F32 R4, R24, R28.reuse, R4 ;  /* 0x0000001c1804723c */ /* 0x080fea0000001804 */
[----:B--2---:R-:W-:Y:S01]  /*20330*/  FSEL R0, R3, RZ, P0 ;  /* 0x000000ff03007208 */ /* 0x004fe20000000000 */
[----:B------:R-:W-:Y:S01]  /*20340*/  FMUL.FTZ R163, R20, R163 ;  /* 0x000000a314a37220 */ /* 0x000fe20000410000 */
[----:B-----5:R-:W-:Y:S01]  /*20350*/  F2FP.PACK_AB R33, R244, R174 ;  /* 0x000000aef421723e */ /* 0x020fe200000000ff */
[C---:B------:R-:W-:Y:S01]  /*20360*/  FMUL.FTZ R52, R21.reuse, R52 ;  /* 0x0000003415347220 */ /* 0x040fe20000410000 */
[----:B------:R-:W-:Y:S03]  /*20370*/  ISETP.GT.AND P0, PT, R238, UR7, PT ;  /* 0x00000007ee007c0c */ /* 0x000fe6000bf04270 */
[----:B------:R-:W-:Y:S02]  /*20380*/  FADD.FTZ R0, -R0, R170 ;  /* 0x000000aa00007221 */ /* 0x000fe40000010100 */
[C---:B------:R-:W-:Y:S02]  /*20390*/  FMUL.FTZ R53, R21.reuse, R53 ;  /* 0x0000003515357220 */ /* 0x040fe40000410000 */
[----:B------:R-:W-:Y:S02]  /*203a0*/  FMUL.FTZ R0, R0, c[0x0][0x2d0] ;  /* 0x0000b40000007a20 */ /* 0x000fe40000410000 */
[C---:B------:R-:W-:Y:S02]  /*203b0*/  FMUL.FTZ R54, R20.reuse, R54 ;  /* 0x0000003614367220 */ /* 0x040fe40000410000 */
[----:B------:R-:W-:Y:S02]  /*203c0*/  FMUL.FTZ R55, R20, R55 ;  /* 0x0000003714377220 */ /* 0x000fe40000410000 */
[----:B------:R-:W2:Y:S01]  /*203d0*/  MUFU.EX2 R0, R0 ;  /* 0x0000000000007308 */ /* 0x000ea20000000800 */
        /* <DEDUP_REMOVED lines=12> */
[C---:B--2---:R-:W-:Y:S02]  /*204a0*/  FMUL.FTZ R10, R0.reuse, R182 ;  /* 0x000000b6000a7220 */ /* 0x044fe40000410000 */
        /* <DEDUP_REMOVED lines=11> */
[----:B------:R-:W2:Y:S03]  /*20560*/  LDSM.16.MT88.4 R28, [R224+0x2080] ;  /* 0x00208000e01c783b */ /* 0x000ea60000004200 */
[C---:B------:R-:W-:Y:S02]  /*20570*/  FMUL.FTZ R155, R0.reuse, R155 ;  /* 0x0000009b009b7220 */ /* 0x040fe40000410000 */
[C---:B------:R-:W-:Y:S02]  /*20580*/  FMUL.FTZ R158, R0.reuse, R158 ;  /* 0x0000009e009e7220 */ /* 0x040fe40000410000 */
[-C--:B-1----:R-:W-:Y:S04]  /*20590*/  HMMA.16816.F32 R132, R24, R36.reuse, R132 ;  /* 0x000000241884723c */ /* 0x082fe80000001884 */
        /* <DEDUP_REMOVED lines=41> */
[-C--:B--2---:R-:W-:Y:S03]  /*20830*/  HMMA.16816.F32 R68, R24, R28.reuse, R68 ;  /* 0x0000001c1844723c */ /* 0x084fe60000001844 */
[----:B------:R-:W-:Y:S02]  /*20840*/  FMUL.FTZ R93, R2, R93 ;  /* 0x0000005d025d7220 */ /* 0x000fe40000410000 */
[C---:B------:R-:W-:Y:S02]  /*20850*/  FMUL.FTZ R94, R0.reuse, R94 ;  /* 0x0000005e005e7220 */ /* 0x040fe40000410000 */
[----:B------:R-:W-:Y:S01]  /*20860*/  FMUL.FTZ R95, R0, R95 ;  /* 0x0000005f005f7220 */ /* 0x000fe20000410000 */
[C---:B------:R-:W-:Y:S04]  /*20870*/  HMMA.16816.F32 R72, R32.reuse, R28, R72 ;  /* 0x0000001c2048723c */ /* 0x040fe80000001848 */
[C---:B------:R-:W-:Y:S02]  /*20880*/  FMUL.FTZ R96, R21.reuse, R96 ;  /* 0x0000006015607220 */ /* 0x040fe40000410000 */
[----:B------:R-:W-:Y:S02]  /*20890*/  FMUL.FTZ R97, R21, R97 ;  /* 0x0000006115617220 */ /* 0x000fe40000410000 */
[-C--:B------:R-:W-:Y:S01]  /*208a0*/  HMMA.16816.F32 R76, R32, R30.reuse, R76 ;  /* 0x0000001e204c723c */ /* 0x080fe2000000184c */
[----:B-1----:R-:W1:Y:S03]  /*208b0*/  LDSM.16.MT88.4 R36, [R222+0x3880] ;  /* 0x00388000de24783b */ /* 0x002e660000004200 */
[--C-:B------:R-:W-:Y:S02]  /*208c0*/  FFMA.FTZ R28, R199, c[0x0][0x2d0], -R48.reuse ;  /* 0x0000b400c71c7a23 */ /* 0x100fe40000010830 */
[C---:B------:R-:W-:Y:S02]  /*208d0*/  FMUL.FTZ R98, R20.reuse, R98 ;  /* 0x0000006214627220 */ /* 0x040fe40000410000 */
[C---:B------:R-:W-:Y:S01]  /*208e0*/  HMMA.16816.F32 R80, R24.reuse, R30, R80 ;  /* 0x0000001e1850723c */ /* 0x040fe20000001850 */
[----:B------:R2:W-:Y:S03]  /*208f0*/  MUFU.EX2 R240, R28 ;  /* 0x0000001c00f07308 */ /* 0x0005e60000000800 */
[C---:B------:R-:W-:Y:S02]  /*20900*/  FMUL.FTZ R99, R20.reuse, R99 ;  /* 0x0000006314637220 */ /* 0x040fe40000410000 */
[C---:B------:R-:W-:Y:S02]  /*20910*/  FMUL.FTZ R100, R21.reuse, R100 ;  /* 0x0000006415647220 */ /* 0x040fe40000410000 */
[C---:B------:R-:W-:Y:S04]  /*20920*/  FMUL.FTZ R101, R21.reuse, R101 ;  /* 0x0000006515657220 */ /* 0x040fe80000410000 */
[C---:B------:R-:W-:Y:S02]  /*20930*/  FMUL.FTZ R102, R20.reuse, R102 ;  /* 0x0000006614667220 */ /* 0x040fe40000410000 */
[----:B------:R-:W-:Y:S02]  /*20940*/  FMUL.FTZ R103, R20, R103 ;  /* 0x0000006714677220 */ /* 0x000fe40000410000 */
[C---:B------:R-:W-:Y:S02]  /*20950*/  FMUL.FTZ R104, R2.reuse, R104 ;  /* 0x0000006802687220 */ /* 0x040fe40000410000 */
[----:B------:R-:W-:Y:S02]  /*20960*/  FMUL.FTZ R105, R2, R105 ;  /* 0x0000006902697220 */ /* 0x000fe40000410000 */
[C---:B------:R-:W-:Y:S02]  /*20970*/  FMUL.FTZ R106, R0.reuse, R106 ;  /* 0x0000006a006a7220 */ /* 0x040fe40000410000 */
[----:B------:R-:W-:Y:S02]  /*20980*/  FMUL.FTZ R107, R0, R107 ;  /* 0x0000006b006b7220 */ /* 0x000fe40000410000 */
[----:B------:R-:W-:Y:S02]  /*20990*/  FMUL.FTZ R108, R2, R108 ;  /* 0x0000006c026c7220 */ /* 0x000fe40000410000 */
[----:B--2---:R-:W-:Y:S02]  /*209a0*/  FFMA.FTZ R28, R200, c[0x0][0x2d0], -R23 ;  /* 0x0000b400c81c7a23 */ /* 0x004fe40000010817 */
[----:B------:R-:W-:Y:S02]  /*209b0*/  FMUL.FTZ R109, R2, R109 ;  /* 0x0000006d026d7220 */ /* 0x000fe40000410000 */
[----:B------:R2:W-:Y:S01]  /*209c0*/  MUFU.EX2 R219, R28 ;  /* 0x0000001c00db7308 */ /* 0x0005e20000000800 */
        /* <DEDUP_REMOVED lines=9> */
[----:B------:R-:W-:Y:S01]  /*20a60*/  FFMA.FTZ R36, R203, c[0x0][0x2d0], -R48 ;  /* 0x0000b400cb247a23 */ /* 0x000fe20000010830 */
[----:B--2---:R-:W1:Y:S01]  /*20a70*/  LDSM.16.MT88.4 R28, [R224+0x3880] ;  /* 0x00388000e01c783b */ /* 0x004e620000004200 */
[----:B------:R-:W-:Y:S01]  /*20a80*/  MOV R203, R180 ;  /* 0x000000b400cb7202 */ /* 0x000fe20000000f00 */
[C---:B------:R-:W-:Y:S01]  /*20a90*/  FMUL.FTZ R116, R21.reuse, R116 ;  /* 0x0000007415747220 */ /* 0x040fe20000410000 */
        /* <DEDUP_REMOVED lines=13> */
[----:B------:R-:W-:Y:S02]  /*20b70*/  FMUL.FTZ R127, R0, R127 ;  /* 0x0000007f007f7220 */ /* 0x000fe40000410000 */
[----:B------:R2:W-:Y:S01]  /*20b80*/  MUFU.EX2 R199, R36 ;  /* 0x0000002400c77308 */ /* 0x0005e20000000800 */
[C---:B------:R-:W-:Y:S02]  /*20b90*/  FMUL.FTZ R128, R21.reuse, R128 ;  /* 0x0000008015807220 */ /* 0x040fe40000410000 */
[C---:B------:R-:W-:Y:S02]  /*20ba0*/  FMUL.FTZ R129, R21.reuse, R129 ;  /* 0x0000008115817220 */ /* 0x040fe40000410000 */
[C---:B------:R-:W-:Y:S01]  /*20bb0*/  FMUL.FTZ R130, R20.reuse, R130 ;  /* 0x0000008214827220 */ /* 0x040fe20000410000 */
[-C--:B-1----:R-:W-:Y:S03]  /*20bc0*/  HMMA.16816.F32 R100, R24, R28.reuse, R100 ;  /* 0x0000001c1864723c */ /* 0x082fe60000001864 */
[----:B------:R-:W-:Y:S02]  /*20bd0*/  FMUL.FTZ R131, R20, R131 ;  /* 0x0000008314837220 */ /* 0x000fe40000410000 */
[----:B---3--:R-:W-:Y:S02]  /*20be0*/  FFMA.FTZ R21, R21, R181, R250 ;  /* 0x000000b515157223 */ /* 0x008fe400000100fa */
[----:B------:R-:W-:Y:S01]  /*20bf0*/  FFMA.FTZ R40, R201, c[0x0][0x2d0], -R48 ;  /* 0x0000b400c9287a23 */ /* 0x000fe20000010830 */
[C---:B------:R-:W-:Y:S03]  /*20c00*/  HMMA.16816.F32 R104, R32.reuse, R28, R104 ;  /* 0x0000001c2068723c */ /* 0x040fe60000001868 */
[----:B------:R1:W-:Y:S04]  /*20c10*/  MUFU.EX2 R201, R40 ;  /* 0x0000002800c97308 */ /* 0x0003e80000000800 */
[--C-:B------:R-:W-:Y:S01]  /*20c20*/  FFMA.FTZ R28, R206, c[0x0][0x2d0], -R49.reuse ;  /* 0x0000b400ce1c7a23 */ /* 0x100fe20000010831 */
[-C--:B------:R-:W-:Y:S01]  /*20c30*/  HMMA.16816.F32 R108, R32, R30.reuse, R108 ;  /* 0x0000001e206c723c */ /* 0x080fe2000000186c */
[----:B--2---:R-:W2:Y:S03]  /*20c40*/  LDSM.16.MT88.4 R36, [R223+0x3880] ;  /* 0x00388000df24783b */ /* 0x004ea60000004200 */
[----:B------:R-:W-:Y:S01]  /*20c50*/  MOV R206, R177 ;  /* 0x000000b100ce7202 */ /* 0x000fe20000000f00 */
[----:B------:R3:W-:Y:S03]  /*20c60*/  MUFU.EX2 R196, R28 ;  /* 0x0000001c00c47308 */ /* 0x0007e60000000800 */
[C---:B------:R-:W-:Y:S04]  /*20c70*/  HMMA.16816.F32 R112, R24.reuse, R30, R112 ;  /* 0x0000001e1870723c */ /* 0x040fe80000001870 */
[--C-:B-1----:R-:W-:Y:S01]  /*20c80*/  FFMA.FTZ R40, R204, c[0x0][0x2d0], -R49.reuse ;  /* 0x0000b400cc287a23 */ /* 0x102fe20000010831 */
[----:B------:R-:W-:Y:S03]  /*20c90*/  MOV R204, R179 ;  /* 0x000000b300cc7202 */ /* 0x000fe60000000f00 */
[----:B------:R1:W4:Y:S01]  /*20ca0*/  MUFU.EX2 R198, R40 ;  /* 0x0000002800c67308 */ /* 0x0003220000000800 */
[--C-:B---3--:R-:W-:Y:S09]  /*20cb0*/  FFMA.FTZ R28, R41, c[0x0][0x2d0], -R50.reuse ;  /* 0x0000b400291c7a23 */ /* 0x108ff20000010832 */
[----:B------:R3:W-:Y:S01]  /*20cc0*/  MUFU.EX2 R166, R28 ;  /* 0x0000001c00a67308 */ /* 0x0007e20000000800 */
[-C--:B--2---:R-:W-:Y:S03]  /*20cd0*/  HMMA.16816.F32 R116, R24, R36.reuse, R116 ;  /* 0x000000241874723c */ /* 0x084fe60000001874 */
[----:B-1----:R-:W-:Y:S05]  /*20ce0*/  FFMA.FTZ R40, R205, c[0x0][0x2d0], -R49 ;  /* 0x0000b400cd287a23 */ /* 0x002fea0000010831 */
[C---:B------:R-:W-:Y:S01]  /*20cf0*/  HMMA.16816.F32 R120, R32.reuse, R36, R120 ;  /* 0x000000242078723c */ /* 0x040fe20000001878 */
[----:B------:R1:W2:Y:S03]  /*20d00*/  MUFU.EX2 R197, R40 ;  /* 0x0000002800c57308 */ /* 0x0002a60000000800 */
[----:B------:R-:W-:Y:S03]  /*20d10*/  MOV R205, R178 ;  /* 0x000000b200cd7202 */ /* 0x000fe60000000f00 */
[--C-:B------:R-:W-:Y:S01]  /*20d20*/  FFMA.FTZ R36, R171, c[0x0][0x2d0], -R50.reuse ;  /* 0x0000b400ab247a23 */ /* 0x100fe20000010832 */
[-C--:B------:R-:W-:Y:S04]  /*20d30*/  HMMA.16816.F32 R124, R32, R38.reuse, R124 ;  /* 0x00000026207c723c */ /* 0x080fe8000000187c */
[--C-:B---3--:R-:W-:Y:S01]  /*20d40*/  FFMA.FTZ R28, R44, c[0x0][0x2d0], -R50.reuse ;  /* 0x0000b4002c1c7a23 */ /* 0x108fe20000010832 */
[----:B------:R3:W-:Y:S02]  /*20d50*/  MUFU.EX2 R164, R36 ;  /* 0x0000002400a47308 */ /* 0x0007e40000000800 */
[----:B----4-:R-:W-:Y:S01]  /*20d60*/  F2FP.PACK_AB R32, R198, R199 ;  /* 0x000000c7c620723e */ /* 0x010fe200000000ff */
[----:B------:R-:W-:Y:S07]  /*20d70*/  HMMA.16816.F32 R128, R24, R38, R128 ;  /* 0x000000261880723c */ /* 0x000fee0000001880 */
[----:B------:R4:W5:Y:S01]  /*20d80*/  MUFU.EX2 R165, R28 ;  /* 0x0000001c00a57308 */ /* 0x0009620000000800 */
[----:B------:R-:W-:Y:S01]  /*20d90*/  F2FP.PACK_AB R24, R242, R243 ;  /* 0x000000f3f218723e */ /* 0x000fe200000000ff */
[----:B-1----:R-:W-:Y:S03]  /*20da0*/  FFMA.FTZ R40, R45, c[0x0][0x2d0], -R50 ;  /* 0x0000b4002d287a23 */ /* 0x002fe60000010832 */
[----:B------:R-:W-:Y:S01]  /*20db0*/  F2FP.PACK_AB R25, R240, R241 ;  /* 0x000000f1f019723e */ /* 0x000fe200000000ff */
[----:B------:R-:W-:Y:S01]  /*20dc0*/  LDSM.16.MT88.4 R44, [R223+0x2880] ;  /* 0x00288000df2c783b */ /* 0x000fe20000004200 */
[----:B------:R-:W-:Y:S03]  /*20dd0*/  F2FP.PACK_AB R26, R202, R219 ;  /* 0x000000dbca1a723e */ /* 0x000fe600000000ff */
[----:B------:R1:W1:Y:S01]  /*20de0*/  MUFU.EX2 R51, R40 ;  /* 0x0000002800337308 */ /* 0x0002620000000800 */
[----:B------:R-:W-:Y:S02]  /*20df0*/  F2FP.PACK_AB R27, R200, R201 ;  /* 0x000000c9c81b723e */ /* 0x000fe400000000ff */
[----:B--2---:R-:W-:Y:S01]  /*20e00*/  F2FP.PACK_AB R34, R196, R197 ;  /* 0x000000c5c422723e */ /* 0x004fe200000000ff */
[----:B---3--:R-:W-:Y:S08]  /*20e10*/  LDSM.16.MT88.4 R36, [R224+0x2880] ;  /* 0x00288000e024783b */ /* 0x008ff00000004200 */
[----:B----4-:R-:W2:Y:S01]  /*20e20*/  LDSM.16.MT88.4 R28, [R221+0x2880] ;  /* 0x00288000dd1c783b */ /* 0x010ea20000004200 */
[----:B-----5:R-:W-:Y:S07]  /*20e30*/  F2FP.PACK_AB R33, R165, R166 ;  /* 0x000000a6a521723e */ /* 0x020fee00000000ff */
[----:B-1----:R-:W1:Y:S01]  /*20e40*/  LDSM.16.MT88.4 R40, [R222+0x2880] ;  /* 0x00288000de28783b */ /* 0x002e620000004200 */
[----:B------:R-:W-:Y:S01]  /*20e50*/  F2FP.PACK_AB R35, R164, R51 ;  /* 0x00000033a423723e */ /* 0x000fe200000000ff */
[-C--:B--2---:R-:W-:Y:S08]  /*20e60*/  HMMA.16816.F32 R4, R24, R28.reuse, R4 ;  /* 0x0000001c1804723c */ /* 0x084ff00000001804 */
[C---:B------:R-:W-:Y:S08]  /*20e70*/  HMMA.16816.F32 R8, R32.reuse, R28, R8 ;  /* 0x0000001c2008723c */ /* 0x040ff00000001808 */
[-C--:B------:R-:W-:Y:S08]  /*20e80*/  HMMA.16816.F32 R12, R32, R30.reuse, R12 ;  /* 0x0000001e200c723c */ /* 0x080ff0000000180c */
[C---:B------:R-:W-:Y:S01]  /*20e90*/  HMMA.16816.F32 R16, R24.reuse, R30, R16 ;  /* 0x0000001e1810723c */ /* 0x040fe20000001810 */
[----:B------:R-:W2:Y:S07]  /*20ea0*/  LDSM.16.MT88.4 R28, [R221+0x4080] ;  /* 0x00408000dd1c783b */ /* 0x000eae0000004200 */
[-C--:B-1----:R-:W-:Y:S08]  /*20eb0*/  HMMA.16816.F32 R132, R24, R40.reuse, R132 ;  /* 0x000000281884723c */ /* 0x082ff00000001884 */
[C---:B------:R-:W-:Y:S07]  /*20ec0*/  HMMA.16816.F32 R136, R32.reuse, R40, R136 ;  /* 0x000000282088723c */ /* 0x040fee0000001888 */
[--C-:B------:R-:W-:Y:S01]  /*20ed0*/  FFMA.FTZ R40, R210, c[0x0][0x2d0], -R23.reuse ;  /* 0x0000b400d2287a23 */ /* 0x100fe20000010817 */
[-C--:B------:R-:W-:Y:S03]  /*20ee0*/  HMMA.16816.F32 R140, R32, R42.reuse, R140 ;  /* 0x0000002a208c723c */ /* 0x080fe6000000188c */
[----:B------:R1:W-:Y:S05]  /*20ef0*/  MUFU.EX2 R195, R40 ;  /* 0x0000002800c37308 */ /* 0x0003ea0000000800 */
[C---:B------:R-:W-:Y:S08]  /*20f00*/  HMMA.16816.F32 R144, R24.reuse, R42, R144 ;  /* 0x0000002a1890723c */ /* 0x040ff00000001890 */
[-C--:B------:R-:W-:Y:S08]  /*20f10*/  HMMA.16816.F32 R148, R24, R36.reuse, R148 ;  /* 0x000000241894723c */ /* 0x080ff00000001894 */
[C---:B------:R-:W-:Y:S04]  /*20f20*/  HMMA.16816.F32 R152, R32.reuse, R36, R152 ;  /* 0x000000242098723c */ /* 0x040fe80000001898 */
[--C-:B-1----:R-:W-:Y:S03]  /*20f30*/  FFMA.FTZ R40, R207, c[0x0][0x2d0], -R48.reuse ;  /* 0x0000b400cf287a23 */ /* 0x102fe60000010830 */
[--C-:B------:R-:W-:Y:S01]  /*20f40*/  FFMA.FTZ R36, R209, c[0x0][0x2d0], -R23.reuse ;  /* 0x0000b400d1247a23 */ /* 0x100fe20000010817 */
[-C--:B------:R-:W-:Y:S01]  /*20f50*/  HMMA.16816.F32 R156, R32, R38.reuse, R156 ;  /* 0x00000026209c723c */ /* 0x080fe2000000189c */
[----:B------:R1:W-:Y:S03]  /*20f60*/  MUFU.EX2 R193, R40 ;  /* 0x0000002800c17308 */ /* 0x0003e60000000800 */
[----:B------:R-:W-:Y:S04]  /*20f70*/  MOV R209, R176 ;  /* 0x000000b000d17202 */ /* 0x000fe80000000f00 */
[C---:B------:R-:W-:Y:S03]  /*20f80*/  HMMA.16816.F32 R160, R24.reuse, R38, R160 ;  /* 0x0000002618a0723c */ /* 0x040fe600000018a0 */
[----:B------:R3:W4:Y:S05]  /*20f90*/  MUFU.EX2 R194, R36 ;  /* 0x0000002400c27308 */ /* 0x00072a0000000800 */
[-C--:B------:R-:W-:Y:S08]  /*20fa0*/  HMMA.16816.F32 R52, R24, R44.reuse, R52 ;  /* 0x0000002c1834723c */ /* 0x080ff00000001834 */
[C---:B------:R-:W-:Y:S04]  /*20fb0*/  HMMA.16816.F32 R56, R32.reuse, R44, R56 ;  /* 0x0000002c2038723c */ /* 0x040fe80000001838 */
[--C-:B-1----:R-:W-:Y:S04]  /*20fc0*/  FFMA.FTZ R40, R208, c[0x0][0x2d0], -R48.reuse ;  /* 0x0000b400d0287a23 */ /* 0x102fe80000010830 */
[-C--:B------:R-:W-:Y:S01]  /*20fd0*/  HMMA.16816.F32 R60, R32, R46.reuse, R60 ;  /* 0x0000002e203c723c */ /* 0x080fe2000000183c */
[----:B------:R1:W5:Y:S01]  /*20fe0*/  MUFU.EX2 R171, R40 ;  /* 0x0000002800ab7308 */ /* 0x0003620000000800 */
[----:B---3--:R-:W3:Y:S06]  /*20ff0*/  LDSM.16.MT88.4 R36, [R222+0x4080] ;  /* 0x00408000de24783b */ /* 0x008eec0000004200 */
[C---:B------:R-:W-:Y:S08]  /*21000*/  HMMA.16816.F32 R64, R24.reuse, R46, R64 ;  /* 0x0000002e1840723c */ /* 0x040ff00000001840 */
[-C--:B--2---:R-:W-:Y:S08]  /*21010*/  HMMA.16816.F32 R68, R24, R28.reuse, R68 ;  /* 0x0000001c1844723c */ /* 0x084ff00000001844 */
[C---:B------:R-:W-:Y:S01]  /*21020*/  HMMA.16816.F32 R72, R32.reuse, R28, R72 ;  /* 0x0000001c2048723c */ /* 0x040fe20000001848 */
[----:B-1----:R-:W1:Y:S06]  /*21030*/  LDSM.16.MT88.4 R40, [R224+0x4080] ;  /* 0x00408000e028783b */ /* 0x002e6c0000004200 */
[--C-:B------:R-:W-:Y:S01]  /*21040*/  FFMA.FTZ R28, R215, c[0x0][0x2d0], -R23.reuse ;  /* 0x0000b400d71c7a23 */ /* 0x100fe20000010817 */
[-C--:B------:R-:W-:Y:S03]  /*21050*/  HMMA.16816.F32 R76, R32, R30.reuse, R76 ;  /* 0x0000001e204c723c */ /* 0x080fe6000000184c */
[----:B------:R2:W-:Y:S01]  /*21060*/  MUFU.EX2 R170, R28 ;  /* 0x0000001c00aa7308 */ /* 0x0005e20000000800 */
[----:B------:R-:W-:Y:S04]  /*21070*/  FFMA.FTZ R23, R218, c[0x0][0x2d0], -R23 ;  /* 0x0000b400da177a23 */ /* 0x000fe80000010817 */
[C---:B------:R-:W-:Y:S05]  /*21080*/  HMMA.16816.F32 R80, R24.reuse, R30, R80 ;  /* 0x0000001e1850723c */ /* 0x040fea0000001850 */
[----:B------:R1:W1:Y:S03]  /*21090*/  MUFU.EX2 R47, R23 ;  /* 0x00000017002f7308 */ /* 0x0002660000000800 */
[-C--:B---3--:R-:W-:Y:S08]  /*210a0*/  HMMA.16816.F32 R84, R24, R36.reuse, R84 ;  /* 0x000000241854723c */ /* 0x088ff00000001854 */
[C---:B------:R-:W-:Y:S01]  /*210b0*/  HMMA.16816.F32 R88, R32.reuse, R36, R88 ;  /* 0x000000242058723c */ /* 0x040fe20000001858 */
[----:B--2---:R-:W2:Y:S07]  /*210c0*/  LDSM.16.MT88.4 R28, [R223+0x4080] ;  /* 0x00408000df1c783b */ /* 0x004eae0000004200 */
[-C--:B------:R-:W-:Y:S04]  /*210d0*/  HMMA.16816.F32 R92, R32, R38.reuse, R92 ;  /* 0x00000026205c723c */ /* 0x080fe8000000185c */
[--C-:B-1----:R-:W-:Y:S02]  /*210e0*/  FFMA.FTZ R23, R212, c[0x0][0x2d0], -R48.reuse ;  /* 0x0000b400d4177a23 */ /* 0x102fe40000010830 */
[----:B------:R-:W-:Y:S02]  /*210f0*/  FFMA.FTZ R48, R213, c[0x0][0x2d0], -R48 ;  /* 0x0000b400d5307a23 */ /* 0x000fe40000010830 */
[C---:B------:R-:W-:Y:S01]  /*21100*/  HMMA.16816.F32 R96, R24.reuse, R38, R96 ;  /* 0x000000261860723c */ /* 0x040fe20000001860 */
[----:B------:R1:W-:Y:S07]  /*21110*/  MUFU.EX2 R46, R23 ;  /* 0x00000017002e7308 */ /* 0x0003ee0000000800 */
[-C--:B------:R-:W-:Y:S03]  /*21120*/  HMMA.16816.F32 R100, R24, R40.reuse, R100 ;  /* 0x000000281864723c */ /* 0x080fe60000001864 */
[----:B------:R-:W2:Y:S05]  /*21130*/  MUFU.EX2 R48, R48 ;  /* 0x0000003000307308 */ /* 0x000eaa0000000800 */
[C---:B------:R-:W-:Y:S01]  /*21140*/  HMMA.16816.F32 R104, R32.reuse, R40, R104 ;  /* 0x000000282068723c */ /* 0x040fe20000001868 */
[----:B------:R-:W3:Y:S04]  /*21150*/  LDL.LU R40, [R1+0x24] ;  /* 0x0000240001287983 */ /* 0x000ee80000300800 */
[----:B------:R-:W3:Y:S03]  /*21160*/  LDL.LU R39, [R1+0x28] ;  /* 0x0000280001277983 */ /* 0x000ee60000300800 */
[-C--:B------:R-:W-:Y:S04]  /*21170*/  HMMA.16816.F32 R108, R32, R42.reuse, R108 ;  /* 0x0000002a206c723c */ /* 0x080fe8000000186c */
[--C-:B-1----:R-:W-:Y:S04]  /*21180*/  FFMA.FTZ R23, R211, c[0x0][0x2d0], -R49.reuse ;  /* 0x0000b400d3177a23 */ /* 0x102fe80000010831 */
[C---:B------:R-:W-:Y:S01]  /*21190*/  HMMA.16816.F32 R112, R24.reuse, R42, R112 ;  /* 0x0000002a1870723c */ /* 0x040fe20000001870 */
[----:B------:R1:W-:Y:S07]  /*211a0*/  MUFU.EX2 R45, R23 ;  /* 0x00000017002d7308 */ /* 0x0003ee0000000800 */
[-C--:B--2---:R-:W-:Y:S08]  /*211b0*/  HMMA.16816.F32 R116, R24, R28.reuse, R116 ;  /* 0x0000001c1874723c */ /* 0x084ff00000001874 */
[C---:B------:R-:W-:Y:S08]  /*211c0*/  HMMA.16816.F32 R120, R32.reuse, R28, R120 ;  /* 0x0000001c2078723c */ /* 0x040ff00000001878 */
[-C--:B------:R-:W-:Y:S01]  /*211d0*/  HMMA.16816.F32 R124, R32, R30.reuse, R124 ;  /* 0x0000001e207c723c */ /* 0x080fe2000000187c */
[----:B------:R-:W2:Y:S03]  /*211e0*/  LDSM.16.MT88.4 R32, [R222+0x3080] ;  /* 0x00308000de20783b */ /* 0x000ea60000004200 */
[--C-:B-1----:R-:W-:Y:S04]  /*211f0*/  FFMA.FTZ R23, R214, c[0x0][0x2d0], -R49.reuse ;  /* 0x0000b400d6177a23 */ /* 0x102fe80000010831 */
[----:B------:R-:W-:Y:S01]  /*21200*/  HMMA.16816.F32 R128, R24, R30, R128 ;  /* 0x0000001e1880723c */ /* 0x000fe20000001880 */
[----:B------:R1:W1:Y:S06]  /*21210*/  MUFU.EX2 R44, R23 ;  /* 0x00000017002c7308 */ /* 0x00026c0000000800 */
[----:B----4-:R-:W-:Y:S02]  /*21220*/  F2FP.PACK_AB R24, R195, R194 ;  /* 0x000000c2c318723e */ /* 0x010fe400000000ff */
[----:B-----5:R-:W-:Y:S03]  /*21230*/  F2FP.PACK_AB R25, R171, R193 ;  /* 0x000000c1ab19723e */ /* 0x020fe600000000ff */
[----:B------:R-:W-:Y:S02]  /*21240*/  F2FP.PACK_AB R26, R47, R170 ;  /* 0x000000aa2f1a723e */ /* 0x000fe400000000ff */
[----:B------:R-:W-:Y:S07]  /*21250*/  F2FP.PACK_AB R27, R48, R46 ;  /* 0x0000002e301b723e */ /* 0x000fee00000000ff */
[-C--:B------:R-:W-:Y:S01]  /*21260*/  HMMA.16816.F32 R176, R24, R188.reuse, R4 ;  /* 0x000000bc18b0723c */ /* 0x080fe20000001804 */
[----:B------:R-:W4:Y:S02]  /*21270*/  LDSM.16.MT88.4 R4, [R224+0x3080] ;  /* 0x00308000e004783b */ /* 0x000f240000004200 */
[--C-:B-1----:R-:W-:Y:S01]  /*21280*/  FFMA.FTZ R23, R216, c[0x0][0x2d0], -R49.reuse ;  /* 0x0000b400d8177a23 */ /* 0x102fe20000010831 */
[----:B------:R-:W-:Y:S01]  /*21290*/  F2FP.PACK_AB R28, R44, R45 ;  /* 0x0000002d2c1c723e */ /* 0x000fe200000000ff */
[----:B------:R-:W-:Y:S02]  /*212a0*/  FFMA.FTZ R49, R217, c[0x0][0x2d0], -R49 ;  /* 0x0000b400d9317a23 */ /* 0x000fe40000010831 */
[----:B------:R1:W-:Y:S10]  /*212b0*/  MUFU.EX2 R38, R23 ;  /* 0x0000001700267308 */ /* 0x0003f40000000800 */
[----:B------:R-:W5:Y:S01]  /*212c0*/  MUFU.EX2 R49, R49 ;  /* 0x0000003100317308 */ /* 0x000f620000000800 */
[--C-:B-1----:R-:W-:Y:S09]  /*212d0*/  FFMA.FTZ R23, R192, c[0x0][0x2d0], -R50.reuse ;  /* 0x0000b400c0177a23 */ /* 0x102ff20000010832 */
[----:B------:R1:W-:Y:S01]  /*212e0*/  MUFU.EX2 R36, R23 ;  /* 0x0000001700247308 */ /* 0x0003e20000000800 */
[----:B-----5:R-:W-:Y:S01]  /*212f0*/  F2FP.PACK_AB R30, R49, R38 ;  /* 0x00000026311e723e */ /* 0x020fe200000000ff */
[--C-:B-1----:R-:W-:Y:S08]  /*21300*/  FFMA.FTZ R23, R173, c[0x0][0x2d0], -R50.reuse ;  /* 0x0000b400ad177a23 */ /* 0x102ff00000010832 */
[----:B------:R1:W5:Y:S02]  /*21310*/  MUFU.EX2 R37, R23 ;  /* 0x0000001700257308 */ /* 0x0003640000000800 */
[--C-:B-1----:R-:W-:Y:S01]  /*21320*/  FFMA.FTZ R23, R172, c[0x0][0x2d0], -R50.reuse ;  /* 0x0000b400ac177a23 */ /* 0x102fe20000010832 */
[----:B-----5:R-:W-:Y:S01]  /*21330*/  F2FP.PACK_AB R29, R37, R36 ;  /* 0x00000024251d723e */ /* 0x020fe200000000ff */
[----:B------:R-:W-:Y:S02]  /*21340*/  FFMA.FTZ R50, R22, c[0x0][0x2d0], -R50 ;  /* 0x0000b40016327a23 */ /* 0x000fe40000010832 */
[----:B------:R-:W5:Y:S04]  /*21350*/  LDL.LU R22, [R1+0x2c] ;  /* 0x00002c0001167983 */ /* 0x000f680000300800 */
[----:B------:R-:W-:Y:S10]  /*21360*/  MUFU.EX2 R23, R23 ;  /* 0x0000001700177308 */ /* 0x000ff40000000800 */
[----:B------:R-:W1:Y:S02]  /*21370*/  MUFU.EX2 R50, R50 ;  /* 0x0000003200327308 */ /* 0x000e640000000800 */
[----:B-1----:R-:W-:Y:S07]  /*21380*/  F2FP.PACK_AB R31, R50, R23 ;  /* 0x00000017321f723e */ /* 0x002fee00000000ff */
[C---:B------:R-:W-:Y:S01]  /*21390*/  HMMA.16816.F32 R180, R28.reuse, R188, R8 ;  /* 0x000000bc1cb4723c */ /* 0x040fe20000001808 */
[----:B------:R-:W1:Y:S07]  /*213a0*/  LDSM.16.MT88.4 R8, [R223+0x3080] ;  /* 0x00308000df08783b */ /* 0x000e6e0000004200 */
[-C--:B------:R-:W-:Y:S01]  /*213b0*/  HMMA.16816.F32 R184, R28, R190.reuse, R12 ;  /* 0x000000be1cb8723c */ /* 0x080fe2000000180c */
[----:B------:R-:W1:Y:S07]  /*213c0*/  LDSM.16.MT88.4 R12, [R221+0x4880] ;  /* 0x00488000dd0c783b */ /* 0x000e6e0000004200 */
[C---:B------:R-:W-:Y:S01]  /*213d0*/  HMMA.16816.F32 R188, R24.reuse, R190, R16 ;  /* 0x000000be18bc723c */ /* 0x040fe20000001810 */
[----:B------:R-:W1:Y:S07]  /*213e0*/  LDSM.16.MT88.4 R16, [R222+0x4880] ;  /* 0x00488000de10783b */ /* 0x000e6e0000004200 */
[-C--:B--2---:R-:W-:Y:S08]  /*213f0*/  HMMA.16816.F32 R132, R24, R32.reuse, R132 ;  /* 0x000000201884723c */ /* 0x084ff00000001884 */
[C---:B------:R-:W-:Y:S08]  /*21400*/  HMMA.16816.F32 R136, R28.reuse, R32, R136 ;  /* 0x000000201c88723c */ /* 0x040ff00000001888 */
[-C--:B------:R-:W-:Y:S08]  /*21410*/  HMMA.16816.F32 R140, R28, R34.reuse, R140 ;  /* 0x000000221c8c723c */ /* 0x080ff0000000188c */
[C---:B------:R-:W-:Y:S01]  /*21420*/  HMMA.16816.F32 R144, R24.reuse, R34, R144 ;  /* 0x000000221890723c */ /* 0x040fe20000001890 */
[----:B------:R-:W2:Y:S07]  /*21430*/  LDSM.16.MT88.4 R32, [R224+0x4880] ;  /* 0x00488000e020783b */ /* 0x000eae0000004200 */
[-C--:B----4-:R-:W-:Y:S08]  /*21440*/  HMMA.16816.F32 R148, R24, R4.reuse, R148 ;  /* 0x000000041894723c */ /* 0x090ff00000001894 */
[C---:B------:R-:W-:Y:S08]  /*21450*/  HMMA.16816.F32 R152, R28.reuse, R4, R152 ;  /* 0x000000041c98723c */ /* 0x040ff00000001898 */
[-C--:B------:R-:W-:Y:S08]  /*21460*/  HMMA.16816.F32 R156, R28, R6.reuse, R156 ;  /* 0x000000061c9c723c */ /* 0x080ff0000000189c */
[C---:B------:R-:W-:Y:S01]  /*21470*/  HMMA.16816.F32 R160, R24.reuse, R6, R160 ;  /* 0x0000000618a0723c */ /* 0x040fe200000018a0 */
[----:B------:R-:W4:Y:S07]  /*21480*/  LDSM.16.MT88.4 R4, [R223+0x4880] ;  /* 0x00488000df04783b */ /* 0x000f2e0000004200 */
[-C--:B-1----:R-:W-:Y:S08]  /*21490*/  HMMA.16816.F32 R52, R24, R8.reuse, R52 ;  /* 0x000000081834723c */ /* 0x082ff00000001834 */
[C---:B------:R-:W-:Y:S04]  /*214a0*/  HMMA.16816.F32 R56, R28.reuse, R8, R56 ;  /* 0x000000081c38723c */ /* 0x040fe80000001838 */
[----:B---3--:R-:W-:Y:S03]  /*214b0*/  FFMA.FTZ R20, R20, R40, R209 ;  /* 0x0000002814147223 */ /* 0x008fe600000100d1 */
[----:B------:R-:W-:Y:S01]  /*214c0*/  FFMA.FTZ R8, R2, R39, R247 ;  /* 0x0000002702087223 */ /* 0x000fe200000100f7 */
        /* <DEDUP_REMOVED lines=26> */
[C---:B------:R-:W-:Y:S08]  /*21670*/  HMMA.16816.F32 R120, R28.reuse, R4, R120 ;  /* 0x000000041c78723c */ /* 0x040ff00000001878 */
[-C--:B------:R-:W-:Y:S08]  /*21680*/  HMMA.16816.F32 R124, R28, R6.reuse, R124 ;  /* 0x000000061c7c723c */ /* 0x080ff0000000187c */
[----:B------:R-:W-:Y:S04]  /*21690*/  HMMA.16816.F32 R128, R24, R6, R128 ;  /* 0x000000061880723c */ /* 0x000fe80000001880 */
[----:B-----5:R-:W-:Y:S02]  /*216a0*/  FFMA.FTZ R8, R0, R22, R174 ;  /* 0x0000001600087223 */ /* 0x020fe400000100ae */
        /* <DEDUP_REMOVED lines=44> */
.L_x_1292:
[----:B------:R-:W3:Y:S04]  /*21970*/  LDL.LU R0, [R1+0x20] ;  /* 0x0000200001007983 */ /* 0x000ee80000300800 */
[----:B--2---:R-:W2:Y:S04]  /*21980*/  LDL.LU R4, [R1+0x24] ;  /* 0x0000240001047983 */ /* 0x004ea80000300800 */
[----:B------:R-:W4:Y:S04]  /*21990*/  LDL.LU R5, [R1+0x28] ;  /* 0x0000280001057983 */ /* 0x000f280000300800 */
[----:B------:R-:W4:Y:S01]  /*219a0*/  LDL.LU R2, [R1+0x2c] ;  /* 0x00002c0001027983 */ /* 0x000f220000300800 */
[----:B------:R-:W-:-:S03]  /*219b0*/  PLOP3.LUT P4, PT, PT, PT, PT, 0x8, 0x0 ;  /* 0x000000000000781c */ /* 0x000fc60003f8e170 */
[----:B---3--:R-:W1:Y:S04]  /*219c0*/  SHFL.BFLY PT, R11, R0, 0x2, 0x1f ;  /* 0x0c401f00000b7f89 */ /* 0x008e6800000e0000 */
[----:B--2---:R-:W2:Y:S04]  /*219d0*/  SHFL.BFLY PT, R9, R4, 0x2, 0x1f ;  /* 0x0c401f0004097f89 */ /* 0x004ea800000e0000 */
        /* <DEDUP_REMOVED lines=178> */
.L_x_1160:
[----:B------:R-:W1:Y:S02]  /*22500*/  S2R R81, SR_CTAID.Y ;  /* 0x0000000000517919 */ /* 0x000e640000002600 */
[----:B-1----:R-:W-:Y:S01]  /*22510*/  SHF.R.S32.HI R71, RZ, 0x1f, R81 ;  /* 0x0000001fff477819 */ /* 0x002fe20000011451 */
        /* <DEDUP_REMOVED lines=184> */
.L_x_1311:
[----:B-1----:R-:W-:Y:S01]  /*230a0*/  LOP3.LUT R0, R63, 0xffffffe0, RZ, 0xc0, !PT ;  /* 0xffffffe03f007812 */ /* 0x002fe200078ec0ff */
[----:B------:R-:W1:Y:S01]  /*230b0*/  S2R R80, SR_CTAID.X ;  /* 0x0000000000507919 */ /* 0x000e620000002500 */
[----:B------:R-:W-:Y:S01]  /*230c0*/  LEA.HI R4, R26, R26, RZ, 0x1 ;  /* 0x0000001a1a047211 */ /* 0x000fe200078f08ff */
[----:B------:R-:W-:Y:S01]  /*230d0*/  IMAD R14, R71, c[0x0][0x3e8], RZ ;  /* 0x0000fa00470e7a24 */ /* 0x000fe200078e02ff */
[----:B------:R-:W-:Y:S01]  /*230e0*/  SHF.R.S32.HI R6, RZ, 0x1f, R59 ;  /* 0x0000001fff067819 */ /* 0x000fe2000001143b */
[----:B------:R-:W-:Y:S01]  /*230f0*/  IMAD.IADD R0, R69, 0x1, -R0 ;  /* 0x0000000145007824 */ /* 0x000fe200078e0a00 */
[C---:B------:R-:W-:Y:S01]  /*23100*/  LOP3.LUT R5, R4.reuse, 0x1ffffffe, RZ, 0xc0, !PT ;  /* 0x1ffffffe04057812 */ /* 0x040fe200078ec0ff */
[----:B------:R-:W-:Y:S01]  /*23110*/  IMAD.SHL.U32 R4, R4, 0x20, RZ ;  /* 0x0000002004047824 */ /* 0x000fe200078e00ff */
[----:B------:R-:W-:Y:S01]  /*23120*/  LEA.HI R6, R6, R59, RZ, 0x2 ;  /* 0x0000003b06067211 */ /* 0x000fe200078f10ff */
[----:B------:R-:W-:Y:S01]  /*23130*/  IMAD R14, R81, c[0x0][0x3ec], R14 ;  /* 0x0000fb00510e7a24 */ /* 0x000fe200078e020e */
[----:B------:R-:W-:Y:S01]  /*23140*/  SHF.R.S32.HI R7, RZ, 0x1f, R0 ;  /* 0x0000001fff077819 */ /* 0x000fe20000011400 */
[----:B------:R-:W-:Y:S01]  /*23150*/  IMAD.IADD R8, R26, 0x1, -R5 ;  /* 0x000000011a087824 */ /* 0x000fe200078e0a05 */
[----:B------:R-:W-:Y:S01]  /*23160*/  LOP3.LUT R5, R6, 0xffffffc, RZ, 0xc0, !PT ;  /* 0x0ffffffc06057812 */ /* 0x000fe200078ec0ff */
[----:B-----5:R-:W-:Y:S01]  /*23170*/  IMAD R20, R20, c[0x0][0x4e8], RZ ;  /* 0x00013a0014147a24 */ /* 0x020fe200078e02ff */
[----:B------:R-:W-:Y:S01]  /*23180*/  LEA.HI R7, R7, R0, RZ, 0x2 ;  /* 0x0000000007077211 */ /* 0x000fe200078f10ff */
[----:B------:R-:W-:Y:S01]  /*23190*/  BSSY B0, `(.L_x_1312) ;  /* 0x0000084000007945 */ /* 0x000fe20003800000 */
[----:B------:R-:W-:Y:S01]  /*231a0*/  LOP3.LUT R4, R4, 0xffffffc0, RZ, 0xc0, !PT ;  /* 0xffffffc004047812 */ /* 0x000fe200078ec0ff */
[----:B------:R-:W-:Y:S01]  /*231b0*/  IMAD.IADD R6, R59, 0x1, -R5 ;  /* 0x000000013b067824 */ /* 0x000fe200078e0a05 */
[----:B------:R-:W-:-:S02]  /*231c0*/  SHF.R.S32.HI R5, RZ, 0x2, R7 ;  /* 0x00000002ff057819 */ /* 0x000fc40000011407 */
[----:B------:R-:W-:Y:S01]  /*231d0*/  MOV R9, c[0x0][0x4e8] ;  /* 0x00013a0000097a02 */ /* 0x000fe20000000f00 */
[----:B------:R-:W-:Y:S01]  /*231e0*/  IMAD R7, R8, 0x8, R4 ;  /* 0x0000000808077824 */ /* 0x000fe200078e0204 */
[----:B------:R-:W-:Y:S01]  /*231f0*/  LOP3.LUT P0, RZ, R0, 0x3, RZ, 0xc0, !PT ;  /* 0x0000000300ff7812 */ /* 0x000fe2000780c0ff */
[----:B------:R-:W-:Y:S01]  /*23200*/  IMAD R19, R6, 0x10, R5 ;  /* 0x0000001006137824 */ /* 0x000fe200078e0205 */
[----:B------:R-:W-:Y:S01]  /*23210*/  ISETP.NE.AND P2, PT, R9, 0x1, PT ;  /* 0x000000010900780c */ /* 0x000fe20003f45270 */
[----:B------:R-:W-:Y:S01]  /*23220*/  IMAD R0, R3, c[0x0][0x3a0], RZ ;  /* 0x0000e80003007a24 */ /* 0x000fe200078e02ff */
[----:B------:R-:W-:Y:S01]  /*23230*/  LEA.HI R10, R66, R69, RZ, 0x3 ;  /* 0x00000045420a7211 */ /* 0x000fe200078f18ff */
[----:B------:R-:W-:Y:S01]  /*23240*/  IMAD.WIDE.U32 R4, R81, c[0x0][0x490], R2 ;  /* 0x0001240051047a25 */ /* 0x000fe200078e0002 */
[----:B------:R-:W-:Y:S02]  /*23250*/  IADD3 R6, R19, R7, RZ ;  /* 0x0000000713067210 */ /* 0x000fe40007ffe0ff */
[----:B------:R-:W-:Y:S01]  /*23260*/  SHF.R.S32.HI R21, RZ, 0x3, R10 ;  /* 0x00000003ff157819 */ /* 0x000fe2000001140a */
[----:B------:R-:W-:Y:S01]  /*23270*/  IMAD R7, R2, c[0x0][0x3a4], R0 ;  /* 0x0000e90002077a24 */ /* 0x000fe200078e0200 */
[----:B------:R-:W-:Y:S01]  /*23280*/  LOP3.LUT R12, R10, 0xfffffff8, RZ, 0xc0, !PT ;  /* 0xfffffff80a0c7812 */ /* 0x000fe200078ec0ff */
[----:B------:R-:W-:Y:S01]  /*23290*/  IMAD.WIDE.U32 R2, R2, c[0x0][0x3a0], RZ ;  /* 0x0000e80002027a25 */ /* 0x000fe200078e00ff */
[----:B------:R-:W-:-:S02]  /*232a0*/  SEL R18, R73, RZ, !P1 ;  /* 0x000000ff49127207 */ /* 0x000fc40004800000 */
[----:B------:R-:W-:Y:S01]  /*232b0*/  LEA.HI R23, R66, R69, RZ, 0x6 ;  /* 0x0000004542177211 */ /* 0x000fe200078f30ff */
        /* <DEDUP_REMOVED lines=113> */
.L_x_1313:
[----:B--234-:R-:W-:Y:S05]  /*239d0*/  BSYNC B0 ;  /* 0x0000000000007941 */ /* 0x01cfea0003800000 */
.L_x_1312:
        /* <DEDUP_REMOVED lines=16> */
.L_x_1315:
[----:B------:R-:W-:Y:S05]  /*23ae0*/  BSYNC B0 ;  /* 0x0000000000007941 */ /* 0x000fea0003800000 */
.L_x_1314:
        /* <DEDUP_REMOVED lines=16> */
.L_x_1317:
[----:B------:R-:W-:Y:S05]  /*23bf0*/  BSYNC B0 ;  /* 0x0000000000007941 */ /* 0x000fea0003800000 */
.L_x_1316:
        /* <DEDUP_REMOVED lines=16> */
.L_x_1319:
[----:B------:R-:W-:Y:S05]  /*23d00*/  BSYNC B0 ;  /* 0x0000000000007941 */ /* 0x000fea0003800000 */
.L_x_1318:
        /* <DEDUP_REMOVED lines=16> */
.L_x_1321:
[----:B------:R-:W-:Y:S05]  /*23e10*/  BSYNC B0 ;  /* 0x0000000000007941 */ /* 0x000fea0003800000 */
.L_x_1320:
        /* <DEDUP_REMOVED lines=16> */
.L_x_1323:
[----:B------:R-:W-:Y:S05]  /*23f20*/  BSYNC B0 ;  /* 0x0000000000007941 */ /* 0x000fea0003800000 */
.L_x_1322:
        /* <DEDUP_REMOVED lines=16> */
.L_x_1325:
[----:B------:R-:W-:Y:S05]  /*24030*/  BSYNC B0 ;  /* 0x0000000000007941 */ /* 0x000fea0003800000 */
.L_x_1324:
        /* <DEDUP_REMOVED lines=17> */
.L_x_1310:
        /* <DEDUP_REMOVED lines=19> */
.L_x_1326:
        /* <DEDUP_REMOVED lines=40> */
.L_x_1328:
[----:B------:R-:W-:Y:S05]  /*24500*/  BSYNC B0 ;  /* 0x0000000000007941 */ /* 0x000fea0003800000 */
.L_x_1327:
        /* <DEDUP_REMOVED lines=57> */
.L_x_1330:
[----:B------:R-:W-:Y:S05]  /*248a0*/  BSYNC B0 ;  /* 0x0000000000007941 */ /* 0x000fea0003800000 */
.L_x_1329:
        /* <DEDUP_REMOVED lines=15> */
.L_x_1332:
[----:B------:R-:W-:Y:S05]  /*249a0*/  BSYNC B0 ;  /* 0x0000000000007941 */ /* 0x000fea0003800000 */
.L_x_1331:
        /* <DEDUP_REMOVED lines=15> */
.L_x_1334:
[----:B------:R-:W-:Y:S05]  /*24aa0*/  BSYNC B0 ;  /* 0x0000000000007941 */ /* 0x000fea0003800000 */
.L_x_1333:
        /* <DEDUP_REMOVED lines=15> */
.L_x_1336:
[----:B------:R-:W-:Y:S05]  /*24ba0*/  BSYNC B0 ;  /* 0x0000000000007941 */ /* 0x000fea0003800000 */
.L_x_1335:
        /* <DEDUP_REMOVED lines=15> */
.L_x_1338:
[----:B------:R-:W-:Y:S05]  /*24ca0*/  BSYNC B0 ;  /* 0x0000000000007941 */ /* 0x000fea0003800000 */
.L_x_1337:
        /* <DEDUP_REMOVED lines=15> */
.L_x_1340:
[----:B------:R-:W-:Y:S05]  /*24da0*/  BSYNC B0 ;  /* 0x0000000000007941 */ /* 0x000fea0003800000 */
.L_x_1339:
        /* <DEDUP_REMOVED lines=15> */
.L_x_1342:
[----:B------:R-:W-:Y:S05]  /*24ea0*/  BSYNC B0 ;  /* 0x0000000000007941 */ /* 0x000fea0003800000 */
.L_x_1341:
        /* <DEDUP_REMOVED lines=16> */
.L_x_1343:
        /* <DEDUP_REMOVED lines=13> */
.L_x_1728:


//--------------------- .text._ZN7cutlass13device_kernelIN5flash19enable_sm80_to_sm89INS1_16FlashAttnFwdSm80INS1_25CollectiveMainloopFwdSm80ILi4ELi1ELb0EN4cute5tupleIJNS5_1CILi128EEENS7_ILi64EEES8_EEELi128ENS_6half_tEfNS_4arch4Sm80ELb1ELb0ELb0ELb0ELb0ELb0ELb1ELb0EEENS1_21CollectiveEpilogueFwdINS6_IJS8_S8_S9_EEENS6_IJNS7_ILi1EEESH_SH_EEESB_SD_Li128ELb0ELb1ELb0ELb0EEENS1_30DynamicPersistentTileSchedulerILi128ELi128ELb0ELb1ELb0EEEEEEEEEvNT_6ParamsE --------------------------
	.section	.text._ZN7cutlass13device_kernelIN5flash19enable_sm80_to_sm89INS1_16FlashAttnFwdSm80INS1_25CollectiveMainloopFwdSm80ILi4ELi1ELb0EN4cute5tupleIJNS5_1CILi128EEENS7_ILi64EEES8_EEELi128ENS_6half_tEfNS_4arch4Sm80ELb1ELb0ELb0ELb0ELb0ELb0ELb1ELb0EEENS1_21CollectiveEpilogueFwdINS6_IJS8_S8_S9_EEENS6_IJNS7_ILi1EEESH_SH_EEESB_SD_Li128ELb0ELb1ELb0ELb0EEENS1_30DynamicPersistentTileSchedulerILi128ELi128ELb0ELb1ELb0EEEEEEEEEvNT_6ParamsE,"ax",@progbits
	.sectioninfo	@"SHI_REGISTERS=255"
	.align	128
.text._ZN7cutlass13device_kernelIN5flash19enable_sm80_to_sm89INS1_16FlashAttnFwdSm80INS1_25CollectiveMainloopFwdSm80ILi4ELi1ELb0EN4cute5tupleIJNS5_1CILi128EEENS7_ILi64EEES8_EEELi128ENS_6half_tEfNS_4arch4Sm80ELb1ELb0ELb0ELb0ELb0ELb0ELb1ELb0EEENS1_21CollectiveEpilogueFwdINS6_IJS8_S8_S9_EEENS6_IJNS7_ILi1EEESH_SH_EEESB_SD_Li128ELb0ELb1ELb0ELb0EEENS1_30DynamicPersistentTileSchedulerILi128ELi128ELb0ELb1ELb0EEEEEEEEEvNT_6ParamsE:
        .type           _ZN7cutlass13device_kernelIN5flash19enable_sm80_to_sm89INS1_16FlashAttnFwdSm80INS1_25CollectiveMainloopFwdSm80ILi4ELi1ELb0EN4cute5tupleIJNS5_1CILi128EEENS7_ILi64EEES8_EEELi128ENS_6half_tEfNS_4arch4Sm80ELb1ELb0ELb0ELb0ELb0ELb0ELb1ELb0EEENS1_21CollectiveEpilogueFwdINS6_IJS8_S8_S9_EEENS6_IJNS7_ILi1EEESH_SH_EEESB_SD_Li128ELb0ELb1ELb0ELb0EEENS1_30DynamicPersistentTileSchedulerILi128ELi128ELb0ELb1ELb0EEEEEEEEEvNT_6ParamsE,@function
        .size           _ZN7cutlass13device_kernelIN5flash19enable_sm80_to_sm89INS1_16FlashAttnFwdSm80INS1_25CollectiveMainloopFwdSm80ILi4ELi1ELb0EN4cute5tupleIJNS5_1CILi128EEENS7_ILi64EEES8_EEELi128ENS_6half_tEfNS_4arch4Sm80ELb1ELb0ELb0ELb0ELb0ELb0ELb1ELb0EEENS1_21CollectiveEpilogueFwdINS6_IJS8_S8_S9_EEENS6_IJNS7_ILi1EEESH_SH_EEESB_SD_Li128ELb0ELb1ELb0ELb0EEENS1_30DynamicPersistentTileSchedulerILi128ELi128ELb0ELb1ELb0EEEEEEEEEvNT_6ParamsE,(.L_x_1729 - _ZN7cutlass13device_kernelIN5flash19enable_sm80_to_sm89INS1_16FlashAttnFwdSm80INS1_25CollectiveMainloopFwdSm80ILi4ELi1ELb0EN4cute5tupleIJNS5_1CILi128EEENS7_ILi64EEES8_EEELi128ENS_6half_tEfNS_4arch4Sm80ELb1ELb0ELb0ELb0ELb0ELb0ELb1ELb0EEENS1_21CollectiveEpilogueFwdINS6_IJS8_S8_S9_EEENS6_IJNS7_ILi1EEESH_SH_EEESB_SD_Li128ELb0ELb1ELb0ELb0EEENS1_30DynamicPersistentTileSchedulerILi128ELi128ELb0ELb1ELb0EEEEEEEEEvNT_6ParamsE)
        .other          _ZN7cutlass13device_kernelIN5flash19enable_sm80_to_sm89INS1_16FlashAttnFwdSm80INS1_25CollectiveMainloopFwdSm80ILi4ELi1ELb0EN4cute5tupleIJNS5_1CILi128EEENS7_ILi64EEES8_EEELi128ENS_6half_tEfNS_4arch4Sm80ELb1ELb0ELb0ELb0ELb0ELb0ELb1ELb0EEENS1_21CollectiveEpilogueFwdINS6_IJS8_S8_S9_EEENS6_IJNS7_ILi1EEESH_SH_EEESB_SD_Li128ELb0ELb1ELb0ELb0EEENS1_30DynamicPersistentTileSchedulerILi128ELi128ELb0ELb1ELb0EEEEEEEEEvNT_6ParamsE,@"STO_CUDA_ENTRY STV_DEFAULT"
_ZN7cutlass13device_kernelIN5flash19enable_sm80_to_sm89INS1_16FlashAttnFwdSm80INS1_25CollectiveMainloopFwdSm80ILi4ELi1ELb0EN4cute5tupleIJNS5_1CILi128EEENS7_ILi64EEES8_EEELi128ENS_6half_tEfNS_4arch4Sm80ELb1ELb0ELb0ELb0ELb0ELb0ELb1ELb0EEENS1_21CollectiveEpilogueFwdINS6_IJS8_S8_S9_EEENS6_IJNS7_ILi1EEESH_SH_EEESB_SD_Li128ELb0ELb1ELb0ELb0EEENS1_30DynamicPersistentTileSchedulerILi128ELi128ELb0ELb1ELb0EEEEEEEEEvNT_6ParamsE:
        /* <DEDUP_REMOVED lines=12> */
[----:B------:R-:W-:Y:S01]  /*00c0*/  IMAD.MOV.U32 R232, RZ, RZ, 0x40 ;  /* 0x00000040ffe87424 */ /* 0x000fe200078e00ff */
[----:B------:R-:W-:Y:S02]  /*00d0*/  ULDC.64 UR6, c[0x0][0x118] ;  /* 0x0000460000067ab9 */ /* 0x000fe40000000a00 */
[CC--:B------:R-:W-:Y:S02]  /*00e0*/  LEA.HI R2, R14.reuse, R16.reuse, RZ, 0x4 ;  /* 0x000000100e027211 */ /* 0x0c0fe400078f20ff */
[CC--:B------:R-:W-:Y:S02]  /*00f0*/  LEA.HI R10, R14.reuse, R16.reuse, RZ, 0x3 ;  /* 0x000000100e0a7211 */ /* 0x0c0fe400078f18ff */
[----:B------:R-:W-:Y:S02]  /*0100*/  SHF.R.S32.HI R3, RZ, 0x4, R2 ;  /* 0x00000004ff037819 */ /* 0x000fe40000011402 */
[----:B------:R-:W-:-:S02]  /*0110*/  LEA.HI R12, R14, R16, RZ, 0x2 ;  /* 0x000000100e0c7211 */ /* 0x000fc400078f10ff */
[----:B------:R-:W-:Y:S02]  /*0120*/  LEA.HI R0, R2, R3, RZ, 0x1 ;  /* 0x0000000302007211 */ /* 0x000fe400078f08ff */
[----:B------:R-:W-:Y:S02]  /*0130*/  LOP3.LUT R5, R10, 0xfffffff8, RZ, 0xc0, !PT ;  /* 0xfffffff80a057812 */ /* 0x000fe400078ec0ff */
[----:B------:R-:W-:Y:S02]  /*0140*/  LOP3.LUT R0, R0, 0xfffffffe, RZ, 0xc0, !PT ;  /* 0xfffffffe00007812 */ /* 0x000fe400078ec0ff */
[----:B------:R-:W-:Y:S01]  /*0150*/  SHF.R.S32.HI R20, RZ, 0x3, R10 ;  /* 0x00000003ff147819 */ /* 0x000fe2000001140a */
[----:B------:R-:W-:Y:S01]  /*0160*/  IMAD.IADD R8, R16, 0x1, -R5 ;  /* 0x0000000110087824 */ /* 0x000fe200078e0a05 */
[----:B------:R-:W-:Y:S01]  /*0170*/  SHF.R.S32.HI R7, RZ, 0x2, R12 ;  /* 0x00000002ff077819 */ /* 0x000fe2000001140c */
[----:B------:R-:W-:Y:S01]  /*0180*/  IMAD.IADD R13, R3, 0x1, -R0 ;  /* 0x00000001030d7824 */ /* 0x000fe200078e0a00 */
[----:B------:R-:W-:Y:S01]  /*0190*/  LOP3.LUT R0, R2, 0xfffffff0, RZ, 0xc0, !PT ;  /* 0xfffffff002007812 */ /* 0x000fe200078ec0ff */
[----:B------:R-:W-:Y:S01]  /*01a0*/  IMAD.SHL.U32 R4, R20, 0x40, RZ ;  /* 0x0000004014047824 */ /* 0x000fe200078e00ff */
[----:B------:R-:W-:Y:S01]  /*01b0*/  SHF.R.S32.HI R3, RZ, 0x1f, R12 ;  /* 0x0000001fff037819 */ /* 0x000fe2000001140c */
[----:B------:R-:W-:-:S02]  /*01c0*/  IMAD.SHL.U32 R18, R8, 0x8, RZ ;  /* 0x0000000808127824 */ /* 0x000fc400078e00ff */
[----:B------:R-:W-:Y:S01]  /*01d0*/  IMAD.IADD R2, R16, 0x1, -R0 ;  /* 0x0000000110027824 */ /* 0x000fe200078e0a00 */
[----:B------:R-:W-:Y:S01]  /*01e0*/  LEA.HI R3, R3, R7, RZ, 0x3 ;  /* 0x0000000703037211 */ /* 0x000fe200078f18ff */
[----:B------:R-:W-:Y:S01]  /*01f0*/  IMAD.SHL.U32 R9, R8, 0x40, RZ ;  /* 0x0000004008097824 */ /* 0x000fe200078e00ff */
[----:B------:R-:W-:Y:S02]  /*0200*/  LOP3.LUT R0, R4, 0x1c0, RZ, 0xc0, !PT ;  /* 0x000001c004007812 */ /* 0x000fe400078ec0ff */
[----:B------:R-:W-:Y:S02]  /*0210*/  SHF.R.S32.HI R6, RZ, 0x1f, R2 ;  /* 0x0000001fff067819 */ /* 0x000fe40000011402 */
[----:B------:R-:W-:Y:S02]  /*0220*/  LOP3.LUT R3, R3, 0xfffffff8, RZ, 0xc0, !PT ;  /* 0xfffffff803037812 */ /* 0x000fe400078ec0ff */
[----:B------:R-:W-:Y:S02]  /*0230*/  LEA.HI R11, R6, R2, RZ, 0x3 ;  /* 0x00000002060b7211 */ /* 0x000fe400078f18ff */
[----:B------:R-:W-:Y:S01]  /*0240*/  LOP3.LUT R5, R0, 0x38, R18, 0xf8, !PT ;  /* 0x0000003800057812 */ /* 0x000fe200078ef812 */
[----:B------:R-:W-:Y:S01]  /*0250*/  IMAD.IADD R7, R7, 0x1, -R3 ;  /* 0x0000000107077824 */ /* 0x000fe200078e0a03 */
[----:B------:R-:W-:-:S02]  /*0260*/  SHF.R.U32.HI R4, RZ, 0x3, R0 ;  /* 0x00000003ff047819 */ /* 0x000fc40000011600 */
[----:B------:R-:W-:Y:S02]  /*0270*/  LOP3.LUT R0, R9, 0x1c0, RZ, 0xc0, !PT ;  /* 0x000001c009007812 */ /* 0x000fe400078ec0ff */
[----:B------:R-:W-:Y:S02]  /*0280*/  LOP3.LUT R3, R11, 0xfffffff8, RZ, 0xc0, !PT ;  /* 0xfffffff80b037812 */ /* 0x000fe400078ec0ff */
[----:B------:R-:W-:Y:S02]  /*0290*/  LEA.HI R6, R14, R16, RZ, 0x6 ;  /* 0x000000100e067211 */ /* 0x000fe400078f30ff */
[----:B------:R-:W-:Y:S01]  /*02a0*/  LOP3.LUT R5, R5, R4, RZ, 0x3c, !PT ;  /* 0x0000000405057212 */ /* 0x000fe200078e3cff */
[----:B------:R-:W-:Y:S01]  /*02b0*/  IMAD.IADD R9, R2, 0x1, -R3 ;  /* 0x0000000102097824 */ /* 0x000fe200078e0a03 */
[----:B------:R-:W-:Y:S01]  /*02c0*/  LOP3.LUT R4, R0, 0x8, R10, 0xf8, !PT ;  /* 0x0000000800047812 */ /* 0x000fe200078ef80a */
[----:B------:R-:W-:Y:S01]  /*02d0*/  IMAD.SHL.U32 R3, R6, 0x8, RZ ;  /* 0x0000000806037824 */ /* 0x000fe200078e00ff */
[----:B------:R-:W-:-:S02]  /*02e0*/  SHF.R.U32.HI R0, RZ, 0x3, R0 ;  /* 0x00000003ff007819 */ /* 0x000fc40000011600 */
[----:B------:R-:W-:Y:S02]  /*02f0*/  LEA.HI R10, R14, R16, RZ, 0x5 ;  /* 0x000000100e0a7211 */ /* 0x000fe400078f28ff */
[----:B------:R-:W-:Y:S02]  /*0300*/  LOP3.LUT R2, R12, 0xfffffffc, RZ, 0xc0, !PT ;  /* 0xfffffffc0c027812 */ /* 0x000fe400078ec0ff */
[----:B------:R-:W-:Y:S02]  /*0310*/  LOP3.LUT R14, R4, R0, RZ, 0x3c, !PT ;  /* 0x00000000040e7212 */ /* 0x000fe400078e3cff */
[----:B------:R-:W-:Y:S01]  /*0320*/  LOP3.LUT R0, R10, 0xffffffe0, RZ, 0xc0, !PT ;  /* 0xffffffe00a007812 */ /* 0x000fe200078ec0ff */
[C---:B------:R-:W-:Y:S01]  /*0330*/  IMAD.IADD R6, R16.reuse, 0x1, -R2 ;  /* 0x0000000110067824 */ /* 0x040fe200078e0a02 */
[----:B------:R-:W-:Y:S02]  /*0340*/  LOP3.LUT R248, R5, 0x7ffffe00, R3, 0xf8, !PT ;  /* 0x7ffffe0005f87812 */ /* 0x000fe400078ef803 */
[----:B------:R-:W-:Y:S01]  /*0350*/  LOP3.LUT R3, R7, 0x1, RZ, 0xc0, !PT ;  /* 0x0000000107037812 */ /* 0x000fe200078ec0ff */
[----:B------:R-:W-:Y:S01]  /*0360*/  IMAD.IADD R17, R16, 0x1, -R0 ;  /* 0x0000000110117824 */ /* 0x000fe200078e0a00 */
[--C-:B------:R-:W-:Y:S01]  /*0370*/  SHF.R.S32.HI R235, RZ, 0x5, R10.reuse ;  /* 0x00000005ffeb7819 */ /* 0x100fe2000001140a */
[----:B------:R-:W-:Y:S01]  /*0380*/  IMAD.SHL.U32 R248, R248, 0x2, RZ ;  /* 0x00000002f8f87824 */ /* 0x000fe200078e00ff */
[----:B------:R-:W-:-:S02]  /*0390*/  SHF.R.S32.HI R2, RZ, 0x1f, R10 ;  /* 0x0000001fff027819 */ /* 0x000fc4000001140a */
[----:B------:R-:W-:Y:S02]  /*03a0*/  LEA.HI R0, R6, R6, RZ, 0x1 ;  /* 0x0000000606007211 */ /* 0x000fe400078f08ff */
[----:B------:R-:W-:Y:S02]  /*03b0*/  ISETP.NE.U32.AND P0, PT, R3, 0x1, PT ;  /* 0x000000010300780c */ /* 0x000fe40003f05070 */
[----:B------:R-:W-:Y:S02]  /*03c0*/  LEA.HI R3, R2, R235, RZ, 0x2 ;  /* 0x000000eb02037211 */ /* 0x000fe400078f10ff */
[C---:B------:R-:W-:Y:S01]  /*03d0*/  LOP3.LUT R2, R0.reuse, 0x1ffffffe, RZ, 0xc0, !PT ;  /* 0x1ffffffe00027812 */ /* 0x040fe200078ec0ff */
[----:B------:R-:W-:Y:S01]  /*03e0*/  IMAD.SHL.U32 R0, R0, 0x20, RZ ;  /* 0x0000002000007824 */ /* 0x000fe200078e00ff */
[----:B------:R-:W-:Y:S02]  /*03f0*/  LOP3.LUT R3, R3, 0xffffffc, RZ, 0xc0, !PT ;  /* 0x0ffffffc03037812 */ /* 0x000fe400078ec0ff */
[----:B------:R-:W-:Y:S01]  /*0400*/  SHF.R.S32.HI R10, RZ, 0x1f, R17 ;  /* 0x0000001fff0a7819 */ /* 0x000fe20000011411 */
[----:B------:R-:W-:Y:S01]  /*0410*/  IMAD.IADD R2, R6, 0x1, -R2 ;  /* 0x0000000106027824 */ /* 0x000fe200078e0a02 */
[----:B------:R-:W-:Y:S01]  /*0420*/  LOP3.LUT R0, R0, 0xffffffc0, RZ, 0xc0, !PT ;  /* 0xffffffc000007812 */ /* 0x000fe200078ec0ff */
[----:B------:R-:W-:Y:S01]  /*0430*/  IMAD.IADD R5, R235, 0x1, -R3 ;  /* 0x00000001eb057824 */ /* 0x000fe200078e0a03 */
[----:B------:R-:W-:Y:S01]  /*0440*/  LEA.HI R10, R10, R17, RZ, 0x2 ;  /* 0x000000110a0a7211 */ /* 0x000fe200078f10ff */
[----:B------:R-:W-:Y:S01]  /*0450*/  IMAD.SHL.U32 R3, R9, 0x40, RZ ;  /* 0x0000004009037824 */ /* 0x000fe200078e00ff */
[----:B------:R-:W-:Y:S01]  /*0460*/  R2P PR, R7, 0x6 ;  /* 0x0000000607007804 */ /* 0x000fe20000000000 */
[----:B------:R-:W-:Y:S01]  /*0470*/  IMAD R12, R2, 0x8, R0 ;  /* 0x00000008020c7824 */ /* 0x000fe200078e0200 */
[----:B------:R-:W-:Y:S01]  /*0480*/  SHF.R.S32.HI R4, RZ, 0x2, R10 ;  /* 0x00000002ff047819 */ /* 0x000fe2000001140a */
[----:B------:R-:W-:Y:S01]  /*0490*/  IMAD.SHL.U32 R2, R13, 0x8, RZ ;  /* 0x000000080d027824 */ /* 0x000fe200078e00ff */
[----:B------:R-:W-:Y:S01]  /*04a0*/  LOP3.LUT R0, R3, 0x1c0, RZ, 0xc0, !PT ;  /* 0x000001c003007812 */ /* 0x000fe200078ec0ff */
[----:B------:R-:W-:Y:S01]  /*04b0*/  IMAD.SHL.U32 R3, R7, 0x40, RZ ;  /* 0x0000004007037824 */ /* 0x000fe200078e00ff */
[----:B------:R-:W-:Y:S01]  /*04c0*/  SHF.R.S32.HI R19, RZ, 0x1f, R18 ;  /* 0x0000001fff137819 */ /* 0x000fe20000011412 */
[----:B------:R-:W-:Y:S01]  /*04d0*/  IMAD R16, R5, 0x10, R4 ;  /* 0x0000001005107824 */ /* 0x000fe200078e0204 */
[----:B------:R-:W-:Y:S01]  /*04e0*/  LOP3.LUT R2, R0, 0x8, R2, 0xf8, !PT ;  /* 0x0000000800027812 */ /* 0x000fe200078ef802 */
[----:B------:R-:W-:Y:S01]  /*04f0*/  IMAD.SHL.U32 R235, R235, 0x400, RZ ;  /* 0x00000400ebeb7824 */ /* 0x000fe200078e00ff */
[----:B------:R-:W-:Y:S01]  /*0500*/  LOP3.LUT R3, R3, 0x1c0, RZ, 0xc0, !PT ;  /* 0x000001c003037812 */ /* 0x000fe200078ec0ff */
[----:B------:R-:W-:Y:S01]  /*0510*/  IMAD.SHL.U32 R5, R11, 0x40, RZ ;  /* 0x000000400b057824 */ /* 0x000fe200078e00ff */
[----:B------:R-:W-:Y:S01]  /*0520*/  SHF.R.U32.HI R0, RZ, 0x3, R0 ;  /* 0x00000003ff007819 */ /* 0x000fe20000011600 */
[----:B------:R-:W-:Y:S01]  /*0530*/  IMAD R4, R6, 0x2, R235 ;  /* 0x0000000206047824 */ /* 0x000fe200078e02eb */
[----:B------:R-:W-:Y:S01]  /*0540*/  LEA.HI R3, R3, R3, RZ, 0x1d ;  /* 0x0000000303037211 */ /* 0x000fe200078fe8ff */
[----:B------:R-:W-:Y:S01]  /*0550*/  STL [R1+0x88], R16 ;  /* 0x0000881001007387 */ /* 0x000fe20000100800 */
[----:B------:R-:W-:Y:S01]  /*0560*/  LOP3.LUT R229, R2, R0, RZ, 0x3c, !PT ;  /* 0x0000000002e57212 */ /* 0x000fe200078e3cff */
[----:B------:R-:W-:Y:S01]  /*0570*/  IMAD.MOV.U32 R6, RZ, RZ, 0x20 ;  /* 0x00000020ff067424 */ /* 0x000fe200078e00ff */
[----:B------:R-:W-:Y:S01]  /*0580*/  LOP3.LUT R2, R5, 0xfffffe00, RZ, 0xc0, !PT ;  /* 0xfffffe0005027812 */ /* 0x000fe200078ec0ff */
[----:B------:R-:W-:Y:S01]  /*0590*/  IMAD.IADD R5, R4, 0x1, R3 ;  /* 0x0000000104057824 */ /* 0x000fe200078e0203 */
[----:B------:R-:W-:Y:S01]  /*05a0*/  IADD3 R3, R18, 0x40, RZ ;  /* 0x0000004012037810 */ /* 0x000fe20007ffe0ff */
[----:B------:R-:W-:Y:S01]  /*05b0*/  IMAD R4, R8, 0x10, R20 ;  /* 0x0000001008047824 */ /* 0x000fe200078e0214 */
[CC--:B------:R-:W-:Y:S01]  /*05c0*/  IADD3 R235, R229.reuse, R2.reuse, R235 ;  /* 0x00000002e5eb7210 */ /* 0x0c0fe20007ffe0eb */
[----:B------:R-:W-:Y:S01]  /*05d0*/  STL [R1+0x5c], R15 ;  /* 0x00005c0f01007387 */ /* 0x000fe20000100800 */
[----:B------:R-:W-:Y:S01]  /*05e0*/  LOP3.LUT R229, R229, R2, RZ, 0xfc, !PT ;  /* 0x00000002e5e57212 */ /* 0x000fe200078efcff */
[----:B------:R-:W-:Y:S01]  /*05f0*/  IMAD R0, R13, 0x200, R14 ;  /* 0x000002000d007824 */ /* 0x000fe200078e020e */
[----:B------:R-:W-:Y:S01]  /*0600*/  LOP3.LUT R2, R10, 0x7ffffffc, RZ, 0xc0, !PT ;  /* 0x7ffffffc0a027812 */ /* 0x000fe200078ec0ff */
[----:B------:R1:W-:Y:S01]  /*0610*/  STL [R1+0x80], R4 ;  /* 0x0000800401007387 */ /* 0x0003e20000100800 */
[----:B------:R-:W-:-:S02]  /*0620*/  SHF.R.S32.HI R7, RZ, 0x1f, R3 ;  /* 0x0000001fff077819 */ /* 0x000fc40000011403 */
[----:B------:R-:W-:Y:S01]  /*0630*/  LEA R5, R5, 0x80, 0x1 ;  /* 0x0000008005057811 */ /* 0x000fe200078e08ff */
[----:B------:R2:W-:Y:S01]  /*0640*/  STL [R1+0x3c], R3 ;  /* 0x00003c0301007387 */ /* 0x0005e20000100800 */
[C---:B------:R-:W-:Y:S02]  /*0650*/  LOP3.LUT P4, RZ, R8.reuse, 0x2, RZ, 0xc0, !PT ;  /* 0x0000000208ff7812 */ /* 0x040fe4000788c0ff */
[----:B------:R-:W-:Y:S01]  /*0660*/  LOP3.LUT P3, RZ, R8, 0x4, RZ, 0xc0, !PT ;  /* 0x0000000408ff7812 */ /* 0x000fe2000786c0ff */
[----:B------:R-:W-:Y:S01]  /*0670*/  STL.64 [R1+0x10], R18 ;  /* 0x0000101201007387 */ /* 0x000fe20000100a00 */
[C---:B------:R-:W-:Y:S02]  /*0680*/  LOP3.LUT P6, RZ, R9.reuse, 0x2, RZ, 0xc0, !PT ;  /* 0x0000000209ff7812 */ /* 0x040fe400078cc0ff */
[----:B------:R-:W-:Y:S01]  /*0690*/  LOP3.LUT P5, RZ, R9, 0x4, RZ, 0xc0, !PT ;  /* 0x0000000409ff7812 */ /* 0x000fe200078ac0ff */
[----:B------:R3:W-:Y:S01]  /*06a0*/  STL [R1+0x48], R7 ;  /* 0x0000480701007387 */ /* 0x0007e20000100800 */
[----:B------:R-:W-:-:S02]  /*06b0*/  LEA R228, R0, 0x4100, 0x1 ;  /* 0x0000410000e47811 */ /* 0x000fc400078e08ff */
[----:B------:R-:W-:Y:S02]  /*06c0*/  SEL R231, R232, 0xffffffc0, !P3 ;  /* 0xffffffc0e8e77807 */ /* 0x000fe40005800000 */
[----:B------:R-:W-:Y:S02]  /*06d0*/  SEL R0, R6, 0xffffffe0, !P6 ;  /* 0xffffffe006007807 */ /* 0x000fe40007000000 */
[----:B------:R-:W-:Y:S01]  /*06e0*/  LEA R235, R235, 0x8100, 0x1 ;  /* 0x00008100ebeb7811 */ /* 0x000fe200078e08ff */
[C---:B------:R-:W-:Y:S01]  /*06f0*/  IMAD.IADD R234, R228.reuse, 0x1, R231 ;  /* 0x00000001e4ea7824 */ /* 0x040fe200078e02e7 */
[----:B------:R-:W-:Y:S02]  /*0700*/  LEA R229, R229, 0x100, 0x1 ;  /* 0x00000100e5e57811 */ /* 0x000fe400078e08ff */
[----:B------:R-:W-:Y:S01]  /*0710*/  IADD3 R239, R228, 0x20, RZ ;  /* 0x00000020e4ef7810 */ /* 0x000fe20007ffe0ff */
[----:B------:R-:W-:Y:S01]  /*0720*/  IMAD.IADD R237, R235, 0x1, R0 ;  /* 0x00000001ebed7824 */ /* 0x000fe200078e0200 */
[----:B-1----:R-:W-:Y:S01]  /*0730*/  SEL R4, R6, 0xffffffe0, !P1 ;  /* 0xffffffe006047807 */ /* 0x002fe20004800000 */
[----:B------:R-:W-:Y:S01]  /*0740*/  IMAD.IADD R230, R0, 0x1, R229 ;  /* 0x0000000100e67824 */ /* 0x000fe200078e02e5 */
[----:B------:R-:W-:Y:S01]  /*0750*/  @P4 IADD3 R239, R228, -0x20, RZ ;  /* 0xffffffe0e4ef4810 */ /* 0x000fe20007ffe0ff */
[----:B--2---:R-:W-:Y:S01]  /*0760*/  IMAD.IADD R3, R17, 0x1, -R2 ;  /* 0x0000000111037824 */ /* 0x004fe200078e0a02 */
[C---:B------:R-:W-:Y:S01]  /*0770*/  SEL R2, R232.reuse, 0xffffffc0, !P2 ;  /* 0xffffffc0e8027807 */ /* 0x040fe20005000000 */
[----:B------:R-:W-:Y:S01]  /*0780*/  IMAD.IADD R8, R5, 0x1, R4 ;  /* 0x0000000105087824 */ /* 0x000fe200078e0204 */
[----:B------:R-:W-:Y:S01]  /*0790*/  SEL R232, R232, 0xffffffc0, !P5 ;  /* 0xffffffc0e8e87807 */ /* 0x000fe20006800000 */
[----:B------:R-:W-:Y:S01]  /*07a0*/  IMAD.SHL.U32 R3, R3, 0x2, RZ ;  /* 0x0000000203037824 */ /* 0x000fe200078e00ff */
[----:B------:R-:W-:Y:S01]  /*07b0*/  IADD3 R247, R239, 0x800, RZ ;  /* 0x00000800eff77810 */ /* 0x000fe20007ffe0ff */
[----:B------:R-:W-:Y:S01]  /*07c0*/  IMAD.IADD R231, R231, 0x1, R239 ;  /* 0x00000001e7e77824 */ /* 0x000fe200078e02ef */
[C---:B------:R-:W-:Y:S01]  /*07d0*/  IADD3 R246, R239.reuse, 0x1000, RZ ;  /* 0x00001000eff67810 */ /* 0x040fe20007ffe0ff */
[----:B---3--:R-:W-:Y:S01]  /*07e0*/  IMAD.IADD R7, R16, 0x1, R12 ;  /* 0x0000000110077824 */ /* 0x008fe200078e020c */
[----:B------:R-:W-:Y:S01]  /*07f0*/  IADD3 R245, R239, 0x1800, RZ ;  /* 0x00001800eff57810 */ /* 0x000fe20007ffe0ff */
[--C-:B------:R-:W-:Y:S01]  /*0800*/  IMAD.IADD R236, R235, 0x1, R232.reuse ;  /* 0x00000001ebec7824 */ /* 0x100fe200078e02e8 */
[----:B------:R-:W-:Y:S01]  /*0810*/  IADD3 R244, R239, 0x2000, RZ ;  /* 0x00002000eff47810 */ /* 0x000fe20007ffe0ff */
[----:B------:R-:W-:Y:S01]  /*0820*/  IMAD.IADD R233, R232, 0x1, R229 ;  /* 0x00000001e8e97824 */ /* 0x000fe200078e02e5 */
[----:B------:R1:W-:Y:S01]  /*0830*/  STL [R1+0x58], R7 ;  /* 0x0000580701007387 */ /* 0x0003e20000100800 */
[----:B------:R-:W-:Y:S01]  /*0840*/  IMAD.IADD R238, R237, 0x1, R232 ;  /* 0x00000001edee7824 */ /* 0x000fe200078e02e8 */
[C---:B------:R-:W-:Y:S01]  /*0850*/  IADD3 R243, R239.reuse, 0x2800, RZ ;  /* 0x00002800eff37810 */ /* 0x040fe20007ffe0ff */
[----:B------:R-:W-:Y:S01]  /*0860*/  IMAD.IADD R240, R0, 0x1, R236 ;  /* 0x0000000100f07824 */ /* 0x000fe200078e02ec */
[----:B------:R2:W-:Y:S01]  /*0870*/  STL [R1+0x54], R3 ;  /* 0x0000540301007387 */ /* 0x0005e20000100800 */
[C---:B------:R-:W-:Y:S01]  /*0880*/  IADD3 R242, R239.reuse, 0x3000, RZ ;  /* 0x00003000eff27810 */ /* 0x040fe20007ffe0ff */
[----:B------:R-:W-:Y:S01]  /*0890*/  IMAD.IADD R232, R232, 0x1, R230 ;  /* 0x00000001e8e87824 */ /* 0x000fe200078e02e6 */
[----:B------:R-:W-:Y:S01]  /*08a0*/  IADD3 R241, R239, 0x3800, RZ ;  /* 0x00003800eff17810 */ /* 0x000fe20007ffe0ff */
[----:B------:R-:W-:Y:S01]  /*08b0*/  STL [R1+0x60], R5 ;  /* 0x0000600501007387 */ /* 0x000fe20000100800 */
[----:B-1----:R-:W-:-:S02]  /*08c0*/  IADD3 R7, R5, -0x10, RZ ;  /* 0xfffffff005077810 */ /* 0x002fc40007ffe0ff */
[C---:B------:R-:W-:Y:S01]  /*08d0*/  @P0 IADD3 R7, R5.reuse, 0x10, RZ ;  /* 0x0000001005070810 */ /* 0x040fe20007ffe0ff */
[----:B--2---:R-:W-:-:S05]  /*08e0*/  IMAD.IADD R3, R5, 0x1, R2 ;  /* 0x0000000105037824 */ /* 0x004fca00078e0202 */
[----:B------:R1:W-:Y:S04]  /*08f0*/  STL [R1+0x7c], R3 ;  /* 0x00007c0301007387 */ /* 0x0003e80000100800 */
[----:B------:R-:W-:Y:S01]  /*0900*/  STL [R1+0x6c], R8 ;  /* 0x00006c0801007387 */ /* 0x000fe20000100800 */
[----:B-1----:R-:W-:-:S05]  /*0910*/  IMAD.IADD R3, R8, 0x1, R2 ;  /* 0x0000000108037824 */ /* 0x002fca00078e0202 */
[----:B------:R1:W-:Y:S04]  /*0920*/  STL [R1+0x78], R3 ;  /* 0x0000780301007387 */ /* 0x0003e80000100800 */
[----:B------:R2:W-:Y:S01]  /*0930*/  STL [R1+0x64], R7 ;  /* 0x0000640701007387 */ /* 0x0005e20000100800 */
[--C-:B-1----:R-:W-:Y:S02]  /*0940*/  IMAD.IADD R3, R4, 0x1, R7.reuse ;  /* 0x0000000104037824 */ /* 0x102fe400078e0207 */
[----:B------:R-:W-:Y:S02]  /*0950*/  IMAD.IADD R4, R2, 0x1, R7 ;  /* 0x0000000102047824 */ /* 0x000fe400078e0207 */
[----:B------:R-:W-:Y:S01]  /*0960*/  IMAD.IADD R2, R3, 0x1, R2 ;  /* 0x0000000103027824 */ /* 0x000fe200078e0202 */
[----:B------:R2:W-:Y:S04]  /*0970*/  STL [R1+0x68], R3 ;  /* 0x0000680301007387 */ /* 0x0005e80000100800 */
[----:B------:R2:W-:Y:S04]  /*0980*/  STL [R1+0x74], R4 ;  /* 0x0000740401007387 */ /* 0x0005e80000100800 */
[----:B------:R2:W-:Y:S02]  /*0990*/  STL [R1+0x70], R2 ;  /* 0x0000700201007387 */ /* 0x0005e40000100800 */
.L_x_1433:
        /* <DEDUP_REMOVED lines=19> */
.L_x_1345:
[----:B------:R-:W-:-:S04]  /*0ad0*/  MOV R0, c[0x0][0x554] ;  /* 0x0001550000007a02 */ /* 0x000fc80000000f00 */
[----:B------:R-:W-:Y:S02]  /*0ae0*/  ISETP.NE.AND P0, PT, R0, 0x1, PT ;  /* 0x000000010000780c */ /* 0x000fe40003f05270 */
[----:B------:R-:W-:-:S11]  /*0af0*/  MOV R0, R2 ;  /* 0x0000000200007202 */ /* 0x000fd60000000f00 */
[----:B------:R-:W-:-:S05]  /*0b00*/  @P0 IMAD.HI.U32 R4, R2, c[0x0][0x558], RZ ;  /* 0x0001560002040a27 */ /* 0x000fca00078e00ff */
[----:B------:R-:W-:-:S05]  /*0b10*/  @P0 SHF.R.U32.HI R0, RZ, c[0x0][0x55c], R4 ;  /* 0x00015700ff000a19 */ /* 0x000fca0000011604 */
[----:B------:R-:W-:Y:S02]  /*0b20*/  IMAD R4, R0, c[0x0][0x554], RZ ;  /* 0x0001550000047a24 */ /* 0x000fe400078e02ff */
.L_x_1346:
[----:B------:R-:W-:Y:S05]  /*0b30*/  BSYNC B0 ;  /* 0x0000000000007941 */ /* 0x000fea0003800000 */
.L_x_1344:
[----:B------:R-:W-:Y:S01]  /*0b40*/  IMAD.MOV.U32 R5, RZ, RZ, c[0x0][0x2c4] ;  /* 0x0000b100ff057624 */ /* 0x000fe200078e00ff */
[----:B------:R-:W-:Y:S01]  /*0b50*/  LOP3.LUT R0, RZ, R0, RZ, 0x33, !PT ;  /* 0x00000000ff007212 */ /* 0x000fe200078e33ff */
[----:B------:R-:W-:Y:S01]  /*0b60*/  IMAD.MOV.U32 R6, RZ, RZ, c[0x0][0x548] ;  /* 0x00015200ff067624 */ /* 0x000fe200078e00ff */
[----:B------:R-:W-:Y:S01]  /*0b70*/  ULDC UR5, c[0x0][0x1d0] ;  /* 0x0000740000057ab9 */ /* 0x000fe20000000800 */
[----:B------:R-:W-:Y:S01]  /*0b80*/  IMAD.IADD R2, R2, 0x1, -R4 ;  /* 0x0000000102027824 */ /* 0x000fe200078e0a04 */
[----:B------:R-:W-:Y:S01]  /*0b90*/  ISETP.NE.AND P4, PT, R5, 0x1, PT ;  /* 0x000000010500780c */ /* 0x000fe20003f85270 */
[----:B------:R-:W-:Y:S01]  /*0ba0*/  IMAD.MOV.U32 R5, RZ, RZ, 0x40 ;  /* 0x00000040ff057424 */ /* 0x000fe200078e00ff */
[----:B------:R-:W-:Y:S01]  /*0bb0*/  IADD3 R0, R0, c[0x0][0x53c], RZ ;  /* 0x00014f0000007a10 */ /* 0x000fe20007ffe0ff */
[----:B------:R-:W-:Y:S01]  /*0bc0*/  IMAD R2, R3, c[0x0][0x554], R2 ;  /* 0x0001550003027a24 */ /* 0x000fe200078e0202 */
[----:B------:R-:W-:Y:S01]  /*0bd0*/  ISETP.NE.AND P0, PT, R6, 0x1, PT ;  /* 0x000000010600780c */ /* 0x000fe20003f05270 */
[----:B------:R-:W-:Y:S01]  /*0be0*/  UIADD3 UR5, UR5, 0x3f, URZ ;  /* 0x0000003f05057890 */ /* 0x000fe2000fffe03f */
[----:B------:R-:W-:Y:S01]  /*0bf0*/  SHF.L.U32 R62, R0, 0x7, RZ ;  /* 0x00000007003e7819 */ /* 0x000fe200000006ff */
[----:B------:R-:W-:Y:S01]  /*0c00*/  CS2R R126, SRZ ;  /* 0x00000000007e7805 */ /* 0x000fe2000001ff00 */
[----:B------:R-:W-:Y:S01]  /*0c10*/  MOV R63, R2 ;  /* 0x00000002003f7202 */ /* 0x000fe20000000f00 */
[----:B------:R-:W-:Y:S01]  /*0c20*/  USHF.R.S32.HI UR4, URZ, 0x1f, UR5 ;  /* 0x0000001f3f047899 */ /* 0x000fe20008011405 */
[----:B------:R-:W-:Y:S01]  /*0c30*/  IADD3 R0, R62, 0x7f, RZ ;  /* 0x0000007f3e007810 */ /* 0x000fe20007ffe0ff */
[----:B------:R1:W-:Y:S01]  /*0c40*/  STL [R1+0x44], R62 ;  /* 0x0000443e01007387 */ /* 0x0003e20000100800 */
[----:B------:R-:W-:Y:S01]  /*0c50*/  CS2R R124, SRZ ;  /* 0x00000000007c7805 */ /* 0x000fe2000001ff00 */
[----:B------:R-:W-:Y:S01]  /*0c60*/  ULEA.HI UR4, UR4, UR5, URZ, 0x6 ;  /* 0x0000000504047291 */ /* 0x000fe2000f8f303f */
[----:B------:R-:W-:Y:S01]  /*0c70*/  CS2R R130, SRZ ;  /* 0x0000000000827805 */ /* 0x000fe2000001ff00 */
[----:B------:R-:W-:Y:S01]  /*0c80*/  @P4 IMAD.HI.U32 R3, R0, c[0x0][0x2c8], RZ ;  /* 0x0000b20000034a27 */ /* 0x000fe200078e00ff */
[----:B------:R-:W-:Y:S01]  /*0c90*/  CS2R R128, SRZ ;  /* 0x0000000000807805 */ /* 0x000fe2000001ff00 */
[----:B------:R-:W-:Y:S01]  /*0ca0*/  USHF.R.S32.HI UR4, URZ, 0x6, UR4 ;  /* 0x000000063f047899 */ /* 0x000fe20008011404 */
[----:B------:R-:W-:Y:S01]  /*0cb0*/  MOV R122, RZ ;  /* 0x000000ff007a7202 */ /* 0x000fe20000000f00 */
[----:B------:R-:W-:Y:S01]  /*0cc0*/  @P0 IMAD.HI.U32 R4, R2, c[0x0][0x54c], RZ ;  /* 0x0001530002040a27 */ /* 0x000fe200078e00ff */
[----:B------:R-:W-:Y:S01]  /*0cd0*/  @P4 SHF.R.U32.HI R0, RZ, c[0x0][0x2cc], R3 ;  /* 0x0000b300ff004a19 */ /* 0x000fe20000011603 */
[----:B------:R-:W-:Y:S01]  /*0ce0*/  CS2R R120, SRZ ;  /* 0x0000000000787805 */ /* 0x000fe2000001ff00 */
[----:B------:R-:W-:Y:S01]  /*0cf0*/  IADD3 R3, R5, -c[0x0][0x168], RZ ;  /* 0x80005a0005037a10 */ /* 0x000fe20007ffe0ff */
[----:B------:R-:W-:Y:S01]  /*0d00*/  IMAD.MOV.U32 R5, RZ, RZ, RZ ;  /* 0x000000ffff057224 */ /* 0x000fe200078e00ff */
[----:B------:R-:W-:Y:S01]  /*0d10*/  @P0 SHF.R.U32.HI R63, RZ, c[0x0][0x550], R4 ;  /* 0x00015400ff3f0a19 */ /* 0x000fe20000011604 */
[----:B------:R-:W-:Y:S01]  /*0d20*/  CS2R R118, SRZ ;  /* 0x0000000000767805 */ /* 0x000fe2000001ff00 */
[----:B------:R-:W-:Y:S01]  /*0d30*/  IADD3 R0, R0, c[0x0][0x1d0], R3 ;  /* 0x0000740000007a10 */ /* 0x000fe20007ffe003 */
[----:B------:R-:W-:Y:S01]  /*0d40*/  CS2R R116, SRZ ;  /* 0x0000000000747805 */ /* 0x000fe2000001ff00 */
[----:B------:R-:W-:Y:S01]  /*0d50*/  IMAD.MOV.U32 R9, RZ, RZ, RZ ;  /* 0x000000ffff097224 */ /* 0x000fe200078e00ff */
[----:B------:R1:W-:Y:S01]  /*0d60*/  STL [R1+0x50], R63 ;  /* 0x0000503f01007387 */ /* 0x0003e20000100800 */
[----:B------:R-:W-:Y:S01]  /*0d70*/  IMAD.MOV R3, RZ, RZ, -R63 ;  /* 0x000000ffff037224 */ /* 0x000fe200078e0a3f */
[----:B------:R-:W-:Y:S01]  /*0d80*/  SHF.R.S32.HI R4, RZ, 0x1f, R0 ;  /* 0x0000001fff047819 */ /* 0x000fe20000011400 */
        /* <DEDUP_REMOVED lines=10> */
[----:B------:R-:W-:Y:S01]  /*0e30*/  IMAD.MOV.U32 R112, RZ, RZ, RZ ;  /* 0x000000ffff707224 */ /* 0x000fe200078e00ff */
[----:B------:R-:W-:Y:S01]  /*0e40*/  IMNMX R7, R2, UR4, PT ;  /* 0x0000000402077c17 */ /* 0x000fe2000b800200 */
[----:B------:R-:W-:Y:S01]  /*0e50*/  CS2R R14, SRZ ;  /* 0x00000000000e7805 */ /* 0x000fe2000001ff00 */
[----:B------:R-:W-:Y:S01]  /*0e60*/  MOV R106, RZ ;  /* 0x000000ff006a7202 */ /* 0x000fe20000000f00 */
[----:B------:R-:W-:Y:S01]  /*0e70*/  IMAD.MOV.U32 R104, RZ, RZ, RZ ;  /* 0x000000ffff687224 */ /* 0x000fe200078e00ff */
[----:B------:R-:W-:Y:S01]  /*0e80*/  ISETP.GE.AND P0, PT, R7, 0x1, PT ;  /* 0x000000010700780c */ /* 0x000fe20003f06270 */
[----:B------:R1:W-:Y:S01]  /*0e90*/  STL [R1+0x8], R7 ;  /* 0x0000080701007387 */ /* 0x0003e20000100800 */
[----:B------:R-:W-:Y:S01]  /*0ea0*/  IMAD.MOV.U32 R102, RZ, RZ, RZ ;  /* 0x000000ffff667224 */ /* 0x000fe200078e00ff */
[----:B------:R-:W-:Y:S01]  /*0eb0*/  CS2R R16, SRZ ;  /* 0x0000000000107805 */ /* 0x000fe2000001ff00 */
        /* <DEDUP_REMOVED lines=69> */
[----:B------:R-:W-:Y:S01]  /*1310*/  MOV R60, RZ ;  /* 0x000000ff003c7202 */ /* 0x000fe20000000f00 */
[----:B------:R-:W-:Y:S01]  /*1320*/  CS2R R58, SRZ ;  /* 0x00000000003a7805 */ /* 0x000fe2000001ff00 */
[----:B------:R-:W-:Y:S05]  /*1330*/  @!P0 BRA `(.L_x_1347) ;  /* 0x0000e65000008947 */ /* 0x000fea0003800000 */
[----:B-1----:R-:W2:Y:S01]  /*1340*/  LDL R8, [R1+0x80] ;  /* 0x0000800001087983 */ /* 0x002ea20000100800 */
[----:B------:R-:W-:-:S03]  /*1350*/  ISETP.NE.U32.AND P0, PT, RZ, c[0x0][0x340], PT ;  /* 0x0000d000ff007a0c */ /* 0x000fc60003f05070 */
[----:B------:R-:W3:Y:S01]  /*1360*/  LDL.64 R64, [R1+0x10] ;  /* 0x0000100001407983 */ /* 0x000ee20000100a00 */
[----:B------:R-:W-:-:S03]  /*1370*/  ISETP.NE.AND.EX P0, PT, RZ, c[0x0][0x344], PT, P0 ;  /* 0x0000d100ff007a0c */ /* 0x000fc60003f05300 */
[----:B------:R-:W4:Y:S10]  /*1380*/  LDL R15, [R1+0x3c] ;  /* 0x00003c00010f7983 */ /* 0x000f340000100800 */
[----:B------:R-:W-:-:S05]  /*1390*/  @P0 MOV R2, 0x4 ;  /* 0x0000000400020802 */ /* 0x000fca0000000f00 */
[----:B------:R-:W-:-:S05]  /*13a0*/  @P0 IMAD.WIDE R2, R63, R2, c[0x0][0x340] ;  /* 0x0000d0003f020625 */ /* 0x000fca00078e0202 */
[----:B------:R1:W5:Y:S01]  /*13b0*/  @P0 LDG.E R14, [R2.64] ;  /* 0x00000006020e0981 */ /* 0x000362000c1e1900 */
[----:B------:R-:W-:-:S03]  /*13c0*/  SHF.R.S32.HI R12, RZ, 0x1f, R66 ;  /* 0x0000001fff0c7819 */ /* 0x000fc60000011442 */
[----:B------:R-:W1:Y:S02]  /*13d0*/  S2R R7, SR_TID.X ;  /* 0x0000000000077919 */ /* 0x000e640000002100 */
[----:B------:R-:W-:Y:S01]  /*13e0*/  IMAD R4, R12, c[0x0][0x1b8], RZ ;  /* 0x00006e000c047a24 */ /* 0x000fe200078e02ff */
[----:B------:R-:W-:-:S03]  /*13f0*/  SHF.R.S32.HI R13, RZ, 0x1f, R63 ;  /* 0x0000001fff0d7819 */ /* 0x000fc6000001143f */
[----:B------:R-:W-:Y:S01]  /*1400*/  IMAD R4, R66, c[0x0][0x1bc], R4 ;  /* 0x00006f0042047a24 */ /* 0x000fe200078e0204 */
[----:B-1----:R-:W-:-:S04]  /*1410*/  SHF.R.S32.HI R61, RZ, 0x1f, R7 ;  /* 0x0000001fff3d7819 */ /* 0x002fc80000011407 */
[----:B------:R-:W-:-:S04]  /*1420*/  LEA.HI R61, R61, R7, RZ, 0x3 ;  /* 0x000000073d3d7211 */ /* 0x000fc800078f18ff */
[----:B------:R-:W-:-:S04]  /*1430*/  SHF.R.S32.HI R61, RZ, 0x3, R61 ;  /* 0x00000003ff3d7819 */ /* 0x000fc8000001143d */
[----:B------:R-:W-:-:S05]  /*1440*/  SHF.R.S32.HI R11, RZ, 0x1f, R61 ;  /* 0x0000001fff0b7819 */ /* 0x000fca000001143d */
[----:B------:R-:W-:Y:S02]  /*1450*/  IMAD R5, R11, c[0x0][0x1e0], RZ ;  /* 0x000078000b057a24 */ /* 0x000fe400078e02ff */
[----:B------:R-:W-:Y:S02]  /*1460*/  IMAD R10, R13, c[0x0][0x1c0], RZ ;  /* 0x000070000d0a7a24 */ /* 0x000fe400078e02ff */
[----:B------:R-:W-:Y:S02]  /*1470*/  IMAD R9, R61, c[0x0][0x1e4], R5 ;  /* 0x000079003d097a24 */ /* 0x000fe400078e0205 */
[----:B------:R-:W-:-:S04]  /*1480*/  IMAD R11, R11, c[0x0][0x208], RZ ;  /* 0x000082000b0b7a24 */ /* 0x000fc800078e02ff */
[----:B------:R-:W-:Y:S01]  /*1490*/  IMAD R11, R61, c[0x0][0x20c], R11 ;  /* 0x000083003d0b7a24 */ /* 0x000fe200078e020b */
[----:B--2---:R-:W-:-:S05]  /*14a0*/  IADD3 R8, R8, R62, RZ ;  /* 0x0000003e08087210 */ /* 0x004fca0007ffe0ff */
[----:B------:R-:W-:Y:S01]  /*14b0*/  @P4 IMAD.HI.U32 R2, R8, c[0x0][0x2c8], RZ ;  /* 0x0000b20008024a27 */ /* 0x000fe200078e00ff */
[----:B------:R-:W-:-:S04]  /*14c0*/  MOV R0, R8 ;  /* 0x0000000800007202 */ /* 0x000fc80000000f00 */
[----:B------:R-:W-:Y:S01]  /*14d0*/  @P4 SHF.R.U32.HI R0, RZ, c[0x0][0x2cc], R2 ;  /* 0x0000b300ff004a19 */ /* 0x000fe20000011602 */
[----:B------:R-:W-:-:S04]  /*14e0*/  IMAD.WIDE.U32 R2, R66, c[0x0][0x1b8], RZ ;  /* 0x00006e0042027a25 */ /* 0x000fc800078e00ff */
[----:B---3--:R-:W-:Y:S01]  /*14f0*/  IMAD.WIDE.U32 R6, R61, c[0x0][0x1e0], R64 ;  /* 0x000078003d067a25 */ /* 0x008fe200078e0040 */
[----:B------:R-:W-:-:S04]  /*1500*/  IADD3 R3, R3, R4, RZ ;  /* 0x0000000403037210 */ /* 0x000fc80007ffe0ff */
[----:B------:R-:W-:Y:S01]  /*1510*/  IADD3 R7, R7, R9, RZ ;  /* 0x0000000907077210 */ /* 0x000fe20007ffe0ff */
[C---:B------:R-:W-:Y:S02]  /*1520*/  IMAD R9, R63.reuse, c[0x0][0x1c4], R10 ;  /* 0x000071003f097a24 */ /* 0x040fe400078e020a */
[----:B------:R-:W-:-:S04]  /*1530*/  IMAD.WIDE.U32 R2, R63, c[0x0][0x1c0], R2 ;  /* 0x000070003f027a25 */ /* 0x000fc800078e0002 */
[----:B------:R-:W-:Y:S01]  /*1540*/  IMAD.WIDE.U32 R4, R61, c[0x0][0x208], R64 ;  /* 0x000082003d047a25 */ /* 0x000fe200078e0040 */
[----:B------:R-:W-:Y:S02]  /*1550*/  IADD3 R3, R3, R9, RZ ;  /* 0x0000000903037210 */ /* 0x000fe40007ffe0ff */
[----:B------:R-:W-:Y:S02]  /*1560*/  SHF.R.S32.HI R9, RZ, 0x1f, R0 ;  /* 0x0000001fff097819 */ /* 0x000fe40000011400 */
[----:B------:R-:W-:Y:S01]  /*1570*/  IADD3 R5, R5, R11, RZ ;  /* 0x0000000b05057210 */ /* 0x000fe20007ffe0ff */
[----:B------:R-:W-:Y:S01]  /*1580*/  IMAD R11, R12, c[0x0][0x1e8], RZ ;  /* 0x00007a000c0b7a24 */ /* 0x000fe200078e02ff */
[----:B------:R-:W-:Y:S01]  /*1590*/  IADD3 R10, -R0, RZ, RZ ;  /* 0x000000ff000a7210 */ /* 0x000fe20007ffe1ff */
[----:B------:R-:W-:Y:S02]  /*15a0*/  IMAD R12, R12, c[0x0][0x210], RZ ;  /* 0x000084000c0c7a24 */ /* 0x000fe400078e02ff */
[----:B------:R-:W-:-:S02]  /*15b0*/  IMAD R9, R9, c[0x0][0x1b0], RZ ;  /* 0x00006c0009097a24 */ /* 0x000fc400078e02ff */
[C---:B------:R-:W-:Y:S02]  /*15c0*/  IMAD R11, R66.reuse, c[0x0][0x1ec], R11 ;  /* 0x00007b00420b7a24 */ /* 0x040fe400078e020b */
[----:B------:R-:W-:-:S04]  /*15d0*/  IMAD.WIDE.U32 R6, R66, c[0x0][0x1e8], R6 ;  /* 0x00007a0042067a25 */ /* 0x000fc800078e0006 */
[----:B------:R-:W-:Y:S02]  /*15e0*/  IMAD R10, R10, c[0x0][0x2c4], R8 ;  /* 0x0000b1000a0a7a24 */ /* 0x000fe400078e0208 */
[C---:B------:R-:W-:Y:S02]  /*15f0*/  IMAD R12, R66.reuse, c[0x0][0x214], R12 ;  /* 0x00008500420c7a24 */ /* 0x040fe400078e020c */
[----:B------:R-:W-:-:S04]  /*1600*/  IMAD.WIDE.U32 R4, R66, c[0x0][0x210], R4 ;  /* 0x0000840042047a25 */ /* 0x000fc800078e0004 */
[C---:B------:R-:W-:Y:S02]  /*1610*/  IMAD R8, R0.reuse, c[0x0][0x1b4], R9 ;  /* 0x00006d0000087a24 */ /* 0x040fe400078e0209 */
[----:B------:R-:W-:Y:S01]  /*1620*/  IMAD.WIDE.U32 R2, R0, c[0x0][0x1b0], R2 ;  /* 0x00006c0000027a25 */ /* 0x000fe200078e0002 */
[----:B------:R-:W-:Y:S02]  /*1630*/  IADD3 R9, R7, R11, RZ ;  /* 0x0000000b07097210 */ /* 0x000fe40007ffe0ff */
[----:B------:R-:W-:Y:S01]  /*1640*/  SHF.R.S32.HI R11, RZ, 0x1f, R10 ;  /* 0x0000001fff0b7819 */ /* 0x000fe2000001140a */
[----:B------:R-:W-:Y:S01]  /*1650*/  IMAD.IADD R7, R5, 0x1, R12 ;  /* 0x0000000105077824 */ /* 0x000fe200078e020c */
[----:B------:R-:W-:Y:S02]  /*1660*/  IADD3 R5, R3, R8, RZ ;  /* 0x0000000803057210 */ /* 0x000fe40007ffe0ff */
[----:B------:R-:W-:Y:S02]  /*1670*/  MOV R8, R6 ;  /* 0x0000000600087202 */ /* 0x000fe40000000f00 */
[----:B------:R-:W-:Y:S01]  /*1680*/  MOV R6, R4 ;  /* 0x0000000400067202 */ /* 0x000fe20000000f00 */
[----:B------:R-:W-:Y:S01]  /*1690*/  IMAD R11, R11, c[0x0][0x1a8], RZ ;  /* 0x00006a000b0b7a24 */ /* 0x000fe200078e02ff */
[----:B------:R-:W-:-:S02]  /*16a0*/  MOV R4, R2 ;  /* 0x0000000200047202 */ /* 0x000fc40000000f00 */
[----:B-----5:R-:W-:Y:S02]  /*16b0*/  @P0 SHF.R.S32.HI R3, RZ, 0x1f, R14 ;  /* 0x0000001fff030819 */ /* 0x020fe4000001140e */
[----:B------:R-:W-:Y:S01]  /*16c0*/  @P0 MOV R2, R14 ;  /* 0x0000000e00020202 */ /* 0x000fe20000000f00 */
[----:B------:R-:W-:Y:S01]  /*16d0*/  @!P0 IMAD.MOV.U32 R2, RZ, RZ, R63 ;  /* 0x000000ffff028224 */ /* 0x000fe200078e003f */
[----:B------:R-:W-:Y:S01]  /*16e0*/  @!P0 MOV R3, R13 ;  /* 0x0000000d00038202 */ /* 0x000fe20000000f00 */
[C---:B------:R-:W-:Y:S02]  /*16f0*/  IMAD R11, R10.reuse, c[0x0][0x1ac], R11 ;  /* 0x00006b000a0b7a24 */ /* 0x040fe400078e020b */
[----:B------:R-:W-:-:S04]  /*1700*/  IMAD.WIDE.U32 R4, R10, c[0x0][0x1a8], R4 ;  /* 0x00006a000a047a25 */ /* 0x000fc800078e0004 */
[----:B------:R-:W-:Y:S01]  /*1710*/  IMAD.WIDE.U32 R12, R2, c[0x0][0x218], R6 ;  /* 0x00008600020c7a25 */ /* 0x000fe200078e0006 */
[----:B------:R-:W-:-:S03]  /*1720*/  IADD3 R7, R5, R11, RZ ;  /* 0x0000000b05077210 */ /* 0x000fc60007ffe0ff */
[C---:B------:R-:W-:Y:S02]  /*1730*/  IMAD R0, R3.reuse, c[0x0][0x218], RZ ;  /* 0x0000860003007a24 */ /* 0x040fe400078e02ff */
[----:B------:R-:W-:Y:S01]  /*1740*/  IMAD R6, R3, c[0x0][0x1f0], RZ ;  /* 0x00007c0003067a24 */ /* 0x000fe200078e02ff */
[----:B------:R-:W-:Y:S01]  /*1750*/  LEA R3, P0, R4, c[0x0][0x160], 0x1 ;  /* 0x0000580004037a11 */ /* 0x000fe200078008ff */
[C---:B------:R-:W-:Y:S02]  /*1760*/  IMAD R5, R2.reuse, c[0x0][0x21c], R0 ;  /* 0x0000870002057a24 */ /* 0x040fe400078e0200 */
[----:B------:R-:W-:-:S04]  /*1770*/  IMAD.WIDE.U32 R8, R2, c[0x0][0x1f0], R8 ;  /* 0x00007c0002087a25 */ /* 0x000fc800078e0008 */
[----:B------:R-:W-:Y:S01]  /*1780*/  IMAD R6, R2, c[0x0][0x1f4], R6 ;  /* 0x00007d0002067a24 */ /* 0x000fe200078e0206 */
[----:B------:R-:W-:Y:S02]  /*1790*/  LEA.HI.X R2, R4, c[0x0][0x164], R7, 0x1, P0 ;  /* 0x0000590004027a11 */ /* 0x000fe400000f0c07 */
[----:B------:R-:W-:Y:S02]  /*17a0*/  IADD3 R4, R13, R5, RZ ;  /* 0x000000050d047210 */ /* 0x000fe40007ffe0ff */
[----:B------:R-:W-:Y:S01]  /*17b0*/  IADD3 R6, R9, R6, RZ ;  /* 0x0000000609067210 */ /* 0x000fe20007ffe0ff */
[----:B------:R1:W-:Y:S04]  /*17c0*/  STL.64 [R1+0x28], R8 ;  /* 0x0000280801007387 */ /* 0x0003e80000100a00 */
[----:B------:R1:W-:Y:S04]  /*17d0*/  STL.64 [R1+0x30], R12 ;  /* 0x0000300c01007387 */ /* 0x0003e80000100a00 */
[----:B------:R1:W-:Y:S04]  /*17e0*/  STL [R1+0x38], R4 ;  /* 0x0000380401007387 */ /* 0x0003e80000100800 */
[----:B------:R1:W-:Y:S01]  /*17f0*/  STL [R1+0x24], R6 ;  /* 0x0000240601007387 */ /* 0x0003e20000100800 */
[----:B------:R-:W-:-:S02]  /*1800*/  ISETP.GE.AND P5, PT, R64, c[0x0][0x198], PT ;  /* 0x0000660040007a0c */ /* 0x000fc40003fa6270 */
[----:B----4-:R-:W-:Y:S02]  /*1810*/  ISETP.GE.AND P3, PT, R15, c[0x0][0x198], PT ;  /* 0x000066000f007a0c */ /* 0x010fe40003f66270 */
[----:B------:R-:W-:Y:S01]  /*1820*/  IADD3 R0, R61, R62, RZ ;  /* 0x0000003e3d007210 */ /* 0x000fe20007ffe0ff */
[----:B------:R-:W-:Y:S08]  /*1830*/  BRA.DIV ~URZ, `(.L_x_1348) ;  /* 0x00010a527f007947 */ /* 0x000ff0000b800000 */
[----:B------:R2:W3:Y:S02]  /*1840*/  SHFL.IDX PT, R5, R2, RZ, 0x181f ;  /* 0x00181fff02057589 */ /* 0x0004e400000e0000 */
.L_x_1434:
[----:B------:R-:W-:Y:S05]  /*1850*/  BRA.DIV ~URZ, `(.L_x_1349) ;  /* 0x00010aa27f007947 */ /* 0x000fea000b800000 */
[----:B-1----:R1:W4:Y:S02]  /*1860*/  SHFL.IDX PT, R4, R3, RZ, 0x181f ;  /* 0x00181fff03047589 */ /* 0x00232400000e0000 */
.L_x_1435:
[----:B------:R-:W-:Y:S01]  /*1870*/  MOV R11, c[0x0][0x2c4] ;  /* 0x0000b100000b7a02 */ /* 0x000fe20000000f00 */
[----:B------:R-:W-:Y:S04]  /*1880*/  BSSY B0, `(.L_x_1350) ;  /* 0x0000010000007945 */ /* 0x000fe80003800000 */
[----:B------:R-:W-:-:S05]  /*1890*/  IMAD R11, R11, c[0x0][0x168], RZ ;  /* 0x00005a000b0b7a24 */ /* 0x000fca00078e02ff */
[----:B------:R-:W-:-:S13]  /*18a0*/  ISETP.GE.AND P0, PT, R0, R11, PT ;  /* 0x0000000b0000720c */ /* 0x000fda0003f06270 */
[----:B------:R-:W-:Y:S05]  /*18b0*/  @P0 BRA `(.L_x_1351) ;  /* 0x000000c000000947 */ /* 0x000fea0003800000 */
[----:B------:R-:W5:Y:S04]  /*18c0*/  LDL.64 R12, [R1+0x10] ;  /* 0x00001000010c7983 */ /* 0x000f680000100a00 */
[----:B--2---:R-:W2:Y:S04]  /*18d0*/  LDL R8, [R1+0x3c] ;  /* 0x00003c0001087983 */ /* 0x004ea80000100800 */
[----:B----4-:R-:W4:Y:S01]  /*18e0*/  LDL R9, [R1+0x48] ;  /* 0x0000480001097983 */ /* 0x010f220000100800 */
[-C--:B-----5:R-:W-:Y:S02]  /*18f0*/  LEA R6, P1, R12, R4.reuse, 0x1 ;  /* 0x000000040c067211 */ /* 0x0a0fe400078208ff */
[----:B--2---:R-:W-:-:S02]  /*1900*/  LEA R4, P0, R8, R4, 0x1 ;  /* 0x0000000408047211 */ /* 0x004fc400078008ff */
[-C--:B---3--:R-:W-:Y:S02]  /*1910*/  LEA.HI.X R7, R12, R5.reuse, R13, 0x1, P1 ;  /* 0x000000050c077211 */ /* 0x088fe400008f0c0d */
[----:B----4-:R-:W-:-:S03]  /*1920*/  LEA.HI.X R5, R8, R5, R9, 0x1, P0 ;  /* 0x0000000508057211 */ /* 0x010fc600000f0c09 */
[----:B------:R-:W-:Y:S01]  /*1930*/  @!PT LDS RZ, [RZ] ;  /* 0x00000000fffff984 */ /* 0x000fe20000000800 */
[----:B------:R-:W-:Y:S01]  /*1940*/  @!PT LDS RZ, [RZ] ;  /* 0x00000000fffff984 */ /* 0x000fe20000000800 */
[----:B------:R-:W-:Y:S01]  /*1950*/  @!PT LDS RZ, [RZ] ;  /* 0x00000000fffff984 */ /* 0x000fe20000000800 */
[----:B------:R2:W-:Y:S04]  /*1960*/  LDGSTS.E.BYPASS.LTC128B.128 [R248+0x8100], [R6.64], !P5 ;  /* 0x0810000006f87fae */ /* 0x0005e8000e901d46 */
[----:B------:R2:W-:Y:S02]  /*1970*/  LDGSTS.E.BYPASS.LTC128B.128 [R248+0xc100], [R4.64], !P3 ;  /* 0x0c10000004f87fae */ /* 0x0005e4000d901d46 */
.L_x_1351:
[----:B------:R-:W-:Y:S05]  /*1980*/  BSYNC B0 ;  /* 0x0000000000007941 */ /* 0x000fea0003800000 */
.L_x_1350:
[----:B------:R-:W-:Y:S05]  /*1990*/  BRA.DIV ~URZ, `(.L_x_1352) ;  /* 0x000109c27f007947 */ /* 0x000fea000b800000 */
[----:B--23--:R2:W3:Y:S04]  /*19a0*/  SHFL.IDX PT, R5, R2, 0x1, 0x181f ;  /* 0x00381f0002057f89 */ /* 0x00c4e800000e0000 */
[----:B----4-:R2:W4:Y:S02]  /*19b0*/  SHFL.IDX PT, R4, R3, 0x1, 0x181f ;  /* 0x00381f0003047f89 */ /* 0x01052400000e0000 */
.L_x_1436:
[----:B------:R-:W-:Y:S01]  /*19c0*/  IADD3 R6, R0, 0x10, RZ ;  /* 0x0000001000067810 */ /* 0x000fe20007ffe0ff */
[----:B------:R-:W-:Y:S03]  /*19d0*/  BSSY B0, `(.L_x_1353) ;  /* 0x000000f000007945 */ /* 0x000fe60003800000 */
        /* <DEDUP_REMOVED lines=14> */
.L_x_1354:
[----:B------:R-:W-:Y:S05]  /*1ac0*/  BSYNC B0 ;  /* 0x0000000000007941 */ /* 0x000fea0003800000 */
.L_x_1353:
[----:B------:R-:W-:Y:S05]  /*1ad0*/  BRA.DIV ~URZ, `(.L_x_1355) ;  /* 0x000109427f007947 */ /* 0x000fea000b800000 */
[----:B--23--:R2:W3:Y:S02]  /*1ae0*/  SHFL.IDX PT, R5, R2, 0x2, 0x181f ;  /* 0x00581f0002057f89 */ /* 0x00c4e400000e0000 */
.L_x_1437:
[----:B------:R-:W-:Y:S05]  /*1af0*/  BRA.DIV ~URZ, `(.L_x_1356) ;  /* 0x000109927f007947 */ /* 0x000fea000b800000 */
[----:B----4-:R4:W1:Y:S02]  /*1b00*/  SHFL.IDX PT, R4, R3, 0x2, 0x181f ;  /* 0x00581f0003047f89 */ /* 0x01086400000e0000 */
.L_x_1438:
[----:B------:R-:W-:Y:S01]  /*1b10*/  IADD3 R6, R0, 0x20, RZ ;  /* 0x0000002000067810 */ /* 0x000fe20007ffe0ff */
[----:B------:R-:W-:Y:S03]  /*1b20*/  BSSY B0, `(.L_x_1357) ;  /* 0x000000f000007945 */ /* 0x000fe60003800000 */
[----:B------:R-:W-:-:S13]  /*1b30*/  ISETP.GE.AND P0, PT, R6, R11, PT ;  /* 0x0000000b0600720c */ /* 0x000fda0003f06270 */
[----:B------:R-:W-:Y:S05]  /*1b40*/  @P0 BRA `(.L_x_1358) ;  /* 0x000000c000000947 */ /* 0x000fea0003800000 */
[----:B------:R-:W5:Y:S04]  /*1b50*/  LDL.64 R12, [R1+0x10] ;  /* 0x00001000010c7983 */ /* 0x000f680000100a00 */
[----:B--2---:R-:W2:Y:S04]  /*1b60*/  LDL R8, [R1+0x3c] ;  /* 0x00003c0001087983 */ /* 0x004ea80000100800 */
[----:B----4-:R-:W4:Y:S01]  /*1b70*/  LDL R9, [R1+0x48] ;  /* 0x0000480001097983 */ /* 0x010f220000100800 */
[-C--:B-1---5:R-:W-:Y:S02]  /*1b80*/  LEA R6, P1, R12, R4.reuse, 0x1 ;  /* 0x000000040c067211 */ /* 0x0a2fe400078208ff */
        /* <DEDUP_REMOVED lines=8> */
.L_x_1358:
[----:B------:R-:W-:Y:S05]  /*1c10*/  BSYNC B0 ;  /* 0x0000000000007941 */ /* 0x000fea0003800000 */
.L_x_1357:
[----:B------:R-:W-:Y:S05]  /*1c20*/  BRA.DIV ~URZ, `(.L_x_1359) ;  /* 0x000108c27f007947 */ /* 0x000fea000b800000 */
[----:B-1-3--:R1:W3:Y:S04]  /*1c30*/  SHFL.IDX PT, R5, R2, 0x3, 0x181f ;  /* 0x00781f0002057f89 */ /* 0x00a2e800000e0000 */
[----:B------:R1:W2:Y:S02]  /*1c40*/  SHFL.IDX PT, R4, R3, 0x3, 0x181f ;  /* 0x00781f0003047f89 */ /* 0x0002a400000e0000 */
.L_x_1439:
[----:B------:R-:W-:Y:S01]  /*1c50*/  IADD3 R6, R0, 0x30, RZ ;  /* 0x0000003000067810 */ /* 0x000fe20007ffe0ff */
[----:B------:R-:W-:Y:S03]  /*1c60*/  BSSY B0, `(.L_x_1360) ;  /* 0x000000f000007945 */ /* 0x000fe60003800000 */
[----:B------:R-:W-:-:S13]  /*1c70*/  ISETP.GE.AND P0, PT, R6, R11, PT ;  /* 0x0000000b0600720c */ /* 0x000fda0003f06270 */
[----:B------:R-:W-:Y:S05]  /*1c80*/  @P0 BRA `(.L_x_1361) ;  /* 0x000000c000000947 */ /* 0x000fea0003800000 */
[----:B------:R-:W5:Y:S04]  /*1c90*/  LDL.64 R12, [R1+0x10] ;  /* 0x00001000010c7983 */ /* 0x000f680000100a00 */
[----:B----4-:R-:W4:Y:S04]  /*1ca0*/  LDL R8, [R1+0x3c] ;  /* 0x00003c0001087983 */ /* 0x010f280000100800 */
[----:B---3--:R-:W3:Y:S01]  /*1cb0*/  LDL R9, [R1+0x48] ;  /* 0x0000480001097983 */ /* 0x008ee20000100800 */
[-C--:B--2--5:R-:W-:Y:S02]  /*1cc0*/  LEA R6, P1, R12, R4.reuse, 0x1 ;  /* 0x000000040c067211 */ /* 0x0a4fe400078208ff */
[----:B----4-:R-:W-:-:S02]  /*1cd0*/  LEA R4, P0, R8, R4, 0x1 ;  /* 0x0000000408047211 */ /* 0x010fc400078008ff */
[-C--:B------:R-:W-:Y:S02]  /*1ce0*/  LEA.HI.X R7, R12, R5.reuse, R13, 0x1, P1 ;  /* 0x000000050c077211 */ /* 0x080fe400008f0c0d */
[----:B---3--:R-:W-:-:S03]  /*1cf0*/  LEA.HI.X R5, R8, R5, R9, 0x1, P0 ;  /* 0x0000000508057211 */ /* 0x008fc600000f0c09 */
[----:B------:R-:W-:Y:S01]  /*1d00*/  @!PT LDS RZ, [RZ] ;  /* 0x00000000fffff984 */ /* 0x000fe20000000800 */
[----:B------:R-:W-:Y:S01]  /*1d10*/  @!PT LDS RZ, [RZ] ;  /* 0x00000000fffff984 */ /* 0x000fe20000000800 */
[----:B------:R-:W-:Y:S01]  /*1d20*/  @!PT LDS RZ, [RZ] ;  /* 0x00000000fffff984 */ /* 0x000fe20000000800 */
[----:B------:R2:W-:Y:S04]  /*1d30*/  LDGSTS.E.BYPASS.LTC128B.128 [R248+0x9900], [R6.64], !P5 ;  /* 0x0990000006f87fae */ /* 0x0005e8000e901d46 */
[----:B------:R2:W-:Y:S02]  /*1d40*/  LDGSTS.E.BYPASS.LTC128B.128 [R248+0xd900], [R4.64], !P3 ;  /* 0x0d90000004f87fae */ /* 0x0005e4000d901d46 */
.L_x_1361:
[----:B------:R-:W-:Y:S05]  /*1d50*/  BSYNC B0 ;  /* 0x0000000000007941 */ /* 0x000fea0003800000 */
.L_x_1360:
[----:B------:R-:W-:Y:S05]  /*1d60*/  BRA.DIV ~URZ, `(.L_x_1362) ;  /* 0x000108427f007947 */ /* 0x000fea000b800000 */
[----:B--23--:R2:W3:Y:S02]  /*1d70*/  SHFL.IDX PT, R5, R2, 0x4, 0x181f ;  /* 0x00981f0002057f89 */ /* 0x00c4e400000e0000 */
.L_x_1440:
[----:B------:R-:W-:Y:S05]  /*1d80*/  BRA.DIV ~URZ, `(.L_x_1363) ;  /* 0x000108927f007947 */ /* 0x000fea000b800000 */
[----:B------:R1:W2:Y:S02]  /*1d90*/  SHFL.IDX PT, R4, R3, 0x4, 0x181f ;  /* 0x00981f0003047f89 */ /* 0x0002a400000e0000 */
.L_x_1441:
        /* <DEDUP_REMOVED lines=16> */
.L_x_1365:
[----:B------:R-:W-:Y:S05]  /*1ea0*/  BSYNC B0 ;  /* 0x0000000000007941 */ /* 0x000fea0003800000 */
.L_x_1364:
[----:B------:R-:W-:Y:S05]  /*1eb0*/  BRA.DIV ~URZ, `(.L_x_1366) ;  /* 0x000107c27f007947 */ /* 0x000fea000b800000 */
[----:B--23--:R2:W3:Y:S04]  /*1ec0*/  SHFL.IDX PT, R5, R2, 0x5, 0x181f ;  /* 0x00b81f0002057f89 */ /* 0x00c4e800000e0000 */
[----:B------:R2:W1:Y:S02]  /*1ed0*/  SHFL.IDX PT, R4, R3, 0x5, 0x181f ;  /* 0x00b81f0003047f89 */ /* 0x00046400000e0000 */
.L_x_1442:
        /* <DEDUP_REMOVED lines=16> */
.L_x_1368:
[----:B------:R-:W-:Y:S05]  /*1fe0*/  BSYNC B0 ;  /* 0x0000000000007941 */ /* 0x000fea0003800000 */
.L_x_1367:
[----:B------:R-:W-:Y:S05]  /*1ff0*/  BRA.DIV ~URZ, `(.L_x_1369) ;  /* 0x000107427f007947 */ /* 0x000fea000b800000 */
[----:B-1-3--:R1:W3:Y:S02]  /*2000*/  SHFL.IDX PT, R5, R2, 0x6, 0x181f ;  /* 0x00d81f0002057f89 */ /* 0x00a2e400000e0000 */
.L_x_1443:
[----:B------:R-:W-:Y:S05]  /*2010*/  BRA.DIV ~URZ, `(.L_x_1370) ;  /* 0x000107927f007947 */ /* 0x000fea000b800000 */
[----:B------:R1:W2:Y:S02]  /*2020*/  SHFL.IDX PT, R4, R3, 0x6, 0x181f ;  /* 0x00d81f0003047f89 */ /* 0x0002a400000e0000 */
.L_x_1444:
        /* <DEDUP_REMOVED lines=16> */
.L_x_1372:
[----:B------:R-:W-:Y:S05]  /*2130*/  BSYNC B0 ;  /* 0x0000000000007941 */ /* 0x000fea0003800000 */
.L_x_1371:
[----:B------:R-:W-:Y:S05]  /*2140*/  BRA.DIV ~URZ, `(.L_x_1373) ;  /* 0x000106c27f007947 */ /* 0x000fea000b800000 */
[----:B--2---:R2:W1:Y:S04]  /*2150*/  SHFL.IDX PT, R6, R2, 0x7, 0x181f ;  /* 0x00f81f0002067f89 */ /* 0x00446800000e0000 */
[----:B-1--4-:R-:W1:Y:S02]  /*2160*/  SHFL.IDX PT, R3, R3, 0x7, 0x181f ;  /* 0x00f81f0003037f89 */ /* 0x012e6400000e0000 */
.L_x_1445:
[----:B------:R-:W4:Y:S04]  /*2170*/  LDL.64 R154, [R1+0x10] ;  /* 0x00001000019a7983 */ /* 0x000f280000100a00 */
[----:B------:R-:W5:Y:S04]  /*2180*/  LDL R7, [R1+0x3c] ;  /* 0x00003c0001077983 */ /* 0x000f680000100800 */
[----:B--2---:R-:W2:Y:S04]  /*2190*/  LDL R8, [R1+0x48] ;  /* 0x0000480001087983 */ /* 0x004ea80000100800 */
[----:B---3--:R-:W3:Y:S01]  /*21a0*/  LDL R187, [R1+0x8] ;  /* 0x0000080001bb7983 */ /* 0x008ee20000100800 */
[----:B------:R-:W-:-:S04]  /*21b0*/  IADD3 R0, R0, 0x70, RZ ;  /* 0x0000007000007810 */ /* 0x000fc80007ffe0ff */
[----:B------:R-:W-:-:S13]  /*21c0*/  ISETP.GE.AND P2, PT, R0, R11, PT ;  /* 0x0000000b0000720c */ /* 0x000fda0003f46270 */
[CC--:B-1--4-:R-:W-:Y:S02]  /*21d0*/  @!P2 LEA R4, P1, R154.reuse, R3.reuse, 0x1 ;  /* 0x000000039a04a211 */ /* 0x0d2fe400078208ff */
[C---:B-----5:R-:W-:Y:S02]  /*21e0*/  @!P2 LEA R2, P0, R7.reuse, R3, 0x1 ;  /* 0x000000030702a211 */ /* 0x060fe400078008ff */
[-C--:B------:R-:W-:Y:S02]  /*21f0*/  @!P2 LEA.HI.X R5, R154, R6.reuse, R155, 0x1, P1 ;  /* 0x000000069a05a211 */ /* 0x080fe400008f0c9b */
[----:B--2---:R-:W-:-:S03]  /*2200*/  @!P2 LEA.HI.X R3, R7, R6, R8, 0x1, P0 ;  /* 0x000000060703a211 */ /* 0x004fc600000f0c08 */
[----:B------:R-:W-:Y:S01]  /*2210*/  @!PT LDS RZ, [RZ] ;  /* 0x00000000fffff984 */ /* 0x000fe20000000800 */
[----:B------:R-:W-:Y:S01]  /*2220*/  @!PT LDS RZ, [RZ] ;  /* 0x00000000fffff984 */ /* 0x000fe20000000800 */
[----:B------:R-:W-:Y:S01]  /*2230*/  @!PT LDS RZ, [RZ] ;  /* 0x00000000fffff984 */ /* 0x000fe20000000800 */
[----:B------:R1:W-:Y:S04]  /*2240*/  @!P2 LDGSTS.E.BYPASS.LTC128B.128 [R248+0xb900], [R4.64], !P5 ;  /* 0x0b90000004f8afae */ /* 0x0003e8000e901d46 */
[----:B------:R1:W-:Y:S01]  /*2250*/  @!P2 LDGSTS.E.BYPASS.LTC128B.128 [R248+0xf900], [R2.64], !P3 ;  /* 0x0f90000002f8afae */ /* 0x0003e2000d901d46 */
[----:B---3--:R-:W-:-:S03]  /*2260*/  IADD3 R52, R187, -0x1, RZ ;  /* 0xffffffffbb347810 */ /* 0x008fc60007ffe0ff */
[----:B------:R-:W0:Y:S01]  /*2270*/  LDGDEPBAR ;  /* 0x00000000000079af */ /* 0x000e220000000000 */
[----:B------:R-:W-:Y:S03]  /*2280*/  WARPSYNC 0xffffffff ;  /* 0xffffffff00007948 */ /* 0x000fe60003800000 */
[----:B------:R-:W2:Y:S04]  /*2290*/  LDL.64 R156, [R1+0x28] ;  /* 0x00002800019c7983 */ /* 0x000ea80000100a00 */
[----:B------:R-:W3:Y:S04]  /*22a0*/  LDL R153, [R1+0x24] ;  /* 0x0000240001997983 */ /* 0x000ee80000100800 */
[----:B------:R-:W4:Y:S04]  /*22b0*/  LDL.64 R32, [R1+0x30] ;  /* 0x0000300001207983 */ /* 0x000f280000100a00 */
[----:B------:R-:W5:Y:S04]  /*22c0*/  LDL R26, [R1+0x38] ;  /* 0x00003800011a7983 */ /* 0x000f680000100800 */
[----:B------:R-:W1:Y:S01]  /*22d0*/  S2R R8, SR_TID.X ;  /* 0x0000000000087919 */ /* 0x000e620000002100 */
[----:B------:R-:W-:-:S02]  /*22e0*/  SHF.R.S32.HI R24, RZ, 0x1f, R52 ;  /* 0x0000001fff187819 */ /* 0x000fc40000011434 */
[----:B-1----:R-:W-:-:S04]  /*22f0*/  SHF.R.S32.HI R25, RZ, 0x1f, R8 ;  /* 0x0000001fff197819 */ /* 0x002fc80000011408 */
[----:B------:R-:W-:-:S04]  /*2300*/  LEA.HI R25, R25, R8, RZ, 0x3 ;  /* 0x0000000819197211 */ /* 0x000fc800078f18ff */
[----:B------:R-:W-:-:S04]  /*2310*/  SHF.R.S32.HI R25, RZ, 0x3, R25 ;  /* 0x00000003ff197819 */ /* 0x000fc80000011419 */
[----:B------:R-:W-:-:S05]  /*2320*/  IADD3 R0, -R25, c[0x0][0x1d0], RZ ;  /* 0x0000740019007a10 */ /* 0x000fca0007ffe1ff */
[----:B------:R-:W-:Y:S02]  /*2330*/  IMAD R0, R52, -0x40, R0 ;  /* 0xffffffc034007824 */ /* 0x000fe400078e0200 */
[----:B------:R-:W-:-:S03]  /*2340*/  IMAD R2, R24, c[0x0][0x1e0], RZ ;  /* 0x0000780018027a24 */ /* 0x000fc600078e02ff */
[----:B------:R-:W-:Y:S01]  /*2350*/  ISETP.GE.AND P1, PT, R0, 0x1, PT ;  /* 0x000000010000780c */ /* 0x000fe20003f26270 */
[----:B------:R-:W-:Y:S01]  /*2360*/  IMAD.WIDE.U32 R4, R52, c[0x0][0x1e0], RZ ;  /* 0x0000780034047a25 */ /* 0x000fe200078e00ff */
[----:B------:R-:W-:-:S03]  /*2370*/  ISETP.GE.AND P2, PT, R0, 0x11, PT ;  /* 0x000000110000780c */ /* 0x000fc60003f46270 */
[----:B------:R-:W-:-:S04]  /*2380*/  IMAD R3, R52, c[0x0][0x1e4], R2 ;  /* 0x0000790034037a24 */ /* 0x000fc800078e0202 */
[----:B------:R-:W-:-:S04]  /*2390*/  IMAD.IADD R3, R5, 0x1, R3 ;  /* 0x0000000105037824 */ /* 0x000fc800078e0203 */
[----:B------:R-:W-:Y:S01]  /*23a0*/  @P1 ISETP.GE.AND P0, PT, R154, c[0x0][0x1d4], PT ;  /* 0x000075009a001a0c */ /* 0x000fe20003f06270 */
[----:B------:R-:W-:Y:S01]  /*23b0*/  IMAD.MOV.U32 R54, RZ, RZ, c[0x0][0x1e0] ;  /* 0x00007800ff367624 */ /* 0x000fe200078e00ff */
[----:B------:R-:W-:Y:S01]  /*23c0*/  BAR.SYNC.DEFER_BLOCKING 0x0 ;  /* 0x0000000000007b1d */ /* 0x000fe20000010000 */
[----:B------:R-:W-:Y:S01]  /*23d0*/  ISETP.GE.AND P6, PT, R7, c[0x0][0x1d4], PT ;  /* 0x0000750007007a0c */ /* 0x000fe20003fc6270 */
[----:B------:R-:W-:Y:S01]  /*23e0*/  IMAD.MOV.U32 R55, RZ, RZ, c[0x0][0x1e4] ;  /* 0x00007900ff377624 */ /* 0x000fe200078e00ff */
[----:B------:R-:W-:Y:S01]  /*23f0*/  ISETP.GE.AND P5, PT, R0, 0x21, PT ;  /* 0x000000210000780c */ /* 0x000fe20003fa6270 */
[----:B------:R-:W-:-:S04]  /*2400*/  IMAD.WIDE.U32 R10, R54, 0x20, RZ ;  /* 0x00000020360a7825 */ /* 0x000fc800078e00ff */
[----:B------:R-:W-:-:S04]  /*2410*/  IMAD.MOV.U32 R152, RZ, RZ, -0x40 ;  /* 0xffffffc0ff987424 */ /* 0x000fc800078e00ff */
[----:B------:R-:W-:Y:S01]  /*2420*/  IMAD R53, R52, R152, c[0x0][0x1d0] ;  /* 0x0000740034357624 */ /* 0x000fe200078e0298 */
[----:B--2---:R-:W-:-:S04]  /*2430*/  LEA R2, P3, R4, R156, 0x6 ;  /* 0x0000009c04027211 */ /* 0x004fc800078630ff */
[----:B---3--:R-:W-:Y:S02]  /*2440*/  LEA.HI.X R3, R4, R153, R3, 0x6, P3 ;  /* 0x0000009904037211 */ /* 0x008fe400018f3403 */
[----:B------:R-:W-:-:S04]  /*2450*/  @P1 LEA R4, P3, R2, c[0x0][0x1c8], 0x1 ;  /* 0x0000720002041a11 */ /* 0x000fc800078608ff */
[----:B------:R-:W-:Y:S02]  /*2460*/  @P1 LEA.HI.X R5, R2, c[0x0][0x1cc], R3, 0x1, P3 ;  /* 0x0000730002051a11 */ /* 0x000fe400018f0c03 */
[----:B------:R-:W-:-:S03]  /*2470*/  @P2 LEA R6, P3, R54, R2, 0x4 ;  /* 0x0000000236062211 */ /* 0x000fc600078620ff */
[----:B------:R-:W-:Y:S01]  /*2480*/  @!PT LDS RZ, [RZ] ;  /* 0x00000000fffff984 */ /* 0x000fe20000000800 */
[----:B------:R-:W-:Y:S01]  /*2490*/  @!PT LDS RZ, [RZ] ;  /* 0x00000000fffff984 */ /* 0x000fe20000000800 */
[----:B------:R-:W-:Y:S01]  /*24a0*/  @!PT LDS RZ, [RZ] ;  /* 0x00000000fffff984 */ /* 0x000fe20000000800 */
[----:B------:R1:W-:Y:S01]  /*24b0*/  @P1 LDGSTS.E.BYPASS.LTC128B.128 [R248+0x4100], [R4.64], !P0 ;  /* 0x0410000004f81fae */ /* 0x0003e2000c101d46 */
[----:B------:R-:W-:Y:S02]  /*24c0*/  @P2 LEA R8, P0, R6, c[0x0][0x1c8], 0x1 ;  /* 0x0000720006082a11 */ /* 0x000fe400078008ff */
[----:B------:R-:W-:Y:S01]  /*24d0*/  @P2 LEA.HI.X R7, R54, R3, R55, 0x4, P3 ;  /* 0x0000000336072211 */ /* 0x000fe200018f2437 */
[----:B------:R1:W-:Y:S01]  /*24e0*/  @P1 LDGSTS.E.BYPASS.LTC128B.128 [R248+0x6100], [R4.64+0x80], !P6 ;  /* 0x0610008004f81fae */ /* 0x0003e2000f101d46 */
[----:B------:R-:W-:Y:S02]  /*24f0*/  ISETP.GE.AND P3, PT, R0, 0x31, PT ;  /* 0x000000310000780c */ /* 0x000fe40003f66270 */
[----:B------:R-:W-:Y:S02]  /*2500*/  @P2 LEA.HI.X R9, R6, c[0x0][0x1cc], R7, 0x1, P0 ;  /* 0x0000730006092a11 */ /* 0x000fe400000f0c07 */
[----:B------:R-:W-:Y:S02]  /*2510*/  @P2 ISETP.GE.AND P0, PT, R154, c[0x0][0x1d4], PT ;  /* 0x000075009a002a0c */ /* 0x000fe40003f06270 */
[----:B------:R-:W-:-:S11]  /*2520*/  @P5 IADD3 R0, P1, R2, R10, RZ ;  /* 0x0000000a02005210 */ /* 0x000fd60007f3e0ff */
[----:B------:R2:W-:Y:S01]  /*2530*/  @P2 LDGSTS.E.BYPASS.LTC128B.128 [R248+0x4900], [R8.64], !P0 ;  /* 0x0490000008f82fae */ /* 0x0005e2000c101d46 */
[----:B-1----:R-:W-:Y:S01]  /*2540*/  IMAD.SHL.U32 R4, R55, 0x20, RZ ;  /* 0x0000002037047824 */ /* 0x002fe200078e00ff */
[----:B------:R-:W-:Y:S02]  /*2550*/  @P3 ISETP.GE.AND P0, PT, R154, c[0x0][0x1d4], PT ;  /* 0x000075009a003a0c */ /* 0x000fe40003f06270 */
[----:B------:R2:W-:Y:S02]  /*2560*/  @P2 LDGSTS.E.BYPASS.LTC128B.128 [R248+0x6900], [R8.64+0x80], !P6 ;  /* 0x0690008008f82fae */ /* 0x0005e4000f101d46 */
[----:B------:R-:W-:Y:S02]  /*2570*/  @P5 IADD3.X R4, R3, R11, R4, P1, !PT ;  /* 0x0000000b03045210 */ /* 0x000fe40000ffe404 */
[----:B------:R-:W-:Y:S01]  /*2580*/  @P5 LEA R6, P1, R0, c[0x0][0x1c8], 0x1 ;  /* 0x0000720000065a11 */ /* 0x000fe200078208ff */
[----:B------:R-:W-:-:S03]  /*2590*/  @P3 IMAD.WIDE.U32 R2, R54, 0x30, R2 ;  /* 0x0000003036023825 */ /* 0x000fc600078e0002 */
[----:B------:R-:W-:Y:S01]  /*25a0*/  @P5 LEA.HI.X R7, R0, c[0x0][0x1cc], R4, 0x1, P1 ;  /* 0x0000730000075a11 */ /* 0x000fe200008f0c04 */
[----:B------:R-:W-:Y:S01]  /*25b0*/  @P3 IMAD R0, R55, 0x30, RZ ;  /* 0x0000003037003824 */ /* 0x000fe200078e02ff */
[----:B------:R-:W-:Y:S02]  /*25c0*/  @P5 ISETP.GE.AND P1, PT, R154, c[0x0][0x1d4], PT ;  /* 0x000075009a005a0c */ /* 0x000fe40003f26270 */
[----:B------:R-:W-:Y:S01]  /*25d0*/  @P3 LEA R4, P2, R2, c[0x0][0x1c8], 0x1 ;  /* 0x0000720002043a11 */ /* 0x000fe200078408ff */
[----:B------:R-:W-:-:S05]  /*25e0*/  @P3 IMAD.IADD R0, R3, 0x1, R0 ;  /* 0x0000000103003824 */ /* 0x000fca00078e0200 */
[----:B------:R-:W-:-:S05]  /*25f0*/  @P3 LEA.HI.X R5, R2, c[0x0][0x1cc], R0, 0x1, P2 ;  /* 0x0000730002053a11 */ /* 0x000fca00010f0c00 */
[----:B------:R1:W-:Y:S04]  /*2600*/  @P5 LDGSTS.E.BYPASS.LTC128B.128 [R248+0x5100], [R6.64], !P1 ;  /* 0x0510000006f85fae */ /* 0x0003e8000c901d46 */
[----:B------:R1:W-:Y:S04]  /*2610*/  @P5 LDGSTS.E.BYPASS.LTC128B.128 [R248+0x7100], [R6.64+0x80], !P6 ;  /* 0x0710008006f85fae */ /* 0x0003e8000f101d46 */
[----:B------:R1:W-:Y:S04]  /*2620*/  @P3 LDGSTS.E.BYPASS.LTC128B.128 [R248+0x5900], [R4.64], !P0 ;  /* 0x0590000004f83fae */ /* 0x0003e8000c101d46 */
[----:B------:R1:W-:Y:S04]  /*2630*/  @P3 LDGSTS.E.BYPASS.LTC128B.128 [R248+0x7900], [R4.64+0x80], !P6 ;  /* 0x0790008004f83fae */ /* 0x0003e8000f101d46 */
[----:B------:R-:W0:Y:S01]  /*2640*/  LDGDEPBAR ;  /* 0x00000000000079af */ /* 0x000e220000000000 */
[----:B------:R-:W-:-:S04]  /*2650*/  DEPBAR.LE SB0, 0x1 ;  /* 0x000080400000791a */ /* 0x000fc80000000000 */
[----:B------:R-:W-:-:S04]  /*2660*/  DEPBAR.LE SB0, 0x0 ;  /* 0x000080000000791a */ /* 0x000fc80000000000 */
[----:B------:R-:W-:Y:S06]  /*2670*/  BAR.SYNC.DEFER_BLOCKING 0x0 ;  /* 0x0000000000007b1d */ /* 0x000fec0000010000 */
[----:B-1----:R-:W-:Y:S04]  /*2680*/  LDSM.16.M88.4 R4, [R235+0x2000] ;  /* 0x00200000eb04783b */ /* 0x002fe80000000200 */
[----:B------:R-:W1:Y:S04]  /*2690*/  LDSM.16.M88.4 R12, [R228+0x800] ;  /* 0x00080000e40c783b */ /* 0x000e680000000200 */
[----:B--2---:R-:W2:Y:S04]  /*26a0*/  LDSM.16.M88.4 R8, [R235] ;  /* 0x00000000eb08783b */ /* 0x004ea80000000200 */
[----:B------:R-:W3:Y:S04]  /*26b0*/  LDSM.16.M88.4 R16, [R228] ;  /* 0x00000000e410783b */ /* 0x000ee80000000200 */
[----:B------:R-:W3:Y:S04]  /*26c0*/  LDSM.16.M88.4 R20, [R228+0x1000] ;  /* 0x00100000e414783b */ /* 0x000ee80000000200 */
[----:B------:R-:W3:Y:S01]  /*26d0*/  LDSM.16.M88.4 R28, [R228+0x1800] ;  /* 0x00180000e41c783b */ /* 0x000ee20000000200 */
[----:B------:R-:W-:Y:S01]  /*26e0*/  IMAD R0, R24, c[0x0][0x208], RZ ;  /* 0x0000820018007a24 */ /* 0x000fe200078e02ff */
[----:B------:R-:W-:-:S02]  /*26f0*/  ISETP.GE.AND P5, PT, R154, c[0x0][0x1d4], PT ;  /* 0x000075009a007a0c */ /* 0x000fc40003fa6270 */
[----:B------:R-:W-:Y:S01]  /*2700*/  LDSM.16.M88.4 R36, [R239] ;  /* 0x00000000ef24783b */ /* 0x000fe20000000200 */
[C---:B------:R-:W-:Y:S01]  /*2710*/  IMAD R0, R52.reuse, c[0x0][0x20c], R0 ;  /* 0x0000830034007a24 */ /* 0x040fe200078e0200 */
[-C--:B-1----:R-:W-:Y:S08]  /*2720*/  HMMA.16816.F32 R60, R4, R12.reuse, RZ ;  /* 0x0000000c043c723c */ /* 0x082ff000000018ff */
[----:B--2---:R-:W-:Y:S07]  /*2730*/  HMMA.16816.F32 R80, R8, R12, RZ ;  /* 0x0000000c0850723c */ /* 0x004fee00000018ff */
[----:B------:R-:W-:-:S04]  /*2740*/  IMAD.WIDE.U32 R12, R52, c[0x0][0x208], RZ ;  /* 0x00008200340c7a25 */ /* 0x000fc800078e00ff */
[----:B------:R-:W-:Y:S01]  /*2750*/  IMAD.IADD R0, R13, 0x1, R0 ;  /* 0x000000010d007824 */ /* 0x000fe200078e0200 */
[C---:B----4-:R-:W-:Y:S01]  /*2760*/  LEA R3, P0, R12.reuse, R32, 0x6 ;  /* 0x000000200c037211 */ /* 0x050fe200078030ff */
[----:B---3--:R-:W-:Y:S01]  /*2770*/  HMMA.16816.F32 R40, R4, R16, RZ ;  /* 0x000000100428723c */ /* 0x008fe200000018ff */
[----:B------:R-:W-:Y:S02]  /*2780*/  LDSM.16.M88.4 R32, [R247] ;  /* 0x00000000f720783b */ /* 0x000fe40000000200 */
[----:B-----5:R-:W-:Y:S01]  /*2790*/  LEA.HI.X R12, R12, R26, R0, 0x6, P0 ;  /* 0x0000001a0c0c7211 */ /* 0x020fe200000f3400 */
[----:B------:R-:W-:-:S04]  /*27a0*/  IMAD.IADD R0, R53, 0x1, -R25 ;  /* 0x0000000135007824 */ /* 0x000fc800078e0a19 */
[----:B------:R-:W-:Y:S01]  /*27b0*/  HMMA.16816.F32 R92, R8, R16, RZ ;  /* 0x00000010085c723c */ /* 0x000fe200000018ff */
[----:B------:R-:W-:Y:S06]  /*27c0*/  LDSM.16.M88.4 R24, [R246] ;  /* 0x00000000f618783b */ /* 0x000fec0000000200 */
[----:B------:R-:W-:Y:S02]  /*27d0*/  IMAD.MOV.U32 R17, RZ, RZ, c[0x0][0x208] ;  /* 0x00008200ff117624 */ /* 0x000fe400078e00ff */
[----:B------:R-:W-:Y:S01]  /*27e0*/  IMAD.MOV.U32 R16, RZ, RZ, 0x5 ;  /* 0x00000005ff107424 */ /* 0x000fe200078e00ff */
[----:B------:R-:W-:Y:S01]  /*27f0*/  HMMA.16816.F32 R44, R4, R20, RZ ;  /* 0x00000014042c723c */ /* 0x000fe200000018ff */
[----:B------:R-:W-:-:S02]  /*2800*/  LEA R2, P0, R3, c[0x0][0x1f8], 0x1 ;  /* 0x00007e0003027a11 */ /* 0x000fc400078008ff */
[C---:B------:R-:W-:Y:S02]  /*2810*/  ISETP.LT.OR P3, PT, R0.reuse, 0x1, P5 ;  /* 0x000000010000780c */ /* 0x040fe40002f61670 */
[C---:B------:R-:W-:Y:S01]  /*2820*/  SHF.L.U64.HI R16, R17.reuse, R16, c[0x0][0x20c] ;  /* 0x0000830011107619 */ /* 0x040fe20000010210 */
[----:B------:R-:W-:Y:S02]  /*2830*/  IMAD.SHL.U32 R17, R17, 0x20, RZ ;  /* 0x0000002011117824 */ /* 0x000fe400078e00ff */
[----:B------:R-:W-:Y:S01]  /*2840*/  HMMA.16816.F32 R48, R4, R28, RZ ;  /* 0x0000001c0430723c */ /* 0x000fe200000018ff */
[C---:B------:R-:W-:Y:S02]  /*2850*/  ISETP.LT.OR P2, PT, R0.reuse, 0x1, P6 ;  /* 0x000000010000780c */ /* 0x040fe40003741670 */
[----:B------:R-:W-:-:S05]  /*2860*/  ISETP.LT.OR P1, PT, R0, 0x11, P5 ;  /* 0x000000110000780c */ /* 0x000fca0002f21670 */
[----:B------:R-:W-:Y:S01]  /*2870*/  HMMA.16816.F32 R88, R4, R18, RZ ;  /* 0x000000120458723c */ /* 0x000fe200000018ff */
[----:B------:R-:W-:-:S07]  /*2880*/  LEA.HI.X R3, R3, c[0x0][0x1fc], R12, 0x1, P0 ;  /* 0x00007f0003037a11 */ /* 0x000fce00000f0c0c */
[C---:B------:R-:W-:Y:S08]  /*2890*/  HMMA.16816.F32 R100, R4.reuse, R14, RZ ;  /* 0x0000000e0464723c */ /* 0x040ff000000018ff */
[C---:B------:R-:W-:Y:S08]  /*28a0*/  HMMA.16816.F32 R104, R4.reuse, R22, RZ ;  /* 0x000000160468723c */ /* 0x040ff000000018ff */
[----:B------:R-:W-:Y:S01]  /*28b0*/  HMMA.16816.F32 R96, R4, R30, RZ ;  /* 0x0000001e0460723c */ /* 0x000fe200000018ff */
[----:B------:R-:W1:Y:S07]  /*28c0*/  LDSM.16.M88.4 R4, [R237+0x2000] ;  /* 0x00200000ed04783b */ /* 0x000e6e0000000200 */
[C---:B------:R-:W-:Y:S07]  /*28d0*/  HMMA.16816.F32 R84, R8.reuse, R14, RZ ;  /* 0x0000000e0854723c */ /* 0x040fee00000018ff */
[----:B------:R-:W-:Y:S01]  /*28e0*/  IADD3 R14, P0, R17, R2, RZ ;  /* 0x00000002110e7210 */ /* 0x000fe20007f1e0ff */
[----:B------:R-:W-:Y:S04]  /*28f0*/  HMMA.16816.F32 R108, R8, R18, RZ ;  /* 0x00000012086c723c */ /* 0x000fe800000018ff */
[----:B------:R-:W-:Y:S01]  /*2900*/  IMAD.X R15, R16, 0x1, R3, P0 ;  /* 0x00000001100f7824 */ /* 0x000fe200000e0603 */
[----:B------:R-:W-:-:S03]  /*2910*/  IADD3 R12, P0, R14, R17, RZ ;  /* 0x000000110e0c7210 */ /* 0x000fc60007f1e0ff */
[----:B------:R-:W-:Y:S02]  /*2920*/  HMMA.16816.F32 R76, R8, R20, RZ ;  /* 0x00000014084c723c */ /* 0x000fe400000018ff */
[----:B------:R-:W-:-:S06]  /*2930*/  IMAD.X R13, R15, 0x1, R16, P0 ;  /* 0x000000010f0d7824 */ /* 0x000fcc00000e0610 */
[C---:B------:R-:W-:Y:S01]  /*2940*/  HMMA.16816.F32 R72, R8.reuse, R22, RZ ;  /* 0x000000160848723c */ /* 0x040fe200000018ff */
[----:B------:R-:W2:Y:S07]  /*2950*/  LDSM.16.M88.4 R20, [R245] ;  /* 0x00000000f514783b */ /* 0x000eae0000000200 */
[C---:B------:R-:W-:Y:S08]  /*2960*/  HMMA.16816.F32 R68, R8.reuse, R28, RZ ;  /* 0x0000001c0844723c */ /* 0x040ff000000018ff */
[----:B------:R-:W-:Y:S01]  /*2970*/  HMMA.16816.F32 R64, R8, R30, RZ ;  /* 0x0000001e0840723c */ /* 0x000fe200000018ff */
[----:B------:R-:W3:Y:S04]  /*2980*/  LDSM.16.M88.4 R8, [R237] ;  /* 0x00000000ed08783b */ /* 0x000ee80000000200 */
[----:B------:R-:W-:Y:S01]  /*2990*/  @!PT LDS RZ, [RZ] ;  /* 0x00000000fffff984 */ /* 0x000fe20000000800 */
[----:B------:R-:W-:Y:S01]  /*29a0*/  @!PT LDS RZ, [RZ] ;  /* 0x00000000fffff984 */ /* 0x000fe20000000800 */
[----:B------:R-:W-:Y:S01]  /*29b0*/  @!PT LDS RZ, [RZ] ;  /* 0x00000000fffff984 */ /* 0x000fe20000000800 */
[----:B------:R4:W-:Y:S04]  /*29c0*/  LDGSTS.E.BYPASS.LTC128B.128 [R248+0x100], [R2.64], !P3 ;  /* 0x0010000002f87fae */ /* 0x0009e8000d901d46 */
[----:B------:R4:W-:Y:S04]  /*29d0*/  LDGSTS.E.BYPASS.LTC128B.128 [R248+0x2100], [R2.64+0x80], !P2 ;  /* 0x0210008002f87fae */ /* 0x0009e8000d101d46 */
[----:B------:R5:W-:Y:S01]  /*29e0*/  LDGSTS.E.BYPASS.LTC128B.128 [R248+0x900], [R14.64], !P1 ;  /* 0x009000000ef87fae */ /* 0x000be2000c901d46 */
[----:B------:R-:W-:-:S02]  /*29f0*/  ISETP.LT.OR P3, PT, R0, 0x11, P6 ;  /* 0x000000110000780c */ /* 0x000fc40003761670 */
[----:B-----5:R-:W-:Y:S02]  /*2a00*/  IADD3 R14, P2, P1, R17, 0x80, R2 ;  /* 0x00000080110e7810 */ /* 0x020fe4000795e002 */
[----:B----4-:R-:W-:Y:S02]  /*2a10*/  IADD3 R2, P0, R12, R17, RZ ;  /* 0x000000110c027210 */ /* 0x010fe40007f1e0ff */
[----:B------:R-:W-:Y:S02]  /*2a20*/  IADD3.X R15, R16, RZ, R3, P2, P1 ;  /* 0x000000ff100f7210 */ /* 0x000fe400017e2403 */
[C---:B------:R-:W-:Y:S01]  /*2a30*/  ISETP.LT.OR P1, PT, R0.reuse, 0x21, P5 ;  /* 0x000000210000780c */ /* 0x040fe20002f21670 */
[----:B------:R-:W-:Y:S01]  /*2a40*/  IMAD.X R3, R13, 0x1, R16, P0 ;  /* 0x000000010d037824 */ /* 0x000fe200000e0610 */
[----:B------:R-:W-:-:S03]  /*2a50*/  ISETP.LT.OR P0, PT, R0, 0x21, P6 ;  /* 0x000000210000780c */ /* 0x000fc60003701670 */
[----:B------:R4:W-:Y:S01]  /*2a60*/  LDGSTS.E.BYPASS.LTC128B.128 [R248+0x2900], [R14.64], !P3 ;  /* 0x029000000ef87fae */ /* 0x0009e2000d901d46 */
[C---:B------:R-:W-:Y:S02]  /*2a70*/  ISETP.LT.OR P5, PT, R0.reuse, 0x31, P5 ;  /* 0x000000310000780c */ /* 0x040fe40002fa1670 */
[----:B------:R-:W-:-:S05]  /*2a80*/  ISETP.LT.OR P2, PT, R0, 0x31, P6 ;  /* 0x000000310000780c */ /* 0x000fca0003741670 */
[----:B------:R4:W-:Y:S04]  /*2a90*/  LDGSTS.E.BYPASS.LTC128B.128 [R248+0x1100], [R12.64], !P1 ;  /* 0x011000000cf87fae */ /* 0x0009e8000c901d46 */
[----:B------:R4:W-:Y:S04]  /*2aa0*/  LDGSTS.E.BYPASS.LTC128B.128 [R248+0x3100], [R12.64+0x80], !P0 ;  /* 0x031000800cf87fae */ /* 0x0009e8000c101d46 */
[----:B------:R2:W-:Y:S04]  /*2ab0*/  LDGSTS.E.BYPASS.LTC128B.128 [R248+0x1900], [R2.64], !P5 ;  /* 0x0190000002f87fae */ /* 0x0005e8000e901d46 */
[----:B------:R2:W-:Y:S04]  /*2ac0*/  LDGSTS.E.BYPASS.LTC128B.128 [R248+0x3900], [R2.64+0x80], !P2 ;  /* 0x0390008002f87fae */ /* 0x0005e8000d101d46 */
[----:B------:R-:W-:Y:S04]  /*2ad0*/  LDSM.16.M88.4 R16, [R236+0x2000] ;  /* 0x00200000ec10783b */ /* 0x000fe80000000200 */
[----:B------:R-:W5:Y:S01]  /*2ae0*/  LDSM.16.M88.4 R56, [R234] ;  /* 0x00000000ea38783b */ /* 0x000f620000000200 */
[C---:B-1----:R-:W-:Y:S03]  /*2af0*/  HMMA.16816.F32 R60, R4.reuse, R32, R60 ;  /* 0x00000020043c723c */ /* 0x042fe6000000183c */
[----:B------:R-:W0:Y:S05]  /*2b00*/  LDGDEPBAR ;  /* 0x00000000000079af */ /* 0x000e2a0000000000 */
[C---:B----4-:R-:W-:Y:S01]  /*2b10*/  HMMA.16816.F32 R12, R4.reuse, R24, R44 ;  /* 0x00000018040c723c */ /* 0x050fe2000000182c */
[----:B------:R-:W1:Y:S07]  /*2b20*/  LDSM.16.M88.4 R44, [R234+0x1000] ;  /* 0x00100000ea2c783b */ /* 0x000e6e0000000200 */
[C---:B--2---:R-:W-:Y:S01]  /*2b30*/  HMMA.16816.F32 R124, R4.reuse, R20, R48 ;  /* 0x00000014047c723c */ /* 0x044fe20000001830 */
[----:B------:R-:W2:Y:S07]  /*2b40*/  LDSM.16.M88.4 R48, [R234+0x800] ;  /* 0x00080000ea30783b */ /* 0x000eae0000000200 */
[----:B------:R-:W-:Y:S08]  /*2b50*/  HMMA.16816.F32 R132, R4, R34, R100 ;  /* 0x000000220484723c */ /* 0x000ff00000001864 */
[C---:B---3--:R-:W-:Y:S08]  /*2b60*/  HMMA.16816.F32 R136, R8.reuse, R32, R80 ;  /* 0x000000200888723c */ /* 0x048ff00000001850 */
[----:B------:R-:W-:Y:S08]  /*2b70*/  HMMA.16816.F32 R148, R8, R20, R68 ;  /* 0x000000140894723c */ /* 0x000ff00000001844 */
[-C--:B------:R-:W-:Y:S01]  /*2b80*/  HMMA.16816.F32 R28, R4, R36.reuse, R40 ;  /* 0x00000024041c723c */ /* 0x080fe20000001828 */
[----:B------:R-:W3:Y:S07]  /*2b90*/  LDSM.16.M88.4 R40, [R234+0x1800] ;  /* 0x00180000ea28783b */ /* 0x000eee0000000200 */
[C---:B------:R-:W-:Y:S08]  /*2ba0*/  HMMA.16816.F32 R100, R8.reuse, R36, R92 ;  /* 0x000000240864723c */ /* 0x040ff0000000185c */
[C---:B------:R-:W-:Y:S08]  /*2bb0*/  HMMA.16816.F32 R144, R8.reuse, R24, R76 ;  /* 0x000000180890723c */ /* 0x040ff0000000184c */
[C---:B------:R-:W-:Y:S08]  /*2bc0*/  HMMA.16816.F32 R68, R8.reuse, R38, R108 ;  /* 0x000000260844723c */ /* 0x040ff0000000186c */
[C---:B------:R-:W-:Y:S08]  /*2bd0*/  HMMA.16816.F32 R32, R8.reuse, R34, R84 ;  /* 0x000000220820723c */ /* 0x040ff00000001854 */
[C---:B------:R-:W-:Y:S08]  /*2be0*/  HMMA.16816.F32 R116, R8.reuse, R26, R72 ;  /* 0x0000001a0874723c */ /* 0x040ff00000001848 */
[----:B------:R-:W-:Y:S01]  /*2bf0*/  HMMA.16816.F32 R112, R8, R22, R64 ;  /* 0x000000160870723c */ /* 0x000fe20000001840 */
[----:B------:R-:W4:Y:S07]  /*2c00*/  LDSM.16.M88.4 R8, [R236] ;  /* 0x00000000ec08783b */ /* 0x000f2e0000000200 */
[C---:B------:R-:W-:Y:S01]  /*2c10*/  HMMA.16816.F32 R140, R4.reuse, R38, R88 ;  /* 0x00000026048c723c */ /* 0x040fe20000001858 */
[----:B------:R-:W-:Y:S07]  /*2c20*/  LDSM.16.M88.4 R36, [R231+0x1800] ;  /* 0x00180000e724783b */ /* 0x000fee0000000200 */
[C---:B------:R-:W-:Y:S01]  /*2c30*/  HMMA.16816.F32 R128, R4.reuse, R26, R104 ;  /* 0x0000001a0480723c */ /* 0x040fe20000001868 */
[----:B------:R-:W-:Y:S07]  /*2c40*/  LDSM.16.M88.4 R24, [R231+0x800] ;  /* 0x00080000e718783b */ /* 0x000fee0000000200 */
[----:B------:R-:W-:Y:S01]  /*2c50*/  HMMA.16816.F32 R120, R4, R22, R96 ;  /* 0x000000160478723c */ /* 0x000fe20000001860 */
[----:B------:R-:W-:Y:S04]  /*2c60*/  LDSM.16.M88.4 R4, [R238+0x2000] ;  /* 0x00200000ee04783b */ /* 0x000fe80000000200 */
[----:B------:R-:W-:Y:S03]  /*2c70*/  LDSM.16.M88.4 R20, [R231+0x1000] ;  /* 0x00100000e714783b */ /* 0x000fe60000000200 */
[C---:B-----5:R-:W-:Y:S01]  /*2c80*/  HMMA.16816.F32 R108, R16.reuse, R56, R28 ;  /* 0x00000038106c723c */ /* 0x060fe2000000181c */
[----:B------:R-:W5:Y:S07]  /*2c90*/  LDSM.16.M88.4 R28, [R231] ;  /* 0x00000000e71c783b */ /* 0x000f6e0000000200 */
[C---:B-1----:R-:W-:Y:S01]  /*2ca0*/  HMMA.16816.F32 R88, R16.reuse, R44, R12 ;  /* 0x0000002c1058723c */ /* 0x042fe2000000180c */
[----:B------:R-:W1:Y:S07]  /*2cb0*/  LDSM.16.M88.4 R12, [R238] ;  /* 0x00000000ee0c783b */ /* 0x000e6e0000000200 */
[C---:B--2---:R-:W-:Y:S08]  /*2cc0*/  HMMA.16816.F32 R104, R16.reuse, R48, R60 ;  /* 0x000000301068723c */ /* 0x044ff0000000183c */
[C---:B---3--:R-:W-:Y:S08]  /*2cd0*/  HMMA.16816.F32 R80, R16.reuse, R40, R124 ;  /* 0x000000281050723c */ /* 0x048ff0000000187c */
        /* <DEDUP_REMOVED lines=8> */
[C---:B------:R-:W-:Y:S08]  /*2d60*/  HMMA.16816.F32 R56, R8.reuse, R44, R144 ;  /* 0x0000002c0838723c */ /* 0x040ff00000001890 */
[C---:B------:R-:W-:Y:S01]  /*2d70*/  HMMA.16816.F32 R32, R8.reuse, R46, R116 ;  /* 0x0000002e0820723c */ /* 0x040fe20000001874 */
[----:B------:R-:W-:Y:S07]  /*2d80*/  LDSM.16.M88.4 R44, [R228+0x2000] ;  /* 0x00200000e42c783b */ /* 0x000fee0000000200 */
[C---:B------:R-:W-:Y:S08]  /*2d90*/  HMMA.16816.F32 R48, R8.reuse, R40, R148 ;  /* 0x000000280830723c */ /* 0x040ff00000001894 */
[----:B------:R-:W-:Y:S01]  /*2da0*/  HMMA.16816.F32 R16, R8, R42, R112 ;  /* 0x0000002a0810723c */ /* 0x000fe20000001870 */
[----:B------:R-:W2:Y:S04]  /*2db0*/  LDSM.16.M88.4 R8, [R235+0x6000] ;  /* 0x00600000eb08783b */ /* 0x000ea80000000200 */
[----:B------:R-:W3:Y:S03]  /*2dc0*/  LDSM.16.M88.4 R40, [R228+0x2800] ;  /* 0x00280000e428783b */ /* 0x000ee60000000200 */
[C---:B-----5:R-:W-:Y:S08]  /*2dd0*/  HMMA.16816.F32 R68, R4.reuse, R28, R108 ;  /* 0x0000001c0444723c */ /* 0x060ff0000000186c */
[C---:B------:R-:W-:Y:S08]  /*2de0*/  HMMA.16816.F32 R124, R4.reuse, R24, R104 ;  /* 0x00000018047c723c */ /* 0x040ff00000001868 */
[C---:B------:R-:W-:Y:S08]  /*2df0*/  HMMA.16816.F32 R120, R4.reuse, R26, R92 ;  /* 0x0000001a0478723c */ /* 0x040ff0000000185c */
[----:B------:R-:W-:Y:S08]  /*2e00*/  HMMA.16816.F32 R136, R4, R36, R80 ;  /* 0x000000240488723c */ /* 0x000ff00000001850 */
[C---:B-1----:R-:W-:Y:S08]  /*2e10*/  HMMA.16816.F32 R132, R12.reuse, R28, R100 ;  /* 0x0000001c0c84723c */ /* 0x042ff00000001864 */
[C---:B------:R-:W-:Y:S08]  /*2e20*/  HMMA.16816.F32 R128, R12.reuse, R30, R76 ;  /* 0x0000001e0c80723c */ /* 0x040ff0000000184c */
[C---:B------:R-:W-:Y:S08]  /*2e30*/  HMMA.16816.F32 R116, R12.reuse, R24, R64 ;  /* 0x000000180c74723c */ /* 0x040ff00000001840 */
[C---:B------:R-:W-:Y:S01]  /*2e40*/  HMMA.16816.F32 R112, R12.reuse, R26, R60 ;  /* 0x0000001a0c70723c */ /* 0x040fe2000000183c */
[----:B------:R-:W-:Y:S04]  /*2e50*/  LDSM.16.M88.4 R24, [R243] ;  /* 0x00000000f318783b */ /* 0x000fe80000000200 */
[----:B------:R-:W-:Y:S03]  /*2e60*/  LDSM.16.M88.4 R60, [R241] ;  /* 0x00000000f13c783b */ /* 0x000fe60000000200 */
[C---:B------:R-:W-:Y:S08]  /*2e70*/  HMMA.16816.F32 R108, R12.reuse, R20, R56 ;  /* 0x000000140c6c723c */ /* 0x040ff00000001838 */
[C---:B------:R-:W-:Y:S01]  /*2e80*/  HMMA.16816.F32 R104, R12.reuse, R22, R32 ;  /* 0x000000160c68723c */ /* 0x040fe20000001820 */
[----:B------:R-:W-:Y:S07]  /*2e90*/  LDSM.16.M88.4 R32, [R228+0x3000] ;  /* 0x00300000e420783b */ /* 0x000fee0000000200 */
[C---:B------:R-:W-:Y:S01]  /*2ea0*/  HMMA.16816.F32 R92, R12.reuse, R36, R48 ;  /* 0x000000240c5c723c */ /* 0x040fe20000001830 */
[----:B------:R-:W-:Y:S07]  /*2eb0*/  LDSM.16.M88.4 R48, [R242] ;  /* 0x00000000f230783b */ /* 0x000fee0000000200 */
[----:B------:R-:W-:Y:S01]  /*2ec0*/  HMMA.16816.F32 R80, R12, R38, R16 ;  /* 0x000000260c50723c */ /* 0x000fe20000001810 */
[----:B------:R-:W1:Y:S04]  /*2ed0*/  LDSM.16.M88.4 R12, [R235+0x4000] ;  /* 0x00400000eb0c783b */ /* 0x000e680000000200 */
[----:B------:R-:W4:Y:S03]  /*2ee0*/  LDSM.16.M88.4 R16, [R228+0x3800] ;  /* 0x00380000e410783b */ /* 0x000f260000000200 */
[C---:B------:R-:W-:Y:S01]  /*2ef0*/  HMMA.16816.F32 R96, R4.reuse, R30, R96 ;  /* 0x0000001e0460723c */ /* 0x040fe20000001860 */
[----:B------:R-:W-:Y:S07]  /*2f00*/  LDSM.16.M88.4 R28, [R244] ;  /* 0x00000000f41c783b */ /* 0x000fee0000000200 */
[C---:B------:R-:W-:Y:S08]  /*2f10*/  HMMA.16816.F32 R140, R4.reuse, R22, R84 ;  /* 0x00000016048c723c */ /* 0x040ff00000001854 */
[C---:B------:R-:W-:Y:S01]  /*2f20*/  HMMA.16816.F32 R88, R4.reuse, R20, R88 ;  /* 0x000000140458723c */ /* 0x040fe20000001858 */
[----:B------:R-:W-:Y:S07]  /*2f30*/  LDSM.16.M88.4 R20, [R237+0x4000] ;  /* 0x00400000ed14783b */ /* 0x000fee0000000200 */
[----:B------:R-:W-:Y:S01]  /*2f40*/  HMMA.16816.F32 R84, R4, R38, R72 ;  /* 0x000000260454723c */ /* 0x000fe20000001848 */
[----:B------:R-:W5:Y:S07]  /*2f50*/  LDSM.16.M88.4 R4, [R237+0x6000] ;  /* 0x00600000ed04783b */ /* 0x000f6e0000000200 */
[C---:B--2---:R-:W-:Y:S08]  /*2f60*/  HMMA.16816.F32 R72, R8.reuse, R44, R68 ;  /* 0x0000002c0848723c */ /* 0x044ff00000001844 */
[C---:B------:R-:W-:Y:S08]  /*2f70*/  HMMA.16816.F32 R68, R8.reuse, R46, R96 ;  /* 0x0000002e0844723c */ /* 0x040ff00000001860 */
[C---:B---3--:R-:W-:Y:S08]  /*2f80*/  HMMA.16816.F32 R64, R8.reuse, R40, R124 ;  /* 0x000000280840723c */ /* 0x048ff0000000187c */
[----:B------:R-:W-:Y:S08]  /*2f90*/  HMMA.16816.F32 R56, R8, R42, R120 ;  /* 0x0000002a0838723c */ /* 0x000ff00000001878 */
[C---:B-1----:R-:W-:Y:S08]  /*2fa0*/  HMMA.16816.F32 R76, R12.reuse, R44, R132 ;  /* 0x0000002c0c4c723c */ /* 0x042ff00000001884 */
[C---:B------:R-:W-:Y:S08]  /*2fb0*/  HMMA.16816.F32 R36, R12.reuse, R40, R116 ;  /* 0x000000280c24723c */ /* 0x040ff00000001874 */
[C---:B------:R-:W-:Y:S08]  /*2fc0*/  HMMA.16816.F32 R44, R12.reuse, R46, R128 ;  /* 0x0000002e0c2c723c */ /* 0x040ff00000001880 */
[----:B------:R-:W-:Y:S08]  /*2fd0*/  HMMA.16816.F32 R40, R12, R42, R112 ;  /* 0x0000002a0c28723c */ /* 0x000ff00000001870 */
[C---:B------:R-:W-:Y:S08]  /*2fe0*/  HMMA.16816.F32 R88, R8.reuse, R32, R88 ;  /* 0x000000200858723c */ /* 0x040ff00000001858 */
[C---:B------:R-:W-:Y:S08]  /*2ff0*/  HMMA.16816.F32 R100, R8.reuse, R34, R140 ;  /* 0x000000220864723c */ /* 0x040ff0000000188c */
[C---:B----4-:R-:W-:Y:S08]  /*3000*/  HMMA.16816.F32 R96, R8.reuse, R16, R136 ;  /* 0x000000100860723c */ /* 0x050ff00000001888 */
[----:B------:R-:W-:Y:S08]  /*3010*/  HMMA.16816.F32 R84, R8, R18, R84 ;  /* 0x000000120854723c */ /* 0x000ff00000001854 */
[C---:B------:R-:W-:Y:S08]  /*3020*/  HMMA.16816.F32 R8, R12.reuse, R32, R108 ;  /* 0x000000200c08723c */ /* 0x040ff0000000186c */
[C---:B------:R-:W-:Y:S08]  /*3030*/  HMMA.16816.F32 R32, R12.reuse, R34, R104 ;  /* 0x000000220c20723c */ /* 0x040ff00000001868 */
[C---:B------:R-:W-:Y:S08]  /*3040*/  HMMA.16816.F32 R92, R12.reuse, R16, R92 ;  /* 0x000000100c5c723c */ /* 0x040ff0000000185c */
[----:B------:R-:W-:Y:S01]  /*3050*/  HMMA.16816.F32 R80, R12, R18, R80 ;  /* 0x000000120c50723c */ /* 0x000fe20000001850 */
[----:B------:R-:W-:Y:S04]  /*3060*/  LDSM.16.M88.4 R16, [R236+0x6000] ;  /* 0x00600000ec10783b */ /* 0x000fe80000000200 */
[----:B------:R-:W-:Y:S03]  /*3070*/  LDSM.16.M88.4 R12, [R236+0x4000] ;  /* 0x00400000ec0c783b */ /* 0x000fe60000000200 */
[----:B-----5:R-:W-:Y:S01]  /*3080*/  HMMA.16816.F32 R140, R4, R26, R56 ;  /* 0x0000001a048c723c */ /* 0x020fe20000001838 */
[----:B------:R-:W1:Y:S07]  /*3090*/  LDSM.16.M88.4 R56, [R234+0x2000] ;  /* 0x00200000ea38783b */ /* 0x000e6e0000000200 */
[C---:B------:R-:W-:Y:S01]  /*30a0*/  HMMA.16816.F32 R120, R20.reuse, R30, R44 ;  /* 0x0000001e1478723c */ /* 0x040fe2000000182c */
[----:B------:R-:W2:Y:S07]  /*30b0*/  LDSM.16.M88.4 R44, [R234+0x2800] ;  /* 0x00280000ea2c783b */ /* 0x000eae0000000200 */
[C---:B------:R-:W-:Y:S01]  /*30c0*/  HMMA.16816.F32 R116, R20.reuse, R24, R36 ;  /* 0x000000181474723c */ /* 0x040fe20000001824 */
[----:B------:R-:W-:Y:S07]  /*30d0*/  LDSM.16.M88.4 R36, [R234+0x3800] ;  /* 0x00380000ea24783b */ /* 0x000fee0000000200 */
[----:B------:R-:W-:Y:S01]  /*30e0*/  HMMA.16816.F32 R112, R20, R26, R40 ;  /* 0x0000001a1470723c */ /* 0x000fe20000001828 */
[----:B------:R-:W3:Y:S07]  /*30f0*/  LDSM.16.M88.4 R40, [R234+0x3000] ;  /* 0x00300000ea28783b */ /* 0x000eee0000000200 */
[C---:B------:R-:W-:Y:S08]  /*3100*/  HMMA.16816.F32 R72, R4.reuse, R28, R72 ;  /* 0x0000001c0448723c */ /* 0x040ff00000001848 */
[C---:B------:R-:W-:Y:S01]  /*3110*/  HMMA.16816.F32 R144, R4.reuse, R24, R64 ;  /* 0x000000180490723c */ /* 0x040fe20000001840 */
[----:B------:R-:W-:Y:S07]  /*3120*/  LDSM.16.M88.4 R24, [R231+0x3000] ;  /* 0x00300000e718783b */ /* 0x000fee0000000200 */
[C---:B------:R-:W-:Y:S08]  /*3130*/  HMMA.16816.F32 R148, R4.reuse, R30, R68 ;  /* 0x0000001e0494723c */ /* 0x040ff00000001844 */
        /* <DEDUP_REMOVED lines=8> */
[----:B------:R-:W-:Y:S07]  /*31c0*/  LDSM.16.M88.4 R8, [R238+0x4000] ;  /* 0x00400000ee08783b */ /* 0x000fee0000000200 */
[C---:B------:R-:W-:Y:S01]  /*31d0*/  HMMA.16816.F32 R104, R20.reuse, R50, R32 ;  /* 0x000000321468723c */ /* 0x040fe20000001820 */
[----:B------:R-:W-:Y:S07]  /*31e0*/  LDSM.16.M88.4 R32, [R231+0x2000] ;  /* 0x00200000e720783b */ /* 0x000fee0000000200 */
[C---:B------:R-:W-:Y:S08]  /*31f0*/  HMMA.16816.F32 R100, R20.reuse, R60, R92 ;  /* 0x0000003c1464723c */ /* 0x040ff0000000185c */
[----:B------:R-:W-:Y:S01]  /*3200*/  HMMA.16816.F32 R68, R20, R62, R80 ;  /* 0x0000003e1444723c */ /* 0x000fe20000001850 */
[----:B------:R-:W4:Y:S01]  /*3210*/  LDSM.16.M88.4 R20, [R231+0x3800] ;  /* 0x00380000e714783b */ /* 0x000f220000000200 */
[----:B------:R-:W-:Y:S01]  /*3220*/  ISETP.GE.AND P0, PT, R187, 0x2, PT ;  /* 0x00000002bb00780c */ /* 0x000fe20003f06270 */
[----:B------:R-:W-:-:S05]  /*3230*/  DEPBAR.LE SB0, 0x0 ;  /* 0x000080000000791a */ /* 0x000fca0000000000 */
[C---:B-1----:R-:W-:Y:S08]  /*3240*/  HMMA.16816.F32 R96, R16.reuse, R56, R72 ;  /* 0x000000381060723c */ /* 0x042ff00000001848 */
[C---:B------:R-:W-:Y:S08]  /*3250*/  HMMA.16816.F32 R92, R16.reuse, R58, R148 ;  /* 0x0000003a105c723c */ /* 0x040ff00000001894 */
[C---:B--2---:R-:W-:Y:S08]  /*3260*/  HMMA.16816.F32 R88, R16.reuse, R44, R144 ;  /* 0x0000002c1058723c */ /* 0x044ff00000001890 */
[C---:B------:R-:W-:Y:S08]  /*3270*/  HMMA.16816.F32 R84, R16.reuse, R46, R140 ;  /* 0x0000002e1054723c */ /* 0x040ff0000000188c */
[C---:B---3--:R-:W-:Y:S08]  /*3280*/  HMMA.16816.F32 R80, R16.reuse, R40, R136 ;  /* 0x000000281050723c */ /* 0x048ff00000001888 */
        /* <DEDUP_REMOVED lines=11> */
[----:B------:R-:W-:Y:S07]  /*3340*/  BSSY B0, `(.L_x_1374) ;  /* 0x0000034000007945 */ /* 0x000fee0003800000 */
[----:B----4-:R-:W-:Y:S08]  /*3350*/  HMMA.16816.F32 R68, R4, R22, R64 ;  /* 0x000000160444723c */ /* 0x010ff00000001840 */
[----:B------:R-:W-:Y:S08]  /*3360*/  HMMA.16816.F32 R64, R8, R28, R48 ;  /* 0x0000001c0840723c */ /* 0x000ff00000001830 */
[C---:B------:R-:W-:Y:S08]  /*3370*/  HMMA.16816.F32 R96, R4.reuse, R32, R96 ;  /* 0x000000200460723c */ /* 0x040ff00000001860 */
[----:B------:R-:W-:Y:S08]  /*3380*/  HMMA.16816.F32 R92, R4, R34, R92 ;  /* 0x00000022045c723c */ /* 0x000ff0000000185c */
[C---:B------:R-:W-:Y:S08]  /*3390*/  HMMA.16816.F32 R60, R8.reuse, R32, R60 ;  /* 0x00000020083c723c */ /* 0x040ff0000000183c */
[C---:B------:R-:W-:Y:S08]  /*33a0*/  HMMA.16816.F32 R56, R8.reuse, R34, R56 ;  /* 0x000000220838723c */ /* 0x040ff00000001838 */
[----:B------:R-:W-:Y:S08]  /*33b0*/  HMMA.16816.F32 R48, R8, R30, R44 ;  /* 0x0000001e0830723c */ /* 0x000ff0000000182c */
        /* <DEDUP_REMOVED lines=44> */
.L_x_1375:
[----:B------:R-:W-:Y:S05]  /*3680*/  BSYNC B0 ;  /* 0x0000000000007941 */ /* 0x000fea0003800000 */
.L_x_1374:
[----:B------:R-:W2:Y:S04]  /*3690*/  LDL R0, [R1+0x58] ;  /* 0x0000580001007983 */ /* 0x000ea80000100800 */
[----:B------:R-:W2:Y:S04]  /*36a0*/  LDL R204, [R1+0x44] ;  /* 0x0000440001cc7983 */ /* 0x000ea80000100800 */
[----:B-1----:R-:W3:Y:S04]  /*36b0*/  LDL R4, [R1+0x54] ;  /* 0x0000540001047983 */ /* 0x002ee80000100800 */
[----:B------:R-:W-:Y:S04]  /*36c0*/  LDSM.16.MT88.4 R100, [R233+0x2000] ;  /* 0x00200000e964783b */ /* 0x000fe80000004200 */
[----:B------:R-:W-:Y:S04]  /*36d0*/  LDSM.16.MT88.4 R116, [R232+0x2000] ;  /* 0x00200000e874783b */ /* 0x000fe80000004200 */
[----:B------:R-:W0:Y:S01]  /*36e0*/  LDGDEPBAR ;  /* 0x00000000000079af */ /* 0x000e220000000000 */
[----:B--2---:R-:W-:-:S04]  /*36f0*/  IMAD.IADD R0, R0, 0x1, R204 ;  /* 0x0000000100007824 */ /* 0x004fc800078e02cc */
[----:B------:R-:W-:-:S05]  /*3700*/  @P4 IMAD.HI.U32 R2, R0, c[0x0][0x2c8], RZ ;  /* 0x0000b20000024a27 */ /* 0x000fca00078e00ff */
[----:B------:R-:W-:-:S05]  /*3710*/  @P4 SHF.R.U32.HI R0, RZ, c[0x0][0x2cc], R2 ;  /* 0x0000b300ff004a19 */ /* 0x000fca0000011602 */
[----:B------:R-:W1:Y:S04]  /*3720*/  SHFL.IDX PT, R2, R0, RZ, 0x1c1f ;  /* 0x001c1fff00027589 */ /* 0x000e6800000e0000 */
[----:B------:R-:W2:Y:S04]  /*3730*/  SHFL.IDX PT, R3, R0, 0x1, 0x1c1f ;  /* 0x003c1f0000037f89 */ /* 0x000ea800000e0000 */
[----:B------:R-:W4:Y:S04]  /*3740*/  SHFL.IDX PT, R6, R0, 0x2, 0x1c1f ;  /* 0x005c1f0000067f89 */ /* 0x000f2800000e0000 */
[----:B------:R1:W2:Y:S02]  /*3750*/  SHFL.IDX PT, R5, R0, 0x3, 0x1c1f ;  /* 0x007c1f0000057f89 */ /* 0x0002a400000e0000 */
[----:B-1----:R-:W-:-:S05]  /*3760*/  IMAD R0, R52, R152, 0x1 ;  /* 0x0000000134007424 */ /* 0x002fca00078e0298 */
[----:B---3--:R-:W-:-:S04]  /*3770*/  IADD3 R0, -R4, c[0x0][0x1d0], R0 ;  /* 0x0000740004007a10 */ /* 0x008fc80007ffe100 */
[----:B------:R-:W-:Y:S01]  /*3780*/  IADD3 R0, R0, -c[0x0][0x168], RZ ;  /* 0x80005a0000007a10 */ /* 0x000fe20007ffe0ff */
[----:B------:R-:W-:-:S04]  /*3790*/  IMAD.IADD R4, R53, 0x1, -R4 ;  /* 0x0000000135047824 */ /* 0x000fc800078e0a04 */
[----:B------:R-:W-:-:S05]  /*37a0*/  IMAD.IADD R2, R0, 0x1, R2 ;  /* 0x0000000100027824 */ /* 0x000fca00078e0202 */
[----:B------:R-:W-:Y:S01]  /*37b0*/  IMNMX R2, R4, R2, PT ;  /* 0x0000000204027217 */ /* 0x000fe20003800200 */
[C---:B--2---:R-:W-:Y:S02]  /*37c0*/  IMAD.IADD R3, R0.reuse, 0x1, R3 ;  /* 0x0000000100037824 */ /* 0x044fe400078e0203 */
[----:B----4-:R-:W-:Y:S01]  /*37d0*/  IMAD.IADD R6, R0, 0x1, R6 ;  /* 0x0000000100067824 */ /* 0x010fe200078e0206 */
[C---:B------:R-:W-:Y:S02]  /*37e0*/  ISETP.GT.AND P2, PT, R2.reuse, RZ, PT ;  /* 0x000000ff0200720c */ /* 0x040fe40003f44270 */
[----:B------:R-:W-:Y:S01]  /*37f0*/  ISETP.GT.AND P0, PT, R2, 0x1, PT ;  /* 0x000000010200780c */ /* 0x000fe20003f04270 */
[----:B------:R-:W-:Y:S01]  /*3800*/  IMAD.IADD R5, R0, 0x1, R5 ;  /* 0x0000000100057824 */ /* 0x000fe200078e0205 */
[----:B------:R-:W-:Y:S02]  /*3810*/  ISETP.GT.AND P1, PT, R2, 0x8, PT ;  /* 0x000000080200780c */ /* 0x000fe40003f24270 */
[----:B------:R-:W-:-:S02]  /*3820*/  FSEL R7, R60, -INF , P2 ;  /* 0xff8000003c077808 */ /* 0x000fc40001000000 */
[----:B------:R-:W-:Y:S02]  /*3830*/  FSEL R8, R61, -INF , P0 ;  /* 0xff8000003d087808 */ /* 0x000fe40000000000 */
[C---:B------:R-:W-:Y:S02]  /*3840*/  IMNMX R0, R4.reuse, R3, PT ;  /* 0x0000000304007217 */ /* 0x040fe40003800200 */
[C---:B------:R-:W-:Y:S02]  /*3850*/  IMNMX R3, R4.reuse, R6, PT ;  /* 0x0000000604037217 */ /* 0x040fe40003800200 */
[----:B------:R-:W-:Y:S02]  /*3860*/  IMNMX R4, R4, R5, PT ;  /* 0x0000000504047217 */ /* 0x000fe40003800200 */
[----:B------:R-:W-:Y:S02]  /*3870*/  ISETP.GT.AND P3, PT, R2, 0x9, PT ;  /* 0x000000090200780c */ /* 0x000fe40003f64270 */
[----:B------:R-:W-:-:S02]  /*3880*/  FSEL R9, R56, -INF , P1 ;  /* 0xff80000038097808 */ /* 0x000fc40000800000 */
[----:B------:R-:W-:Y:S02]  /*3890*/  FMNMX.FTZ R5, R7, R8, !PT ;  /* 0x0000000807057209 */ /* 0x000fe40007810000 */
[----:B------:R-:W-:Y:S02]  /*38a0*/  ISETP.GT.AND P1, PT, R0, 0x1, PT ;  /* 0x000000010000780c */ /* 0x000fe40003f24270 */
[----:B------:R-:W-:Y:S02]  /*38b0*/  ISETP.GT.AND P0, PT, R2, 0x10, PT ;  /* 0x000000100200780c */ /* 0x000fe40003f04270 */
[----:B------:R-:W-:Y:S02]  /*38c0*/  FSEL R10, R57, -INF , P3 ;  /* 0xff800000390a7808 */ /* 0x000fe40001800000 */
        /* <DEDUP_REMOVED lines=10> */
[----:B------:R-:W-:Y:S02]  /*3970*/  FMNMX.FTZ R5, R12, R5, !PT ;  /* 0x000000050c057209 */ /* 0x000fe40007810000 */
[C---:B------:R-:W-:Y:S02]  /*3980*/  ISETP.GT.AND P2, PT, R0.reuse, RZ, PT ;  /* 0x000000ff0000720c */ /* 0x040fe40003f44270 */
[----:B------:R-:W-:Y:S02]  /*3990*/  ISETP.GT.AND P0, PT, R0, 0x9, PT ;  /* 0x000000090000780c */ /* 0x000fe40003f04270 */
[----:B------:R-:W-:-:S02]  /*39a0*/  ISETP.GT.AND P1, PT, R2, 0x20, PT ;  /* 0x000000200200780c */ /* 0x000fc40003f24270 */
[----:B------:R-:W-:Y:S02]  /*39b0*/  FSEL R14, R49, -INF , P3 ;  /* 0xff800000310e7808 */ /* 0x000fe40001800000 */
[----:B------:R-:W-:Y:S02]  /*39c0*/  FMNMX.FTZ R5, R13, R5, !PT ;  /* 0x000000050d057209 */ /* 0x000fe40007810000 */
[----:B------:R-:W-:Y:S02]  /*39d0*/  FSEL R25, R62, -INF , P2 ;  /* 0xff8000003e197808 */ /* 0x000fe40001000000 */
[----:B------:R-:W-:Y:S02]  /*39e0*/  ISETP.GT.AND P2, PT, R0, 0x8, PT ;  /* 0x000000080000780c */ /* 0x000fe40003f44270 */
[----:B------:R-:W-:Y:S02]  /*39f0*/  FSEL R27, R59, -INF , P0 ;  /* 0xff8000003b1b7808 */ /* 0x000fe40000000000 */
[----:B------:R-:W-:-:S02]  /*3a00*/  ISETP.GT.AND P0, PT, R2, 0x21, PT ;  /* 0x000000210200780c */ /* 0x000fc40003f04270 */
[----:B------:R-:W-:Y:S02]  /*3a10*/  FSEL R167, R36, -INF , P1 ;  /* 0xff80000024a77808 */ /* 0x000fe40000800000 */
[----:B------:R-:W-:Y:S02]  /*3a20*/  FMNMX.FTZ R5, R14, R5, !PT ;  /* 0x000000050e057209 */ /* 0x000fe40007810000 */
[----:B------:R-:W-:Y:S02]  /*3a30*/  FSEL R28, R58, -INF , P2 ;  /* 0xff8000003a1c7808 */ /* 0x000fe40001000000 */
[----:B------:R-:W-:Y:S02]  /*3a40*/  ISETP.GT.AND P2, PT, R2, 0x28, PT ;  /* 0x000000280200780c */ /* 0x000fe40003f44270 */
[----:B------:R-:W-:Y:S02]  /*3a50*/  FSEL R166, R37, -INF , P0 ;  /* 0xff80000025a67808 */ /* 0x000fe40000000000 */
[----:B------:R-:W-:-:S02]  /*3a60*/  FMNMX.FTZ R5, R167, R5, !PT ;  /* 0x00000005a7057209 */ /* 0x000fc40007810000 */
[----:B------:R-:W-:Y:S02]  /*3a70*/  ISETP.GT.AND P1, PT, R2, 0x29, PT ;  /* 0x000000290200780c */ /* 0x000fe40003f24270 */
[----:B------:R-:W-:Y:S02]  /*3a80*/  FSEL R165, R44, -INF , P2 ;  /* 0xff8000002ca57808 */ /* 0x000fe40001000000 */
[----:B------:R-:W-:Y:S02]  /*3a90*/  FMNMX.FTZ R5, R166, R5, !PT ;  /* 0x00000005a6057209 */ /* 0x000fe40007810000 */
[----:B------:R-:W-:Y:S02]  /*3aa0*/  ISETP.GT.AND P0, PT, R2, 0x30, PT ;  /* 0x000000300200780c */ /* 0x000fe40003f04270 */
[----:B------:R-:W-:Y:S02]  /*3ab0*/  FSEL R164, R45, -INF , P1 ;  /* 0xff8000002da47808 */ /* 0x000fe40000800000 */
[----:B------:R-:W-:-:S02]  /*3ac0*/  FMNMX.FTZ R5, R165, R5, !PT ;  /* 0x00000005a5057209 */ /* 0x000fc40007810000 */
[C---:B------:R-:W-:Y:S02]  /*3ad0*/  ISETP.GT.AND P5, PT, R2.reuse, 0x31, PT ;  /* 0x000000310200780c */ /* 0x040fe40003fa4270 */
[C---:B------:R-:W-:Y:S02]  /*3ae0*/  ISETP.GT.AND P3, PT, R2.reuse, 0x38, PT ;  /* 0x000000380200780c */ /* 0x040fe40003f64270 */
[----:B------:R-:W-:Y:S02]  /*3af0*/  ISETP.GT.AND P2, PT, R2, 0x39, PT ;  /* 0x000000390200780c */ /* 0x000fe40003f44270 */
[----:B------:R-:W-:Y:S02]  /*3b00*/  FSEL R162, R40, -INF , P0 ;  /* 0xff80000028a27808 */ /* 0x000fe40000000000 */
[----:B------:R-:W-:Y:S02]  /*3b10*/  FMNMX.FTZ R2, R164, R5, !PT ;  /* 0x00000005a4027209 */ /* 0x000fe40007810000 */
[----:B------:R-:W-:-:S02]  /*3b20*/  FSEL R161, R41, -INF , P5 ;  /* 0xff80000029a17808 */ /* 0x000fc40002800000 */
[----:B------:R-:W-:Y:S02]  /*3b30*/  FMNMX.FTZ R2, R162, R2, !PT ;  /* 0x00000002a2027209 */ /* 0x000fe40007810000 */
[----:B------:R-:W-:Y:S02]  /*3b40*/  FSEL R159, R32, -INF , P3 ;  /* 0xff800000209f7808 */ /* 0x000fe40001800000 */
[----:B------:R-:W-:Y:S02]  /*3b50*/  FMNMX.FTZ R2, R161, R2, !PT ;  /* 0x00000002a1027209 */ /* 0x000fe40007810000 */
[----:B------:R-:W-:Y:S02]  /*3b60*/  ISETP.GT.AND P0, PT, R0, 0x11, PT ;  /* 0x000000110000780c */ /* 0x000fe40003f04270 */
[----:B------:R-:W-:Y:S02]  /*3b70*/  FSEL R157, R33, -INF , P2 ;  /* 0xff800000219d7808 */ /* 0x000fe40001000000 */
[----:B------:R-:W-:-:S02]  /*3b80*/  FMNMX.FTZ R2, R159, R2, !PT ;  /* 0x000000029f027209 */ /* 0x000fc40007810000 */
[----:B------:R-:W-:Y:S02]  /*3b90*/  FSEL R23, R67, -INF , P0 ;  /* 0xff80000043177808 */ /* 0x000fe40000000000 */
[C---:B------:R-:W-:Y:S02]  /*3ba0*/  ISETP.GT.AND P1, PT, R0.reuse, 0x10, PT ;  /* 0x000000100000780c */ /* 0x040fe40003f24270 */
[----:B------:R-:W-:Y:S02]  /*3bb0*/  ISETP.GT.AND P0, PT, R0, 0x19, PT ;  /* 0x000000190000780c */ /* 0x000fe40003f04270 */
[----:B------:R-:W-:Y:S02]  /*3bc0*/  FMNMX.FTZ R2, R157, R2, !PT ;  /* 0x000000029d027209 */ /* 0x000fe40007810000 */
[----:B------:R-:W-:Y:S02]  /*3bd0*/  FSEL R19, R66, -INF , P1 ;  /* 0xff80000042137808 */ /* 0x000fe40000800000 */
[----:B------:R-:W-:Y:S01]  /*3be0*/  FSEL R26, R51, -INF , P0 ;  /* 0xff800000331a7808 */ /* 0x000fe20000000000 */
[----:B------:R-:W1:Y:S01]  /*3bf0*/  SHFL.BFLY PT, R6, R2, 0x2, 0x1f ;  /* 0x0c401f0002067f89 */ /* 0x000e6200000e0000 */
[----:B------:R-:W-:-:S02]  /*3c00*/  ISETP.GT.AND P1, PT, R0, 0x18, PT ;  /* 0x000000180000780c */ /* 0x000fc40003f24270 */
[C---:B------:R-:W-:Y:S02]  /*3c10*/  ISETP.GT.AND P3, PT, R0.reuse, 0x20, PT ;  /* 0x000000200000780c */ /* 0x040fe40003f64270 */
[C---:B------:R-:W-:Y:S02]  /*3c20*/  ISETP.GT.AND P2, PT, R0.reuse, 0x21, PT ;  /* 0x000000210000780c */ /* 0x040fe40003f44270 */
[----:B------:R-:W-:Y:S02]  /*3c30*/  ISETP.GT.AND P0, PT, R0, 0x28, PT ;  /* 0x000000280000780c */ /* 0x000fe40003f04270 */
[----:B------:R-:W-:Y:S02]  /*3c40*/  FMNMX.FTZ R5, R25, R29, !PT ;  /* 0x0000001d19057209 */ /* 0x000fe40007810000 */
[----:B------:R-:W-:Y:S02]  /*3c50*/  FSEL R24, R50, -INF , P1 ;  /* 0xff80000032187808 */ /* 0x000fe40000800000 */
[----:B------:R-:W-:-:S02]  /*3c60*/  FSEL R154, R38, -INF , P3 ;  /* 0xff800000269a7808 */ /* 0x000fc40001800000 */
[----:B------:R-:W-:Y:S02]  /*3c70*/  FSEL R152, R39, -INF , P2 ;  /* 0xff80000027987808 */ /* 0x000fe40001000000 */
[----:B------:R-:W-:Y:S01]  /*3c80*/  FSEL R151, R46, -INF , P0 ;  /* 0xff8000002e977808 */ /* 0x000fe20000000000 */
[----:B------:R-:W-:Y:S01]  /*3c90*/  LDSM.16.MT88.4 R36, [R229+0x800] ;  /* 0x00080000e524783b */ /* 0x000fe20000004200 */
[C---:B------:R-:W-:Y:S02]  /*3ca0*/  ISETP.GT.AND P5, PT, R0.reuse, 0x29, PT ;  /* 0x000000290000780c */ /* 0x040fe40003fa4270 */
[C---:B------:R-:W-:Y:S02]  /*3cb0*/  ISETP.GT.AND P3, PT, R0.reuse, 0x30, PT ;  /* 0x000000300000780c */ /* 0x040fe40003f64270 */
[C---:B------:R-:W-:Y:S02]  /*3cc0*/  ISETP.GT.AND P2, PT, R0.reuse, 0x31, PT ;  /* 0x000000310000780c */ /* 0x040fe40003f44270 */
[----:B------:R-:W-:-:S02]  /*3cd0*/  ISETP.GT.AND P1, PT, R0, 0x38, PT ;  /* 0x000000380000780c */ /* 0x000fc40003f24270 */
[----:B------:R-:W-:Y:S02]  /*3ce0*/  ISETP.GT.AND P0, PT, R0, 0x39, PT ;  /* 0x000000390000780c */ /* 0x000fe40003f04270 */
[----:B------:R-:W-:-:S04]  /*3cf0*/  FMNMX.FTZ R0, R28, R5, !PT ;  /* 0x000000051c007209 */ /* 0x000fc80007810000 */
[----:B------:R-:W-:-:S04]  /*3d00*/  FMNMX.FTZ R0, R27, R0, !PT ;  /* 0x000000001b007209 */ /* 0x000fc80007810000 */
[----:B------:R-:W-:-:S04]  /*3d10*/  FMNMX.FTZ R0, R19, R0, !PT ;  /* 0x0000000013007209 */ /* 0x000fc80007810000 */
[----:B------:R-:W-:-:S04]  /*3d20*/  FMNMX.FTZ R0, R23, R0, !PT ;  /* 0x0000000017007209 */ /* 0x000fc80007810000 */
[----:B------:R-:W-:Y:S02]  /*3d30*/  FMNMX.FTZ R5, R24, R0, !PT ;  /* 0x0000000018057209 */ /* 0x000fe40007810000 */
[----:B-1----:R-:W-:Y:S02]  /*3d40*/  FMNMX.FTZ R0, R2, R6, !PT ;  /* 0x0000000602007209 */ /* 0x002fe40007810000 */
[----:B------:R-:W-:-:S04]  /*3d50*/  FMNMX.FTZ R2, R26, R5, !PT ;  /* 0x000000051a027209 */ /* 0x000fc80007810000 */
[----:B------:R-:W-:Y:S01]  /*3d60*/  FMNMX.FTZ R2, R154, R2, !PT ;  /* 0x000000029a027209 */ /* 0x000fe20007810000 */
[----:B------:R-:W1:Y:S03]  /*3d70*/  SHFL.BFLY PT, R5, R0, 0x1, 0x1f ;  /* 0x0c201f0000057f89 */ /* 0x000e6600000e0000 */
[----:B------:R-:W-:Y:S02]  /*3d80*/  FMNMX.FTZ R2, R152, R2, !PT ;  /* 0x0000000298027209 */ /* 0x000fe40007810000 */
[----:B------:R-:W-:Y:S02]  /*3d90*/  FSEL R150, R47, -INF , P5 ;  /* 0xff8000002f967808 */ /* 0x000fe40002800000 */
[----:B------:R-:W-:Y:S01]  /*3da0*/  FMNMX.FTZ R2, R151, R2, !PT ;  /* 0x0000000297027209 */ /* 0x000fe20007810000 */
[----:B------:R-:W-:Y:S01]  /*3db0*/  LDSM.16.MT88.4 R44, [R233] ;  /* 0x00000000e92c783b */ /* 0x000fe20000004200 */
[----:B------:R-:W-:-:S02]  /*3dc0*/  FSEL R149, R42, -INF , P3 ;  /* 0xff8000002a957808 */ /* 0x000fc40001800000 */
[----:B------:R-:W-:Y:S02]  /*3dd0*/  FMNMX.FTZ R2, R150, R2, !PT ;  /* 0x0000000296027209 */ /* 0x000fe40007810000 */
[----:B------:R-:W-:Y:S02]  /*3de0*/  FSEL R148, R43, -INF , P2 ;  /* 0xff8000002b947808 */ /* 0x000fe40001000000 */
[----:B------:R-:W-:Y:S01]  /*3df0*/  FMNMX.FTZ R2, R149, R2, !PT ;  /* 0x0000000295027209 */ /* 0x000fe20007810000 */
[----:B------:R-:W-:Y:S01]  /*3e00*/  LDSM.16.MT88.4 R40, [R229] ;  /* 0x00000000e528783b */ /* 0x000fe20000004200 */
[----:B------:R-:W-:Y:S02]  /*3e10*/  FSEL R146, R35, -INF , P0 ;  /* 0xff80000023927808 */ /* 0x000fe40000000000 */
[----:B------:R-:W-:Y:S02]  /*3e20*/  FSEL R147, R34, -INF , P1 ;  /* 0xff80000022937808 */ /* 0x000fe40000800000 */
[----:B------:R-:W-:-:S02]  /*3e30*/  ISETP.GT.AND P0, PT, R4, 0x1, PT ;  /* 0x000000010400780c */ /* 0x000fc40003f04270 */
[----:B------:R-:W-:Y:S02]  /*3e40*/  FMNMX.FTZ R2, R148, R2, !PT ;  /* 0x0000000294027209 */ /* 0x000fe40007810000 */
[C---:B------:R-:W-:Y:S02]  /*3e50*/  ISETP.GT.AND P3, PT, R3.reuse, RZ, PT ;  /* 0x000000ff0300720c */ /* 0x040fe40003f64270 */
[----:B------:R-:W-:Y:S02]  /*3e60*/  ISETP.GT.AND P2, PT, R3, 0x1, PT ;  /* 0x000000010300780c */ /* 0x000fe40003f44270 */
[----:B------:R-:W-:Y:S02]  /*3e70*/  ISETP.GT.AND P1, PT, R4, RZ, PT ;  /* 0x000000ff0400720c */ /* 0x000fe40003f24270 */
[----:B------:R-:W-:Y:S02]  /*3e80*/  FSEL R34, R99, -INF , P0 ;  /* 0xff80000063227808 */ /* 0x000fe40000000000 */
[----:B------:R-:W-:-:S02]  /*3e90*/  FMNMX.FTZ R2, R147, R2, !PT ;  /* 0x0000000293027209 */ /* 0x000fc40007810000 */
[----:B------:R-:W-:Y:S02]  /*3ea0*/  FSEL R22, R96, -INF , P3 ;  /* 0xff80000060167808 */ /* 0x000fe40001800000 */
[----:B------:R-:W-:Y:S02]  /*3eb0*/  ISETP.GT.AND P0, PT, R4, 0x9, PT ;  /* 0x000000090400780c */ /* 0x000fe40003f04270 */
[----:B------:R-:W-:Y:S02]  /*3ec0*/  FSEL R21, R97, -INF , P2 ;  /* 0xff80000061157808 */ /* 0x000fe40001000000 */
[----:B------:R-:W-:Y:S02]  /*3ed0*/  ISETP.GT.AND P3, PT, R3, 0x8, PT ;  /* 0x000000080300780c */ /* 0x000fe40003f64270 */
[----:B------:R-:W-:Y:S02]  /*3ee0*/  FSEL R32, R98, -INF , P1 ;  /* 0xff80000062207808 */ /* 0x000fe40000800000 */
[----:B-1----:R-:W-:-:S02]  /*3ef0*/  FMNMX.FTZ R185, R0, R5, !PT ;  /* 0x0000000500b97209 */ /* 0x002fc40007810000 */
[----:B------:R-:W-:Y:S02]  /*3f00*/  ISETP.GT.AND P1, PT, R4, 0x8, PT ;  /* 0x000000080400780c */ /* 0x000fe40003f24270 */
[----:B------:R-:W-:Y:S02]  /*3f10*/  FMNMX.FTZ R0, R146, R2, !PT ;  /* 0x0000000292007209 */ /* 0x000fe40007810000 */
[----:B------:R-:W-:Y:S02]  /*3f20*/  FSEL R33, R95, -INF , P0 ;  /* 0xff8000005f217808 */ /* 0x000fe40000000000 */
[----:B------:R-:W-:Y:S02]  /*3f30*/  ISETP.GT.AND P2, PT, R3, 0x9, PT ;  /* 0x000000090300780c */ /* 0x000fe40003f44270 */
[----:B------:R-:W-:Y:S02]  /*3f40*/  FSEL R15, R92, -INF , P3 ;  /* 0xff8000005c0f7808 */ /* 0x000fe40001800000 */
[----:B------:R-:W-:-:S02]  /*3f50*/  ISETP.GT.AND P0, PT, R4, 0x11, PT ;  /* 0x000000110400780c */ /* 0x000fc40003f04270 */
[----:B------:R-:W-:Y:S01]  /*3f60*/  FMNMX.FTZ R2, R22, R21, !PT ;  /* 0x0000001516027209 */ /* 0x000fe20007810000 */
[----:B------:R-:W1:Y:S01]  /*3f70*/  SHFL.BFLY PT, R6, R0, 0x2, 0x1f ;  /* 0x0c401f0000067f89 */ /* 0x000e6200000e0000 */
[----:B------:R-:W-:Y:S02]  /*3f80*/  FSEL R30, R94, -INF , P1 ;  /* 0xff8000005e1e7808 */ /* 0x000fe40000800000 */
[----:B------:R-:W-:Y:S02]  /*3f90*/  ISETP.GT.AND P1, PT, R4, 0x10, PT ;  /* 0x000000100400780c */ /* 0x000fe40003f24270 */
[----:B------:R-:W-:Y:S02]  /*3fa0*/  FSEL R17, R93, -INF , P2 ;  /* 0xff8000005d117808 */ /* 0x000fe40001000000 */
[----:B------:R-:W-:Y:S02]  /*3fb0*/  ISETP.GT.AND P3, PT, R3, 0x10, PT ;  /* 0x000000100300780c */ /* 0x000fe40003f64270 */
[----:B------:R-:W-:-:S02]  /*3fc0*/  FSEL R49, R91, -INF , P0 ;  /* 0xff8000005b317808 */ /* 0x000fc40000000000 */
[----:B------:R-:W-:Y:S02]  /*3fd0*/  FMNMX.FTZ R2, R15, R2, !PT ;  /* 0x000000020f027209 */ /* 0x000fe40007810000 */
[----:B------:R-:W-:Y:S02]  /*3fe0*/  ISETP.GT.AND P0, PT, R4, 0x19, PT ;  /* 0x000000190400780c */ /* 0x000fe40003f04270 */
[----:B------:R-:W-:Y:S02]  /*3ff0*/  FSEL R48, R90, -INF , P1 ;  /* 0xff8000005a307808 */ /* 0x000fe40000800000 */
[----:B------:R-:W-:Y:S02]  /*4000*/  ISETP.GT.AND P2, PT, R3, 0x11, PT ;  /* 0x000000110300780c */ /* 0x000fe40003f44270 */
[----:B------:R-:W-:Y:S02]  /*4010*/  FSEL R16, R88, -INF , P3 ;  /* 0xff80000058107808 */ /* 0x000fe40001800000 */
[----:B------:R-:W-:-:S02]  /*4020*/  ISETP.GT.AND P1, PT, R4, 0x18, PT ;  /* 0x000000180400780c */ /* 0x000fc40003f24270 */
[----:B------:R-:W-:Y:S02]  /*4030*/  FMNMX.FTZ R2, R17, R2, !PT ;  /* 0x0000000211027209 */ /* 0x000fe40007810000 */
[----:B------:R-:W-:Y:S02]  /*4040*/  FSEL R56, R87, -INF , P0 ;  /* 0xff80000057387808 */ /* 0x000fe40000000000 */
[----:B------:R-:W-:Y:S02]  /*4050*/  ISETP.GT.AND P0, PT, R3, 0x29, PT ;  /* 0x000000290300780c */ /* 0x000fe40003f04270 */
[----:B------:R-:W-:Y:S02]  /*4060*/  FSEL R18, R89, -INF , P2 ;  /* 0xff80000059127808 */ /* 0x000fe40001000000 */
[----:B------:R-:W-:Y:S01]  /*4070*/  ISETP.GT.AND P3, PT, R3, 0x18, PT ;  /* 0x000000180300780c */ /* 0x000fe20003f64270 */
[----:B------:R-:W-:Y:S01]  /*4080*/  LDSM.16.MT88.4 R88, [R230+0x2000] ;  /* 0x00200000e658783b */ /* 0x000fe20000004200 */
[----:B------:R-:W-:-:S02]  /*4090*/  FSEL R50, R86, -INF , P1 ;  /* 0xff80000056327808 */ /* 0x000fc40000800000 */
[----:B------:R-:W-:Y:S01]  /*40a0*/  FMNMX.FTZ R5, R16, R2, !PT ;  /* 0x0000000210057209 */ /* 0x000fe20007810000 */
[----:B------:R-:W-:Y:S01]  /*40b0*/  FMUL.FTZ R2, R185, c[0x0][0x2d0] ;  /* 0x0000b400b9027a20 */ /* 0x000fe20000410000 */
[C---:B------:R-:W-:Y:S02]  /*40c0*/  ISETP.GT.AND P2, PT, R3.reuse, 0x19, PT ;  /* 0x000000190300780c */ /* 0x040fe40003f44270 */
[----:B------:R-:W-:Y:S02]  /*40d0*/  ISETP.GT.AND P1, PT, R3, 0x28, PT ;  /* 0x000000280300780c */ /* 0x000fe40003f24270 */
[----:B------:R-:W-:Y:S02]  /*40e0*/  FSEL R140, R77, -INF , P0 ;  /* 0xff8000004d8c7808 */ /* 0x000fe40000000000 */
[----:B------:R-:W-:Y:S02]  /*40f0*/  FSETP.NEU.FTZ.AND P0, PT, R185, -INF , PT ;  /* 0xff800000b900780b */ /* 0x000fe40003f1d000 */
[----:B------:R-:W-:-:S02]  /*4100*/  FSEL R31, R84, -INF , P3 ;  /* 0xff800000541f7808 */ /* 0x000fc40001800000 */
[----:B------:R-:W-:Y:S02]  /*4110*/  FMNMX.FTZ R5, R18, R5, !PT ;  /* 0x0000000512057209 */ /* 0x000fe40007810000 */
[----:B------:R-:W-:Y:S02]  /*4120*/  FSEL R35, R85, -INF , P2 ;  /* 0xff80000055237808 */ /* 0x000fe40001000000 */
[----:B------:R-:W-:Y:S01]  /*4130*/  FSEL R141, R76, -INF , P1 ;  /* 0xff8000004c8d7808 */ /* 0x000fe20000800000 */
[----:B------:R-:W-:Y:S01]  /*4140*/  LDSM.16.MT88.4 R84, [R233+0x800] ;  /* 0x00080000e954783b */ /* 0x000fe20000004200 */
[C---:B------:R-:W-:Y:S02]  /*4150*/  ISETP.GT.AND P3, PT, R3.reuse, 0x20, PT ;  /* 0x000000200300780c */ /* 0x040fe40003f64270 */
[----:B------:R-:W-:Y:S02]  /*4160*/  ISETP.GT.AND P2, PT, R3, 0x21, PT ;  /* 0x000000210300780c */ /* 0x000fe40003f44270 */
[----:B------:R-:W-:-:S02]  /*4170*/  ISETP.GT.AND P1, PT, R4, 0x20, PT ;  /* 0x000000200400780c */ /* 0x000fc40003f24270 */
[----:B------:R-:W-:Y:S02]  /*4180*/  FSEL R20, R2, RZ, P0 ;  /* 0x000000ff02147208 */ /* 0x000fe40000000000 */
[----:B------:R-:W-:Y:S02]  /*4190*/  FMNMX.FTZ R5, R31, R5, !PT ;  /* 0x000000051f057209 */ /* 0x000fe40007810000 */
[----:B------:R-:W-:Y:S02]  /*41a0*/  FSEL R143, R80, -INF , P3 ;  /* 0xff800000508f7808 */ /* 0x000fe40001800000 */
[----:B------:R-:W-:Y:S02]  /*41b0*/  FSEL R142, R81, -INF , P2 ;  /* 0xff800000518e7808 */ /* 0x000fe40001000000 */
[----:B------:R-:W-:Y:S01]  /*41c0*/  FSEL R139, R82, -INF , P1 ;  /* 0xff800000528b7808 */ /* 0x000fe20000800000 */
[----:B------:R-:W-:Y:S01]  /*41d0*/  FFMA.FTZ R2, R7, c[0x0][0x2d0], -R20 ;  /* 0x0000b40007027a23 */ /* 0x000fe20000010814 */
[----:B------:R-:W-:-:S02]  /*41e0*/  ISETP.GT.AND P5, PT, R3, 0x30, PT ;  /* 0x000000300300780c */ /* 0x000fc40003fa4270 */
[C---:B------:R-:W-:Y:S02]  /*41f0*/  ISETP.GT.AND P3, PT, R3.reuse, 0x31, PT ;  /* 0x000000310300780c */ /* 0x040fe40003f64270 */
[C---:B------:R-:W-:Y:S02]  /*4200*/  ISETP.GT.AND P2, PT, R3.reuse, 0x38, PT ;  /* 0x000000380300780c */ /* 0x040fe40003f44270 */
[----:B------:R-:W-:Y:S02]  /*4210*/  ISETP.GT.AND P1, PT, R3, 0x39, PT ;  /* 0x000000390300780c */ /* 0x000fe40003f24270 */
[----:B------:R-:W-:Y:S01]  /*4220*/  FMNMX.FTZ R3, R35, R5, !PT ;  /* 0x0000000523037209 */ /* 0x000fe20007810000 */
[----:B------:R2:W-:Y:S01]  /*4230*/  MUFU.EX2 R173, R2 ;  /* 0x0000000200ad7308 */ /* 0x0005e20000000800 */
[----:B-1----:R-:W-:Y:S02]  /*4240*/  FMNMX.FTZ R5, R0, R6, !PT ;  /* 0x0000000600057209 */ /* 0x002fe40007810000 */
[----:B------:R-:W-:-:S04]  /*4250*/  FMNMX.FTZ R0, R143, R3, !PT ;  /* 0x000000038f007209 */ /* 0x000fc80007810000 */
[----:B------:R-:W-:Y:S02]  /*4260*/  FMNMX.FTZ R0, R142, R0, !PT ;  /* 0x000000008e007209 */ /* 0x000fe40007810000 */
[----:B--2---:R-:W-:-:S04]  /*4270*/  FMNMX.FTZ R2, R32, R34, !PT ;  /* 0x0000002220027209 */ /* 0x004fc80007810000 */
[----:B------:R-:W-:Y:S02]  /*4280*/  FMNMX.FTZ R2, R30, R2, !PT ;  /* 0x000000021e027209 */ /* 0x000fe40007810000 */
[----:B------:R-:W-:Y:S02]  /*4290*/  FMNMX.FTZ R0, R141, R0, !PT ;  /* 0x000000008d007209 */ /* 0x000fe40007810000 */
[----:B------:R-:W-:Y:S02]  /*42a0*/  FMNMX.FTZ R2, R33, R2, !PT ;  /* 0x0000000221027209 */ /* 0x000fe40007810000 */
[----:B------:R-:W-:Y:S02]  /*42b0*/  FSEL R137, R72, -INF , P5 ;  /* 0xff80000048897808 */ /* 0x000fe40002800000 */
[----:B------:R-:W-:Y:S02]  /*42c0*/  FMNMX.FTZ R0, R140, R0, !PT ;  /* 0x000000008c007209 */ /* 0x000fe40007810000 */
[----:B------:R-:W-:-:S02]  /*42d0*/  FMNMX.FTZ R2, R48, R2, !PT ;  /* 0x0000000230027209 */ /* 0x000fc40007810000 */
[----:B------:R-:W-:Y:S02]  /*42e0*/  FSEL R136, R73, -INF , P3 ;  /* 0xff80000049887808 */ /* 0x000fe40001800000 */
[----:B------:R-:W-:Y:S02]  /*42f0*/  FMNMX.FTZ R0, R137, R0, !PT ;  /* 0x0000000089007209 */ /* 0x000fe40007810000 */
[----:B------:R-:W-:Y:S02]  /*4300*/  FMNMX.FTZ R2, R49, R2, !PT ;  /* 0x0000000231027209 */ /* 0x000fe40007810000 */
[----:B------:R-:W-:Y:S02]  /*4310*/  FMNMX.FTZ R183, R136, R0, !PT ;  /* 0x0000000088b77209 */ /* 0x000fe40007810000 */
[----:B------:R-:W-:Y:S02]  /*4320*/  FSEL R135, R68, -INF , P2 ;  /* 0xff80000044877808 */ /* 0x000fe40001000000 */
[----:B------:R-:W-:Y:S01]  /*4330*/  FMNMX.FTZ R0, R50, R2, !PT ;  /* 0x0000000232007209 */ /* 0x000fe20007810000 */
[----:B------:R-:W1:Y:S01]  /*4340*/  SHFL.BFLY PT, R7, R5, 0x1, 0x1f ;  /* 0x0c201f0005077f89 */ /* 0x000e6200000e0000 */
[----:B------:R-:W-:-:S02]  /*4350*/  FSEL R134, R69, -INF , P1 ;  /* 0xff80000045867808 */ /* 0x000fc40000800000 */
[----:B------:R-:W-:Y:S02]  /*4360*/  FMNMX.FTZ R183, R135, R183, !PT ;  /* 0x000000b787b77209 */ /* 0x000fe40007810000 */
[----:B------:R-:W-:Y:S01]  /*4370*/  FMNMX.FTZ R2, R56, R0, !PT ;  /* 0x0000000038027209 */ /* 0x000fe20007810000 */
[----:B------:R-:W-:Y:S01]  /*4380*/  FFMA.FTZ R0, R11, c[0x0][0x2d0], -R20 ;  /* 0x0000b4000b007a23 */ /* 0x000fe20000010814 */
[----:B------:R-:W-:Y:S02]  /*4390*/  ISETP.GT.AND P0, PT, R4, 0x21, PT ;  /* 0x000000210400780c */ /* 0x000fe40003f04270 */
[----:B------:R-:W-:Y:S01]  /*43a0*/  FMNMX.FTZ R183, R134, R183, !PT ;  /* 0x000000b786b77209 */ /* 0x000fe20007810000 */
[----:B------:R2:W-:Y:S01]  /*43b0*/  MUFU.EX2 R250, R0 ;  /* 0x0000000000fa7308 */ /* 0x0005e20000000800 */
[----:B------:R-:W-:Y:S02]  /*43c0*/  FSEL R138, R83, -INF , P0 ;  /* 0xff800000538a7808 */ /* 0x000fe40000000000 */
[C---:B------:R-:W-:Y:S01]  /*43d0*/  ISETP.GT.AND P0, PT, R4.reuse, 0x28, PT ;  /* 0x000000280400780c */ /* 0x040fe20003f04270 */
[----:B------:R-:W3:Y:S01]  /*43e0*/  SHFL.BFLY PT, R6, R183, 0x2, 0x1f ;  /* 0x0c401f00b7067f89 */ /* 0x000ee200000e0000 */
[----:B------:R-:W-:-:S02]  /*43f0*/  ISETP.GT.AND P1, PT, R4, 0x29, PT ;  /* 0x000000290400780c */ /* 0x000fc40003f24270 */
[----:B------:R-:W-:Y:S01]  /*4400*/  FSEL R133, R78, -INF , P0 ;  /* 0xff8000004e857808 */ /* 0x000fe20000000000 */
[----:B------:R-:W-:Y:S01]  /*4410*/  FFMA.FTZ R3, R8, c[0x0][0x2d0], -R20 ;  /* 0x0000b40008037a23 */ /* 0x000fe20000010814 */
[----:B------:R-:W-:Y:S02]  /*4420*/  FSEL R132, R79, -INF , P1 ;  /* 0xff8000004f847808 */ /* 0x000fe40000800000 */
[----:B--2---:R-:W-:-:S04]  /*4430*/  FMNMX.FTZ R0, R139, R2, !PT ;  /* 0x000000028b007209 */ /* 0x004fc80007810000 */
[----:B------:R-:W-:Y:S02]  /*4440*/  FMNMX.FTZ R0, R138, R0, !PT ;  /* 0x000000008a007209 */ /* 0x000fe40007810000 */
[C---:B------:R-:W-:Y:S02]  /*4450*/  ISETP.GT.AND P1, PT, R4.reuse, 0x30, PT ;  /* 0x000000300400780c */ /* 0x040fe40003f24270 */
[----:B------:R-:W-:Y:S01]  /*4460*/  FMNMX.FTZ R0, R133, R0, !PT ;  /* 0x0000000085007209 */ /* 0x000fe20007810000 */
[----:B------:R2:W4:Y:S01]  /*4470*/  MUFU.EX2 R172, R3 ;  /* 0x0000000300ac7308 */ /* 0x0005220000000800 */
[----:B------:R-:W-:Y:S02]  /*4480*/  ISETP.GT.AND P0, PT, R4, 0x31, PT ;  /* 0x000000310400780c */ /* 0x000fe40003f04270 */
[----:B------:R-:W-:Y:S02]  /*4490*/  FSEL R131, R74, -INF , P1 ;  /* 0xff8000004a837808 */ /* 0x000fe40000800000 */
[----:B------:R-:W-:Y:S01]  /*44a0*/  FMNMX.FTZ R0, R132, R0, !PT ;  /* 0x0000000084007209 */ /* 0x000fe20007810000 */
[----:B------:R-:W-:Y:S01]  /*44b0*/  FFMA.FTZ R2, R12, c[0x0][0x2d0], -R20 ;  /* 0x0000b4000c027a23 */ /* 0x000fe20000010814 */
[----:B-1----:R-:W-:-:S02]  /*44c0*/  FMNMX.FTZ R184, R5, R7, !PT ;  /* 0x0000000705b87209 */ /* 0x002fc40007810000 */
[C---:B------:R-:W-:Y:S02]  /*44d0*/  ISETP.GT.AND P2, PT, R4.reuse, 0x38, PT ;  /* 0x000000380400780c */ /* 0x040fe40003f44270 */
[----:B------:R-:W-:Y:S01]  /*44e0*/  FSEL R130, R75, -INF , P0 ;  /* 0xff8000004b827808 */ /* 0x000fe20000000000 */
[----:B--2---:R-:W-:Y:S01]  /*44f0*/  FFMA.FTZ R3, R9, c[0x0][0x2d0], -R20 ;  /* 0x0000b40009037a23 */ /* 0x004fe20000010814 */
[----:B------:R-:W-:Y:S01]  /*4500*/  FMNMX.FTZ R0, R131, R0, !PT ;  /* 0x0000000083007209 */ /* 0x000fe20007810000 */
[----:B------:R1:W-:Y:S01]  /*4510*/  MUFU.EX2 R249, R2 ;  /* 0x0000000200f97308 */ /* 0x0003e20000000800 */
[----:B------:R-:W-:Y:S01]  /*4520*/  ISETP.GT.AND P1, PT, R4, 0x39, PT ;  /* 0x000000390400780c */ /* 0x000fe20003f24270 */
[----:B------:R-:W-:Y:S01]  /*4530*/  LDSM.16.MT88.4 R72, [R229+0x2000] ;  /* 0x00200000e548783b */ /* 0x000fe20000004200 */
[----:B------:R-:W-:-:S05]  /*4540*/  FSEL R129, R70, -INF , P2 ;  /* 0xff80000046817808 */ /* 0x000fca0001000000 */
[----:B------:R2:W-:Y:S01]  /*4550*/  MUFU.EX2 R175, R3 ;  /* 0x0000000300af7308 */ /* 0x0005e20000000800 */
[----:B------:R-:W-:Y:S02]  /*4560*/  FMNMX.FTZ R0, R130, R0, !PT ;  /* 0x0000000082007209 */ /* 0x000fe40007810000 */
[----:B------:R-:W-:Y:S02]  /*4570*/  FSETP.NEU.FTZ.AND P0, PT, R184, -INF , PT ;  /* 0xff800000b800780b */ /* 0x000fe40003f1d000 */
[----:B------:R-:W-:Y:S01]  /*4580*/  FSEL R128, R71, -INF , P1 ;  /* 0xff80000047807808 */ /* 0x000fe20000800000 */
[--C-:B-1----:R-:W-:Y:S02]  /*4590*/  FFMA.FTZ R2, R13, c[0x0][0x2d0], -R20.reuse ;  /* 0x0000b4000d027a23 */ /* 0x102fe40000010814 */
[----:B--2---:R-:W-:-:S04]  /*45a0*/  FFMA.FTZ R3, R10, c[0x0][0x2d0], -R20 ;  /* 0x0000b4000a037a23 */ /* 0x004fc80000010814 */
[----:B------:R1:W2:Y:S01]  /*45b0*/  MUFU.EX2 R174, R3 ;  /* 0x0000000300ae7308 */ /* 0x0002a20000000800 */
[----:B------:R-:W-:Y:S02]  /*45c0*/  FMNMX.FTZ R182, R129, R0, !PT ;  /* 0x0000000081b67209 */ /* 0x000fe40007810000 */
[----:B---3--:R-:W-:Y:S02]  /*45d0*/  FMNMX.FTZ R183, R183, R6, !PT ;  /* 0x00000006b7b77209 */ /* 0x008fe40007810000 */
[----:B------:R-:W-:-:S03]  /*45e0*/  FMNMX.FTZ R182, R128, R182, !PT ;  /* 0x000000b680b67209 */ /* 0x000fc60007810000 */
[----:B------:R3:W-:Y:S01]  /*45f0*/  MUFU.EX2 R251, R2 ;  /* 0x0000000200fb7308 */ /* 0x0007e20000000800 */
[----:B-1----:R-:W-:-:S05]  /*4600*/  FMUL.FTZ R3, R184, c[0x0][0x2d0] ;  /* 0x0000b400b8037a20 */ /* 0x002fca0000410000 */
[----:B------:R-:W-:Y:S01]  /*4610*/  FSEL R3, R3, RZ, P0 ;  /* 0x000000ff03037208 */ /* 0x000fe20000000000 */
[----:B---3--:R-:W-:-:S04]  /*4620*/  FFMA.FTZ R2, R14, c[0x0][0x2d0], -R20 ;  /* 0x0000b4000e027a23 */ /* 0x008fc80000010814 */
[--C-:B------:R-:W-:Y:S01]  /*4630*/  FFMA.FTZ R0, R25, c[0x0][0x2d0], -R3.reuse ;  /* 0x0000b40019007a23 */ /* 0x100fe20000010803 */
[----:B------:R1:W-:Y:S01]  /*4640*/  MUFU.EX2 R252, R2 ;  /* 0x0000000200fc7308 */ /* 0x0003e20000000800 */
[----:B------:R-:W-:Y:S07]  /*4650*/  SHFL.BFLY PT, R4, R182, 0x2, 0x1f ;  /* 0x0c401f00b6047f89 */ /* 0x000fee00000e0000 */
[----:B------:R3:W-:Y:S01]  /*4660*/  MUFU.EX2 R169, R0 ;  /* 0x0000000000a97308 */ /* 0x0007e20000000800 */
[----:B-1----:R-:W1:Y:S01]  /*4670*/  SHFL.BFLY PT, R2, R183, 0x1, 0x1f ;  /* 0x0c201f00b7027f89 */ /* 0x002e6200000e0000 */
[----:B---3--:R-:W-:-:S06]  /*4680*/  FFMA.FTZ R0, R29, c[0x0][0x2d0], -R3 ;  /* 0x0000b4001d007a23 */ /* 0x008fcc0000010803 */
[----:B------:R3:W1:Y:S02]  /*4690*/  MUFU.EX2 R168, R0 ;  /* 0x0000000000a87308 */ /* 0x0006640000000800 */
[----:B---3--:R-:W-:-:S06]  /*46a0*/  FFMA.FTZ R0, R28, c[0x0][0x2d0], -R3 ;  /* 0x0000b4001c007a23 */ /* 0x008fcc0000010803 */
[----:B------:R3:W-:Y:S01]  /*46b0*/  MUFU.EX2 R170, R0 ;  /* 0x0000000000aa7308 */ /* 0x0007e20000000800 */
[----:B-1----:R-:W-:Y:S02]  /*46c0*/  FMNMX.FTZ R183, R183, R2, !PT ;  /* 0x00000002b7b77209 */ /* 0x002fe40007810000 */
[----:B------:R-:W-:Y:S01]  /*46d0*/  FMNMX.FTZ R182, R182, R4, !PT ;  /* 0x00000004b6b67209 */ /* 0x000fe20007810000 */
[----:B---3--:R-:W-:-:S04]  /*46e0*/  FFMA.FTZ R0, R27, c[0x0][0x2d0], -R3 ;  /* 0x0000b4001b007a23 */ /* 0x008fc80000010803 */
[----:B------:R1:W3:Y:S01]  /*46f0*/  MUFU.EX2 R171, R0 ;  /* 0x0000000000ab7308 */ /* 0x0002e20000000800 */
[C---:B------:R-:W-:Y:S01]  /*4700*/  FMUL.FTZ R2, R183.reuse, c[0x0][0x2d0] ;  /* 0x0000b400b7027a20 */ /* 0x040fe20000410000 */
[----:B------:R-:W-:Y:S01]  /*4710*/  FSETP.NEU.FTZ.AND P0, PT, R183, -INF , PT ;  /* 0xff800000b700780b */ /* 0x000fe20003f1d000 */
[----:B------:R-:W2:Y:S01]  /*4720*/  SHFL.BFLY PT, R4, R182, 0x1, 0x1f ;  /* 0x0c201f00b6047f89 */ /* 0x000ea200000e0000 */
[----:B-1----:R-:W-:-:S04]  /*4730*/  FFMA.FTZ R0, R19, c[0x0][0x2d0], -R3 ;  /* 0x0000b40013007a23 */ /* 0x002fc80000010803 */
[----:B------:R1:W-:Y:S01]  /*4740*/  MUFU.EX2 R216, R0 ;  /* 0x0000000000d87308 */ /* 0x0003e20000000800 */
[----:B------:R-:W-:Y:S01]  /*4750*/  FSEL R2, R2, RZ, P0 ;  /* 0x000000ff02027208 */ /* 0x000fe20000000000 */
[----:B-1----:R-:W-:-:S06]  /*4760*/  FFMA.FTZ R0, R23, c[0x0][0x2d0], -R3 ;  /* 0x0000b40017007a23 */ /* 0x002fcc0000010803 */
[----:B------:R1:W-:Y:S02]  /*4770*/  MUFU.EX2 R217, R0 ;  /* 0x0000000000d97308 */ /* 0x0003e40000000800 */
[----:B-1----:R-:W-:-:S06]  /*4780*/  FFMA.FTZ R0, R24, c[0x0][0x2d0], -R3 ;  /* 0x0000b40018007a23 */ /* 0x002fcc0000010803 */
[----:B------:R1:W-:Y:S02]  /*4790*/  MUFU.EX2 R218, R0 ;  /* 0x0000000000da7308 */ /* 0x0003e40000000800 */
[----:B-1----:R-:W-:Y:S01]  /*47a0*/  FFMA.FTZ R0, R26, c[0x0][0x2d0], -R3 ;  /* 0x0000b4001a007a23 */ /* 0x002fe20000010803 */
[----:B--2---:R-:W-:Y:S01]  /*47b0*/  FMNMX.FTZ R182, R182, R4, !PT ;  /* 0x00000004b6b67209 */ /* 0x004fe20007810000 */
[----:B------:R-:W1:Y:S04]  /*47c0*/  LDSM.16.MT88.4 R24, [R230] ;  /* 0x00000000e618783b */ /* 0x000e680000004200 */
[----:B------:R2:W-:Y:S02]  /*47d0*/  MUFU.EX2 R219, R0 ;  /* 0x0000000000db7308 */ /* 0x0005e40000000800 */
[----:B--2---:R-:W-:-:S06]  /*47e0*/  FFMA.FTZ R0, R22, c[0x0][0x2d0], -R2 ;  /* 0x0000b40016007a23 */ /* 0x004fcc0000010802 */
[----:B------:R2:W-:Y:S01]  /*47f0*/  MUFU.EX2 R158, R0 ;  /* 0x00000000009e7308 */ /* 0x0005e20000000800 */
[--C-:B------:R-:W-:Y:S02]  /*4800*/  FFMA.FTZ R4, R16, c[0x0][0x2d0], -R2.reuse ;  /* 0x0000b40010047a23 */ /* 0x100fe40000010802 */
[----:B--2---:R-:W-:-:S05]  /*4810*/  FFMA.FTZ R0, R21, c[0x0][0x2d0], -R2 ;  /* 0x0000b40015007a23 */ /* 0x004fca0000010802 */
[----:B------:R2:W1:Y:S01]  /*4820*/  MUFU.EX2 R156, R0 ;  /* 0x00000000009c7308 */ /* 0x0004620000000800 */
[----:B------:R-:W-:Y:S01]  /*4830*/  FSETP.NEU.FTZ.AND P0, PT, R182, -INF , PT ;  /* 0xff800000b600780b */ /* 0x000fe20003f1d000 */
[----:B--2---:R-:W-:-:S06]  /*4840*/  FFMA.FTZ R0, R15, c[0x0][0x2d0], -R2 ;  /* 0x0000b4000f007a23 */ /* 0x004fcc0000010802 */
[----:B------:R2:W-:Y:S02]  /*4850*/  MUFU.EX2 R160, R0 ;  /* 0x0000000000a07308 */ /* 0x0005e40000000800 */
[----:B--2---:R-:W-:-:S06]  /*4860*/  FFMA.FTZ R0, R17, c[0x0][0x2d0], -R2 ;  /* 0x0000b40011007a23 */ /* 0x004fcc0000010802 */
[----:B------:R2:W1:Y:S08]  /*4870*/  MUFU.EX2 R163, R0 ;  /* 0x0000000000a37308 */ /* 0x0004700000000800 */
[----:B------:R1:W-:Y:S01]  /*4880*/  MUFU.EX2 R179, R4 ;  /* 0x0000000400b37308 */ /* 0x0003e20000000800 */
[----:B--2---:R-:W-:-:S05]  /*4890*/  FMUL.FTZ R0, R182, c[0x0][0x2d0] ;  /* 0x0000b400b6007a20 */ /* 0x004fca0000410000 */
[----:B------:R-:W-:Y:S01]  /*48a0*/  FSEL R0, R0, RZ, P0 ;  /* 0x000000ff00007208 */ /* 0x000fe20000000000 */
[----:B-1----:R-:W-:-:S04]  /*48b0*/  FFMA.FTZ R4, R18, c[0x0][0x2d0], -R2 ;  /* 0x0000b40012047a23 */ /* 0x002fc80000010802 */
[----:B------:R1:W-:Y:S02]  /*48c0*/  MUFU.EX2 R210, R4 ;  /* 0x0000000400d27308 */ /* 0x0003e40000000800 */
[----:B-1----:R-:W-:-:S06]  /*48d0*/  FFMA.FTZ R4, R32, c[0x0][0x2d0], -R0 ;  /* 0x0000b40020047a23 */ /* 0x002fcc0000010800 */
[----:B------:R1:W-:Y:S02]  /*48e0*/  MUFU.EX2 R145, R4 ;  /* 0x0000000400917308 */ /* 0x0003e40000000800 */
[----:B-1----:R-:W-:-:S06]  /*48f0*/  FFMA.FTZ R4, R34, c[0x0][0x2d0], -R0 ;  /* 0x0000b40022047a23 */ /* 0x002fcc0000010800 */
[----:B------:R1:W2:Y:S02]  /*4900*/  MUFU.EX2 R144, R4 ;  /* 0x0000000400907308 */ /* 0x0002a40000000800 */
[----:B-1----:R-:W-:-:S06]  /*4910*/  FFMA.FTZ R4, R30, c[0x0][0x2d0], -R0 ;  /* 0x0000b4001e047a23 */ /* 0x002fcc0000010800 */
[----:B------:R1:W-:Y:S02]  /*4920*/  MUFU.EX2 R153, R4 ;  /* 0x0000000400997308 */ /* 0x0003e40000000800 */
[----:B-1----:R-:W-:-:S06]  /*4930*/  FFMA.FTZ R4, R33, c[0x0][0x2d0], -R0 ;  /* 0x0000b40021047a23 */ /* 0x002fcc0000010800 */
[----:B------:R1:W1:Y:S01]  /*4940*/  MUFU.EX2 R155, R4 ;  /* 0x00000004009b7308 */ /* 0x0002620000000800 */
[----:B----4-:R-:W-:Y:S01]  /*4950*/  F2FP.PACK_AB R16, R172, R173 ;  /* 0x000000adac10723e */ /* 0x010fe200000000ff */
[----:B-1----:R-:W-:-:S06]  /*4960*/  FFMA.FTZ R4, R31, c[0x0][0x2d0], -R2 ;  /* 0x0000b4001f047a23 */ /* 0x002fcc0000010802 */
[----:B------:R1:W-:Y:S01]  /*4970*/  MUFU.EX2 R208, R4 ;  /* 0x0000000400d07308 */ /* 0x0003e20000000800 */
[----:B------:R-:W-:Y:S02]  /*4980*/  F2FP.PACK_AB R18, R174, R175 ;  /* 0x000000afae12723e */ /* 0x000fe400000000ff */
[----:B------:R-:W-:Y:S02]  /*4990*/  F2FP.PACK_AB R17, R168, R169 ;  /* 0x000000a9a811723e */ /* 0x000fe400000000ff */
[----:B---3--:R-:W-:Y:S01]  /*49a0*/  F2FP.PACK_AB R19, R171, R170 ;  /* 0x000000aaab13723e */ /* 0x008fe200000000ff */
[----:B-1----:R-:W-:Y:S02]  /*49b0*/  FFMA.FTZ R4, R35, c[0x0][0x2d0], -R2 ;  /* 0x0000b40023047a23 */ /* 0x002fe40000010802 */
[----:B------:R-:W1:Y:S02]  /*49c0*/  LDSM.16.MT88.4 R32, [R230+0x800] ;  /* 0x00080000e620783b */ /* 0x000e640000004200 */
[----:B------:R3:W4:Y:S01]  /*49d0*/  MUFU.EX2 R211, R4 ;  /* 0x0000000400d37308 */ /* 0x0007220000000800 */
[----:B------:R-:W-:Y:S01]  /*49e0*/  F2FP.PACK_AB R12, R156, R158 ;  /* 0x0000009e9c0c723e */ /* 0x000fe200000000ff */
[----:B------:R-:W-:Y:S01]  /*49f0*/  HMMA.16816.F32 R64, R16, R40, RZ ;  /* 0x000000281040723c */ /* 0x000fe200000018ff */
[----:B------:R-:W-:-:S02]  /*4a00*/  F2FP.PACK_AB R14, R163, R160 ;  /* 0x000000a0a30e723e */ /* 0x000fc400000000ff */
[----:B--2---:R-:W-:Y:S01]  /*4a10*/  F2FP.PACK_AB R13, R144, R145 ;  /* 0x00000091900d723e */ /* 0x004fe200000000ff */
[----:B---3--:R-:W-:-:S04]  /*4a20*/  FFMA.FTZ R4, R48, c[0x0][0x2d0], -R0 ;  /* 0x0000b40030047a23 */ /* 0x008fc80000010800 */
[----:B------:R2:W-:Y:S01]  /*4a30*/  MUFU.EX2 R176, R4 ;  /* 0x0000000400b07308 */ /* 0x0005e20000000800 */
[----:B------:R-:W-:Y:S01]  /*4a40*/  F2FP.PACK_AB R15, R155, R153 ;  /* 0x000000999b0f723e */ /* 0x000fe200000000ff */
[----:B------:R-:W-:Y:S01]  /*4a50*/  HMMA.16816.F32 R52, R16, R24, RZ ;  /* 0x000000181034723c */ /* 0x000fe200000018ff */
[----:B--2---:R-:W-:-:S05]  /*4a60*/  FFMA.FTZ R4, R49, c[0x0][0x2d0], -R0 ;  /* 0x0000b40031047a23 */ /* 0x004fca0000010800 */
[----:B------:R2:W3:Y:S02]  /*4a70*/  MUFU.EX2 R177, R4 ;  /* 0x0000000400b17308 */ /* 0x0004e40000000800 */
[----:B--2---:R-:W-:-:S06]  /*4a80*/  FFMA.FTZ R4, R50, c[0x0][0x2d0], -R0 ;  /* 0x0000b40032047a23 */ /* 0x004fcc0000010800 */
[----:B------:R2:W-:Y:S01]  /*4a90*/  MUFU.EX2 R178, R4 ;  /* 0x0000000400b27308 */ /* 0x0005e20000000800 */
[C---:B------:R-:W-:Y:S01]  /*4aa0*/  HMMA.16816.F32 R48, R12.reuse, R24, RZ ;  /* 0x000000180c30723c */ /* 0x040fe200000018ff */
[----:B------:R-:W-:Y:S01]  /*4ab0*/  F2FP.PACK_AB R8, R249, R250 ;  /* 0x000000faf908723e */ /* 0x000fe200000000ff */
[----:B--2---:R-:W-:Y:S01]  /*4ac0*/  FFMA.FTZ R4, R56, c[0x0][0x2d0], -R0 ;  /* 0x0000b40038047a23 */ /* 0x004fe20000010800 */
[----:B------:R-:W-:Y:S02]  /*4ad0*/  F2FP.PACK_AB R9, R217, R216 ;  /* 0x000000d8d909723e */ /* 0x000fe400000000ff */
[----:B------:R-:W-:Y:S02]  /*4ae0*/  F2FP.PACK_AB R10, R252, R251 ;  /* 0x000000fbfc0a723e */ /* 0x000fe400000000ff */
[----:B------:R2:W1:Y:S01]  /*4af0*/  MUFU.EX2 R209, R4 ;  /* 0x0000000400d17308 */ /* 0x0004620000000800 */
[----:B------:R-:W-:Y:S02]  /*4b00*/  F2FP.PACK_AB R11, R219, R218 ;  /* 0x000000dadb0b723e */ /* 0x000fe400000000ff */
[----:B----4-:R-:W-:Y:S01]  /*4b10*/  F2FP.PACK_AB R6, R211, R208 ;  /* 0x000000d0d306723e */ /* 0x010fe200000000ff */
[----:B------:R-:W-:Y:S01]  /*4b20*/  HMMA.16816.F32 R80, R12, R100, RZ ;  /* 0x000000640c50723c */ /* 0x000fe200000018ff */
[----:B---3--:R-:W-:Y:S01]  /*4b30*/  F2FP.PACK_AB R5, R177, R176 ;  /* 0x000000b0b105723e */ /* 0x008fe200000000ff */
[----:B------:R-:W-:Y:S06]  /*4b40*/  LDSM.16.MT88.4 R56, [R232] ;  /* 0x00000000e838783b */ /* 0x000fec0000004200 */
[----:B------:R-:W-:Y:S01]  /*4b50*/  HMMA.16816.F32 R192, R8, R36, R64 ;  /* 0x0000002408c0723c */ /* 0x000fe20000001840 */
[----:B------:R-:W3:Y:S01]  /*4b60*/  LDSM.16.MT88.4 R64, [R233+0x2800] ;  /* 0x00280000e940783b */ /* 0x000ee20000004200 */
[----:B--2---:R-:W-:-:S02]  /*4b70*/  F2FP.PACK_AB R4, R210, R179 ;  /* 0x000000b3d204723e */ /* 0x004fc400000000ff */
[----:B-1----:R-:W-:-:S04]  /*4b80*/  F2FP.PACK_AB R7, R209, R178 ;  /* 0x000000b2d107723e */ /* 0x002fc800000000ff */
[-C--:B------:R-:W-:Y:S01]  /*4b90*/  HMMA.16816.F32 R212, R8, R32.reuse, R52 ;  /* 0x0000002008d4723c */ /* 0x080fe20000001834 */
[----:B------:R-:W1:Y:S07]  /*4ba0*/  LDSM.16.MT88.4 R52, [R230+0x2800] ;  /* 0x00280000e634783b */ /* 0x000e6e0000004200 */
[----:B------:R-:W-:Y:S01]  /*4bb0*/  HMMA.16816.F32 R200, R4, R32, R48 ;  /* 0x0000002004c8723c */ /* 0x000fe20000001830 */
[----:B------:R-:W2:Y:S07]  /*4bc0*/  LDSM.16.MT88.4 R48, [R229+0x2800] ;  /* 0x00280000e530783b */ /* 0x000eae0000004200 */
[----:B------:R-:W-:Y:S08]  /*4bd0*/  HMMA.16816.F32 R96, R12, R88, RZ ;  /* 0x000000580c60723c */ /* 0x000ff000000018ff */
[C---:B------:R-:W-:Y:S08]  /*4be0*/  HMMA.16816.F32 R28, R16.reuse, R44, RZ ;  /* 0x0000002c101c723c */ /* 0x040ff000000018ff */
[-C--:B------:R-:W-:Y:S08]  /*4bf0*/  HMMA.16816.F32 R112, R16, R72.reuse, RZ ;  /* 0x000000481070723c */ /* 0x080ff000000018ff */
[----:B------:R-:W-:Y:S08]  /*4c00*/  HMMA.16816.F32 R108, R12, R72, RZ ;  /* 0x000000480c6c723c */ /* 0x000ff000000018ff */
[----:B------:R-:W-:Y:S08]  /*4c10*/  HMMA.16816.F32 R92, R16, R100, RZ ;  /* 0x00000064105c723c */ /* 0x000ff000000018ff */
[----:B---3--:R-:W-:Y:S08]  /*4c20*/  HMMA.16816.F32 R80, R4, R64, R80 ;  /* 0x000000400450723c */ /* 0x008ff00000001850 */
[----:B------:R-:W-:Y:S08]  /*4c30*/  HMMA.16816.F32 R60, R12, R40, RZ ;  /* 0x000000280c3c723c */ /* 0x000ff000000018ff */
[----:B-1----:R-:W-:Y:S08]  /*4c40*/  HMMA.16816.F32 R96, R4, R52, R96 ;  /* 0x000000340460723c */ /* 0x002ff00000001860 */
[C---:B------:R-:W-:Y:S01]  /*4c50*/  HMMA.16816.F32 R104, R8.reuse, R84, R28 ;  /* 0x000000540868723c */ /* 0x040fe2000000181c */
[----:B------:R-:W1:Y:S07]  /*4c60*/  LDSM.16.MT88.4 R28, [R232+0x800] ;  /* 0x00080000e81c783b */ /* 0x000e6e0000004200 */
[-C--:B--2---:R-:W-:Y:S08]  /*4c70*/  HMMA.16816.F32 R112, R8, R48.reuse, R112 ;  /* 0x000000300870723c */ /* 0x084ff00000001870 */
[----:B------:R-:W-:Y:S08]  /*4c80*/  HMMA.16816.F32 R108, R4, R48, R108 ;  /* 0x00000030046c723c */ /* 0x000ff0000000186c */
[----:B------:R-:W-:Y:S01]  /*4c90*/  HMMA.16816.F32 R92, R8, R64, R92 ;  /* 0x00000040085c723c */ /* 0x000fe2000000185c */
[----:B------:R-:W-:-:S07]  /*4ca0*/  FFMA.FTZ R159, R159, c[0x0][0x2d0], -R20 ;  /* 0x0000b4009f9f7a23 */ /* 0x000fce0000010814 */
[----:B------:R-:W-:Y:S01]  /*4cb0*/  HMMA.16816.F32 R68, R12, R44, RZ ;  /* 0x0000002c0c44723c */ /* 0x000fe200000018ff */
[----:B------:R-:W-:-:S06]  /*4cc0*/  FFMA.FTZ R157, R157, c[0x0][0x2d0], -R20 ;  /* 0x0000b4009d9d7a23 */ /* 0x000fcc0000010814 */
[----:B------:R-:W-:Y:S01]  /*4cd0*/  IMAD.MOV.U32 R44, RZ, RZ, R83 ;  /* 0x000000ffff2c7224 */ /* 0x000fe200078e0053 */
[----:B------:R-:W-:Y:S01]  /*4ce0*/  HMMA.16816.F32 R188, R4, R36, R60 ;  /* 0x0000002404bc723c */ /* 0x000fe2000000183c */
[----:B------:R-:W-:Y:S01]  /*4cf0*/  FFMA.FTZ R45, R165, c[0x0][0x2d0], -R20 ;  /* 0x0000b400a52d7a23 */ /* 0x000fe20000010814 */
[----:B------:R-:W2:Y:S01]  /*4d00*/  LDSM.16.MT88.4 R60, [R232+0x2800] ;  /* 0x00280000e83c783b */ /* 0x000ea20000004200 */
[----:B------:R-:W-:Y:S02]  /*4d10*/  IMAD.MOV.U32 R165, RZ, RZ, R44 ;  /* 0x000000ffffa57224 */ /* 0x000fe400078e002c */
[----:B------:R-:W-:Y:S02]  /*4d20*/  FFMA.FTZ R44, R164, c[0x0][0x2d0], -R20 ;  /* 0x0000b400a42c7a23 */ /* 0x000fe40000010814 */
[----:B------:R-:W-:Y:S01]  /*4d30*/  IMAD.MOV.U32 R37, RZ, RZ, R97 ;  /* 0x000000ffff257224 */ /* 0x000fe200078e0061 */
[----:B------:R-:W-:Y:S01]  /*4d40*/  HMMA.16816.F32 R124, R16, R56, RZ ;  /* 0x00000038107c723c */ /* 0x000fe200000018ff */
[----:B------:R-:W-:-:S02]  /*4d50*/  FFMA.FTZ R181, R148, c[0x0][0x2d0], -R3 ;  /* 0x0000b40094b57a23 */ /* 0x000fc40000010803 */
[----:B------:R-:W-:Y:S02]  /*4d60*/  IMAD.MOV.U32 R199, RZ, RZ, R104 ;  /* 0x000000ffffc77224 */ /* 0x000fe400078e0068 */
[----:B------:R-:W-:-:S03]  /*4d70*/  IMAD.MOV.U32 R198, RZ, RZ, R105 ;  /* 0x000000ffffc67224 */ /* 0x000fc600078e0069 */
[----:B------:R-:W-:Y:S01]  /*4d80*/  HMMA.16816.F32 R120, R12, R56, RZ ;  /* 0x000000380c78723c */ /* 0x000fe200000018ff */
[----:B------:R-:W-:Y:S02]  /*4d90*/  IMAD.MOV.U32 R197, RZ, RZ, R106 ;  /* 0x000000ffffc57224 */ /* 0x000fe400078e006a */
[----:B------:R-:W-:Y:S02]  /*4da0*/  IMAD.MOV.U32 R196, RZ, RZ, R107 ;  /* 0x000000ffffc47224 */ /* 0x000fe400078e006b */
[----:B------:R-:W-:Y:S02]  /*4db0*/  IMAD.MOV.U32 R23, RZ, RZ, R114 ;  /* 0x000000ffff177224 */ /* 0x000fe400078e0072 */
[--C-:B------:R-:W-:Y:S02]  /*4dc0*/  FFMA.FTZ R57, R167, c[0x0][0x2d0], -R20.reuse ;  /* 0x0000b400a7397a23 */ /* 0x100fe40000010814 */
[--C-:B------:R-:W-:Y:S02]  /*4dd0*/  FFMA.FTZ R56, R166, c[0x0][0x2d0], -R20.reuse ;  /* 0x0000b400a6387a23 */ /* 0x100fe40000010814 */
[----:B------:R-:W-:-:S02]  /*4de0*/  FFMA.FTZ R166, R162, c[0x0][0x2d0], -R20 ;  /* 0x0000b400a2a67a23 */ /* 0x000fc40000010814 */
[----:B------:R-:W-:Y:S01]  /*4df0*/  FFMA.FTZ R167, R161, c[0x0][0x2d0], -R20 ;  /* 0x0000b400a1a77a23 */ /* 0x000fe20000010814 */
[----:B------:R-:W-:Y:S01]  /*4e00*/  HMMA.16816.F32 R104, R16, R88, RZ ;  /* 0x000000581068723c */ /* 0x000fe200000018ff */
[----:B------:R-:W-:Y:S02]  /*4e10*/  IMAD.MOV.U32 R22, RZ, RZ, R108 ;  /* 0x000000ffff167224 */ /* 0x000fe400078e006c */
[----:B------:R-:W-:Y:S02]  /*4e20*/  IMAD.MOV.U32 R21, RZ, RZ, R109 ;  /* 0x000000ffff157224 */ /* 0x000fe400078e006d */
[--C-:B------:R-:W-:Y:S02]  /*4e30*/  FFMA.FTZ R20, R149, c[0x0][0x2d0], -R3.reuse ;  /* 0x0000b40095147a23 */ /* 0x100fe40000010803 */
[----:B------:R-:W-:Y:S02]  /*4e40*/  FFMA.FTZ R148, R147, c[0x0][0x2d0], -R3 ;  /* 0x0000b40093947a23 */ /* 0x000fe40000010803 */
[----:B------:R-:W-:-:S02]  /*4e50*/  IMAD.MOV.U32 R49, RZ, RZ, R94 ;  /* 0x000000ffff317224 */ /* 0x000fc400078e005e */
[----:B------:R-:W-:Y:S02]  /*4e60*/  IMAD.MOV.U32 R101, RZ, RZ, R93 ;  /* 0x000000ffff657224 */ /* 0x000fe400078e005d */
[----:B------:R-:W-:Y:S02]  /*4e70*/  FFMA.FTZ R149, R146, c[0x0][0x2d0], -R3 ;  /* 0x0000b40092957a23 */ /* 0x000fe40000010803 */
[--C-:B------:R-:W-:Y:S02]  /*4e80*/  FFMA.FTZ R147, R135, c[0x0][0x2d0], -R2.reuse ;  /* 0x0000b40087937a23 */ /* 0x100fe40000010802 */
[--C-:B------:R-:W-:Y:S02]  /*4e90*/  FFMA.FTZ R94, R143, c[0x0][0x2d0], -R2.reuse ;  /* 0x0000b4008f5e7a23 */ /* 0x100fe40000010802 */
[--C-:B------:R-:W-:Y:S02]  /*4ea0*/  FFMA.FTZ R93, R142, c[0x0][0x2d0], -R2.reuse ;  /* 0x0000b4008e5d7a23 */ /* 0x100fe40000010802 */
[----:B------:R-:W-:-:S02]  /*4eb0*/  FFMA.FTZ R89, R141, c[0x0][0x2d0], -R2 ;  /* 0x0000b4008d597a23 */ /* 0x000fc40000010802 */
[--C-:B------:R-:W-:Y:S02]  /*4ec0*/  FFMA.FTZ R88, R140, c[0x0][0x2d0], -R2.reuse ;  /* 0x0000b4008c587a23 */ /* 0x100fe40000010802 */
[--C-:B------:R-:W-:Y:S02]  /*4ed0*/  FFMA.FTZ R162, R137, c[0x0][0x2d0], -R2.reuse ;  /* 0x0000b40089a27a23 */ /* 0x100fe40000010802 */
[--C-:B------:R-:W-:Y:S02]  /*4ee0*/  FFMA.FTZ R161, R136, c[0x0][0x2d0], -R2.reuse ;  /* 0x0000b40088a17a23 */ /* 0x100fe40000010802 */
[----:B------:R-:W-:Y:S02]  /*4ef0*/  IMAD.MOV.U32 R135, RZ, RZ, R37 ;  /* 0x000000ffff877224 */ /* 0x000fe400078e0025 */
[----:B------:R-:W-:Y:S02]  /*4f00*/  FFMA.FTZ R146, R134, c[0x0][0x2d0], -R2 ;  /* 0x0000b40086927a23 */ /* 0x000fe40000010802 */
[----:B------:R-:W-:-:S02]  /*4f10*/  FFMA.FTZ R2, R138, c[0x0][0x2d0], -R0 ;  /* 0x0000b4008a027a23 */ /* 0x000fc40000010800 */
[--C-:B------:R-:W-:Y:S02]  /*4f20*/  FFMA.FTZ R37, R133, c[0x0][0x2d0], -R0.reuse ;  /* 0x0000b40085257a23 */ /* 0x100fe40000010800 */
[----:B------:R-:W-:Y:S02]  /*4f30*/  FFMA.FTZ R73, R132, c[0x0][0x2d0], -R0 ;  /* 0x0000b40084497a23 */ /* 0x000fe40000010800 */
[----:B------:R-:W-:Y:S02]  /*4f40*/  IMAD.MOV.U32 R143, RZ, RZ, R20 ;  /* 0x000000ffff8f7224 */ /* 0x000fe400078e0014 */
[----:B------:R-:W-:Y:S02]  /*4f50*/  IMAD.MOV.U32 R138, RZ, RZ, R23 ;  /* 0x000000ffff8a7224 */ /* 0x000fe400078e0017 */
[----:B------:R-:W-:Y:S02]  /*4f60*/  IMAD.MOV.U32 R133, RZ, RZ, R22 ;  /* 0x000000ffff857224 */ /* 0x000fe400078e0016 */
[----:B------:R-:W-:-:S02]  /*4f70*/  IMAD.MOV.U32 R132, RZ, RZ, R21 ;  /* 0x000000ffff847224 */ /* 0x000fc400078e0015 */
[----:B------:R-:W-:Y:S01]  /*4f80*/  HMMA.16816.F32 R20, R12, R58, RZ ;  /* 0x0000003a0c14723c */ /* 0x000fe200000018ff */
[----:B------:R-:W-:Y:S02]  /*4f90*/  IMAD.MOV.U32 R48, RZ, RZ, R96 ;  /* 0x000000ffff307224 */ /* 0x000fe400078e0060 */
[----:B------:R-:W-:Y:S02]  /*4fa0*/  IMAD.MOV.U32 R41, RZ, RZ, R99 ;  /* 0x000000ffff297224 */ /* 0x000fe400078e0063 */
[----:B------:R-:W-:-:S03]  /*4fb0*/  IMAD.MOV.U32 R40, RZ, RZ, R98 ;  /* 0x000000ffff287224 */ /* 0x000fc600078e0062 */
[----:B------:R-:W-:Y:S08]  /*4fc0*/  HMMA.16816.F32 R104, R8, R52, R104 ;  /* 0x000000340868723c */ /* 0x000ff00000001868 */
[C---:B------:R-:W-:Y:S08]  /*4fd0*/  HMMA.16816.F32 R220, R4.reuse, R84, R68 ;  /* 0x0000005404dc723c */ /* 0x040ff00000001844 */
[----:B-1----:R-:W-:Y:S08]  /*4fe0*/  HMMA.16816.F32 R96, R4, R30, R20 ;  /* 0x0000001e0460723c */ /* 0x002ff00000001814 */
[----:B------:R-:W-:Y:S08]  /*4ff0*/  HMMA.16816.F32 R20, R12, R74, RZ ;  /* 0x0000004a0c14723c */ /* 0x000ff000000018ff */
[-C--:B------:R-:W-:Y:S08]  /*5000*/  HMMA.16816.F32 R76, R16, R116.reuse, RZ ;  /* 0x00000074104c723c */ /* 0x080ff000000018ff */
[----:B------:R-:W-:Y:S01]  /*5010*/  HMMA.16816.F32 R68, R12, R116, RZ ;  /* 0x000000740c44723c */ /* 0x000fe200000018ff */
[----:B------:R-:W-:-:S02]  /*5020*/  IMAD.MOV.U32 R32, RZ, RZ, R107 ;  /* 0x000000ffff207224 */ /* 0x000fc400078e006b */
[----:B------:R-:W-:Y:S02]  /*5030*/  IMAD.MOV.U32 R24, RZ, RZ, R106 ;  /* 0x000000ffff187224 */ /* 0x000fe400078e006a */
[----:B------:R-:W-:Y:S02]  /*5040*/  IMAD.MOV.U32 R206, RZ, RZ, R105 ;  /* 0x000000ffffce7224 */ /* 0x000fe400078e0069 */
[----:B------:R-:W-:Y:S02]  /*5050*/  IMAD.MOV.U32 R205, RZ, RZ, R104 ;  /* 0x000000ffffcd7224 */ /* 0x000fe400078e0068 */
[----:B------:R-:W-:Y:S08]  /*5060*/  HMMA.16816.F32 R104, R4, R50, R20 ;  /* 0x000000320468723c */ /* 0x000ff00000001814 */
[-C--:B--2---:R-:W-:Y:S08]  /*5070*/  HMMA.16816.F32 R76, R8, R60.reuse, R76 ;  /* 0x0000003c084c723c */ /* 0x084ff0000000184c */
[----:B------:R-:W-:Y:S08]  /*5080*/  HMMA.16816.F32 R68, R4, R60, R68 ;  /* 0x0000003c0444723c */ /* 0x000ff00000001844 */
[----:B------:R-:W-:Y:S01]  /*5090*/  HMMA.16816.F32 R20, R12, R90, RZ ;  /* 0x0000005a0c14723c */ /* 0x000fe200000018ff */
[----:B------:R1:W-:Y:S04]  /*50a0*/  STL [R1+0xa0], R237 ;  /* 0x0000a0ed01007387 */ /* 0x0003e80000100800 */
[----:B------:R2:W-:Y:S01]  /*50b0*/  STL [R1+0x9c], R236 ;  /* 0x00009cec01007387 */ /* 0x0005e20000100800 */
[----:B------:R-:W-:-:S03]  /*50c0*/  IMAD.MOV.U32 R186, RZ, RZ, R110 ;  /* 0x000000ffffba7224 */ /* 0x000fc600078e006e */
[----:B------:R3:W-:Y:S01]  /*50d0*/  STL [R1+0x98], R235 ;  /* 0x000098eb01007387 */ /* 0x0007e20000100800 */
[----:B------:R-:W-:-:S03]  /*50e0*/  IMAD.MOV.U32 R180, RZ, RZ, R111 ;  /* 0x000000ffffb47224 */ /* 0x000fc600078e006f */
[----:B------:R4:W-:Y:S01]  /*50f0*/  STL [R1+0x94], R234 ;  /* 0x000094ea01007387 */ /* 0x0009e20000100800 */
[----:B------:R-:W-:-:S03]  /*5100*/  IMAD.MOV.U32 R36, RZ, RZ, R82 ;  /* 0x000000ffff247224 */ /* 0x000fc600078e0052 */
[----:B------:R4:W-:Y:S01]  /*5110*/  STL [R1+0x90], R231 ;  /* 0x000090e701007387 */ /* 0x0009e20000100800 */
[----:B------:R-:W-:Y:S02]  /*5120*/  IMAD.MOV.U32 R33, RZ, RZ, R81 ;  /* 0x000000ffff217224 */ /* 0x000fe400078e0051 */
[----:B------:R-:W-:Y:S01]  /*5130*/  IMAD.MOV.U32 R53, RZ, RZ, R80 ;  /* 0x000000ffff357224 */ /* 0x000fe200078e0050 */
[----:B------:R4:W-:Y:S01]  /*5140*/  STL [R1+0x8c], R228 ;  /* 0x00008ce401007387 */ /* 0x0009e20000100800 */
[----:B------:R-:W-:Y:S01]  /*5150*/  IMAD.MOV.U32 R116, RZ, RZ, R76 ;  /* 0x000000ffff747224 */ /* 0x000fe200078e004c */
[----:B------:R-:W-:Y:S01]  /*5160*/  HMMA.16816.F32 R80, R12, R42, RZ ;  /* 0x0000002a0c50723c */ /* 0x000fe200000018ff */
[----:B------:R-:W-:Y:S02]  /*5170*/  IMAD.MOV.U32 R117, RZ, RZ, R77 ;  /* 0x000000ffff757224 */ /* 0x000fe400078e004d */
[----:B-1----:R-:W-:Y:S02]  /*5180*/  IMAD.MOV.U32 R237, RZ, RZ, R68 ;  /* 0x000000ffffed7224 */ /* 0x002fe400078e0044 */
[----:B--2---:R-:W-:-:S03]  /*5190*/  IMAD.MOV.U32 R236, RZ, RZ, R69 ;  /* 0x000000ffffec7224 */ /* 0x004fc600078e0045 */
[----:B------:R-:W-:Y:S01]  /*51a0*/  HMMA.16816.F32 R108, R4, R54, R20 ;  /* 0x00000036046c723c */ /* 0x000fe20000001814 */
[----:B---3--:R-:W-:Y:S02]  /*51b0*/  IMAD.MOV.U32 R235, RZ, RZ, R70 ;  /* 0x000000ffffeb7224 */ /* 0x008fe400078e0046 */
[----:B----4-:R-:W-:-:S05]  /*51c0*/  IMAD.MOV.U32 R234, RZ, RZ, R71 ;  /* 0x000000ffffea7224 */ /* 0x010fca00078e0047 */
[----:B------:R-:W-:Y:S01]  /*51d0*/  HMMA.16816.F32 R20, R12, R102, RZ ;  /* 0x000000660c14723c */ /* 0x000fe200000018ff */
[----:B------:R-:W-:Y:S02]  /*51e0*/  IMAD.MOV.U32 R231, RZ, RZ, R78 ;  /* 0x000000ffffe77224 */ /* 0x000fe400078e004e */
[----:B------:R-:W-:-:S05]  /*51f0*/  IMAD.MOV.U32 R228, RZ, RZ, R79 ;  /* 0x000000ffffe47224 */ /* 0x000fca00078e004f */
[C---:B------:R-:W-:Y:S08]  /*5200*/  HMMA.16816.F32 R68, R12.reuse, R46, RZ ;  /* 0x0000002e0c44723c */ /* 0x040ff000000018ff */
[C---:B------:R-:W-:Y:S08]  /*5210*/  HMMA.16816.F32 R76, R12.reuse, R26, RZ ;  /* 0x0000001a0c4c723c */ /* 0x040ff000000018ff */
[----:B------:R-:W-:Y:S01]  /*5220*/  HMMA.16816.F32 R12, R12, R118, RZ ;  /* 0x000000760c0c723c */ /* 0x000fe200000018ff */
[----:B------:R-:W-:-:S07]  /*5230*/  IMAD.MOV.U32 R25, RZ, RZ, R113 ;  /* 0x000000ffff197224 */ /* 0x000fce00078e0071 */
[-C--:B------:R-:W-:Y:S08]  /*5240*/  HMMA.16816.F32 R224, R8, R28.reuse, R124 ;  /* 0x0000001c08e0723c */ /* 0x080ff0000000187c */
[C---:B------:R-:W-:Y:S07]  /*5250*/  HMMA.16816.F32 R120, R4.reuse, R28, R120 ;  /* 0x0000001c0478723c */ /* 0x040fee0000001878 */
[----:B------:R-:W-:Y:S01]  /*5260*/  IMAD.MOV.U32 R29, RZ, RZ, R115 ;  /* 0x000000ffff1d7224 */ /* 0x000fe200078e0073 */
[----:B------:R-:W-:Y:S01]  /*5270*/  HMMA.16816.F32 R80, R4, R38, R80 ;  /* 0x000000260450723c */ /* 0x000fe20000001850 */
[----:B------:R-:W-:-:S07]  /*5280*/  IMAD.MOV.U32 R28, RZ, RZ, R112 ;  /* 0x000000ffff1c7224 */ /* 0x000fce00078e0070 */
[C---:B------:R-:W-:Y:S08]  /*5290*/  HMMA.16816.F32 R76, R4.reuse, R34, R76 ;  /* 0x00000022044c723c */ /* 0x040ff0000000184c */
[C---:B------:R-:W-:Y:S08]  /*52a0*/  HMMA.16816.F32 R68, R4.reuse, R86, R68 ;  /* 0x000000560444723c */ /* 0x040ff00000001844 */
[C---:B------:R-:W-:Y:S08]  /*52b0*/  HMMA.16816.F32 R112, R4.reuse, R66, R20 ;  /* 0x000000420470723c */ /* 0x040ff00000001814 */
[----:B------:R-:W-:Y:S01]  /*52c0*/  HMMA.16816.F32 R124, R4, R62, R12 ;  /* 0x0000003e047c723c */ /* 0x000fe2000000180c */
[----:B------:R-:W-:Y:S01]  /*52d0*/  IMAD.MOV.U32 R164, RZ, RZ, R36 ;  /* 0x000000ffffa47224 */ /* 0x000fe200078e0024 */
[----:B------:R-:W1:Y:S06]  /*52e0*/  LDSM.16.MT88.4 R12, [R229+0x1000] ;  /* 0x00100000e50c783b */ /* 0x000e6c0000004200 */
[----:B------:R-:W-:Y:S01]  /*52f0*/  HMMA.16816.F32 R4, R16, R46, RZ ;  /* 0x0000002e1004723c */ /* 0x000fe200000018ff */
[----:B------:R-:W-:-:S02]  /*5300*/  IMAD.MOV.U32 R52, RZ, RZ, R95 ;  /* 0x000000ffff347224 */ /* 0x000fc400078e005f */
[----:B------:R-:W-:Y:S11]  /*5310*/  FFMA.FTZ R36, R154, c[0x0][0x2d0], -R3 ;  /* 0x0000b4009a247a23 */ /* 0x000ff60000010803 */
[----:B------:R-:W-:Y:S10]  /*5320*/  @!UPT UIADD3 URZ, URZ, URZ, URZ ;  /* 0x0000003f3f3ff290 */ /* 0x000ff4000fffe03f */
[----:B------:R-:W-:Y:S08]  /*5330*/  HMMA.16816.F32 R84, R8, R86, R4 ;  /* 0x000000560854723c */ /* 0x000ff00000001804 */
[----:B------:R-:W-:Y:S01]  /*5340*/  HMMA.16816.F32 R4, R16, R58, RZ ;  /* 0x0000003a1004723c */ /* 0x000fe200000018ff */
[----:B------:R-:W-:Y:S02]  /*5350*/  IMAD.MOV.U32 R100, RZ, RZ, R92 ;  /* 0x000000ffff647224 */ /* 0x000fe400078e005c */
[----:B------:R-:W-:-:S02]  /*5360*/  IMAD.MOV.U32 R154, RZ, RZ, R33 ;  /* 0x000000ffff9a7224 */ /* 0x000fc400078e0021 */
[----:B------:R-:W-:Y:S02]  /*5370*/  IMAD.MOV.U32 R95, RZ, RZ, R32 ;  /* 0x000000ffff5f7224 */ /* 0x000fe400078e0020 */
[--C-:B------:R-:W-:Y:S02]  /*5380*/  FFMA.FTZ R33, R152, c[0x0][0x2d0], -R3.reuse ;  /* 0x0000b40098217a23 */ /* 0x100fe40000010803 */
[--C-:B------:R-:W-:Y:S02]  /*5390*/  FFMA.FTZ R32, R151, c[0x0][0x2d0], -R3.reuse ;  /* 0x0000b40097207a23 */ /* 0x100fe40000010803 */
[----:B------:R-:W-:Y:S02]  /*53a0*/  FFMA.FTZ R92, R150, c[0x0][0x2d0], -R3 ;  /* 0x0000b400965c7a23 */ /* 0x000fe40000010803 */
[----:B------:R-:W-:Y:S02]  /*53b0*/  IMAD.MOV.U32 R3, RZ, RZ, R29 ;  /* 0x000000ffff037224 */ /* 0x000fe400078e001d */
[----:B------:R-:W-:-:S09]  /*53c0*/  IMAD.MOV.U32 R134, RZ, RZ, R28 ;  /* 0x000000ffff867224 */ /* 0x000fd200078e001c */
[----:B------:R-:W-:Y:S08]  /*53d0*/  HMMA.16816.F32 R28, R8, R30, R4 ;  /* 0x0000001e081c723c */ /* 0x000ff00000001804 */
[----:B------:R-:W-:Y:S01]  /*53e0*/  HMMA.16816.F32 R4, R16, R74, RZ ;  /* 0x0000004a1004723c */ /* 0x000fe200000018ff */
[----:B------:R-:W-:Y:S02]  /*53f0*/  IMAD.MOV.U32 R141, RZ, RZ, R49 ;  /* 0x000000ffff8d7224 */ /* 0x000fe400078e0031 */
[----:B------:R-:W-:Y:S11]  /*5400*/  IMAD.MOV.U32 R140, RZ, RZ, R48 ;  /* 0x000000ffff8c7224 */ /* 0x000ff600078e0030 */
[----:B------:R-:W-:Y:S10]  /*5410*/  @!UPT UIADD3 URZ, URZ, URZ, URZ ;  /* 0x0000003f3f3ff290 */ /* 0x000ff4000fffe03f */
[----:B------:R-:W-:Y:S08]  /*5420*/  HMMA.16816.F32 R48, R8, R50, R4 ;  /* 0x000000320830723c */ /* 0x000ff00000001804 */
[----:B------:R-:W-:Y:S01]  /*5430*/  HMMA.16816.F32 R4, R16, R90, RZ ;  /* 0x0000005a1004723c */ /* 0x000fe200000018ff */
[----:B------:R-:W-:Y:S02]  /*5440*/  IMAD.MOV.U32 R152, RZ, RZ, R53 ;  /* 0x000000ffff987224 */ /* 0x000fe400078e0035 */
[----:B------:R-:W-:-:S02]  /*5450*/  IMAD.MOV.U32 R142, RZ, RZ, R52 ;  /* 0x000000ffff8e7224 */ /* 0x000fc400078e0034 */
[----:B------:R-:W-:Y:S02]  /*5460*/  IMAD.MOV.U32 R137, RZ, RZ, R41 ;  /* 0x000000ffff897224 */ /* 0x000fe400078e0029 */
[----:B------:R-:W-:Y:S02]  /*5470*/  IMAD.MOV.U32 R136, RZ, RZ, R40 ;  /* 0x000000ffff887224 */ /* 0x000fe400078e0028 */
[----:B------:R-:W-:Y:S11]  /*5480*/  HMMA.16816.F32 R40, R16, R42, RZ ;  /* 0x0000002a1028723c */ /* 0x000ff600000018ff */
[----:B------:R-:W-:Y:S04]  /*5490*/  @!UPT UIADD3 URZ, URZ, URZ, URZ ;  /* 0x0000003f3f3ff290 */ /* 0x000fe8000fffe03f */
[----:B------:R-:W-:Y:S08]  /*54a0*/  HMMA.16816.F32 R52, R8, R54, R4 ;  /* 0x000000360834723c */ /* 0x000ff00000001804 */
[----:B------:R-:W-:Y:S01]  /*54b0*/  HMMA.16816.F32 R4, R16, R102, RZ ;  /* 0x000000661004723c */ /* 0x000fe200000018ff */
[----:B------:R-:W-:Y:S02]  /*54c0*/  FFMA.FTZ R72, R139, c[0x0][0x2d0], -R0 ;  /* 0x0000b4008b487a23 */ /* 0x000fe40000010800 */
[----:B------:R-:W-:-:S02]  /*54d0*/  IMAD.MOV.U32 R139, RZ, RZ, R25 ;  /* 0x000000ffff8b7224 */ /* 0x000fc400078e0019 */
[----:B------:R-:W-:-:S03]  /*54e0*/  IMAD.MOV.U32 R23, RZ, RZ, R24 ;  /* 0x000000ffff177224 */ /* 0x000fc600078e0018 */
[----:B------:R-:W-:Y:S01]  /*54f0*/  HMMA.16816.F32 R24, R16, R26, RZ ;  /* 0x0000001a1018723c */ /* 0x000fe200000018ff */
[----:B------:R-:W-:-:S07]  /*5500*/  IMAD.MOV.U32 R150, RZ, RZ, R187 ;  /* 0x000000ffff967224 */ /* 0x000fce00078e00bb */
[----:B------:R-:W-:Y:S01]  /*5510*/  HMMA.16816.F32 R16, R16, R118, RZ ;  /* 0x000000761010723c */ /* 0x000fe200000018ff */
[----:B------:R-:W-:Y:S01]  /*5520*/  IMAD.MOV.U32 R151, RZ, RZ, R204 ;  /* 0x000000ffff977224 */ /* 0x000fe200078e00cc */
[----:B------:R-:W-:Y:S01]  /*5530*/  MUFU.EX2 R187, R57 ;  /* 0x0000003900bb7308 */ /* 0x000fe20000000800 */
[----:B------:R-:W-:Y:S02]  /*5540*/  IMAD.MOV.U32 R90, RZ, RZ, R186 ;  /* 0x000000ffff5a7224 */ /* 0x000fe400078e00ba */
[----:B------:R-:W-:Y:S02]  /*5550*/  IMAD.MOV.U32 R91, RZ, RZ, R180 ;  /* 0x000000ffff5b7224 */ /* 0x000fe400078e00b4 */
[----:B------:R-:W-:Y:S01]  /*5560*/  IMAD.MOV.U32 R119, RZ, RZ, R206 ;  /* 0x000000ffff777224 */ /* 0x000fe200078e00ce */
[C---:B------:R-:W-:Y:S01]  /*5570*/  HMMA.16816.F32 R64, R8.reuse, R66, R4 ;  /* 0x000000420840723c */ /* 0x040fe20000001804 */
[----:B------:R-:W-:Y:S01]  /*5580*/  IMAD.MOV.U32 R118, RZ, RZ, R205 ;  /* 0x000000ffff767224 */ /* 0x000fe200078e00cd */
[----:B------:R-:W-:Y:S05]  /*5590*/  MUFU.EX2 R206, R45 ;  /* 0x0000002d00ce7308 */ /* 0x000fea0000000800 */
[----:B------:R-:W-:Y:S01]  /*55a0*/  FADD.FTZ R5, R158, R156 ;  /* 0x0000009c9e057221 */ /* 0x000fe20000010000 */
[----:B------:R-:W-:Y:S01]  /*55b0*/  HMMA.16816.F32 R40, R8, R38, R40 ;  /* 0x000000260828723c */ /* 0x000fe20000001828 */
[----:B------:R-:W-:Y:S01]  /*55c0*/  IMAD.MOV.U32 R158, RZ, RZ, R181 ;  /* 0x000000ffff9e7224 */ /* 0x000fe200078e00b5 */
[----:B------:R-:W-:Y:S01]  /*55d0*/  MUFU.EX2 R205, R56 ;  /* 0x0000003800cd7308 */ /* 0x000fe20000000800 */
[----:B------:R-:W-:-:S02]  /*55e0*/  FFMA.FTZ R131, R131, c[0x0][0x2d0], -R0 ;  /* 0x0000b40083837a23 */ /* 0x000fc40000010800 */
[----:B------:R-:W-:-:S05]  /*55f0*/  FFMA.FTZ R130, R130, c[0x0][0x2d0], -R0 ;  /* 0x0000b40082827a23 */ /* 0x000fca0000010800 */
[----:B------:R-:W-:Y:S01]  /*5600*/  MUFU.EX2 R207, R44 ;  /* 0x0000002c00cf7308 */ /* 0x000fe20000000800 */
[--C-:B------:R-:W-:Y:S02]  /*5610*/  FFMA.FTZ R129, R129, c[0x0][0x2d0], -R0.reuse ;  /* 0x0000b40081817a23 */ /* 0x100fe40000010800 */
[----:B------:R-:W-:-:S05]  /*5620*/  FFMA.FTZ R128, R128, c[0x0][0x2d0], -R0 ;  /* 0x0000b40080807a23 */ /* 0x000fca0000010800 */
[----:B------:R-:W-:Y:S01]  /*5630*/  MUFU.EX2 R180, R36 ;  /* 0x0000002400b47308 */ /* 0x000fe20000000800 */
[----:B------:R-:W-:Y:S02]  /*5640*/  FADD.FTZ R0, R173, R172 ;  /* 0x000000acad007221 */ /* 0x000fe40000010000 */
[----:B------:R-:W-:-:S05]  /*5650*/  IMAD.MOV.U32 R75, RZ, RZ, R3 ;  /* 0x000000ffff4b7224 */ /* 0x000fca00078e0003 */
[----:B------:R-:W-:Y:S01]  /*5660*/  MUFU.EX2 R186, R33 ;  /* 0x0000002100ba7308 */ /* 0x000fe20000000800 */
[----:B------:R-:W-:-:S07]  /*5670*/  FADD.FTZ R3, R169, R168 ;  /* 0x000000a8a9037221 */ /* 0x000fce0000010000 */
[----:B------:R-:W-:Y:S08]  /*5680*/  MUFU.EX2 R204, R32 ;  /* 0x0000002000cc7308 */ /* 0x000ff00000000800 */
[----:B------:R-:W-:Y:S08]  /*5690*/  MUFU.EX2 R181, R92 ;  /* 0x0000005c00b57308 */ /* 0x000ff00000000800 */
[----:B------:R-:W-:Y:S08]  /*56a0*/  MUFU.EX2 R47, R94 ;  /* 0x0000005e002f7308 */ /* 0x000ff00000000800 */
[----:B------:R-:W-:Y:S08]  /*56b0*/  MUFU.EX2 R57, R93 ;  /* 0x0000005d00397308 */ /* 0x000ff00000000800 */
[----:B------:R-:W-:Y:S08]  /*56c0*/  MUFU.EX2 R58, R89 ;  /* 0x00000059003a7308 */ /* 0x000ff00000000800 */
[----:B------:R-:W2:Y:S08]  /*56d0*/  MUFU.EX2 R59, R88 ;  /* 0x00000058003b7308 */ /* 0x000eb00000000800 */
[----:B------:R-:W-:Y:S08]  /*56e0*/  MUFU.EX2 R44, R72 ;  /* 0x00000048002c7308 */ /* 0x000ff00000000800 */
[----:B------:R3:W4:Y:S08]  /*56f0*/  MUFU.EX2 R46, R2 ;  /* 0x00000002002e7308 */ /* 0x0007300000000800 */
[----:B------:R-:W-:Y:S08]  /*5700*/  MUFU.EX2 R56, R37 ;  /* 0x0000002500387308 */ /* 0x000ff00000000800 */
[----:B------:R-:W1:Y:S01]  /*5710*/  MUFU.EX2 R45, R73 ;  /* 0x00000049002d7308 */ /* 0x000e620000000800 */
[----:B---3--:R-:W-:-:S02]  /*5720*/  FADD.FTZ R2, R175, R0 ;  /* 0x00000000af027221 */ /* 0x008fc40000010000 */
[----:B------:R-:W-:Y:S02]  /*5730*/  FADD.FTZ R0, R170, R3 ;  /* 0x00000003aa007221 */ /* 0x000fe40000010000 */
[----:B------:R-:W-:Y:S02]  /*5740*/  FADD.FTZ R4, R145, R144 ;  /* 0x0000009091047221 */ /* 0x000fe40000010000 */
[----:B------:R-:W-:Y:S02]  /*5750*/  FADD.FTZ R5, R160, R5 ;  /* 0x00000005a0057221 */ /* 0x000fe40000010000 */
[----:B------:R-:W-:Y:S01]  /*5760*/  FADD.FTZ R21, R174, R2 ;  /* 0x00000002ae157221 */ /* 0x000fe20000010000 */
[----:B------:R-:W-:Y:S01]  /*5770*/  HMMA.16816.F32 R24, R8, R34, R24 ;  /* 0x000000220818723c */ /* 0x000fe20000001818 */
[----:B------:R-:W-:Y:S01]  /*5780*/  FADD.FTZ R2, R171, R0 ;  /* 0x00000000ab027221 */ /* 0x000fe20000010000 */
[----:B--2---:R-:W-:Y:S01]  /*5790*/  F2FP.PACK_AB R6, R59, R58 ;  /* 0x0000003a3b06723e */ /* 0x004fe200000000ff */
[----:B------:R-:W-:Y:S01]  /*57a0*/  FADD.FTZ R3, R153, R4 ;  /* 0x0000000499037221 */ /* 0x000fe20000010000 */
[----:B------:R-:W-:Y:S01]  /*57b0*/  F2FP.PACK_AB R4, R57, R47 ;  /* 0x0000002f3904723e */ /* 0x000fe200000000ff */
[----:B------:R-:W-:Y:S01]  /*57c0*/  FADD.FTZ R0, R163, R5 ;  /* 0x00000005a3007221 */ /* 0x000fe20000010000 */
[----:B----4-:R-:W-:-:S02]  /*57d0*/  F2FP.PACK_AB R5, R46, R44 ;  /* 0x0000002c2e05723e */ /* 0x010fc400000000ff */
[----:B------:R-:W-:Y:S01]  /*57e0*/  HMMA.16816.F32 R60, R8, R62, R16 ;  /* 0x0000003e083c723c */ /* 0x000fe20000001810 */
[----:B-1----:R-:W-:Y:S01]  /*57f0*/  F2FP.PACK_AB R7, R45, R56 ;  /* 0x000000382d07723e */ /* 0x002fe200000000ff */
[----:B------:R-:W-:-:S05]  /*5800*/  IMAD.MOV.U32 R92, RZ, RZ, R148 ;  /* 0x000000ffff5c7224 */ /* 0x000fca00078e0094 */
[----:B------:R-:W-:Y:S02]  /*5810*/  F2FP.PACK_AB R8, R205, R187 ;  /* 0x000000bbcd08723e */ /* 0x000fe400000000ff */
[----:B------:R-:W-:Y:S02]  /*5820*/  F2FP.PACK_AB R9, R186, R180 ;  /* 0x000000b4ba09723e */ /* 0x000fe400000000ff */
[----:B------:R-:W-:Y:S02]  /*5830*/  F2FP.PACK_AB R10, R207, R206 ;  /* 0x000000cecf0a723e */ /* 0x000fe400000000ff */
[----:B------:R-:W-:Y:S01]  /*5840*/  F2FP.PACK_AB R11, R181, R204 ;  /* 0x000000ccb50b723e */ /* 0x000fe200000000ff */
[----:B------:R-:W-:Y:S02]  /*5850*/  IMAD.MOV.U32 R145, RZ, RZ, R149 ;  /* 0x000000ffff917224 */ /* 0x000fe400078e0095 */
[----:B------:R-:W-:Y:S02]  /*5860*/  IMAD.MOV.U32 R144, RZ, RZ, R150 ;  /* 0x000000ffff907224 */ /* 0x000fe400078e0096 */
[----:B------:R-:W-:Y:S01]  /*5870*/  IMAD.MOV.U32 R22, RZ, RZ, R151 ;  /* 0x000000ffff167224 */ /* 0x000fe200078e0097 */
[----:B------:R-:W-:Y:S01]  /*5880*/  HMMA.16816.F32 R188, R4, R12, R188 ;  /* 0x0000000c04bc723c */ /* 0x000fe200000018bc */
[----:B------:R-:W-:-:S02]  /*5890*/  IMAD.MOV.U32 R148, RZ, RZ, R199 ;  /* 0x000000ffff947224 */ /* 0x000fc400078e00c7 */
[----:B------:R-:W-:Y:S02]  /*58a0*/  IMAD.MOV.U32 R149, RZ, RZ, R198 ;  /* 0x000000ffff957224 */ /* 0x000fe400078e00c6 */
[----:B------:R-:W-:Y:S02]  /*58b0*/  IMAD.MOV.U32 R150, RZ, RZ, R197 ;  /* 0x000000ffff967224 */ /* 0x000fe400078e00c5 */
[----:B------:R-:W-:Y:S01]  /*58c0*/  IMAD.MOV.U32 R151, RZ, RZ, R196 ;  /* 0x000000ffff977224 */ /* 0x000fe200078e00c4 */
[----:B------:R-:W-:Y:S08]  /*58d0*/  HMMA.16816.F32 R192, R8, R12, R192 ;  /* 0x0000000c08c0723c */ /* 0x000ff000000018c0 */
[-C--:B------:R-:W-:Y:S08]  /*58e0*/  HMMA.16816.F32 R196, R4, R14.reuse, R80 ;  /* 0x0000000e04c4723c */ /* 0x080ff00000001850 */
[----:B------:R-:W-:Y:S01]  /*58f0*/  HMMA.16816.F32 R32, R8, R14, R40 ;  /* 0x0000000e0820723c */ /* 0x000fe20000001828 */
[----:B------:R-:W1:Y:S01]  /*5900*/  LDSM.16.MT88.4 R12, [R230+0x1000] ;  /* 0x00100000e60c783b */ /* 0x000e620000004200 */
[----:B------:R-:W-:-:S02]  /*5910*/  IMAD.MOV.U32 R172, RZ, RZ, R132 ;  /* 0x000000ffffac7224 */ /* 0x000fc400078e0084 */
[----:B------:R-:W-:Y:S02]  /*5920*/  IMAD.MOV.U32 R173, RZ, RZ, R133 ;  /* 0x000000ffffad7224 */ /* 0x000fe400078e0085 */
[----:B------:R-:W-:Y:S02]  /*5930*/  IMAD.MOV.U32 R74, RZ, RZ, R138 ;  /* 0x000000ffff4a7224 */ /* 0x000fe400078e008a */
[----:B------:R-:W-:Y:S02]  /*5940*/  IMAD.MOV.U32 R168, RZ, RZ, R139 ;  /* 0x000000ffffa87224 */ /* 0x000fe400078e008b */
[----:B------:R-:W-:Y:S02]  /*5950*/  IMAD.MOV.U32 R169, RZ, RZ, R134 ;  /* 0x000000ffffa97224 */ /* 0x000fe400078e0086 */
[----:B------:R-:W-:Y:S02]  /*5960*/  IMAD.MOV.U32 R17, RZ, RZ, R135 ;  /* 0x000000ffff117224 */ /* 0x000fe400078e0087 */
[----:B------:R-:W-:-:S02]  /*5970*/  IMAD.MOV.U32 R18, RZ, RZ, R136 ;  /* 0x000000ffff127224 */ /* 0x000fc400078e0088 */
[----:B------:R-:W-:Y:S02]  /*5980*/  IMAD.MOV.U32 R19, RZ, RZ, R137 ;  /* 0x000000ffff137224 */ /* 0x000fe400078e0089 */
[----:B------:R-:W-:Y:S02]  /*5990*/  IMAD.MOV.U32 R16, RZ, RZ, R140 ;  /* 0x000000ffff107224 */ /* 0x000fe400078e008c */
[----:B------:R-:W-:Y:S02]  /*59a0*/  IMAD.MOV.U32 R102, RZ, RZ, R141 ;  /* 0x000000ffff667224 */ /* 0x000fe400078e008d */
[----:B------:R-:W-:Y:S02]  /*59b0*/  IMAD.MOV.U32 R103, RZ, RZ, R142 ;  /* 0x000000ffff677224 */ /* 0x000fe400078e008e */
[----:B------:R-:W-:Y:S01]  /*59c0*/  IMAD.MOV.U32 R156, RZ, RZ, R143 ;  /* 0x000000ffff9c7224 */ /* 0x000fe200078e008f */
[-C--:B-1----:R-:W-:Y:S08]  /*59d0*/  HMMA.16816.F32 R132, R8, R12.reuse, R212 ;  /* 0x0000000c0884723c */ /* 0x082ff000000018d4 */
[C---:B------:R-:W-:Y:S08]  /*59e0*/  HMMA.16816.F32 R136, R4.reuse, R12, R200 ;  /* 0x0000000c0488723c */ /* 0x040ff000000018c8 */
[-C--:B------:R-:W-:Y:S08]  /*59f0*/  HMMA.16816.F32 R140, R4, R14.reuse, R76 ;  /* 0x0000000e048c723c */ /* 0x080ff0000000184c */
[----:B------:R-:W-:Y:S01]  /*5a00*/  HMMA.16816.F32 R36, R8, R14, R24 ;  /* 0x0000000e0824723c */ /* 0x000fe20000001818 */
[----:B------:R-:W1:Y:S01]  /*5a10*/  LDSM.16.MT88.4 R12, [R233+0x1000] ;  /* 0x00100000e90c783b */ /* 0x000e620000004200 */
[----:B------:R-:W-:-:S02]  /*5a20*/  FADD.FTZ R20, R155, R3 ;  /* 0x000000039b147221 */ /* 0x000fc40000010000 */
[----:B------:R-:W-:Y:S02]  /*5a30*/  IMAD.MOV.U32 R94, RZ, RZ, R23 ;  /* 0x000000ffff5e7224 */ /* 0x000fe400078e0017 */
[----:B------:R-:W-:Y:S02]  /*5a40*/  IMAD.MOV.U32 R163, RZ, RZ, R158 ;  /* 0x000000ffffa37224 */ /* 0x000fe400078e009e */
[----:B------:R-:W-:Y:S02]  /*5a50*/  IMAD.MOV.U32 R3, RZ, RZ, R156 ;  /* 0x000000ffff037224 */ /* 0x000fe400078e009c */
[----:B------:R-:W-:Y:S02]  /*5a60*/  IMAD.MOV.U32 R24, RZ, RZ, R152 ;  /* 0x000000ffff187224 */ /* 0x000fe400078e0098 */
[----:B------:R-:W-:Y:S02]  /*5a70*/  IMAD.MOV.U32 R25, RZ, RZ, R154 ;  /* 0x000000ffff197224 */ /* 0x000fe400078e009a */
[----:B------:R-:W-:-:S02]  /*5a80*/  IMAD.MOV.U32 R23, RZ, RZ, R157 ;  /* 0x000000ffff177224 */ /* 0x000fc400078e009d */
[----:B------:R-:W-:Y:S01]  /*5a90*/  IMAD.MOV.U32 R83, RZ, RZ, R159 ;  /* 0x000000ffff537224 */ /* 0x000fe200078e009f */
[-C--:B-1----:R-:W-:Y:S08]  /*5aa0*/  HMMA.16816.F32 R148, R8, R12.reuse, R148 ;  /* 0x0000000c0894723c */ /* 0x082ff00000001894 */
[C---:B------:R-:W-:Y:S08]  /*5ab0*/  HMMA.16816.F32 R152, R4.reuse, R12, R220 ;  /* 0x0000000c0498723c */ /* 0x040ff000000018dc */
        /* <DEDUP_REMOVED lines=11> */
[-C--:B-1----:R-:W-:Y:S08]  /*5b70*/  HMMA.16816.F32 R164, R8, R12.reuse, R224 ;  /* 0x0000000c08a4723c */ /* 0x082ff000000018e0 */
[C---:B------:R-:W-:Y:S08]  /*5b80*/  HMMA.16816.F32 R168, R4.reuse, R12, R120 ;  /* 0x0000000c04a8723c */ /* 0x040ff00000001878 */
[----:B------:R-:W-:Y:S01]  /*5b90*/  HMMA.16816.F32 R172, R4, R14, R96 ;  /* 0x0000000e04ac723c */ /* 0x000fe20000001860 */
[----:B------:R-:W-:-:S02]  /*5ba0*/  IMAD.MOV.U32 R160, RZ, RZ, R92 ;  /* 0x000000ffffa07224 */ /* 0x000fc400078e005c */
[----:B------:R-:W-:Y:S02]  /*5bb0*/  IMAD.MOV.U32 R93, RZ, RZ, R119 ;  /* 0x000000ffff5d7224 */ /* 0x000fe400078e0077 */
[----:B------:R-:W-:Y:S02]  /*5bc0*/  IMAD.MOV.U32 R200, RZ, RZ, R237 ;  /* 0x000000ffffc87224 */ /* 0x000fe400078e00ed */
[----:B------:R-:W-:Y:S01]  /*5bd0*/  IMAD.MOV.U32 R201, RZ, RZ, R236 ;  /* 0x000000ffffc97224 */ /* 0x000fe200078e00ec */
[----:B------:R-:W-:Y:S01]  /*5be0*/  HMMA.16816.F32 R68, R8, R14, R28 ;  /* 0x0000000e0844723c */ /* 0x000fe2000000181c */
[----:B------:R-:W1:Y:S01]  /*5bf0*/  LDSM.16.MT88.4 R12, [R229+0x3000] ;  /* 0x00300000e50c783b */ /* 0x000e620000004200 */
[----:B------:R-:W-:Y:S02]  /*5c00*/  IMAD.MOV.U32 R92, RZ, RZ, R118 ;  /* 0x000000ffff5c7224 */ /* 0x000fe400078e0076 */
[----:B------:R-:W-:Y:S02]  /*5c10*/  IMAD.MOV.U32 R202, RZ, RZ, R235 ;  /* 0x000000ffffca7224 */ /* 0x000fe400078e00eb */
[----:B------:R-:W-:-:S02]  /*5c20*/  IMAD.MOV.U32 R203, RZ, RZ, R234 ;  /* 0x000000ffffcb7224 */ /* 0x000fc400078e00ea */
[----:B------:R-:W-:Y:S02]  /*5c30*/  FADD.FTZ R0, R179, R0 ;  /* 0x00000000b3007221 */ /* 0x000fe40000010000 */
[----:B------:R-:W-:Y:S01]  /*5c40*/  FADD.FTZ R2, R216, R2 ;  /* 0x00000002d8027221 */ /* 0x000fe20000010000 */
[----:B------:R-:W-:Y:S01]  /*5c50*/  MUFU.EX2 R23, R23 ;  /* 0x0000001700177308 */ /* 0x000fe20000000800 */
[----:B------:R-:W-:Y:S01]  /*5c60*/  IMAD.MOV.U32 R119, RZ, RZ, R228 ;  /* 0x000000ffff777224 */ /* 0x000fe200078e00e4 */
[----:B------:R-:W-:Y:S01]  /*5c70*/  LDSM.16.MT88.4 R96, [R230+0x3800] ;  /* 0x00380000e660783b */ /* 0x000fe20000004200 */
[----:B------:R-:W-:Y:S02]  /*5c80*/  IMAD.MOV.U32 R222, RZ, RZ, R22 ;  /* 0x000000ffffde7224 */ /* 0x000fe400078e0016 */
[----:B------:R-:W-:Y:S01]  /*5c90*/  IMAD.MOV.U32 R223, RZ, RZ, R144 ;  /* 0x000000ffffdf7224 */ /* 0x000fe200078e0090 */
[----:B------:R2:W5:Y:S01]  /*5ca0*/  LDL.LU R237, [R1+0xa0] ;  /* 0x0000a00001ed7983 */ /* 0x0005620000300800 */
[----:B-1----:R-:W-:Y:S08]  /*5cb0*/  HMMA.16816.F32 R212, R8, R12, R72 ;  /* 0x0000000c08d4723c */ /* 0x002ff00000001848 */
[-C--:B------:R-:W-:Y:S08]  /*5cc0*/  HMMA.16816.F32 R76, R4, R14.reuse, R104 ;  /* 0x0000000e044c723c */ /* 0x080ff00000001868 */
[----:B------:R-:W-:Y:S01]  /*5cd0*/  HMMA.16816.F32 R48, R8, R14, R48 ;  /* 0x0000000e0830723c */ /* 0x000fe20000001830 */
[----:B------:R-:W-:Y:S01]  /*5ce0*/  IMAD.MOV.U32 R118, RZ, RZ, R231 ;  /* 0x000000ffff767224 */ /* 0x000fe200078e00e7 */
[----:B------:R-:W-:Y:S01]  /*5cf0*/  MUFU.EX2 R22, R147 ;  /* 0x0000009300167308 */ /* 0x000fe20000000800 */
[----:B------:R2:W5:Y:S04]  /*5d00*/  LDL.LU R236, [R1+0x9c] ;  /* 0x00009c0001ec7983 */ /* 0x0005680000300800 */
[----:B------:R2:W5:Y:S01]  /*5d10*/  LDL.LU R235, [R1+0x98] ;  /* 0x0000980001eb7983 */ /* 0x0005620000300800 */
[----:B------:R-:W-:Y:S03]  /*5d20*/  HMMA.16816.F32 R72, R4, R12, R88 ;  /* 0x0000000c0448723c */ /* 0x000fe60000001858 */
[----:B------:R-:W1:Y:S04]  /*5d30*/  LDSM.16.MT88.4 R12, [R230+0x3000] ;  /* 0x00300000e60c783b */ /* 0x000e680000004200 */
[----:B------:R2:W5:Y:S04]  /*5d40*/  LDL.LU R234, [R1+0x94] ;  /* 0x0000940001ea7983 */ /* 0x0005680000300800 */
[----:B------:R2:W5:Y:S04]  /*5d50*/  LDL.LU R231, [R1+0x90] ;  /* 0x0000900001e77983 */ /* 0x0005680000300800 */
[----:B------:R2:W5:Y:S01]  /*5d60*/  LDL.LU R228, [R1+0x8c] ;  /* 0x00008c0001e47983 */ /* 0x0005620000300800 */
[-C--:B-1----:R-:W-:Y:S08]  /*5d70*/  HMMA.16816.F32 R40, R8, R12.reuse, R92 ;  /* 0x0000000c0828723c */ /* 0x082ff0000000185c */
[C---:B------:R-:W-:Y:S01]  /*5d80*/  HMMA.16816.F32 R88, R4.reuse, R12, R16 ;  /* 0x0000000c0458723c */ /* 0x040fe20000001810 */
[----:B------:R-:W1:Y:S07]  /*5d90*/  LDSM.16.MT88.4 R16, [R233+0x3000] ;  /* 0x00300000e910783b */ /* 0x000e6e0000004200 */
[-C--:B------:R-:W-:Y:S08]  /*5da0*/  HMMA.16816.F32 R92, R4, R14.reuse, R108 ;  /* 0x0000000e045c723c */ /* 0x080ff0000000186c */
[----:B------:R-:W-:Y:S01]  /*5db0*/  HMMA.16816.F32 R52, R8, R14, R52 ;  /* 0x0000000e0834723c */ /* 0x000fe20000001834 */
[----:B------:R-:W3:Y:S07]  /*5dc0*/  LDSM.16.MT88.4 R12, [R232+0x3000] ;  /* 0x00300000e80c783b */ /* 0x000eee0000004200 */
[C---:B-1----:R-:W-:Y:S08]  /*5dd0*/  HMMA.16816.F32 R104, R4.reuse, R16, R24 ;  /* 0x000000100468723c */ /* 0x042ff00000001818 */
[C---:B------:R-:W-:Y:S08]  /*5de0*/  HMMA.16816.F32 R108, R4.reuse, R18, R112 ;  /* 0x00000012046c723c */ /* 0x040ff00000001870 */
[-C--:B---3--:R-:W-:Y:S08]  /*5df0*/  HMMA.16816.F32 R120, R4, R12.reuse, R200 ;  /* 0x0000000c0478723c */ /* 0x088ff000000018c8 */
[----:B------:R-:W-:Y:S01]  /*5e00*/  HMMA.16816.F32 R116, R8, R12, R116 ;  /* 0x0000000c0874723c */ /* 0x000fe20000001874 */
[----:B------:R1:W-:Y:S01]  /*5e10*/  MUFU.EX2 R12, R3 ;  /* 0x00000003000c7308 */ /* 0x0003e20000000800 */
[----:B------:R-:W-:Y:S04]  /*5e20*/  LDSM.16.MT88.4 R200, [R229+0x1800] ;  /* 0x00180000e5c8783b */ /* 0x000fe80000004200 */
[----:B------:R-:W-:Y:S02]  /*5e30*/  LDSM.16.MT88.4 R112, [R233+0x3800] ;  /* 0x00380000e970783b */ /* 0x000fe40000004200 */
[----:B------:R-:W-:Y:S07]  /*5e40*/  HMMA.16816.F32 R28, R4, R14, R124 ;  /* 0x0000000e041c723c */ /* 0x000fee000000187c */
[----:B------:R-:W-:-:S02]  /*5e50*/  FADD.FTZ R4, R210, R0 ;  /* 0x00000000d2047221 */ /* 0x000fc40000010000 */
[----:B-1----:R-:W-:Y:S02]  /*5e60*/  FADD.FTZ R3, R250, R21 ;  /* 0x00000015fa037221 */ /* 0x002fe40000010000 */
        /* <DEDUP_REMOVED lines=8> */
[----:B------:R-:W1:Y:S01]  /*5ef0*/  LDSM.16.MT88.4 R4, [R232+0x3800] ;  /* 0x00380000e804783b */ /* 0x000e620000004200 */
[C---:B------:R-:W-:Y:S01]  /*5f00*/  HMMA.16816.F32 R100, R8.reuse, R16, R100 ;  /* 0x000000100864723c */ /* 0x040fe20000001864 */
[----:B------:R-:W-:Y:S07]  /*5f10*/  MUFU.EX2 R16, R163 ;  /* 0x000000a300107308 */ /* 0x000fee0000000800 */
[C---:B------:R-:W-:Y:S01]  /*5f20*/  HMMA.16816.F32 R64, R8.reuse, R18, R64 ;  /* 0x000000120840723c */ /* 0x040fe20000001840 */
[----:B------:R-:W-:Y:S07]  /*5f30*/  MUFU.EX2 R18, R83 ;  /* 0x0000005300127308 */ /* 0x000fee0000000800 */
[----:B------:R-:W-:Y:S01]  /*5f40*/  HMMA.16816.F32 R60, R8, R14, R60 ;  /* 0x0000000e083c723c */ /* 0x000fe2000000183c */
[----:B------:R-:W-:Y:S08]  /*5f50*/  MUFU.EX2 R11, R81 ;  /* 0x00000051000b7308 */ /* 0x000ff00000000800 */
[----:B------:R3:W4:Y:S08]  /*5f60*/  MUFU.EX2 R15, R82 ;  /* 0x00000052000f7308 */ /* 0x0007300000000800 */
[----:B------:R-:W-:Y:S08]  /*5f70*/  MUFU.EX2 R19, R160 ;  /* 0x000000a000137308 */ /* 0x000ff00000000800 */
[----:B------:R-:W1:Y:S08]  /*5f80*/  MUFU.EX2 R24, R145 ;  /* 0x0000009100187308 */ /* 0x000e700000000800 */
[----:B------:R-:W-:Y:S08]  /*5f90*/  MUFU.EX2 R25, R146 ;  /* 0x0000009200197308 */ /* 0x000ff00000000800 */
[----:B------:R4:W-:Y:S01]  /*5fa0*/  MUFU.EX2 R13, R128 ;  /* 0x00000080000d7308 */ /* 0x0009e20000000800 */
[----:B------:R-:W-:Y:S01]  /*5fb0*/  FADD.FTZ R27, R252, R2 ;  /* 0x00000002fc1b7221 */ /* 0x000fe20000010000 */
[----:B---3--:R-:W-:Y:S06]  /*5fc0*/  LDSM.16.MT88.4 R80, [R229+0x3800] ;  /* 0x00380000e550783b */ /* 0x008fec0000004200 */
[----:B------:R-:W-:Y:S08]  /*5fd0*/  MUFU.EX2 R14, R162 ;  /* 0x000000a2000e7308 */ /* 0x000ff00000000800 */
[----:B------:R-:W3:Y:S08]  /*5fe0*/  MUFU.EX2 R17, R161 ;  /* 0x000000a100117308 */ /* 0x000ef00000000800 */
[----:B------:R-:W-:Y:S08]  /*5ff0*/  MUFU.EX2 R8, R131 ;  /* 0x0000008300087308 */ /* 0x000ff00000000800 */
[----:B------:R1:W1:Y:S08]  /*6000*/  MUFU.EX2 R10, R130 ;  /* 0x00000082000a7308 */ /* 0x0002700000000800 */
[----:B------:R2:W2:Y:S01]  /*6010*/  MUFU.EX2 R9, R129 ;  /* 0x0000008100097308 */ /* 0x0004a20000000800 */
[----:B------:R-:W-:-:S04]  /*6020*/  @P4 IMAD.HI.U32 R2, R222, c[0x0][0x2c8], RZ ;  /* 0x0000b200de024a27 */ /* 0x000fc800078e00ff */
[----:B------:R-:W-:Y:S01]  /*6030*/  FADD.FTZ R26, R219, R0 ;  /* 0x00000000db1a7221 */ /* 0x000fe20000010000 */
[----:B----4-:R-:W-:Y:S01]  /*6040*/  F2FP.PACK_AB R128, R15, R11 ;  /* 0x0000000b0f80723e */ /* 0x010fe200000000ff */
[----:B------:R-:W-:Y:S01]  /*6050*/  IMAD.MOV.U32 R0, RZ, RZ, R222 ;  /* 0x000000ffff007224 */ /* 0x000fe200078e00de */
[----:B------:R-:W-:Y:S01]  /*6060*/  @P4 SHF.R.U32.HI R0, RZ, c[0x0][0x2cc], R2 ;  /* 0x0000b300ff004a19 */ /* 0x000fe20000011602 */
[----:B------:R-:W-:Y:S01]  /*6070*/  IMAD.MOV.U32 R2, RZ, RZ, c[0x0][0x168] ;  /* 0x00005a00ff027624 */ /* 0x000fe200078e00ff */
[----:B-1----:R-:W-:Y:S01]  /*6080*/  F2FP.PACK_AB R130, R23, R18 ;  /* 0x000000121782723e */ /* 0x002fe200000000ff */
[----:B------:R-:W-:Y:S01]  /*6090*/  FADD.FTZ R3, R178, R3 ;  /* 0x00000003b2037221 */ /* 0x000fe20000010000 */
[----:B------:R-:W-:Y:S01]  /*60a0*/  F2FP.PACK_AB R131, R24, R19 ;  /* 0x000000131883723e */ /* 0x000fe200000000ff */
[----:B------:R-:W1:Y:S01]  /*60b0*/  LDSM.16.MT88.4 R160, [R233+0x1800] ;  /* 0x00180000e9a0783b */ /* 0x000e620000004200 */
[----:B---3--:R-:W-:Y:S02]  /*60c0*/  F2FP.PACK_AB R124, R17, R14 ;  /* 0x0000000e117c723e */ /* 0x008fe400000000ff */
[----:B--2---:R-:W-:Y:S01]  /*60d0*/  F2FP.PACK_AB R129, R16, R12 ;  /* 0x0000000c1081723e */ /* 0x004fe200000000ff */
[----:B------:R-:W2:Y:S01]  /*60e0*/  LDSM.16.MT88.4 R176, [R232+0x1800] ;  /* 0x00180000e8b0783b */ /* 0x000ea20000004200 */
[----:B------:R-:W-:-:S02]  /*60f0*/  F2FP.PACK_AB R125, R10, R8 ;  /* 0x000000080a7d723e */ /* 0x000fc400000000ff */
[----:B------:R-:W-:Y:S01]  /*6100*/  F2FP.PACK_AB R126, R25, R22 ;  /* 0x00000016197e723e */ /* 0x000fe200000000ff */
[----:B------:R-:W3:Y:S01]  /*6110*/  LDSM.16.MT88.4 R144, [R230+0x1800] ;  /* 0x00180000e690783b */ /* 0x000ee20000004200 */
[----:B------:R-:W-:Y:S02]  /*6120*/  F2FP.PACK_AB R127, R13, R9 ;  /* 0x000000090d7f723e */ /* 0x000fe400000000ff */
[----:B------:R-:W-:Y:S01]  /*6130*/  IADD3 R0, R0, c[0x0][0x1d0], -R2 ;  /* 0x0000740000007a10 */ /* 0x000fe20007ffe802 */
[-C--:B------:R-:W-:Y:S08]  /*6140*/  HMMA.16816.F32 R116, R128, R4.reuse, R116 ;  /* 0x000000048074723c */ /* 0x080ff00000001874 */
[----:B------:R-:W-:Y:S07]  /*6150*/  HMMA.16816.F32 R120, R124, R4, R120 ;  /* 0x000000047c78723c */ /* 0x000fee0000001878 */
[----:B------:R-:W-:Y:S01]  /*6160*/  SHF.R.S32.HI R5, RZ, 0x1f, R0 ;  /* 0x0000001fff057819 */ /* 0x000fe20000011400 */
[----:B------:R-:W-:-:S03]  /*6170*/  FADD.FTZ R20, R209, R3 ;  /* 0x00000003d1147221 */ /* 0x000fc60000010000 */
[----:B------:R-:W-:Y:S01]  /*6180*/  LEA.HI R5, R5, R0, RZ, 0x6 ;  /* 0x0000000005057211 */ /* 0x000fe200078f30ff */
        /* <DEDUP_REMOVED lines=18> */
[----:B------:R-:W-:Y:S01]  /*62b0*/  FADD.FTZ R2, R12, R2 ;  /* 0x000000020c027221 */ /* 0x000fe20000010000 */
[----:B------:R-:W-:Y:S01]  /*62c0*/  SHF.R.S32.HI R5, RZ, 0x6, R5 ;  /* 0x00000006ff057819 */ /* 0x000fe20000011405 */
[----:B------:R-:W-:Y:S02]  /*62d0*/  FADD.FTZ R4, R8, R4 ;  /* 0x0000000408047221 */ /* 0x000fe40000010000 */
[----:B------:R-:W-:Y:S02]  /*62e0*/  FADD.FTZ R3, R14, R3 ;  /* 0x000000030e037221 */ /* 0x000fe40000010000 */
[----:B------:R-:W-:Y:S02]  /*62f0*/  FADD.FTZ R0, R18, R0 ;  /* 0x0000000012007221 */ /* 0x000fe40000010000 */
[----:B------:R-:W-:Y:S01]  /*6300*/  FADD.FTZ R2, R16, R2 ;  /* 0x0000000210027221 */ /* 0x000fe20000010000 */
[----:B------:R-:W-:Y:S01]  /*6310*/  IMNMX R5, RZ, R5, !PT ;  /* 0x00000005ff057217 */ /* 0x000fe20007800200 */
[----:B------:R-:W-:Y:S01]  /*6320*/  FADD.FTZ R4, R10, R4 ;  /* 0x000000040a047221 */ /* 0x000fe20000010000 */
[----:B------:R-:W-:Y:S01]  /*6330*/  IADD3 R249, R223, -0x2, RZ ;  /* 0xfffffffedff97810 */ /* 0x000fe20007ffe0ff */
[----:B------:R-:W-:-:S02]  /*6340*/  FADD.FTZ R3, R17, R3 ;  /* 0x0000000311037221 */ /* 0x000fc40000010000 */
[----:B------:R-:W-:Y:S02]  /*6350*/  FADD.FTZ R0, R23, R0 ;  /* 0x0000000017007221 */ /* 0x000fe40000010000 */
[----:B------:R-:W-:Y:S02]  /*6360*/  FADD.FTZ R2, R19, R2 ;  /* 0x0000000213027221 */ /* 0x000fe40000010000 */
[----:B------:R-:W-:Y:S01]  /*6370*/  FADD.FTZ R4, R9, R4 ;  /* 0x0000000409047221 */ /* 0x000fe20000010000 */
[----:B------:R4:W-:Y:S01]  /*6380*/  STL [R1+0x40], R5 ;  /* 0x0000400501007387 */ /* 0x0009e20000100800 */
[----:B------:R-:W-:Y:S01]  /*6390*/  FADD.FTZ R3, R22, R3 ;  /* 0x0000000316037221 */ /* 0x000fe20000010000 */
[----:B------:R-:W-:Y:S02]  /*63a0*/  ISETP.GE.AND P0, PT, R249, R5, PT ;  /* 0x00000005f900720c */ /* 0x000fe40003f06270 */
[----:B------:R2:W-:Y:S01]  /*63b0*/  STL [R1+0x4], R0 ;  /* 0x0000040001007387 */ /* 0x0005e20000100800 */
[----:B-1----:R-:W-:Y:S01]  /*63c0*/  HMMA.16816.F32 R148, R128, R160, R148 ;  /* 0x000000a08094723c */ /* 0x002fe20000001894 */
[----:B----4-:R-:W-:-:S02]  /*63d0*/  FADD.FTZ R5, R24, R2 ;  /* 0x0000000218057221 */ /* 0x010fc40000010000 */
[----:B------:R-:W-:Y:S02]  /*63e0*/  FADD.FTZ R2, R25, R3 ;  /* 0x0000000319027221 */ /* 0x000fe40000010000 */
[----:B--2---:R-:W-:Y:S01]  /*63f0*/  FADD.FTZ R0, R13, R4 ;  /* 0x000000040d007221 */ /* 0x004fe20000010000 */
[----:B------:R1:W-:Y:S04]  /*6400*/  STL [R1+0x18], R5 ;  /* 0x0000180501007387 */ /* 0x0003e80000100800 */
[----:B------:R1:W-:Y:S04]  /*6410*/  STL [R1+0x20], R0 ;  /* 0x0000200001007387 */ /* 0x0003e80000100800 */
[----:B------:R1:W-:Y:S01]  /*6420*/  STL [R1+0x1c], R2 ;  /* 0x00001c0201007387 */ /* 0x0003e20000100800 */
[C---:B------:R-:W-:Y:S08]  /*6430*/  HMMA.16816.F32 R152, R124.reuse, R160, R152 ;  /* 0x000000a07c98723c */ /* 0x040ff00000001898 */
[C---:B------:R-:W-:Y:S08]  /*6440*/  HMMA.16816.F32 R156, R124.reuse, R162, R156 ;  /* 0x000000a27c9c723c */ /* 0x040ff0000000189c */
[C---:B------:R-:W-:Y:S08]  /*6450*/  HMMA.16816.F32 R168, R124.reuse, R176, R168 ;  /* 0x000000b07ca8723c */ /* 0x040ff000000018a8 */
[----:B------:R-:W-:Y:S08]  /*6460*/  HMMA.16816.F32 R172, R124, R178, R172 ;  /* 0x000000b27cac723c */ /* 0x000ff000000018ac */
[C---:B------:R-:W-:Y:S08]  /*6470*/  HMMA.16816.F32 R164, R128.reuse, R176, R164 ;  /* 0x000000b080a4723c */ /* 0x040ff000000018a4 */
[C---:B------:R-:W-:Y:S08]  /*6480*/  HMMA.16816.F32 R160, R128.reuse, R162, R84 ;  /* 0x000000a280a0723c */ /* 0x040ff00000001854 */
[C---:B------:R-:W-:Y:S08]  /*6490*/  HMMA.16816.F32 R176, R128.reuse, R178, R68 ;  /* 0x000000b280b0723c */ /* 0x040ff00000001844 */
[-C--:B------:R-:W-:Y:S08]  /*64a0*/  HMMA.16816.F32 R192, R128, R200.reuse, R192 ;  /* 0x000000c880c0723c */ /* 0x080ff000000018c0 */
[C---:B------:R-:W-:Y:S08]  /*64b0*/  HMMA.16816.F32 R188, R124.reuse, R200, R188 ;  /* 0x000000c87cbc723c */ /* 0x040ff000000018bc */
[----:B------:R-:W-:Y:S08]  /*64c0*/  HMMA.16816.F32 R196, R124, R202, R196 ;  /* 0x000000ca7cc4723c */ /* 0x000ff000000018c4 */
[-C--:B---3--:R-:W-:Y:S08]  /*64d0*/  HMMA.16816.F32 R132, R128, R144.reuse, R132 ;  /* 0x000000908084723c */ /* 0x088ff00000001884 */
        /* <DEDUP_REMOVED lines=17> */
[----:B------:R-:W-:Y:S01]  /*65f0*/  HMMA.16816.F32 R128, R128, R6, R60 ;  /* 0x000000068080723c */ /* 0x000fe2000000183c */
[----:B------:R-:W-:Y:S01]  /*6600*/  @!UPT UIADD3 URZ, URZ, URZ, URZ ;  /* 0x0000003f3f3ff290 */ /* 0x000fe2000fffe03f */
[----:B------:R-:W-:Y:S11]  /*6610*/  @!P0 BRA `(.L_x_1376) ;  /* 0x00004d4000008947 */ /* 0x000ff60003800000 */
[----:B-1----:R1:W-:Y:S01]  /*6620*/  STL [R1], R249 ;  /* 0x000000f901007387 */ /* 0x0023e20000100800 */
[----:B------:R-:W-:Y:S01]  /*6630*/  IMAD.MOV.U32 R181, RZ, RZ, R184 ;  /* 0x000000ffffb57224 */ /* 0x000fe200078e00b8 */
[----:B------:R-:W-:Y:S01]  /*6640*/  MOV R187, R182 ;  /* 0x000000b600bb7202 */ /* 0x000fe20000000f00 */
[----:B------:R-:W-:Y:S01]  /*6650*/  IMAD.MOV.U32 R180, RZ, RZ, R185 ;  /* 0x000000ffffb47224 */ /* 0x000fe200078e00b9 */
[----:B------:R-:W-:-:S07]  /*6660*/  MOV R186, R183 ;  /* 0x000000b700ba7202 */ /* 0x000fce0000000f00 */
.L_x_1377:
[----:B------:R-:W-:Y:S04]  /*6670*/  DEPBAR.LE SB0, 0x0 ;  /* 0x000080000000791a */ /* 0x000fe80000000000 */
[----:B------:R-:W-:Y:S01]  /*6680*/  WARPSYNC 0xffffffff ;  /* 0xffffffff00007948 */ /* 0x000fe20003800000 */
[----:B------:R-:W-:Y:S08]  /*6690*/  BAR.SYNC.DEFER_BLOCKING 0x0 ;  /* 0x0000000000007b1d */ /* 0x000ff00000010000 */
[----:B-----5:R-:W-:Y:S08]  /*66a0*/  LDSM.16.M88.4 R64, [R235] ;  /* 0x00000000eb40783b */ /* 0x020ff00000000200 */
[----:B------:R-:W2:Y:S08]  /*66b0*/  LDSM.16.M88.4 R16, [R228] ;  /* 0x00000000e410783b */ /* 0x000eb00000000200 */
[----:B------:R-:W3:Y:S08]  /*66c0*/  LDSM.16.M88.4 R60, [R235+0x2000] ;  /* 0x00200000eb3c783b */ /* 0x000ef00000000200 */
[----:B------:R-:W3:Y:S08]  /*66d0*/  LDSM.16.M88.4 R32, [R228+0x800] ;  /* 0x00080000e420783b */ /* 0x000ef00000000200 */
[----:B------:R-:W4:Y:S06]  /*66e0*/  LDL.64 R218, [R1+0x10] ;  /* 0x0000100001da7983 */ /* 0x000f2c0000100a00 */
[----:B------:R-:W1:Y:S08]  /*66f0*/  LDSM.16.M88.4 R48, [R228+0x1000] ;  /* 0x00100000e430783b */ /* 0x000e700000000200 */
[----:B------:R-:W4:Y:S01]  /*6700*/  LDL R217, [R1+0x38] ;  /* 0x0000380001d97983 */ /* 0x000f220000100800 */
[-C--:B--2---:R-:W-:Y:S03]  /*6710*/  HMMA.16816.F32 R4, R64, R16.reuse, RZ ;  /* 0x000000104004723c */ /* 0x084fe600000018ff */
[----:B------:R-:W2:Y:S05]  /*6720*/  LDL.64 R220, [R1+0x30] ;  /* 0x0000300001dc7983 */ /* 0x000eaa0000100a00 */
[C---:B---3--:R-:W-:Y:S01]  /*6730*/  HMMA.16816.F32 R8, R60.reuse, R16, RZ ;  /* 0x000000103c08723c */ /* 0x048fe200000018ff */
[----:B------:R-:W3:Y:S04]  /*6740*/  LDL.LU R216, [R1] ;  /* 0x0000000001d87983 */ /* 0x000ee80000300800 */
[----:B------:R-:W1:Y:S03]  /*6750*/  LDSM.16.M88.4 R204, [R228+0x1800] ;  /* 0x00180000e4cc783b */ /* 0x000e660000000200 */
[-C--:B------:R-:W-:Y:S05]  /*6760*/  HMMA.16816.F32 R12, R60, R18.reuse, RZ ;  /* 0x000000123c0c723c */ /* 0x080fea00000018ff */
[----:B------:R-:W-:Y:S03]  /*6770*/  LDSM.16.M88.4 R208, [R237] ;  /* 0x00000000edd0783b */ /* 0x000fe60000000200 */
[C---:B------:R-:W-:Y:S05]  /*6780*/  HMMA.16816.F32 R16, R64.reuse, R18, RZ ;  /* 0x000000124010723c */ /* 0x040fea00000018ff */
[----:B------:R-:W-:Y:S03]  /*6790*/  LDSM.16.M88.4 R212, [R237+0x2000] ;  /* 0x00200000edd4783b */ /* 0x000fe60000000200 */
[-C--:B------:R-:W-:Y:S05]  /*67a0*/  HMMA.16816.F32 R20, R64, R32.reuse, RZ ;  /* 0x000000204014723c */ /* 0x080fea00000018ff */
[----:B------:R1:W-:Y:S03]  /*67b0*/  STL [R1+0xac], R130 ;  /* 0x0000ac8201007387 */ /* 0x0003e60000100800 */
[C---:B------:R-:W-:Y:S01]  /*67c0*/  HMMA.16816.F32 R24, R60.reuse, R32, RZ ;  /* 0x000000203c18723c */ /* 0x040fe200000018ff */
[----:B------:R1:W-:Y:S04]  /*67d0*/  STL [R1+0xa8], R131 ;  /* 0x0000a88301007387 */ /* 0x0003e80000100800 */
[----:B------:R-:W-:Y:S03]  /*67e0*/  STL [R1+0x8c], R239 ;  /* 0x00008cef01007387 */ /* 0x000fe60000100800 */
[-C--:B------:R-:W-:Y:S01]  /*67f0*/  HMMA.16816.F32 R28, R60, R34.reuse, RZ ;  /* 0x000000223c1c723c */ /* 0x080fe200000018ff */
[----:B------:R-:W-:Y:S04]  /*6800*/  STL [R1+0x90], R247 ;  /* 0x000090f701007387 */ /* 0x000fe80000100800 */
[----:B------:R-:W-:Y:S03]  /*6810*/  STL [R1+0x94], R246 ;  /* 0x000094f601007387 */ /* 0x000fe60000100800 */
[C---:B------:R-:W-:Y:S01]  /*6820*/  HMMA.16816.F32 R32, R64.reuse, R34, RZ ;  /* 0x000000224020723c */ /* 0x040fe200000018ff */
[----:B------:R-:W-:Y:S04]  /*6830*/  STL [R1+0x98], R245 ;  /* 0x000098f501007387 */ /* 0x000fe80000100800 */
[----:B-1----:R-:W2:Y:S03]  /*6840*/  LDL R130, [R1+0x54] ;  /* 0x0000540001827983 */ /* 0x002ea60000100800 */
[-C--:B------:R-:W-:Y:S01]  /*6850*/  HMMA.16816.F32 R36, R64, R48.reuse, RZ ;  /* 0x000000304024723c */ /* 0x080fe200000018ff */
[----:B------:R-:W2:Y:S07]  /*6860*/  LDL R131, [R1+0x58] ;  /* 0x0000580001837983 */ /* 0x000eae0000100800 */
[C---:B------:R-:W-:Y:S08]  /*6870*/  HMMA.16816.F32 R40, R60.reuse, R48, RZ ;  /* 0x000000303c28723c */ /* 0x040ff000000018ff */
[-C--:B------:R-:W-:Y:S08]  /*6880*/  HMMA.16816.F32 R44, R60, R50.reuse, RZ ;  /* 0x000000323c2c723c */ /* 0x080ff000000018ff */
[C---:B------:R-:W-:Y:S08]  /*6890*/  HMMA.16816.F32 R48, R64.reuse, R50, RZ ;  /* 0x000000324030723c */ /* 0x040ff000000018ff */
[-C--:B------:R-:W-:Y:S08]  /*68a0*/  HMMA.16816.F32 R52, R64, R204.reuse, RZ ;  /* 0x000000cc4034723c */ /* 0x080ff000000018ff */
[C---:B------:R-:W-:Y:S08]  /*68b0*/  HMMA.16816.F32 R56, R60.reuse, R204, RZ ;  /* 0x000000cc3c38723c */ /* 0x040ff000000018ff */
[-C--:B------:R-:W-:Y:S08]  /*68c0*/  HMMA.16816.F32 R60, R60, R206.reuse, RZ ;  /* 0x000000ce3c3c723c */ /* 0x080ff000000018ff */
[----:B------:R-:W-:Y:S01]  /*68d0*/  HMMA.16816.F32 R64, R64, R206, RZ ;  /* 0x000000ce4040723c */ /* 0x000fe200000018ff */
        /* <DEDUP_REMOVED lines=13> */
[-C--:B------:R-:W-:Y:S03]  /*69b0*/  HMMA.16816.F32 R44, R212, R206.reuse, R44 ;  /* 0x000000ced42c723c */ /* 0x080fe6000000182c */
[C---:B---3--:R-:W-:Y:S05]  /*69c0*/  ISETP.GE.AND P5, PT, R216.reuse, RZ, PT ;  /* 0x000000ffd800720c */ /* 0x048fea0003fa6270 */
[C---:B------:R-:W-:Y:S01]  /*69d0*/  HMMA.16816.F32 R48, R208.reuse, R206, R48 ;  /* 0x000000ced030723c */ /* 0x040fe20000001830 */
[----:B------:R-:W1:Y:S07]  /*69e0*/  LDSM.16.M88.4 R204, [R245] ;  /* 0x00000000f5cc783b */ /* 0x000e6e0000000200 */
[----:B------:R-:W-:Y:S01]  /*69f0*/  @P5 SHF.R.S32.HI R0, RZ, 0x1f, R216 ;  /* 0x0000001fff005819 */ /* 0x000fe200000114d8 */
[----:B------:R-:W-:Y:S01]  /*6a00*/  @P5 IMAD.WIDE.U32 R2, R216, c[0x0][0x208], RZ ;  /* 0x00008200d8025a25 */ /* 0x000fe200078e00ff */
[----:B----4-:R-:W-:Y:S03]  /*6a10*/  @P5 ISETP.GE.AND P0, PT, R218, c[0x0][0x1d4], PT ;  /* 0x00007500da005a0c */ /* 0x010fe60003f06270 */
[----:B------:R-:W-:Y:S02]  /*6a20*/  @P5 IMAD R0, R0, c[0x0][0x208], RZ ;  /* 0x0000820000005a24 */ /* 0x000fe400078e02ff */
[----:B------:R-:W-:Y:S02]  /*6a30*/  @P5 IMAD.MOV.U32 R182, RZ, RZ, 0x5 ;  /* 0x00000005ffb65424 */ /* 0x000fe400078e00ff */
[----:B------:R-:W-:Y:S04]  /*6a40*/  @P5 IMAD R0, R216, c[0x0][0x20c], R0 ;  /* 0x00008300d8005a24 */ /* 0x000fe800078e0200 */
[----:B------:R-:W-:Y:S05]  /*6a50*/  @P5 IMAD.IADD R0, R3, 0x1, R0 ;  /* 0x0000000103005824 */ /* 0x000fea00078e0200 */
[C---:B------:R-:W-:Y:S01]  /*6a60*/  @P5 SHF.L.U64.HI R3, R2.reuse, 0x6, R0 ;  /* 0x0000000602035819 */ /* 0x040fe20000010200 */
[----:B------:R-:W-:Y:S05]  /*6a70*/  @P5 IMAD.SHL.U32 R2, R2, 0x40, RZ ;  /* 0x0000004002025824 */ /* 0x000fea00078e00ff */
[C---:B--2---:R-:W-:Y:S02]  /*6a80*/  @P5 IADD3 R0, P3, R2.reuse, R220, RZ ;  /* 0x000000dc02005210 */ /* 0x044fe40007f7e0ff */
[----:B------:R-:W-:Y:S03]  /*6a90*/  @P5 IADD3 R2, P2, P1, R2, 0x40, R220 ;  /* 0x0000004002025810 */ /* 0x000fe6000795e0dc */
[C-C-:B------:R-:W-:Y:S01]  /*6aa0*/  @P5 IMAD.X R183, R3.reuse, 0x1, R217.reuse, P3 ;  /* 0x0000000103b75824 */ /* 0x140fe200018e06d9 */
[C---:B------:R-:W-:Y:S02]  /*6ab0*/  @P5 LEA R184, P3, R0.reuse, c[0x0][0x1f8], 0x1 ;  /* 0x00007e0000b85a11 */ /* 0x040fe400078608ff */
[----:B------:R-:W-:Y:S01]  /*6ac0*/  @P5 IADD3.X R3, R3, RZ, R217, P2, P1 ;  /* 0x000000ff03035210 */ /* 0x000fe200017e24d9 */
[-C--:B-1----:R-:W-:Y:S01]  /*6ad0*/  HMMA.16816.F32 R52, R208, R204.reuse, R52 ;  /* 0x000000ccd034723c */ /* 0x082fe20000001834 */
[----:B------:R-:W2:Y:S02]  /*6ae0*/  LDL R217, [R1+0x44] ;  /* 0x0000440001d97983 */ /* 0x000ea40000100800 */
[----:B------:R-:W-:Y:S02]  /*6af0*/  @P5 LEA.HI.X R185, R0, c[0x0][0x1fc], R183, 0x1, P3 ;  /* 0x00007f0000b95a11 */ /* 0x000fe400018f0cb7 */
[----:B------:R-:W-:Y:S03]  /*6b00*/  STL [R1+0x9c], R235 ;  /* 0x00009ceb01007387 */ /* 0x000fe60000100800 */
[C---:B------:R-:W-:Y:S01]  /*6b10*/  HMMA.16816.F32 R56, R212.reuse, R204, R56 ;  /* 0x000000ccd438723c */ /* 0x040fe20000001838 */
[----:B------:R-:W-:Y:S01]  /*6b20*/  @!PT LDS RZ, [RZ] ;  /* 0x00000000fffff984 */ /* 0x000fe20000000800 */
[----:B------:R-:W-:Y:S01]  /*6b30*/  @!PT LDS RZ, [RZ] ;  /* 0x00000000fffff984 */ /* 0x000fe20000000800 */
[----:B------:R-:W-:Y:S01]  /*6b40*/  @!PT LDS RZ, [RZ] ;  /* 0x00000000fffff984 */ /* 0x000fe20000000800 */
[----:B------:R1:W-:Y:S06]  /*6b50*/  @P5 LDGSTS.E.BYPASS.LTC128B.128 [R248+0x100], [R184.64], !P0 ;  /* 0x00100000b8f85fae */ /* 0x0003ec000c101d46 */
[C---:B------:R-:W-:Y:S01]  /*6b60*/  @P5 LEA R204, P2, R2.reuse, c[0x0][0x1f8], 0x1 ;  /* 0x00007e0002cc5a11 */ /* 0x040fe200078408ff */
[-C--:B------:R-:W-:Y:S01]  /*6b70*/  HMMA.16816.F32 R60, R212, R206.reuse, R60 ;  /* 0x000000ced43c723c */ /* 0x080fe2000000183c */
[----:B------:R-:W-:Y:S03]  /*6b80*/  STL [R1+0xa0], R228 ;  /* 0x0000a0e401007387 */ /* 0x000fe60000100800 */
[----:B------:R-:W-:Y:S01]  /*6b90*/  @P5 LEA.HI.X R205, R2, c[0x0][0x1fc], R3, 0x1, P2 ;  /* 0x00007f0002cd5a11 */ /* 0x000fe200010f0c03 */
[----:B------:R-:W-:Y:S03]  /*6ba0*/  STL [R1+0xa4], R244 ;  /* 0x0000a4f401007387 */ /* 0x000fe60000100800 */
[----:B------:R-:W-:Y:S01]  /*6bb0*/  HMMA.16816.F32 R64, R208, R206, R64 ;  /* 0x000000ced040723c */ /* 0x000fe20000001840 */
[----:B------:R3:W-:Y:S06]  /*6bc0*/  @P5 LDGSTS.E.BYPASS.LTC128B.128 [R248+0x2100], [R204.64], !P6 ;  /* 0x02100000ccf85fae */ /* 0x0007ec000f101d46 */
[----:B------:R-:W-:Y:S05]  /*6bd0*/  @P5 MOV R206, c[0x0][0x208] ;  /* 0x0000820000ce5a02 */ /* 0x000fea0000000f00 */
[C---:B------:R-:W-:Y:S02]  /*6be0*/  @P5 SHF.L.U32 R207, R206.reuse, 0x5, RZ ;  /* 0x00000005cecf5819 */ /* 0x040fe400000006ff */
[----:B------:R-:W-:Y:S02]  /*6bf0*/  @P5 SHF.L.U64.HI R206, R206, R182, c[0x0][0x20c] ;  /* 0x00008300cece5619 */ /* 0x000fe400000102b6 */
[-C--:B------:R-:W-:Y:S04]  /*6c00*/  @P5 IADD3 R182, P1, R184, R207.reuse, RZ ;  /* 0x000000cfb8b65210 */ /* 0x080fe80007f3e0ff */
[-C--:B------:R-:W-:Y:S02]  /*6c10*/  @P5 IADD3.X R183, R185, R206.reuse, RZ, P1, !PT ;  /* 0x000000ceb9b75210 */ /* 0x080fe40000ffe4ff */
[-C--:B------:R-:W-:Y:S03]  /*6c20*/  @P5 IADD3 R2, P2, R182, R207.reuse, RZ ;  /* 0x000000cfb6025210 */ /* 0x080fe60007f5e0ff */
[----:B------:R4:W-:Y:S01]  /*6c30*/  @P5 LDGSTS.E.BYPASS.LTC128B.128 [R248+0x900], [R182.64], !P0 ;  /* 0x00900000b6f85fae */ /* 0x0009e2000c101d46 */
[----:B-1----:R-:W-:Y:S01]  /*6c40*/  @P5 IADD3 R184, P1, R2, R207, RZ ;  /* 0x000000cf02b85210 */ /* 0x002fe20007f3e0ff */
[----:B------:R-:W-:Y:S05]  /*6c50*/  @P5 IMAD.X R3, R183, 0x1, R206, P2 ;  /* 0x00000001b7035824 */ /* 0x000fea00010e06ce */
[----:B------:R-:W-:Y:S01]  /*6c60*/  @P5 IADD3.X R185, R3, R206, RZ, P1, !PT ;  /* 0x000000ce03b95210 */ /* 0x000fe20000ffe4ff */
[----:B------:R4:W-:Y:S08]  /*6c70*/  @P5 LDGSTS.E.BYPASS.LTC128B.128 [R248+0x2900], [R182.64+0x80], !P6 ;  /* 0x02900080b6f85fae */ /* 0x0009f0000f101d46 */
[----:B------:R1:W-:Y:S08]  /*6c80*/  @P5 LDGSTS.E.BYPASS.LTC128B.128 [R248+0x1100], [R2.64], !P0 ;  /* 0x0110000002f85fae */ /* 0x0003f0000c101d46 */
[----:B------:R1:W-:Y:S08]  /*6c90*/  @P5 LDGSTS.E.BYPASS.LTC128B.128 [R248+0x3100], [R2.64+0x80], !P6 ;  /* 0x0310008002f85fae */ /* 0x0003f0000f101d46 */
[----:B------:R1:W-:Y:S08]  /*6ca0*/  @P5 LDGSTS.E.BYPASS.LTC128B.128 [R248+0x1900], [R184.64], !P0 ;  /* 0x01900000b8f85fae */ /* 0x0003f0000c101d46 */
[----:B------:R1:W-:Y:S08]  /*6cb0*/  @P5 LDGSTS.E.BYPASS.LTC128B.128 [R248+0x3900], [R184.64+0x80], !P6 ;  /* 0x03900080b8f85fae */ /* 0x0003f0000f101d46 */
[----:B---3--:R-:W-:Y:S08]  /*6cc0*/  LDSM.16.M88.4 R204, [R236] ;  /* 0x00000000eccc783b */ /* 0x008ff00000000200 */
[----:B------:R-:W3:Y:S08]  /*6cd0*/  LDSM.16.M88.4 R208, [R234] ;  /* 0x00000000ead0783b */ /* 0x000ef00000000200 */
[----:B------:R-:W1:Y:S08]  /*6ce0*/  LDSM.16.M88.4 R212, [R236+0x2000] ;  /* 0x00200000ecd4783b */ /* 0x000e700000000200 */
[----:B------:R-:W0:Y:S01]  /*6cf0*/  LDGDEPBAR ;  /* 0x00000000000079af */ /* 0x000e220000000000 */
[-C--:B---3--:R-:W-:Y:S08]  /*6d00*/  HMMA.16816.F32 R4, R204, R208.reuse, R4 ;  /* 0x000000d0cc04723c */ /* 0x088ff00000001804 */
[C---:B-1----:R-:W-:Y:S08]  /*6d10*/  HMMA.16816.F32 R8, R212.reuse, R208, R8 ;  /* 0x000000d0d408723c */ /* 0x042ff00000001808 */
        /* <DEDUP_REMOVED lines=12> */
[----:B------:R-:W1:Y:S03]  /*6de0*/  LDSM.16.M88.4 R208, [R234+0x1800] ;  /* 0x00180000ead0783b */ /* 0x000e660000000200 */
[----:B--2---:R-:W-:Y:S04]  /*6df0*/  IMAD.IADD R0, R131, 0x1, R217 ;  /* 0x0000000183007824 */ /* 0x004fe800078e02d9 */
[----:B------:R-:W-:Y:S05]  /*6e00*/  @P4 IMAD.HI.U32 R2, R0, c[0x0][0x2c8], RZ ;  /* 0x0000b20000024a27 */ /* 0x000fea00078e00ff */
[----:B------:R-:W-:Y:S05]  /*6e10*/  @P4 SHF.R.U32.HI R0, RZ, c[0x0][0x2cc], R2 ;  /* 0x0000b300ff004a19 */ /* 0x000fea0000011602 */
[----:B------:R-:W-:Y:S08]  /*6e20*/  SHFL.IDX PT, R2, R0, 0x2, 0x1c1f ;  /* 0x005c1f0000027f89 */ /* 0x000ff000000e0000 */
[----:B----4-:R-:W-:Y:S08]  /*6e30*/  SHFL.IDX PT, R182, R0, RZ, 0x1c1f ;  /* 0x001c1fff00b67589 */ /* 0x010ff000000e0000 */
[----:B------:R-:W-:Y:S01]  /*6e40*/  SHFL.IDX PT, R183, R0, 0x3, 0x1c1f ;  /* 0x007c1f0000b77f89 */ /* 0x000fe200000e0000 */
[-C--:B-1----:R-:W-:Y:S07]  /*6e50*/  HMMA.16816.F32 R52, R204, R208.reuse, R52 ;  /* 0x000000d0cc34723c */ /* 0x082fee0000001834 */
[----:B------:R1:W2:Y:S01]  /*6e60*/  SHFL.IDX PT, R3, R0, 0x1, 0x1c1f ;  /* 0x003c1f0000037f89 */ /* 0x0002a200000e0000 */
[C---:B------:R-:W-:Y:S08]  /*6e70*/  HMMA.16816.F32 R56, R212.reuse, R208, R56 ;  /* 0x000000d0d438723c */ /* 0x040ff00000001838 */
[-C--:B------:R-:W-:Y:S01]  /*6e80*/  HMMA.16816.F32 R60, R212, R210.reuse, R60 ;  /* 0x000000d2d43c723c */ /* 0x080fe2000000183c */
[----:B------:R-:W-:Y:S07]  /*6e90*/  LDSM.16.M88.4 R212, [R238+0x2000] ;  /* 0x00200000eed4783b */ /* 0x000fee0000000200 */
[----:B------:R-:W-:Y:S01]  /*6ea0*/  HMMA.16816.F32 R64, R204, R210, R64 ;  /* 0x000000d2cc40723c */ /* 0x000fe20000001840 */
[----:B------:R-:W-:Y:S03]  /*6eb0*/  LDSM.16.M88.4 R204, [R238] ;  /* 0x00000000eecc783b */ /* 0x000fe60000000200 */
[----:B-1----:R-:W-:Y:S05]  /*6ec0*/  MOV R0, 0xffffffc0 ;  /* 0xffffffc000007802 */ /* 0x002fea0000000f00 */
[----:B------:R-:W1:Y:S03]  /*6ed0*/  LDSM.16.M88.4 R208, [R231] ;  /* 0x00000000e7d0783b */ /* 0x000e660000000200 */
[----:B------:R-:W-:Y:S05]  /*6ee0*/  IMAD R0, R216, R0, 0x1 ;  /* 0x00000001d8007424 */ /* 0x000fea00078e0200 */
[----:B------:R-:W-:Y:S02]  /*6ef0*/  IADD3 R0, R0, c[0x0][0x1d0], -R130 ;  /* 0x0000740000007a10 */ /* 0x000fe40007ffe882 */
[----:B------:R-:W3:Y:S02]  /*6f00*/  LDL R130, [R1+0x24] ;  /* 0x0000240001827983 */ /* 0x000ee40000100800 */
[----:B------:R-:W-:Y:S04]  /*6f10*/  IADD3 R0, R0, -c[0x0][0x168], RZ ;  /* 0x80005a0000007a10 */ /* 0x000fe80007ffe0ff */
[C---:B--2---:R-:W-:Y:S01]  /*6f20*/  IADD3 R3, R0.reuse, R3, RZ ;  /* 0x0000000300037210 */ /* 0x044fe20007ffe0ff */
[C---:B------:R-:W-:Y:S02]  /*6f30*/  IMAD.IADD R2, R0.reuse, 0x1, R2 ;  /* 0x0000000100027824 */ /* 0x040fe400078e0202 */
[C---:B------:R-:W-:Y:S01]  /*6f40*/  IMAD.IADD R182, R0.reuse, 0x1, R182 ;  /* 0x0000000100b67824 */ /* 0x040fe200078e02b6 */
[----:B------:R-:W-:Y:S02]  /*6f50*/  IADD3 R0, R0, R183, RZ ;  /* 0x000000b700007210 */ /* 0x000fe40007ffe0ff */
[C---:B------:R-:W-:Y:S02]  /*6f60*/  ISETP.GT.AND P0, PT, R3.reuse, 0x1, PT ;  /* 0x000000010300780c */ /* 0x040fe40003f04270 */
[C---:B------:R-:W-:Y:S02]  /*6f70*/  ISETP.GT.AND P3, PT, R182.reuse, RZ, PT ;  /* 0x000000ffb600720c */ /* 0x040fe40003f64270 */
[----:B------:R-:W-:Y:S02]  /*6f80*/  ISETP.GT.AND P2, PT, R182, 0x1, PT ;  /* 0x00000001b600780c */ /* 0x000fe40003f44270 */
[C---:B------:R-:W-:Y:S02]  /*6f90*/  ISETP.GT.AND P1, PT, R3.reuse, RZ, PT ;  /* 0x000000ff0300720c */ /* 0x040fe40003f24270 */
[----:B------:R-:W-:Y:S01]  /*6fa0*/  ISETP.GT.AND P5, PT, R3, 0x28, PT ;  /* 0x000000280300780c */ /* 0x000fe20003fa4270 */
        /* <DEDUP_REMOVED lines=20> */
[----:B------:R-:W-:Y:S08]  /*70f0*/  LDSM.16.M88.4 R204, [R235+0x4000] ;  /* 0x00400000ebcc783b */ /* 0x000ff00000000200 */
[----:B------:R-:W1:Y:S02]  /*7100*/  LDSM.16.M88.4 R208, [R228+0x2000] ;  /* 0x00200000e4d0783b */ /* 0x000e640000000200 */
        /* <DEDUP_REMOVED lines=21> */
[----:B------:R-:W1:Y:S02]  /*7260*/  LDSM.16.M88.4 R208, [R244] ;  /* 0x00000000f4d0783b */ /* 0x000e640000000200 */
        /* <DEDUP_REMOVED lines=58> */
[----:B------:R-:W1:Y:S01]  /*7610*/  LDSM.16.M88.4 R208, [R231+0x3800] ;  /* 0x00380000e7d0783b */ /* 0x000e620000000200 */
[----:B------:R-:W-:Y:S07]  /*7620*/  DEPBAR.LE SB0, 0x0 ;  /* 0x000080000000791a */ /* 0x000fee0000000000 */
[----:B------:R-:W-:Y:S11]  /*7630*/  BAR.SYNC.DEFER_BLOCKING 0x0 ;  /* 0x0000000000007b1d */ /* 0x000ff60000010000 */
[----:B------:R-:W-:Y:S04]  /*7640*/  @!UPT UIADD3 URZ, URZ, URZ, URZ ;  /* 0x0000003f3f3ff290 */ /* 0x000fe8000fffe03f */
[----:B------:R-:W-:Y:S02]  /*7650*/  FSEL R50, R50, -INF , P5 ;  /* 0xff80000032327808 */ /* 0x000fe40002800000 */
[----:B------:R-:W-:Y:S01]  /*7660*/  ISETP.GT.AND P5, PT, R182, 0x39, PT ;  /* 0x00000039b600780c */ /* 0x000fe20003fa4270 */
[-C--:B-1----:R-:W-:Y:S08]  /*7670*/  HMMA.16816.F32 R52, R204, R208.reuse, R52 ;  /* 0x000000d0cc34723c */ /* 0x082ff00000001834 */
[C---:B------:R-:W-:Y:S08]  /*7680*/  HMMA.16816.F32 R56, R212.reuse, R208, R56 ;  /* 0x000000d0d438723c */ /* 0x040ff00000001838 */
[-C--:B------:R-:W-:Y:S01]  /*7690*/  HMMA.16816.F32 R60, R212, R210.reuse, R60 ;  /* 0x000000d2d43c723c */ /* 0x080fe2000000183c */
[----:B------:R-:W2:Y:S06]  /*76a0*/  LDL.64 R212, [R1+0x28] ;  /* 0x0000280001d47983 */ /* 0x000eac0000100a00 */
[----:B------:R-:W-:Y:S01]  /*76b0*/  IADD3 R214, R216, -0x1, RZ ;  /* 0xffffffffd8d67810 */ /* 0x000fe20007ffe0ff */
[----:B------:R-:W-:Y:S07]  /*76c0*/  HMMA.16816.F32 R64, R204, R210, R64 ;  /* 0x000000d2cc40723c */ /* 0x000fee0000001840 */
[----:B------:R-:W-:Y:S02]  /*76d0*/  FSEL R204, R4, -INF , P3 ;  /* 0xff80000004cc7808 */ /* 0x000fe40001800000 */
[----:B------:R-:W-:Y:S03]  /*76e0*/  ISETP.GT.AND P3, PT, R2, RZ, PT ;  /* 0x000000ff0200720c */ /* 0x000fe60003f64270 */
[----:B------:R-:W-:Y:S02]  /*76f0*/  FSEL R205, R5, -INF , P2 ;  /* 0xff80000005cd7808 */ /* 0x000fe40001000000 */
[----:B------:R-:W-:Y:S02]  /*7700*/  FSEL R206, R7, -INF , P0 ;  /* 0xff80000007ce7808 */ /* 0x000fe40000000000 */
[----:B------:R-:W-:Y:S02]  /*7710*/  ISETP.GT.AND P0, PT, R0, 0x1, PT ;  /* 0x000000010000780c */ /* 0x000fe40003f04270 */
[----:B------:R-:W-:Y:S02]  /*7720*/  ISETP.GT.AND P2, PT, R2, 0x1, PT ;  /* 0x000000010200780c */ /* 0x000fe40003f44270 */
[----:B------:R-:W-:Y:S02]  /*7730*/  FSEL R209, R8, -INF , P3 ;  /* 0xff80000008d17808 */ /* 0x000fe40001800000 */
[----:B------:R-:W-:Y:S02]  /*7740*/  ISETP.GT.AND P3, PT, R2, 0x8, PT ;  /* 0x000000080200780c */ /* 0x000fe40003f64270 */
[----:B------:R-:W-:Y:S02]  /*7750*/  FSEL R210, R11, -INF , P0 ;  /* 0xff8000000bd27808 */ /* 0x000fe40000000000 */
[----:B------:R-:W-:Y:S02]  /*7760*/  FSEL R12, R12, -INF , P3 ;  /* 0xff8000000c0c7808 */ /* 0x000fe40001800000 */
[----:B------:R-:W-:Y:S02]  /*7770*/  FSEL R208, R9, -INF , P2 ;  /* 0xff80000009d07808 */ /* 0x000fe40001000000 */
[----:B------:R-:W-:Y:S02]  /*7780*/  ISETP.GT.AND P2, PT, R2, 0x9, PT ;  /* 0x000000090200780c */ /* 0x000fe40003f44270 */
[----:B------:R-:W-:Y:S02]  /*7790*/  ISETP.GT.AND P3, PT, R182, 0x8, PT ;  /* 0x00000008b600780c */ /* 0x000fe40003f64270 */
[----:B------:R-:W-:Y:S02]  /*77a0*/  ISETP.GT.AND P0, PT, R0, 0x9, PT ;  /* 0x000000090000780c */ /* 0x000fe40003f04270 */
        /* <DEDUP_REMOVED lines=10> */
[----:B------:R-:W-:Y:S02]  /*7850*/  FSEL R19, R19, -INF , P0 ;  /* 0xff80000013137808 */ /* 0x000fe40000000000 */
[----:B------:R-:W-:Y:S02]  /*7860*/  ISETP.GT.AND P0, PT, R3, 0x11, PT ;  /* 0x000000110300780c */ /* 0x000fe40003f04270 */
[----:B------:R-:W-:Y:S02]  /*7870*/  ISETP.GT.AND P3, PT, R2, 0x10, PT ;  /* 0x000000100200780c */ /* 0x000fe40003f64270 */
[----:B------:R-:W-:Y:S02]  /*7880*/  ISETP.GT.AND P1, PT, R0, RZ, PT ;  /* 0x000000ff0000720c */ /* 0x000fe40003f24270 */
[----:B------:R-:W-:Y:S02]  /*7890*/  FSEL R21, R21, -INF , P2 ;  /* 0xff80000015157808 */ /* 0x000fe40001000000 */
[----:B------:R-:W-:Y:S02]  /*78a0*/  FSEL R23, R23, -INF , P0 ;  /* 0xff80000017177808 */ /* 0x000fe40000000000 */
[----:B------:R-:W-:Y:S02]  /*78b0*/  FSEL R24, R24, -INF , P3 ;  /* 0xff80000018187808 */ /* 0x000fe40001800000 */
[----:B------:R-:W-:Y:S02]  /*78c0*/  FSEL R211, R10, -INF , P1 ;  /* 0xff8000000ad37808 */ /* 0x000fe40000800000 */
[----:B------:R-:W-:Y:S02]  /*78d0*/  ISETP.GT.AND P2, PT, R2, 0x11, PT ;  /* 0x000000110200780c */ /* 0x000fe40003f44270 */
[----:B------:R-:W-:Y:S02]  /*78e0*/  ISETP.GT.AND P0, PT, R0, 0x11, PT ;  /* 0x000000110000780c */ /* 0x000fe40003f04270 */
[----:B------:R-:W-:Y:S02]  /*78f0*/  ISETP.GT.AND P3, PT, R2, 0x18, PT ;  /* 0x000000180200780c */ /* 0x000fe40003f64270 */
[----:B------:R-:W-:Y:S02]  /*7900*/  ISETP.GT.AND P1, PT, R0, 0x8, PT ;  /* 0x000000080000780c */ /* 0x000fe40003f24270 */
        /* <DEDUP_REMOVED lines=11> */
[----:B------:R-:W-:Y:S02]  /*79c0*/  ISETP.GT.AND P1, PT, R3, 0x10, PT ;  /* 0x000000100300780c */ /* 0x000fe40003f24270 */
[----:B------:R-:W-:Y:S02]  /*79d0*/  FSEL R31, R31, -INF , P0 ;  /* 0xff8000001f1f7808 */ /* 0x000fe40000000000 */
[C---:B------:R-:W-:Y:S02]  /*79e0*/  ISETP.GT.AND P3, PT, R182.reuse, 0x20, PT ;  /* 0x00000020b600780c */ /* 0x040fe40003f64270 */
[----:B------:R-:W-:Y:S02]  /*79f0*/  ISETP.GT.AND P2, PT, R182, 0x19, PT ;  /* 0x00000019b600780c */ /* 0x000fe40003f44270 */
[----:B------:R-:W-:Y:S02]  /*7a00*/  ISETP.GT.AND P0, PT, R3, 0x19, PT ;  /* 0x000000190300780c */ /* 0x000fe40003f04270 */
[----:B------:R-:W-:Y:S02]  /*7a10*/  FSEL R22, R22, -INF , P1 ;  /* 0xff80000016167808 */ /* 0x000fe40000800000 */
[----:B------:R-:W-:Y:S02]  /*7a20*/  FSEL R36, R36, -INF , P3 ;  /* 0xff80000024247808 */ /* 0x000fe40001800000 */
[----:B------:R-:W-:Y:S02]  /*7a30*/  ISETP.GT.AND P1, PT, R0, 0x10, PT ;  /* 0x000000100000780c */ /* 0x000fe40003f24270 */
[----:B------:R-:W-:Y:S02]  /*7a40*/  FSEL R33, R33, -INF , P2 ;  /* 0xff80000021217808 */ /* 0x000fe40001000000 */
[----:B------:R-:W-:Y:S02]  /*7a50*/  FSEL R35, R35, -INF , P0 ;  /* 0xff80000023237808 */ /* 0x000fe40000000000 */
        /* <DEDUP_REMOVED lines=8> */
[----:B------:R-:W-:Y:S02]  /*7ae0*/  ISETP.GT.AND P3, PT, R2, 0x28, PT ;  /* 0x000000280200780c */ /* 0x000fe40003f64270 */
[C---:B------:R-:W-:Y:S02]  /*7af0*/  ISETP.GT.AND P1, PT, R0.reuse, 0x18, PT ;  /* 0x000000180000780c */ /* 0x040fe40003f24270 */
[----:B------:R-:W-:Y:S02]  /*7b00*/  ISETP.GT.AND P0, PT, R0, 0x21, PT ;  /* 0x000000210000780c */ /* 0x000fe40003f04270 */
[----:B------:R-:W-:Y:S02]  /*7b10*/  FSEL R30, R30, -INF , P1 ;  /* 0xff8000001e1e7808 */ /* 0x000fe40000800000 */
[----:B------:R-:W-:Y:S02]  /*7b20*/  ISETP.GT.AND P1, PT, R3, 0x18, PT ;  /* 0x000000180300780c */ /* 0x000fe40003f24270 */
[----:B------:R-:W-:Y:S02]  /*7b30*/  FSEL R41, R41, -INF , P2 ;  /* 0xff80000029297808 */ /* 0x000fe40001000000 */
[----:B------:R-:W-:Y:S02]  /*7b40*/  FSEL R43, R43, -INF , P0 ;  /* 0xff8000002b2b7808 */ /* 0x000fe40000000000 */
[----:B------:R-:W-:Y:S02]  /*7b50*/  ISETP.GT.AND P2, PT, R2, 0x29, PT ;  /* 0x000000290200780c */ /* 0x000fe40003f44270 */
[----:B------:R-:W-:Y:S02]  /*7b60*/  FSEL R44, R44, -INF , P3 ;  /* 0xff8000002c2c7808 */ /* 0x000fe40001800000 */
[----:B------:R-:W-:Y:S02]  /*7b70*/  ISETP.GT.AND P3, PT, R182, 0x28, PT ;  /* 0x00000028b600780c */ /* 0x000fe40003f64270 */
[----:B------:R-:W-:Y:S02]  /*7b80*/  ISETP.GT.AND P0, PT, R0, 0x29, PT ;  /* 0x000000290000780c */ /* 0x000fe40003f04270 */
[----:B------:R-:W-:Y:S02]  /*7b90*/  FSEL R45, R45, -INF , P2 ;  /* 0xff8000002d2d7808 */ /* 0x000fe40001000000 */
[----:B------:R-:W-:Y:S02]  /*7ba0*/  FSEL R34, R34, -INF , P1 ;  /* 0xff80000022227808 */ /* 0x000fe40000800000 */
[----:B------:R-:W-:Y:S02]  /*7bb0*/  ISETP.GT.AND P1, PT, R3, 0x20, PT ;  /* 0x000000200300780c */ /* 0x000fe40003f24270 */
[----:B------:R-:W-:Y:S02]  /*7bc0*/  FSEL R47, R47, -INF , P0 ;  /* 0xff8000002f2f7808 */ /* 0x000fe40000000000 */
[----:B------:R-:W-:Y:S02]  /*7bd0*/  ISETP.GT.AND P0, PT, R182, 0x29, PT ;  /* 0x00000029b600780c */ /* 0x000fe40003f04270 */
[----:B------:R-:W-:Y:S02]  /*7be0*/  FSEL R48, R48, -INF , P3 ;  /* 0xff80000030307808 */ /* 0x000fe40001800000 */
[C---:B------:R-:W-:Y:S02]  /*7bf0*/  ISETP.GT.AND P3, PT, R182.reuse, 0x31, PT ;  /* 0x00000031b600780c */ /* 0x040fe40003f64270 */
        /* <DEDUP_REMOVED lines=14> */
[C---:B------:R-:W-:Y:S02]  /*7ce0*/  ISETP.GT.AND P5, PT, R2.reuse, 0x38, PT ;  /* 0x000000380200780c */ /* 0x040fe40003fa4270 */
[----:B------:R-:W-:Y:S02]  /*7cf0*/  ISETP.GT.AND P2, PT, R2, 0x30, PT ;  /* 0x000000300200780c */ /* 0x000fe40003f44270 */
[----:B------:R-:W-:Y:S02]  /*7d00*/  FSEL R66, R66, -INF , P3 ;  /* 0xff80000042427808 */ /* 0x000fe40001800000 */
[----:B------:R-:W-:Y:S02]  /*7d10*/  ISETP.GT.AND P3, PT, R2, 0x39, PT ;  /* 0x000000390200780c */ /* 0x000fe40003f64270 */
[----:B------:R-:W-:Y:S02]  /*7d20*/  FMNMX.FTZ R2, R207, R181, !PT ;  /* 0x000000b5cf027209 */ /* 0x000fe40007810000 */
[----:B------:R-:W-:Y:S02]  /*7d30*/  ISETP.GT.AND P1, PT, R0, 0x28, PT ;  /* 0x000000280000780c */ /* 0x000fe40003f24270 */
[----:B------:R-:W-:Y:S02]  /*7d40*/  FMNMX.FTZ R185, R204, R180, !PT ;  /* 0x000000b4ccb97209 */ /* 0x000fe40007810000 */
        /* <DEDUP_REMOVED lines=8> */
[----:B------:R-:W-:Y:S02]  /*7dd0*/  FSEL R54, R54, -INF , P1 ;  /* 0xff80000036367808 */ /* 0x000fe40000800000 */
[----:B------:R-:W-:Y:S02]  /*7de0*/  FMNMX.FTZ R185, R16, R185, !PT ;  /* 0x000000b910b97209 */ /* 0x000fe40007810000 */
[----:B------:R-:W-:Y:S02]  /*7df0*/  FMNMX.FTZ R4, R211, R187, !PT ;  /* 0x000000bbd3047209 */ /* 0x000fe40007810000 */
[----:B------:R-:W-:Y:S02]  /*7e00*/  ISETP.GT.AND P1, PT, R3, 0x39, PT ;  /* 0x000000390300780c */ /* 0x000fe40003f24270 */
        /* <DEDUP_REMOVED lines=41> */
[----:B------:R-:W-:Y:S02]  /*80a0*/  FSEL R67, R67, -INF , P1 ;  /* 0xff80000043437808 */ /* 0x000fe40000800000 */
[----:B------:R-:W-:Y:S02]  /*80b0*/  ISETP.GT.AND P1, PT, R0, 0x30, PT ;  /* 0x000000300000780c */ /* 0x000fe40003f24270 */
[----:B------:R-:W-:Y:S02]  /*80c0*/  FMNMX.FTZ R185, R53, R185, !PT ;  /* 0x000000b935b97209 */ /* 0x000fe40007810000 */
[----:B------:R-:W-:Y:S02]  /*80d0*/  FSEL R56, R56, -INF , P2 ;  /* 0xff80000038387808 */ /* 0x000fe40001000000 */
[----:B------:R-:W-:Y:S02]  /*80e0*/  FSEL R58, R58, -INF , P1 ;  /* 0xff8000003a3a7808 */ /* 0x000fe40000800000 */
[C---:B------:R-:W-:Y:S02]  /*80f0*/  ISETP.GT.AND P2, PT, R0.reuse, 0x31, PT ;  /* 0x000000310000780c */ /* 0x040fe40003f44270 */
[C---:B------:R-:W-:Y:S02]  /*8100*/  ISETP.GT.AND P1, PT, R0.reuse, 0x38, PT ;  /* 0x000000380000780c */ /* 0x040fe40003f24270 */
[----:B------:R-:W-:Y:S02]  /*8110*/  FSEL R57, R57, -INF , P0 ;  /* 0xff80000039397808 */ /* 0x000fe40000000000 */
[----:B------:R-:W-:Y:S02]  /*8120*/  ISETP.GT.AND P0, PT, R0, 0x39, PT ;  /* 0x000000390000780c */ /* 0x000fe40003f04270 */
[----:B------:R-:W-:Y:S02]  /*8130*/  FMNMX.FTZ R0, R45, R2, !PT ;  /* 0x000000022d007209 */ /* 0x000fe40007810000 */
[----:B------:R-:W-:Y:S02]  /*8140*/  FMNMX.FTZ R2, R47, R3, !PT ;  /* 0x000000032f027209 */ /* 0x000fe40007810000 */
[----:B------:R-:W-:Y:S02]  /*8150*/  FSEL R59, R59, -INF , P2 ;  /* 0xff8000003b3b7808 */ /* 0x000fe40001000000 */
[----:B------:R-:W-:Y:S02]  /*8160*/  FMNMX.FTZ R185, R64, R185, !PT ;  /* 0x000000b940b97209 */ /* 0x000fe40007810000 */
[----:B------:R-:W-:Y:S02]  /*8170*/  FMNMX.FTZ R0, R56, R0, !PT ;  /* 0x0000000038007209 */ /* 0x000fe40007810000 */
[----:B------:R-:W-:Y:S02]  /*8180*/  FMNMX.FTZ R2, R58, R2, !PT ;  /* 0x000000023a027209 */ /* 0x000fe40007810000 */
[----:B------:R-:W-:Y:S02]  /*8190*/  FSEL R60, R60, -INF , P5 ;  /* 0xff8000003c3c7808 */ /* 0x000fe40002800000 */
[----:B------:R-:W-:Y:S02]  /*81a0*/  FSEL R62, R62, -INF , P1 ;  /* 0xff8000003e3e7808 */ /* 0x000fe40000800000 */
[----:B------:R-:W-:Y:S02]  /*81b0*/  FMNMX.FTZ R0, R57, R0, !PT ;  /* 0x0000000039007209 */ /* 0x000fe40007810000 */
[----:B------:R-:W-:Y:S02]  /*81c0*/  FMNMX.FTZ R2, R59, R2, !PT ;  /* 0x000000023b027209 */ /* 0x000fe40007810000 */
[----:B------:R-:W-:Y:S02]  /*81d0*/  FMNMX.FTZ R185, R65, R185, !PT ;  /* 0x000000b941b97209 */ /* 0x000fe40007810000 */
[----:B------:R-:W-:Y:S02]  /*81e0*/  FSEL R6, R63, -INF , P0 ;  /* 0xff8000003f067808 */ /* 0x000fe40000000000 */
[----:B------:R-:W-:Y:S01]  /*81f0*/  FMNMX.FTZ R3, R60, R0, !PT ;  /* 0x000000003c037209 */ /* 0x000fe20007810000 */
[----:B------:R-:W1:Y:S01]  /*8200*/  SHFL.BFLY PT, R4, R185, 0x2, 0x1f ;  /* 0x0c401f00b9047f89 */ /* 0x000e6200000e0000 */
[----:B------:R-:W-:Y:S02]  /*8210*/  FMNMX.FTZ R0, R62, R2, !PT ;  /* 0x000000023e007209 */ /* 0x000fe40007810000 */
[----:B------:R-:W-:Y:S02]  /*8220*/  FSEL R61, R61, -INF , P3 ;  /* 0xff8000003d3d7808 */ /* 0x000fe40001800000 */
[----:B------:R-:W-:Y:S02]  /*8230*/  FMNMX.FTZ R0, R6, R0, !PT ;  /* 0x0000000006007209 */ /* 0x000fe40007810000 */
[----:B------:R-:W-:Y:S02]  /*8240*/  FMNMX.FTZ R184, R66, R184, !PT ;  /* 0x000000b842b87209 */ /* 0x000fe40007810000 */
[----:B------:R-:W-:Y:S01]  /*8250*/  FMNMX.FTZ R3, R61, R3, !PT ;  /* 0x000000033d037209 */ /* 0x000fe20007810000 */
[----:B------:R-:W4:Y:S01]  /*8260*/  SHFL.BFLY PT, R2, R0, 0x2, 0x1f ;  /* 0x0c401f0000027f89 */ /* 0x000f2200000e0000 */
[----:B------:R-:W-:Y:S02]  /*8270*/  FMNMX.FTZ R184, R67, R184, !PT ;  /* 0x000000b843b87209 */ /* 0x000fe40007810000 */
[----:B------:R-:W-:Y:S05]  /*8280*/  ISETP.GE.AND P5, PT, R216, 0x1, PT ;  /* 0x00000001d800780c */ /* 0x000fea0003fa6270 */
[----:B------:R-:W2:Y:S01]  /*8290*/  SHFL.BFLY PT, R183, R3, 0x2, 0x1f ;  /* 0x0c401f0003b77f89 */ /* 0x000ea200000e0000 */
[----:B-1----:R-:W-:Y:S07]  /*82a0*/  FMNMX.FTZ R185, R185, R4, !PT ;  /* 0x00000004b9b97209 */ /* 0x002fee0007810000 */
[----:B------:R-:W1:Y:S01]  /*82b0*/  SHFL.BFLY PT, R5, R184, 0x2, 0x1f ;  /* 0x0c401f00b8057f89 */ /* 0x000e6200000e0000 */
[----:B------:R-:W-:Y:S01]  /*82c0*/  @P5 IMAD.WIDE.U32 R8, R214, c[0x0][0x1e0], RZ ;  /* 0x00007800d6085a25 */ /* 0x000fe200078e00ff */
[----:B------:R-:W-:Y:S04]  /*82d0*/  @P5 ISETP.GE.AND P3, PT, R218, c[0x0][0x1d4], PT ;  /* 0x00007500da005a0c */ /* 0x000fe80003f66270 */
[----:B------:R-:W-:Y:S02]  /*82e0*/  @P5 SHF.L.U32 R7, R8, 0x6, RZ ;  /* 0x0000000608075819 */ /* 0x000fe400000006ff */
[----:B------:R-:W3:Y:S01]  /*82f0*/  SHFL.BFLY PT, R4, R185, 0x1, 0x1f ;  /* 0x0c201f00b9047f89 */ /* 0x000ee200000e0000 */
[----:B----4-:R-:W-:Y:S02]  /*8300*/  FMNMX.FTZ R0, R0, R2, !PT ;  /* 0x0000000200007209 */ /* 0x010fe40007810000 */
[----:B------:R-:W-:Y:S02]  /*8310*/  @P5 SHF.R.S32.HI R2, RZ, 0x1f, R214 ;  /* 0x0000001fff025819 */ /* 0x000fe400000114d6 */
[----:B--2---:R-:W-:Y:S03]  /*8320*/  FMNMX.FTZ R183, R3, R183, !PT ;  /* 0x000000b703b77209 */ /* 0x004fe60007810000 */
[----:B------:R-:W-:Y:S01]  /*8330*/  @P5 IMAD R2, R2, c[0x0][0x1e0], RZ ;  /* 0x0000780002025a24 */ /* 0x000fe200078e02ff */
[----:B------:R-:W2:Y:S03]  /*8340*/  SHFL.BFLY PT, R3, R0, 0x1, 0x1f ;  /* 0x0c201f0000037f89 */ /* 0x000ea600000e0000 */
[----:B------:R-:W-:Y:S01]  /*8350*/  @P5 IMAD R2, R214, c[0x0][0x1e4], R2 ;  /* 0x00007900d6025a24 */ /* 0x000fe200078e0202 */
[----:B-1----:R-:W-:Y:S03]  /*8360*/  FMNMX.FTZ R184, R184, R5, !PT ;  /* 0x00000005b8b87209 */ /* 0x002fe60007810000 */
[----:B------:R-:W-:Y:S01]  /*8370*/  @P5 IMAD.IADD R2, R9, 0x1, R2 ;  /* 0x0000000109025824 */ /* 0x000fe200078e0202 */
[----:B------:R-:W1:Y:S01]  /*8380*/  SHFL.BFLY PT, R10, R183, 0x1, 0x1f ;  /* 0x0c201f00b70a7f89 */ /* 0x000e6200000e0000 */
[----:B---3--:R-:W-:Y:S07]  /*8390*/  FMNMX.FTZ R185, R185, R4, !PT ;  /* 0x00000004b9b97209 */ /* 0x008fee0007810000 */
[----:B------:R-:W3:Y:S01]  /*83a0*/  SHFL.BFLY PT, R5, R184, 0x1, 0x1f ;  /* 0x0c201f00b8057f89 */ /* 0x000ee200000e0000 */
[----:B------:R-:W-:Y:S02]  /*83b0*/  @P5 SHF.L.U64.HI R4, R8, 0x6, R2 ;  /* 0x0000000608045819 */ /* 0x000fe40000010202 */
[C---:B------:R-:W-:Y:S04]  /*83c0*/  FSETP.NEU.FTZ.AND P2, PT, R185.reuse, -INF , PT ;  /* 0xff800000b900780b */ /* 0x040fe80003f5d000 */
[----:B------:R-:W-:Y:S02]  /*83d0*/  FSEL R2, R185, RZ, P2 ;  /* 0x000000ffb9027208 */ /* 0x000fe40001000000 */
[----:B--2---:R-:W-:Y:S02]  /*83e0*/  FMNMX.FTZ R182, R0, R3, !PT ;  /* 0x0000000300b67209 */ /* 0x004fe40007810000 */
[----:B------:R-:W-:Y:S04]  /*83f0*/  @P5 IADD3 R0, P1, R7, R212, RZ ;  /* 0x000000d407005210 */ /* 0x000fe80007f3e0ff */
[----:B------:R-:W-:Y:S02]  /*8400*/  @P5 LEA R8, P0, R0, c[0x0][0x1c8], 0x1 ;  /* 0x0000720000085a11 */ /* 0x000fe400078008ff */
[----:B-1----:R-:W-:Y:S02]  /*8410*/  FMNMX.FTZ R183, R183, R10, !PT ;  /* 0x0000000ab7b77209 */ /* 0x002fe40007810000 */
[----:B---3--:R-:W-:Y:S01]  /*8420*/  FMNMX.FTZ R184, R184, R5, !PT ;  /* 0x00000005b8b87209 */ /* 0x008fe20007810000 */
[----:B------:R-:W-:Y:S02]  /*8430*/  FADD.FTZ R5, -R2, R180 ;  /* 0x000000b402057221 */ /* 0x000fe40000010100 */
[----:B------:R-:W-:Y:S05]  /*8440*/  @P5 IMAD.X R2, R4, 0x1, R130, P1 ;  /* 0x0000000104025824 */ /* 0x000fea00008e0682 */
[----:B------:R-:W-:Y:S02]  /*8450*/  @P5 LEA.HI.X R9, R0, c[0x0][0x1cc], R2, 0x1, P0 ;  /* 0x0000730000095a11 */ /* 0x000fe400000f0c02 */
[----:B------:R-:W-:Y:S03]  /*8460*/  @P5 IADD3 R0, P1, P0, R7, 0x40, R212 ;  /* 0x0000004007005810 */ /* 0x000fe6000783e0d4 */
[----:B------:R1:W-:Y:S01]  /*8470*/  @P5 LDGSTS.E.BYPASS.LTC128B.128 [R248+0x4100], [R8.64], !P3 ;  /* 0x0410000008f85fae */ /* 0x0003e2000d901d46 */
[----:B------:R-:W-:Y:S02]  /*8480*/  @P5 IADD3.X R4, R4, RZ, R130, P1, P0 ;  /* 0x000000ff04045210 */ /* 0x000fe40000fe0482 */
[----:B------:R-:W-:Y:S02]  /*8490*/  @P5 LEA R10, P0, R0, c[0x0][0x1c8], 0x1 ;  /* 0x00007200000a5a11 */ /* 0x000fe400078008ff */
[----:B------:R-:W-:Y:S02]  /*84a0*/  FSETP.NEU.FTZ.AND P1, PT, R184, -INF , PT ;  /* 0xff800000b800780b */ /* 0x000fe40003f3d000 */
[----:B------:R-:W-:Y:S02]  /*84b0*/  @P5 LEA.HI.X R11, R0, c[0x0][0x1cc], R4, 0x1, P0 ;  /* 0x00007300000b5a11 */ /* 0x000fe400000f0c04 */
[C---:B------:R-:W-:Y:S02]  /*84c0*/  FSETP.NEU.FTZ.AND P0, PT, R183.reuse, -INF , PT ;  /* 0xff800000b700780b */ /* 0x040fe40003f1d000 */
[----:B------:R-:W-:Y:S01]  /*84d0*/  FSEL R2, R184, RZ, P1 ;  /* 0x000000ffb8027208 */ /* 0x000fe20000800000 */
[----:B------:R2:W-:Y:S01]  /*84e0*/  @P5 LDGSTS.E.BYPASS.LTC128B.128 [R248+0x6100], [R10.64], !P6 ;  /* 0x061000000af85fae */ /* 0x0005e2000f101d46 */
[----:B------:R-:W-:Y:S03]  /*84f0*/  FSEL R0, R183, RZ, P0 ;  /* 0x000000ffb7007208 */ /* 0x000fe60000000000 */
[----:B------:R-:W-:Y:S01]  /*8500*/  FADD.FTZ R4, -R2, R181 ;  /* 0x000000b502047221 */ /* 0x000fe20000010100 */
[----:B------:R-:W-:Y:S01]  /*8510*/  @P5 MOV R2, c[0x0][0x1e0] ;  /* 0x0000780000025a02 */ /* 0x000fe20000000f00 */
[----:B------:R-:W-:Y:S02]  /*8520*/  FADD.FTZ R3, -R0, R186 ;  /* 0x000000ba00037221 */ /* 0x000fe40000010100 */
[----:B------:R-:W-:Y:S05]  /*8530*/  @P5 IMAD.MOV.U32 R0, RZ, RZ, 0x5 ;  /* 0x00000005ff005424 */ /* 0x000fea00078e00ff */
[C---:B------:R-:W-:Y:S02]  /*8540*/  @P5 SHF.L.U64.HI R0, R2.reuse, R0, c[0x0][0x1e4] ;  /* 0x0000790002005619 */ /* 0x040fe40000010200 */
[----:B------:R-:W-:Y:S01]  /*8550*/  @P5 SHF.L.U32 R2, R2, 0x5, RZ ;  /* 0x0000000502025819 */ /* 0x000fe200000006ff */
[----:B--2---:R-:W-:Y:S02]  /*8560*/  FMUL.FTZ R11, R185, c[0x0][0x2d0] ;  /* 0x0000b400b90b7a20 */ /* 0x004fe40000410000 */
[----:B------:R-:W-:Y:S03]  /*8570*/  FMUL.FTZ R10, R184, c[0x0][0x2d0] ;  /* 0x0000b400b80a7a20 */ /* 0x000fe60000410000 */
[----:B------:R-:W-:Y:S02]  /*8580*/  FSEL R11, R11, RZ, P2 ;  /* 0x000000ff0b0b7208 */ /* 0x000fe40001000000 */
[----:B-1----:R-:W-:Y:S02]  /*8590*/  @P5 IADD3 R8, P2, R8, R2, RZ ;  /* 0x0000000208085210 */ /* 0x002fe40007f5e0ff */
[----:B------:R-:W-:Y:S01]  /*85a0*/  FSEL R10, R10, RZ, P1 ;  /* 0x000000ff0a0a7208 */ /* 0x000fe20000800000 */
[----:B------:R-:W-:Y:S02]  /*85b0*/  FFMA.FTZ R7, R204, c[0x0][0x2d0], -R11 ;  /* 0x0000b400cc077a23 */ /* 0x000fe4000001080b */
[----:B------:R-:W-:Y:S02]  /*85c0*/  @P5 IMAD.X R9, R0, 0x1, R9, P2 ;  /* 0x0000000100095824 */ /* 0x000fe400010e0609 */
[----:B------:R1:W-:Y:S01]  /*85d0*/  MUFU.EX2 R213, R7 ;  /* 0x0000000700d57308 */ /* 0x0003e20000000800 */
[--C-:B------:R-:W-:Y:S01]  /*85e0*/  FFMA.FTZ R252, R33, c[0x0][0x2d0], -R11.reuse ;  /* 0x0000b40021fc7a23 */ /* 0x100fe2000001080b */
[----:B------:R-:W-:Y:S01]  /*85f0*/  MOV R33, R214 ;  /* 0x000000d600217202 */ /* 0x000fe20000000f00 */
[----:B------:R2:W-:Y:S01]  /*8600*/  @P5 LDGSTS.E.BYPASS.LTC128B.128 [R248+0x4900], [R8.64], !P3 ;  /* 0x0490000008f85fae */ /* 0x0005e2000d901d46 */
[--C-:B------:R-:W-:Y:S02]  /*8610*/  FFMA.FTZ R244, R64, c[0x0][0x2d0], -R11.reuse ;  /* 0x0000b40040f47a23 */ /* 0x100fe4000001080b */
[--C-:B------:R-:W-:Y:S02]  /*8620*/  FFMA.FTZ R63, R20, c[0x0][0x2d0], -R11.reuse ;  /* 0x0000b400143f7a23 */ /* 0x100fe4000001080b */
[--C-:B------:R-:W-:Y:S02]  /*8630*/  FFMA.FTZ R130, R21, c[0x0][0x2d0], -R11.reuse ;  /* 0x0000b40015827a23 */ /* 0x100fe4000001080b */
[--C-:B------:R-:W-:Y:S01]  /*8640*/  FFMA.FTZ R250, R22, c[0x0][0x2d0], -R10.reuse ;  /* 0x0000b40016fa7a23 */ /* 0x100fe2000001080a */
[----:B------:R2:W-:Y:S01]  /*8650*/  @P5 LDGSTS.E.BYPASS.LTC128B.128 [R248+0x6900], [R8.64+0x80], !P6 ;  /* 0x0690008008f85fae */ /* 0x0005e2000f101d46 */
[--C-:B------:R-:W-:Y:S02]  /*8660*/  FFMA.FTZ R249, R23, c[0x0][0x2d0], -R10.reuse ;  /* 0x0000b40017f97a23 */ /* 0x100fe4000001080a */
[--C-:B------:R-:W-:Y:S02]  /*8670*/  FFMA.FTZ R228, R36, c[0x0][0x2d0], -R11.reuse ;  /* 0x0000b40024e47a23 */ /* 0x100fe4000001080b */
[--C-:B------:R-:W-:Y:S02]  /*8680*/  FFMA.FTZ R36, R49, c[0x0][0x2d0], -R11.reuse ;  /* 0x0000b40031247a23 */ /* 0x100fe4000001080b */
[--C-:B------:R-:W-:Y:S02]  /*8690*/  FFMA.FTZ R39, R39, c[0x0][0x2d0], -R10.reuse ;  /* 0x0000b40027277a23 */ /* 0x100fe4000001080a */
[--C-:B------:R-:W-:Y:S02]  /*86a0*/  FFMA.FTZ R131, R32, c[0x0][0x2d0], -R11.reuse ;  /* 0x0000b40020837a23 */ /* 0x100fe4000001080b */
[--C-:B------:R-:W-:Y:S02]  /*86b0*/  FFMA.FTZ R32, R38, c[0x0][0x2d0], -R10.reuse ;  /* 0x0000b40026207a23 */ /* 0x100fe4000001080a */
[--C-:B-1----:R-:W-:Y:S02]  /*86c0*/  FFMA.FTZ R7, R205, c[0x0][0x2d0], -R11.reuse ;  /* 0x0000b400cd077a23 */ /* 0x102fe4000001080b */
[--C-:B------:R-:W-:Y:S02]  /*86d0*/  FFMA.FTZ R54, R54, c[0x0][0x2d0], -R10.reuse ;  /* 0x0000b40036367a23 */ /* 0x100fe4000001080a */
[----:B------:R1:W3:Y:S01]  /*86e0*/  MUFU.EX2 R220, R7 ;  /* 0x0000000700dc7308 */ /* 0x0002e20000000800 */
[--C-:B------:R-:W-:Y:S02]  /*86f0*/  FFMA.FTZ R55, R55, c[0x0][0x2d0], -R10.reuse ;  /* 0x0000b40037377a23 */ /* 0x100fe4000001080a */
[--C-:B------:R-:W-:Y:S02]  /*8700*/  FFMA.FTZ R48, R48, c[0x0][0x2d0], -R11.reuse ;  /* 0x0000b40030307a23 */ /* 0x100fe4000001080b */
[--C-:B------:R-:W-:Y:S02]  /*8710*/  FFMA.FTZ R251, R34, c[0x0][0x2d0], -R10.reuse ;  /* 0x0000b40022fb7a23 */ /* 0x100fe4000001080a */
[--C-:B------:R-:W-:Y:S02]  /*8720*/  FFMA.FTZ R65, R65, c[0x0][0x2d0], -R11.reuse ;  /* 0x0000b40041417a23 */ /* 0x100fe4000001080b */
[--C-:B------:R-:W-:Y:S01]  /*8730*/  FFMA.FTZ R49, R35, c[0x0][0x2d0], -R10.reuse ;  /* 0x0000b40023317a23 */ /* 0x100fe2000001080a */
[----:B--2---:R-:W-:Y:S01]  /*8740*/  @P5 IADD3 R8, P2, R8, R2, RZ ;  /* 0x0000000208085210 */ /* 0x004fe20007f5e0ff */
[--C-:B------:R-:W-:Y:S02]  /*8750*/  FFMA.FTZ R50, R50, c[0x0][0x2d0], -R10.reuse ;  /* 0x0000b40032327a23 */ /* 0x100fe4000001080a */
[--C-:B------:R-:W-:Y:S01]  /*8760*/  FFMA.FTZ R51, R51, c[0x0][0x2d0], -R10.reuse ;  /* 0x0000b40033337a23 */ /* 0x100fe2000001080a */
[----:B------:R-:W-:Y:S01]  /*8770*/  @P5 IADD3.X R9, R9, R0, RZ, P2, !PT ;  /* 0x0000000009095210 */ /* 0x000fe200017fe4ff */
[--C-:B------:R-:W-:Y:S02]  /*8780*/  FFMA.FTZ R66, R66, c[0x0][0x2d0], -R10.reuse ;  /* 0x0000b40042427a23 */ /* 0x100fe4000001080a */
[--C-:B------:R-:W-:Y:S02]  /*8790*/  FFMA.FTZ R67, R67, c[0x0][0x2d0], -R10.reuse ;  /* 0x0000b40043437a23 */ /* 0x100fe4000001080a */
[----:B------:R2:W-:Y:S01]  /*87a0*/  @P5 LDGSTS.E.BYPASS.LTC128B.128 [R248+0x5100], [R8.64], !P3 ;  /* 0x0510000008f85fae */ /* 0x0005e2000d901d46 */
[--C-:B-1----:R-:W-:Y:S01]  /*87b0*/  FFMA.FTZ R7, R16, c[0x0][0x2d0], -R11.reuse ;  /* 0x0000b40010077a23 */ /* 0x102fe2000001080b */
[----:B---3--:R-:W-:Y:S06]  /*87c0*/  F2FP.PACK_AB R204, R220, R213 ;  /* 0x000000d5dccc723e */ /* 0x008fec00000000ff */
[----:B------:R2:W-:Y:S01]  /*87d0*/  @P5 LDGSTS.E.BYPASS.LTC128B.128 [R248+0x7100], [R8.64+0x80], !P6 ;  /* 0x0710008008f85fae */ /* 0x0005e2000f101d46 */
[----:B------:R1:W-:Y:S02]  /*87e0*/  MUFU.EX2 R222, R7 ;  /* 0x0000000700de7308 */ /* 0x0003e40000000800 */
[----:B-1----:R-:W-:Y:S01]  /*87f0*/  FFMA.FTZ R7, R17, c[0x0][0x2d0], -R11 ;  /* 0x0000b40011077a23 */ /* 0x002fe2000001080b */
[----:B--2---:R-:W-:Y:S01]  /*8800*/  @P5 IADD3 R8, P1, R8, R2, RZ ;  /* 0x0000000208085210 */ /* 0x004fe20007f3e0ff */
[----:B------:R-:W-:Y:S06]  /*8810*/  FFMA.FTZ R2, R19, c[0x0][0x2d0], -R10 ;  /* 0x0000b40013027a23 */ /* 0x000fec000001080a */
[----:B------:R1:W2:Y:S01]  /*8820*/  MUFU.EX2 R227, R7 ;  /* 0x0000000700e37308 */ /* 0x0002a20000000800 */
[----:B------:R-:W-:Y:S01]  /*8830*/  @P5 IMAD.X R9, R9, 0x1, R0, P1 ;  /* 0x0000000109095824 */ /* 0x000fe200008e0600 */
[C---:B------:R-:W-:Y:S04]  /*8840*/  FSETP.NEU.FTZ.AND P1, PT, R182.reuse, -INF , PT ;  /* 0xff800000b600780b */ /* 0x040fe80003f3d000 */
[----:B------:R-:W-:Y:S01]  /*8850*/  FSEL R0, R182, RZ, P1 ;  /* 0x000000ffb6007208 */ /* 0x000fe20000800000 */
[----:B------:R3:W-:Y:S03]  /*8860*/  @P5 LDGSTS.E.BYPASS.LTC128B.128 [R248+0x5900], [R8.64], !P3 ;  /* 0x0590000008f85fae */ /* 0x0007e6000d901d46 */
[----:B------:R4:W-:Y:S05]  /*8870*/  MUFU.EX2 R221, R2 ;  /* 0x0000000200dd7308 */ /* 0x0009ea0000000800 */
[----:B------:R3:W-:Y:S01]  /*8880*/  @P5 LDGSTS.E.BYPASS.LTC128B.128 [R248+0x7900], [R8.64+0x80], !P6 ;  /* 0x0790008008f85fae */ /* 0x0007e2000f101d46 */
[--C-:B-1----:R-:W-:Y:S07]  /*8890*/  FFMA.FTZ R7, R207, c[0x0][0x2d0], -R10.reuse ;  /* 0x0000b400cf077a23 */ /* 0x102fee000001080a */
[----:B------:R-:W1:Y:S01]  /*88a0*/  LDSM.16.MT88.4 R20, [R229] ;  /* 0x00000000e514783b */ /* 0x000e620000004200 */
[----:B------:R2:W-:Y:S07]  /*88b0*/  MUFU.EX2 R212, R7 ;  /* 0x0000000700d47308 */ /* 0x0005ee0000000800 */
[----:B------:R-:W0:Y:S01]  /*88c0*/  LDGDEPBAR ;  /* 0x00000000000079af */ /* 0x000e220000000000 */
[----:B----4-:R-:W-:Y:S02]  /*88d0*/  FADD.FTZ R2, -R0, R187 ;  /* 0x000000bb00027221 */ /* 0x010fe40000010100 */
[----:B---3--:R-:W-:Y:S02]  /*88e0*/  FFMA.FTZ R9, R52, c[0x0][0x2d0], -R11 ;  /* 0x0000b40034097a23 */ /* 0x008fe4000001080b */
[--C-:B--2---:R-:W-:Y:S01]  /*88f0*/  FFMA.FTZ R7, R206, c[0x0][0x2d0], -R10.reuse ;  /* 0x0000b400ce077a23 */ /* 0x104fe2000001080a */
[----:B------:R-:W-:Y:S03]  /*8900*/  F2FP.PACK_AB R206, R227, R222 ;  /* 0x000000dee3ce723e */ /* 0x000fe600000000ff */
[----:B------:R2:W3:Y:S02]  /*8910*/  MUFU.EX2 R218, R7 ;  /* 0x0000000700da7308 */ /* 0x0004e40000000800 */
[----:B--2---:R-:W-:Y:S01]  /*8920*/  FFMA.FTZ R7, R18, c[0x0][0x2d0], -R10 ;  /* 0x0000b40012077a23 */ /* 0x004fe2000001080a */
[----:B---3--:R-:W-:Y:S07]  /*8930*/  F2FP.PACK_AB R205, R218, R212 ;  /* 0x000000d4dacd723e */ /* 0x008fee00000000ff */
[----:B------:R2:W3:Y:S02]  /*8940*/  MUFU.EX2 R219, R7 ;  /* 0x0000000700db7308 */ /* 0x0004e40000000800 */
[----:B--2---:R-:W-:Y:S01]  /*8950*/  FMUL.FTZ R7, R183, c[0x0][0x2d0] ;  /* 0x0000b400b7077a20 */ /* 0x004fe20000410000 */
[----:B---3--:R-:W-:Y:S04]  /*8960*/  F2FP.PACK_AB R207, R221, R219 ;  /* 0x000000dbddcf723e */ /* 0x008fe800000000ff */
[----:B------:R-:W-:Y:S05]  /*8970*/  FSEL R7, R7, RZ, P0 ;  /* 0x000000ff07077208 */ /* 0x000fea0000000000 */
[--C-:B------:R-:W-:Y:S02]  /*8980*/  FFMA.FTZ R0, R208, c[0x0][0x2d0], -R7.reuse ;  /* 0x0000b400d0007a23 */ /* 0x100fe40000010807 */
[--C-:B------:R-:W-:Y:S02]  /*8990*/  FFMA.FTZ R8, R209, c[0x0][0x2d0], -R7.reuse ;  /* 0x0000b400d1087a23 */ /* 0x100fe40000010807 */
[----:B------:R2:W-:Y:S01]  /*89a0*/  MUFU.EX2 R215, R0 ;  /* 0x0000000000d77308 */ /* 0x0005e20000000800 */
        /* <DEDUP_REMOVED lines=10> */
[--C-:B------:R-:W-:Y:S02]  /*8a50*/  FFMA.FTZ R57, R57, c[0x0][0x2d0], -R7.reuse ;  /* 0x0000b40039397a23 */ /* 0x100fe40000010807 */
[--C-:B------:R-:W-:Y:S02]  /*8a60*/  FFMA.FTZ R60, R60, c[0x0][0x2d0], -R7.reuse ;  /* 0x0000b4003c3c7a23 */ /* 0x100fe40000010807 */
[--C-:B------:R-:W-:Y:S02]  /*8a70*/  FFMA.FTZ R61, R61, c[0x0][0x2d0], -R7.reuse ;  /* 0x0000b4003d3d7a23 */ /* 0x100fe40000010807 */
[----:B--2---:R-:W-:Y:S04]  /*8a80*/  FFMA.FTZ R0, R12, c[0x0][0x2d0], -R7 ;  /* 0x0000b4000c007a23 */ /* 0x004fe80000010807 */
[----:B------:R2:W-:Y:S01]  /*8a90*/  MUFU.EX2 R214, R0 ;  /* 0x0000000000d67308 */ /* 0x0005e20000000800 */
[--C-:B---3--:R-:W-:Y:S02]  /*8aa0*/  FFMA.FTZ R8, R37, c[0x0][0x2d0], -R11.reuse ;  /* 0x0000b40025087a23 */ /* 0x108fe4000001080b */
[----:B------:R-:W-:Y:S03]  /*8ab0*/  IMAD.MOV.U32 R37, RZ, RZ, R216 ;  /* 0x000000ffff257224 */ /* 0x000fe600078e00d8 */
[----:B------:R-:W-:Y:S01]  /*8ac0*/  MOV R52, R8 ;  /* 0x0000000800347202 */ /* 0x000fe20000000f00 */
[----:B------:R-:W-:Y:S02]  /*8ad0*/  FFMA.FTZ R8, R53, c[0x0][0x2d0], -R11 ;  /* 0x0000b40035087a23 */ /* 0x000fe4000001080b */
[----:B------:R-:W-:Y:S03]  /*8ae0*/  IMAD.MOV.U32 R53, RZ, RZ, R9 ;  /* 0x000000ffff357224 */ /* 0x000fe600078e0009 */
[----:B------:R-:W-:Y:S01]  /*8af0*/  MOV R64, R8 ;  /* 0x0000000800407202 */ /* 0x000fe20000000f00 */
[----:B------:R-:W-:Y:S05]  /*8b00*/  FMUL.FTZ R8, R182, c[0x0][0x2d0] ;  /* 0x0000b400b6087a20 */ /* 0x000fea0000410000 */
[----:B------:R-:W-:Y:S01]  /*8b10*/  FSEL R8, R8, RZ, P1 ;  /* 0x000000ff08087208 */ /* 0x000fe20000800000 */
[----:B--2---:R-:W-:Y:S04]  /*8b20*/  FFMA.FTZ R0, R13, c[0x0][0x2d0], -R7 ;  /* 0x0000b4000d007a23 */ /* 0x004fe80000010807 */
[--C-:B------:R-:W-:Y:S01]  /*8b30*/  FFMA.FTZ R7, R210, c[0x0][0x2d0], -R8.reuse ;  /* 0x0000b400d2077a23 */ /* 0x100fe20000010808 */
[----:B------:R2:W-:Y:S01]  /*8b40*/  MUFU.EX2 R245, R0 ;  /* 0x0000000000f57308 */ /* 0x0005e20000000800 */
        /* <DEDUP_REMOVED lines=14> */
[----:B--2---:R-:W-:Y:S02]  /*8c30*/  FMUL.FTZ R0, R5, c[0x0][0x2d0] ;  /* 0x0000b40005007a20 */ /* 0x004fe40000410000 */
[--C-:B------:R-:W-:Y:S02]  /*8c40*/  FFMA.FTZ R5, R14, c[0x0][0x2d0], -R8.reuse ;  /* 0x0000b4000e057a23 */ /* 0x100fe40000010808 */
[--C-:B------:R-:W-:Y:S01]  /*8c50*/  FFMA.FTZ R58, R58, c[0x0][0x2d0], -R8.reuse ;  /* 0x0000b4003a3a7a23 */ /* 0x100fe20000010808 */
[----:B------:R2:W3:Y:S10]  /*8c60*/  MUFU.EX2 R181, R0 ;  /* 0x0000000000b57308 */ /* 0x0004f40000000800 */
[----:B------:R4:W-:Y:S01]  /*8c70*/  MUFU.EX2 R209, R5 ;  /* 0x0000000500d17308 */ /* 0x0009e20000000800 */
[----:B--2---:R-:W-:Y:S02]  /*8c80*/  FMUL.FTZ R0, R4, c[0x0][0x2d0] ;  /* 0x0000b40004007a20 */ /* 0x004fe40000410000 */
[----:B------:R-:W-:Y:S07]  /*8c90*/  FFMA.FTZ R4, R15, c[0x0][0x2d0], -R8 ;  /* 0x0000b4000f047a23 */ /* 0x000fee0000010808 */
[----:B------:R2:W1:Y:S01]  /*8ca0*/  MUFU.EX2 R180, R0 ;  /* 0x0000000000b47308 */ /* 0x0004620000000800 */
[C---:B---3--:R-:W-:Y:S02]  /*8cb0*/  FMUL.FTZ R16, R181.reuse, R200 ;  /* 0x000000c8b5107220 */ /* 0x048fe40000410000 */
[C---:B------:R-:W-:Y:S01]  /*8cc0*/  FMUL.FTZ R17, R181.reuse, R201 ;  /* 0x000000c9b5117220 */ /* 0x040fe20000410000 */
[----:B------:R-:W-:Y:S01]  /*8cd0*/  MOV R201, R60 ;  /* 0x0000003c00c97202 */ /* 0x000fe20000000f00 */
[----:B------:R-:W-:Y:S02]  /*8ce0*/  IMAD.MOV.U32 R200, RZ, RZ, R58 ;  /* 0x000000ffffc87224 */ /* 0x000fe400078e003a */
[C---:B----4-:R-:W-:Y:S02]  /*8cf0*/  FMUL.FTZ R5, R181.reuse, R193 ;  /* 0x000000c1b5057220 */ /* 0x050fe40000410000 */
[----:B------:R-:W-:Y:S01]  /*8d00*/  IMAD.MOV.U32 R193, RZ, RZ, R41 ;  /* 0x000000ffffc17224 */ /* 0x000fe200078e0029 */
[----:B------:R3:W-:Y:S01]  /*8d10*/  MUFU.EX2 R247, R4 ;  /* 0x0000000400f77308 */ /* 0x0007e20000000800 */
[C---:B------:R-:W-:Y:S02]  /*8d20*/  FMUL.FTZ R68, R181.reuse, R68 ;  /* 0x00000044b5447220 */ /* 0x040fe40000410000 */
[C---:B------:R-:W-:Y:S02]  /*8d30*/  FMUL.FTZ R69, R181.reuse, R69 ;  /* 0x00000045b5457220 */ /* 0x040fe40000410000 */
[C---:B------:R-:W-:Y:S02]  /*8d40*/  FMUL.FTZ R80, R181.reuse, R80 ;  /* 0x00000050b5507220 */ /* 0x040fe40000410000 */
[C---:B------:R-:W-:Y:S02]  /*8d50*/  FMUL.FTZ R81, R181.reuse, R81 ;  /* 0x00000051b5517220 */ /* 0x040fe40000410000 */
[C---:B------:R-:W-:Y:S01]  /*8d60*/  FMUL.FTZ R84, R181.reuse, R84 ;  /* 0x00000054b5547220 */ /* 0x040fe20000410000 */
[----:B------:R-:W-:Y:S01]  /*8d70*/  MUFU.EX2 R193, R193 ;  /* 0x000000c100c17308 */ /* 0x000fe20000000800 */
[C---:B------:R-:W-:Y:S02]  /*8d80*/  FMUL.FTZ R85, R181.reuse, R85 ;  /* 0x00000055b5557220 */ /* 0x040fe40000410000 */
[----:B------:R-:W-:Y:S02]  /*8d90*/  FMUL.FTZ R96, R181, R96 ;  /* 0x00000060b5607220 */ /* 0x000fe40000410000 */
[----:B--2---:R-:W-:Y:S02]  /*8da0*/  FMUL.FTZ R0, R3, c[0x0][0x2d0] ;  /* 0x0000b40003007a20 */ /* 0x004fe40000410000 */
[C---:B-1----:R-:W-:Y:S02]  /*8db0*/  FMUL.FTZ R7, R180.reuse, R195 ;  /* 0x000000c3b4077220 */ /* 0x042fe40000410000 */
[C---:B------:R-:W-:Y:S01]  /*8dc0*/  FMUL.FTZ R6, R180.reuse, R194 ;  /* 0x000000c2b4067220 */ /* 0x040fe20000410000 */
[----:B------:R1:W2:Y:S01]  /*8dd0*/  MUFU.EX2 R3, R0 ;  /* 0x0000000000037308 */ /* 0x0002a20000000800 */
[----:B------:R-:W-:Y:S02]  /*8de0*/  IMAD.MOV.U32 R195, RZ, RZ, R39 ;  /* 0x000000ffffc37224 */ /* 0x000fe400078e0027 */
[C---:B------:R-:W-:Y:S02]  /*8df0*/  FMUL.FTZ R18, R180.reuse, R202 ;  /* 0x000000cab4127220 */ /* 0x040fe40000410000 */
[----:B---3--:R-:W-:Y:S02]  /*8e00*/  FMUL.FTZ R4, R181, R192 ;  /* 0x000000c0b5047220 */ /* 0x008fe40000410000 */
[----:B------:R-:W-:Y:S02]  /*8e10*/  IMAD.MOV.U32 R202, RZ, RZ, R56 ;  /* 0x000000ffffca7224 */ /* 0x000fe400078e0038 */
[C---:B------:R-:W-:Y:S01]  /*8e20*/  FMUL.FTZ R70, R180.reuse, R70 ;  /* 0x00000046b4467220 */ /* 0x040fe20000410000 */
[----:B------:R-:W-:Y:S01]  /*8e30*/  MUFU.EX2 R195, R195 ;  /* 0x000000c300c37308 */ /* 0x000fe20000000800 */
[C---:B------:R-:W-:Y:S01]  /*8e40*/  FMUL.FTZ R71, R180.reuse, R71 ;  /* 0x00000047b4477220 */ /* 0x040fe20000410000 */
[-C--:B------:R-:W-:Y:S03]  /*8e50*/  HMMA.16816.F32 R4, R204, R20.reuse, R4 ;  /* 0x00000014cc04723c */ /* 0x080fe60000001804 */
[C---:B------:R-:W-:Y:S01]  /*8e60*/  FMUL.FTZ R19, R180.reuse, R203 ;  /* 0x000000cbb4137220 */ /* 0x040fe20000410000 */
[----:B------:R-:W-:Y:S01]  /*8e70*/  MOV R203, R67 ;  /* 0x0000004300cb7202 */ /* 0x000fe20000000f00 */
[C---:B------:R-:W-:Y:S01]  /*8e80*/  FMUL.FTZ R34, R180.reuse, R146 ;  /* 0x00000092b4227220 */ /* 0x040fe20000410000 */
[----:B------:R-:W-:Y:S01]  /*8e90*/  MOV R146, R44 ;  /* 0x0000002c00927202 */ /* 0x000fe20000000f00 */
[----:B------:R-:W-:Y:S02]  /*8ea0*/  FMUL.FTZ R35, R180, R147 ;  /* 0x00000093b4237220 */ /* 0x000fe40000410000 */
[----:B------:R-:W-:Y:S03]  /*8eb0*/  IMAD.MOV.U32 R147, RZ, RZ, R45 ;  /* 0x000000ffff937224 */ /* 0x000fe600078e002d */
[----:B-1----:R-:W-:Y:S02]  /*8ec0*/  FMUL.FTZ R0, R2, c[0x0][0x2d0] ;  /* 0x0000b40002007a20 */ /* 0x002fe40000410000 */
[C---:B--2---:R-:W-:Y:S01]  /*8ed0*/  FMUL.FTZ R12, R3.reuse, R196 ;  /* 0x000000c4030c7220 */ /* 0x044fe20000410000 */
[----:B------:R-:W-:Y:S01]  /*8ee0*/  MOV R196, R52 ;  /* 0x0000003400c47202 */ /* 0x000fe20000000f00 */
[C---:B------:R-:W-:Y:S01]  /*8ef0*/  FMUL.FTZ R8, R3.reuse, R188 ;  /* 0x000000bc03087220 */ /* 0x040fe20000410000 */
[----:B------:R-:W-:Y:S01]  /*8f00*/  MOV R52, R37 ;  /* 0x0000002500347202 */ /* 0x000fe20000000f00 */
[----:B------:R-:W1:Y:S01]  /*8f10*/  MUFU.EX2 R0, R0 ;  /* 0x0000000000007308 */ /* 0x000e620000000800 */
[----:B------:R-:W-:Y:S01]  /*8f20*/  FMUL.FTZ R9, R3, R189 ;  /* 0x000000bd03097220 */ /* 0x000fe20000410000 */
[----:B------:R-:W-:Y:S01]  /*8f30*/  F2FP.PACK_AB R188, R215, R186 ;  /* 0x000000bad7bc723e */ /* 0x000fe200000000ff */
[C---:B------:R-:W-:Y:S01]  /*8f40*/  FMUL.FTZ R13, R3.reuse, R197 ;  /* 0x000000c5030d7220 */ /* 0x040fe20000410000 */
[----:B------:R-:W-:Y:S01]  /*8f50*/  F2FP.PACK_AB R189, R208, R187 ;  /* 0x000000bbd0bd723e */ /* 0x000fe200000000ff */
[C---:B------:R-:W-:Y:S01]  /*8f60*/  FMUL.FTZ R25, R3.reuse, R137 ;  /* 0x0000008903197220 */ /* 0x040fe20000410000 */
[----:B------:R-:W-:Y:S01]  /*8f70*/  MOV R137, R53 ;  /* 0x0000003500897202 */ /* 0x000fe20000000f00 */
[C---:B------:R-:W-:Y:S01]  /*8f80*/  FMUL.FTZ R29, R3.reuse, R141 ;  /* 0x0000008d031d7220 */ /* 0x040fe20000410000 */
[----:B------:R-:W-:Y:S01]  /*8f90*/  MOV R192, R52 ;  /* 0x0000003400c07202 */ /* 0x000fe20000000f00 */
[C---:B------:R-:W-:Y:S01]  /*8fa0*/  FMUL.FTZ R24, R3.reuse, R136 ;  /* 0x0000008803187220 */ /* 0x040fe20000410000 */
[----:B------:R-:W-:Y:S01]  /*8fb0*/  MOV R141, R55 ;  /* 0x00000037008d7202 */ /* 0x000fe20000000f00 */
[C---:B------:R-:W-:Y:S01]  /*8fc0*/  FMUL.FTZ R28, R3.reuse, R140 ;  /* 0x0000008c031c7220 */ /* 0x040fe20000410000 */
[----:B------:R-:W-:Y:S01]  /*8fd0*/  MUFU.EX2 R196, R196 ;  /* 0x000000c400c47308 */ /* 0x000fe20000000800 */
[C---:B------:R-:W-:Y:S02]  /*8fe0*/  FMUL.FTZ R41, R3.reuse, R153 ;  /* 0x0000009903297220 */ /* 0x040fe40000410000 */
[C---:B------:R-:W-:Y:S02]  /*8ff0*/  FMUL.FTZ R44, R3.reuse, R156 ;  /* 0x0000009c032c7220 */ /* 0x040fe40000410000 */
[C---:B------:R-:W-:Y:S02]  /*9000*/  FMUL.FTZ R45, R3.reuse, R157 ;  /* 0x0000009d032d7220 */ /* 0x040fe40000410000 */
[----:B------:R-:W-:Y:S02]  /*9010*/  IMAD.MOV.U32 R2, RZ, RZ, R57 ;  /* 0x000000ffff027224 */ /* 0x000fe400078e0039 */
[C---:B------:R-:W-:Y:S02]  /*9020*/  FMUL.FTZ R56, R3.reuse, R168 ;  /* 0x000000a803387220 */ /* 0x040fe40000410000 */
[----:B------:R-:W-:Y:S01]  /*9030*/  FMUL.FTZ R57, R3, R169 ;  /* 0x000000a903397220 */ /* 0x000fe20000410000 */
[----:B------:R-:W-:Y:S01]  /*9040*/  MUFU.EX2 R168, R211 ;  /* 0x000000d300a87308 */ /* 0x000fe20000000800 */
[C---:B-1----:R-:W-:Y:S02]  /*9050*/  FMUL.FTZ R27, R0.reuse, R139 ;  /* 0x0000008b001b7220 */ /* 0x042fe40000410000 */
[----:B------:R-:W-:Y:S02]  /*9060*/  IMAD.MOV.U32 R139, RZ, RZ, R36 ;  /* 0x000000ffff8b7224 */ /* 0x000fe400078e0024 */
[----:B------:R-:W1:Y:S01]  /*9070*/  LDSM.16.MT88.4 R36, [R230] ;  /* 0x00000000e624783b */ /* 0x000e620000004200 */
[C---:B------:R-:W-:Y:S01]  /*9080*/  FMUL.FTZ R10, R0.reuse, R190 ;  /* 0x000000be000a7220 */ /* 0x040fe20000410000 */
[----:B------:R-:W-:Y:S01]  /*9090*/  F2FP.PACK_AB R190, R245, R214 ;  /* 0x000000d6f5be723e */ /* 0x000fe200000000ff */
[C---:B------:R-:W-:Y:S01]  /*90a0*/  FMUL.FTZ R11, R0.reuse, R191 ;  /* 0x000000bf000b7220 */ /* 0x040fe20000410000 */
[----:B------:R-:W-:Y:S01]  /*90b0*/  F2FP.PACK_AB R191, R247, R209 ;  /* 0x000000d1f7bf723e */ /* 0x000fe200000000ff */
[C---:B------:R-:W-:Y:S01]  /*90c0*/  FMUL.FTZ R60, R3.reuse, R172 ;  /* 0x000000ac033c7220 */ /* 0x040fe20000410000 */
[----:B------:R-:W-:Y:S01]  /*90d0*/  MUFU.EX2 R169, R131 ;  /* 0x0000008300a97308 */ /* 0x000fe20000000800 */
[----:B------:R-:W-:Y:S02]  /*90e0*/  IMAD.MOV.U32 R136, RZ, RZ, R64 ;  /* 0x000000ffff887224 */ /* 0x000fe400078e0040 */
[----:B------:R-:W-:Y:S02]  /*90f0*/  FMUL.FTZ R72, R3, R72 ;  /* 0x0000004803487220 */ /* 0x000fe40000410000 */
[C---:B------:R-:W-:Y:S04]  /*9100*/  HMMA.16816.F32 R8, R188.reuse, R20, R8 ;  /* 0x00000014bc08723c */ /* 0x040fe80000001808 */
[C---:B------:R-:W-:Y:S01]  /*9110*/  FMUL.FTZ R14, R0.reuse, R198 ;  /* 0x000000c6000e7220 */ /* 0x040fe20000410000 */
[----:B------:R-:W-:Y:S01]  /*9120*/  MOV R198, R54 ;  /* 0x0000003600c67202 */ /* 0x000fe20000000f00 */
[C---:B------:R-:W-:Y:S01]  /*9130*/  FMUL.FTZ R15, R0.reuse, R199 ;  /* 0x000000c7000f7220 */ /* 0x040fe20000410000 */
[----:B------:R-:W2:Y:S01]  /*9140*/  LDSM.16.MT88.4 R52, [R233] ;  /* 0x00000000e934783b */ /* 0x000ea20000004200 */
[C---:B------:R-:W-:Y:S04]  /*9150*/  FMUL.FTZ R20, R181.reuse, R132 ;  /* 0x00000084b5147220 */ /* 0x040fe80000410000 */
[----:B------:R-:W-:Y:S01]  /*9160*/  FMUL.FTZ R21, R181, R133 ;  /* 0x00000085b5157220 */ /* 0x000fe20000410000 */
        /* <DEDUP_REMOVED lines=8> */
[C---:B------:R-:W-:Y:S04]  /*91f0*/  FMUL.FTZ R22, R180.reuse, R134 ;  /* 0x00000086b4167220 */ /* 0x040fe80000410000 */
[----:B------:R-:W-:Y:S02]  /*9200*/  FMUL.FTZ R23, R180, R135 ;  /* 0x00000087b4177220 */ /* 0x000fe40000410000 */
[----:B------:R-:W3:Y:S01]  /*9210*/  LDSM.16.MT88.4 R132, [R232] ;  /* 0x00000000e884783b */ /* 0x000ee20000004200 */
[----:B------:R-:W-:Y:S02]  /*9220*/  IMAD.MOV.U32 R138, RZ, RZ, R48 ;  /* 0x000000ffff8a7224 */ /* 0x000fe400078e0030 */
[C---:B------:R-:W-:Y:S02]  /*9230*/  FMUL.FTZ R88, R3.reuse, R88 ;  /* 0x0000005803587220 */ /* 0x040fe40000410000 */
[-C--:B-1----:R-:W-:Y:S03]  /*9240*/  HMMA.16816.F32 R20, R204, R36.reuse, R20 ;  /* 0x00000024cc14723c */ /* 0x082fe60000001814 */
[C---:B------:R-:W-:Y:S02]  /*9250*/  FMUL.FTZ R89, R3.reuse, R89 ;  /* 0x0000005903597220 */ /* 0x040fe40000410000 */
[C---:B------:R-:W-:Y:S02]  /*9260*/  FMUL.FTZ R92, R3.reuse, R92 ;  /* 0x0000005c035c7220 */ /* 0x040fe40000410000 */
[C---:B------:R-:W-:Y:S01]  /*9270*/  FMUL.FTZ R93, R3.reuse, R93 ;  /* 0x0000005d035d7220 */ /* 0x040fe20000410000 */
[C---:B------:R-:W-:Y:S04]  /*9280*/  HMMA.16816.F32 R24, R188.reuse, R36, R24 ;  /* 0x00000024bc18723c */ /* 0x040fe80000001818 */
[----:B------:R-:W-:Y:S01]  /*9290*/  FMUL.FTZ R31, R0, R143 ;  /* 0x0000008f001f7220 */ /* 0x000fe20000410000 */
[----:B------:R-:W-:Y:S01]  /*92a0*/  MOV R143, R32 ;  /* 0x00000020008f7202 */ /* 0x000fe20000000f00 */
[C---:B------:R-:W-:Y:S02]  /*92b0*/  FMUL.FTZ R104, R3.reuse, R104 ;  /* 0x0000006803687220 */ /* 0x040fe40000410000 */
[----:B------:R-:W-:Y:S03]  /*92c0*/  FMUL.FTZ R105, R3, R105 ;  /* 0x0000006903697220 */ /* 0x000fe60000410000 */
[-C--:B------:R-:W-:Y:S03]  /*92d0*/  HMMA.16816.F32 R28, R188, R38.reuse, R28 ;  /* 0x00000026bc1c723c */ /* 0x080fe6000000181c */
[C---:B------:R-:W-:Y:S02]  /*92e0*/  FMUL.FTZ R32, R181.reuse, R144 ;  /* 0x00000090b5207220 */ /* 0x040fe40000410000 */
[----:B------:R-:W-:Y:S02]  /*92f0*/  IMAD.MOV.U32 R48, RZ, RZ, R33 ;  /* 0x000000ffff307224 */ /* 0x000fe400078e0021 */
[----:B------:R-:W-:Y:S01]  /*9300*/  FMUL.FTZ R33, R181, R145 ;  /* 0x00000091b5217220 */ /* 0x000fe20000410000 */
[----:B------:R-:W-:Y:S01]  /*9310*/  MOV R145, R40 ;  /* 0x0000002800917202 */ /* 0x000fe20000000f00 */
[C---:B------:R-:W-:Y:S03]  /*9320*/  FMUL.FTZ R40, R3.reuse, R152 ;  /* 0x0000009803287220 */ /* 0x040fe60000410000 */
[----:B------:R-:W-:Y:S01]  /*9330*/  FMUL.FTZ R108, R3, R108 ;  /* 0x0000006c036c7220 */ /* 0x000fe20000410000 */
[----:B------:R-:W-:Y:S01]  /*9340*/  MOV R194, R48 ;  /* 0x0000003000c27202 */ /* 0x000fe20000000f00 */
[C---:B------:R-:W-:Y:S04]  /*9350*/  HMMA.16816.F32 R32, R204.reuse, R38, R32 ;  /* 0x00000026cc20723c */ /* 0x040fe80000001820 */
[C---:B------:R-:W-:Y:S01]  /*9360*/  FMUL.FTZ R36, R181.reuse, R148 ;  /* 0x00000094b5247220 */ /* 0x040fe20000410000 */
[----:B------:R-:W-:Y:S01]  /*9370*/  MOV R148, R42 ;  /* 0x0000002a00947202 */ /* 0x000fe20000000f00 */
[----:B------:R-:W-:Y:S01]  /*9380*/  FMUL.FTZ R37, R181, R149 ;  /* 0x00000095b5257220 */ /* 0x000fe20000410000 */
[----:B------:R-:W-:Y:S01]  /*9390*/  MOV R152, R49 ;  /* 0x0000003100987202 */ /* 0x000fe20000000f00 */
[C---:B------:R-:W-:Y:S01]  /*93a0*/  FMUL.FTZ R38, R180.reuse, R150 ;  /* 0x00000096b4267220 */ /* 0x040fe20000410000 */
[----:B------:R-:W-:Y:S03]  /*93b0*/  MOV R150, R46 ;  /* 0x0000002e00967202 */ /* 0x000fe60000000f00 */
[----:B------:R-:W-:Y:S01]  /*93c0*/  FMUL.FTZ R39, R180, R151 ;  /* 0x00000097b4277220 */ /* 0x000fe20000410000 */
[----:B------:R-:W-:Y:S01]  /*93d0*/  MOV R157, R152 ;  /* 0x00000098009d7202 */ /* 0x000fe20000000f00 */
[C---:B------:R-:W-:Y:S02]  /*93e0*/  FMUL.FTZ R109, R3.reuse, R109 ;  /* 0x0000006d036d7220 */ /* 0x040fe40000410000 */
[C---:B------:R-:W-:Y:S02]  /*93f0*/  FMUL.FTZ R120, R3.reuse, R120 ;  /* 0x0000007803787220 */ /* 0x040fe40000410000 */
[C---:B------:R-:W-:Y:S01]  /*9400*/  FMUL.FTZ R121, R3.reuse, R121 ;  /* 0x0000007903797220 */ /* 0x040fe20000410000 */
[-C--:B--2---:R-:W-:Y:S03]  /*9410*/  HMMA.16816.F32 R36, R204, R52.reuse, R36 ;  /* 0x00000034cc24723c */ /* 0x084fe60000001824 */
[C---:B------:R-:W-:Y:S02]  /*9420*/  FMUL.FTZ R42, R0.reuse, R154 ;  /* 0x0000009a002a7220 */ /* 0x040fe40000410000 */
[----:B------:R-:W-:Y:S02]  /*9430*/  IMAD.MOV.U32 R149, RZ, RZ, R43 ;  /* 0x000000ffff957224 */ /* 0x000fe400078e002b */
[C---:B------:R-:W-:Y:S01]  /*9440*/  FMUL.FTZ R43, R0.reuse, R155 ;  /* 0x0000009b002b7220 */ /* 0x040fe20000410000 */
[----:B------:R-:W-:Y:S01]  /*9450*/  MOV R155, R150 ;  /* 0x00000096009b7202 */ /* 0x000fe20000000f00 */
[C---:B------:R-:W-:Y:S03]  /*9460*/  FMUL.FTZ R124, R3.reuse, R124 ;  /* 0x0000007c037c7220 */ /* 0x040fe60000410000 */
[----:B------:R-:W-:Y:S02]  /*9470*/  FMUL.FTZ R125, R3, R125 ;  /* 0x0000007d037d7220 */ /* 0x000fe40000410000 */
[C---:B------:R-:W-:Y:S04]  /*9480*/  HMMA.16816.F32 R40, R188.reuse, R52, R40 ;  /* 0x00000034bc28723c */ /* 0x040fe80000001828 */
[----:B------:R-:W-:Y:S02]  /*9490*/  IMAD.MOV.U32 R151, RZ, RZ, R47 ;  /* 0x000000ffff977224 */ /* 0x000fe400078e002f */
[C---:B------:R-:W-:Y:S02]  /*94a0*/  FMUL.FTZ R46, R0.reuse, R158 ;  /* 0x0000009e002e7220 */ /* 0x040fe40000410000 */
[----:B------:R-:W-:Y:S01]  /*94b0*/  FMUL.FTZ R47, R0, R159 ;  /* 0x0000009f002f7220 */ /* 0x000fe20000410000 */
[----:B------:R-:W-:Y:S03]  /*94c0*/  MUFU.EX2 R158, R226 ;  /* 0x000000e2009e7308 */ /* 0x000fe60000000800 */
[----:B------:R-:W-:Y:S01]  /*94d0*/  IMAD.MOV.U32 R154, RZ, RZ, R151 ;  /* 0x000000ffff9a7224 */ /* 0x000fe200078e0097 */
[----:B------:R-:W-:Y:S01]  /*94e0*/  MOV R151, R146 ;  /* 0x0000009200977202 */ /* 0x000fe20000000f00 */
[----:B------:R-:W-:Y:S01]  /*94f0*/  IMAD.MOV.U32 R146, RZ, RZ, R139 ;  /* 0x000000ffff927224 */ /* 0x000fe200078e008b */
[-C--:B------:R-:W-:Y:S03]  /*9500*/  HMMA.16816.F32 R44, R188, R54.reuse, R44 ;  /* 0x00000036bc2c723c */ /* 0x080fe6000000182c */
[----:B------:R-:W-:Y:S01]  /*9510*/  IMAD.MOV.U32 R144, RZ, RZ, R51 ;  /* 0x000000ffff907224 */ /* 0x000fe200078e0033 */
[----:B------:R-:W-:Y:S01]  /*9520*/  MUFU.EX2 R159, R217 ;  /* 0x000000d9009f7308 */ /* 0x000fe20000000800 */
[C---:B------:R-:W-:Y:S02]  /*9530*/  FMUL.FTZ R48, R181.reuse, R160 ;  /* 0x000000a0b5307220 */ /* 0x040fe40000410000 */
[C---:B------:R-:W-:Y:S02]  /*9540*/  FMUL.FTZ R49, R181.reuse, R161 ;  /* 0x000000a1b5317220 */ /* 0x040fe40000410000 */
[C---:B------:R-:W-:Y:S03]  /*9550*/  FMUL.FTZ R50, R180.reuse, R162 ;  /* 0x000000a2b4327220 */ /* 0x040fe60000410000 */
[----:B------:R-:W-:Y:S02]  /*9560*/  FMUL.FTZ R51, R180, R163 ;  /* 0x000000a3b4337220 */ /* 0x000fe40000410000 */
[----:B------:R-:W-:Y:S01]  /*9570*/  MUFU.EX2 R163, R250 ;  /* 0x000000fa00a37308 */ /* 0x000fe20000000800 */
[C---:B------:R-:W-:Y:S02]  /*9580*/  FMUL.FTZ R52, R181.reuse, R164 ;  /* 0x000000a4b5347220 */ /* 0x040fe40000410000 */
[----:B------:R-:W-:Y:S02]  /*9590*/  FMUL.FTZ R53, R181, R165 ;  /* 0x000000a5b5357220 */ /* 0x000fe40000410000 */
[C---:B------:R-:W-:Y:S04]  /*95a0*/  HMMA.16816.F32 R48, R204.reuse, R54, R48 ;  /* 0x00000036cc30723c */ /* 0x040fe80000001830 */
[C---:B------:R-:W-:Y:S01]  /*95b0*/  FMUL.FTZ R58, R0.reuse, R170 ;  /* 0x000000aa003a7220 */ /* 0x040fe20000410000 */
[----:B------:R1:W-:Y:S01]  /*95c0*/  MUFU.EX2 R165, R130 ;  /* 0x0000008200a57308 */ /* 0x0003e20000000800 */
[----:B------:R-:W-:Y:S02]  /*95d0*/  FMUL.FTZ R59, R0, R171 ;  /* 0x000000ab003b7220 */ /* 0x000fe40000410000 */
[C---:B------:R-:W-:Y:S04]  /*95e0*/  FMUL.FTZ R54, R180.reuse, R166 ;  /* 0x000000a6b4367220 */ /* 0x040fe80000410000 */
[----:B------:R-:W-:Y:S02]  /*95f0*/  FMUL.FTZ R55, R180, R167 ;  /* 0x000000a7b4377220 */ /* 0x000fe40000410000 */
[----:B------:R-:W-:Y:S01]  /*9600*/  IMAD.MOV.U32 R197, RZ, RZ, R61 ;  /* 0x000000ffffc57224 */ /* 0x000fe200078e003d */
[----:B------:R-:W2:Y:S01]  /*9610*/  MUFU.EX2 R160, R225 ;  /* 0x000000e100a07308 */ /* 0x000ea20000000800 */
[----:B------:R-:W-:Y:S02]  /*9620*/  FMUL.FTZ R61, R3, R173 ;  /* 0x000000ad033d7220 */ /* 0x000fe40000410000 */
[----:B------:R-:W-:Y:S01]  /*9630*/  IMAD.MOV.U32 R153, RZ, RZ, R63 ;  /* 0x000000ffff997224 */ /* 0x000fe200078e003f */
[-C--:B---3--:R-:W-:Y:S03]  /*9640*/  HMMA.16816.F32 R52, R204, R132.reuse, R52 ;  /* 0x00000084cc34723c */ /* 0x088fe60000001834 */
[C---:B------:R-:W-:Y:S02]  /*9650*/  FMUL.FTZ R62, R0.reuse, R174 ;  /* 0x000000ae003e7220 */ /* 0x040fe40000410000 */
[----:B------:R-:W-:Y:S01]  /*9660*/  FMUL.FTZ R63, R0, R175 ;  /* 0x000000af003f7220 */ /* 0x000fe20000410000 */
[----:B------:R3:W-:Y:S01]  /*9670*/  MUFU.EX2 R162, R153 ;  /* 0x0000009900a27308 */ /* 0x0007e20000000800 */
[----:B------:R-:W-:Y:S01]  /*9680*/  IMAD.MOV.U32 R199, RZ, RZ, R65 ;  /* 0x000000ffffc77224 */ /* 0x000fe200078e0041 */
[C---:B------:R-:W-:Y:S01]  /*9690*/  HMMA.16816.F32 R56, R188.reuse, R132, R56 ;  /* 0x00000084bc38723c */ /* 0x040fe20000001838 */
[----:B-1----:R-:W4:Y:S03]  /*96a0*/  LDL.LU R130, [R1+0xac] ;  /* 0x0000ac0001827983 */ /* 0x002f260000300800 */
[C---:B------:R-:W-:Y:S01]  /*96b0*/  FMUL.FTZ R64, R181.reuse, R176 ;  /* 0x000000b0b5407220 */ /* 0x040fe20000410000 */
[----:B------:R-:W4:Y:S01]  /*96c0*/  LDL.LU R131, [R1+0xa8] ;  /* 0x0000a80001837983 */ /* 0x000f220000300800 */
[C---:B------:R-:W-:Y:S02]  /*96d0*/  FMUL.FTZ R65, R181.reuse, R177 ;  /* 0x000000b1b5417220 */ /* 0x040fe40000410000 */
[-C--:B------:R-:W-:Y:S01]  /*96e0*/  HMMA.16816.F32 R60, R188, R134.reuse, R60 ;  /* 0x00000086bc3c723c */ /* 0x080fe2000000183c */
[----:B------:R1:W-:Y:S03]  /*96f0*/  MUFU.EX2 R171, R157 ;  /* 0x0000009d00ab7308 */ /* 0x0003e60000000800 */
[C---:B------:R-:W-:Y:S02]  /*9700*/  FMUL.FTZ R67, R180.reuse, R179 ;  /* 0x000000b3b4437220 */ /* 0x040fe40000410000 */
[----:B------:R-:W-:Y:S02]  /*9710*/  IMAD.MOV.U32 R140, RZ, RZ, R66 ;  /* 0x000000ffff8c7224 */ /* 0x000fe400078e0042 */
[----:B------:R-:W-:Y:S03]  /*9720*/  FMUL.FTZ R66, R180, R178 ;  /* 0x000000b2b4427220 */ /* 0x000fe60000410000 */
[----:B------:R-:W2:Y:S01]  /*9730*/  MUFU.EX2 R161, R216 ;  /* 0x000000d800a17308 */ /* 0x000ea20000000800 */
[C---:B------:R-:W-:Y:S02]  /*9740*/  FMUL.FTZ R74, R0.reuse, R74 ;  /* 0x0000004a004a7220 */ /* 0x040fe40000410000 */
[C---:B------:R-:W-:Y:S01]  /*9750*/  FMUL.FTZ R75, R0.reuse, R75 ;  /* 0x0000004b004b7220 */ /* 0x040fe20000410000 */
[C---:B------:R-:W-:Y:S01]  /*9760*/  HMMA.16816.F32 R64, R204.reuse, R134, R64 ;  /* 0x00000086cc40723c */ /* 0x040fe20000001840 */
[----:B------:R-:W2:Y:S03]  /*9770*/  LDSM.16.MT88.4 R132, [R229+0x2000] ;  /* 0x00200000e584783b */ /* 0x000ea60000004200 */
[C---:B------:R-:W-:Y:S01]  /*9780*/  FMUL.FTZ R78, R0.reuse, R78 ;  /* 0x0000004e004e7220 */ /* 0x040fe20000410000 */
[----:B---3--:R-:W-:Y:S01]  /*9790*/  MOV R153, R148 ;  /* 0x0000009400997202 */ /* 0x008fe20000000f00 */
[----:B------:R-:W-:Y:S01]  /*97a0*/  FMUL.FTZ R79, R0, R79 ;  /* 0x0000004f004f7220 */ /* 0x000fe20000410000 */
[----:B------:R-:W-:Y:S01]  /*97b0*/  MUFU.EX2 R170, R252 ;  /* 0x000000fc00aa7308 */ /* 0x000fe20000000800 */
[C---:B------:R-:W-:Y:S04]  /*97c0*/  FMUL.FTZ R82, R180.reuse, R82 ;  /* 0x00000052b4527220 */ /* 0x040fe80000410000 */
[C---:B------:R-:W-:Y:S01]  /*97d0*/  FMUL.FTZ R83, R180.reuse, R83 ;  /* 0x00000053b4537220 */ /* 0x040fe20000410000 */
[----:B-1----:R-:W-:Y:S01]  /*97e0*/  MOV R157, R153 ;  /* 0x00000099009d7202 */ /* 0x002fe20000000f00 */
[C---:B------:R-:W-:Y:S01]  /*97f0*/  FMUL.FTZ R86, R180.reuse, R86 ;  /* 0x00000056b4567220 */ /* 0x040fe20000410000 */
[----:B------:R-:W-:Y:S01]  /*9800*/  MOV R153, R151 ;  /* 0x0000009700997202 */ /* 0x000fe20000000f00 */
[----:B------:R-:W-:Y:S01]  /*9810*/  FMUL.FTZ R87, R180, R87 ;  /* 0x00000057b4577220 */ /* 0x000fe20000410000 */
[----:B------:R-:W-:Y:S01]  /*9820*/  MUFU.EX2 R167, R249 ;  /* 0x000000f900a77308 */ /* 0x000fe20000000800 */
[C---:B------:R-:W-:Y:S02]  /*9830*/  FMUL.FTZ R90, R0.reuse, R90 ;  /* 0x0000005a005a7220 */ /* 0x040fe40000410000 */
[C---:B------:R-:W-:Y:S02]  /*9840*/  FMUL.FTZ R91, R0.reuse, R91 ;  /* 0x0000005b005b7220 */ /* 0x040fe40000410000 */
[C---:B------:R-:W-:Y:S02]  /*9850*/  FMUL.FTZ R94, R0.reuse, R94 ;  /* 0x0000005e005e7220 */ /* 0x040fe40000410000 */
[----:B------:R-:W-:Y:S02]  /*9860*/  FMUL.FTZ R95, R0, R95 ;  /* 0x0000005f005f7220 */ /* 0x000fe40000410000 */
[C---:B------:R-:W-:Y:S01]  /*9870*/  FMUL.FTZ R97, R181.reuse, R97 ;  /* 0x00000061b5617220 */ /* 0x040fe20000410000 */
[----:B------:R1:W-:Y:S01]  /*9880*/  MUFU.EX2 R164, R251 ;  /* 0x000000fb00a47308 */ /* 0x0003e20000000800 */
        /* <DEDUP_REMOVED lines=8> */
[-C--:B--2---:R-:W-:Y:S03]  /*9910*/  HMMA.16816.F32 R68, R204, R132.reuse, R68 ;  /* 0x00000084cc44723c */ /* 0x084fe60000001844 */
[C---:B------:R-:W-:Y:S02]  /*9920*/  FMUL.FTZ R107, R0.reuse, R107 ;  /* 0x0000006b006b7220 */ /* 0x040fe40000410000 */
        /* <DEDUP_REMOVED lines=12> */
[C---:B------:R-:W-:Y:S04]  /*99f0*/  FMUL.FTZ R118, R180.reuse, R118 ;  /* 0x00000076b4767220 */ /* 0x040fe80000410000 */
[----:B------:R-:W-:Y:S02]  /*9a00*/  FMUL.FTZ R119, R180, R119 ;  /* 0x00000077b4777220 */ /* 0x000fe40000410000 */
[C---:B------:R-:W-:Y:S02]  /*9a10*/  FMUL.FTZ R122, R0.reuse, R122 ;  /* 0x0000007a007a7220 */ /* 0x040fe40000410000 */
[C---:B------:R-:W-:Y:S02]  /*9a20*/  FMUL.FTZ R123, R0.reuse, R123 ;  /* 0x0000007b007b7220 */ /* 0x040fe40000410000 */
        /* <DEDUP_REMOVED lines=9> */
[C---:B------:R-:W-:Y:S01]  /*9ac0*/  FMUL.FTZ R126, R0.reuse, R126 ;  /* 0x0000007e007e7220 */ /* 0x040fe20000410000 */
[----:B------:R-:W-:Y:S01]  /*9ad0*/  LDSM.16.MT88.4 R136, [R229+0x800] ;  /* 0x00080000e588783b */ /* 0x000fe20000004200 */
[----:B------:R-:W-:Y:S02]  /*9ae0*/  FMUL.FTZ R127, R0, R127 ;  /* 0x0000007f007f7220 */ /* 0x000fe40000410000 */
[C---:B------:R-:W-:Y:S02]  /*9af0*/  FMUL.FTZ R128, R181.reuse, R128 ;  /* 0x00000080b5807220 */ /* 0x040fe40000410000 */
[----:B------:R-:W-:Y:S02]  /*9b00*/  FMUL.FTZ R129, R181, R129 ;  /* 0x00000081b5817220 */ /* 0x000fe40000410000 */
[----:B------:R-:W-:Y:S01]  /*9b10*/  IMAD.MOV.U32 R152, RZ, RZ, R147 ;  /* 0x000000ffff987224 */ /* 0x000fe200078e0093 */
[----:B------:R-:W-:Y:S01]  /*9b20*/  MOV R147, R142 ;  /* 0x0000008e00937202 */ /* 0x000fe20000000f00 */
[----:B------:R-:W-:Y:S02]  /*9b30*/  IMAD.MOV.U32 R142, RZ, RZ, R244 ;  /* 0x000000ffff8e7224 */ /* 0x000fe400078e00f4 */
[----:B------:R3:W5:Y:S01]  /*9b40*/  LDL.LU R244, [R1+0xa4] ;  /* 0x0000a40001f47983 */ /* 0x0007620000300800 */
[-C--:B--2---:R-:W-:Y:S03]  /*9b50*/  HMMA.16816.F32 R84, R204, R132.reuse, R84 ;  /* 0x00000084cc54723c */ /* 0x084fe60000001854 */
[----:B------:R-:W-:Y:S01]  /*9b60*/  MOV R149, R147 ;  /* 0x0000009300957202 */ /* 0x000fe20000000f00 */
[----:B------:R-:W-:Y:S01]  /*9b70*/  IMAD.MOV.U32 R172, RZ, RZ, R152 ;  /* 0x000000ffffac7224 */ /* 0x000fe200078e0098 */
[----:B------:R-:W-:Y:S01]  /*9b80*/  MOV R147, R145 ;  /* 0x0000009100937202 */ /* 0x000fe20000000f00 */
[----:B------:R-:W-:Y:S02]  /*9b90*/  IMAD.MOV.U32 R145, RZ, RZ, R143 ;  /* 0x000000ffff917224 */ /* 0x000fe400078e008f */
[C---:B------:R-:W-:Y:S04]  /*9ba0*/  HMMA.16816.F32 R88, R188.reuse, R132, R88 ;  /* 0x00000084bc58723c */ /* 0x040fe80000001858 */
[----:B-1----:R-:W-:Y:S01]  /*9bb0*/  MOV R251, R145 ;  /* 0x0000009100fb7202 */ /* 0x002fe20000000f00 */
[----:B------:R-:W-:Y:S02]  /*9bc0*/  IMAD.MOV.U32 R143, RZ, RZ, R199 ;  /* 0x000000ffff8f7224 */ /* 0x000fe400078e00c7 */
[----:B------:R-:W1:Y:S01]  /*9bd0*/  MUFU.EX2 R199, R223 ;  /* 0x000000df00c77308 */ /* 0x000e620000000800 */
[-C--:B------:R-:W-:Y:S04]  /*9be0*/  HMMA.16816.F32 R92, R188, R134.reuse, R92 ;  /* 0x00000086bc5c723c */ /* 0x080fe8000000185c */
[----:B------:R-:W-:Y:S02]  /*9bf0*/  IMAD.MOV.U32 R152, RZ, RZ, R150 ;  /* 0x000000ffff987224 */ /* 0x000fe400078e0096 */
[----:B------:R-:W-:Y:S02]  /*9c00*/  IMAD.MOV.U32 R150, RZ, RZ, R148 ;  /* 0x000000ffff967224 */ /* 0x000fe400078e0094 */
[C---:B------:R-:W-:Y:S01]  /*9c10*/  HMMA.16816.F32 R96, R204.reuse, R134, R96 ;  /* 0x00000086cc60723c */ /* 0x040fe20000001860 */
[----:B------:R-:W2:Y:S01]  /*9c20*/  LDSM.16.MT88.4 R132, [R233+0x2000] ;  /* 0x00200000e984783b */ /* 0x000ea20000004200 */
[----:B------:R-:W-:Y:S02]  /*9c30*/  MUFU.EX2 R251, R251 ;  /* 0x000000fb00fb7308 */ /* 0x000fe40000000800 */
[----:B------:R-:W-:Y:S01]  /*9c40*/  IMAD.MOV.U32 R148, RZ, RZ, R146 ;  /* 0x000000ffff947224 */ /* 0x000fe200078e0092 */
[----:B------:R-:W-:Y:S01]  /*9c50*/  MOV R146, R142 ;  /* 0x0000008e00927202 */ /* 0x000fe20000000f00 */
[----:B------:R-:W-:Y:S01]  /*9c60*/  IMAD.MOV.U32 R173, RZ, RZ, R172 ;  /* 0x000000ffffad7224 */ /* 0x000fe200078e00ac */
[----:B------:R-:W-:Y:S02]  /*9c70*/  MOV R142, R198 ;  /* 0x000000c6008e7202 */ /* 0x000fe40000000f00 */
[----:B------:R-:W-:Y:S03]  /*9c80*/  MOV R172, R153 ;  /* 0x0000009900ac7202 */ /* 0x000fe60000000f00 */
[----:B------:R-:W1:Y:S01]  /*9c90*/  MUFU.EX2 R198, R210 ;  /* 0x000000d200c67308 */ /* 0x000e620000000800 */
        /* <DEDUP_REMOVED lines=25> */
[----:B------:R-:W-:Y:S01]  /*9e30*/  F2FP.PACK_AB R140, R160, R158 ;  /* 0x0000009ea08c723e */ /* 0x000fe200000000ff */
[----:B------:R-:W-:Y:S01]  /*9e40*/  IMAD.MOV.U32 R178, RZ, RZ, R151 ;  /* 0x000000ffffb27224 */ /* 0x000fe200078e0097 */
[----:B------:R-:W-:Y:S01]  /*9e50*/  MOV R151, R141 ;  /* 0x0000008d00977202 */ /* 0x000fe20000000f00 */
[-C--:B--2---:R-:W-:Y:S01]  /*9e60*/  HMMA.16816.F32 R100, R204, R132.reuse, R100 ;  /* 0x00000084cc64723c */ /* 0x084fe20000001864 */
[----:B------:R-:W-:Y:S02]  /*9e70*/  MUFU.EX2 R173, R173 ;  /* 0x000000ad00ad7308 */ /* 0x000fe40000000800 */
[----:B------:R-:W-:Y:S01]  /*9e80*/  F2FP.PACK_AB R141, R161, R159 ;  /* 0x0000009fa18d723e */ /* 0x000fe200000000ff */
[----:B------:R-:W-:Y:S01]  /*9e90*/  IMAD.MOV.U32 R177, RZ, RZ, R153 ;  /* 0x000000ffffb17224 */ /* 0x000fe200078e0099 */
[----:B------:R-:W-:Y:S01]  /*9ea0*/  MOV R153, R203 ;  /* 0x000000cb00997202 */ /* 0x000fe20000000f00 */
[----:B------:R-:W-:Y:S01]  /*9eb0*/  IMAD.MOV.U32 R203, RZ, RZ, R202 ;  /* 0x000000ffffcb7224 */ /* 0x000fe200078e00ca */
[----:B------:R-:W-:Y:S01]  /*9ec0*/  MOV R202, R201 ;  /* 0x000000c900ca7202 */ /* 0x000fe20000000f00 */
[C---:B------:R-:W-:Y:S03]  /*9ed0*/  HMMA.16816.F32 R104, R188.reuse, R132, R104 ;  /* 0x00000084bc68723c */ /* 0x040fe60000001868 */
[----:B------:R-:W-:Y:S01]  /*9ee0*/  MUFU.EX2 R177, R177 ;  /* 0x000000b100b17308 */ /* 0x000fe20000000800 */
[----:B------:R-:W-:Y:S01]  /*9ef0*/  IMAD.MOV.U32 R201, RZ, RZ, R197 ;  /* 0x000000ffffc97224 */ /* 0x000fe200078e00c5 */
[----:B------:R-:W-:Y:S01]  /*9f00*/  MOV R197, R228 ;  /* 0x000000e400c57202 */ /* 0x000fe20000000f00 */
[----:B------:R-:W-:Y:S01]  /*9f10*/  IMAD.MOV.U32 R250, RZ, RZ, R153 ;  /* 0x000000fffffa7224 */ /* 0x000fe200078e0099 */
[----:B------:R-:W-:Y:S01]  /*9f20*/  MOV R179, R150 ;  /* 0x0000009600b37202 */ /* 0x000fe20000000f00 */
[-C--:B------:R-:W-:Y:S04]  /*9f30*/  HMMA.16816.F32 R108, R188, R134.reuse, R108 ;  /* 0x00000086bc6c723c */ /* 0x080fe8000000186c */
[----:B------:R-:W-:Y:S01]  /*9f40*/  IMAD.MOV.U32 R150, RZ, RZ, R142 ;  /* 0x000000ffff967224 */ /* 0x000fe200078e008e */
[----:B-1----:R-:W-:Y:S01]  /*9f50*/  F2FP.PACK_AB R142, R199, R166 ;  /* 0x000000a6c78e723e */ /* 0x002fe200000000ff */
[----:B------:R-:W-:Y:S01]  /*9f60*/  MUFU.EX2 R225, R202 ;  /* 0x000000ca00e17308 */ /* 0x000fe20000000800 */
[----:B------:R-:W-:Y:S01]  /*9f70*/  MOV R174, R172 ;  /* 0x000000ac00ae7202 */ /* 0x000fe20000000f00 */
[C---:B------:R-:W-:Y:S01]  /*9f80*/  HMMA.16816.F32 R112, R204.reuse, R134, R112 ;  /* 0x00000086cc70723c */ /* 0x040fe20000001870 */
[----:B------:R-:W1:Y:S03]  /*9f90*/  LDSM.16.MT88.4 R132, [R232+0x2000] ;  /* 0x00200000e884783b */ /* 0x000e660000004200 */
[----:B------:R-:W-:Y:S01]  /*9fa0*/  MOV R252, R150 ;  /* 0x0000009600fc7202 */ /* 0x000fe20000000f00 */
[----:B------:R-:W-:Y:S01]  /*9fb0*/  IMAD.MOV.U32 R172, RZ, RZ, R149 ;  /* 0x000000ffffac7224 */ /* 0x000fe200078e0095 */
[----:B------:R-:W-:Y:S02]  /*9fc0*/  MOV R149, R143 ;  /* 0x0000008f00957202 */ /* 0x000fe40000000f00 */
[----:B------:R-:W-:Y:S01]  /*9fd0*/  F2FP.PACK_AB R143, R198, R168 ;  /* 0x000000a8c68f723e */ /* 0x000fe200000000ff */
[----:B------:R-:W2:Y:S03]  /*9fe0*/  MUFU.EX2 R224, R201 ;  /* 0x000000c900e07308 */ /* 0x000ea60000000800 */
[----:B------:R-:W-:Y:S07]  /*9ff0*/  IMAD.MOV.U32 R249, RZ, RZ, R149 ;  /* 0x000000fffff97224 */ /* 0x000fee00078e0095 */
[----:B------:R-:W-:Y:S10]  /*a000*/  MUFU.EX2 R197, R197 ;  /* 0x000000c500c57308 */ /* 0x000ff40000000800 */
[----:B------:R-:W-:Y:S01]  /*a010*/  MUFU.EX2 R172, R172 ;  /* 0x000000ac00ac7308 */ /* 0x000fe20000000800 */
[----:B--2---:R-:W-:Y:S09]  /*a020*/  F2FP.PACK_AB R210, R224, R225 ;  /* 0x000000e1e0d2723e */ /* 0x004ff200000000ff */
[----:B------:R-:W-:Y:S01]  /*a030*/  MUFU.EX2 R174, R174 ;  /* 0x000000ae00ae7308 */ /* 0x000fe20000000800 */
[-C--:B-1----:R-:W-:Y:S08]  /*a040*/  HMMA.16816.F32 R116, R204, R132.reuse, R116 ;  /* 0x00000084cc74723c */ /* 0x082ff00000001874 */
[C---:B------:R-:W-:Y:S01]  /*a050*/  HMMA.16816.F32 R120, R188.reuse, R132, R120 ;  /* 0x00000084bc78723c */ /* 0x040fe20000001878 */
[----:B------:R-:W2:Y:S01]  /*a060*/  LDL.LU R132, [R1+0x4] ;  /* 0x0000040001847983 */ /* 0x000ea20000300800 */
[----:B------:R-:W-:Y:S03]  /*a070*/  MUFU.EX2 R249, R249 ;  /* 0x000000f900f97308 */ /* 0x000fe60000000800 */
[----:B------:R-:W3:Y:S02]  /*a080*/  LDL.LU R2, [R1+0x18] ;  /* 0x0000180001027983 */ /* 0x000ee40000300800 */
[----:B------:R-:W-:Y:S01]  /*a090*/  F2FP.PACK_AB R133, R167, R163 ;  /* 0x000000a3a785723e */ /* 0x000fe200000000ff */
[-C--:B------:R-:W-:Y:S01]  /*a0a0*/  HMMA.16816.F32 R124, R188, R134.reuse, R124 ;  /* 0x00000086bc7c723c */ /* 0x080fe2000000187c */
[----:B------:R-:W3:Y:S03]  /*a0b0*/  LDL.LU R148, [R1+0x1c] ;  /* 0x00001c0001947983 */ /* 0x000ee60000300800 */
[----:B------:R-:W-:Y:S01]  /*a0c0*/  MUFU.EX2 R188, R155 ;  /* 0x0000009b00bc7308 */ /* 0x000fe20000000800 */
[----:B------:R1:W5:Y:S09]  /*a0d0*/  LDL.LU R228, [R1+0xa0] ;  /* 0x0000a00001e47983 */ /* 0x0003720000300800 */
[----:B------:R-:W-:Y:S10]  /*a0e0*/  MUFU.EX2 R189, R179 ;  /* 0x000000b300bd7308 */ /* 0x000ff40000000800 */
[----:B------:R-:W-:Y:S01]  /*a0f0*/  MUFU.EX2 R179, R176 ;  /* 0x000000b000b37308 */ /* 0x000fe20000000800 */
[C---:B----4-:R-:W-:Y:S02]  /*a100*/  FMUL.FTZ R130, R180.reuse, R130 ;  /* 0x00000082b4827220 */ /* 0x050fe40000410000 */
[----:B------:R-:W-:Y:S07]  /*a110*/  FMUL.FTZ R131, R180, R131 ;  /* 0x00000083b4837220 */ /* 0x000fee0000410000 */
[----:B------:R4:W-:Y:S01]  /*a120*/  MUFU.EX2 R176, R154 ;  /* 0x0000009a00b07308 */ /* 0x0009e20000000800 */
[----:B------:R-:W-:Y:S09]  /*a130*/  HMMA.16816.F32 R128, R204, R134, R128 ;  /* 0x00000086cc80723c */ /* 0x000ff20000001880 */
[----:B------:R-:W-:Y:S03]  /*a140*/  MUFU.EX2 R190, R178 ;  /* 0x000000b200be7308 */ /* 0x000fe60000000800 */
[----:B------:R-:W-:Y:S01]  /*a150*/  F2FP.PACK_AB R134, R170, R169 ;  /* 0x000000a9aa86723e */ /* 0x000fe200000000ff */
[----:B------:R-:W-:Y:S01]  /*a160*/  IMAD.MOV.U32 R205, RZ, RZ, R146 ;  /* 0x000000ffffcd7224 */ /* 0x000fe200078e0092 */
[----:B------:R-:W-:Y:S02]  /*a170*/  F2FP.PACK_AB R135, R171, R164 ;  /* 0x000000a4ab87723e */ /* 0x000fe400000000ff */
[----:B------:R-:W-:Y:S02]  /*a180*/  MOV R206, R147 ;  /* 0x0000009300ce7202 */ /* 0x000fe40000000f00 */
[----:B------:R-:W-:Y:S01]  /*a190*/  LDSM.16.MT88.4 R144, [R230+0x1000] ;  /* 0x00100000e690783b */ /* 0x000fe20000004200 */
[----:B------:R-:W-:Y:S01]  /*a1a0*/  MOV R207, R152 ;  /* 0x0000009800cf7202 */ /* 0x000fe20000000f00 */
[----:B------:R1:W-:Y:S06]  /*a1b0*/  MUFU.EX2 R178, R175 ;  /* 0x000000af00b27308 */ /* 0x0003ec0000000800 */
[----:B----4-:R-:W-:Y:S04]  /*a1c0*/  LDSM.16.MT88.4 R152, [R232+0x1000] ;  /* 0x00100000e898783b */ /* 0x010fe80000004200 */
[----:B------:R-:W-:Y:S10]  /*a1d0*/  MUFU.EX2 R204, R157 ;  /* 0x0000009d00cc7308 */ /* 0x000ff40000000800 */
[----:B------:R4:W-:Y:S01]  /*a1e0*/  MUFU.EX2 R191, R156 ;  /* 0x0000009c00bf7308 */ /* 0x0009e20000000800 */
[----:B-1----:R-:W-:Y:S09]  /*a1f0*/  IMAD.MOV.U32 R175, RZ, RZ, R151 ;  /* 0x000000ffffaf7224 */ /* 0x002ff200078e0097 */
[----:B------:R-:W1:Y:S10]  /*a200*/  MUFU.EX2 R252, R252 ;  /* 0x000000fc00fc7308 */ /* 0x000e740000000800 */
[----:B------:R-:W-:Y:S10]  /*a210*/  MUFU.EX2 R175, R175 ;  /* 0x000000af00af7308 */ /* 0x000ff40000000800 */
[----:B------:R-:W-:Y:S01]  /*a220*/  MUFU.EX2 R250, R250 ;  /* 0x000000fa00fa7308 */ /* 0x000fe20000000800 */
[----:B--2---:R-:W-:Y:S01]  /*a230*/  FFMA.FTZ R181, R181, R132, R213 ;  /* 0x00000084b5b57223 */ /* 0x004fe200000100d5 */
[----:B------:R-:W-:Y:S01]  /*a240*/  F2FP.PACK_AB R132, R165, R162 ;  /* 0x000000a2a584723e */ /* 0x000fe200000000ff */
[----:B---3--:R-:W-:Y:S07]  /*a250*/  FFMA.FTZ R2, R180, R2, R212 ;  /* 0x00000002b4027223 */ /* 0x008fee00000100d4 */
[----:B------:R-:W-:Y:S01]  /*a260*/  MUFU.EX2 R180, R207 ;  /* 0x000000cf00b47308 */ /* 0x000fe20000000800 */
[-C--:B------:R-:W-:Y:S05]  /*a270*/  HMMA.16816.F32 R4, R132, R136.reuse, R4 ;  /* 0x000000888404723c */ /* 0x080fea0000001804 */
[----:B------:R-:W-:Y:S02]  /*a280*/  FFMA.FTZ R148, R3, R148, R186 ;  /* 0x0000009403947223 */ /* 0x000fe400000100ba */
[----:B------:R-:W2:Y:S01]  /*a290*/  LDL.LU R3, [R1+0x20] ;  /* 0x0000200001037983 */ /* 0x000ea20000300800 */
[C---:B------:R-:W-:Y:S01]  /*a2a0*/  HMMA.16816.F32 R8, R140.reuse, R136, R8 ;  /* 0x000000888c08723c */ /* 0x040fe20000001808 */
[----:B------:R3:W-:Y:S03]  /*a2b0*/  MUFU.EX2 R186, R235 ;  /* 0x000000eb00ba7308 */ /* 0x0007e60000000800 */
[----:B------:R-:W-:Y:S04]  /*a2c0*/  FADD.FTZ R2, R218, R2 ;  /* 0x00000002da027221 */ /* 0x000fe80000010000 */
[-C--:B------:R-:W-:Y:S04]  /*a2d0*/  HMMA.16816.F32 R12, R140, R138.reuse, R12 ;  /* 0x0000008a8c0c723c */ /* 0x080fe8000000180c */
[----:B------:R-:W-:Y:S02]  /*a2e0*/  FADD.FTZ R2, R219, R2 ;  /* 0x00000002db027221 */ /* 0x000fe40000010000 */
[----:B------:R-:W-:Y:S02]  /*a2f0*/  LDSM.16.MT88.4 R216, [R230+0x3800] ;  /* 0x00380000e6d8783b */ /* 0x000fe40000004200 */
[C---:B------:R-:W-:Y:S04]  /*a300*/  HMMA.16816.F32 R16, R132.reuse, R138, R16 ;  /* 0x0000008a8410723c */ /* 0x040fe80000001810 */
[----:B----4-:R-:W-:Y:S02]  /*a310*/  FADD.FTZ R156, R221, R2 ;  /* 0x00000002dd9c7221 */ /* 0x010fe40000010000 */
[----:B------:R-:W4:Y:S01]  /*a320*/  LDSM.16.MT88.4 R136, [R230+0x800] ;  /* 0x00080000e688783b */ /* 0x000f220000004200 */
[----:B------:R1:W-:Y:S07]  /*a330*/  MUFU.EX2 R2, R205 ;  /* 0x000000cd00027308 */ /* 0x0003ee0000000800 */
[----:B---3--:R3:W5:Y:S01]  /*a340*/  LDL.LU R235, [R1+0x9c] ;  /* 0x00009c0001eb7983 */ /* 0x0087620000300800 */
[----:B-1----:R-:W-:Y:S01]  /*a350*/  F2FP.PACK_AB R205, R252, R249 ;  /* 0x000000f9fccd723e */ /* 0x002fe200000000ff */
[-C--:B----4-:R-:W-:Y:S08]  /*a360*/  HMMA.16816.F32 R20, R132, R136.reuse, R20 ;  /* 0x000000888414723c */ /* 0x090ff00000001814 */
        /* <DEDUP_REMOVED lines=31> */
[----:B--2---:R-:W-:Y:S01]  /*a560*/  FFMA.FTZ R136, R0, R3, R187 ;  /* 0x0000000300887223 */ /* 0x004fe200000100bb */
[-C--:B------:R-:W-:Y:S01]  /*a570*/  HMMA.16816.F32 R124, R140, R138.reuse, R124 ;  /* 0x0000008a8c7c723c */ /* 0x080fe2000000187c */
[----:B------:R-:W1:Y:S01]  /*a580*/  LDSM.16.MT88.4 R140, [R229+0x1000] ;  /* 0x00100000e58c783b */ /* 0x000e620000004200 */
[----:B------:R-:W2:Y:S02]  /*a590*/  MUFU.EX2 R187, R200 ;  /* 0x000000c800bb7308 */ /* 0x000ea40000000800 */
[----:B------:R-:W-:Y:S01]  /*a5a0*/  FADD.FTZ R0, R215, R148 ;  /* 0x00000094d7007221 */ /* 0x000fe20000010000 */
[----:B------:R-:W-:Y:S01]  /*a5b0*/  F2FP.PACK_AB R137, R191, R204 ;  /* 0x000000ccbf89723e */ /* 0x000fe200000000ff */
[----:B------:R-:W-:Y:S02]  /*a5c0*/  FADD.FTZ R3, R220, R181 ;  /* 0x000000b5dc037221 */ /* 0x000fe40000010000 */
[----:B------:R-:W-:Y:S01]  /*a5d0*/  HMMA.16816.F32 R128, R132, R138, R128 ;  /* 0x0000008a8480723c */ /* 0x000fe20000001880 */
[----:B------:R-:W4:Y:S03]  /*a5e0*/  LDSM.16.MT88.4 R148, [R233+0x1000] ;  /* 0x00100000e994783b */ /* 0x000f260000004200 */
[----:B------:R-:W-:Y:S01]  /*a5f0*/  FADD.FTZ R136, R208, R136 ;  /* 0x00000088d0887221 */ /* 0x000fe20000010000 */
[----:B------:R-:W-:Y:S01]  /*a600*/  MUFU.EX2 R181, R246 ;  /* 0x000000f600b57308 */ /* 0x000fe20000000800 */
[----:B------:R-:W-:Y:S01]  /*a610*/  FADD.FTZ R157, R214, R0 ;  /* 0x00000000d69d7221 */ /* 0x000fe20000010000 */
[----:B------:R-:W-:Y:S01]  /*a620*/  F2FP.PACK_AB R135, R177, R190 ;  /* 0x000000beb187723e */ /* 0x000fe200000000ff */
[----:B------:R-:W-:Y:S01]  /*a630*/  FADD.FTZ R0, R209, R136 ;  /* 0x00000088d1007221 */ /* 0x000fe20000010000 */
[----:B------:R-:W-:Y:S01]  /*a640*/  F2FP.PACK_AB R132, R196, R197 ;  /* 0x000000c5c484723e */ /* 0x000fe200000000ff */
[----:B------:R-:W-:Y:S02]  /*a650*/  LDSM.16.MT88.4 R212, [R229+0x3800] ;  /* 0x00380000e5d4783b */ /* 0x000fe40000004200 */
[----:B------:R-:W-:Y:S01]  /*a660*/  F2FP.PACK_AB R134, R189, R172 ;  /* 0x000000acbd86723e */ /* 0x000fe200000000ff */
[----:B------:R-:W-:Y:S01]  /*a670*/  FADD.FTZ R3, R222, R3 ;  /* 0x00000003de037221 */ /* 0x000fe20000010000 */
[----:B------:R-:W-:Y:S01]  /*a680*/  F2FP.PACK_AB R133, R195, R173 ;  /* 0x000000adc385723e */ /* 0x000fe200000000ff */
[----:B------:R-:W-:Y:S01]  /*a690*/  FADD.FTZ R0, R247, R0 ;  /* 0x00000000f7007221 */ /* 0x000fe20000010000 */
[----:B------:R-:W-:Y:S01]  /*a6a0*/  F2FP.PACK_AB R138, R178, R179 ;  /* 0x000000b3b28a723e */ /* 0x000fe200000000ff */
[----:B------:R-:W-:Y:S01]  /*a6b0*/  FADD.FTZ R3, R227, R3 ;  /* 0x00000003e3037221 */ /* 0x000fe20000010000 */
[----:B------:R-:W-:Y:S01]  /*a6c0*/  LDSM.16.MT88.4 R220, [R233+0x3800] ;  /* 0x00380000e9dc783b */ /* 0x000fe20000004200 */
[----:B------:R-:W-:Y:S01]  /*a6d0*/  F2FP.PACK_AB R139, R176, R188 ;  /* 0x000000bcb08b723e */ /* 0x000fe200000000ff */
[----:B------:R-:W-:Y:S01]  /*a6e0*/  MUFU.EX2 R227, R226 ;  /* 0x000000e200e37308 */ /* 0x000fe20000000800 */
[----:B------:R-:W-:Y:S01]  /*a6f0*/  FADD.FTZ R3, R162, R3 ;  /* 0x00000003a2037221 */ /* 0x000fe20000010000 */
[----:B------:R-:W-:Y:S01]  /*a700*/  F2FP.PACK_AB R136, R193, R174 ;  /* 0x000000aec188723e */ /* 0x000fe200000000ff */
[----:B------:R-:W-:Y:S01]  /*a710*/  FADD.FTZ R0, R159, R0 ;  /* 0x000000009f007221 */ /* 0x000fe20000010000 */
[----:B------:R-:W-:Y:S01]  /*a720*/  MOV R159, R195 ;  /* 0x000000c3009f7202 */ /* 0x000fe20000000f00 */
[----:B------:R-:W-:Y:S01]  /*a730*/  FADD.FTZ R3, R165, R3 ;  /* 0x00000003a5037221 */ /* 0x000fe20000010000 */
[----:B--2---:R-:W-:Y:S01]  /*a740*/  F2FP.PACK_AB R209, R186, R187 ;  /* 0x000000bbbad1723e */ /* 0x004fe200000000ff */
[----:B------:R-:W-:Y:S03]  /*a750*/  IMAD.MOV.U32 R165, RZ, RZ, R194 ;  /* 0x000000ffffa57224 */ /* 0x000fe600078e00c2 */
[----:B------:R2:W2:Y:S01]  /*a760*/  MUFU.EX2 R226, R203 ;  /* 0x000000cb00e27308 */ /* 0x0004a20000000800 */
[-C--:B-1----:R-:W-:Y:S08]  /*a770*/  HMMA.16816.F32 R4, R132, R140.reuse, R4 ;  /* 0x0000008c8404723c */ /* 0x082ff00000001804 */
[C---:B------:R-:W-:Y:S08]  /*a780*/  HMMA.16816.F32 R8, R136.reuse, R140, R8 ;  /* 0x0000008c8808723c */ /* 0x040ff00000001808 */
[-C--:B------:R-:W-:Y:S01]  /*a790*/  HMMA.16816.F32 R12, R136, R142.reuse, R12 ;  /* 0x0000008e880c723c */ /* 0x080fe2000000180c */
[----:B--2---:R-:W-:Y:S03]  /*a7a0*/  LDSM.16.MT88.4 R200, [R229+0x1800] ;  /* 0x00180000e5c8783b */ /* 0x004fe60000004200 */
[----:B------:R-:W-:Y:S04]  /*a7b0*/  F2FP.PACK_AB R208, R226, R250 ;  /* 0x000000fae2d0723e */ /* 0x000fe800000000ff */
[C---:B------:R-:W-:Y:S01]  /*a7c0*/  HMMA.16816.F32 R16, R132.reuse, R142, R16 ;  /* 0x0000008e8410723c */ /* 0x040fe20000001810 */
[----:B------:R-:W1:Y:S07]  /*a7d0*/  LDSM.16.MT88.4 R140, [R229+0x3000] ;  /* 0x00300000e58c783b */ /* 0x000e6e0000004200 */
[-C--:B------:R-:W-:Y:S08]  /*a7e0*/  HMMA.16816.F32 R20, R132, R144.reuse, R20 ;  /* 0x000000908414723c */ /* 0x080ff00000001814 */
        /* <DEDUP_REMOVED lines=13> */
[----:B------:R-:W3:Y:S07]  /*a8c0*/  LDSM.16.MT88.4 R152, [R232+0x3000] ;  /* 0x00300000e898783b */ /* 0x000eee0000004200 */
[-C--:B-1----:R-:W-:Y:S08]  /*a8d0*/  HMMA.16816.F32 R68, R132, R140.reuse, R68 ;  /* 0x0000008c8444723c */ /* 0x082ff00000001844 */
[C---:B------:R-:W-:Y:S01]  /*a8e0*/  HMMA.16816.F32 R72, R136.reuse, R140, R72 ;  /* 0x0000008c8848723c */ /* 0x040fe20000001848 */
[----:B------:R-:W1:Y:S06]  /*a8f0*/  MUFU.EX2 R141, R206 ;  /* 0x000000ce008d7308 */ /* 0x000e6c0000000800 */
[----:B------:R-:W-:Y:S01]  /*a900*/  FADD.FTZ R140, R163, R156 ;  /* 0x0000009ca38c7221 */ /* 0x000fe20000010000 */
[-C--:B------:R-:W-:Y:S04]  /*a910*/  HMMA.16816.F32 R76, R136, R142.reuse, R76 ;  /* 0x0000008e884c723c */ /* 0x080fe8000000184c */
[----:B------:R-:W-:Y:S04]  /*a920*/  MOV R156, R197 ;  /* 0x000000c5009c7202 */ /* 0x000fe80000000f00 */
[C---:B------:R-:W-:Y:S07]  /*a930*/  HMMA.16816.F32 R80, R132.reuse, R142, R80 ;  /* 0x0000008e8450723c */ /* 0x040fee0000001850 */
[----:B------:R-:W-:Y:S01]  /*a940*/  MOV R143, R2 ;  /* 0x00000002008f7202 */ /* 0x000fe20000000f00 */
[-C--:B--2---:R-:W-:Y:S04]  /*a950*/  HMMA.16816.F32 R84, R132, R144.reuse, R84 ;  /* 0x000000908454723c */ /* 0x084fe80000001854 */
[----:B------:R-:W-:Y:S02]  /*a960*/  FADD.FTZ R2, R245, R157 ;  /* 0x0000009df5027221 */ /* 0x000fe40000010000 */
[----:B------:R2:W5:Y:S01]  /*a970*/  LDL.LU R245, [R1+0x98] ;  /* 0x0000980001f57983 */ /* 0x0005620000300800 */
[----:B------:R-:W-:Y:S01]  /*a980*/  IMAD.MOV.U32 R142, RZ, RZ, R204 ;  /* 0x000000ffff8e7224 */ /* 0x000fe200078e00cc */
[C---:B------:R-:W-:Y:S02]  /*a990*/  HMMA.16816.F32 R88, R136.reuse, R144, R88 ;  /* 0x000000908858723c */ /* 0x040fe40000001858 */
[----:B------:R2:W5:Y:S02]  /*a9a0*/  LDL.LU R246, [R1+0x94] ;  /* 0x0000940001f67983 */ /* 0x0005640000300800 */
[----:B------:R-:W-:Y:S01]  /*a9b0*/  F2FP.PACK_AB R204, R251, R227 ;  /* 0x000000e3fbcc723e */ /* 0x000fe200000000ff */
[----:B------:R-:W-:Y:S01]  /*a9c0*/  FADD.FTZ R2, R158, R2 ;  /* 0x000000029e027221 */ /* 0x000fe20000010000 */
[----:B------:R2:W5:Y:S01]  /*a9d0*/  LDL.LU R247, [R1+0x90] ;  /* 0x0000900001f77983 */ /* 0x0005620000300800 */
[----:B------:R-:W-:Y:S01]  /*a9e0*/  IMAD.MOV.U32 R157, RZ, RZ, R198 ;  /* 0x000000ffff9d7224 */ /* 0x000fe200078e00c6 */
[-C--:B------:R-:W-:Y:S04]  /*a9f0*/  HMMA.16816.F32 R92, R136, R146.reuse, R92 ;  /* 0x00000092885c723c */ /* 0x080fe8000000185c */
[----:B------:R-:W-:Y:S04]  /*aa00*/  IMAD.MOV.U32 R158, RZ, RZ, R196 ;  /* 0x000000ffff9e7224 */ /* 0x000fe800078e00c4 */
[C---:B------:R-:W-:Y:S01]  /*aa10*/  HMMA.16816.F32 R96, R132.reuse, R146, R96 ;  /* 0x000000928460723c */ /* 0x040fe20000001860 */
[----:B------:R-:W1:Y:S07]  /*aa20*/  LDSM.16.MT88.4 R144, [R230+0x1800] ;  /* 0x00180000e690783b */ /* 0x000e6e0000004200 */
[-C--:B----4-:R-:W-:Y:S08]  /*aa30*/  HMMA.16816.F32 R100, R132, R148.reuse, R100 ;  /* 0x000000948464723c */ /* 0x090ff00000001864 */
[C---:B------:R-:W-:Y:S08]  /*aa40*/  HMMA.16816.F32 R104, R136.reuse, R148, R104 ;  /* 0x000000948868723c */ /* 0x040ff00000001868 */
[-C--:B------:R-:W-:Y:S08]  /*aa50*/  HMMA.16816.F32 R108, R136, R150.reuse, R108 ;  /* 0x00000096886c723c */ /* 0x080ff0000000186c */
[C---:B------:R-:W-:Y:S07]  /*aa60*/  HMMA.16816.F32 R112, R132.reuse, R150, R112 ;  /* 0x000000968470723c */ /* 0x040fee0000001870 */
[----:B------:R-:W-:Y:S01]  /*aa70*/  MOV R151, R199 ;  /* 0x000000c700977202 */ /* 0x000fe20000000f00 */
[-C--:B---3--:R-:W-:Y:S08]  /*aa80*/  HMMA.16816.F32 R116, R132, R152.reuse, R116 ;  /* 0x000000988474723c */ /* 0x088ff00000001874 */
[C---:B------:R-:W-:Y:S07]  /*aa90*/  HMMA.16816.F32 R120, R136.reuse, R152, R120 ;  /* 0x000000988878723c */ /* 0x040fee0000001878 */
[----:B------:R-:W-:Y:S01]  /*aaa0*/  IMAD.MOV.U32 R152, RZ, RZ, R180 ;  /* 0x000000ffff987224 */ /* 0x000fe200078e00b4 */
[-C--:B------:R-:W-:Y:S01]  /*aab0*/  HMMA.16816.F32 R124, R136, R154.reuse, R124 ;  /* 0x0000009a887c723c */ /* 0x080fe2000000187c */
[----:B------:R-:W3:Y:S03]  /*aac0*/  MUFU.EX2 R180, R239 ;  /* 0x000000ef00b47308 */ /* 0x000ee60000000800 */
[----:B-1----:R-:W-:Y:S01]  /*aad0*/  MOV R153, R141 ;  /* 0x0000008d00997202 */ /* 0x002fe20000000f00 */
[----:B------:R-:W-:Y:S01]  /*aae0*/  FADD.FTZ R141, R167, R140 ;  /* 0x0000008ca78d7221 */ /* 0x000fe20000010000 */
[----:B------:R-:W-:Y:S01]  /*aaf0*/  F2FP.PACK_AB R207, R152, R175 ;  /* 0x000000af98cf723e */ /* 0x000fe200000000ff */
[----:B------:R-:W-:Y:S01]  /*ab00*/  FADD.FTZ R140, R160, R2 ;  /* 0x00000002a08c7221 */ /* 0x000fe20000010000 */
[----:B------:R-:W-:Y:S04]  /*ab10*/  HMMA.16816.F32 R128, R132, R154, R128 ;  /* 0x0000009a8480723c */ /* 0x000fe80000001880 */
[----:B------:R-:W-:Y:S01]  /*ab20*/  F2FP.PACK_AB R206, R153, R143 ;  /* 0x0000008f99ce723e */ /* 0x000fe200000000ff */
[----:B------:R-:W-:Y:S01]  /*ab30*/  FADD.FTZ R141, R164, R141 ;  /* 0x0000008da48d7221 */ /* 0x000fe20000010000 */
[----:B------:R-:W-:Y:S01]  /*ab40*/  MOV R167, R193 ;  /* 0x000000c100a77202 */ /* 0x000fe20000000f00 */
[----:B------:R-:W-:Y:S01]  /*ab50*/  FADD.FTZ R2, R161, R0 ;  /* 0x00000000a1027221 */ /* 0x000fe20000010000 */
[----:B------:R-:W-:Y:S01]  /*ab60*/  MOV R164, R172 ;  /* 0x000000ac00a47202 */ /* 0x000fe20000000f00 */
[----:B------:R-:W-:Y:S01]  /*ab70*/  IMAD.MOV.U32 R172, RZ, RZ, R192 ;  /* 0x000000ffffac7224 */ /* 0x000fe200078e00c0 */
[----:B------:R-:W1:Y:S01]  /*ab80*/  LDSM.16.MT88.4 R160, [R233+0x1800] ;  /* 0x00180000e9a0783b */ /* 0x000e620000004200 */
[-C--:B------:R-:W-:Y:S05]  /*ab90*/  HMMA.16816.F32 R192, R204, R200.reuse, R4 ;  /* 0x000000c8ccc0723c */ /* 0x080fea0000001804 */
[----:B------:R-:W-:Y:S01]  /*aba0*/  MOV R139, R190 ;  /* 0x000000be008b7202 */ /* 0x000fe20000000f00 */
[----:B------:R-:W-:Y:S01]  /*abb0*/  IMAD.MOV.U32 R136, RZ, RZ, R189 ;  /* 0x000000ffff887224 */ /* 0x000fe200078e00bd */
[----:B---3--:R-:W-:Y:S01]  /*abc0*/  F2FP.PACK_AB R211, R180, R181 ;  /* 0x000000b5b4d3723e */ /* 0x008fe200000000ff */
[----:B------:R-:W-:Y:S01]  /*abd0*/  FADD.FTZ R0, R169, R3 ;  /* 0x00000003a9007221 */ /* 0x000fe20000010000 */
[----:B------:R-:W-:Y:S01]  /*abe0*/  MOV R137, R188 ;  /* 0x000000bc00897202 */ /* 0x000fe20000000f00 */
[----:B------:R2:W5:Y:S02]  /*abf0*/  LDL.LU R239, [R1+0x8c] ;  /* 0x00008c0001ef7983 */ /* 0x0005640000300800 */
[----:B------:R-:W-:Y:S02]  /*ac00*/  IMAD.MOV.U32 R169, RZ, RZ, R191 ;  /* 0x000000ffffa97224 */ /* 0x000fe400078e00bf */
[C---:B------:R-:W-:Y:S01]  /*ac10*/  HMMA.16816.F32 R188, R208.reuse, R200, R8 ;  /* 0x000000c8d0bc723c */ /* 0x040fe20000001808 */
[----:B------:R-:W-:Y:S03]  /*ac20*/  LDSM.16.MT88.4 R4, [R232+0x3800] ;  /* 0x00380000e804783b */ /* 0x000fe60000004200 */
[----:B------:R-:W-:Y:S02]  /*ac30*/  IMAD.MOV.U32 R138, RZ, RZ, R179 ;  /* 0x000000ffff8a7224 */ /* 0x000fe400078e00b3 */
[----:B------:R-:W-:Y:S01]  /*ac40*/  FADD.FTZ R150, R166, R140 ;  /* 0x0000008ca6967221 */ /* 0x000fe20000010000 */
[----:B------:R-:W-:Y:S01]  /*ac50*/  MOV R166, R178 ;  /* 0x000000b200a67202 */ /* 0x000fe20000000f00 */
[-C--:B------:R-:W-:Y:S04]  /*ac60*/  HMMA.16816.F32 R196, R208, R202.reuse, R12 ;  /* 0x000000cad0c4723c */ /* 0x080fe8000000180c */
[----:B------:R-:W-:Y:S01]  /*ac70*/  IMAD.MOV.U32 R140, RZ, RZ, R177 ;  /* 0x000000ffff8c7224 */ /* 0x000fe200078e00b1 */
[----:B------:R-:W-:Y:S01]  /*ac80*/  MOV R10, R159 ;  /* 0x0000009f000a7202 */ /* 0x000fe20000000f00 */
[----:B------:R-:W-:Y:S01]  /*ac90*/  FADD.FTZ R149, R168, R2 ;  /* 0x00000002a8957221 */ /* 0x000fe20000010000 */
[----:B------:R-:W-:Y:S01]  /*aca0*/  MOV R2, R176 ;  /* 0x000000b000027202 */ /* 0x000fe20000000f00 */
[C---:B------:R-:W-:Y:S01]  /*acb0*/  HMMA.16816.F32 R200, R204.reuse, R202, R16 ;  /* 0x000000caccc8723c */ /* 0x040fe20000001810 */
[----:B------:R-:W3:Y:S03]  /*acc0*/  LDSM.16.MT88.4 R176, [R232+0x1800] ;  /* 0x00180000e8b0783b */ /* 0x000ee60000004200 */
[----:B------:R-:W-:Y:S01]  /*acd0*/  MOV R14, R152 ;  /* 0x00000098000e7202 */ /* 0x000fe20000000f00 */
[----:B------:R-:W-:Y:S01]  /*ace0*/  IMAD.MOV.U32 R13, RZ, RZ, R153 ;  /* 0x000000ffff0d7224 */ /* 0x000fe200078e0099 */
[----:B------:R-:W-:Y:S01]  /*acf0*/  MOV R9, R167 ;  /* 0x000000a700097202 */ /* 0x000fe20000000f00 */
[----:B------:R-:W-:Y:S01]  /*ad00*/  IMAD.MOV.U32 R15, RZ, RZ, R165 ;  /* 0x000000ffff0f7224 */ /* 0x000fe200078e00a5 */
[-C--:B------:R-:W-:Y:S04]  /*ad10*/  HMMA.16816.F32 R132, R204, R144.reuse, R20 ;  /* 0x00000090cc84723c */ /* 0x080fe80000001814 */
[----:B------:R-:W-:Y:S01]  /*ad20*/  FADD.FTZ R3, R171, R141 ;  /* 0x0000008dab037221 */ /* 0x000fe20000010000 */
[----:B------:R-:W-:Y:S01]  /*ad30*/  MOV R19, R143 ;  /* 0x0000008f00137202 */ /* 0x000fe20000000f00 */
[----:B------:R-:W-:Y:S01]  /*ad40*/  IMAD.MOV.U32 R16, RZ, RZ, R140 ;  /* 0x000000ffff107224 */ /* 0x000fe200078e008c */
[----:B------:R-:W-:Y:S01]  /*ad50*/  MOV R23, R136 ;  /* 0x0000008800177202 */ /* 0x000fe20000000f00 */
[----:B------:R-:W-:Y:S01]  /*ad60*/  IMAD.MOV.U32 R22, RZ, RZ, R137 ;  /* 0x000000ffff167224 */ /* 0x000fe200078e0089 */
[----:B------:R-:W-:Y:S03]  /*ad70*/  MOV R21, R138 ;  /* 0x0000008a00157202 */ /* 0x000fe60000000f00 */
[----:B------:R-:W-:Y:S01]  /*ad80*/  IMAD.MOV.U32 R20, RZ, RZ, R139 ;  /* 0x000000ffff147224 */ /* 0x000fe200078e008b */
[----:B------:R-:W-:Y:S01]  /*ad90*/  MOV R17, R166 ;  /* 0x000000a600117202 */ /* 0x000fe20000000f00 */
[C---:B------:R-:W-:Y:S04]  /*ada0*/  HMMA.16816.F32 R136, R208.reuse, R144, R24 ;  /* 0x00000090d088723c */ /* 0x040fe80000001818 */
[----:B------:R-:W-:Y:S01]  /*adb0*/  FADD.FTZ R148, R170, R0 ;  /* 0x00000000aa947221 */ /* 0x000fe20000010000 */
[----:B------:R-:W-:Y:S01]  /*adc0*/  MOV R8, R156 ;  /* 0x0000009c00087202 */ /* 0x000fe20000000f00 */
[----:B------:R-:W-:Y:S01]  /*add0*/  IMAD.MOV.U32 R18, RZ, RZ, R2 ;  /* 0x000000ffff127224 */ /* 0x000fe200078e0002 */
[----:B------:R-:W-:Y:S01]  /*ade0*/  MOV R2, R151 ;  /* 0x0000009700027202 */ /* 0x000fe20000000f00 */
[----:B------:R-:W-:Y:S01]  /*adf0*/  IMAD.MOV.U32 R25, RZ, RZ, R142 ;  /* 0x000000ffff197224 */ /* 0x000fe200078e008e */
[----:B------:R-:W-:Y:S01]  /*ae00*/  MOV R27, R164 ;  /* 0x000000a4001b7202 */ /* 0x000fe20000000f00 */
[-C--:B------:R-:W-:Y:S03]  /*ae10*/  HMMA.16816.F32 R140, R208, R146.reuse, R28 ;  /* 0x00000092d08c723c */ /* 0x080fe6000000181c */
[----:B------:R-:W-:Y:S01]  /*ae20*/  IMAD.MOV.U32 R12, RZ, RZ, R175 ;  /* 0x000000ffff0c7224 */ /* 0x000fe200078e00af */
[----:B------:R-:W-:Y:S01]  /*ae30*/  MOV R24, R174 ;  /* 0x000000ae00187202 */ /* 0x000fe20000000f00 */
[----:B------:R-:W-:Y:S02]  /*ae40*/  IMAD.MOV.U32 R11, RZ, RZ, R158 ;  /* 0x000000ffff0b7224 */ /* 0x000fe400078e009e */
[----:B------:R-:W-:Y:S01]  /*ae50*/  IMAD.MOV.U32 R26, RZ, RZ, R169 ;  /* 0x000000ffff1a7224 */ /* 0x000fe200078e00a9 */
[C---:B------:R-:W-:Y:S01]  /*ae60*/  HMMA.16816.F32 R144, R204.reuse, R146, R32 ;  /* 0x00000092cc90723c */ /* 0x040fe20000001820 */
[----:B------:R-:W4:Y:S03]  /*ae70*/  LDL R34, [R1+0x40] ;  /* 0x0000400001227983 */ /* 0x000f260000100800 */
[----:B------:R-:W-:Y:S01]  /*ae80*/  IMAD.MOV.U32 R28, RZ, RZ, R150 ;  /* 0x000000ffff1c7224 */ /* 0x000fe200078e0096 */
[----:B------:R-:W-:Y:S01]  /*ae90*/  MOV R29, R149 ;  /* 0x00000095001d7202 */ /* 0x000fe20000000f00 */
[----:B------:R-:W-:Y:S01]  /*aea0*/  IMAD.MOV.U32 R30, RZ, RZ, R148 ;  /* 0x000000ffff1e7224 */ /* 0x000fe200078e0094 */
[----:B------:R-:W-:Y:S01]  /*aeb0*/  MOV R31, R173 ;  /* 0x000000ad001f7202 */ /* 0x000fe20000000f00 */
[-C--:B-1----:R-:W-:Y:S04]  /*aec0*/  HMMA.16816.F32 R148, R204, R160.reuse, R36 ;  /* 0x000000a0cc94723c */ /* 0x082fe80000001824 */
[----:B------:R-:W-:Y:S02]  /*aed0*/  FADD.FTZ R3, R31, R3 ;  /* 0x000000031f037221 */ /* 0x000fe40000010000 */
[----:B------:R-:W-:Y:S02]  /*aee0*/  FADD.FTZ R2, R2, R28 ;  /* 0x0000001c02027221 */ /* 0x000fe40000010000 */
[C---:B------:R-:W-:Y:S04]  /*aef0*/  HMMA.16816.F32 R152, R208.reuse, R160, R40 ;  /* 0x000000a0d098723c */ /* 0x040fe80000001828 */
[----:B------:R-:W-:Y:S02]  /*af00*/  IMAD.MOV.U32 R0, RZ, RZ, R157 ;  /* 0x000000ffff007224 */ /* 0x000fe400078e009d */
[----:B------:R-:W-:Y:S02]  /*af10*/  FADD.FTZ R2, R24, R2 ;  /* 0x0000000218027221 */ /* 0x000fe40000010000 */
        /* <DEDUP_REMOVED lines=22> */
[----:B------:R-:W-:Y:S01]  /*b080*/  FADD.FTZ R3, R187, R3 ;  /* 0x00000003bb037221 */ /* 0x000fe20000010000 */
[----:B------:R-:W-:Y:S03]  /*b090*/  MOV R187, R182 ;  /* 0x000000b600bb7202 */ /* 0x000fe60000000f00 */
[-C--:B------:R-:W-:Y:S04]  /*b0a0*/  HMMA.16816.F32 R76, R208, R214.reuse, R76 ;  /* 0x000000d6d04c723c */ /* 0x080fe8000000184c */
[----:B------:R-:W-:Y:S02]  /*b0b0*/  FADD.FTZ R3, R186, R3 ;  /* 0x00000003ba037221 */ /* 0x000fe40000010000 */
[----:B------:R-:W-:Y:S02]  /*b0c0*/  IMAD.MOV.U32 R186, RZ, RZ, R183 ;  /* 0x000000ffffba7224 */ /* 0x000fe400078e00b7 */
        /* <DEDUP_REMOVED lines=17> */
[----:B------:R-:W-:Y:S01]  /*b1e0*/  FADD.FTZ R5, R250, R5 ;  /* 0x00000005fa057221 */ /* 0x000fe20000010000 */
[----:B------:R-:W-:Y:S01]  /*b1f0*/  MOV R249, R15 ;  /* 0x0000000f00f97202 */ /* 0x000fe20000000f00 */
[----:B------:R-:W-:Y:S02]  /*b200*/  FADD.FTZ R2, R251, R2 ;  /* 0x00000002fb027221 */ /* 0x000fe40000010000 */
[----:B------:R-:W-:Y:S04]  /*b210*/  FADD.FTZ R4, R252, R0 ;  /* 0x00000000fc047221 */ /* 0x000fe80000010000 */
        /* <DEDUP_REMOVED lines=12> */
[----:B------:R-:W-:Y:S01]  /*b2e0*/  IMAD.MOV.U32 R0, RZ, RZ, R15 ;  /* 0x000000ffff007224 */ /* 0x000fe200078e000f */
[----:B------:R2:W-:Y:S01]  /*b2f0*/  STL [R1+0x1c], R3 ;  /* 0x00001c0301007387 */ /* 0x0005e20000100800 */
[----:B------:R-:W-:Y:S03]  /*b300*/  IMAD.MOV.U32 R181, RZ, RZ, R184 ;  /* 0x000000ffffb57224 */ /* 0x000fe600078e00b8 */
[----:B------:R2:W-:Y:S04]  /*b310*/  STL [R1+0x20], R2 ;  /* 0x0000200201007387 */ /* 0x0005e80000100800 */
[----:B------:R2:W-:Y:S01]  /*b320*/  STL [R1], R0 ;  /* 0x0000000001007387 */ /* 0x0005e20000100800 */
[----:B----4-:R-:W-:Y:S11]  /*b330*/  ISETP.GT.AND P0, PT, R35, R34, PT ;  /* 0x000000222300720c */ /* 0x010ff60003f04270 */
[----:B------:R-:W-:Y:S02]  /*b340*/  @!UPT UIADD3 URZ, URZ, URZ, URZ ;  /* 0x0000003f3f3ff290 */ /* 0x000fe4000fffe03f */
[----:B--2---:R-:W-:-:S05]  /*b350*/  @P0 BRA `(.L_x_1377) ;  /* 0xffffb31000000947 */ /* 0x004fca000383ffff */
.L_x_1376:
[----:B-1----:R-:W-:-:S13]  /*b360*/  ISETP.GE.AND P0, PT, R249, RZ, PT ;  /* 0x000000fff900720c */ /* 0x002fda0003f06270 */
[----:B------:R-:W-:Y:S05]  /*b370*/  @!P0 BRA `(.L_x_1378) ;  /* 0x00003a3000008947 */ /* 0x000fea0003800000 */
[----:B------:R-:W-:Y:S01]  /*b380*/  IMAD.MOV.U32 R2, RZ, RZ, R184 ;  /* 0x000000ffff027224 */ /* 0x000fe200078e00b8 */
[----:B------:R-:W-:Y:S01]  /*b390*/  MOV R186, R182 ;  /* 0x000000b600ba7202 */ /* 0x000fe20000000f00 */
[----:B------:R-:W-:Y:S01]  /*b3a0*/  IMAD.MOV.U32 R0, RZ, RZ, R185 ;  /* 0x000000ffff007224 */ /* 0x000fe200078e00b9 */
[----:B------:R-:W-:Y:S02]  /*b3b0*/  MOV R3, R183 ;  /* 0x000000b700037202 */ /* 0x000fe40000000f00 */
.L_x_1379:
[----:B------:R-:W2:Y:S01]  /*b3c0*/  LDL.64 R40, [R1+0x30] ;  /* 0x0000300001287983 */ /* 0x000ea20000100a00 */
[----:B------:R-:W-:Y:S04]  /*b3d0*/  DEPBAR.LE SB0, 0x0 ;  /* 0x000080000000791a */ /* 0x000fe80000000000 */
[----:B------:R-:W-:Y:S01]  /*b3e0*/  WARPSYNC 0xffffffff ;  /* 0xffffffff00007948 */ /* 0x000fe20003800000 */
[----:B------:R-:W3:Y:S01]  /*b3f0*/  LDL R42, [R1+0x38] ;  /* 0x00003800012a7983 */ /* 0x000ee20000100800 */
[----:B------:R-:W-:Y:S01]  /*b400*/  SHF.R.S32.HI R20, RZ, 0x1f, R249 ;  /* 0x0000001fff147819 */ /* 0x000fe200000114f9 */
[----:B------:R-:W-:Y:S01]  /*b410*/  IMAD.WIDE.U32 R28, R249, c[0x0][0x208], RZ ;  /* 0x00008200f91c7a25 */ /* 0x000fe200078e00ff */
[----:B------:R-:W-:Y:S01]  /*b420*/  MOV R55, c[0x0][0x208] ;  /* 0x0000820000377a02 */ /* 0x000fe20000000f00 */
[----:B------:R-:W3:Y:S01]  /*b430*/  LDL.64 R38, [R1+0x10] ;  /* 0x0000100001267983 */ /* 0x000ee20000100a00 */
[----:B------:R-:W-:Y:S01]  /*b440*/  MOV R250, 0x5 ;  /* 0x0000000500fa7802 */ /* 0x000fe20000000f00 */
[----:B------:R-:W-:Y:S01]  /*b450*/  IMAD R24, R20, c[0x0][0x208], RZ ;  /* 0x0000820014187a24 */ /* 0x000fe200078e02ff */
[C---:B------:R-:W-:Y:S02]  /*b460*/  SHF.L.U32 R30, R28.reuse, 0x6, RZ ;  /* 0x000000061c1e7819 */ /* 0x040fe400000006ff */
[----:B------:R-:W-:Y:S01]  /*b470*/  SHF.L.U32 R54, R55, 0x5, RZ ;  /* 0x0000000537367819 */ /* 0x000fe200000006ff */
[----:B------:R-:W-:Y:S01]  /*b480*/  BAR.SYNC.DEFER_BLOCKING 0x0 ;  /* 0x0000000000007b1d */ /* 0x000fe20000010000 */
[----:B------:R-:W-:Y:S01]  /*b490*/  IMAD R24, R249, c[0x0][0x20c], R24 ;  /* 0x00008300f9187a24 */ /* 0x000fe200078e0218 */
[----:B------:R-:W-:Y:S04]  /*b4a0*/  SHF.L.U64.HI R55, R55, R250, c[0x0][0x20c] ;  /* 0x0000830037377619 */ /* 0x000fe800000102fa */
[----:B------:R-:W-:Y:S02]  /*b4b0*/  IADD3 R29, R29, R24, RZ ;  /* 0x000000181d1d7210 */ /* 0x000fe40007ffe0ff */
[----:B-----5:R-:W-:Y:S04]  /*b4c0*/  STL [R1+0x8c], R239 ;  /* 0x00008cef01007387 */ /* 0x020fe80000100800 */
[----:B------:R-:W-:Y:S08]  /*b4d0*/  LDSM.16.M88.4 R64, [R235] ;  /* 0x00000000eb40783b */ /* 0x000ff00000000200 */
[----:B------:R-:W1:Y:S08]  /*b4e0*/  LDSM.16.M88.4 R16, [R228] ;  /* 0x00000000e410783b */ /* 0x000e700000000200 */
[----:B------:R-:W1:Y:S08]  /*b4f0*/  LDSM.16.M88.4 R60, [R235+0x2000] ;  /* 0x00200000eb3c783b */ /* 0x000e700000000200 */
[----:B------:R-:W1:Y:S08]  /*b500*/  LDSM.16.M88.4 R32, [R228+0x800] ;  /* 0x00080000e420783b */ /* 0x000e700000000200 */
[----:B------:R-:W2:Y:S08]  /*b510*/  LDSM.16.M88.4 R48, [R228+0x1000] ;  /* 0x00100000e430783b */ /* 0x000eb00000000200 */
[----:B------:R-:W2:Y:S01]  /*b520*/  LDSM.16.M88.4 R180, [R228+0x1800] ;  /* 0x00180000e4b4783b */ /* 0x000ea20000000200 */
[-C--:B-1----:R-:W-:Y:S07]  /*b530*/  HMMA.16816.F32 R4, R64, R16.reuse, RZ ;  /* 0x000000104004723c */ /* 0x082fee00000018ff */
[----:B------:R-:W-:Y:S01]  /*b540*/  LDSM.16.M88.4 R204, [R237] ;  /* 0x00000000edcc783b */ /* 0x000fe20000000200 */
[C---:B------:R-:W-:Y:S07]  /*b550*/  HMMA.16816.F32 R8, R60.reuse, R16, RZ ;  /* 0x000000103c08723c */ /* 0x040fee00000018ff */
[----:B------:R1:W2:Y:S01]  /*b560*/  LDSM.16.M88.4 R208, [R239] ;  /* 0x00000000efd0783b */ /* 0x0002a20000000200 */
[-C--:B------:R-:W-:Y:S07]  /*b570*/  HMMA.16816.F32 R12, R60, R18.reuse, RZ ;  /* 0x000000123c0c723c */ /* 0x080fee00000018ff */
[----:B------:R-:W2:Y:S01]  /*b580*/  LDSM.16.M88.4 R212, [R237+0x2000] ;  /* 0x00200000edd4783b */ /* 0x000ea20000000200 */
[C---:B------:R-:W-:Y:S07]  /*b590*/  HMMA.16816.F32 R16, R64.reuse, R18, RZ ;  /* 0x000000124010723c */ /* 0x040fee00000018ff */
[----:B------:R-:W2:Y:S01]  /*b5a0*/  LDSM.16.M88.4 R216, [R247] ;  /* 0x00000000f7d8783b */ /* 0x000ea20000000200 */
[-C--:B------:R-:W-:Y:S07]  /*b5b0*/  HMMA.16816.F32 R20, R64, R32.reuse, RZ ;  /* 0x000000204014723c */ /* 0x080fee00000018ff */
[----:B-1----:R-:W4:Y:S04]  /*b5c0*/  LDL R239, [R1+0x24] ;  /* 0x0000240001ef7983 */ /* 0x002f280000100800 */
[----:B------:R-:W1:Y:S01]  /*b5d0*/  LDSM.16.M88.4 R220, [R246] ;  /* 0x00000000f6dc783b */ /* 0x000e620000000200 */
[C---:B------:R-:W-:Y:S07]  /*b5e0*/  HMMA.16816.F32 R24, R60.reuse, R32, RZ ;  /* 0x000000203c18723c */ /* 0x040fee00000018ff */
[----:B------:R-:W1:Y:S01]  /*b5f0*/  LDSM.16.M88.4 R224, [R245] ;  /* 0x00000000f5e0783b */ /* 0x000e620000000200 */
[----:B------:R-:W-:Y:S07]  /*b600*/  SHF.L.U64.HI R32, R28, 0x6, R29 ;  /* 0x000000061c207819 */ /* 0x000fee000001021d */
[----:B------:R-:W-:Y:S04]  /*b610*/  STL [R1+0x90], R247 ;  /* 0x000090f701007387 */ /* 0x000fe80000100800 */
[----:B------:R-:W-:Y:S04]  /*b620*/  STL [R1+0x94], R246 ;  /* 0x000094f601007387 */ /* 0x000fe80000100800 */
[----:B------:R-:W-:Y:S01]  /*b630*/  STL [R1+0x98], R245 ;  /* 0x000098f501007387 */ /* 0x000fe20000100800 */
[C---:B--2---:R-:W-:Y:S02]  /*b640*/  IADD3 R36, P4, R30.reuse, R40, RZ ;  /* 0x000000281e247210 */ /* 0x044fe40007f9e0ff */
[----:B------:R-:W-:Y:S02]  /*b650*/  IADD3 R33, P2, P1, R30, 0x40, R40 ;  /* 0x000000401e217810 */ /* 0x000fe4000795e028 */
[-C--:B------:R-:W-:Y:S01]  /*b660*/  HMMA.16816.F32 R28, R60, R34.reuse, RZ ;  /* 0x000000223c1c723c */ /* 0x080fe200000018ff */
[----:B------:R-:W-:Y:S02]  /*b670*/  LEA R40, P3, R36, c[0x0][0x1f8], 0x1 ;  /* 0x00007e0024287a11 */ /* 0x000fe400078608ff */
[C---:B------:R-:W-:Y:S02]  /*b680*/  LEA R46, P0, R33.reuse, c[0x0][0x1f8], 0x1 ;  /* 0x00007e00212e7a11 */ /* 0x040fe400078008ff */
[C---:B---3--:R-:W-:Y:S02]  /*b690*/  IADD3.X R37, R32.reuse, R42, RZ, P4, !PT ;  /* 0x0000002a20257210 */ /* 0x048fe400027fe4ff */
[----:B------:R-:W-:Y:S02]  /*b6a0*/  IADD3.X R32, R32, RZ, R42, P2, P1 ;  /* 0x000000ff20207210 */ /* 0x000fe400017e242a */
[----:B------:R-:W-:Y:S03]  /*b6b0*/  LEA.HI.X R41, R36, c[0x0][0x1fc], R37, 0x1, P3 ;  /* 0x00007f0024297a11 */ /* 0x000fe600018f0c25 */
[----:B------:R-:W-:Y:S02]  /*b6c0*/  LEA.HI.X R47, R33, c[0x0][0x1fc], R32, 0x1, P0 ;  /* 0x00007f00212f7a11 */ /* 0x000fe400000f0c20 */
[C---:B------:R-:W-:Y:S02]  /*b6d0*/  HMMA.16816.F32 R32, R64.reuse, R34, RZ ;  /* 0x000000224020723c */ /* 0x040fe400000018ff */
[----:B------:R-:W-:Y:S02]  /*b6e0*/  ISETP.GE.AND P0, PT, R38, c[0x0][0x1d4], PT ;  /* 0x0000750026007a0c */ /* 0x000fe40003f06270 */
[-C--:B------:R-:W-:Y:S04]  /*b6f0*/  IADD3 R44, P1, R40, R54.reuse, RZ ;  /* 0x00000036282c7210 */ /* 0x080fe80007f3e0ff */
[-C--:B------:R-:W-:Y:S01]  /*b700*/  HMMA.16816.F32 R36, R64, R48.reuse, RZ ;  /* 0x000000304024723c */ /* 0x080fe200000018ff */
[-C--:B------:R-:W-:Y:S03]  /*b710*/  IADD3.X R45, R41, R55.reuse, RZ, P1, !PT ;  /* 0x00000037292d7210 */ /* 0x080fe60000ffe4ff */
[-C--:B------:R-:W-:Y:S03]  /*b720*/  IADD3 R52, P2, R44, R54.reuse, RZ ;  /* 0x000000362c347210 */ /* 0x080fe60007f5e0ff */
[----:B------:R-:W-:Y:S01]  /*b730*/  @!PT LDS RZ, [RZ] ;  /* 0x00000000fffff984 */ /* 0x000fe20000000800 */
[----:B------:R-:W-:Y:S01]  /*b740*/  @!PT LDS RZ, [RZ] ;  /* 0x00000000fffff984 */ /* 0x000fe20000000800 */
[----:B------:R-:W-:Y:S01]  /*b750*/  @!PT LDS RZ, [RZ] ;  /* 0x00000000fffff984 */ /* 0x000fe20000000800 */
[----:B------:R2:W-:Y:S01]  /*b760*/  LDGSTS.E.BYPASS.LTC128B.128 [R248+0x100], [R40.64], !P0 ;  /* 0x0010000028f87fae */ /* 0x0005e2000c101d46 */
[-C--:B------:R-:W-:Y:S04]  /*b770*/  IADD3.X R53, R45, R55.reuse, RZ, P2, !PT ;  /* 0x000000372d357210 */ /* 0x080fe800017fe4ff */
[----:B------:R-:W-:Y:S03]  /*b780*/  IADD3 R54, P1, R52, R54, RZ ;  /* 0x0000003634367210 */ /* 0x000fe60007f3e0ff */
[----:B------:R3:W-:Y:S01]  /*b790*/  LDGSTS.E.BYPASS.LTC128B.128 [R248+0x2100], [R46.64], !P6 ;  /* 0x021000002ef87fae */ /* 0x0007e2000f101d46 */
[----:B------:R-:W-:Y:S02]  /*b7a0*/  IADD3.X R55, R53, R55, RZ, P1, !PT ;  /* 0x0000003735377210 */ /* 0x000fe40000ffe4ff */
[C---:B------:R-:W-:Y:S02]  /*b7b0*/  ISETP.GT.AND P1, PT, R249.reuse, RZ, PT ;  /* 0x000000fff900720c */ /* 0x040fe40003f24270 */
[----:B------:R-:W-:Y:S03]  /*b7c0*/  IADD3 R249, R249, -0x1, RZ ;  /* 0xfffffffff9f97810 */ /* 0x000fe60007ffe0ff */
[----:B------:R3:W-:Y:S08]  /*b7d0*/  LDGSTS.E.BYPASS.LTC128B.128 [R248+0x900], [R44.64], !P0 ;  /* 0x009000002cf87fae */ /* 0x0007f0000c101d46 */
[----:B------:R3:W-:Y:S01]  /*b7e0*/  LDGSTS.E.BYPASS.LTC128B.128 [R248+0x2900], [R44.64+0x80], !P6 ;  /* 0x029000802cf87fae */ /* 0x0007e2000f101d46 */
[C---:B--2---:R-:W-:Y:S07]  /*b7f0*/  HMMA.16816.F32 R40, R60.reuse, R48, RZ ;  /* 0x000000303c28723c */ /* 0x044fee00000018ff */
[----:B------:R2:W-:Y:S08]  /*b800*/  LDGSTS.E.BYPASS.LTC128B.128 [R248+0x1100], [R52.64], !P0 ;  /* 0x0110000034f87fae */ /* 0x0005f0000c101d46 */
[----:B------:R2:W-:Y:S08]  /*b810*/  LDGSTS.E.BYPASS.LTC128B.128 [R248+0x3100], [R52.64+0x80], !P6 ;  /* 0x0310008034f87fae */ /* 0x0005f0000f101d46 */
[----:B------:R2:W-:Y:S01]  /*b820*/  LDGSTS.E.BYPASS.LTC128B.128 [R248+0x1900], [R54.64], !P0 ;  /* 0x0190000036f87fae */ /* 0x0005e2000c101d46 */
[-C--:B---3--:R-:W-:Y:S07]  /*b830*/  HMMA.16816.F32 R44, R60, R50.reuse, RZ ;  /* 0x000000323c2c723c */ /* 0x088fee00000018ff */
[----:B------:R2:W-:Y:S01]  /*b840*/  LDGSTS.E.BYPASS.LTC128B.128 [R248+0x3900], [R54.64+0x80], !P6 ;  /* 0x0390008036f87fae */ /* 0x0005e2000f101d46 */
[C---:B------:R-:W-:Y:S07]  /*b850*/  HMMA.16816.F32 R48, R64.reuse, R50, RZ ;  /* 0x000000324030723c */ /* 0x040fee00000018ff */
[----:B------:R-:W0:Y:S01]  /*b860*/  LDGDEPBAR ;  /* 0x00000000000079af */ /* 0x000e220000000000 */
[-C--:B--2---:R-:W-:Y:S08]  /*b870*/  HMMA.16816.F32 R52, R64, R180.reuse, RZ ;  /* 0x000000b44034723c */ /* 0x084ff000000018ff */
[C---:B------:R-:W-:Y:S08]  /*b880*/  HMMA.16816.F32 R56, R60.reuse, R180, RZ ;  /* 0x000000b43c38723c */ /* 0x040ff000000018ff */
[-C--:B------:R-:W-:Y:S08]  /*b890*/  HMMA.16816.F32 R60, R60, R182.reuse, RZ ;  /* 0x000000b63c3c723c */ /* 0x080ff000000018ff */
[----:B------:R-:W-:Y:S01]  /*b8a0*/  HMMA.16816.F32 R64, R64, R182, RZ ;  /* 0x000000b64040723c */ /* 0x000fe200000018ff */
[----:B------:R-:W-:Y:S07]  /*b8b0*/  LDSM.16.M88.4 R180, [R236] ;  /* 0x00000000ecb4783b */ /* 0x000fee0000000200 */
[-C--:B------:R-:W-:Y:S08]  /*b8c0*/  HMMA.16816.F32 R4, R204, R208.reuse, R4 ;  /* 0x000000d0cc04723c */ /* 0x080ff00000001804 */
        /* <DEDUP_REMOVED lines=19> */
[----:B------:R-:W1:Y:S07]  /*ba00*/  LDSM.16.M88.4 R204, [R234+0x800] ;  /* 0x00080000eacc783b */ /* 0x000e6e0000000200 */
[-C--:B--2---:R-:W-:Y:S08]  /*ba10*/  HMMA.16816.F32 R4, R180, R208.reuse, R4 ;  /* 0x000000d0b404723c */ /* 0x084ff00000001804 */
[C---:B---3--:R-:W-:Y:S08]  /*ba20*/  HMMA.16816.F32 R8, R216.reuse, R208, R8 ;  /* 0x000000d0d808723c */ /* 0x048ff00000001808 */
[-C--:B------:R-:W-:Y:S08]  /*ba30*/  HMMA.16816.F32 R12, R216, R210.reuse, R12 ;  /* 0x000000d2d80c723c */ /* 0x080ff0000000180c */
[C---:B------:R-:W-:Y:S01]  /*ba40*/  HMMA.16816.F32 R16, R180.reuse, R210, R16 ;  /* 0x000000d2b410723c */ /* 0x040fe20000001810 */
[----:B------:R-:W-:Y:S07]  /*ba50*/  LDSM.16.M88.4 R208, [R231] ;  /* 0x00000000e7d0783b */ /* 0x000fee0000000200 */
[-C--:B-1----:R-:W-:Y:S08]  /*ba60*/  HMMA.16816.F32 R20, R180, R204.reuse, R20 ;  /* 0x000000ccb414723c */ /* 0x082ff00000001814 */
[C---:B------:R-:W-:Y:S08]  /*ba70*/  HMMA.16816.F32 R24, R216.reuse, R204, R24 ;  /* 0x000000ccd818723c */ /* 0x040ff00000001818 */
[-C--:B------:R-:W-:Y:S08]  /*ba80*/  HMMA.16816.F32 R28, R216, R206.reuse, R28 ;  /* 0x000000ced81c723c */ /* 0x080ff0000000181c */
[C---:B------:R-:W-:Y:S01]  /*ba90*/  HMMA.16816.F32 R32, R180.reuse, R206, R32 ;  /* 0x000000ceb420723c */ /* 0x040fe20000001820 */
[----:B------:R-:W1:Y:S07]  /*baa0*/  LDSM.16.M88.4 R204, [R238] ;  /* 0x00000000eecc783b */ /* 0x000e6e0000000200 */
        /* <DEDUP_REMOVED lines=10> */
[----:B------:R-:W3:Y:S07]  /*bb50*/  LDSM.16.M88.4 R180, [R231+0x800] ;  /* 0x00080000e7b4783b */ /* 0x000eee0000000200 */
[-C--:B-1----:R-:W-:Y:S01]  /*bb60*/  HMMA.16816.F32 R4, R204, R208.reuse, R4 ;  /* 0x000000d0cc04723c */ /* 0x082fe20000001804 */
[----:B------:R-:W1:Y:S07]  /*bb70*/  LDSM.16.M88.4 R220, [R231+0x1800] ;  /* 0x00180000e7dc783b */ /* 0x000e6e0000000200 */
[C---:B--2---:R-:W-:Y:S08]  /*bb80*/  HMMA.16816.F32 R8, R212.reuse, R208, R8 ;  /* 0x000000d0d408723c */ /* 0x044ff00000001808 */
[-C--:B------:R-:W-:Y:S08]  /*bb90*/  HMMA.16816.F32 R12, R212, R210.reuse, R12 ;  /* 0x000000d2d40c723c */ /* 0x080ff0000000180c */
[C---:B------:R-:W-:Y:S01]  /*bba0*/  HMMA.16816.F32 R16, R204.reuse, R210, R16 ;  /* 0x000000d2cc10723c */ /* 0x040fe20000001810 */
[----:B------:R-:W-:Y:S07]  /*bbb0*/  LDSM.16.M88.4 R208, [R228+0x2000] ;  /* 0x00200000e4d0783b */ /* 0x000fee0000000200 */
[-C--:B---3--:R-:W-:Y:S08]  /*bbc0*/  HMMA.16816.F32 R20, R204, R180.reuse, R20 ;  /* 0x000000b4cc14723c */ /* 0x088ff00000001814 */
        /* <DEDUP_REMOVED lines=30> */
[----:B------:R-:W3:Y:S07]  /*bdb0*/  LDSM.16.M88.4 R212, [R237+0x6000] ;  /* 0x00600000edd4783b */ /* 0x000eee0000000200 */
        /* <DEDUP_REMOVED lines=8> */
[C---:B---3--:R-:W-:Y:S08]  /*be40*/  HMMA.16816.F32 R8, R212.reuse, R208, R8 ;  /* 0x000000d0d408723c */ /* 0x048ff00000001808 */
        /* <DEDUP_REMOVED lines=38> */
[----:B------:R-:W2:Y:S07]  /*c0b0*/  LDSM.16.M88.4 R216, [R231+0x2800] ;  /* 0x00280000e7d8783b */ /* 0x000eae0000000200 */
[----:B------:R-:W-:Y:S01]  /*c0c0*/  HMMA.16816.F32 R64, R180, R222, R64 ;  /* 0x000000deb440723c */ /* 0x000fe20000001840 */
[----:B------:R-:W4:Y:S07]  /*c0d0*/  LDSM.16.M88.4 R180, [R231+0x3000] ;  /* 0x00300000e7b4783b */ /* 0x000f2e0000000200 */
[-C--:B-1----:R-:W-:Y:S01]  /*c0e0*/  HMMA.16816.F32 R4, R204, R208.reuse, R4 ;  /* 0x000000d0cc04723c */ /* 0x082fe20000001804 */
[----:B------:R-:W1:Y:S01]  /*c0f0*/  LDSM.16.M88.4 R220, [R231+0x3800] ;  /* 0x00380000e7dc783b */ /* 0x000e620000000200 */
[----:B------:R-:W-:Y:S06]  /*c100*/  DEPBAR.LE SB0, 0x0 ;  /* 0x000080000000791a */ /* 0x000fec0000000000 */
[C---:B---3--:R-:W-:Y:S01]  /*c110*/  HMMA.16816.F32 R8, R212.reuse, R208, R8 ;  /* 0x000000d0d408723c */ /* 0x048fe20000001808 */
[----:B------:R-:W3:Y:S06]  /*c120*/  LDL.64 R208, [R1+0x28] ;  /* 0x0000280001d07983 */ /* 0x000eec0000100a00 */
[----:B------:R-:W-:Y:S01]  /*c130*/  BAR.SYNC.DEFER_BLOCKING 0x0 ;  /* 0x0000000000007b1d */ /* 0x000fe20000010000 */
        /* <DEDUP_REMOVED lines=55> */
[----:B------:R-:W-:Y:S03]  /*c4b0*/  FMNMX.FTZ R181, R40, R181, !PT ;  /* 0x000000b528b57209 */ /* 0x000fe60007810000 */
[----:B------:R-:W2:Y:S01]  /*c4c0*/  SHFL.BFLY PT, R183, R180, 0x2, 0x1f ;  /* 0x0c401f00b4b77f89 */ /* 0x000ea200000e0000 */
[----:B------:R-:W-:Y:S04]  /*c4d0*/  FMNMX.FTZ R181, R41, R181, !PT ;  /* 0x000000b529b57209 */ /* 0x000fe80007810000 */
[----:B------:R-:W-:Y:S04]  /*c4e0*/  FMNMX.FTZ R181, R44, R181, !PT ;  /* 0x000000b52cb57209 */ /* 0x000fe80007810000 */
[----:B------:R-:W-:Y:S04]  /*c4f0*/  FMNMX.FTZ R181, R45, R181, !PT ;  /* 0x000000b52db57209 */ /* 0x000fe80007810000 */
        /* <DEDUP_REMOVED lines=9> */
[----:B------:R-:W-:Y:S01]  /*c590*/  FMNMX.FTZ R182, R14, R182, !PT ;  /* 0x000000b60eb67209 */ /* 0x000fe20007810000 */
[----:B------:R-:W2:Y:S03]  /*c5a0*/  SHFL.BFLY PT, R184, R181, 0x2, 0x1f ;  /* 0x0c401f00b5b87f89 */ /* 0x000ea600000e0000 */
[----:B------:R-:W-:Y:S04]  /*c5b0*/  FMNMX.FTZ R182, R15, R182, !PT ;  /* 0x000000b60fb67209 */ /* 0x000fe80007810000 */
[----:B------:R-:W-:Y:S01]  /*c5c0*/  FMNMX.FTZ R182, R26, R182, !PT ;  /* 0x000000b61ab67209 */ /* 0x000fe20007810000 */
[----:B------:R-:W4:Y:S03]  /*c5d0*/  SHFL.BFLY PT, R183, R180, 0x1, 0x1f ;  /* 0x0c201f00b4b77f89 */ /* 0x000f2600000e0000 */
[----:B------:R-:W-:Y:S02]  /*c5e0*/  FMNMX.FTZ R182, R27, R182, !PT ;  /* 0x000000b61bb67209 */ /* 0x000fe40007810000 */
[----:B-1----:R-:W-:Y:S02]  /*c5f0*/  FMNMX.FTZ R185, R185, R187, !PT ;  /* 0x000000bbb9b97209 */ /* 0x002fe40007810000 */
[----:B------:R-:W-:Y:S03]  /*c600*/  FMNMX.FTZ R182, R30, R182, !PT ;  /* 0x000000b61eb67209 */ /* 0x000fe60007810000 */
[----:B------:R-:W-:Y:S01]  /*c610*/  FADD.FTZ R0, -R185, R0 ;  /* 0x00000000b9007221 */ /* 0x000fe20000010100 */
[----:B------:R-:W-:Y:S01]  /*c620*/  FMNMX.FTZ R182, R31, R182, !PT ;  /* 0x000000b61fb67209 */ /* 0x000fe20007810000 */
[----:B------:R-:W-:Y:S02]  /*c630*/  FMUL.FTZ R214, R185, c[0x0][0x2d0] ;  /* 0x0000b400b9d67a20 */ /* 0x000fe40000410000 */
[----:B------:R-:W-:Y:S01]  /*c640*/  FMUL.FTZ R0, R0, c[0x0][0x2d0] ;  /* 0x0000b40000007a20 */ /* 0x000fe20000410000 */
[----:B--2---:R-:W-:Y:S01]  /*c650*/  FMNMX.FTZ R181, R181, R184, !PT ;  /* 0x000000b8b5b57209 */ /* 0x004fe20007810000 */
[--C-:B------:R-:W-:Y:S01]  /*c660*/  FFMA.FTZ R4, R4, c[0x0][0x2d0], -R214.reuse ;  /* 0x0000b40004047a23 */ /* 0x100fe200000108d6 */
[----:B------:R-:W-:Y:S01]  /*c670*/  FMNMX.FTZ R182, R42, R182, !PT ;  /* 0x000000b62ab67209 */ /* 0x000fe20007810000 */
[--C-:B------:R-:W-:Y:S02]  /*c680*/  FFMA.FTZ R5, R5, c[0x0][0x2d0], -R214.reuse ;  /* 0x0000b40005057a23 */ /* 0x100fe400000108d6 */
[----:B------:R-:W1:Y:S01]  /*c690*/  SHFL.BFLY PT, R204, R181, 0x1, 0x1f ;  /* 0x0c201f00b5cc7f89 */ /* 0x000e6200000e0000 */
[----:B------:R-:W-:Y:S01]  /*c6a0*/  FMNMX.FTZ R182, R43, R182, !PT ;  /* 0x000000b62bb67209 */ /* 0x000fe20007810000 */
[----:B------:R2:W-:Y:S01]  /*c6b0*/  MUFU.EX2 R219, R4 ;  /* 0x0000000400db7308 */ /* 0x0005e20000000800 */
[----:B----4-:R-:W-:Y:S01]  /*c6c0*/  FMNMX.FTZ R184, R180, R183, !PT ;  /* 0x000000b7b4b87209 */ /* 0x010fe20007810000 */
[--C-:B------:R-:W-:Y:S01]  /*c6d0*/  FFMA.FTZ R17, R17, c[0x0][0x2d0], -R214.reuse ;  /* 0x0000b40011117a23 */ /* 0x100fe200000108d6 */
[----:B------:R-:W-:Y:S01]  /*c6e0*/  FMNMX.FTZ R182, R46, R182, !PT ;  /* 0x000000b62eb67209 */ /* 0x000fe20007810000 */
[--C-:B------:R-:W-:Y:S02]  /*c6f0*/  FFMA.FTZ R16, R16, c[0x0][0x2d0], -R214.reuse ;  /* 0x0000b40010107a23 */ /* 0x100fe400000108d6 */
[----:B------:R-:W-:Y:S02]  /*c700*/  FMUL.FTZ R213, R184, c[0x0][0x2d0] ;  /* 0x0000b400b8d57a20 */ /* 0x000fe40000410000 */
[--C-:B------:R-:W-:Y:S02]  /*c710*/  FFMA.FTZ R20, R20, c[0x0][0x2d0], -R214.reuse ;  /* 0x0000b40014147a23 */ /* 0x100fe400000108d6 */
[----:B------:R4:W4:Y:S01]  /*c720*/  MUFU.EX2 R180, R0 ;  /* 0x0000000000b47308 */ /* 0x0009220000000800 */
[--C-:B------:R-:W-:Y:S02]  /*c730*/  FFMA.FTZ R7, R7, c[0x0][0x2d0], -R213.reuse ;  /* 0x0000b40007077a23 */ /* 0x100fe400000108d5 */
[--C-:B------:R-:W-:Y:S02]  /*c740*/  FFMA.FTZ R6, R6, c[0x0][0x2d0], -R213.reuse ;  /* 0x0000b40006067a23 */ /* 0x100fe400000108d5 */
[--C-:B------:R-:W-:Y:S02]  /*c750*/  FFMA.FTZ R18, R18, c[0x0][0x2d0], -R213.reuse ;  /* 0x0000b40012127a23 */ /* 0x100fe400000108d5 */
[--C-:B------:R-:W-:Y:S02]  /*c760*/  FFMA.FTZ R19, R19, c[0x0][0x2d0], -R213.reuse ;  /* 0x0000b40013137a23 */ /* 0x100fe400000108d5 */
[--C-:B------:R-:W-:Y:S01]  /*c770*/  FFMA.FTZ R21, R21, c[0x0][0x2d0], -R214.reuse ;  /* 0x0000b40015157a23 */ /* 0x100fe200000108d6 */
[----:B------:R-:W-:Y:S01]  /*c780*/  MUFU.EX2 R251, R5 ;  /* 0x0000000500fb7308 */ /* 0x000fe20000000800 */
[--C-:B------:R-:W-:Y:S01]  /*c790*/  FFMA.FTZ R22, R22, c[0x0][0x2d0], -R213.reuse ;  /* 0x0000b40016167a23 */ /* 0x100fe200000108d5 */
[----:B-1----:R-:W-:Y:S01]  /*c7a0*/  FMNMX.FTZ R183, R181, R204, !PT ;  /* 0x000000ccb5b77209 */ /* 0x002fe20007810000 */
[----:B------:R-:W-:Y:S01]  /*c7b0*/  FFMA.FTZ R23, R23, c[0x0][0x2d0], -R213 ;  /* 0x0000b40017177a23 */ /* 0x000fe200000108d5 */
[----:B--2---:R-:W-:Y:S01]  /*c7c0*/  @P1 SHF.R.S32.HI R4, RZ, 0x1f, R249 ;  /* 0x0000001fff041819 */ /* 0x004fe200000114f9 */
[--C-:B------:R-:W-:Y:S02]  /*c7d0*/  FFMA.FTZ R32, R32, c[0x0][0x2d0], -R214.reuse ;  /* 0x0000b40020207a23 */ /* 0x100fe400000108d6 */
[----:B------:R-:W-:Y:S02]  /*c7e0*/  FMUL.FTZ R212, R183, c[0x0][0x2d0] ;  /* 0x0000b400b7d47a20 */ /* 0x000fe40000410000 */
[----:B------:R-:W-:Y:S01]  /*c7f0*/  FFMA.FTZ R33, R33, c[0x0][0x2d0], -R214 ;  /* 0x0000b40021217a23 */ /* 0x000fe200000108d6 */
[----:B------:R1:W-:Y:S01]  /*c800*/  MUFU.EX2 R225, R17 ;  /* 0x0000001100e17308 */ /* 0x0003e20000000800 */
[--C-:B------:R-:W-:Y:S02]  /*c810*/  FFMA.FTZ R8, R8, c[0x0][0x2d0], -R212.reuse ;  /* 0x0000b40008087a23 */ /* 0x100fe400000108d4 */
[----:B------:R-:W-:Y:S02]  /*c820*/  FFMA.FTZ R12, R12, c[0x0][0x2d0], -R212 ;  /* 0x0000b4000c0c7a23 */ /* 0x000fe400000108d4 */
[----:B----4-:R-:W-:Y:S01]  /*c830*/  FADD.FTZ R0, -R184, R2 ;  /* 0x00000002b8007221 */ /* 0x010fe20000010100 */
[----:B------:R-:W-:Y:S01]  /*c840*/  FMNMX.FTZ R2, R47, R182, !PT ;  /* 0x000000b62f027209 */ /* 0x000fe20007810000 */
[--C-:B------:R-:W-:Y:S02]  /*c850*/  FFMA.FTZ R13, R13, c[0x0][0x2d0], -R212.reuse ;  /* 0x0000b4000d0d7a23 */ /* 0x100fe400000108d4 */
[----:B------:R-:W-:Y:S01]  /*c860*/  FMUL.FTZ R0, R0, c[0x0][0x2d0] ;  /* 0x0000b40000007a20 */ /* 0x000fe20000410000 */
[----:B------:R-:W-:Y:S01]  /*c870*/  FMNMX.FTZ R2, R58, R2, !PT ;  /* 0x000000023a027209 */ /* 0x000fe20007810000 */
[----:B------:R-:W-:Y:S01]  /*c880*/  MUFU.EX2 R187, R6 ;  /* 0x0000000600bb7308 */ /* 0x000fe20000000800 */
[C---:B------:R-:W-:Y:S02]  /*c890*/  FMUL.FTZ R132, R180.reuse, R132 ;  /* 0x00000084b4847220 */ /* 0x040fe40000410000 */
[C---:B------:R-:W-:Y:S02]  /*c8a0*/  FMUL.FTZ R133, R180.reuse, R133 ;  /* 0x00000085b4857220 */ /* 0x040fe40000410000 */
[C---:B------:R-:W-:Y:S02]  /*c8b0*/  FMUL.FTZ R144, R180.reuse, R144 ;  /* 0x00000090b4907220 */ /* 0x040fe40000410000 */
[C---:B------:R-:W-:Y:S02]  /*c8c0*/  FMUL.FTZ R145, R180.reuse, R145 ;  /* 0x00000091b4917220 */ /* 0x040fe40000410000 */
[C---:B------:R-:W-:Y:S01]  /*c8d0*/  FMUL.FTZ R148, R180.reuse, R148 ;  /* 0x00000094b4947220 */ /* 0x040fe20000410000 */
[----:B------:R2:W4:Y:S01]  /*c8e0*/  MUFU.EX2 R181, R0 ;  /* 0x0000000000b57308 */ /* 0x0005220000000800 */
[----:B------:R-:W-:Y:S02]  /*c8f0*/  FMUL.FTZ R149, R180, R149 ;  /* 0x00000095b4957220 */ /* 0x000fe40000410000 */
[--C-:B-1----:R-:W-:Y:S02]  /*c900*/  FFMA.FTZ R17, R9, c[0x0][0x2d0], -R212.reuse ;  /* 0x0000b40009117a23 */ /* 0x102fe400000108d4 */
[--C-:B------:R-:W-:Y:S02]  /*c910*/  FFMA.FTZ R34, R34, c[0x0][0x2d0], -R213.reuse ;  /* 0x0000b40022227a23 */ /* 0x100fe400000108d5 */
[--C-:B------:R-:W-:Y:S02]  /*c920*/  FFMA.FTZ R35, R35, c[0x0][0x2d0], -R213.reuse ;  /* 0x0000b40023237a23 */ /* 0x100fe400000108d5 */
[--C-:B------:R-:W-:Y:S01]  /*c930*/  FFMA.FTZ R24, R24, c[0x0][0x2d0], -R212.reuse ;  /* 0x0000b40018187a23 */ /* 0x100fe200000108d4 */
[----:B------:R-:W-:Y:S01]  /*c940*/  MUFU.EX2 R224, R7 ;  /* 0x0000000700e07308 */ /* 0x000fe20000000800 */
[----:B------:R-:W-:Y:S02]  /*c950*/  FFMA.FTZ R25, R25, c[0x0][0x2d0], -R212 ;  /* 0x0000b40019197a23 */ /* 0x000fe400000108d4 */
[--C-:B------:R-:W-:Y:S02]  /*c960*/  FFMA.FTZ R48, R48, c[0x0][0x2d0], -R214.reuse ;  /* 0x0000b40030307a23 */ /* 0x100fe400000108d6 */
[--C-:B------:R-:W-:Y:S02]  /*c970*/  FFMA.FTZ R36, R36, c[0x0][0x2d0], -R214.reuse ;  /* 0x0000b40024247a23 */ /* 0x100fe400000108d6 */
[----:B------:R-:W-:Y:S02]  /*c980*/  FFMA.FTZ R37, R37, c[0x0][0x2d0], -R214 ;  /* 0x0000b40025257a23 */ /* 0x000fe400000108d6 */
[--C-:B------:R-:W-:Y:S01]  /*c990*/  FFMA.FTZ R38, R38, c[0x0][0x2d0], -R213.reuse ;  /* 0x0000b40026267a23 */ /* 0x100fe200000108d5 */
[----:B------:R-:W-:Y:S01]  /*c9a0*/  MUFU.EX2 R246, R16 ;  /* 0x0000001000f67308 */ /* 0x000fe20000000800 */
[----:B------:R-:W-:Y:S02]  /*c9b0*/  FFMA.FTZ R39, R39, c[0x0][0x2d0], -R213 ;  /* 0x0000b40027277a23 */ /* 0x000fe400000108d5 */
[----:B------:R-:W-:Y:S01]  /*c9c0*/  FFMA.FTZ R45, R45, c[0x0][0x2d0], -R212 ;  /* 0x0000b4002d2d7a23 */ /* 0x000fe200000108d4 */
[----:B--2---:R-:W-:Y:S01]  /*c9d0*/  FMNMX.FTZ R0, R59, R2, !PT ;  /* 0x000000023b007209 */ /* 0x004fe20007810000 */
[----:B------:R-:W-:Y:S02]  /*c9e0*/  FADD.FTZ R2, -R183, R3 ;  /* 0x00000003b7027221 */ /* 0x000fe40000010100 */
[C---:B----4-:R-:W-:Y:S01]  /*c9f0*/  FMUL.FTZ R134, R181.reuse, R134 ;  /* 0x00000086b5867220 */ /* 0x050fe20000410000 */
[----:B------:R-:W-:Y:S01]  /*ca00*/  FMNMX.FTZ R0, R62, R0, !PT ;  /* 0x000000003e007209 */ /* 0x000fe20007810000 */
[----:B------:R-:W-:Y:S01]  /*ca10*/  FMUL.FTZ R2, R2, c[0x0][0x2d0] ;  /* 0x0000b40002027a20 */ /* 0x000fe20000410000 */
[----:B------:R-:W-:Y:S01]  /*ca20*/  MUFU.EX2 R245, R17 ;  /* 0x0000001100f57308 */ /* 0x000fe20000000800 */
[----:B------:R-:W-:Y:S01]  /*ca30*/  FMUL.FTZ R135, R181, R135 ;  /* 0x00000087b5877220 */ /* 0x000fe20000410000 */
[----:B------:R-:W-:Y:S01]  /*ca40*/  FMNMX.FTZ R0, R63, R0, !PT ;  /* 0x000000003f007209 */ /* 0x000fe20007810000 */
[C---:B------:R-:W-:Y:S02]  /*ca50*/  FMUL.FTZ R146, R181.reuse, R146 ;  /* 0x00000092b5927220 */ /* 0x040fe40000410000 */
[C---:B------:R-:W-:Y:S02]  /*ca60*/  FMUL.FTZ R147, R181.reuse, R147 ;  /* 0x00000093b5937220 */ /* 0x040fe40000410000 */
[C---:B------:R-:W-:Y:S02]  /*ca70*/  FMUL.FTZ R150, R181.reuse, R150 ;  /* 0x00000096b5967220 */ /* 0x040fe40000410000 */
[C---:B------:R-:W-:Y:S01]  /*ca80*/  FMUL.FTZ R151, R181.reuse, R151 ;  /* 0x00000097b5977220 */ /* 0x040fe20000410000 */
[----:B------:R1:W2:Y:S01]  /*ca90*/  MUFU.EX2 R3, R2 ;  /* 0x0000000200037308 */ /* 0x0002a20000000800 */
        /* <DEDUP_REMOVED lines=8> */
[C---:B------:R-:W-:Y:S02]  /*cb20*/  FMUL.FTZ R167, R181.reuse, R167 ;  /* 0x000000a7b5a77220 */ /* 0x040fe40000410000 */
[C---:B------:R-:W-:Y:S02]  /*cb30*/  FMUL.FTZ R176, R180.reuse, R176 ;  /* 0x000000b0b4b07220 */ /* 0x040fe40000410000 */
[----:B------:R-:W-:Y:S01]  /*cb40*/  FMUL.FTZ R177, R180, R177 ;  /* 0x000000b1b4b17220 */ /* 0x000fe20000410000 */
[----:B------:R4:W-:Y:S01]  /*cb50*/  MUFU.EX2 R247, R18 ;  /* 0x0000001200f77308 */ /* 0x0009e20000000800 */
[C---:B------:R-:W-:Y:S02]  /*cb60*/  FMUL.FTZ R178, R181.reuse, R178 ;  /* 0x000000b2b5b27220 */ /* 0x040fe40000410000 */
[----:B------:R-:W-:Y:S01]  /*cb70*/  FMUL.FTZ R179, R181, R179 ;  /* 0x000000b3b5b37220 */ /* 0x000fe20000410000 */
[----:B-1----:R-:W1:Y:S01]  /*cb80*/  SHFL.BFLY PT, R2, R0, 0x2, 0x1f ;  /* 0x0c401f0000027f89 */ /* 0x002e6200000e0000 */
[C---:B--2---:R-:W-:Y:S02]  /*cb90*/  FMUL.FTZ R136, R3.reuse, R136 ;  /* 0x0000008803887220 */ /* 0x044fe40000410000 */
[C---:B------:R-:W-:Y:S02]  /*cba0*/  FMUL.FTZ R137, R3.reuse, R137 ;  /* 0x0000008903897220 */ /* 0x040fe40000410000 */
        /* <DEDUP_REMOVED lines=10> */
[----:B----4-:R-:W-:Y:S02]  /*cc50*/  FMUL.FTZ R18, R181, R202 ;  /* 0x000000cab5127220 */ /* 0x010fe40000410000 */
[C---:B------:R-:W-:Y:S01]  /*cc60*/  FMUL.FTZ R172, R3.reuse, R172 ;  /* 0x000000ac03ac7220 */ /* 0x040fe20000410000 */
[----:B-1----:R-:W-:Y:S01]  /*cc70*/  FMNMX.FTZ R0, R0, R2, !PT ;  /* 0x0000000200007209 */ /* 0x002fe20007810000 */
[----:B------:R-:W-:Y:S01]  /*cc80*/  FMUL.FTZ R173, R3, R173 ;  /* 0x000000ad03ad7220 */ /* 0x000fe20000410000 */
[----:B------:R-:W-:Y:S01]  /*cc90*/  MUFU.EX2 R221, R21 ;  /* 0x0000001500dd7308 */ /* 0x000fe20000000800 */
[C---:B------:R-:W-:Y:S02]  /*cca0*/  FMUL.FTZ R68, R180.reuse, R68 ;  /* 0x00000044b4447220 */ /* 0x040fe40000410000 */
[----:B------:R-:W1:Y:S01]  /*ccb0*/  SHFL.BFLY PT, R2, R0, 0x1, 0x1f ;  /* 0x0c201f0000027f89 */ /* 0x000e6200000e0000 */
[C---:B--2---:R-:W-:Y:S02]  /*ccc0*/  FMUL.FTZ R19, R181.reuse, R203 ;  /* 0x000000cbb5137220 */ /* 0x044fe40000410000 */
[C---:B------:R-:W-:Y:S02]  /*ccd0*/  FMUL.FTZ R69, R180.reuse, R69 ;  /* 0x00000045b4457220 */ /* 0x040fe40000410000 */
[C---:B------:R-:W-:Y:S02]  /*cce0*/  FMUL.FTZ R70, R181.reuse, R70 ;  /* 0x00000046b5467220 */ /* 0x040fe40000410000 */
[----:B------:R-:W-:Y:S01]  /*ccf0*/  MUFU.EX2 R220, R22 ;  /* 0x0000001600dc7308 */ /* 0x000fe20000000800 */
[----:B------:R-:W-:Y:S02]  /*cd00*/  FMUL.FTZ R71, R181, R71 ;  /* 0x00000047b5477220 */ /* 0x000fe40000410000 */
[C---:B------:R-:W-:Y:S02]  /*cd10*/  FMUL.FTZ R72, R3.reuse, R72 ;  /* 0x0000004803487220 */ /* 0x040fe40000410000 */
[C---:B------:R-:W-:Y:S02]  /*cd20*/  FMUL.FTZ R73, R3.reuse, R73 ;  /* 0x0000004903497220 */ /* 0x040fe40000410000 */
[C---:B------:R-:W-:Y:S02]  /*cd30*/  FMUL.FTZ R76, R3.reuse, R76 ;  /* 0x0000004c034c7220 */ /* 0x040fe40000410000 */
[----:B------:R-:W-:Y:S01]  /*cd40*/  FMUL.FTZ R77, R3, R77 ;  /* 0x0000004d034d7220 */ /* 0x000fe20000410000 */
[----:B------:R-:W-:Y:S01]  /*cd50*/  MUFU.EX2 R226, R39 ;  /* 0x0000002700e27308 */ /* 0x000fe20000000800 */
[C---:B------:R-:W-:Y:S02]  /*cd60*/  FMUL.FTZ R80, R180.reuse, R80 ;  /* 0x00000050b4507220 */ /* 0x040fe40000410000 */
[----:B------:R-:W-:Y:S02]  /*cd70*/  FMUL.FTZ R81, R180, R81 ;  /* 0x00000051b4517220 */ /* 0x000fe40000410000 */
[----:B------:R-:W-:Y:S01]  /*cd80*/  FMUL.FTZ R82, R181, R82 ;  /* 0x00000052b5527220 */ /* 0x000fe20000410000 */
[----:B-1----:R-:W-:Y:S01]  /*cd90*/  FMNMX.FTZ R182, R0, R2, !PT ;  /* 0x0000000200b67209 */ /* 0x002fe20007810000 */
[----:B------:R-:W-:Y:S02]  /*cda0*/  @P1 IMAD R2, R4, c[0x0][0x1e0], RZ ;  /* 0x0000780004021a24 */ /* 0x000fe400078e02ff */
[C---:B------:R-:W-:Y:S04]  /*cdb0*/  @P1 IMAD.WIDE.U32 R4, R249.reuse, c[0x0][0x1e0], RZ ;  /* 0x00007800f9041a25 */ /* 0x040fe800078e00ff */
[----:B------:R-:W-:Y:S01]  /*cdc0*/  @P1 IMAD R2, R249, c[0x0][0x1e4], R2 ;  /* 0x00007900f9021a24 */ /* 0x000fe200078e0202 */
[----:B------:R-:W-:Y:S01]  /*cdd0*/  @P1 SHF.L.U32 R7, R4, 0x6, RZ ;  /* 0x0000000604071819 */ /* 0x000fe200000006ff */
[----:B------:R-:W-:Y:S02]  /*cde0*/  FADD.FTZ R0, -R182, R186 ;  /* 0x000000bab6007221 */ /* 0x000fe40000010100 */
[----:B------:R1:W-:Y:S01]  /*cdf0*/  MUFU.EX2 R186, R13 ;  /* 0x0000000d00ba7308 */ /* 0x0003e20000000800 */
[----:B------:R-:W-:Y:S01]  /*ce00*/  @P1 IADD3 R6, R5, R2, RZ ;  /* 0x0000000205061210 */ /* 0x000fe20007ffe0ff */
[----:B------:R-:W-:Y:S01]  /*ce10*/  FMUL.FTZ R0, R0, c[0x0][0x2d0] ;  /* 0x0000b40000007a20 */ /* 0x000fe20000410000 */
[----:B---3--:R-:W-:Y:S01]  /*ce20*/  @P1 IADD3 R2, P3, R7, R208, RZ ;  /* 0x000000d007021210 */ /* 0x008fe20007f7e0ff */
[----:B------:R-:W-:Y:S01]  /*ce30*/  FMUL.FTZ R83, R181, R83 ;  /* 0x00000053b5537220 */ /* 0x000fe20000410000 */
[----:B------:R-:W-:Y:S01]  /*ce40*/  @P1 SHF.L.U64.HI R6, R4, 0x6, R6 ;  /* 0x0000000604061819 */ /* 0x000fe20000010206 */
[----:B------:R-:W-:Y:S01]  /*ce50*/  FMUL.FTZ R84, R180, R84 ;  /* 0x00000054b4547220 */ /* 0x000fe20000410000 */
[----:B------:R-:W-:Y:S01]  /*ce60*/  @P1 LEA R4, P2, R2, c[0x0][0x1c8], 0x1 ;  /* 0x0000720002041a11 */ /* 0x000fe200078408ff */
[----:B------:R-:W-:Y:S01]  /*ce70*/  FMUL.FTZ R85, R180, R85 ;  /* 0x00000055b4557220 */ /* 0x000fe20000410000 */
[----:B------:R-:W-:Y:S01]  /*ce80*/  @P1 IADD3.X R5, R6, R239, RZ, P3, !PT ;  /* 0x000000ef06051210 */ /* 0x000fe20001ffe4ff */
[----:B------:R-:W2:Y:S01]  /*ce90*/  MUFU.EX2 R0, R0 ;  /* 0x0000000000007308 */ /* 0x000ea20000000800 */
[----:B------:R-:W-:Y:S01]  /*cea0*/  @P1 IADD3 R7, P4, P3, R7, 0x40, R208 ;  /* 0x0000004007071810 */ /* 0x000fe20007b9e0d0 */
[C---:B------:R-:W-:Y:S01]  /*ceb0*/  FMUL.FTZ R86, R181.reuse, R86 ;  /* 0x00000056b5567220 */ /* 0x040fe20000410000 */
[----:B------:R-:W-:Y:S01]  /*cec0*/  @P1 LEA.HI.X R5, R2, c[0x0][0x1cc], R5, 0x1, P2 ;  /* 0x0000730002051a11 */ /* 0x000fe200010f0c05 */
[----:B------:R-:W-:Y:S01]  /*ced0*/  FMUL.FTZ R87, R181, R87 ;  /* 0x00000057b5577220 */ /* 0x000fe20000410000 */
[----:B------:R-:W-:Y:S01]  /*cee0*/  @P1 LEA R16, P2, R7, c[0x0][0x1c8], 0x1 ;  /* 0x0000720007101a11 */ /* 0x000fe200078408ff */
[----:B------:R-:W-:Y:S01]  /*cef0*/  FMUL.FTZ R88, R3, R88 ;  /* 0x0000005803587220 */ /* 0x000fe20000410000 */
[----:B------:R-:W-:Y:S01]  /*cf00*/  @P1 IADD3.X R6, R6, RZ, R239, P4, P3 ;  /* 0x000000ff06061210 */ /* 0x000fe200027e64ef */
[----:B------:R3:W-:Y:S01]  /*cf10*/  @P1 LDGSTS.E.BYPASS.LTC128B.128 [R248+0x4100], [R4.64], !P0 ;  /* 0x0410000004f81fae */ /* 0x0007e2000c101d46 */
[----:B------:R-:W-:Y:S01]  /*cf20*/  @P1 MOV R2, c[0x0][0x1e0] ;  /* 0x0000780000021a02 */ /* 0x000fe20000000f00 */
[----:B------:R4:W3:Y:S01]  /*cf30*/  MUFU.EX2 R239, R12 ;  /* 0x0000000c00ef7308 */ /* 0x0008e20000000800 */
[----:B------:R-:W-:Y:S01]  /*cf40*/  @P1 LEA.HI.X R17, R7, c[0x0][0x1cc], R6, 0x1, P2 ;  /* 0x0000730007111a11 */ /* 0x000fe200010f0c06 */
[C---:B------:R-:W-:Y:S01]  /*cf50*/  FMUL.FTZ R89, R3.reuse, R89 ;  /* 0x0000005903597220 */ /* 0x040fe20000410000 */
[C---:B------:R-:W-:Y:S01]  /*cf60*/  @P1 SHF.L.U32 R8, R2.reuse, 0x5, RZ ;  /* 0x0000000502081819 */ /* 0x040fe200000006ff */
[----:B-1----:R-:W-:Y:S01]  /*cf70*/  FMUL.FTZ R13, R3, R197 ;  /* 0x000000c5030d7220 */ /* 0x002fe20000410000 */
[----:B------:R-:W-:Y:S01]  /*cf80*/  @P1 SHF.L.U64.HI R9, R2, R250, c[0x0][0x1e4] ;  /* 0x0000790002091619 */ /* 0x000fe200000102fa */
[----:B------:R1:W-:Y:S01]  /*cf90*/  @P1 LDGSTS.E.BYPASS.LTC128B.128 [R248+0x6100], [R16.64], !P6 ;  /* 0x0610000010f81fae */ /* 0x0003e2000f101d46 */
[----:B------:R-:W-:Y:S01]  /*cfa0*/  @P1 IADD3 R6, P2, R4, R8, RZ ;  /* 0x0000000804061210 */ /* 0x000fe20007f5e0ff */
[----:B------:R-:W-:Y:S02]  /*cfb0*/  FMUL.FTZ R2, R182, c[0x0][0x2d0] ;  /* 0x0000b400b6027a20 */ /* 0x000fe40000410000 */
[----:B------:R-:W-:Y:S01]  /*cfc0*/  MUFU.EX2 R250, R37 ;  /* 0x0000002500fa7308 */ /* 0x000fe20000000800 */
[----:B------:R-:W-:Y:S01]  /*cfd0*/  @P1 IADD3.X R7, R5, R9, RZ, P2, !PT ;  /* 0x0000000905071210 */ /* 0x000fe200017fe4ff */
[--C-:B------:R-:W-:Y:S02]  /*cfe0*/  FFMA.FTZ R14, R14, c[0x0][0x2d0], -R2.reuse ;  /* 0x0000b4000e0e7a23 */ /* 0x100fe40000010802 */
[--C-:B------:R-:W-:Y:S02]  /*cff0*/  FFMA.FTZ R15, R15, c[0x0][0x2d0], -R2.reuse ;  /* 0x0000b4000f0f7a23 */ /* 0x100fe40000010802 */
[----:B------:R1:W-:Y:S01]  /*d000*/  @P1 LDGSTS.E.BYPASS.LTC128B.128 [R248+0x4900], [R6.64], !P0 ;  /* 0x0490000006f81fae */ /* 0x0003e2000c101d46 */
[--C-:B------:R-:W-:Y:S02]  /*d010*/  FFMA.FTZ R10, R10, c[0x0][0x2d0], -R2.reuse ;  /* 0x0000b4000a0a7a23 */ /* 0x100fe40000010802 */
[--C-:B------:R-:W-:Y:S01]  /*d020*/  FFMA.FTZ R11, R11, c[0x0][0x2d0], -R2.reuse ;  /* 0x0000b4000b0b7a23 */ /* 0x100fe20000010802 */
[----:B------:R1:W-:Y:S01]  /*d030*/  MUFU.EX2 R217, R14 ;  /* 0x0000000e00d97308 */ /* 0x0003e20000000800 */
[C---:B--2---:R-:W-:Y:S02]  /*d040*/  FMUL.FTZ R138, R0.reuse, R138 ;  /* 0x0000008a008a7220 */ /* 0x044fe40000410000 */
[----:B------:R-:W-:Y:S01]  /*d050*/  FMUL.FTZ R139, R0, R139 ;  /* 0x0000008b008b7220 */ /* 0x000fe20000410000 */
[----:B------:R2:W-:Y:S01]  /*d060*/  @P1 LDGSTS.E.BYPASS.LTC128B.128 [R248+0x6900], [R6.64+0x80], !P6 ;  /* 0x0690008006f81fae */ /* 0x0005e2000f101d46 */
[----:B---3--:R-:W-:Y:S01]  /*d070*/  @P1 IADD3 R4, P3, R6, R8, RZ ;  /* 0x0000000806041210 */ /* 0x008fe20007f7e0ff */
[----:B----4-:R-:W-:Y:S02]  /*d080*/  FMUL.FTZ R12, R3, R196 ;  /* 0x000000c4030c7220 */ /* 0x010fe40000410000 */
[----:B------:R-:W-:Y:S01]  /*d090*/  FMUL.FTZ R142, R0, R142 ;  /* 0x0000008e008e7220 */ /* 0x000fe20000410000 */
[----:B------:R-:W-:Y:S01]  /*d0a0*/  @P1 IADD3.X R5, R7, R9, RZ, P3, !PT ;  /* 0x0000000907051210 */ /* 0x000fe20001ffe4ff */
[----:B------:R3:W-:Y:S01]  /*d0b0*/  MUFU.EX2 R215, R10 ;  /* 0x0000000a00d77308 */ /* 0x0007e20000000800 */
[----:B------:R-:W-:Y:S01]  /*d0c0*/  @P1 IADD3 R8, P2, R4, R8, RZ ;  /* 0x0000000804081210 */ /* 0x000fe20007f5e0ff */
[----:B------:R-:W-:Y:S02]  /*d0d0*/  FMUL.FTZ R143, R0, R143 ;  /* 0x0000008f008f7220 */ /* 0x000fe40000410000 */
[----:B------:R4:W-:Y:S01]  /*d0e0*/  @P1 LDGSTS.E.BYPASS.LTC128B.128 [R248+0x5100], [R4.64], !P0 ;  /* 0x0510000004f81fae */ /* 0x0009e2000c101d46 */
[----:B------:R-:W-:Y:S01]  /*d0f0*/  @P1 IADD3.X R9, R5, R9, RZ, P2, !PT ;  /* 0x0000000905091210 */ /* 0x000fe200017fe4ff */
[C---:B-1----:R-:W-:Y:S02]  /*d100*/  FMUL.FTZ R16, R180.reuse, R200 ;  /* 0x000000c8b4107220 */ /* 0x042fe40000410000 */
[----:B------:R-:W-:Y:S02]  /*d110*/  FMUL.FTZ R17, R180, R201 ;  /* 0x000000c9b4117220 */ /* 0x000fe40000410000 */
[----:B------:R1:W1:Y:S01]  /*d120*/  MUFU.EX2 R218, R15 ;  /* 0x0000000f00da7308 */ /* 0x0002620000000800 */
[C---:B------:R-:W-:Y:S01]  /*d130*/  FMUL.FTZ R154, R0.reuse, R154 ;  /* 0x0000009a009a7220 */ /* 0x040fe20000410000 */
[----:B------:R4:W-:Y:S01]  /*d140*/  @P1 LDGSTS.E.BYPASS.LTC128B.128 [R248+0x7100], [R4.64+0x80], !P6 ;  /* 0x0710008004f81fae */ /* 0x0009e2000f101d46 */
[C---:B------:R-:W-:Y:S02]  /*d150*/  FMUL.FTZ R155, R0.reuse, R155 ;  /* 0x0000009b009b7220 */ /* 0x040fe40000410000 */
[C---:B------:R-:W-:Y:S02]  /*d160*/  FMUL.FTZ R14, R0.reuse, R198 ;  /* 0x000000c6000e7220 */ /* 0x040fe40000410000 */
[C---:B------:R-:W-:Y:S02]  /*d170*/  FMUL.FTZ R158, R0.reuse, R158 ;  /* 0x0000009e009e7220 */ /* 0x040fe40000410000 */
[C---:B------:R-:W-:Y:S01]  /*d180*/  FMUL.FTZ R159, R0.reuse, R159 ;  /* 0x0000009f009f7220 */ /* 0x040fe20000410000 */
[----:B------:R4:W-:Y:S01]  /*d190*/  @P1 LDGSTS.E.BYPASS.LTC128B.128 [R248+0x5900], [R8.64], !P0 ;  /* 0x0590000008f81fae */ /* 0x0009e2000c101d46 */
[----:B------:R4:W4:Y:S01]  /*d1a0*/  MUFU.EX2 R216, R11 ;  /* 0x0000000b00d87308 */ /* 0x0009220000000800 */
[----:B--2---:R-:W-:Y:S01]  /*d1b0*/  FMUL.FTZ R6, R181, R194 ;  /* 0x000000c2b5067220 */ /* 0x004fe20000410000 */
[----:B------:R-:W-:Y:S01]  /*d1c0*/  F2FP.PACK_AB R194, R225, R246 ;  /* 0x000000f6e1c2723e */ /* 0x000fe200000000ff */
[----:B------:R-:W-:Y:S01]  /*d1d0*/  FMUL.FTZ R7, R181, R195 ;  /* 0x000000c3b5077220 */ /* 0x000fe20000410000 */
[----:B------:R-:W-:Y:S01]  /*d1e0*/  F2FP.PACK_AB R195, R227, R247 ;  /* 0x000000f7e3c3723e */ /* 0x000fe200000000ff */
[----:B---3--:R-:W-:Y:S01]  /*d1f0*/  FMUL.FTZ R10, R0, R190 ;  /* 0x000000be000a7220 */ /* 0x008fe20000410000 */
[----:B------:R-:W-:Y:S01]  /*d200*/  F2FP.PACK_AB R190, R186, R239 ;  /* 0x000000efbabe723e */ /* 0x000fe200000000ff */
[----:B------:R2:W-:Y:S01]  /*d210*/  @P1 LDGSTS.E.BYPASS.LTC128B.128 [R248+0x7900], [R8.64+0x80], !P6 ;  /* 0x0790008008f81fae */ /* 0x0005e2000f101d46 */
[--C-:B------:R-:W-:Y:S02]  /*d220*/  FFMA.FTZ R26, R26, c[0x0][0x2d0], -R2.reuse ;  /* 0x0000b4001a1a7a23 */ /* 0x100fe40000010802 */
[--C-:B------:R-:W-:Y:S02]  /*d230*/  FFMA.FTZ R27, R27, c[0x0][0x2d0], -R2.reuse ;  /* 0x0000b4001b1b7a23 */ /* 0x100fe40000010802 */
[--C-:B------:R-:W-:Y:S02]  /*d240*/  FFMA.FTZ R42, R42, c[0x0][0x2d0], -R2.reuse ;  /* 0x0000b4002a2a7a23 */ /* 0x100fe40000010802 */
[----:B-1----:R-:W-:Y:S01]  /*d250*/  FMUL.FTZ R15, R0, R199 ;  /* 0x000000c7000f7220 */ /* 0x002fe20000410000 */
[----:B------:R-:W1:Y:S01]  /*d260*/  LDSM.16.MT88.4 R204, [R229] ;  /* 0x00000000e5cc783b */ /* 0x000e620000004200 */
[--C-:B------:R-:W-:Y:S02]  /*d270*/  FFMA.FTZ R46, R46, c[0x0][0x2d0], -R2.reuse ;  /* 0x0000b4002e2e7a23 */ /* 0x100fe40000010802 */
[C---:B----4-:R-:W-:Y:S01]  /*d280*/  FMUL.FTZ R4, R180.reuse, R192 ;  /* 0x000000c0b4047220 */ /* 0x050fe20000410000 */
[----:B------:R-:W-:Y:S01]  /*d290*/  F2FP.PACK_AB R192, R251, R219 ;  /* 0x000000dbfbc0723e */ /* 0x000fe200000000ff */
[----:B------:R-:W-:Y:S01]  /*d2a0*/  FMUL.FTZ R5, R180, R193 ;  /* 0x000000c1b4057220 */ /* 0x000fe20000410000 */
[----:B------:R-:W-:Y:S01]  /*d2b0*/  F2FP.PACK_AB R193, R224, R187 ;  /* 0x000000bbe0c1723e */ /* 0x000fe200000000ff */
[----:B------:R-:W-:Y:S01]  /*d2c0*/  FFMA.FTZ R47, R47, c[0x0][0x2d0], -R2 ;  /* 0x0000b4002f2f7a23 */ /* 0x000fe20000010802 */
[----:B------:R-:W3:Y:S01]  /*d2d0*/  LDSM.16.MT88.4 R208, [R230] ;  /* 0x00000000e6d0783b */ /* 0x000ee20000004200 */
[----:B------:R-:W-:Y:S01]  /*d2e0*/  FMUL.FTZ R11, R0, R191 ;  /* 0x000000bf000b7220 */ /* 0x000fe20000410000 */
[----:B------:R-:W-:Y:S01]  /*d2f0*/  F2FP.PACK_AB R191, R218, R217 ;  /* 0x000000d9dabf723e */ /* 0x000fe200000000ff */
[C---:B------:R-:W-:Y:S02]  /*d300*/  FMUL.FTZ R170, R0.reuse, R170 ;  /* 0x000000aa00aa7220 */ /* 0x040fe40000410000 */
[C---:B------:R-:W-:Y:S02]  /*d310*/  FMUL.FTZ R171, R0.reuse, R171 ;  /* 0x000000ab00ab7220 */ /* 0x040fe40000410000 */
[C---:B------:R-:W-:Y:S01]  /*d320*/  FMUL.FTZ R174, R0.reuse, R174 ;  /* 0x000000ae00ae7220 */ /* 0x040fe20000410000 */
[----:B------:R-:W4:Y:S01]  /*d330*/  LDSM.16.MT88.4 R196, [R233] ;  /* 0x00000000e9c4783b */ /* 0x000f220000004200 */
[----:B------:R-:W-:Y:S02]  /*d340*/  FMUL.FTZ R175, R0, R175 ;  /* 0x000000af00af7220 */ /* 0x000fe40000410000 */
[----:B--2---:R-:W-:Y:S01]  /*d350*/  FMUL.FTZ R8, R3, R188 ;  /* 0x000000bc03087220 */ /* 0x004fe20000410000 */
[----:B------:R-:W-:Y:S01]  /*d360*/  F2FP.PACK_AB R188, R245, R252 ;  /* 0x000000fcf5bc723e */ /* 0x000fe200000000ff */
[C---:B------:R-:W-:Y:S01]  /*d370*/  FMUL.FTZ R9, R3.reuse, R189 ;  /* 0x000000bd03097220 */ /* 0x040fe20000410000 */
[----:B------:R-:W-:Y:S01]  /*d380*/  F2FP.PACK_AB R189, R216, R215 ;  /* 0x000000d7d8bd723e */ /* 0x000fe200000000ff */
[C---:B------:R-:W-:Y:S01]  /*d390*/  FMUL.FTZ R74, R0.reuse, R74 ;  /* 0x0000004a004a7220 */ /* 0x040fe20000410000 */
[----:B------:R-:W2:Y:S01]  /*d3a0*/  LDSM.16.MT88.4 R200, [R232] ;  /* 0x00000000e8c8783b */ /* 0x000ea20000004200 */
[C---:B------:R-:W-:Y:S02]  /*d3b0*/  FMUL.FTZ R75, R0.reuse, R75 ;  /* 0x0000004b004b7220 */ /* 0x040fe40000410000 */
[C---:B------:R-:W-:Y:S02]  /*d3c0*/  FMUL.FTZ R78, R0.reuse, R78 ;  /* 0x0000004e004e7220 */ /* 0x040fe40000410000 */
[C---:B------:R-:W-:Y:S02]  /*d3d0*/  FMUL.FTZ R79, R0.reuse, R79 ;  /* 0x0000004f004f7220 */ /* 0x040fe40000410000 */
[C---:B------:R-:W-:Y:S01]  /*d3e0*/  FMUL.FTZ R90, R0.reuse, R90 ;  /* 0x0000005a005a7220 */ /* 0x040fe20000410000 */
[----:B------:R-:W0:Y:S01]  /*d3f0*/  LDGDEPBAR ;  /* 0x00000000000079af */ /* 0x000e220000000000 */
[C---:B------:R-:W-:Y:S02]  /*d400*/  FMUL.FTZ R91, R0.reuse, R91 ;  /* 0x0000005b005b7220 */ /* 0x040fe40000410000 */
[C---:B------:R-:W-:Y:S02]  /*d410*/  FMUL.FTZ R92, R3.reuse, R92 ;  /* 0x0000005c035c7220 */ /* 0x040fe40000410000 */
[----:B------:R-:W-:Y:S02]  /*d420*/  FMUL.FTZ R93, R3, R93 ;  /* 0x0000005d035d7220 */ /* 0x000fe40000410000 */
[C---:B------:R-:W-:Y:S01]  /*d430*/  FMUL.FTZ R94, R0.reuse, R94 ;  /* 0x0000005e005e7220 */ /* 0x040fe20000410000 */
[-C--:B-1----:R-:W-:Y:S05]  /*d440*/  HMMA.16816.F32 R4, R192, R204.reuse, R4 ;  /* 0x000000ccc004723c */ /* 0x082fea0000001804 */
[----:B------:R-:W-:Y:S02]  /*d450*/  FMUL.FTZ R95, R0, R95 ;  /* 0x0000005f005f7220 */ /* 0x000fe40000410000 */
[C---:B------:R-:W-:Y:S01]  /*d460*/  FMUL.FTZ R96, R180.reuse, R96 ;  /* 0x00000060b4607220 */ /* 0x040fe20000410000 */
[C---:B------:R-:W-:Y:S01]  /*d470*/  HMMA.16816.F32 R8, R188.reuse, R204, R8 ;  /* 0x000000ccbc08723c */ /* 0x040fe20000001808 */
[----:B------:R-:W1:Y:S03]  /*d480*/  MUFU.EX2 R204, R33 ;  /* 0x0000002100cc7308 */ /* 0x000e660000000800 */
[C---:B------:R-:W-:Y:S02]  /*d490*/  FMUL.FTZ R97, R180.reuse, R97 ;  /* 0x00000061b4617220 */ /* 0x040fe40000410000 */
[C---:B------:R-:W-:Y:S02]  /*d4a0*/  FMUL.FTZ R98, R181.reuse, R98 ;  /* 0x00000062b5627220 */ /* 0x040fe40000410000 */
[-C--:B------:R-:W-:Y:S04]  /*d4b0*/  HMMA.16816.F32 R12, R188, R206.reuse, R12 ;  /* 0x000000cebc0c723c */ /* 0x080fe8000000180c */
[C---:B------:R-:W-:Y:S02]  /*d4c0*/  FMUL.FTZ R99, R181.reuse, R99 ;  /* 0x00000063b5637220 */ /* 0x040fe40000410000 */
[C---:B------:R-:W-:Y:S02]  /*d4d0*/  FMUL.FTZ R100, R180.reuse, R100 ;  /* 0x00000064b4647220 */ /* 0x040fe40000410000 */
[C---:B------:R-:W-:Y:S01]  /*d4e0*/  HMMA.16816.F32 R16, R192.reuse, R206, R16 ;  /* 0x000000cec010723c */ /* 0x040fe20000001810 */
[----:B------:R-:W-:Y:S03]  /*d4f0*/  MUFU.EX2 R207, R26 ;  /* 0x0000001a00cf7308 */ /* 0x000fe60000000800 */
[----:B------:R-:W-:Y:S02]  /*d500*/  FMUL.FTZ R101, R180, R101 ;  /* 0x00000065b4657220 */ /* 0x000fe40000410000 */
[C---:B------:R-:W-:Y:S02]  /*d510*/  FMUL.FTZ R102, R181.reuse, R102 ;  /* 0x00000066b5667220 */ /* 0x040fe40000410000 */
[-C--:B---3--:R-:W-:Y:S03]  /*d520*/  HMMA.16816.F32 R132, R192, R208.reuse, R132 ;  /* 0x000000d0c084723c */ /* 0x088fe60000001884 */
[----:B------:R-:W4:Y:S01]  /*d530*/  MUFU.EX2 R206, R27 ;  /* 0x0000001b00ce7308 */ /* 0x000f220000000800 */
[----:B------:R-:W-:Y:S02]  /*d540*/  FMUL.FTZ R103, R181, R103 ;  /* 0x00000067b5677220 */ /* 0x000fe40000410000 */
[C---:B------:R-:W-:Y:S02]  /*d550*/  FMUL.FTZ R104, R3.reuse, R104 ;  /* 0x0000006803687220 */ /* 0x040fe40000410000 */
[C---:B------:R-:W-:Y:S04]  /*d560*/  HMMA.16816.F32 R136, R188.reuse, R208, R136 ;  /* 0x000000d0bc88723c */ /* 0x040fe80000001888 */
[C---:B------:R-:W-:Y:S01]  /*d570*/  FMUL.FTZ R105, R3.reuse, R105 ;  /* 0x0000006903697220 */ /* 0x040fe20000410000 */
[----:B------:R-:W-:Y:S01]  /*d580*/  MUFU.EX2 R208, R32 ;  /* 0x0000002000d07308 */ /* 0x000fe20000000800 */
[C---:B------:R-:W-:Y:S02]  /*d590*/  FMUL.FTZ R106, R0.reuse, R106 ;  /* 0x0000006a006a7220 */ /* 0x040fe40000410000 */
[-C--:B------:R-:W-:Y:S04]  /*d5a0*/  HMMA.16816.F32 R140, R188, R210.reuse, R140 ;  /* 0x000000d2bc8c723c */ /* 0x080fe8000000188c */
[C---:B------:R-:W-:Y:S02]  /*d5b0*/  FMUL.FTZ R107, R0.reuse, R107 ;  /* 0x0000006b006b7220 */ /* 0x040fe40000410000 */
[C---:B------:R-:W-:Y:S01]  /*d5c0*/  FMUL.FTZ R108, R3.reuse, R108 ;  /* 0x0000006c036c7220 */ /* 0x040fe20000410000 */
[----:B------:R-:W-:Y:S01]  /*d5d0*/  MUFU.EX2 R209, R34 ;  /* 0x0000002200d17308 */ /* 0x000fe20000000800 */
[C---:B------:R-:W-:Y:S04]  /*d5e0*/  HMMA.16816.F32 R144, R192.reuse, R210, R144 ;  /* 0x000000d2c090723c */ /* 0x040fe80000001890 */
[----:B------:R-:W-:Y:S02]  /*d5f0*/  FMUL.FTZ R109, R3, R109 ;  /* 0x0000006d036d7220 */ /* 0x000fe40000410000 */
[C---:B------:R-:W-:Y:S02]  /*d600*/  FMUL.FTZ R110, R0.reuse, R110 ;  /* 0x0000006e006e7220 */ /* 0x040fe40000410000 */
[-C--:B----4-:R-:W-:Y:S01]  /*d610*/  HMMA.16816.F32 R148, R192, R196.reuse, R148 ;  /* 0x000000c4c094723c */ /* 0x090fe20000001894 */
[----:B------:R4:W1:Y:S03]  /*d620*/  MUFU.EX2 R210, R23 ;  /* 0x0000001700d27308 */ /* 0x0008660000000800 */
[----:B------:R-:W-:Y:S02]  /*d630*/  FMUL.FTZ R111, R0, R111 ;  /* 0x0000006f006f7220 */ /* 0x000fe40000410000 */
[C---:B------:R-:W-:Y:S02]  /*d640*/  FMUL.FTZ R112, R180.reuse, R112 ;  /* 0x00000070b4707220 */ /* 0x040fe40000410000 */
[C---:B------:R-:W-:Y:S03]  /*d650*/  HMMA.16816.F32 R152, R188.reuse, R196, R152 ;  /* 0x000000c4bc98723c */ /* 0x040fe60000001898 */
[----:B------:R-:W-:Y:S01]  /*d660*/  MUFU.EX2 R211, R45 ;  /* 0x0000002d00d37308 */ /* 0x000fe20000000800 */
        /* <DEDUP_REMOVED lines=9> */
[-C--:B--2---:R-:W-:Y:S01]  /*d700*/  HMMA.16816.F32 R164, R192, R200.reuse, R164 ;  /* 0x000000c8c0a4723c */ /* 0x084fe200000018a4 */
[----:B----4-:R-:W-:Y:S03]  /*d710*/  LDSM.16.MT88.4 R20, [R233+0x2000] ;  /* 0x00200000e914783b */ /* 0x010fe60000004200 */
[----:B------:R-:W-:Y:S02]  /*d720*/  FMUL.FTZ R119, R181, R119 ;  /* 0x00000077b5777220 */ /* 0x000fe40000410000 */
[C---:B------:R-:W-:Y:S02]  /*d730*/  FMUL.FTZ R120, R3.reuse, R120 ;  /* 0x0000007803787220 */ /* 0x040fe40000410000 */
        /* <DEDUP_REMOVED lines=13> */
[----:B------:R-:W-:Y:S02]  /*d810*/  FMUL.FTZ R129, R180, R129 ;  /* 0x00000081b4817220 */ /* 0x000fe40000410000 */
[C---:B------:R-:W-:Y:S01]  /*d820*/  FMUL.FTZ R130, R181.reuse, R130 ;  /* 0x00000082b5827220 */ /* 0x040fe20000410000 */
[C---:B------:R-:W-:Y:S01]  /*d830*/  HMMA.16816.F32 R72, R188.reuse, R196, R72 ;  /* 0x000000c4bc48723c */ /* 0x040fe20000001848 */
[----:B------:R-:W-:Y:S03]  /*d840*/  MUFU.EX2 R196, R24 ;  /* 0x0000001800c47308 */ /* 0x000fe60000000800 */
[----:B------:R-:W-:Y:S02]  /*d850*/  FMUL.FTZ R131, R181, R131 ;  /* 0x00000083b5837220 */ /* 0x000fe40000410000 */
[----:B------:R-:W-:Y:S01]  /*d860*/  FFMA.FTZ R41, R41, c[0x0][0x2d0], -R212 ;  /* 0x0000b40029297a23 */ /* 0x000fe200000108d4 */
[----:B------:R-:W-:Y:S01]  /*d870*/  MOV R197, R222 ;  /* 0x000000de00c57202 */ /* 0x000fe20000000f00 */
[-C--:B------:R-:W-:Y:S04]  /*d880*/  HMMA.16816.F32 R76, R188, R198.reuse, R76 ;  /* 0x000000c6bc4c723c */ /* 0x080fe8000000184c */
[--C-:B------:R-:W-:Y:S02]  /*d890*/  FFMA.FTZ R50, R50, c[0x0][0x2d0], -R213.reuse ;  /* 0x0000b40032327a23 */ /* 0x100fe400000108d5 */
[--C-:B------:R-:W-:Y:S02]  /*d8a0*/  FFMA.FTZ R51, R51, c[0x0][0x2d0], -R213.reuse ;  /* 0x0000b40033337a23 */ /* 0x100fe400000108d5 */
[C---:B------:R-:W-:Y:S01]  /*d8b0*/  HMMA.16816.F32 R80, R192.reuse, R198, R80 ;  /* 0x000000c6c050723c */ /* 0x040fe20000001850 */
[----:B------:R1:W-:Y:S03]  /*d8c0*/  MUFU.EX2 R199, R25 ;  /* 0x0000001900c77308 */ /* 0x0003e60000000800 */
[----:B------:R-:W-:Y:S02]  /*d8d0*/  FFMA.FTZ R43, R43, c[0x0][0x2d0], -R2 ;  /* 0x0000b4002b2b7a23 */ /* 0x000fe40000010802 */
[--C-:B------:R-:W-:Y:S02]  /*d8e0*/  FFMA.FTZ R40, R40, c[0x0][0x2d0], -R212.reuse ;  /* 0x0000b40028287a23 */ /* 0x100fe400000108d4 */
[-C--:B--2---:R-:W-:Y:S03]  /*d8f0*/  HMMA.16816.F32 R84, R192, R200.reuse, R84 ;  /* 0x000000c8c054723c */ /* 0x084fe60000001854 */
[----:B------:R2:W-:Y:S01]  /*d900*/  MUFU.EX2 R222, R50 ;  /* 0x0000003200de7308 */ /* 0x0005e20000000800 */
[--C-:B------:R-:W-:Y:S02]  /*d910*/  FFMA.FTZ R44, R44, c[0x0][0x2d0], -R212.reuse ;  /* 0x0000b4002c2c7a23 */ /* 0x100fe400000108d4 */
[--C-:B------:R-:W-:Y:S02]  /*d920*/  FFMA.FTZ R57, R57, c[0x0][0x2d0], -R212.reuse ;  /* 0x0000b40039397a23 */ /* 0x100fe400000108d4 */
[C---:B------:R-:W-:Y:S04]  /*d930*/  HMMA.16816.F32 R88, R188.reuse, R200, R88 ;  /* 0x000000c8bc58723c */ /* 0x040fe80000001858 */
[--C-:B------:R-:W-:Y:S01]  /*d940*/  FFMA.FTZ R28, R28, c[0x0][0x2d0], -R212.reuse ;  /* 0x0000b4001c1c7a23 */ /* 0x100fe200000108d4 */
[----:B------:R4:W4:Y:S01]  /*d950*/  MUFU.EX2 R200, R35 ;  /* 0x0000002300c87308 */ /* 0x0009220000000800 */
[----:B------:R-:W-:Y:S02]  /*d960*/  FFMA.FTZ R29, R29, c[0x0][0x2d0], -R212 ;  /* 0x0000b4001d1d7a23 */ /* 0x000fe400000108d4 */
[-C--:B------:R-:W-:Y:S01]  /*d970*/  HMMA.16816.F32 R92, R188, R202.reuse, R92 ;  /* 0x000000cabc5c723c */ /* 0x080fe2000000185c */
[----:B-1----:R-:W-:Y:S03]  /*d980*/  LDSM.16.MT88.4 R24, [R229+0x800] ;  /* 0x00080000e518783b */ /* 0x002fe60000004200 */
[--C-:B------:R-:W-:Y:S02]  /*d990*/  FFMA.FTZ R30, R30, c[0x0][0x2d0], -R2.reuse ;  /* 0x0000b4001e1e7a23 */ /* 0x100fe40000010802 */
[----:B------:R-:W-:Y:S01]  /*d9a0*/  FFMA.FTZ R31, R31, c[0x0][0x2d0], -R2 ;  /* 0x0000b4001f1f7a23 */ /* 0x000fe20000010802 */
[----:B------:R-:W1:Y:S01]  /*d9b0*/  MUFU.EX2 R201, R28 ;  /* 0x0000001c00c97308 */ /* 0x000e620000000800 */
[C---:B------:R-:W-:Y:S01]  /*d9c0*/  HMMA.16816.F32 R96, R192.reuse, R202, R96 ;  /* 0x000000cac060723c */ /* 0x040fe20000001860 */
[----:B------:R-:W3:Y:S03]  /*d9d0*/  LDL.LU R202, [R1+0x1c] ;  /* 0x00001c0001ca7983 */ /* 0x000ee60000300800 */
[--C-:B--2---:R-:W-:Y:S02]  /*d9e0*/  FFMA.FTZ R50, R64, c[0x0][0x2d0], -R214.reuse ;  /* 0x0000b40040327a23 */ /* 0x104fe400000108d6 */
[--C-:B------:R-:W-:Y:S01]  /*d9f0*/  FFMA.FTZ R49, R49, c[0x0][0x2d0], -R214.reuse ;  /* 0x0000b40031317a23 */ /* 0x100fe200000108d6 */
[----:B------:R-:W-:Y:S01]  /*da00*/  MOV R203, R204 ;  /* 0x000000cc00cb7202 */ /* 0x000fe20000000f00 */
[-C--:B------:R-:W-:Y:S01]  /*da10*/  HMMA.16816.F32 R100, R192, R20.reuse, R100 ;  /* 0x00000014c064723c */ /* 0x080fe20000001864 */
[----:B------:R-:W-:Y:S03]  /*da20*/  MUFU.EX2 R64, R47 ;  /* 0x0000002f00407308 */ /* 0x000fe60000000800 */
[----:B------:R-:W-:Y:S01]  /*da30*/  FFMA.FTZ R52, R52, c[0x0][0x2d0], -R214 ;  /* 0x0000b40034347a23 */ /* 0x000fe200000108d6 */
[----:B----4-:R-:W2:Y:S01]  /*da40*/  LDSM.16.MT88.4 R32, [R232+0x2000] ;  /* 0x00200000e820783b */ /* 0x010ea20000004200 */
[--C-:B------:R-:W-:Y:S02]  /*da50*/  FFMA.FTZ R60, R60, c[0x0][0x2d0], -R212.reuse ;  /* 0x0000b4003c3c7a23 */ /* 0x100fe400000108d4 */
[C---:B------:R-:W-:Y:S03]  /*da60*/  HMMA.16816.F32 R104, R188.reuse, R20, R104 ;  /* 0x00000014bc68723c */ /* 0x040fe60000001868 */
[----:B------:R4:W-:Y:S01]  /*da70*/  MUFU.EX2 R223, R51 ;  /* 0x0000003300df7308 */ /* 0x0009e20000000800 */
[--C-:B------:R-:W-:Y:S02]  /*da80*/  FFMA.FTZ R66, R66, c[0x0][0x2d0], -R213.reuse ;  /* 0x0000b40042427a23 */ /* 0x100fe400000108d5 */
[--C-:B------:R-:W-:Y:S02]  /*da90*/  FFMA.FTZ R56, R56, c[0x0][0x2d0], -R212.reuse ;  /* 0x0000b40038387a23 */ /* 0x100fe400000108d4 */
[-C--:B------:R-:W-:Y:S04]  /*daa0*/  HMMA.16816.F32 R108, R188, R22.reuse, R108 ;  /* 0x00000016bc6c723c */ /* 0x080fe8000000186c */
[----:B------:R-:W-:Y:S01]  /*dab0*/  FFMA.FTZ R212, R61, c[0x0][0x2d0], -R212 ;  /* 0x0000b4003dd47a23 */ /* 0x000fe200000108d4 */
[----:B------:R1:W1:Y:S03]  /*dac0*/  MUFU.EX2 R198, R29 ;  /* 0x0000001d00c67308 */ /* 0x0002660000000800 */
[C---:B------:R-:W-:Y:S07]  /*dad0*/  HMMA.16816.F32 R112, R192.reuse, R22, R112 ;  /* 0x00000016c070723c */ /* 0x040fee0000001870 */
[----:B------:R-:W-:Y:S01]  /*dae0*/  MUFU.EX2 R212, R212 ;  /* 0x000000d400d47308 */ /* 0x000fe20000000800 */
[--C-:B----4-:R-:W-:Y:S09]  /*daf0*/  FFMA.FTZ R51, R65, c[0x0][0x2d0], -R214.reuse ;  /* 0x0000b40041337a23 */ /* 0x110ff200000108d6 */
[----:B------:R-:W-:Y:S01]  /*db00*/  MUFU.EX2 R65, R46 ;  /* 0x0000002e00417308 */ /* 0x000fe20000000800 */
[-C--:B--2---:R-:W-:Y:S03]  /*db10*/  HMMA.16816.F32 R116, R192, R32.reuse, R116 ;  /* 0x00000020c074723c */ /* 0x084fe60000001874 */
[----:B-1----:R-:W-:Y:S06]  /*db20*/  F2FP.PACK_AB R29, R206, R207 ;  /* 0x000000cfce1d723e */ /* 0x002fec00000000ff */
[----:B------:R1:W-:Y:S01]  /*db30*/  MUFU.EX2 R204, R30 ;  /* 0x0000001e00cc7308 */ /* 0x0003e20000000800 */
[C---:B------:R-:W-:Y:S08]  /*db40*/  HMMA.16816.F32 R120, R188.reuse, R32, R120 ;  /* 0x00000020bc78723c */ /* 0x040ff00000001878 */
[-C--:B------:R-:W-:Y:S01]  /*db50*/  HMMA.16816.F32 R124, R188, R34.reuse, R124 ;  /* 0x00000022bc7c723c */ /* 0x080fe2000000187c */
[----:B------:R-:W2:Y:S01]  /*db60*/  MUFU.EX2 R205, R31 ;  /* 0x0000001f00cd7308 */ /* 0x000ea20000000800 */
[----:B------:R-:W4:Y:S05]  /*db70*/  LDL.LU R190, [R1+0x20] ;  /* 0x0000200001be7983 */ /* 0x000f2a0000300800 */
[----:B------:R-:W-:Y:S01]  /*db80*/  MOV R191, R220 ;  /* 0x000000dc00bf7202 */ /* 0x000fe20000000f00 */
[----:B------:R-:W-:Y:S01]  /*db90*/  HMMA.16816.F32 R128, R192, R34, R128 ;  /* 0x00000022c080723c */ /* 0x000fe20000001880 */
[----:B------:R-:W2:Y:S02]  /*dba0*/  LDSM.16.MT88.4 R32, [R230+0x800] ;  /* 0x00080000e620783b */ /* 0x000ea40000004200 */
[----:B------:R1:W-:Y:S01]  /*dbb0*/  MUFU.EX2 R220, R40 ;  /* 0x0000002800dc7308 */ /* 0x0003e20000000800 */
[----:B------:R-:W-:Y:S02]  /*dbc0*/  MOV R188, R221 ;  /* 0x000000dd00bc7202 */ /* 0x000fe40000000f00 */
[----:B------:R-:W-:Y:S02]  /*dbd0*/  MOV R189, R210 ;  /* 0x000000d200bd7202 */ /* 0x000fe40000000f00 */
[----:B------:R-:W-:Y:S04]  /*dbe0*/  MOV R193, R209 ;  /* 0x000000d100c17202 */ /* 0x000fe80000000f00 */
[----:B------:R-:W-:Y:S01]  /*dbf0*/  MOV R194, R208 ;  /* 0x000000d000c27202 */ /* 0x000fe20000000f00 */
[----:B------:R2:W2:Y:S01]  /*dc00*/  MUFU.EX2 R221, R41 ;  /* 0x0000002900dd7308 */ /* 0x0004a20000000800 */
[----:B------:R-:W-:Y:S02]  /*dc10*/  F2FP.PACK_AB R23, R200, R193 ;  /* 0x000000c1c817723e */ /* 0x000fe400000000ff */
[----:B------:R-:W-:Y:S02]  /*dc20*/  F2FP.PACK_AB R22, R203, R194 ;  /* 0x000000c2cb16723e */ /* 0x000fe400000000ff */
[----:B------:R-:W-:Y:S02]  /*dc30*/  F2FP.PACK_AB R20, R188, R197 ;  /* 0x000000c5bc14723e */ /* 0x000fe400000000ff */
[----:B------:R-:W-:Y:S02]  /*dc40*/  F2FP.PACK_AB R21, R189, R191 ;  /* 0x000000bfbd15723e */ /* 0x000fe400000000ff */
[----:B------:R-:W-:Y:S01]  /*dc50*/  MOV R192, R201 ;  /* 0x000000c900c07202 */ /* 0x000fe20000000f00 */
[----:B------:R-:W-:Y:S01]  /*dc60*/  MUFU.EX2 R66, R66 ;  /* 0x0000004200427308 */ /* 0x000fe20000000800 */
[----:B------:R-:W-:Y:S02]  /*dc70*/  MOV R195, R199 ;  /* 0x000000c700c37202 */ /* 0x000fe40000000f00 */
[----:B------:R-:W-:Y:S01]  /*dc80*/  MOV R201, R251 ;  /* 0x000000fb00c97202 */ /* 0x000fe20000000f00 */
[-C--:B------:R-:W-:Y:S05]  /*dc90*/  HMMA.16816.F32 R4, R20, R24.reuse, R4 ;  /* 0x000000181404723c */ /* 0x080fea0000001804 */
[----:B------:R-:W-:Y:S01]  /*dca0*/  F2FP.PACK_AB R28, R195, R196 ;  /* 0x000000c4c31c723e */ /* 0x000fe200000000ff */
[----:B------:R-:W-:Y:S01]  /*dcb0*/  MUFU.EX2 R251, R36 ;  /* 0x0000002400fb7308 */ /* 0x000fe20000000800 */
[----:B-1----:R-:W-:Y:S01]  /*dcc0*/  F2FP.PACK_AB R30, R198, R192 ;  /* 0x000000c0c61e723e */ /* 0x002fe200000000ff */
[----:B------:R-:W-:Y:S01]  /*dcd0*/  FFMA.FTZ R40, R53, c[0x0][0x2d0], -R214 ;  /* 0x0000b40035287a23 */ /* 0x000fe200000108d6 */
[----:B--2---:R-:W-:Y:S03]  /*dce0*/  F2FP.PACK_AB R31, R205, R204 ;  /* 0x000000cccd1f723e */ /* 0x004fe600000000ff */
[----:B------:R-:W-:Y:S01]  /*dcf0*/  MOV R41, R187 ;  /* 0x000000bb00297202 */ /* 0x000fe20000000f00 */
[--C-:B------:R-:W-:Y:S01]  /*dd00*/  FFMA.FTZ R53, R62, c[0x0][0x2d0], -R2.reuse ;  /* 0x0000b4003e357a23 */ /* 0x100fe20000010802 */
[----:B------:R-:W-:Y:S02]  /*dd10*/  MOV R199, R225 ;  /* 0x000000e100c77202 */ /* 0x000fe40000000f00 */
[C---:B------:R-:W-:Y:S01]  /*dd20*/  HMMA.16816.F32 R8, R28.reuse, R24, R8 ;  /* 0x000000181c08723c */ /* 0x040fe20000001808 */
[----:B------:R1:W-:Y:S03]  /*dd30*/  MUFU.EX2 R225, R48 ;  /* 0x0000003000e17308 */ /* 0x0003e60000000800 */
[----:B------:R-:W-:Y:S02]  /*dd40*/  MOV R210, R186 ;  /* 0x000000ba00d27202 */ /* 0x000fe40000000f00 */
[----:B------:R-:W-:Y:S02]  /*dd50*/  MOV R209, R227 ;  /* 0x000000e300d17202 */ /* 0x000fe40000000f00 */
[-C--:B------:R-:W-:Y:S03]  /*dd60*/  HMMA.16816.F32 R12, R28, R26.reuse, R12 ;  /* 0x0000001a1c0c723c */ /* 0x080fe6000000180c */
[----:B------:R2:W-:Y:S01]  /*dd70*/  MUFU.EX2 R186, R42 ;  /* 0x0000002a00ba7308 */ /* 0x0005e20000000800 */
[----:B------:R-:W-:Y:S02]  /*dd80*/  MOV R208, R224 ;  /* 0x000000e000d07202 */ /* 0x000fe40000000f00 */
[----:B------:R-:W-:Y:S02]  /*dd90*/  MOV R214, R198 ;  /* 0x000000c600d67202 */ /* 0x000fe40000000f00 */
[C---:B------:R-:W-:Y:S01]  /*dda0*/  HMMA.16816.F32 R16, R20.reuse, R26, R16 ;  /* 0x0000001a1410723c */ /* 0x040fe20000001810 */
[----:B------:R-:W2:Y:S03]  /*ddb0*/  LDSM.16.MT88.4 R24, [R233+0x800] ;  /* 0x00080000e918783b */ /* 0x000ea60000004200 */
[----:B------:R-:W-:Y:S01]  /*ddc0*/  MOV R198, R199 ;  /* 0x000000c700c67202 */ /* 0x000fe20000000f00 */
[----:B------:R2:W-:Y:S01]  /*ddd0*/  MUFU.EX2 R227, R38 ;  /* 0x0000002600e37308 */ /* 0x0005e20000000800 */
[----:B------:R-:W-:Y:S02]  /*dde0*/  MOV R199, R210 ;  /* 0x000000d200c77202 */ /* 0x000fe40000000f00 */
[-C--:B------:R-:W-:Y:S01]  /*ddf0*/  HMMA.16816.F32 R132, R20, R32.reuse, R132 ;  /* 0x000000201484723c */ /* 0x080fe20000001884 */
[----:B-1----:R-:W3:Y:S06]  /*de00*/  LDL.LU R48, [R1+0x18] ;  /* 0x0000180001307983 */ /* 0x002eec0000300800 */
[----:B------:R-:W-:Y:S01]  /*de10*/  MUFU.EX2 R62, R50 ;  /* 0x00000032003e7308 */ /* 0x000fe20000000800 */
[C---:B------:R-:W-:Y:S01]  /*de20*/  HMMA.16816.F32 R136, R28.reuse, R32, R136 ;  /* 0x000000201c88723c */ /* 0x040fe20000001888 */
[----:B--2---:R-:W2:Y:S07]  /*de30*/  LDL.LU R42, [R1+0x4] ;  /* 0x00000400012a7983 */ /* 0x004eae0000300800 */
[-C--:B------:R-:W-:Y:S01]  /*de40*/  HMMA.16816.F32 R140, R28, R34.reuse, R140 ;  /* 0x000000221c8c723c */ /* 0x080fe2000000188c */
[----:B------:R1:W1:Y:S01]  /*de50*/  MUFU.EX2 R187, R43 ;  /* 0x0000002b00bb7308 */ /* 0x0002620000000800 */
[----:B------:R-:W-:Y:S06]  /*de60*/  LDSM.16.MT88.4 R36, [R230+0x1000] ;  /* 0x00100000e624783b */ /* 0x000fec0000004200 */
[C---:B------:R-:W-:Y:S03]  /*de70*/  HMMA.16816.F32 R144, R20.reuse, R34, R144 ;  /* 0x000000221490723c */ /* 0x040fe60000001890 */
[----:B------:R1:W-:Y:S01]  /*de80*/  MUFU.EX2 R224, R49 ;  /* 0x0000003100e07308 */ /* 0x0003e20000000800 */
[----:B------:R-:W1:Y:S04]  /*de90*/  LDSM.16.MT88.4 R32, [R232+0x800] ;  /* 0x00080000e820783b */ /* 0x000e680000004200 */
[-C--:B------:R-:W-:Y:S05]  /*dea0*/  HMMA.16816.F32 R148, R20, R24.reuse, R148 ;  /* 0x000000181494723c */ /* 0x080fea0000001894 */
[----:B------:R-:W-:Y:S03]  /*deb0*/  MUFU.EX2 R210, R52 ;  /* 0x0000003400d27308 */ /* 0x000fe60000000800 */
[C---:B------:R-:W-:Y:S04]  /*dec0*/  HMMA.16816.F32 R152, R28.reuse, R24, R152 ;  /* 0x000000181c98723c */ /* 0x040fe80000001898 */
[----:B-1----:R-:W-:Y:S03]  /*ded0*/  MOV R43, R219 ;  /* 0x000000db002b7202 */ /* 0x002fe60000000f00 */
[----:B------:R1:W1:Y:S01]  /*dee0*/  MUFU.EX2 R219, R44 ;  /* 0x0000002c00db7308 */ /* 0x0002620000000800 */
[-C--:B------:R-:W-:Y:S04]  /*def0*/  HMMA.16816.F32 R156, R28, R26.reuse, R156 ;  /* 0x0000001a1c9c723c */ /* 0x080fe8000000189c */
[--C-:B------:R-:W-:Y:S02]  /*df00*/  FFMA.FTZ R49, R55, c[0x0][0x2d0], -R213.reuse ;  /* 0x0000b40037317a23 */ /* 0x100fe400000108d5 */
[--C-:B------:R-:W-:Y:S02]  /*df10*/  FFMA.FTZ R55, R58, c[0x0][0x2d0], -R2.reuse ;  /* 0x0000b4003a377a23 */ /* 0x100fe40000010802 */
[C---:B------:R-:W-:Y:S01]  /*df20*/  HMMA.16816.F32 R160, R20.reuse, R26, R160 ;  /* 0x0000001a14a0723c */ /* 0x040fe200000018a0 */
[----:B------:R-:W1:Y:S01]  /*df30*/  LDSM.16.MT88.4 R24, [R229+0x2800] ;  /* 0x00280000e518783b */ /* 0x000e620000004200 */
[----:B------:R1:W-:Y:S06]  /*df40*/  MUFU.EX2 R58, R60 ;  /* 0x0000003c003a7308 */ /* 0x0003ec0000000800 */
[-C--:B------:R-:W-:Y:S04]  /*df50*/  HMMA.16816.F32 R164, R20, R32.reuse, R164 ;  /* 0x0000002014a4723c */ /* 0x080fe800000018a4 */
[----:B------:R-:W-:Y:S01]  /*df60*/  MUFU.EX2 R53, R53 ;  /* 0x0000003500357308 */ /* 0x000fe20000000800 */
[--C-:B-1----:R-:W-:Y:S02]  /*df70*/  FFMA.FTZ R44, R54, c[0x0][0x2d0], -R213.reuse ;  /* 0x0000b400362c7a23 */ /* 0x102fe400000108d5 */
[----:B------:R-:W-:Y:S02]  /*df80*/  FFMA.FTZ R213, R67, c[0x0][0x2d0], -R213 ;  /* 0x0000b40043d57a23 */ /* 0x000fe400000108d5 */
[--C-:B------:R-:W-:Y:S01]  /*df90*/  FFMA.FTZ R54, R59, c[0x0][0x2d0], -R2.reuse ;  /* 0x0000b4003b367a23 */ /* 0x100fe20000010802 */
[C---:B------:R-:W-:Y:S04]  /*dfa0*/  HMMA.16816.F32 R168, R28.reuse, R32, R168 ;  /* 0x000000201ca8723c */ /* 0x040fe800000018a8 */
[----:B------:R1:W-:Y:S01]  /*dfb0*/  MUFU.EX2 R67, R49 ;  /* 0x0000003100437308 */ /* 0x0003e20000000800 */
[----:B------:R-:W-:Y:S01]  /*dfc0*/  FFMA.FTZ R2, R63, c[0x0][0x2d0], -R2 ;  /* 0x0000b4003f027a23 */ /* 0x000fe20000010802 */
[----:B------:R-:W-:Y:S02]  /*dfd0*/  MOV R60, R192 ;  /* 0x000000c0003c7202 */ /* 0x000fe40000000f00 */
[-C--:B------:R-:W-:Y:S06]  /*dfe0*/  HMMA.16816.F32 R172, R28, R34.reuse, R172 ;  /* 0x000000221cac723c */ /* 0x080fec00000018ac */
[----:B------:R-:W-:Y:S02]  /*dff0*/  MUFU.EX2 R63, R51 ;  /* 0x00000033003f7308 */ /* 0x000fe40000000800 */
[C---:B------:R-:W-:Y:S01]  /*e000*/  HMMA.16816.F32 R176, R20.reuse, R34, R176 ;  /* 0x0000002214b0723c */ /* 0x040fe200000018b0 */
[----:B------:R-:W1:Y:S07]  /*e010*/  LDSM.16.MT88.4 R32, [R230+0x2800] ;  /* 0x00280000e620783b */ /* 0x000e6e0000004200 */
[----:B------:R-:W-:Y:S01]  /*e020*/  MUFU.EX2 R52, R2 ;  /* 0x0000000200347308 */ /* 0x000fe20000000800 */
[-C--:B------:R-:W-:Y:S03]  /*e030*/  HMMA.16816.F32 R68, R20, R24.reuse, R68 ;  /* 0x000000181444723c */ /* 0x080fe60000001844 */
[----:B-1----:R-:W-:Y:S05]  /*e040*/  MOV R49, R201 ;  /* 0x000000c900317202 */ /* 0x002fea0000000f00 */
[C---:B------:R-:W-:Y:S01]  /*e050*/  HMMA.16816.F32 R72, R28.reuse, R24, R72 ;  /* 0x000000181c48723c */ /* 0x040fe20000001848 */
[----:B------:R-:W-:Y:S07]  /*e060*/  MUFU.EX2 R213, R213 ;  /* 0x000000d500d57308 */ /* 0x000fee0000000800 */
[-C--:B------:R-:W-:Y:S03]  /*e070*/  HMMA.16816.F32 R76, R28, R26.reuse, R76 ;  /* 0x0000001a1c4c723c */ /* 0x080fe6000000184c */
[----:B------:R-:W-:Y:S05]  /*e080*/  MUFU.EX2 R59, R57 ;  /* 0x00000039003b7308 */ /* 0x000fea0000000800 */
[C---:B------:R-:W-:Y:S01]  /*e090*/  HMMA.16816.F32 R80, R20.reuse, R26, R80 ;  /* 0x0000001a1450723c */ /* 0x040fe20000001850 */
[----:B------:R-:W1:Y:S04]  /*e0a0*/  LDSM.16.MT88.4 R24, [R233+0x2800] ;  /* 0x00280000e918783b */ /* 0x000e680000004200 */
[----:B------:R1:W1:Y:S03]  /*e0b0*/  MUFU.EX2 R61, R56 ;  /* 0x00000038003d7308 */ /* 0x0002660000000800 */
[-C--:B------:R-:W-:Y:S07]  /*e0c0*/  HMMA.16816.F32 R84, R20, R32.reuse, R84 ;  /* 0x000000201454723c */ /* 0x080fee0000001854 */
[----:B------:R-:W-:Y:S01]  /*e0d0*/  MUFU.EX2 R55, R55 ;  /* 0x0000003700377308 */ /* 0x000fe20000000800 */
[C---:B------:R-:W-:Y:S08]  /*e0e0*/  HMMA.16816.F32 R88, R28.reuse, R32, R88 ;  /* 0x000000201c58723c */ /* 0x040ff00000001858 */
[-C--:B------:R-:W-:Y:S01]  /*e0f0*/  HMMA.16816.F32 R92, R28, R34.reuse, R92 ;  /* 0x000000221c5c723c */ /* 0x080fe2000000185c */
[----:B------:R-:W2:Y:S07]  /*e100*/  MUFU.EX2 R54, R54 ;  /* 0x0000003600367308 */ /* 0x000eae0000000800 */
[C---:B------:R-:W-:Y:S01]  /*e110*/  HMMA.16816.F32 R96, R20.reuse, R34, R96 ;  /* 0x000000221460723c */ /* 0x040fe20000001860 */
[----:B------:R-:W4:Y:S07]  /*e120*/  LDSM.16.MT88.4 R32, [R232+0x2800] ;  /* 0x00280000e820783b */ /* 0x000f2e0000004200 */
[-C--:B-1----:R-:W-:Y:S08]  /*e130*/  HMMA.16816.F32 R100, R20, R24.reuse, R100 ;  /* 0x000000181464723c */ /* 0x082ff00000001864 */
[C---:B------:R-:W-:Y:S08]  /*e140*/  HMMA.16816.F32 R104, R28.reuse, R24, R104 ;  /* 0x000000181c68723c */ /* 0x040ff00000001868 */
[-C--:B------:R-:W-:Y:S08]  /*e150*/  HMMA.16816.F32 R108, R28, R26.reuse, R108 ;  /* 0x0000001a1c6c723c */ /* 0x080ff0000000186c */
[C---:B------:R-:W-:Y:S01]  /*e160*/  HMMA.16816.F32 R112, R20.reuse, R26, R112 ;  /* 0x0000001a1470723c */ /* 0x040fe20000001870 */
[----:B------:R-:W1:Y:S07]  /*e170*/  LDSM.16.MT88.4 R24, [R229+0x1000] ;  /* 0x00100000e518783b */ /* 0x000e6e0000004200 */
[-C--:B----4-:R-:W-:Y:S08]  /*e180*/  HMMA.16816.F32 R116, R20, R32.reuse, R116 ;  /* 0x000000201474723c */ /* 0x090ff00000001874 */
[C---:B------:R-:W-:Y:S08]  /*e190*/  HMMA.16816.F32 R120, R28.reuse, R32, R120 ;  /* 0x000000201c78723c */ /* 0x040ff00000001878 */
[-C--:B------:R-:W-:Y:S07]  /*e1a0*/  HMMA.16816.F32 R124, R28, R34.reuse, R124 ;  /* 0x000000221c7c723c */ /* 0x080fee000000187c */
[----:B------:R-:W-:Y:S01]  /*e1b0*/  F2FP.PACK_AB R28, R221, R220 ;  /* 0x000000dcdd1c723e */ /* 0x000fe200000000ff */
[----:B------:R-:W-:Y:S01]  /*e1c0*/  HMMA.16816.F32 R128, R20, R34, R128 ;  /* 0x000000221480723c */ /* 0x000fe20000001880 */
[----:B------:R-:W4:Y:S03]  /*e1d0*/  LDSM.16.MT88.4 R32, [R233+0x1000] ;  /* 0x00100000e920783b */ /* 0x000f260000004200 */
[----:B------:R-:W-:Y:S01]  /*e1e0*/  F2FP.PACK_AB R29, R187, R186 ;  /* 0x000000babb1d723e */ /* 0x000fe200000000ff */
[----:B------:R-:W-:Y:S01]  /*e1f0*/  FFMA.FTZ R0, R0, R190, R215 ;  /* 0x000000be00007223 */ /* 0x000fe200000100d7 */
[----:B------:R-:W-:Y:S02]  /*e200*/  F2FP.PACK_AB R30, R211, R219 ;  /* 0x000000dbd31e723e */ /* 0x000fe400000000ff */
[----:B------:R-:W-:Y:S01]  /*e210*/  F2FP.PACK_AB R20, R250, R251 ;  /* 0x000000fbfa14723e */ /* 0x000fe200000000ff */
[----:B------:R-:W-:Y:S03]  /*e220*/  FADD.FTZ R0, R216, R0 ;  /* 0x00000000d8007221 */ /* 0x000fe60000010000 */
[----:B------:R-:W-:Y:S01]  /*e230*/  F2FP.PACK_AB R21, R226, R227 ;  /* 0x000000e3e215723e */ /* 0x000fe200000000ff */
[----:B------:R-:W-:Y:S01]  /*e240*/  FADD.FTZ R56, R217, R0 ;  /* 0x00000000d9387221 */ /* 0x000fe20000010000 */
[----:B------:R-:W-:Y:S02]  /*e250*/  F2FP.PACK_AB R22, R224, R225 ;  /* 0x000000e1e016723e */ /* 0x000fe400000000ff */
[----:B------:R-:W-:Y:S02]  /*e260*/  F2FP.PACK_AB R23, R223, R222 ;  /* 0x000000dedf17723e */ /* 0x000fe400000000ff */
[----:B------:R-:W-:Y:S02]  /*e270*/  F2FP.PACK_AB R31, R64, R65 ;  /* 0x00000041401f723e */ /* 0x000fe400000000ff */
[----:B------:R-:W-:Y:S02]  /*e280*/  MOV R215, R203 ;  /* 0x000000cb00d77202 */ /* 0x000fe40000000f00 */
[----:B------:R-:W-:Y:S01]  /*e290*/  MOV R190, R209 ;  /* 0x000000d100be7202 */ /* 0x000fe20000000f00 */
[-C--:B-1----:R-:W-:Y:S01]  /*e2a0*/  HMMA.16816.F32 R4, R20, R24.reuse, R4 ;  /* 0x000000181404723c */ /* 0x082fe20000001804 */
[----:B------:R1:W1:Y:S02]  /*e2b0*/  MUFU.EX2 R209, R40 ;  /* 0x0000002800d17308 */ /* 0x0002640000000800 */
[----:B------:R-:W-:Y:S02]  /*e2c0*/  MOV R216, R195 ;  /* 0x000000c300d87202 */ /* 0x000fe40000000f00 */
[----:B------:R-:W-:Y:S02]  /*e2d0*/  MOV R0, R188 ;  /* 0x000000bc00007202 */ /* 0x000fe40000000f00 */
[----:B------:R-:W-:Y:S01]  /*e2e0*/  MOV R217, R189 ;  /* 0x000000bd00d97202 */ /* 0x000fe20000000f00 */
[C---:B------:R-:W-:Y:S08]  /*e2f0*/  HMMA.16816.F32 R8, R28.reuse, R24, R8 ;  /* 0x000000181c08723c */ /* 0x040ff00000001808 */
[-C--:B------:R-:W-:Y:S08]  /*e300*/  HMMA.16816.F32 R12, R28, R26.reuse, R12 ;  /* 0x0000001a1c0c723c */ /* 0x080ff0000000180c */
[C---:B------:R-:W-:Y:S01]  /*e310*/  HMMA.16816.F32 R16, R20.reuse, R26, R16 ;  /* 0x0000001a1410723c */ /* 0x040fe20000001810 */
[----:B------:R-:W1:Y:S07]  /*e320*/  LDSM.16.MT88.4 R24, [R232+0x1000] ;  /* 0x00100000e818783b */ /* 0x000e6e0000004200 */
[-C--:B------:R-:W-:Y:S08]  /*e330*/  HMMA.16816.F32 R132, R20, R36.reuse, R132 ;  /* 0x000000241484723c */ /* 0x080ff00000001884 */
[C---:B------:R-:W-:Y:S08]  /*e340*/  HMMA.16816.F32 R136, R28.reuse, R36, R136 ;  /* 0x000000241c88723c */ /* 0x040ff00000001888 */
[-C--:B------:R-:W-:Y:S04]  /*e350*/  HMMA.16816.F32 R140, R28, R38.reuse, R140 ;  /* 0x000000261c8c723c */ /* 0x080fe8000000188c */
[----:B---3--:R-:W-:Y:S04]  /*e360*/  FFMA.FTZ R181, R181, R48, R41 ;  /* 0x00000030b5b57223 */ /* 0x008fe80000010029 */
[C---:B------:R-:W-:Y:S01]  /*e370*/  HMMA.16816.F32 R144, R20.reuse, R38, R144 ;  /* 0x000000261490723c */ /* 0x040fe20000001890 */
[----:B------:R-:W-:Y:S03]  /*e380*/  LDSM.16.MT88.4 R36, [R230+0x3000] ;  /* 0x00300000e624783b */ /* 0x000fe60000004200 */
[----:B------:R-:W-:Y:S01]  /*e390*/  FFMA.FTZ R48, R3, R202, R252 ;  /* 0x000000ca03307223 */ /* 0x000fe200000100fc */
[----:B------:R-:W-:Y:S02]  /*e3a0*/  MOV R252, R200 ;  /* 0x000000c800fc7202 */ /* 0x000fe40000000f00 */
[----:B------:R-:W-:Y:S01]  /*e3b0*/  MOV R3, R208 ;  /* 0x000000d000037202 */ /* 0x000fe20000000f00 */
[-C--:B----4-:R-:W-:Y:S01]  /*e3c0*/  HMMA.16816.F32 R148, R20, R32.reuse, R148 ;  /* 0x000000201494723c */ /* 0x090fe20000001894 */
[----:B------:R-:W-:Y:S01]  /*e3d0*/  LDSM.16.MT88.4 R200, [R229+0x1800] ;  /* 0x00180000e5c8783b */ /* 0x000fe20000004200 */
[----:B------:R3:W4:Y:S02]  /*e3e0*/  MUFU.EX2 R208, R44 ;  /* 0x0000002c00d07308 */ /* 0x0007240000000800 */
[----:B--2---:R-:W-:Y:S02]  /*e3f0*/  FFMA.FTZ R180, R180, R42, R43 ;  /* 0x0000002ab4b47223 */ /* 0x004fe4000001002b */
[----:B------:R-:W-:Y:S02]  /*e400*/  FADD.FTZ R2, R245, R48 ;  /* 0x00000030f5027221 */ /* 0x000fe40000010000 */
[C---:B------:R-:W-:Y:S01]  /*e410*/  HMMA.16816.F32 R152, R28.reuse, R32, R152 ;  /* 0x000000201c98723c */ /* 0x040fe20000001898 */
[----:B-1----:R-:W1:Y:S03]  /*e420*/  LDSM.16.MT88.4 R40, [R229+0x3000] ;  /* 0x00300000e528783b */ /* 0x002e660000004200 */
[----:B------:R-:W-:Y:S02]  /*e430*/  FADD.FTZ R2, R239, R2 ;  /* 0x00000002ef027221 */ /* 0x000fe40000010000 */
[----:B------:R-:W-:Y:S01]  /*e440*/  FADD.FTZ R3, R3, R181 ;  /* 0x000000b503037221 */ /* 0x000fe20000010000 */
[----:B------:R-:W-:Y:S01]  /*e450*/  MOV R181, R194 ;  /* 0x000000c200b57202 */ /* 0x000fe20000000f00 */
[-C--:B------:R-:W-:Y:S01]  /*e460*/  HMMA.16816.F32 R156, R28, R34.reuse, R156 ;  /* 0x000000221c9c723c */ /* 0x080fe2000000189c */
[----:B------:R2:W5:Y:S03]  /*e470*/  LDL.LU R245, [R1+0x98] ;  /* 0x0000980001f57983 */ /* 0x0005660000300800 */
[----:B------:R-:W-:Y:S04]  /*e480*/  FADD.FTZ R3, R247, R3 ;  /* 0x00000003f7037221 */ /* 0x000fe80000010000 */
[C---:B------:R-:W-:Y:S01]  /*e490*/  HMMA.16816.F32 R160, R20.reuse, R34, R160 ;  /* 0x0000002214a0723c */ /* 0x040fe200000018a0 */
[----:B------:R-:W-:Y:S07]  /*e4a0*/  LDSM.16.MT88.4 R32, [R232+0x3000] ;  /* 0x00300000e820783b */ /* 0x000fee0000004200 */
[-C--:B------:R-:W-:Y:S01]  /*e4b0*/  HMMA.16816.F32 R164, R20, R24.reuse, R164 ;  /* 0x0000001814a4723c */ /* 0x080fe200000018a4 */
[----:B---3--:R-:W3:Y:S07]  /*e4c0*/  LDSM.16.MT88.4 R44, [R233+0x3000] ;  /* 0x00300000e92c783b */ /* 0x008eee0000004200 */
[C---:B------:R-:W-:Y:S07]  /*e4d0*/  HMMA.16816.F32 R168, R28.reuse, R24, R168 ;  /* 0x000000181ca8723c */ /* 0x040fee00000018a8 */
[----:B------:R-:W-:Y:S01]  /*e4e0*/  FADD.FTZ R24, R49, R180 ;  /* 0x000000b431187221 */ /* 0x000fe20000010000 */
[-C--:B------:R-:W-:Y:S01]  /*e4f0*/  HMMA.16816.F32 R172, R28, R26.reuse, R172 ;  /* 0x0000001a1cac723c */ /* 0x080fe200000018ac */
[----:B------:R-:W-:Y:S03]  /*e500*/  LDSM.16.MT88.4 R48, [R233+0x3800] ;  /* 0x00380000e930783b */ /* 0x000fe60000004200 */
[----:B------:R-:W-:Y:S01]  /*e510*/  FADD.FTZ R57, R246, R24 ;  /* 0x00000018f6397221 */ /* 0x000fe20000010000 */
[----:B------:R-:W-:Y:S02]  /*e520*/  MOV R180, R193 ;  /* 0x000000c100b47202 */ /* 0x000fe40000000f00 */
[----:B------:R-:W-:Y:S01]  /*e530*/  F2FP.PACK_AB R24, R59, R61 ;  /* 0x0000003d3b18723e */ /* 0x000fe200000000ff */
[C---:B------:R-:W-:Y:S01]  /*e540*/  HMMA.16816.F32 R176, R20.reuse, R26, R176 ;  /* 0x0000001a14b0723c */ /* 0x040fe200000018b0 */
[----:B------:R2:W5:Y:S03]  /*e550*/  LDL.LU R246, [R1+0x94] ;  /* 0x0000940001f67983 */ /* 0x0005660000300800 */
[----:B------:R-:W-:Y:S01]  /*e560*/  F2FP.PACK_AB R25, R54, R55 ;  /* 0x000000373619723e */ /* 0x000fe200000000ff */
[----:B------:R2:W5:Y:S02]  /*e570*/  LDL.LU R247, [R1+0x90] ;  /* 0x0000900001f77983 */ /* 0x0005640000300800 */
[----:B------:R-:W-:Y:S01]  /*e580*/  F2FP.PACK_AB R26, R212, R58 ;  /* 0x0000003ad41a723e */ /* 0x000fe200000000ff */
[-C--:B-1----:R-:W-:Y:S01]  /*e590*/  HMMA.16816.F32 R68, R20, R40.reuse, R68 ;  /* 0x000000281444723c */ /* 0x082fe20000001844 */
[----:B------:R2:W5:Y:S03]  /*e5a0*/  LDL.LU R239, [R1+0x8c] ;  /* 0x00008c0001ef7983 */ /* 0x0005660000300800 */
[----:B------:R-:W-:Y:S04]  /*e5b0*/  F2FP.PACK_AB R27, R52, R53 ;  /* 0x00000035341b723e */ /* 0x000fe800000000ff */
[C---:B------:R-:W-:Y:S08]  /*e5c0*/  HMMA.16816.F32 R72, R28.reuse, R40, R72 ;  /* 0x000000281c48723c */ /* 0x040ff00000001848 */
[-C--:B------:R-:W-:Y:S08]  /*e5d0*/  HMMA.16816.F32 R76, R28, R42.reuse, R76 ;  /* 0x0000002a1c4c723c */ /* 0x080ff0000000184c */
[C---:B------:R-:W-:Y:S01]  /*e5e0*/  HMMA.16816.F32 R80, R20.reuse, R42, R80 ;  /* 0x0000002a1450723c */ /* 0x040fe20000001850 */
[----:B------:R-:W-:Y:S07]  /*e5f0*/  LDSM.16.MT88.4 R40, [R233+0x1800] ;  /* 0x00180000e928783b */ /* 0x000fee0000004200 */
[-C--:B------:R-:W-:Y:S08]  /*e600*/  HMMA.16816.F32 R84, R20, R36.reuse, R84 ;  /* 0x000000241454723c */ /* 0x080ff00000001854 */
        /* <DEDUP_REMOVED lines=10> */
[C---:B------:R-:W-:Y:S08]  /*e6b0*/  HMMA.16816.F32 R120, R28.reuse, R32, R120 ;  /* 0x000000201c78723c */ /* 0x040ff00000001878 */
[-C--:B------:R-:W-:Y:S01]  /*e6c0*/  HMMA.16816.F32 R124, R28, R34.reuse, R124 ;  /* 0x000000221c7c723c */ /* 0x080fe2000000187c */
[----:B------:R-:W1:Y:S07]  /*e6d0*/  LDSM.16.MT88.4 R28, [R229+0x3800] ;  /* 0x00380000e51c783b */ /* 0x000e6e0000004200 */
[----:B------:R-:W-:Y:S01]  /*e6e0*/  HMMA.16816.F32 R128, R20, R34, R128 ;  /* 0x000000221480723c */ /* 0x000fe20000001880 */
[----:B------:R-:W1:Y:S06]  /*e6f0*/  LDSM.16.MT88.4 R32, [R230+0x3800] ;  /* 0x00380000e620783b */ /* 0x000e6c0000004200 */
[----:B------:R-:W-:Y:S02]  /*e700*/  F2FP.PACK_AB R20, R209, R210 ;  /* 0x000000d2d114723e */ /* 0x000fe400000000ff */
[----:B----4-:R-:W-:Y:S03]  /*e710*/  F2FP.PACK_AB R21, R67, R208 ;  /* 0x000000d04315723e */ /* 0x010fe600000000ff */
[----:B------:R-:W-:Y:S02]  /*e720*/  F2FP.PACK_AB R22, R63, R62 ;  /* 0x0000003e3f16723e */ /* 0x000fe400000000ff */
[----:B------:R-:W-:Y:S07]  /*e730*/  F2FP.PACK_AB R23, R213, R66 ;  /* 0x00000042d517723e */ /* 0x000fee00000000ff */
[-C--:B------:R-:W-:Y:S07]  /*e740*/  HMMA.16816.F32 R192, R20, R200.reuse, R4 ;  /* 0x000000c814c0723c */ /* 0x080fee0000001804 */
[----:B------:R-:W-:Y:S02]  /*e750*/  MOV R6, R190 ;  /* 0x000000be00067202 */ /* 0x000fe40000000f00 */
[----:B------:R-:W-:Y:S02]  /*e760*/  MOV R7, R191 ;  /* 0x000000bf00077202 */ /* 0x000fe40000000f00 */
[C---:B------:R-:W-:Y:S07]  /*e770*/  HMMA.16816.F32 R188, R24.reuse, R200, R8 ;  /* 0x000000c818bc723c */ /* 0x040fee0000001808 */
[----:B------:R-:W-:Y:S02]  /*e780*/  MOV R9, R199 ;  /* 0x000000c700097202 */ /* 0x000fe40000000f00 */
[----:B------:R-:W-:Y:S03]  /*e790*/  MOV R10, R196 ;  /* 0x000000c4000a7202 */ /* 0x000fe60000000f00 */
[----:B------:R-:W-:Y:S01]  /*e7a0*/  MOV R8, R197 ;  /* 0x000000c500087202 */ /* 0x000fe20000000f00 */
[----:B------:R-:W-:Y:S01]  /*e7b0*/  FADD.FTZ R2, R9, R2 ;  /* 0x0000000209027221 */ /* 0x000fe20000010000 */
[----:B------:R-:W-:Y:S01]  /*e7c0*/  MOV R11, R0 ;  /* 0x00000000000b7202 */ /* 0x000fe20000000f00 */
[----:B------:R-:W-:Y:S01]  /*e7d0*/  FADD.FTZ R9, R218, R56 ;  /* 0x00000038da097221 */ /* 0x000fe20000010000 */
[----:B------:R-:W-:Y:S01]  /*e7e0*/  MOV R0, R198 ;  /* 0x000000c600007202 */ /* 0x000fe20000000f00 */
[----:B------:R-:W-:Y:S01]  /*e7f0*/  FADD.FTZ R2, R10, R2 ;  /* 0x000000020a027221 */ /* 0x000fe20000010000 */
[-C--:B------:R-:W-:Y:S03]  /*e800*/  HMMA.16816.F32 R196, R24, R202.reuse, R12 ;  /* 0x000000ca18c4723c */ /* 0x080fe6000000180c */
[----:B------:R-:W-:Y:S04]  /*e810*/  FADD.FTZ R0, R0, R57 ;  /* 0x0000003900007221 */ /* 0x000fe80000010000 */
[----:B------:R-:W-:Y:S01]  /*e820*/  MOV R14, R6 ;  /* 0x00000006000e7202 */ /* 0x000fe20000000f00 */
[C---:B------:R-:W-:Y:S04]  /*e830*/  HMMA.16816.F32 R200, R20.reuse, R202, R16 ;  /* 0x000000ca14c8723c */ /* 0x040fe80000001810 */
[----:B------:R-:W-:Y:S01]  /*e840*/  MOV R15, R7 ;  /* 0x00000007000f7202 */ /* 0x000fe20000000f00 */
[----:B------:R-:W-:Y:S01]  /*e850*/  FADD.FTZ R3, R14, R3 ;  /* 0x000000030e037221 */ /* 0x000fe20000010000 */
[----:B------:R-:W4:Y:S01]  /*e860*/  LDSM.16.MT88.4 R4, [R232+0x3800] ;  /* 0x00380000e804783b */ /* 0x000f220000004200 */
[----:B------:R-:W-:Y:S01]  /*e870*/  FADD.FTZ R8, R8, R0 ;  /* 0x0000000008087221 */ /* 0x000fe20000010000 */
        /* <DEDUP_REMOVED lines=23> */
[----:B------:R-:W-:Y:S01]  /*e9f0*/  MOV R186, R182 ;  /* 0x000000b600ba7202 */ /* 0x000fe20000000f00 */
        /* <DEDUP_REMOVED lines=51> */
[----:B------:R1:W-:Y:S01]  /*ed30*/  STL [R1+0x18], R3 ;  /* 0x0000180301007387 */ /* 0x0003e20000100800 */
[----:B------:R-:W-:Y:S03]  /*ed40*/  FADD.FTZ R0, R52, R0 ;  /* 0x0000000034007221 */ /* 0x000fe60000010000 */
[----:B------:R3:W-:Y:S04]  /*ed50*/  STL [R1+0x1c], R2 ;  /* 0x00001c0201007387 */ /* 0x0007e80000100800 */
[----:B------:R4:W-:Y:S01]  /*ed60*/  STL [R1+0x20], R0 ;  /* 0x0000200001007387 */ /* 0x0009e20000100800 */
[----:B-1----:R-:W-:Y:S02]  /*ed70*/  MOV R3, R183 ;  /* 0x000000b700037202 */ /* 0x002fe40000000f00 */
[----:B---3--:R-:W-:Y:S02]  /*ed80*/  MOV R2, R184 ;  /* 0x000000b800027202 */ /* 0x008fe40000000f00 */
[----:B----4-:R-:W-:Y:S01]  /*ed90*/  MOV R0, R185 ;  /* 0x000000b900007202 */ /* 0x010fe20000000f00 */
[----:B--2---:R-:W-:-:S05]  /*eda0*/  @P1 BRA `(.L_x_1379) ;  /* 0xffffc61000001947 */ /* 0x004fca000383ffff */
.L_x_1378:
[----:B------:R-:W-:Y:S02]  /*edb0*/  MOV R10, 0x1f ;  /* 0x0000001f000a7802 */ /* 0x000fe40000000f00 */
[----:B------:R-:W-:Y:S01]  /*edc0*/  MOV R9, 0xffffffff ;  /* 0xffffffff00097802 */ /* 0x000fe20000000f00 */
[----:B------:R-:W-:Y:S05]  /*edd0*/  BRA.DIV ~URZ, `(.L_x_1380) ;  /* 0x00003b027f007947 */ /* 0x000fea000b800000 */
[----:B------:R-:W2:Y:S04]  /*ede0*/  LDL R0, [R1+0x4] ;  /* 0x0000040001007983 */ /* 0x000ea80000100800 */
[----:B--2---:R1:W2:Y:S02]  /*edf0*/  SHFL.BFLY PT, R4, R0, 0x2, 0x1f ;  /* 0x0c401f0000047f89 */ /* 0x0042a400000e0000 */
.L_x_1446:
[----:B-1----:R-:W3:Y:S02]  /*ee00*/  LDL.LU R0, [R1+0x4] ;  /* 0x0000040001007983 */ /* 0x002ee40000300800 */
[----:B--23--:R-:W-:Y:S01]  /*ee10*/  FADD.FTZ R4, R4, R0 ;  /* 0x0000000004047221 */ /* 0x00cfe20000010000 */
[----:B------:R-:W-:Y:S05]  /*ee20*/  BRA.DIV ~URZ, `(.L_x_1381) ;  /* 0x00003b127f007947 */ /* 0x000fea000b800000 */
[----:B------:R-:W2:Y:S04]  /*ee30*/  LDL.LU R2, [R1+0x18] ;  /* 0x0000180001027983 */ /* 0x000ea80000300800 */
[----:B------:R-:W3:Y:S04]  /*ee40*/  LDL.LU R0, [R1+0x1c] ;  /* 0x00001c0001007983 */ /* 0x000ee80000300800 */
[----:B------:R-:W4:Y:S04]  /*ee50*/  LDL.LU R9, [R1+0x20] ;  /* 0x0000200001097983 */ /* 0x000f280000300800 */
[----:B--2---:R-:W1:Y:S04]  /*ee60*/  SHFL.BFLY PT, R5, R2, 0x2, 0x1f ;  /* 0x0c401f0002057f89 */ /* 0x004e6800000e0000 */
[----:B---3--:R-:W2:Y:S04]  /*ee70*/  SHFL.BFLY PT, R6, R0, 0x2, 0x1f ;  /* 0x0c401f0000067f89 */ /* 0x008ea800000e0000 */
[----:B----4-:R-:W3:Y:S01]  /*ee80*/  SHFL.BFLY PT, R7, R9, 0x2, 0x1f ;  /* 0x0c401f0009077f89 */ /* 0x010ee200000e0000 */
[----:B-1----:R-:W-:-:S02]  /*ee90*/  FADD.FTZ R5, R5, R2 ;  /* 0x0000000205057221 */ /* 0x002fc40000010000 */
[----:B--2---:R-:W-:-:S03]  /*eea0*/  FADD.FTZ R6, R6, R0 ;  /* 0x0000000006067221 */ /* 0x004fc60000010000 */
[----:B------:R-:W1:Y:S01]  /*eeb0*/  SHFL.BFLY PT, R2, R5, 0x1, 0x1f ;  /* 0x0c201f0005027f89 */ /* 0x000e6200000e0000 */
[----:B---3--:R-:W-:-:S03]  /*eec0*/  FADD.FTZ R7, R7, R9 ;  /* 0x0000000907077221 */ /* 0x008fc60000010000 */
[----:B------:R-:W2:Y:S04]  /*eed0*/  SHFL.BFLY PT, R0, R4, 0x1, 0x1f ;  /* 0x0c201f0004007f89 */ /* 0x000ea800000e0000 */
[----:B------:R-:W3:Y:S04]  /*eee0*/  SHFL.BFLY PT, R3, R6, 0x1, 0x1f ;  /* 0x0c201f0006037f89 */ /* 0x000ee800000e0000 */
[----:B------:R4:W4:Y:S01]  /*eef0*/  SHFL.BFLY PT, R8, R7, 0x1, 0x1f ;  /* 0x0c201f0007087f89 */ /* 0x00092200000e0000 */
[----:B-1----:R-:W-:Y:S02]  /*ef00*/  FADD.FTZ R5, R5, R2 ;  /* 0x0000000205057221 */ /* 0x002fe40000010000 */
[----:B--2---:R-:W-:-:S02]  /*ef10*/  FADD.FTZ R4, R4, R0 ;  /* 0x0000000004047221 */ /* 0x004fc40000010000 */
[----:B---3--:R-:W-:-:S03]  /*ef20*/  FADD.FTZ R6, R6, R3 ;  /* 0x0000000306067221 */ /* 0x008fc60000010000 */
.L_x_1447:
[----:B------:R-:W-:Y:S01]  /*ef30*/  FSETP.NE.FTZ.AND P3, PT, R4, RZ, PT ;  /* 0x000000ff0400720b */ /* 0x000fe20003f75000 */
[----:B------:R-:W-:Y:S01]  /*ef40*/  CS2R R2, SRZ ;  /* 0x0000000000027805 */ /* 0x000fe2000001ff00 */
[----:B------:R-:W-:Y:S01]  /*ef50*/  FSETP.NE.FTZ.AND P2, PT, R5, RZ, PT ;  /* 0x000000ff0500720b */ /* 0x000fe20003f55000 */
[----:B----4-:R-:W-:Y:S01]  /*ef60*/  FADD.FTZ R7, R8, R7 ;  /* 0x0000000708077221 */ /* 0x010fe20000010000 */
[----:B------:R-:W-:Y:S02]  /*ef70*/  FSETP.NE.FTZ.AND P1, PT, R6, RZ, PT ;  /* 0x000000ff0600720b */ /* 0x000fe40003f35000 */
[----:B------:R-:W-:Y:S02]  /*ef80*/  MOV R0, RZ ;  /* 0x000000ff00007202 */ /* 0x000fe40000000f00 */
[----:B------:R-:W-:Y:S02]  /*ef90*/  FSETP.NE.FTZ.AND P0, PT, R7, RZ, PT ;  /* 0x000000ff0700720b */ /* 0x000fe40003f15000 */
[----:B------:R-:W-:-:S02]  /*efa0*/  MOV R60, 0xff800000 ;  /* 0xff800000003c7802 */ /* 0x000fc40000000f00 */
[----:B------:R-:W-:Y:S01]  /*efb0*/  MOV R59, 0xff800000 ;  /* 0xff800000003b7802 */ /* 0x000fe20000000f00 */
[----:B------:R-:W1:Y:S01]  /*efc0*/  @P3 MUFU.RCP R0, R4 ;  /* 0x0000000400003308 */ /* 0x000e620000001000 */
[----:B------:R-:W-:Y:S02]  /*efd0*/  MOV R58, 0xff800000 ;  /* 0xff800000003a7802 */ /* 0x000fe40000000f00 */
[----:B------:R-:W-:Y:S02]  /*efe0*/  MOV R57, 0xff800000 ;  /* 0xff80000000397802 */ /* 0x000fe40000000f00 */
[----:B------:R-:W-:-:S03]  /*eff0*/  @P1 MOV R13, 0x3f317218 ;  /* 0x3f317218000d1802 */ /* 0x000fc60000000f00 */
[----:B------:R-:W2:Y:S08]  /*f000*/  @P2 MUFU.RCP R3, R5 ;  /* 0x0000000500032308 */ /* 0x000eb00000001000 */
[----:B------:R-:W3:Y:S01]  /*f010*/  @P1 MUFU.RCP R2, R6 ;  /* 0x0000000600021308 */ /* 0x000ee20000001000 */
[C---:B-1----:R-:W-:Y:S02]  /*f020*/  FMUL.FTZ R192, R0.reuse, R192 ;  /* 0x000000c000c07220 */ /* 0x042fe40000410000 */
[----:B------:R-:W-:-:S02]  /*f030*/  FMUL.FTZ R56, R0, R193 ;  /* 0x000000c100387220 */ /* 0x000fc40000410000 */
[C---:B------:R-:W-:Y:S02]  /*f040*/  FMUL.FTZ R200, R0.reuse, R200 ;  /* 0x000000c800c87220 */ /* 0x040fe40000410000 */
[C---:B------:R-:W-:Y:S01]  /*f050*/  FMUL.FTZ R53, R0.reuse, R201 ;  /* 0x000000c900357220 */ /* 0x040fe20000410000 */
[----:B------:R-:W1:Y:S01]  /*f060*/  @P3 MUFU.LG2 R8, R4 ;  /* 0x0000000400083308 */ /* 0x000e620000000c00 */
[C---:B------:R-:W-:Y:S02]  /*f070*/  FMUL.FTZ R132, R0.reuse, R132 ;  /* 0x0000008400847220 */ /* 0x040fe40000410000 */
[C---:B------:R-:W-:Y:S02]  /*f080*/  FMUL.FTZ R50, R0.reuse, R133 ;  /* 0x0000008500327220 */ /* 0x040fe40000410000 */
[C---:B------:R-:W-:Y:S02]  /*f090*/  FMUL.FTZ R144, R0.reuse, R144 ;  /* 0x0000009000907220 */ /* 0x040fe40000410000 */
[C---:B------:R-:W-:Y:S01]  /*f0a0*/  FMUL.FTZ R47, R0.reuse, R145 ;  /* 0x00000091002f7220 */ /* 0x040fe20000410000 */
[----:B------:R4:W1:Y:S01]  /*f0b0*/  @P2 MUFU.LG2 R4, R5 ;  /* 0x0000000500042308 */ /* 0x0008620000000c00 */
[----:B------:R-:W-:-:S02]  /*f0c0*/  FMUL.FTZ R148, R0, R148 ;  /* 0x0000009400947220 */ /* 0x000fc40000410000 */
        /* <DEDUP_REMOVED lines=8> */
[----:B----4-:R-:W-:Y:S01]  /*f150*/  @P3 MOV R5, 0x3f317218 ;  /* 0x3f31721800053802 */ /* 0x010fe20000000f00 */
        /* <DEDUP_REMOVED lines=16> */
[----:B------:R-:W-:Y:S01]  /*f260*/  MOV R0, RZ ;  /* 0x000000ff00007202 */ /* 0x000fe20000000f00 */
[----:B--2---:R-:W-:-:S02]  /*f270*/  FMUL.FTZ R194, R3, R194 ;  /* 0x000000c203c27220 */ /* 0x004fc40000410000 */
[C---:B------:R-:W-:Y:S02]  /*f280*/  FMUL.FTZ R55, R3.reuse, R195 ;  /* 0x000000c303377220 */ /* 0x040fe40000410000 */
[C---:B------:R-:W-:Y:S01]  /*f290*/  FMUL.FTZ R202, R3.reuse, R202 ;  /* 0x000000ca03ca7220 */ /* 0x040fe20000410000 */
[----:B------:R-:W-:Y:S01]  /*f2a0*/  @P0 MUFU.RCP R0, R7 ;  /* 0x0000000700000308 */ /* 0x000fe20000001000 */
        /* <DEDUP_REMOVED lines=30> */
[C---:B---3--:R-:W-:Y:S02]  /*f490*/  FMUL.FTZ R188, R2.reuse, R188 ;  /* 0x000000bc02bc7220 */ /* 0x048fe40000410000 */
        /* <DEDUP_REMOVED lines=30> */
[----:B------:R-:W-:Y:S02]  /*f680*/  FMUL.FTZ R125, R2, R125 ;  /* 0x0000007d027d7220 */ /* 0x000fe40000410000 */
[----:B------:R-:W2:Y:S01]  /*f690*/  @P0 MUFU.LG2 R2, R7 ;  /* 0x0000000700020308 */ /* 0x000ea20000000c00 */
[----:B-1----:R-:W-:Y:S02]  /*f6a0*/  @P3 FMUL.FTZ R9, R8, 0.69314718246459960938 ;  /* 0x3f31721808093820 */ /* 0x002fe40000410000 */
[----:B------:R-:W-:Y:S02]  /*f6b0*/  @P2 FMUL.FTZ R8, R4, 0.69314718246459960938 ;  /* 0x3f31721804082820 */ /* 0x000fe40000410000 */
[----:B------:R-:W-:-:S02]  /*f6c0*/  @P2 FMUL.FTZ R4, R3, c[0x0][0x2d0] ;  /* 0x0000b40003042a20 */ /* 0x000fc40000410000 */
[----:B------:R-:W-:Y:S02]  /*f6d0*/  @P1 FMUL.FTZ R6, R6, 0.69314718246459960938 ;  /* 0x3f31721806061820 */ /* 0x000fe40000410000 */
[----:B------:R-:W-:Y:S02]  /*f6e0*/  @P1 FMUL.FTZ R3, R13, c[0x0][0x2d0] ;  /* 0x0000b4000d031a20 */ /* 0x000fe40000410000 */
[----:B------:R-:W-:Y:S02]  /*f6f0*/  @P3 FMUL.FTZ R5, R5, c[0x0][0x2d0] ;  /* 0x0000b40005053a20 */ /* 0x000fe40000410000 */
[----:B------:R-:W-:Y:S01]  /*f700*/  @P1 FFMA.FTZ R60, R3, R183, R6 ;  /* 0x000000b7033c1223 */ /* 0x000fe20000010006 */
[----:B------:R-:W-:Y:S01]  /*f710*/  @P0 MOV R3, 0x3f317218 ;  /* 0x3f31721800030802 */ /* 0x000fe20000000f00 */
[----:B------:R-:W-:Y:S01]  /*f720*/  @P2 FFMA.FTZ R59, R4, R184, R8 ;  /* 0x000000b8043b2223 */ /* 0x000fe20000010008 */
[----:B------:R-:W-:Y:S01]  /*f730*/  MOV R4, 0x1 ;  /* 0x0000000100047802 */ /* 0x000fe20000000f00 */
[----:B--2---:R-:W-:-:S02]  /*f740*/  @P0 FMUL.FTZ R2, R2, 0.69314718246459960938 ;  /* 0x3f31721802020820 */ /* 0x004fc40000410000 */
[----:B------:R-:W-:Y:S02]  /*f750*/  @P0 FMUL.FTZ R3, R3, c[0x0][0x2d0] ;  /* 0x0000b40003030a20 */ /* 0x000fe40000410000 */
[----:B------:R-:W-:Y:S02]  /*f760*/  @P3 FFMA.FTZ R58, R5, R185, R9 ;  /* 0x000000b9053a3223 */ /* 0x000fe40000010009 */
        /* <DEDUP_REMOVED lines=32> */
[----:B------:R-:W-:Y:S01]  /*f970*/  PRMT R0, R4, 0x7610, R0 ;  /* 0x0000761004007816 */ /* 0x000fe20000000000 */
[----:B------:R-:W-:Y:S02]  /*f980*/  @P0 FFMA.FTZ R57, R3, R182, R2 ;  /* 0x000000b603390223 */ /* 0x000fe40000010002 */
.L_x_1347:
        /* <DEDUP_REMOVED lines=19> */
.L_x_1383:
[----:B-1----:R-:W-:Y:S05]  /*fac0*/  BSYNC B0 ;  /* 0x0000000000007941 */ /* 0x002fea0003800000 */
.L_x_1382:
[----:B------:R-:W-:Y:S01]  /*fad0*/  PRMT R0, R0, 0x9910, RZ ;  /* 0x0000991000007816 */ /* 0x000fe200000000ff */
[----:B------:R-:W-:Y:S01]  /*fae0*/  BSSY B1, `(.L_x_1384) ;  /* 0x0000266000017945 */ /* 0x000fe20003800000 */
[----:B-----5:R-:W-:Y:S02]  /*faf0*/  IMAD.MOV.U32 R73, RZ, RZ, R8 ;  /* 0x000000ffff497224 */ /* 0x020fe400078e0008 */
[----:B------:R-:W-:-:S13]  /*fb00*/  ISETP.NE.AND P0, PT, R0, RZ, PT ;  /* 0x000000ff0000720c */ /* 0x000fda0003f05270 */
[----:B------:R-:W-:Y:S05]  /*fb10*/  @!P0 BRA `(.L_x_1385) ;  /* 0x000017d000008947 */ /* 0x000fea0003800000 */
[----:B------:R-:W2:Y:S04]  /*fb20*/  LDL R71, [R1+0x60] ;  /* 0x0000600001477983 */ /* 0x000ea80000100800 */
[----:B------:R-:W3:Y:S04]  /*fb30*/  LDL R69, [R1+0x64] ;  /* 0x0000640001457983 */ /* 0x000ee80000100800 */
[----:B------:R-:W4:Y:S04]  /*fb40*/  LDL R67, [R1+0x6c] ;  /* 0x00006c0001437983 */ /* 0x000f280000100800 */
[----:B------:R-:W5:Y:S04]  /*fb50*/  LDL R66, [R1+0x68] ;  /* 0x0000680001427983 */ /* 0x000f680000100800 */
[----:B------:R-:W4:Y:S04]  /*fb60*/  LDL R65, [R1+0x7c] ;  /* 0x00007c0001417983 */ /* 0x000f280000100800 */
[----:B------:R-:W4:Y:S04]  /*fb70*/  LDL R64, [R1+0x74] ;  /* 0x0000740001407983 */ /* 0x000f280000100800 */
[----:B------:R-:W4:Y:S04]  /*fb80*/  LDL R63, [R1+0x78] ;  /* 0x00007800013f7983 */ /* 0x000f280000100800 */
[----:B------:R-:W4:Y:S01]  /*fb90*/  LDL R62, [R1+0x70] ;  /* 0x00007000013e7983 */ /* 0x000f220000100800 */
        /* <DEDUP_REMOVED lines=65> */
[----:B------:R-:W-:Y:S01]  /*ffb0*/  F2FP.PACK_AB R0, R127, R126 ;  /* 0x0000007e7f00723e */ /* 0x000fe200000000ff */
[----:B--2---:R1:W-:Y:S04]  /*ffc0*/  STS [R71], R56 ;  /* 0x0000003847007388 */ /* 0x0043e80000000800 */
[----:B------:R1:W-:Y:S04]  /*ffd0*/  STS [R71+0x400], R55 ;  /* 0x0004003747007388 */ /* 0x0003e80000000800 */
[----:B---3--:R1:W-:Y:S04]  /*ffe0*/  STS [R69], R53 ;  /* 0x0000003545007388 */ /* 0x0083e80000000800 */
[----:B------:R1:W-:Y:S04]  /*fff0*/  STS [R69+0x400], R52 ;  /* 0x0004003445007388 */ /* 0x0003e80000000800 */
[----:B------:R1:W-:Y:S04]  /*10000*/  STS [R71+0x2000], R54 ;  /* 0x0020003647007388 */ /* 0x0003e80000000800 */
[----:B------:R1:W-:Y:S04]  /*10010*/  STS [R71+0x2400], R190 ;  /* 0x002400be47007388 */ /* 0x0003e80000000800 */
[----:B------:R1:W-:Y:S04]  /*10020*/  STS [R69+0x2000], R51 ;  /* 0x0020003345007388 */ /* 0x0003e80000000800 */
[----:B------:R1:W-:Y:S04]  /*10030*/  STS [R69+0x2400], R198 ;  /* 0x002400c645007388 */ /* 0x0003e80000000800 */
[----:B----4-:R1:W-:Y:S04]  /*10040*/  STS [R67], R50 ;  /* 0x0000003243007388 */ /* 0x0103e80000000800 */
[----:B------:R1:W-:Y:S04]  /*10050*/  STS [R67+0x400], R49 ;  /* 0x0004003143007388 */ /* 0x0003e80000000800 */
[----:B-----5:R1:W-:Y:S04]  /*10060*/  STS [R66], R47 ;  /* 0x0000002f42007388 */ /* 0x0203e80000000800 */
[----:B------:R1:W-:Y:S04]  /*10070*/  STS [R66+0x400], R46 ;  /* 0x0004002e42007388 */ /* 0x0003e80000000800 */
[----:B------:R1:W-:Y:S04]  /*10080*/  STS [R67+0x2000], R48 ;  /* 0x0020003043007388 */ /* 0x0003e80000000800 */
[----:B------:R1:W-:Y:S04]  /*10090*/  STS [R67+0x2400], R138 ;  /* 0x0024008a43007388 */ /* 0x0003e80000000800 */
[----:B------:R1:W-:Y:S04]  /*100a0*/  STS [R66+0x2000], R45 ;  /* 0x0020002d42007388 */ /* 0x0003e80000000800 */
        /* <DEDUP_REMOVED lines=57> */
[----:B------:R-:W-:Y:S05]  /*10440*/  CALL.REL.NOINC `($__internal_3_$__cuda_sm70_shflsync_idx_p) ;  /* 0x00002e5000007944 */ /* 0x000fea0003c00000 */
.L_x_1386:
[----:B-1----:R-:W2:Y:S04]  /*10450*/  LDL R2, [R1+0x58] ;  /* 0x0000580001027983 */ /* 0x002ea80000100800 */
[----:B------:R-:W3:Y:S04]  /*10460*/  LDL.LU R8, [R1+0x4c] ;  /* 0x00004c0001087983 */ /* 0x000ee80000300800 */
[----:B------:R-:W4:Y:S04]  /*10470*/  LDL.LU R15, [R1+0x50] ;  /* 0x00005000010f7983 */ /* 0x000f280000300800 */
[----:B------:R-:W2:Y:S04]  /*10480*/  LDL R13, [R1+0x80] ;  /* 0x00008000010d7983 */ /* 0x000ea80000100800 */
[----:B------:R-:W2:Y:S01]  /*10490*/  LDL.LU R78, [R1+0x44] ;  /* 0x00004400014e7983 */ /* 0x000ea20000300800 */
[----:B------:R-:W-:-:S03]  /*104a0*/  IMAD.MOV.U32 R0, RZ, RZ, 0x1 ;  /* 0x00000001ff007424 */ /* 0x000fc600078e00ff */
[----:B------:R-:W4:Y:S02]  /*104b0*/  LDL R14, [R1+0x88] ;  /* 0x00008800010e7983 */ /* 0x000f240000100800 */
[----:B------:R-:W-:Y:S02]  /*104c0*/  ISETP.NE.AND P1, PT, R0, c[0x0][0x4e8], PT ;  /* 0x00013a0000007a0c */ /* 0x000fe40003f25270 */
[----:B------:R1:W5:Y:S04]  /*104d0*/  LDL.64 R76, [R1+0x10] ;  /* 0x00001000014c7983 */ /* 0x0003680000100a00 */
[----:B------:R1:W5:Y:S04]  /*104e0*/  LDL R74, [R1+0x48] ;  /* 0x00004800014a7983 */ /* 0x0003680000100800 */
[----:B------:R1:W5:Y:S01]  /*104f0*/  LDL R72, [R1+0x3c] ;  /* 0x00003c0001487983 */ /* 0x0003620000100800 */
[----:B------:R-:W-:-:S02]  /*10500*/  ULDC UR5, c[0x0][0x4e8] ;  /* 0x00013a0000057ab9 */ /* 0x000fc40000000800 */
[----:B------:R-:W-:Y:S02]  /*10510*/  ULDC UR4, c[0x0][0x388] ;  /* 0x0000e20000047ab9 */ /* 0x000fe40000000800 */
[----:B------:R-:W-:Y:S01]  /*10520*/  UIMAD UR4, UR5, UR4, URZ ;  /* 0x00000004050472a4 */ /* 0x000fe2000f8e023f */
[----:B------:R-:W1:Y:S02]  /*10530*/  S2R R79, SR_TID.X ;  /* 0x00000000004f7919 */ /* 0x000e640000002100 */
[----:B-1----:R-:W-:-:S04]  /*10540*/  SHF.R.S32.HI R75, RZ, 0x1f, R79 ;  /* 0x0000001fff4b7819 */ /* 0x002fc8000001144f */
[----:B------:R-:W-:-:S04]  /*10550*/  LEA.HI R75, R75, R79, RZ, 0x3 ;  /* 0x0000004f4b4b7211 */ /* 0x000fc800078f18ff */
[----:B------:R-:W-:Y:S01]  /*10560*/  SHF.R.S32.HI R75, RZ, 0x3, R75 ;  /* 0x00000003ff4b7819 */ /* 0x000fe2000001144b */
[----:B------:R-:W-:Y:S01]  /*10570*/  BSSY B0, `(.L_x_1387) ;  /* 0x000006e000007945 */ /* 0x000fe20003800000 */
[----:B---3--:R-:W-:-:S05]  /*10580*/  SHF.R.S32.HI R5, RZ, 0x1f, R8 ;  /* 0x0000001fff057819 */ /* 0x008fca0000011408 */
[----:B------:R-:W-:-:S04]  /*10590*/  IMAD R6, R5, c[0x0][0x490], RZ ;  /* 0x0001240005067a24 */ /* 0x000fc800078e02ff */
[----:B------:R-:W-:Y:S02]  /*105a0*/  IMAD R6, R8, c[0x0][0x494], R6 ;  /* 0x0001250008067a24 */ /* 0x000fe400078e0206 */
[----:B--2---:R-:W-:Y:S02]  /*105b0*/  IMAD.IADD R4, R2, 0x1, R78 ;  /* 0x0000000102047824 */ /* 0x004fe400078e024e */
[----:B------:R-:W-:-:S03]  /*105c0*/  IMAD.WIDE.U32 R2, R8, c[0x0][0x490], RZ ;  /* 0x0001240008027a25 */ /* 0x000fc600078e00ff */
[----:B------:R-:W-:Y:S01]  /*105d0*/  MOV R0, R4 ;  /* 0x0000000400007202 */ /* 0x000fe20000000f00 */
[----:B------:R-:W-:-:S04]  /*105e0*/  @P1 IMAD.HI.U32 R7, R4, c[0x0][0x4ec], RZ ;  /* 0x00013b0004071a27 */ /* 0x000fc800078e00ff */
[----:B------:R-:W-:Y:S01]  /*105f0*/  IMAD.IADD R3, R3, 0x1, R6 ;  /* 0x0000000103037824 */ /* 0x000fe200078e0206 */
[----:B------:R-:W-:Y:S01]  /*10600*/  @P1 SHF.R.U32.HI R0, RZ, c[0x0][0x4f0], R7 ;  /* 0x00013c00ff001a19 */ /* 0x000fe20000011607 */
[----:B------:R-:W-:Y:S01]  /*10610*/  IMAD R6, R5, c[0x0][0x3e8], RZ ;  /* 0x0000fa0005067a24 */ /* 0x000fe200078e02ff */
[----:B----4-:R-:W-:-:S03]  /*10620*/  SHF.R.S32.HI R5, RZ, 0x1f, R15 ;  /* 0x0000001fff057819 */ /* 0x010fc6000001140f */
[----:B------:R-:W-:Y:S02]  /*10630*/  IMAD.MOV R7, RZ, RZ, -R0 ;  /* 0x000000ffff077224 */ /* 0x000fe400078e0a00 */
[C---:B------:R-:W-:Y:S02]  /*10640*/  IMAD R10, R8.reuse, c[0x0][0x3ec], R6 ;  /* 0x0000fb00080a7a24 */ /* 0x040fe400078e0206 */
[----:B------:R-:W-:Y:S02]  /*10650*/  IMAD R4, R7, c[0x0][0x4e8], R4 ;  /* 0x00013a0007047a24 */ /* 0x000fe400078e0204 */
[----:B------:R-:W-:-:S04]  /*10660*/  IMAD.WIDE.U32 R8, R8, c[0x0][0x3e8], RZ ;  /* 0x0000fa0008087a25 */ /* 0x000fc800078e00ff */
[----:B------:R-:W-:Y:S02]  /*10670*/  IMAD R11, R5, c[0x0][0x498], RZ ;  /* 0x00012600050b7a24 */ /* 0x000fe400078e02ff */
[----:B------:R-:W-:Y:S01]  /*10680*/  IMAD.WIDE.U32 R6, R15, c[0x0][0x498], R2 ;  /* 0x000126000f067a25 */ /* 0x000fe200078e0002 */
[----:B------:R-:W-:-:S03]  /*10690*/  IADD3 R3, R9, R10, RZ ;  /* 0x0000000a09037210 */ /* 0x000fc60007ffe0ff */
[----:B------:R-:W-:Y:S01]  /*106a0*/  IMAD R12, R5, c[0x0][0x3f0], RZ ;  /* 0x0000fc00050c7a24 */ /* 0x000fe200078e02ff */
[----:B------:R-:W-:Y:S01]  /*106b0*/  SHF.R.S32.HI R5, RZ, 0x1f, R0 ;  /* 0x0000001fff057819 */ /* 0x000fe20000011400 */
[----:B------:R-:W-:Y:S01]  /*106c0*/  IMAD R11, R15, c[0x0][0x49c], R11 ;  /* 0x000127000f0b7a24 */ /* 0x000fe200078e020b */
[----:B------:R-:W-:Y:S01]  /*106d0*/  IADD3 R6, P0, R0, R6, RZ ;  /* 0x0000000600067210 */ /* 0x000fe20007f1e0ff */
[----:B------:R-:W-:-:S03]  /*106e0*/  IMAD.MOV.U32 R2, RZ, RZ, R8 ;  /* 0x000000ffff027224 */ /* 0x000fc600078e0008 */
[----:B------:R-:W-:Y:S01]  /*106f0*/  IADD3.X R7, R5, R7, R11, P0, !PT ;  /* 0x0000000705077210 */ /* 0x000fe200007fe40b */
[C---:B------:R-:W-:Y:S02]  /*10700*/  IMAD R11, R15.reuse, c[0x0][0x3f4], R12 ;  /* 0x0000fd000f0b7a24 */ /* 0x040fe400078e020c */
[----:B------:R-:W-:Y:S02]  /*10710*/  IMAD.WIDE.U32 R8, R15, c[0x0][0x3f0], R2 ;  /* 0x0000fc000f087a25 */ /* 0x000fe400078e0002 */
[----:B------:R-:W1:Y:S01]  /*10720*/  S2R R15, SR_TID.X ;  /* 0x00000000000f7919 */ /* 0x000e620000002100 */
[----:B------:R-:W-:Y:S01]  /*10730*/  SHF.R.S32.HI R0, RZ, 0x1f, R4 ;  /* 0x0000001fff007819 */ /* 0x000fe20000011404 */
[----:B------:R-:W-:-:S04]  /*10740*/  IMAD.IADD R5, R13, 0x1, R78 ;  /* 0x000000010d057824 */ /* 0x000fc800078e024e */
[----:B------:R-:W-:Y:S02]  /*10750*/  IMAD R0, R0, c[0x0][0x488], RZ ;  /* 0x0001220000007a24 */ /* 0x000fe400078e02ff */
[----:B------:R-:W-:-:S04]  /*10760*/  IMAD.WIDE.U32 R2, R4, c[0x0][0x488], R6 ;  /* 0x0001220004027a25 */ /* 0x000fc800078e0006 */
[----:B------:R-:W-:Y:S02]  /*10770*/  IMAD R10, R4, c[0x0][0x48c], R0 ;  /* 0x00012300040a7a24 */ /* 0x000fe400078e0200 */
[----:B------:R-:W-:Y:S01]  /*10780*/  @P1 IMAD.HI.U32 R6, R5, c[0x0][0x4ec], RZ ;  /* 0x00013b0005061a27 */ /* 0x000fe200078e00ff */
[----:B------:R-:W-:Y:S02]  /*10790*/  LEA R4, P0, R2, c[0x0][0x450], 0x2 ;  /* 0x0001140002047a11 */ /* 0x000fe400078010ff */
[----:B-1----:R-:W-:-:S04]  /*107a0*/  SHF.R.S32.HI R13, RZ, 0x1f, R15 ;  /* 0x0000001fff0d7819 */ /* 0x002fc8000001140f */
[----:B------:R-:W-:Y:S02]  /*107b0*/  LEA.HI R13, R13, R15, RZ, 0x5 ;  /* 0x0000000f0d0d7211 */ /* 0x000fe400078f28ff */
[----:B------:R-:W-:Y:S02]  /*107c0*/  IADD3 R3, R3, R10, RZ ;  /* 0x0000000a03037210 */ /* 0x000fe40007ffe0ff */
[----:B------:R-:W-:Y:S02]  /*107d0*/  LOP3.LUT R13, R13, 0xffffffe0, RZ, 0xc0, !PT ;  /* 0xffffffe00d0d7812 */ /* 0x000fe400078ec0ff */
[----:B------:R-:W-:Y:S02]  /*107e0*/  MOV R0, R5 ;  /* 0x0000000500007202 */ /* 0x000fe40000000f00 */
[----:B------:R-:W-:Y:S01]  /*107f0*/  @P1 SHF.R.U32.HI R0, RZ, c[0x0][0x4f0], R6 ;  /* 0x00013c00ff001a19 */ /* 0x000fe20000011606 */
[----:B------:R-:W-:Y:S01]  /*10800*/  IMAD.MOV.U32 R6, RZ, RZ, R8 ;  /* 0x000000ffff067224 */ /* 0x000fe200078e0008 */
[----:B------:R-:W-:-:S02]  /*10810*/  LEA.HI.X R3, R2, c[0x0][0x454], R3, 0x2, P0 ;  /* 0x0001150002037a11 */ /* 0x000fc400000f1403 */
[----:B------:R-:W-:Y:S02]  /*10820*/  IADD3 R13, -R13, R15, RZ ;  /* 0x0000000f0d0d7210 */ /* 0x000fe40007ffe1ff */
[----:B------:R-:W-:Y:S01]  /*10830*/  SHF.R.S32.HI R8, RZ, 0x1f, R0 ;  /* 0x0000001fff087819 */ /* 0x000fe20000011400 */
[----:B------:R-:W-:Y:S01]  /*10840*/  IMAD.IADD R2, R14, 0x1, R78 ;  /* 0x000000010e027824 */ /* 0x000fe200078e024e */
[----:B------:R-:W-:Y:S01]  /*10850*/  LOP3.LUT P0, RZ, R13, 0x3, RZ, 0xc0, !PT ;  /* 0x000000030dff7812 */ /* 0x000fe2000780c0ff */
[----:B------:R-:W-:Y:S01]  /*10860*/  SHFL.IDX PT, R14, R4, RZ, 0x1c1f ;  /* 0x001c1fff040e7589 */ /* 0x000fe200000e0000 */
[----:B------:R-:W-:-:S03]  /*10870*/  IMAD.IADD R7, R9, 0x1, R11 ;  /* 0x0000000109077824 */ /* 0x000fc600078e020b */
[----:B------:R-:W1:Y:S01]  /*10880*/  SHFL.IDX PT, R15, R3, RZ, 0x1c1f ;  /* 0x001c1fff030f7589 */ /* 0x000e6200000e0000 */
[----:B------:R-:W-:-:S03]  /*10890*/  IMAD R16, R8, c[0x0][0x3e0], RZ ;  /* 0x0000f80008107a24 */ /* 0x000fc600078e02ff */
[----:B------:R-:W-:Y:S04]  /*108a0*/  SHFL.IDX PT, R12, R4, 0x1, 0x1c1f ;  /* 0x003c1f00040c7f89 */ /* 0x000fe800000e0000 */
[----:B------:R-:W2:Y:S04]  /*108b0*/  SHFL.IDX PT, R13, R3, 0x1, 0x1c1f ;  /* 0x003c1f00030d7f89 */ /* 0x000ea800000e0000 */
[----:B------:R-:W-:Y:S04]  /*108c0*/  SHFL.IDX PT, R10, R4, 0x2, 0x1c1f ;  /* 0x005c1f00040a7f89 */ /* 0x000fe800000e0000 */
[----:B------:R-:W3:Y:S04]  /*108d0*/  SHFL.IDX PT, R11, R3, 0x2, 0x1c1f ;  /* 0x005c1f00030b7f89 */ /* 0x000ee800000e0000 */
[----:B------:R-:W-:Y:S04]  /*108e0*/  SHFL.IDX PT, R8, R4, 0x3, 0x1c1f ;  /* 0x007c1f0004087f89 */ /* 0x000fe800000e0000 */
[----:B------:R4:W1:Y:S01]  /*108f0*/  SHFL.IDX PT, R9, R3, 0x3, 0x1c1f ;  /* 0x007c1f0003097f89 */ /* 0x00086200000e0000 */
[----:B------:R-:W-:-:S02]  /*10900*/  IADD3 R17, R2, 0x8, RZ ;  /* 0x0000000802117810 */ /* 0x000fc40007ffe0ff */
[----:B------:R-:W-:Y:S02]  /*10910*/  ISETP.GE.OR P3, PT, R2, UR4, P0 ;  /* 0x0000000402007c0c */ /* 0x000fe40008766670 */
[----:B------:R-:W-:Y:S01]  /*10920*/  ISETP.GE.OR P2, PT, R17, UR4, P0 ;  /* 0x0000000411007c0c */ /* 0x000fe20008746670 */
[C---:B------:R-:W-:Y:S02]  /*10930*/  IMAD R16, R0.reuse, c[0x0][0x3e4], R16 ;  /* 0x0000f90000107a24 */ /* 0x040fe400078e0210 */
[----:B------:R-:W-:Y:S01]  /*10940*/  IMAD.WIDE.U32 R6, R0, c[0x0][0x3e0], R6 ;  /* 0x0000f80000067a25 */ /* 0x000fe200078e0006 */
[C---:B----4-:R-:W-:Y:S02]  /*10950*/  IADD3 R3, R2.reuse, 0x40, RZ ;  /* 0x0000004002037810 */ /* 0x050fe40007ffe0ff */
[----:B------:R-:W-:Y:S02]  /*10960*/  IADD3 R2, R2, 0x48, RZ ;  /* 0x0000004802027810 */ /* 0x000fe40007ffe0ff */
[----:B------:R-:W-:-:S02]  /*10970*/  ISETP.GE.OR P1, PT, R3, UR4, P0 ;  /* 0x0000000403007c0c */ /* 0x000fc40008726670 */
[----:B------:R-:W-:Y:S02]  /*10980*/  ISETP.GE.OR P0, PT, R2, UR4, P0 ;  /* 0x0000000402007c0c */ /* 0x000fe40008706670 */
[----:B------:R-:W-:Y:S01]  /*10990*/  IADD3 R4, -R0, RZ, RZ ;  /* 0x000000ff00047210 */ /* 0x000fe20007ffe1ff */
[----:B-1----:R1:W-:Y:S04]  /*109a0*/  @!P3 ST.E [R14.64], R58 ;  /* 0x0000003a0e00b985 */ /* 0x0023e8000c101906 */
[----:B------:R-:W-:Y:S01]  /*109b0*/  IMAD R0, R4, c[0x0][0x4e8], R5 ;  /* 0x00013a0004007a24 */ /* 0x000fe200078e0205 */
[----:B--2---:R1:W-:Y:S01]  /*109c0*/  @!P2 ST.E [R12.64], R59 ;  /* 0x0000003b0c00a985 */ /* 0x0043e2000c101906 */
[----:B------:R-:W-:-:S03]  /*109d0*/  IMAD.IADD R3, R7, 0x1, R16 ;  /* 0x0000000107037824 */ /* 0x000fc600078e0210 */
[----:B------:R-:W-:Y:S01]  /*109e0*/  SHF.R.S32.HI R4, RZ, 0x1f, R0 ;  /* 0x0000001fff047819 */ /* 0x000fe20000011400 */
[----:B---3--:R1:W-:Y:S01]  /*109f0*/  @!P1 ST.E [R10.64], R60 ;  /* 0x0000003c0a009985 */ /* 0x0083e2000c101906 */
[----:B------:R-:W-:-:S03]  /*10a00*/  MOV R2, R6 ;  /* 0x0000000600027202 */ /* 0x000fc60000000f00 */
[----:B------:R1:W-:Y:S01]  /*10a10*/  @!P0 ST.E [R8.64], R57 ;  /* 0x0000003908008985 */ /* 0x0003e2000c101906 */
[----:B------:R-:W-:-:S03]  /*10a20*/  IMAD R4, R4, c[0x0][0x3d8], RZ ;  /* 0x0000f60004047a24 */ /* 0x000fc600078e02ff */
[----:B------:R1:W2:Y:S04]  /*10a30*/  LDS.128 R20, [R248+0x880] ;  /* 0x00088000f8147984 */ /* 0x0002a80000000c00 */
[----:B------:R1:W3:Y:S04]  /*10a40*/  LDS.128 R28, [R248+0x1080] ;  /* 0x00108000f81c7984 */ /* 0x0002e80000000c00 */
[----:B------:R1:W4:Y:S04]  /*10a50*/  LDS.128 R36, [R248+0x1880] ;  /* 0x00188000f8247984 */ /* 0x0003280000000c00 */
        /* <DEDUP_REMOVED lines=10> */
[----:B------:R1:W1:Y:S01]  /*10b00*/  LDS.128 R68, [R248+0x7880] ;  /* 0x00788000f8447984 */ /* 0x0002620000000c00 */
[----:B------:R-:W-:-:S02]  /*10b10*/  IMAD R4, R0, c[0x0][0x3dc], R4 ;  /* 0x0000f70000047a24 */ /* 0x000fc400078e0204 */
[----:B------:R-:W-:-:S04]  /*10b20*/  IMAD.WIDE.U32 R2, R0, c[0x0][0x3d8], R2 ;  /* 0x0000f60000027a25 */ /* 0x000fc800078e0002 */
[----:B------:R-:W-:Y:S01]  /*10b30*/  IMAD.IADD R0, R3, 0x1, R4 ;  /* 0x0000000103007824 */ /* 0x000fe200078e0204 */
[----:B------:R-:W-:-:S04]  /*10b40*/  LEA R3, P0, R2, c[0x0][0x380], 0x1 ;  /* 0x0000e00002037a11 */ /* 0x000fc800078008ff */
[----:B------:R-:W-:Y:S02]  /*10b50*/  LEA.HI.X R2, R2, c[0x0][0x384], R0, 0x1, P0 ;  /* 0x0000e10002027a11 */ /* 0x000fe400000f0c00 */
[----:B------:R-:W-:-:S04]  /*10b60*/  IADD3 R0, R75, R78, RZ ;  /* 0x0000004e4b007210 */ /* 0x000fc80007ffe0ff */
[----:B------:R-:W-:Y:S01]  /*10b70*/  ISETP.GE.AND P0, PT, R0, UR4, PT ;  /* 0x0000000400007c0c */ /* 0x000fe2000bf06270 */
[----:B------:R1:W1:Y:S04]  /*10b80*/  SHFL.IDX PT, R4, R3, RZ, 0x181f ;  /* 0x00181fff03047589 */ /* 0x00026800000e0000 */
[----:B------:R1:W1:Y:S08]  /*10b90*/  SHFL.IDX PT, R5, R2, RZ, 0x181f ;  /* 0x00181fff02057589 */ /* 0x00027000000e0000 */
[----:B------:R-:W-:Y:S05]  /*10ba0*/  @P0 BRA `(.L_x_1388) ;  /* 0x000000a000000947 */ /* 0x000fea0003800000 */
[----:B-1234-:R-:W1:Y:S01]  /*10bb0*/  LDS.128 R12, [R248+0x80] ;  /* 0x00008000f80c7984 */ /* 0x01ee620000000c00 */
[----:B-----5:R-:W-:-:S02]  /*10bc0*/  ISETP.GE.AND P3, PT, R76, c[0x0][0x3c8], PT ;  /* 0x0000f2004c007a0c */ /* 0x020fc40003f66270 */
[----:B------:R-:W-:Y:S01]  /*10bd0*/  ISETP.GE.AND P2, PT, R72, c[0x0][0x3c8], PT ;  /* 0x0000f20048007a0c */ /* 0x000fe20003f46270 */
[----:B------:R-:W2:Y:S10]  /*10be0*/  LDS.128 R8, [R248+0x4080] ;  /* 0x00408000f8087984 */ /* 0x000eb40000000c00 */
[----:B------:R-:W-:-:S02]  /*10bf0*/  @!P3 LEA R6, P1, R76, R4, 0x1 ;  /* 0x000000044c06b211 */ /* 0x000fc400078208ff */
[----:B------:R-:W-:Y:S02]  /*10c00*/  @!P2 LEA R4, P0, R72, R4, 0x1 ;  /* 0x000000044804a211 */ /* 0x000fe400078008ff */
[-C--:B------:R-:W-:Y:S02]  /*10c10*/  @!P3 LEA.HI.X R7, R76, R5.reuse, R77, 0x1, P1 ;  /* 0x000000054c07b211 */ /* 0x080fe400008f0c4d */
[----:B------:R-:W-:-:S03]  /*10c20*/  @!P2 LEA.HI.X R5, R72, R5, R74, 0x1, P0 ;  /* 0x000000054805a211 */ /* 0x000fc600000f0c4a */
[----:B-1----:R1:W-:Y:S04]  /*10c30*/  @!P3 ST.E.128 [R6.64], R12 ;  /* 0x0000000c0600b985 */ /* 0x0023e8000c101d06 */
[----:B--2---:R1:W-:Y:S02]  /*10c40*/  @!P2 ST.E.128 [R4.64], R8 ;  /* 0x000000080400a985 */ /* 0x0043e4000c101d06 */
.L_x_1388:
[----:B--234-:R-:W-:Y:S05]  /*10c50*/  BSYNC B0 ;  /* 0x0000000000007941 */ /* 0x01cfea0003800000 */
.L_x_1387:
[----:B-1----:R-:W-:Y:S01]  /*10c60*/  IADD3 R6, R0, 0x10, RZ ;  /* 0x0000001000067810 */ /* 0x002fe20007ffe0ff */
[----:B------:R1:W2:Y:S01]  /*10c70*/  SHFL.IDX PT, R5, R2, 0x1, 0x181f ;  /* 0x00381f0002057f89 */ /* 0x0002a200000e0000 */
        /* <DEDUP_REMOVED lines=12> */
.L_x_1390:
[----:B------:R-:W-:Y:S05]  /*10d40*/  BSYNC B0 ;  /* 0x0000000000007941 */ /* 0x000fea0003800000 */
.L_x_1389:
        /* <DEDUP_REMOVED lines=14> */
.L_x_1392:
[----:B------:R-:W-:Y:S05]  /*10e30*/  BSYNC B0 ;  /* 0x0000000000007941 */ /* 0x000fea0003800000 */
.L_x_1391:
[----:B---3--:R-:W-:Y:S01]  /*10e40*/  IADD3 R6, R0, 0x30, RZ ;  /* 0x0000003000067810 */ /* 0x008fe20007ffe0ff */
[----:B----4-:R3:W4:Y:S01]  /*10e50*/  SHFL.IDX PT, R5, R2, 0x3, 0x181f ;  /* 0x00781f0002057f89 */ /* 0x01072200000e0000 */
[----:B------:R-:W-:Y:S02]  /*10e60*/  BSSY B0, `(.L_x_1393) ;  /* 0x000000c000007945 */ /* 0x000fe40003800000 */
[----:B------:R-:W-:Y:S01]  /*10e70*/  ISETP.GE.AND P0, PT, R6, UR4, PT ;  /* 0x0000000406007c0c */ /* 0x000fe2000bf06270 */
[----:B------:R3:W1:-:S12]  /*10e80*/  SHFL.IDX PT, R4, R3, 0x3, 0x181f ;  /* 0x00781f0003047f89 */ /* 0x00065800000e0000 */
[----:B------:R-:W-:Y:S05]  /*10e90*/  @P0 BRA `(.L_x_1394) ;  /* 0x0000008000000947 */ /* 0x000fea0003800000 */
[----:B-----5:R-:W-:Y:S02]  /*10ea0*/  ISETP.GE.AND P1, PT, R76, c[0x0][0x3c8], PT ;  /* 0x0000f2004c007a0c */ /* 0x020fe40003f26270 */
[----:B------:R-:W-:-:S11]  /*10eb0*/  ISETP.GE.AND P0, PT, R72, c[0x0][0x3c8], PT ;  /* 0x0000f20048007a0c */ /* 0x000fd60003f06270 */
[-C--:B-1----:R-:W-:Y:S02]  /*10ec0*/  @!P1 LEA R6, P3, R76, R4.reuse, 0x1 ;  /* 0x000000044c069211 */ /* 0x082fe400078608ff */
[----:B------:R-:W-:Y:S02]  /*10ed0*/  @!P0 LEA R4, P2, R72, R4, 0x1 ;  /* 0x0000000448048211 */ /* 0x000fe400078408ff */
[-C--:B----4-:R-:W-:Y:S02]  /*10ee0*/  @!P1 LEA.HI.X R7, R76, R5.reuse, R77, 0x1, P3 ;  /* 0x000000054c079211 */ /* 0x090fe400018f0c4d */
[----:B------:R-:W-:-:S03]  /*10ef0*/  @!P0 LEA.HI.X R5, R72, R5, R74, 0x1, P2 ;  /* 0x0000000548058211 */ /* 0x000fc600010f0c4a */
[----:B------:R1:W-:Y:S04]  /*10f00*/  @!P1 ST.E.128 [R6.64], R36 ;  /* 0x0000002406009985 */ /* 0x0003e8000c101d06 */
[----:B------:R1:W-:Y:S02]  /*10f10*/  @!P0 ST.E.128 [R4.64], R32 ;  /* 0x0000002004008985 */ /* 0x0003e4000c101d06 */
.L_x_1394:
[----:B------:R-:W-:Y:S05]  /*10f20*/  BSYNC B0 ;  /* 0x0000000000007941 */ /* 0x000fea0003800000 */
.L_x_1393:
[----:B-1----:R-:W-:Y:S01]  /*10f30*/  IADD3 R6, R0, 0x40, RZ ;  /* 0x0000004000067810 */ /* 0x002fe20007ffe0ff */
[----:B----4-:R1:W4:Y:S01]  /*10f40*/  SHFL.IDX PT, R5, R2, 0x4, 0x181f ;  /* 0x00981f0002057f89 */ /* 0x01032200000e0000 */
[----:B------:R-:W-:Y:S02]  /*10f50*/  BSSY B0, `(.L_x_1395) ;  /* 0x000000c000007945 */ /* 0x000fe40003800000 */
[----:B------:R-:W-:Y:S01]  /*10f60*/  ISETP.GE.AND P0, PT, R6, UR4, PT ;  /* 0x0000000406007c0c */ /* 0x000fe2000bf06270 */
[----:B------:R1:W2:-:S12]  /*10f70*/  SHFL.IDX PT, R4, R3, 0x4, 0x181f ;  /* 0x00981f0003047f89 */ /* 0x00029800000e0000 */
[----:B------:R-:W-:Y:S05]  /*10f80*/  @P0 BRA `(.L_x_1396) ;  /* 0x0000008000000947 */ /* 0x000fea0003800000 */
[----:B-----5:R-:W-:Y:S02]  /*10f90*/  ISETP.GE.AND P1, PT, R76, c[0x0][0x3c8], PT ;  /* 0x0000f2004c007a0c */ /* 0x020fe40003f26270 */
[----:B------:R-:W-:-:S11]  /*10fa0*/  ISETP.GE.AND P0, PT, R72, c[0x0][0x3c8], PT ;  /* 0x0000f20048007a0c */ /* 0x000fd60003f06270 */
[-C--:B--2---:R-:W-:Y:S02]  /*10fb0*/  @!P1 LEA R6, P3, R76, R4.reuse, 0x1 ;  /* 0x000000044c069211 */ /* 0x084fe400078608ff */
[----:B------:R-:W-:Y:S02]  /*10fc0*/  @!P0 LEA R4, P2, R72, R4, 0x1 ;  /* 0x0000000448048211 */ /* 0x000fe400078408ff */
[-C--:B----4-:R-:W-:Y:S02]  /*10fd0*/  @!P1 LEA.HI.X R7, R76, R5.reuse, R77, 0x1, P3 ;  /* 0x000000054c079211 */ /* 0x090fe400018f0c4d */
[----:B------:R-:W-:-:S03]  /*10fe0*/  @!P0 LEA.HI.X R5, R72, R5, R74, 0x1, P2 ;  /* 0x0000000548058211 */ /* 0x000fc600010f0c4a */
[----:B------:R2:W-:Y:S04]  /*10ff0*/  @!P1 ST.E.128 [R6.64], R44 ;  /* 0x0000002c06009985 */ /* 0x0005e8000c101d06 */
[----:B------:R2:W-:Y:S02]  /*11000*/  @!P0 ST.E.128 [R4.64], R40 ;  /* 0x0000002804008985 */ /* 0x0005e4000c101d06 */
.L_x_1396:
[----:B------:R-:W-:Y:S05]  /*11010*/  BSYNC B0 ;  /* 0x0000000000007941 */ /* 0x000fea0003800000 */
.L_x_1395:
[----:B--2---:R-:W-:Y:S01]  /*11020*/  IADD3 R6, R0, 0x50, RZ ;  /* 0x0000005000067810 */ /* 0x004fe20007ffe0ff */
        /* <DEDUP_REMOVED lines=13> */
.L_x_1398:
[----:B------:R-:W-:Y:S05]  /*11100*/  BSYNC B0 ;  /* 0x0000000000007941 */ /* 0x000fea0003800000 */
.L_x_1397:
        /* <DEDUP_REMOVED lines=14> */
.L_x_1400:
[----:B------:R-:W-:Y:S05]  /*111f0*/  BSYNC B0 ;  /* 0x0000000000007941 */ /* 0x000fea0003800000 */
.L_x_1399:
[----:B------:R-:W-:Y:S01]  /*11200*/  IADD3 R0, R0, 0x70, RZ ;  /* 0x0000007000007810 */ /* 0x000fe20007ffe0ff */
[----:B--2-4-:R2:W4:Y:S03]  /*11210*/  SHFL.IDX PT, R5, R2, 0x7, 0x181f ;  /* 0x00f81f0002057f89 */ /* 0x01452600000e0000 */
        /* <DEDUP_REMOVED lines=13> */
.L_x_1385:
        /* <DEDUP_REMOVED lines=40> */
.L_x_1403:
[----:B------:R-:W-:Y:S05]  /*11570*/  BSYNC B0 ;  /* 0x0000000000007941 */ /* 0x000fea0003800000 */
.L_x_1402:
[----:B------:R-:W2:Y:S01]  /*11580*/  LDL R2, [R1+0x80] ;  /* 0x0000800001027983 */ /* 0x000ea20000100800 */
[----:B-1----:R-:W-:Y:S01]  /*11590*/  MOV R0, c[0x0][0x4e8] ;  /* 0x00013a0000007a02 */ /* 0x002fe20000000f00 */
[----:B------:R-:W-:Y:S01]  /*115a0*/  IMAD R6, R10, c[0x0][0x3f0], RZ ;  /* 0x0000fc000a067a24 */ /* 0x000fe200078e02ff */
[----:B------:R-:W-:Y:S02]  /*115b0*/  SHF.R.S32.HI R9, RZ, 0x1f, R12 ;  /* 0x0000001fff097819 */ /* 0x000fe4000001140c */
[----:B------:R-:W-:Y:S01]  /*115c0*/  ISETP.NE.AND P0, PT, R0, 0x1, PT ;  /* 0x000000010000780c */ /* 0x000fe20003f05270 */
[----:B------:R-:W-:Y:S01]  /*115d0*/  IMAD R0, R7, c[0x0][0x3e8], RZ ;  /* 0x0000fa0007007a24 */ /* 0x000fe200078e02ff */
[----:B------:R-:W-:Y:S01]  /*115e0*/  LEA.HI R9, R9, R12, RZ, 0x3 ;  /* 0x0000000c09097211 */ /* 0x000fe200078f18ff */
[----:B------:R-:W-:Y:S02]  /*115f0*/  IMAD R8, R13, c[0x0][0x3f4], R6 ;  /* 0x0000fd000d087a24 */ /* 0x000fe400078e0206 */
[----:B------:R-:W-:Y:S01]  /*11600*/  IMAD R5, R14, c[0x0][0x3ec], R0 ;  /* 0x0000fb000e057a24 */ /* 0x000fe200078e0200 */
[----:B------:R-:W-:-:S02]  /*11610*/  SHF.R.S32.HI R9, RZ, 0x3, R9 ;  /* 0x00000003ff097819 */ /* 0x000fc40000011409 */
[----:B--2---:R-:W-:Y:S01]  /*11620*/  IADD3 R4, R2, R11, RZ ;  /* 0x0000000b02047210 */ /* 0x004fe20007ffe0ff */
[----:B------:R-:W-:-:S03]  /*11630*/  IMAD.WIDE.U32 R2, R14, c[0x0][0x3e8], RZ ;  /* 0x0000fa000e027a25 */ /* 0x000fc600078e00ff */
[----:B------:R-:W-:Y:S01]  /*11640*/  MOV R0, R4 ;  /* 0x0000000400007202 */ /* 0x000fe20000000f00 */
[----:B------:R-:W-:-:S04]  /*11650*/  @P0 IMAD.HI.U32 R7, R4, c[0x0][0x4ec], RZ ;  /* 0x00013b0004070a27 */ /* 0x000fc800078e00ff */
[----:B------:R-:W-:Y:S01]  /*11660*/  IMAD.IADD R3, R3, 0x1, R5 ;  /* 0x0000000103037824 */ /* 0x000fe200078e0205 */
[----:B------:R-:W-:-:S03]  /*11670*/  @P0 SHF.R.U32.HI R0, RZ, c[0x0][0x4f0], R7 ;  /* 0x00013c00ff000a19 */ /* 0x000fc60000011607 */
[----:B------:R-:W-:Y:S01]  /*11680*/  IMAD.WIDE.U32 R2, R13, c[0x0][0x3f0], R2 ;  /* 0x0000fc000d027a25 */ /* 0x000fe200078e0002 */
[----:B------:R-:W-:Y:S02]  /*11690*/  SHF.R.S32.HI R5, RZ, 0x1f, R0 ;  /* 0x0000001fff057819 */ /* 0x000fe40000011400 */
[----:B------:R-:W-:Y:S02]  /*116a0*/  IADD3 R6, -R0, RZ, RZ ;  /* 0x000000ff00067210 */ /* 0x000fe40007ffe1ff */
[----:B------:R-:W-:Y:S01]  /*116b0*/  IADD3 R3, R3, R8, RZ ;  /* 0x0000000803037210 */ /* 0x000fe20007ffe0ff */
        /* <DEDUP_REMOVED lines=15> */
.L_x_1448:
[----:B------:R-:W-:Y:S05]  /*117b0*/  BRA.DIV ~URZ, `(.L_x_1405) ;  /* 0x000014527f007947 */ /* 0x000fea000b800000 */
[----:B------:R3:W4:Y:S02]  /*117c0*/  SHFL.IDX PT, R4, R3, RZ, 0x181f ;  /* 0x00181fff03047589 */ /* 0x00072400000e0000 */
.L_x_1449:
        /* <DEDUP_REMOVED lines=16> */
.L_x_1407:
[----:B------:R-:W-:Y:S05]  /*118d0*/  BSYNC B0 ;  /* 0x0000000000007941 */ /* 0x000fea0003800000 */
.L_x_1406:
[----:B------:R-:W-:Y:S05]  /*118e0*/  BRA.DIV ~URZ, `(.L_x_1408) ;  /* 0x000013827f007947 */ /* 0x000fea000b800000 */
[----:B--2---:R2:W1:Y:S04]  /*118f0*/  SHFL.IDX PT, R5, R2, 0x1, 0x181f ;  /* 0x00381f0002057f89 */ /* 0x00446800000e0000 */
[----:B----4-:R2:W4:Y:S02]  /*11900*/  SHFL.IDX PT, R4, R3, 0x1, 0x181f ;  /* 0x00381f0003047f89 */ /* 0x01052400000e0000 */
.L_x_1450:
        /* <DEDUP_REMOVED lines=15> */
.L_x_1410:
[----:B------:R-:W-:Y:S05]  /*11a00*/  BSYNC B0 ;  /* 0x0000000000007941 */ /* 0x000fea0003800000 */
.L_x_1409:
[----:B------:R-:W-:Y:S05]  /*11a10*/  BRA.DIV ~URZ, `(.L_x_1411) ;  /* 0x000013127f007947 */ /* 0x000fea000b800000 */
[----:B-1----:R1:W2:Y:S02]  /*11a20*/  SHFL.IDX PT, R5, R2, 0x2, 0x181f ;  /* 0x00581f0002057f89 */ /* 0x0022a400000e0000 */
.L_x_1451:
[----:B------:R-:W-:Y:S05]  /*11a30*/  BRA.DIV ~URZ, `(.L_x_1412) ;  /* 0x000013627f007947 */ /* 0x000fea000b800000 */
[----:B----4-:R4:W1:Y:S02]  /*11a40*/  SHFL.IDX PT, R4, R3, 0x2, 0x181f ;  /* 0x00581f0003047f89 */ /* 0x01086400000e0000 */
.L_x_1452:
        /* <DEDUP_REMOVED lines=15> */
.L_x_1414:
[----:B------:R-:W-:Y:S05]  /*11b40*/  BSYNC B0 ;  /* 0x0000000000007941 */ /* 0x000fea0003800000 */
.L_x_1413:
[----:B------:R-:W-:Y:S05]  /*11b50*/  BRA.DIV ~URZ, `(.L_x_1415) ;  /* 0x000012a27f007947 */ /* 0x000fea000b800000 */
[----:B-12---:R1:W2:Y:S04]  /*11b60*/  SHFL.IDX PT, R5, R2, 0x3, 0x181f ;  /* 0x00781f0002057f89 */ /* 0x0062a800000e0000 */
[----:B------:R1:W3:Y:S02]  /*11b70*/  SHFL.IDX PT, R4, R3, 0x3, 0x181f ;  /* 0x00781f0003047f89 */ /* 0x0002e400000e0000 */
.L_x_1453:
[----:B------:R-:W-:Y:S01]  /*11b80*/  IADD3 R6, R0, 0x30, RZ ;  /* 0x0000003000067810 */ /* 0x000fe20007ffe0ff */
[----:B------:R-:W-:Y:S03]  /*11b90*/  BSSY B0, `(.L_x_1416) ;  /* 0x000000e000007945 */ /* 0x000fe60003800000 */
[----:B------:R-:W-:-:S13]  /*11ba0*/  ISETP.GE.AND P0, PT, R6, R11, PT ;  /* 0x0000000b0600720c */ /* 0x000fda0003f06270 */
[----:B------:R-:W-:Y:S05]  /*11bb0*/  @P0 BRA `(.L_x_1417) ;  /* 0x000000b000000947 */ /* 0x000fea0003800000 */
[----:B------:R-:W5:Y:S04]  /*11bc0*/  LDL.64 R12, [R1+0x10] ;  /* 0x00001000010c7983 */ /* 0x000f680000100a00 */
[----:B----4-:R-:W4:Y:S04]  /*11bd0*/  LDL R8, [R1+0x3c] ;  /* 0x00003c0001087983 */ /* 0x010f280000100800 */
[----:B---3--:R-:W3:Y:S01]  /*11be0*/  LDL R9, [R1+0x48] ;  /* 0x0000480001097983 */ /* 0x008ee20000100800 */
[----:B-----5:R-:W-:Y:S02]  /*11bf0*/  ISETP.GE.AND P1, PT, R12, c[0x0][0x3c8], PT ;  /* 0x0000f2000c007a0c */ /* 0x020fe40003f26270 */
[----:B----4-:R-:W-:-:S11]  /*11c00*/  ISETP.GE.AND P0, PT, R8, c[0x0][0x3c8], PT ;  /* 0x0000f20008007a0c */ /* 0x010fd60003f06270 */
[-C--:B------:R-:W-:Y:S02]  /*11c10*/  @!P1 LEA R6, P3, R12, R4.reuse, 0x1 ;  /* 0x000000040c069211 */ /* 0x080fe400078608ff */
[----:B------:R-:W-:Y:S02]  /*11c20*/  @!P0 LEA R4, P2, R8, R4, 0x1 ;  /* 0x0000000408048211 */ /* 0x000fe400078408ff */
[-C--:B--2---:R-:W-:Y:S02]  /*11c30*/  @!P1 LEA.HI.X R7, R12, R5.reuse, R13, 0x1, P3 ;  /* 0x000000050c079211 */ /* 0x084fe400018f0c0d */
[----:B---3--:R-:W-:-:S03]  /*11c40*/  @!P0 LEA.HI.X R5, R8, R5, R9, 0x1, P2 ;  /* 0x0000000508058211 */ /* 0x008fc600010f0c09 */
[----:B------:R2:W-:Y:S04]  /*11c50*/  @!P1 ST.E.128 [R6.64], RZ ;  /* 0x000000ff06009985 */ /* 0x0005e8000c101d06 */
[----:B------:R2:W-:Y:S02]  /*11c60*/  @!P0 ST.E.128 [R4.64], RZ ;  /* 0x000000ff04008985 */ /* 0x0005e4000c101d06 */
.L_x_1417:
[----:B------:R-:W-:Y:S05]  /*11c70*/  BSYNC B0 ;  /* 0x0000000000007941 */ /* 0x000fea0003800000 */
.L_x_1416:
[----:B------:R-:W-:Y:S05]  /*11c80*/  BRA.DIV ~URZ, `(.L_x_1418) ;  /* 0x000012327f007947 */ /* 0x000fea000b800000 */
[----:B--2---:R2:W1:Y:S02]  /*11c90*/  SHFL.IDX PT, R5, R2, 0x4, 0x181f ;  /* 0x00981f0002057f89 */ /* 0x00446400000e0000 */
.L_x_1454:
[----:B------:R-:W-:Y:S05]  /*11ca0*/  BRA.DIV ~URZ, `(.L_x_1419) ;  /* 0x000012827f007947 */ /* 0x000fea000b800000 */
[----:B---3--:R3:W2:Y:S02]  /*11cb0*/  SHFL.IDX PT, R4, R3, 0x4, 0x181f ;  /* 0x00981f0003047f89 */ /* 0x0086a400000e0000 */
.L_x_1455:
        /* <DEDUP_REMOVED lines=9> */
[-C--:B--2---:R-:W-:Y:S02]  /*11d50*/  @!P1 LEA R6, P3, R12, R4.reuse, 0x1 ;  /* 0x000000040c069211 */ /* 0x084fe400078608ff */
[----:B------:R-:W-:Y:S02]  /*11d60*/  @!P0 LEA R4, P2, R8, R4, 0x1 ;  /* 0x0000000408048211 */ /* 0x000fe400078408ff */
[-C--:B-1----:R-:W-:Y:S02]  /*11d70*/  @!P1 LEA.HI.X R7, R12, R5.reuse, R13, 0x1, P3 ;  /* 0x000000050c079211 */ /* 0x082fe400018f0c0d */
[----:B----4-:R-:W-:-:S03]  /*11d80*/  @!P0 LEA.HI.X R5, R8, R5, R9, 0x1, P2 ;  /* 0x0000000508058211 */ /* 0x010fc600010f0c09 */
[----:B------:R1:W-:Y:S04]  /*11d90*/  @!P1 ST.E.128 [R6.64], RZ ;  /* 0x000000ff06009985 */ /* 0x0003e8000c101d06 */
[----:B------:R1:W-:Y:S02]  /*11da0*/  @!P0 ST.E.128 [R4.64], RZ ;  /* 0x000000ff04008985 */ /* 0x0003e4000c101d06 */
.L_x_1421:
[----:B------:R-:W-:Y:S05]  /*11db0*/  BSYNC B0 ;  /* 0x0000000000007941 */ /* 0x000fea0003800000 */
.L_x_1420:
[----:B------:R-:W-:Y:S05]  /*11dc0*/  BRA.DIV ~URZ, `(.L_x_1422) ;  /* 0x000011c27f007947 */ /* 0x000fea000b800000 */
[----:B-1----:R1:W3:Y:S04]  /*11dd0*/  SHFL.IDX PT, R5, R2, 0x5, 0x181f ;  /* 0x00b81f0002057f89 */ /* 0x0022e800000e0000 */
[----:B--2---:R1:W2:Y:S02]  /*11de0*/  SHFL.IDX PT, R4, R3, 0x5, 0x181f ;  /* 0x00b81f0003047f89 */ /* 0x0042a400000e0000 */
.L_x_1456:
        /* <DEDUP_REMOVED lines=9> */
[-C--:B--2---:R-:W-:Y:S02]  /*11e80*/  @!P1 LEA R6, P3, R12, R4.reuse, 0x1 ;  /* 0x000000040c069211 */ /* 0x084fe400078608ff */
[----:B------:R-:W-:Y:S02]  /*11e90*/  @!P0 LEA R4, P2, R8, R4, 0x1 ;  /* 0x0000000408048211 */ /* 0x000fe400078408ff */
[-C--:B------:R-:W-:Y:S02]  /*11ea0*/  @!P1 LEA.HI.X R7, R12, R5.reuse, R13, 0x1, P3 ;  /* 0x000000050c079211 */ /* 0x080fe400018f0c0d */
[----:B---3--:R-:W-:-:S03]  /*11eb0*/  @!P0 LEA.HI.X R5, R8, R5, R9, 0x1, P2 ;  /* 0x0000000508058211 */ /* 0x008fc600010f0c09 */
[----:B------:R2:W-:Y:S04]  /*11ec0*/  @!P1 ST.E.128 [R6.64], RZ ;  /* 0x000000ff06009985 */ /* 0x0005e8000c101d06 */
[----:B------:R2:W-:Y:S02]  /*11ed0*/  @!P0 ST.E.128 [R4.64], RZ ;  /* 0x000000ff04008985 */ /* 0x0005e4000c101d06 */
.L_x_1424:
[----:B------:R-:W-:Y:S05]  /*11ee0*/  BSYNC B0 ;  /* 0x0000000000007941 */ /* 0x000fea0003800000 */
.L_x_1423:
[----:B------:R-:W-:Y:S05]  /*11ef0*/  BRA.DIV ~URZ, `(.L_x_1425) ;  /* 0x000011527f007947 */ /* 0x000fea000b800000 */
[----:B--23--:R2:W3:Y:S02]  /*11f00*/  SHFL.IDX PT, R5, R2, 0x6, 0x181f ;  /* 0x00d81f0002057f89 */ /* 0x00c4e400000e0000 */
.L_x_1457:
[----:B------:R-:W-:Y:S05]  /*11f10*/  BRA.DIV ~URZ, `(.L_x_1426) ;  /* 0x000011a27f007947 */ /* 0x000fea000b800000 */
[----:B------:R1:W2:Y:S02]  /*11f20*/  SHFL.IDX PT, R4, R3, 0x6, 0x181f ;  /* 0x00d81f0003047f89 */ /* 0x0002a400000e0000 */
.L_x_1458:
        /* <DEDUP_REMOVED lines=15> */
.L_x_1428:
[----:B------:R-:W-:Y:S05]  /*12020*/  BSYNC B0 ;  /* 0x0000000000007941 */ /* 0x000fea0003800000 */
.L_x_1427:
[----:B------:R-:W-:Y:S05]  /*12030*/  BRA.DIV ~URZ, `(.L_x_1429) ;  /* 0x000010e27f007947 */ /* 0x000fea000b800000 */
[----:B--2---:R2:W1:Y:S04]  /*12040*/  SHFL.IDX PT, R6, R2, 0x7, 0x181f ;  /* 0x00f81f0002067f89 */ /* 0x00446800000e0000 */
[----:B-1--4-:R-:W1:Y:S02]  /*12050*/  SHFL.IDX PT, R3, R3, 0x7, 0x181f ;  /* 0x00f81f0003037f89 */ /* 0x012e6400000e0000 */
.L_x_1459:
[----:B------:R-:W-:-:S04]  /*12060*/  IADD3 R0, R0, 0x70, RZ ;  /* 0x0000007000007810 */ /* 0x000fc80007ffe0ff */
[----:B------:R-:W-:-:S13]  /*12070*/  ISETP.GE.AND P0, PT, R0, R11, PT ;  /* 0x0000000b0000720c */ /* 0x000fda0003f06270 */
[----:B------:R-:W-:Y:S05]  /*12080*/  @P0 BRA `(.L_x_1401) ;  /* 0x000000b000000947 */ /* 0x000fea0003800000 */
[----:B------:R-:W4:Y:S04]  /*12090*/  LDL.64 R12, [R1+0x10] ;  /* 0x00001000010c7983 */ /* 0x000f280000100a00 */
[----:B------:R-:W5:Y:S04]  /*120a0*/  LDL R7, [R1+0x3c] ;  /* 0x00003c0001077983 */ /* 0x000f680000100800 */
[----:B--2---:R-:W2:Y:S01]  /*120b0*/  LDL R8, [R1+0x48] ;  /* 0x0000480001087983 */ /* 0x004ea20000100800 */
[----:B----4-:R-:W-:Y:S02]  /*120c0*/  ISETP.GE.AND P1, PT, R12, c[0x0][0x3c8], PT ;  /* 0x0000f2000c007a0c */ /* 0x010fe40003f26270 */
[----:B-----5:R-:W-:-:S11]  /*120d0*/  ISETP.GE.AND P0, PT, R7, c[0x0][0x3c8], PT ;  /* 0x0000f20007007a0c */ /* 0x020fd60003f06270 */
[CC--:B-1----:R-:W-:Y:S02]  /*120e0*/  @!P1 LEA R4, P3, R12.reuse, R3.reuse, 0x1 ;  /* 0x000000030c049211 */ /* 0x0c2fe400078608ff */
[C---:B------:R-:W-:Y:S02]  /*120f0*/  @!P0 LEA R2, P2, R7.reuse, R3, 0x1 ;  /* 0x0000000307028211 */ /* 0x040fe400078408ff */
[-C--:B---3--:R-:W-:Y:S02]  /*12100*/  @!P1 LEA.HI.X R5, R12, R6.reuse, R13, 0x1, P3 ;  /* 0x000000060c059211 */ /* 0x088fe400018f0c0d */
[----:B--2---:R-:W-:-:S03]  /*12110*/  @!P0 LEA.HI.X R3, R7, R6, R8, 0x1, P2 ;  /* 0x0000000607038211 */ /* 0x004fc600010f0c08 */
[----:B------:R1:W-:Y:S04]  /*12120*/  @!P1 ST.E.128 [R4.64], RZ ;  /* 0x000000ff04009985 */ /* 0x0003e8000c101d06 */
[----:B------:R1:W-:Y:S02]  /*12130*/  @!P0 ST.E.128 [R2.64], RZ ;  /* 0x000000ff02008985 */ /* 0x0003e4000c101d06 */
.L_x_1401:
[----:B------:R-:W-:Y:S05]  /*12140*/  BSYNC B1 ;  /* 0x0000000000017941 */ /* 0x000fea0003800000 */
.L_x_1384:
[----:B--2---:R-:W2:Y:S02]  /*12150*/  LDL R0, [R1+0x84] ;  /* 0x0000840001007983 */ /* 0x004ea40000100800 */
[----:B--2---:R-:W-:-:S13]  /*12160*/  ISETP.NE.AND P0, PT, R0, RZ, PT ;  /* 0x000000ff0000720c */ /* 0x004fda0003f05270 */
[----:B------:R-:W-:Y:S01]  /*12170*/  @P0 WARPSYNC 0xffffffff ;  /* 0xffffffff00000948 */ /* 0x000fe20003800000 */
[----:B------:R-:W-:Y:S06]  /*12180*/  @P0 BAR.SYNC.DEFER_BLOCKING 0x5, 0x80 ;  /* 0x0142000000000b1d */ /* 0x000fec0000010000 */
[----:B------:R-:W2:Y:S04]  /*12190*/  @P0 LDS R0, [0x10100] ;  /* 0x01010000ff000984 */ /* 0x000ea80000000800 */
[----:B--2---:R2:W-:Y:S04]  /*121a0*/  @P0 STL [R1+0x5c], R0 ;  /* 0x00005c0001000387 */ /* 0x0045e80000100800 */
[----:B------:R-:W-:Y:S06]  /*121b0*/  @P0 BAR.ARV 0x4, 0x80 ;  /* 0x0102000000000b1d */ /* 0x000fec0000002000 */
[----:B------:R-:W-:Y:S05]  /*121c0*/  @P0 BRA `(.L_x_1430) ;  /* 0x0000007000000947 */ /* 0x000fea0003800000 */
[----:B------:R-:W-:Y:S05]  /*121d0*/  BRA.DIV ~URZ, `(.L_x_1431) ;  /* 0x000010127f007947 */ /* 0x000fea000b800000 */
[----:B--2---:R2:W4:Y:S02]  /*121e0*/  SHFL.IDX PT, R0, R73, RZ, 0x1f ;  /* 0x00001fff49007589 */ /* 0x00452400000e0000 */
.L_x_1460:
[----:B------:R-:W-:Y:S01]  /*121f0*/  WARPSYNC 0xffffffff ;  /* 0xffffffff00007948 */ /* 0x000fe20003800000 */
[----:B------:R-:W-:Y:S06]  /*12200*/  BAR.SYNC.DEFER_BLOCKING 0x4, 0x80 ;  /* 0x0102000000007b1d */ /* 0x000fec0000010000 */
[----:B----4-:R4:W-:Y:S04]  /*12210*/  STL [R1+0x5c], R0 ;  /* 0x00005c0001007387 */ /* 0x0109e80000100800 */
[----:B------:R4:W-:Y:S04]  /*12220*/  @!P4 STS [0x10100], R73 ;  /* 0x01010049ff00c388 */ /* 0x0009e80000000800 */
[----:B------:R-:W-:Y:S06]  /*12230*/  BAR.ARV 0x5, 0x80 ;  /* 0x0142000000007b1d */ /* 0x000fec0000002000 */
.L_x_1430:
[----:B--2-4-:R-:W2:Y:S02]  /*12240*/  LDL R0, [R1+0x5c] ;  /* 0x00005c0001007983 */ /* 0x014ea40000100800 */
[----:B--2---:R-:W-:-:S13]  /*12250*/  ISETP.GE.AND P0, PT, R0, c[0x0][0x538], PT ;  /* 0x00014e0000007a0c */ /* 0x004fda0003f06270 */
[----:B-1-3-5:R-:W-:Y:S01]  /*12260*/  @P0 CALL.REL.NOINC `(.L_x_1432) ;  /* 0x0000001000000944 */ /* 0x02afe20003c00000 */
[----:B------:R-:W-:Y:S05]  /*12270*/  BRA `(.L_x_1433) ;  /* 0xfffee72000007947 */ /* 0x000fea000383ffff */
.L_x_1432:
[----:B------:R-:W-:Y:S05]  /*12280*/  EXIT ;  /* 0x000000000000794d */ /* 0x000fea0003800000 */
.L_x_1348:
[----:B------:R-:W-:Y:S01]  /*12290*/  IMAD.MOV.U32 R10, RZ, RZ, R2 ;  /* 0x000000ffff0a7224 */ /* 0x000fe200078e0002 */
[----:B------:R-:W-:Y:S01]  /*122a0*/  MOV R7, RZ ;  /* 0x000000ff00077202 */ /* 0x000fe20000000f00 */
[----:B-1----:R-:W-:Y:S01]  /*122b0*/  IMAD.MOV.U32 R4, RZ, RZ, 0x181f ;  /* 0x0000181fff047424 */ /* 0x002fe200078e00ff */
[----:B------:R-:W-:Y:S02]  /*122c0*/  MOV R8, 0x122e0 ;  /* 0x000122e000087802 */ /* 0x000fe40000000f00 */
[----:B------:R-:W-:Y:S05]  /*122d0*/  CALL.REL.NOINC `($__internal_3_$__cuda_sm70_shflsync_idx_p) ;  /* 0x00000fc000007944 */ /* 0x000fea0003c00000 */
[----:B------:R-:W-:Y:S01]  /*122e0*/  MOV R5, R4 ;  /* 0x0000000400057202 */ /* 0x000fe20000000f00 */
[----:B------:R-:W-:Y:S05]  /*122f0*/  BRA `(.L_x_1434) ;  /* 0xfffef55000007947 */ /* 0x000fea000383ffff */
.L_x_1349:
[----:B------:R-:W-:Y:S01]  /*12300*/  IMAD.MOV.U32 R10, RZ, RZ, R3 ;  /* 0x000000ffff0a7224 */ /* 0x000fe200078e0003 */
[----:B------:R-:W-:Y:S01]  /*12310*/  MOV R7, RZ ;  /* 0x000000ff00077202 */ /* 0x000fe20000000f00 */
[----:B-1----:R-:W-:Y:S01]  /*12320*/  IMAD.MOV.U32 R4, RZ, RZ, 0x181f ;  /* 0x0000181fff047424 */ /* 0x002fe200078e00ff */
[----:B------:R-:W-:Y:S02]  /*12330*/  MOV R8, 0x12350 ;  /* 0x0001235000087802 */ /* 0x000fe40000000f00 */
[----:B--23--:R-:W-:Y:S05]  /*12340*/  CALL.REL.NOINC `($__internal_3_$__cuda_sm70_shflsync_idx_p) ;  /* 0x00000f5000007944 */ /* 0x00cfea0003c00000 */
[----:B------:R-:W-:Y:S05]  /*12350*/  BRA `(.L_x_1435) ;  /* 0xfffef51000007947 */ /* 0x000fea000383ffff */
.L_x_1352:
[----:B------:R-:W-:Y:S01]  /*12360*/  IMAD.MOV.U32 R10, RZ, RZ, R2 ;  /* 0x000000ffff0a7224 */ /* 0x000fe200078e0002 */
[----:B--2---:R-:W-:Y:S01]  /*12370*/  MOV R7, 0x1 ;  /* 0x0000000100077802 */ /* 0x004fe20000000f00 */
[----:B----4-:R-:W-:Y:S01]  /*12380*/  IMAD.MOV.U32 R4, RZ, RZ, 0x181f ;  /* 0x0000181fff047424 */ /* 0x010fe200078e00ff */
[----:B------:R-:W-:-:S02]  /*12390*/  MOV R8, 0x123b0 ;  /* 0x000123b000087802 */ /* 0x000fc40000000f00 */
[----:B-1-3--:R-:W-:Y:S05]  /*123a0*/  CALL.REL.NOINC `($__internal_3_$__cuda_sm70_shflsync_idx_p) ;  /* 0x00000ef000007944 */ /* 0x00afea0003c00000 */
[----:B------:R-:W-:Y:S01]  /*123b0*/  IMAD.MOV.U32 R5, RZ, RZ, R4 ;  /* 0x000000ffff057224 */ /* 0x000fe200078e0004 */
[----:B------:R-:W-:Y:S01]  /*123c0*/  MOV R7, 0x1 ;  /* 0x0000000100077802 */ /* 0x000fe20000000f00 */
[----:B------:R-:W-:Y:S01]  /*123d0*/  IMAD.MOV.U32 R10, RZ, RZ, R3 ;  /* 0x000000ffff0a7224 */ /* 0x000fe200078e0003 */
[----:B------:R-:W-:-:S02]  /*123e0*/  MOV R4, 0x181f ;  /* 0x0000181f00047802 */ /* 0x000fc40000000f00 */
[----:B------:R-:W-:Y:S02]  /*123f0*/  MOV R8, 0x12410 ;  /* 0x0001241000087802 */ /* 0x000fe40000000f00 */
[----:B------:R-:W-:Y:S05]  /*12400*/  CALL.REL.NOINC `($__internal_3_$__cuda_sm70_shflsync_idx_p) ;  /* 0x00000e9000007944 */ /* 0x000fea0003c00000 */
[----:B------:R-:W-:Y:S05]  /*12410*/  BRA `(.L_x_1436) ;  /* 0xfffef5a000007947 */ /* 0x000fea000383ffff */
.L_x_1355:
[----:B------:R-:W-:Y:S01]  /*12420*/  IMAD.MOV.U32 R10, RZ, RZ, R2 ;  /* 0x000000ffff0a7224 */ /* 0x000fe200078e0002 */
[----:B--2---:R-:W-:Y:S01]  /*12430*/  MOV R7, 0x2 ;  /* 0x0000000200077802 */ /* 0x004fe20000000f00 */
[----:B----4-:R-:W-:Y:S01]  /*12440*/  IMAD.MOV.U32 R4, RZ, RZ, 0x181f ;  /* 0x0000181fff047424 */ /* 0x010fe200078e00ff */
[----:B------:R-:W-:Y:S02]  /*12450*/  MOV R8, 0x12470 ;  /* 0x0001247000087802 */ /* 0x000fe40000000f00 */
[----:B-1-3--:R-:W-:Y:S05]  /*12460*/  CALL.REL.NOINC `($__internal_3_$__cuda_sm70_shflsync_idx_p) ;  /* 0x00000e3000007944 */ /* 0x00afea0003c00000 */
[----:B------:R-:W-:Y:S01]  /*12470*/  MOV R5, R4 ;  /* 0x0000000400057202 */ /* 0x000fe20000000f00 */
[----:B------:R-:W-:Y:S05]  /*12480*/  BRA `(.L_x_1437) ;  /* 0xfffef66000007947 */ /* 0x000fea000383ffff */
.L_x_1356:
[----:B------:R-:W-:Y:S01]  /*12490*/  IMAD.MOV.U32 R10, RZ, RZ, R3 ;  /* 0x000000ffff0a7224 */ /* 0x000fe200078e0003 */
[----:B------:R-:W-:Y:S01]  /*124a0*/  MOV R7, 0x2 ;  /* 0x0000000200077802 */ /* 0x000fe20000000f00 */
[----:B----4-:R-:W-:Y:S01]  /*124b0*/  IMAD.MOV.U32 R4, RZ, RZ, 0x181f ;  /* 0x0000181fff047424 */ /* 0x010fe200078e00ff */
[----:B------:R-:W-:Y:S02]  /*124c0*/  MOV R8, 0x124e0 ;  /* 0x000124e000087802 */ /* 0x000fe40000000f00 */
[----:B-123--:R-:W-:Y:S05]  /*124d0*/  CALL.REL.NOINC `($__internal_3_$__cuda_sm70_shflsync_idx_p) ;  /* 0x00000dc000007944 */ /* 0x00efea0003c00000 */
[----:B------:R-:W-:Y:S05]  /*124e0*/  BRA `(.L_x_1438) ;  /* 0xfffef62000007947 */ /* 0x000fea000383ffff */
.L_x_1359:
[----:B------:R-:W-:Y:S01]  /*124f0*/  IMAD.MOV.U32 R10, RZ, RZ, R2 ;  /* 0x000000ffff0a7224 */ /* 0x000fe200078e0002 */
[----:B-1----:R-:W-:Y:S01]  /*12500*/  MOV R7, 0x3 ;  /* 0x0000000300077802 */ /* 0x002fe20000000f00 */
[----:B------:R-:W-:Y:S01]  /*12510*/  IMAD.MOV.U32 R4, RZ, RZ, 0x181f ;  /* 0x0000181fff047424 */ /* 0x000fe200078e00ff */
[----:B------:R-:W-:-:S02]  /*12520*/  MOV R8, 0x12540 ;  /* 0x0001254000087802 */ /* 0x000fc40000000f00 */
[----:B--234-:R-:W-:Y:S05]  /*12530*/  CALL.REL.NOINC `($__internal_3_$__cuda_sm70_shflsync_idx_p) ;  /* 0x00000d6000007944 */ /* 0x01cfea0003c00000 */
[----:B------:R-:W-:Y:S01]  /*12540*/  IMAD.MOV.U32 R5, RZ, RZ, R4 ;  /* 0x000000ffff057224 */ /* 0x000fe200078e0004 */
[----:B------:R-:W-:Y:S01]  /*12550*/  MOV R7, 0x3 ;  /* 0x0000000300077802 */ /* 0x000fe20000000f00 */
[----:B------:R-:W-:Y:S01]  /*12560*/  IMAD.MOV.U32 R10, RZ, RZ, R3 ;  /* 0x000000ffff0a7224 */ /* 0x000fe200078e0003 */
[----:B------:R-:W-:-:S02]  /*12570*/  MOV R4, 0x181f ;  /* 0x0000181f00047802 */ /* 0x000fc40000000f00 */
[----:B------:R-:W-:Y:S02]  /*12580*/  MOV R8, 0x125a0 ;  /* 0x000125a000087802 */ /* 0x000fe40000000f00 */
[----:B------:R-:W-:Y:S05]  /*12590*/  CALL.REL.NOINC `($__internal_3_$__cuda_sm70_shflsync_idx_p) ;  /* 0x00000d0000007944 */ /* 0x000fea0003c00000 */
[----:B------:R-:W-:Y:S05]  /*125a0*/  BRA `(.L_x_1439) ;  /* 0xfffef6a000007947 */ /* 0x000fea000383ffff */
.L_x_1362:
[----:B------:R-:W-:Y:S01]  /*125b0*/  IMAD.MOV.U32 R10, RZ, RZ, R2 ;  /* 0x000000ffff0a7224 */ /* 0x000fe200078e0002 */
[----:B--2---:R-:W-:Y:S01]  /*125c0*/  MOV R7, 0x4 ;  /* 0x0000000400077802 */ /* 0x004fe20000000f00 */
[----:B------:R-:W-:Y:S01]  /*125d0*/  IMAD.MOV.U32 R4, RZ, RZ, 0x181f ;  /* 0x0000181fff047424 */ /* 0x000fe200078e00ff */
[----:B------:R-:W-:Y:S02]  /*125e0*/  MOV R8, 0x12600 ;  /* 0x0001260000087802 */ /* 0x000fe40000000f00 */
[----:B-1-34-:R-:W-:Y:S05]  /*125f0*/  CALL.REL.NOINC `($__internal_3_$__cuda_sm70_shflsync_idx_p) ;  /* 0x00000ca000007944 */ /* 0x01afea0003c00000 */
[----:B------:R-:W-:Y:S01]  /*12600*/  MOV R5, R4 ;  /* 0x0000000400057202 */ /* 0x000fe20000000f00 */
[----:B------:R-:W-:Y:S05]  /*12610*/  BRA `(.L_x_1440) ;  /* 0xfffef76000007947 */ /* 0x000fea000383ffff */
.L_x_1363:
[----:B------:R-:W-:Y:S01]  /*12620*/  IMAD.MOV.U32 R10, RZ, RZ, R3 ;  /* 0x000000ffff0a7224 */ /* 0x000fe200078e0003 */
[----:B------:R-:W-:Y:S01]  /*12630*/  MOV R7, 0x4 ;  /* 0x0000000400077802 */ /* 0x000fe20000000f00 */
[----:B------:R-:W-:Y:S01]  /*12640*/  IMAD.MOV.U32 R4, RZ, RZ, 0x181f ;  /* 0x0000181fff047424 */ /* 0x000fe200078e00ff */
[----:B------:R-:W-:Y:S02]  /*12650*/  MOV R8, 0x12670 ;  /* 0x0001267000087802 */ /* 0x000fe40000000f00 */
[----:B-1234-:R-:W-:Y:S05]  /*12660*/  CALL.REL.NOINC `($__internal_3_$__cuda_sm70_shflsync_idx_p) ;  /* 0x00000c3000007944 */ /* 0x01efea0003c00000 */
[----:B------:R-:W-:Y:S05]  /*12670*/  BRA `(.L_x_1441) ;  /* 0xfffef72000007947 */ /* 0x000fea000383ffff */
.L_x_1366:
[----:B------:R-:W-:Y:S01]  /*12680*/  IMAD.MOV.U32 R10, RZ, RZ, R2 ;  /* 0x000000ffff0a7224 */ /* 0x000fe200078e0002 */
[----:B--2---:R-:W-:Y:S01]  /*12690*/  MOV R7, 0x5 ;  /* 0x0000000500077802 */ /* 0x004fe20000000f00 */
[----:B------:R-:W-:Y:S01]  /*126a0*/  IMAD.MOV.U32 R4, RZ, RZ, 0x181f ;  /* 0x0000181fff047424 */ /* 0x000fe200078e00ff */
[----:B------:R-:W-:-:S02]  /*126b0*/  MOV R8, 0x126d0 ;  /* 0x000126d000087802 */ /* 0x000fc40000000f00 */
[----:B-1-34-:R-:W-:Y:S05]  /*126c0*/  CALL.REL.NOINC `($__internal_3_$__cuda_sm70_shflsync_idx_p) ;  /* 0x00000bd000007944 */ /* 0x01afea0003c00000 */
[----:B------:R-:W-:Y:S01]  /*126d0*/  IMAD.MOV.U32 R5, RZ, RZ, R4 ;  /* 0x000000ffff057224 */ /* 0x000fe200078e0004 */
[----:B------:R-:W-:Y:S01]  /*126e0*/  MOV R7, 0x5 ;  /* 0x0000000500077802 */ /* 0x000fe20000000f00 */
[----:B------:R-:W-:Y:S01]  /*126f0*/  IMAD.MOV.U32 R10, RZ, RZ, R3 ;  /* 0x000000ffff0a7224 */ /* 0x000fe200078e0003 */
[----:B------:R-:W-:-:S02]  /*12700*/  MOV R4, 0x181f ;  /* 0x0000181f00047802 */ /* 0x000fc40000000f00 */
[----:B------:R-:W-:Y:S02]  /*12710*/  MOV R8, 0x12730 ;  /* 0x0001273000087802 */ /* 0x000fe40000000f00 */
[----:B------:R-:W-:Y:S05]  /*12720*/  CALL.REL.NOINC `($__internal_3_$__cuda_sm70_shflsync_idx_p) ;  /* 0x00000b7000007944 */ /* 0x000fea0003c00000 */
[----:B------:R-:W-:Y:S05]  /*12730*/  BRA `(.L_x_1442) ;  /* 0xfffef7a000007947 */ /* 0x000fea000383ffff */
.L_x_1369:
[----:B------:R-:W-:Y:S01]  /*12740*/  IMAD.MOV.U32 R10, RZ, RZ, R2 ;  /* 0x000000ffff0a7224 */ /* 0x000fe200078e0002 */
[----:B-1----:R-:W-:Y:S01]  /*12750*/  MOV R7, 0x6 ;  /* 0x0000000600077802 */ /* 0x002fe20000000f00 */
[----:B------:R-:W-:Y:S01]  /*12760*/  IMAD.MOV.U32 R4, RZ, RZ, 0x181f ;  /* 0x0000181fff047424 */ /* 0x000fe200078e00ff */
[----:B------:R-:W-:Y:S02]  /*12770*/  MOV R8, 0x12790 ;  /* 0x0001279000087802 */ /* 0x000fe40000000f00 */
[----:B--234-:R-:W-:Y:S05]  /*12780*/  CALL.REL.NOINC `($__internal_3_$__cuda_sm70_shflsync_idx_p) ;  /* 0x00000b1000007944 */ /* 0x01cfea0003c00000 */
[----:B------:R-:W-:Y:S01]  /*12790*/  MOV R5, R4 ;  /* 0x0000000400057202 */ /* 0x000fe20000000f00 */
[----:B------:R-:W-:Y:S05]  /*127a0*/  BRA `(.L_x_1443) ;  /* 0xfffef86000007947 */ /* 0x000fea000383ffff */
.L_x_1370:
[----:B------:R-:W-:Y:S01]  /*127b0*/  IMAD.MOV.U32 R10, RZ, RZ, R3 ;  /* 0x000000ffff0a7224 */ /* 0x000fe200078e0003 */
[----:B------:R-:W-:Y:S01]  /*127c0*/  MOV R7, 0x6 ;  /* 0x0000000600077802 */ /* 0x000fe20000000f00 */
[----:B------:R-:W-:Y:S01]  /*127d0*/  IMAD.MOV.U32 R4, RZ, RZ, 0x181f ;  /* 0x0000181fff047424 */ /* 0x000fe200078e00ff */
[----:B------:R-:W-:Y:S02]  /*127e0*/  MOV R8, 0x12800 ;  /* 0x0001280000087802 */ /* 0x000fe40000000f00 */
[----:B-1234-:R-:W-:Y:S05]  /*127f0*/  CALL.REL.NOINC `($__internal_3_$__cuda_sm70_shflsync_idx_p) ;  /* 0x00000aa000007944 */ /* 0x01efea0003c00000 */
[----:B------:R-:W-:Y:S05]  /*12800*/  BRA `(.L_x_1444) ;  /* 0xfffef82000007947 */ /* 0x000fea000383ffff */
.L_x_1373:
        /* <DEDUP_REMOVED lines=11> */
[----:B------:R-:W-:Y:S01]  /*128c0*/  MOV R3, R4 ;  /* 0x0000000400037202 */ /* 0x000fe20000000f00 */
[----:B------:R-:W-:Y:S05]  /*128d0*/  BRA `(.L_x_1445) ;  /* 0xfffef89000007947 */ /* 0x000fea000383ffff */
.L_x_1380:
[----:B------:R1:W5:Y:S01]  /*128e0*/  LDL R0, [R1+0x4] ;  /* 0x0000040001007983 */ /* 0x0003620000100800 */
[----:B------:R-:W-:Y:S02]  /*128f0*/  MOV R3, 0x2 ;  /* 0x0000000200037802 */ /* 0x000fe40000000f00 */
[----:B------:R-:W-:Y:S02]  /*12900*/  MOV R2, 0x12920 ;  /* 0x0001292000027802 */ /* 0x000fe40000000f00 */
[----:B-1---5:R-:W-:Y:S05]  /*12910*/  CALL.REL.NOINC `($__internal_2_$__cuda_sm70_shflsync_bfly_p) ;  /* 0x0000094000007944 */ /* 0x022fea0003c00000 */
[----:B------:R-:W-:Y:S01]  /*12920*/  MOV R4, R8 ;  /* 0x0000000800047202 */ /* 0x000fe20000000f00 */
[----:B------:R-:W-:Y:S05]  /*12930*/  BRA `(.L_x_1446) ;  /* 0xffffc4c000007947 */ /* 0x000fea000383ffff */
.L_x_1381:
[----:B------:R-:W-:Y:S01]  /*12940*/  IMAD.MOV.U32 R0, RZ, RZ, R4 ;  /* 0x000000ffff007224 */ /* 0x000fe200078e0004 */
[----:B------:R-:W-:Y:S02]  /*12950*/  MOV R3, 0x1 ;  /* 0x0000000100037802 */ /* 0x000fe40000000f00 */
[----:B------:R-:W-:Y:S02]  /*12960*/  MOV R2, 0x12980 ;  /* 0x0001298000027802 */ /* 0x000fe40000000f00 */
[----:B-----5:R-:W-:Y:S05]  /*12970*/  CALL.REL.NOINC `($__internal_2_$__cuda_sm70_shflsync_bfly_p) ;  /* 0x000008e000007944 */ /* 0x020fea0003c00000 */
[----:B------:R1:W5:Y:S01]  /*12980*/  LDL R0, [R1+0x18] ;  /* 0x0000180001007983 */ /* 0x0003620000100800 */
[----:B------:R-:W-:Y:S01]  /*12990*/  FADD.FTZ R4, R4, R8 ;  /* 0x0000000804047221 */ /* 0x000fe20000010000 */
[----:B------:R-:W-:-:S02]  /*129a0*/  MOV R3, 0x2 ;  /* 0x0000000200037802 */ /* 0x000fc40000000f00 */
[----:B------:R-:W-:Y:S02]  /*129b0*/  MOV R2, 0x129d0 ;  /* 0x000129d000027802 */ /* 0x000fe40000000f00 */
[----:B-1---5:R-:W-:Y:S05]  /*129c0*/  CALL.REL.NOINC `($__internal_2_$__cuda_sm70_shflsync_bfly_p) ;  /* 0x0000089000007944 */ /* 0x022fea0003c00000 */
[----:B------:R-:W2:Y:S01]  /*129d0*/  LDL.LU R0, [R1+0x18] ;  /* 0x0000180001007983 */ /* 0x000ea20000300800 */
[----:B------:R-:W-:Y:S02]  /*129e0*/  MOV R3, 0x1 ;  /* 0x0000000100037802 */ /* 0x000fe40000000f00 */
[----:B------:R-:W-:Y:S01]  /*129f0*/  MOV R2, 0x12a30 ;  /* 0x00012a3000027802 */ /* 0x000fe20000000f00 */
[----:B--2---:R-:W-:-:S05]  /*12a00*/  FADD.FTZ R5, R0, R8 ;  /* 0x0000000800057221 */ /* 0x004fca0000010000 */
[----:B------:R-:W-:Y:S02]  /*12a10*/  MOV R0, R5 ;  /* 0x0000000500007202 */ /* 0x000fe40000000f00 */
[----:B------:R-:W-:Y:S05]  /*12a20*/  CALL.REL.NOINC `($__internal_2_$__cuda_sm70_shflsync_bfly_p) ;  /* 0x0000083000007944 */ /* 0x000fea0003c00000 */
[----:B------:R1:W5:Y:S01]  /*12a30*/  LDL R0, [R1+0x1c] ;  /* 0x00001c0001007983 */ /* 0x0003620000100800 */
[----:B------:R-:W-:Y:S01]  /*12a40*/  FADD.FTZ R5, R5, R8 ;  /* 0x0000000805057221 */ /* 0x000fe20000010000 */
[----:B------:R-:W-:Y:S02]  /*12a50*/  MOV R3, 0x2 ;  /* 0x0000000200037802 */ /* 0x000fe40000000f00 */
        /* <DEDUP_REMOVED lines=19> */
[----:B------:R-:W-:Y:S05]  /*12b90*/  BRA `(.L_x_1447) ;  /* 0xffffc39000007947 */ /* 0x000fea000383ffff */
.L_x_1404:
[----:B------:R-:W-:Y:S01]  /*12ba0*/  IMAD.MOV.U32 R10, RZ, RZ, R2 ;  /* 0x000000ffff0a7224 */ /* 0x000fe200078e0002 */
[----:B------:R-:W-:Y:S01]  /*12bb0*/  MOV R7, RZ ;  /* 0x000000ff00077202 */ /* 0x000fe20000000f00 */
[----:B------:R-:W-:Y:S01]  /*12bc0*/  IMAD.MOV.U32 R4, RZ, RZ, 0x181f ;  /* 0x0000181fff047424 */ /* 0x000fe200078e00ff */
[----:B------:R-:W-:Y:S02]  /*12bd0*/  MOV R8, 0x12bf0 ;  /* 0x00012bf000087802 */ /* 0x000fe40000000f00 */
[----:B------:R-:W-:Y:S05]  /*12be0*/  CALL.REL.NOINC `($__internal_3_$__cuda_sm70_shflsync_idx_p) ;  /* 0x000006b000007944 */ /* 0x000fea0003c00000 */
[----:B------:R-:W-:Y:S01]  /*12bf0*/  MOV R5, R4 ;  /* 0x0000000400057202 */ /* 0x000fe20000000f00 */
[----:B------:R-:W-:Y:S05]  /*12c00*/  BRA `(.L_x_1448) ;  /* 0xffffeba000007947 */ /* 0x000fea000383ffff */
.L_x_1405:
[----:B------:R-:W-:Y:S01]  /*12c10*/  IMAD.MOV.U32 R10, RZ, RZ, R3 ;  /* 0x000000ffff0a7224 */ /* 0x000fe200078e0003 */
[----:B------:R-:W-:Y:S01]  /*12c20*/  MOV R7, RZ ;  /* 0x000000ff00077202 */ /* 0x000fe20000000f00 */
[----:B------:R-:W-:Y:S01]  /*12c30*/  IMAD.MOV.U32 R4, RZ, RZ, 0x181f ;  /* 0x0000181fff047424 */ /* 0x000fe200078e00ff */
[----:B------:R-:W-:Y:S02]  /*12c40*/  MOV R8, 0x12c60 ;  /* 0x00012c6000087802 */ /* 0x000fe40000000f00 */
[----:B-12---:R-:W-:Y:S05]  /*12c50*/  CALL.REL.NOINC `($__internal_3_$__cuda_sm70_shflsync_idx_p) ;  /* 0x0000064000007944 */ /* 0x006fea0003c00000 */
[----:B------:R-:W-:Y:S05]  /*12c60*/  BRA `(.L_x_1449) ;  /* 0xffffeb6000007947 */ /* 0x000fea000383ffff */
.L_x_1408:
        /* <DEDUP_REMOVED lines=12> */
.L_x_1411:
[----:B------:R-:W-:Y:S01]  /*12d30*/  IMAD.MOV.U32 R10, RZ, RZ, R2 ;  /* 0x000000ffff0a7224 */ /* 0x000fe200078e0002 */
[----:B-1----:R-:W-:Y:S01]  /*12d40*/  MOV R7, 0x2 ;  /* 0x0000000200077802 */ /* 0x002fe20000000f00 */
[----:B----4-:R-:W-:Y:S01]  /*12d50*/  IMAD.MOV.U32 R4, RZ, RZ, 0x181f ;  /* 0x0000181fff047424 */ /* 0x010fe200078e00ff */
[----:B------:R-:W-:Y:S02]  /*12d60*/  MOV R8, 0x12d80 ;  /* 0x00012d8000087802 */ /* 0x000fe40000000f00 */
[----:B--23--:R-:W-:Y:S05]  /*12d70*/  CALL.REL.NOINC `($__internal_3_$__cuda_sm70_shflsync_idx_p) ;  /* 0x0000052000007944 */ /* 0x00cfea0003c00000 */
[----:B------:R-:W-:Y:S01]  /*12d80*/  MOV R5, R4 ;  /* 0x0000000400057202 */ /* 0x000fe20000000f00 */
[----:B------:R-:W-:Y:S05]  /*12d90*/  BRA `(.L_x_1451) ;  /* 0xffffec9000007947 */ /* 0x000fea000383ffff */
.L_x_1412:
[----:B------:R-:W-:Y:S01]  /*12da0*/  IMAD.MOV.U32 R10, RZ, RZ, R3 ;  /* 0x000000ffff0a7224 */ /* 0x000fe200078e0003 */
[----:B------:R-:W-:Y:S01]  /*12db0*/  MOV R7, 0x2 ;  /* 0x0000000200077802 */ /* 0x000fe20000000f00 */
[----:B----4-:R-:W-:Y:S01]  /*12dc0*/  IMAD.MOV.U32 R4, RZ, RZ, 0x181f ;  /* 0x0000181fff047424 */ /* 0x010fe200078e00ff */
[----:B------:R-:W-:Y:S02]  /*12dd0*/  MOV R8, 0x12df0 ;  /* 0x00012df000087802 */ /* 0x000fe40000000f00 */
[----:B-123--:R-:W-:Y:S05]  /*12de0*/  CALL.REL.NOINC `($__internal_3_$__cuda_sm70_shflsync_idx_p) ;  /* 0x000004b000007944 */ /* 0x00efea0003c00000 */
[----:B------:R-:W-:Y:S05]  /*12df0*/  BRA `(.L_x_1452) ;  /* 0xffffec5000007947 */ /* 0x000fea000383ffff */
.L_x_1415:
        /* <DEDUP_REMOVED lines=12> */
.L_x_1418:
[----:B------:R-:W-:Y:S01]  /*12ec0*/  IMAD.MOV.U32 R10, RZ, RZ, R2 ;  /* 0x000000ffff0a7224 */ /* 0x000fe200078e0002 */
[----:B--2---:R-:W-:Y:S01]  /*12ed0*/  MOV R7, 0x4 ;  /* 0x0000000400077802 */ /* 0x004fe20000000f00 */
[----:B---3--:R-:W-:Y:S01]  /*12ee0*/  IMAD.MOV.U32 R4, RZ, RZ, 0x181f ;  /* 0x0000181fff047424 */ /* 0x008fe200078e00ff */
[----:B------:R-:W-:Y:S02]  /*12ef0*/  MOV R8, 0x12f10 ;  /* 0x00012f1000087802 */ /* 0x000fe40000000f00 */
[----:B-1--4-:R-:W-:Y:S05]  /*12f00*/  CALL.REL.NOINC `($__internal_3_$__cuda_sm70_shflsync_idx_p) ;  /* 0x0000039000007944 */ /* 0x012fea0003c00000 */
[----:B------:R-:W-:Y:S01]  /*12f10*/  MOV R5, R4 ;  /* 0x0000000400057202 */ /* 0x000fe20000000f00 */
[----:B------:R-:W-:Y:S05]  /*12f20*/  BRA `(.L_x_1454) ;  /* 0xffffed7000007947 */ /* 0x000fea000383ffff */
.L_x_1419:
[----:B------:R-:W-:Y:S01]  /*12f30*/  IMAD.MOV.U32 R10, RZ, RZ, R3 ;  /* 0x000000ffff0a7224 */ /* 0x000fe200078e0003 */
[----:B------:R-:W-:Y:S01]  /*12f40*/  MOV R7, 0x4 ;  /* 0x0000000400077802 */ /* 0x000fe20000000f00 */
[----:B---3--:R-:W-:Y:S01]  /*12f50*/  IMAD.MOV.U32 R4, RZ, RZ, 0x181f ;  /* 0x0000181fff047424 */ /* 0x008fe200078e00ff */
[----:B------:R-:W-:Y:S02]  /*12f60*/  MOV R8, 0x12f80 ;  /* 0x00012f8000087802 */ /* 0x000fe40000000f00 */
[----:B-12-4-:R-:W-:Y:S05]  /*12f70*/  CALL.REL.NOINC `($__internal_3_$__cuda_sm70_shflsync_idx_p) ;  /* 0x0000032000007944 */ /* 0x016fea0003c00000 */
[----:B------:R-:W-:Y:S05]  /*12f80*/  BRA `(.L_x_1455) ;  /* 0xffffed3000007947 */ /* 0x000fea000383ffff */
.L_x_1422:
[----:B------:R-:W-:Y:S01]  /*12f90*/  IMAD.MOV.U32 R10, RZ, RZ, R2 ;  /* 0x000000ffff0a7224 */ /* 0x000fe200078e0002 */
[----:B-1----:R-:W-:Y:S01]  /*12fa0*/  MOV R7, 0x5 ;  /* 0x0000000500077802 */ /* 0x002fe20000000f00 */
[----:B--2---:R-:W-:Y:S01]  /*12fb0*/  IMAD.MOV.U32 R4, RZ, RZ, 0x181f ;  /* 0x0000181fff047424 */ /* 0x004fe200078e00ff */
[----:B------:R-:W-:-:S02]  /*12fc0*/  MOV R8, 0x12fe0 ;  /* 0x00012fe000087802 */ /* 0x000fc40000000f00 */
[----:B---34-:R-:W-:Y:S05]  /*12fd0*/  CALL.REL.NOINC `($__internal_3_$__cuda_sm70_shflsync_idx_p) ;  /* 0x000002c000007944 */ /* 0x018fea0003c00000 */
[----:B------:R-:W-:Y:S01]  /*12fe0*/  IMAD.MOV.U32 R5, RZ, RZ, R4 ;  /* 0x000000ffff057224 */ /* 0x000fe200078e0004 */
[----:B------:R-:W-:Y:S01]  /*12ff0*/  MOV R7, 0x5 ;  /* 0x0000000500077802 */ /* 0x000fe20000000f00 */
[----:B------:R-:W-:Y:S01]  /*13000*/  IMAD.MOV.U32 R10, RZ, RZ, R3 ;  /* 0x000000ffff0a7224 */ /* 0x000fe200078e0003 */
[----:B------:R-:W-:-:S02]  /*13010*/  MOV R4, 0x181f ;  /* 0x0000181f00047802 */ /* 0x000fc40000000f00 */
[----:B------:R-:W-:Y:S02]  /*13020*/  MOV R8, 0x13040 ;  /* 0x0001304000087802 */ /* 0x000fe40000000f00 */
[----:B------:R-:W-:Y:S05]  /*13030*/  CALL.REL.NOINC `($__internal_3_$__cuda_sm70_shflsync_idx_p) ;  /* 0x0000026000007944 */ /* 0x000fea0003c00000 */
[----:B------:R-:W-:Y:S05]  /*13040*/  BRA `(.L_x_1456) ;  /* 0xffffeda000007947 */ /* 0x000fea000383ffff */
.L_x_1425:
[----:B------:R-:W-:Y:S01]  /*13050*/  IMAD.MOV.U32 R10, RZ, RZ, R2 ;  /* 0x000000ffff0a7224 */ /* 0x000fe200078e0002 */
[----:B--2---:R-:W-:Y:S01]  /*13060*/  MOV R7, 0x6 ;  /* 0x0000000600077802 */ /* 0x004fe20000000f00 */
[----:B------:R-:W-:Y:S01]  /*13070*/  IMAD.MOV.U32 R4, RZ, RZ, 0x181f ;  /* 0x0000181fff047424 */ /* 0x000fe200078e00ff */
[----:B------:R-:W-:Y:S02]  /*13080*/  MOV R8, 0x130a0 ;  /* 0x000130a000087802 */ /* 0x000fe40000000f00 */
[----:B-1-34-:R-:W-:Y:S05]  /*13090*/  CALL.REL.NOINC `($__internal_3_$__cuda_sm70_shflsync_idx_p) ;  /* 0x0000020000007944 */ /* 0x01afea0003c00000 */
[----:B------:R-:W-:Y:S01]  /*130a0*/  MOV R5, R4 ;  /* 0x0000000400057202 */ /* 0x000fe20000000f00 */
[----:B------:R-:W-:Y:S05]  /*130b0*/  BRA `(.L_x_1457) ;  /* 0xffffee5000007947 */ /* 0x000fea000383ffff */
.L_x_1426:
[----:B------:R-:W-:Y:S01]  /*130c0*/  IMAD.MOV.U32 R10, RZ, RZ, R3 ;  /* 0x000000ffff0a7224 */ /* 0x000fe200078e0003 */
[----:B------:R-:W-:Y:S01]  /*130d0*/  MOV R7, 0x6 ;  /* 0x0000000600077802 */ /* 0x000fe20000000f00 */
[----:B------:R-:W-:Y:S01]  /*130e0*/  IMAD.MOV.U32 R4, RZ, RZ, 0x181f ;  /* 0x0000181fff047424 */ /* 0x000fe200078e00ff */
[----:B------:R-:W-:Y:S02]  /*130f0*/  MOV R8, 0x13110 ;  /* 0x0001311000087802 */ /* 0x000fe40000000f00 */
[----:B-1234-:R-:W-:Y:S05]  /*13100*/  CALL.REL.NOINC `($__internal_3_$__cuda_sm70_shflsync_idx_p) ;  /* 0x0000019000007944 */ /* 0x01efea0003c00000 */
[----:B------:R-:W-:Y:S05]  /*13110*/  BRA `(.L_x_1458) ;  /* 0xffffee1000007947 */ /* 0x000fea000383ffff */
.L_x_1429:
        /* <DEDUP_REMOVED lines=13> */
.L_x_1431:
[----:B------:R-:W-:Y:S01]  /*131f0*/  IMAD.MOV.U32 R10, RZ, RZ, R73 ;  /* 0x000000ffff0a7224 */ /* 0x000fe200078e0049 */
[----:B------:R-:W-:Y:S01]  /*13200*/  MOV R7, RZ ;  /* 0x000000ff00077202 */ /* 0x000fe20000000f00 */
[----:B-1----:R-:W-:Y:S01]  /*13210*/  IMAD.MOV.U32 R4, RZ, RZ, 0x1f ;  /* 0x0000001fff047424 */ /* 0x002fe200078e00ff */
[----:B------:R-:W-:Y:S02]  /*13220*/  MOV R8, 0x13240 ;  /* 0x0001324000087802 */ /* 0x000fe40000000f00 */
[----:B--2345:R-:W-:Y:S05]  /*13230*/  CALL.REL.NOINC `($__internal_3_$__cuda_sm70_shflsync_idx_p) ;  /* 0x0000006000007944 */ /* 0x03cfea0003c00000 */
[----:B------:R-:W-:Y:S01]  /*13240*/  MOV R0, R4 ;  /* 0x0000000400007202 */ /* 0x000fe20000000f00 */
[----:B------:R-:W-:Y:S05]  /*13250*/  BRA `(.L_x_1460) ;  /* 0xffffef9000007947 */ /* 0x000fea000383ffff */
        .weak           $__internal_2_$__cuda_sm70_shflsync_bfly_p
        .type           $__internal_2_$__cuda_sm70_shflsync_bfly_p,@function
        .size           $__internal_2_$__cuda_sm70_shflsync_bfly_p,($__internal_3_$__cuda_sm70_shflsync_idx_p - $__internal_2_$__cuda_sm70_shflsync_bfly_p)
$__internal_2_$__cuda_sm70_shflsync_bfly_p:
[----:B------:R-:W-:Y:S04]  /*13260*/  WARPSYNC R9 ;  /* 0x0000000900007348 */ /* 0x000fe80003800000 */
[----:B------:R1:W2:Y:S02]  /*13270*/  SHFL.BFLY PT, R8, R0, R3, R10 ;  /* 0x0c00000300087389 */ /* 0x0002a400000e000a */
[----:B-1----:R-:W-:-:S04]  /*13280*/  MOV R3, 0x0 ;  /* 0x0000000000037802 */ /* 0x002fc80000000f00 */
[----:B--2---:R-:W-:Y:S05]  /*13290*/  RET.REL.NODEC R2 `(_ZN7cutlass13device_kernelIN5flash19enable_sm80_to_sm89INS1_16FlashAttnFwdSm80INS1_25CollectiveMainloopFwdSm80ILi4ELi1ELb0EN4cute5tupleIJNS5_1CILi128EEENS7_ILi64EEES8_EEELi128ENS_6half_tEfNS_4arch4Sm80ELb1ELb0ELb0ELb0ELb0ELb0ELb1ELb0EEENS1_21CollectiveEpilogueFwdINS6_IJS8_S8_S9_EEENS6_IJNS7_ILi1EEESH_SH_EEESB_SD_Li128ELb0ELb1ELb0ELb0EEENS1_30DynamicPersistentTileSchedulerILi128ELi128ELb0ELb1ELb0EEEEEEEEEvNT_6ParamsE) ;  /* 0xfffecd6002007950 */ /* 0x004fea0003c3ffff */
        .weak           $__internal_3_$__cuda_sm70_shflsync_idx_p
        .type           $__internal_3_$__cuda_sm70_shflsync_idx_p,@function
        .size           $__internal_3_$__cuda_sm70_shflsync_idx_p,(.L_x_1729 - $__internal_3_$__cuda_sm70_shflsync_idx_p)
$__internal_3_$__cuda_sm70_shflsync_idx_p:
[----:B------:R-:W-:-:S04]  /*132a0*/  MOV R9, 0xffffffff ;  /* 0xffffffff00097802 */ /* 0x000fc80000000f00 */
[----:B------:R-:W-:Y:S04]  /*132b0*/  WARPSYNC R9 ;  /* 0x0000000900007348 */ /* 0x000fe80003800000 */
[----:B------:R1:W2:Y:S02]  /*132c0*/  SHFL.IDX PT, R4, R10, R7, R4 ;  /* 0x000000070a047389 */ /* 0x0002a400000e0004 */
[----:B-1----:R-:W-:-:S04]  /*132d0*/  MOV R9, 0x0 ;  /* 0x0000000000097802 */ /* 0x002fc80000000f00 */
[----:B--2---:R-:W-:Y:S05]  /*132e0*/  RET.REL.NODEC R8 `(_ZN7cutlass13device_kernelIN5flash19enable_sm80_to_sm89INS1_16FlashAttnFwdSm80INS1_25CollectiveMainloopFwdSm80ILi4ELi1ELb0EN4cute5tupleIJNS5_1CILi128EEENS7_ILi64EEES8_EEELi128ENS_6half_tEfNS_4arch4Sm80ELb1ELb0ELb0ELb0ELb0ELb0ELb1ELb0EEENS1_21CollectiveEpilogueFwdINS6_IJS8_S8_S9_EEENS6_IJNS7_ILi1EEESH_SH_EEESB_SD_Li128ELb0ELb1ELb0ELb0EEENS1_30DynamicPersistentTileSchedulerILi128ELi128ELb0ELb1ELb0EEEEEEEEEvNT_6ParamsE) ;  /* 0xfffecd1008007950 */ /* 0x004fea0003c3ffff */
.L_x_1461:
        /* <DEDUP_REMOVED lines=9> */
.L_x_1729:


//--------------------- .text._ZN7cutlass13device_kernelIN5flash19enable_sm80_to_sm89INS1_16FlashAttnFwdSm80INS1_25CollectiveMainloopFwdSm80ILi4ELi1ELb0EN4cute5tupleIJNS5_1CILi128EEENS7_ILi64EEES8_EEELi128ENS_6half_tEfNS_4arch4Sm80ELb1ELb0ELb0ELb1ELb0ELb0ELb1ELb0EEENS1_21CollectiveEpilogueFwdINS6_IJS8_S8_S9_EEENS6_IJNS7_ILi1EEESH_SH_EEESB_SD_Li128ELb1ELb1ELb0ELb0EEENS1_19SingleTileSchedulerILb1ELb0ELb1ELi128EEEEEEEEEvNT_6ParamsE --------------------------
	.section	.text._ZN7cutlass13device_kernelIN5flash19enable_sm80_to_sm89INS1_16FlashAttnFwdSm80INS1_25CollectiveMainloopFwdSm80ILi4ELi1ELb0EN4cute5tupleIJNS5_1CILi128EEENS7_ILi64EEES8_EEELi128ENS_6half_tEfNS_4arch4Sm80ELb1ELb0ELb0ELb1ELb0ELb0ELb1ELb0EEENS1_21CollectiveEpilogueFwdINS6_IJS8_S8_S9_EEENS6_IJNS7_ILi1EEESH_SH_EEESB_SD_Li128ELb1ELb1ELb0ELb0EEENS1_19SingleTileSchedulerILb1ELb0ELb1ELi128EEEEEEEEEvNT_6ParamsE,"ax",@progbits
	.sectioninfo	@"SHI_REGISTERS=255"
	.align	128
.text._ZN7cutlass13device_kernelIN5flash19enable_sm80_to_sm89INS1_16FlashAttnFwdSm80INS1_25CollectiveMainloopFwdSm80ILi4ELi1ELb0EN4cute5tupleIJNS5_1CILi128EEENS7_ILi64EEES8_EEELi128ENS_6half_tEfNS_4arch4Sm80ELb1ELb0ELb0ELb1ELb0ELb0ELb1ELb0EEENS1_21CollectiveEpilogueFwdINS6_IJS8_S8_S9_EEENS6_IJNS7_ILi1EEESH_SH_EEESB_SD_Li128ELb1ELb1ELb0ELb0EEENS1_19SingleTileSchedulerILb1ELb0ELb1ELi128EEEEEEEEEvNT_6ParamsE:
        .type           _ZN7cutlass13device_kernelIN5flash19enable_sm80_to_sm89INS1_16FlashAttnFwdSm80INS1_25CollectiveMainloopFwdSm80ILi4ELi1ELb0EN4cute5tupleIJNS5_1CILi128EEENS7_ILi64EEES8_EEELi128ENS_6half_tEfNS_4arch4Sm80ELb1ELb0ELb0ELb1ELb0ELb0ELb1ELb0EEENS1_21CollectiveEpilogueFwdINS6_IJS8_S8_S9_EEENS6_IJNS7_ILi1EEESH_SH_EEESB_SD_Li128ELb1ELb1ELb0ELb0EEENS1_19SingleTileSchedulerILb1ELb0ELb1ELi128EEEEEEEEEvNT_6ParamsE,@function
        .size           _ZN7cutlass13device_kernelIN5flash19enable_sm80_to_sm89INS1_16FlashAttnFwdSm80INS1_25CollectiveMainloopFwdSm80ILi4ELi1ELb0EN4cute5tupleIJNS5_1CILi128EEENS7_ILi64EEES8_EEELi128ENS_6half_tEfNS_4arch4Sm80ELb1ELb0ELb0ELb1ELb0ELb0ELb1ELb0EEENS1_21CollectiveEpilogueFwdINS6_IJS8_S8_S9_EEENS6_IJNS7_ILi1EEESH_SH_EEESB_SD_Li128ELb1ELb1ELb0ELb0EEENS1_19SingleTileSchedulerILb1ELb0ELb1ELi128EEEEEEEEEvNT_6ParamsE,(.L_x_1732 - _ZN7cutlass13device_kernelIN5flash19enable_sm80_to_sm89INS1_16FlashAttnFwdSm80INS1_25CollectiveMainloopFwdSm80ILi4ELi1ELb0EN4cute5tupleIJNS5_1CILi128EEENS7_ILi64EEES8_EEELi128ENS_6half_tEfNS_4arch4Sm80ELb1ELb0ELb0ELb1ELb0ELb0ELb1ELb0EEENS1_21CollectiveEpilogueFwdINS6_IJS8_S8_S9_EEENS6_IJNS7_ILi1EEESH_SH_EEESB_SD_Li128ELb1ELb1ELb0ELb0EEENS1_19SingleTileSchedulerILb1ELb0ELb1ELi128EEEEEEEEEvNT_6ParamsE)
        .other          _ZN7cutlass13device_kernelIN5flash19enable_sm80_to_sm89INS1_16FlashAttnFwdSm80INS1_25CollectiveMainloopFwdSm80ILi4ELi1ELb0EN4cute5tupleIJNS5_1CILi128EEENS7_ILi64EEES8_EEELi128ENS_6half_tEfNS_4arch4Sm80ELb1ELb0ELb0ELb1ELb0ELb0ELb1ELb0EEENS1_21CollectiveEpilogueFwdINS6_IJS8_S8_S9_EEENS6_IJNS7_ILi1EEESH_SH_EEESB_SD_Li128ELb1ELb1ELb0ELb0EEENS1_19SingleTileSchedulerILb1ELb0ELb1ELi128EEEEEEEEEvNT_6ParamsE,@"STO_CUDA_ENTRY STV_DEFAULT"
_ZN7cutlass13device_kernelIN5flash19enable_sm80_to_sm89INS1_16FlashAttnFwdSm80INS1_25CollectiveMainloopFwdSm80ILi4ELi1ELb0EN4cute5tupleIJNS5_1CILi128EEENS7_ILi64EEES8_EEELi128ENS_6half_tEfNS_4arch4Sm80ELb1ELb0ELb0ELb1ELb0ELb0ELb1ELb0EEENS1_21CollectiveEpilogueFwdINS6_IJS8_S8_S9_EEENS6_IJNS7_ILi1EEESH_SH_EEESB_SD_Li128ELb1ELb1ELb0ELb0EEENS1_19SingleTileSchedulerILb1ELb0ELb1ELi128EEEEEEEEEvNT_6ParamsE:
        /* <DEDUP_REMOVED lines=17> */
.L_x_1463:
        /* <DEDUP_REMOVED lines=8> */
.L_x_1465:
[----:B------:R-:W-:-:S04]  /*0190*/  MOV R0, c[0x0][0x54c] ;  /* 0x0001530000007a02 */ /* 0x000fc80000000f00 */
.L_x_1464:
[----:B------:R-:W-:Y:S01]  /*01a0*/  USHF.L.U32 UR17, UR17, 0x7, URZ ;  /* 0x0000000711117899 */ /* 0x000fe2000800063f */
[----:B-----5:R-:W-:-:S05]  /*01b0*/  IMAD R0, R0, c[0x0][0x548], RZ ;  /* 0x0001520000007a24 */ /* 0x020fca00078e02ff */
[----:B------:R-:W-:-:S04]  /*01c0*/  ISETP.LE.AND P0, PT, R0, UR17, PT ;  /* 0x0000001100007c0c */ /* 0x000fc8000bf03270 */
[----:B------:R-:W-:-:S05]  /*01d0*/  SEL R0, R5, 0xffffffff, !P0 ;  /* 0xffffffff05007807 */ /* 0x000fca0004000000 */
[----:B------:R2:W-:Y:S01]  /*01e0*/  STL [R1+0x64], R0 ;  /* 0x0000640001007387 */ /* 0x0005e20000100800 */
[----:B------:R-:W-:Y:S05]  /*01f0*/  BRA `(.L_x_1466) ;  /* 0x0000013000007947 */ /* 0x000fea0003800000 */
.L_x_1462:
[----:B------:R-:W-:-:S04]  /*0200*/  ISETP.NE.U32.AND P0, PT, RZ, c[0x0][0x568], PT ;  /* 0x00015a00ff007a0c */ /* 0x000fc80003f05070 */
[----:B------:R-:W-:-:S13]  /*0210*/  ISETP.NE.AND.EX P0, PT, RZ, c[0x0][0x56c], PT, P0 ;  /* 0x00015b00ff007a0c */ /* 0x000fda0003f05300 */
[----:B------:R-:W-:Y:S05]  /*0220*/  @!P0 BRA `(.L_x_1467) ;  /* 0x0000002000008947 */ /* 0x000fea0003800000 */
[----:B------:R1:W5:Y:S01]  /*0230*/  LDG.E R0, [R2.64] ;  /* 0x0000001202007981 */ /* 0x000362000c1e1900 */
[----:B------:R-:W-:Y:S05]  /*0240*/  BRA `(.L_x_1468) ;  /* 0x0000009000007947 */ /* 0x000fea0003800000 */
.L_x_1467:
        /* <DEDUP_REMOVED lines=8> */
.L_x_1469:
[----:B------:R-:W-:-:S04]  /*02d0*/  MOV R0, c[0x0][0x54c] ;  /* 0x0001530000007a02 */ /* 0x000fc80000000f00 */
.L_x_1468:
[----:B------:R-:W-:Y:S01]  /*02e0*/  USHF.L.U32 UR17, UR17, 0x7, URZ ;  /* 0x0000000711117899 */ /* 0x000fe2000800063f */
[----:B-----5:R-:W-:-:S05]  /*02f0*/  IMAD R0, R0, c[0x0][0x548], RZ ;  /* 0x0001520000007a24 */ /* 0x020fca00078e02ff */
[----:B------:R-:W-:-:S04]  /*0300*/  ISETP.LE.AND P0, PT, R0, UR17, PT ;  /* 0x0000001100007c0c */ /* 0x000fc8000bf03270 */
[----:B------:R-:W-:-:S05]  /*0310*/  SEL R0, R5, 0xffffffff, !P0 ;  /* 0xffffffff05007807 */ /* 0x000fca0004000000 */
[----:B------:R2:W-:Y:S04]  /*0320*/  STL [R1+0x64], R0 ;  /* 0x0000640001007387 */ /* 0x0005e80000100800 */
.L_x_1466:
        /* <DEDUP_REMOVED lines=32> */
.L_x_1470:
[----:B------:R-:W-:-:S04]  /*0530*/  ISETP.NE.U32.AND P1, PT, RZ, c[0x0][0x368], PT ;  /* 0x0000da00ff007a0c */ /* 0x000fc80003f25070 */
[----:B------:R-:W-:-:S13]  /*0540*/  ISETP.NE.AND.EX P1, PT, RZ, c[0x0][0x36c], PT, P1 ;  /* 0x0000db00ff007a0c */ /* 0x000fda0003f25310 */
[----:B------:R-:W-:Y:S05]  /*0550*/  @!P1 BRA `(.L_x_1471) ;  /* 0x0000004000009947 */ /* 0x000fea0003800000 */
[----:B------:R-:W-:-:S05]  /*0560*/  IMAD.WIDE R2, R60, R9, c[0x0][0x368] ;  /* 0x0000da003c027625 */ /* 0x000fca00078e0209 */
[----:B------:R-:W2:Y:S02]  /*0570*/  LDG.E R0, [R2.64] ;  /* 0x0000001202007981 */ /* 0x000ea4000c1e1900 */
[----:B--2---:R1:W2:Y:S02]  /*0580*/  R2UR UR8, R0 ;  /* 0x00000000000873c2 */ /* 0x0042a400000e0000 */
[----:B-12---:R-:W-:Y:S05]  /*0590*/  BRA `(.L_x_1472) ;  /* 0x0000006000007947 */ /* 0x006fea0003800000 */
.L_x_1471:
[----:B------:R-:W-:Y:S05]  /*05a0*/  @!P2 BRA `(.L_x_1472) ;  /* 0x000000500000a947 */ /* 0x000fea0003800000 */
[----:B------:R1:W2:Y:S04]  /*05b0*/  LDG.E R0, [R2.64] ;  /* 0x0000001202007981 */ /* 0x0002a8000c1e1900 */
[----:B-1----:R-:W4:Y:S01]  /*05c0*/  LDG.E R2, [R2.64+0x4] ;  /* 0x0000041202027981 */ /* 0x002f22000c1e1900 */
[----:B--2---:R-:W1:Y:S08]  /*05d0*/  R2UR UR8, R0 ;  /* 0x00000000000873c2 */ /* 0x004e7000000e0000 */
[----:B----4-:R-:W1:Y:S02]  /*05e0*/  R2UR UR4, R2 ;  /* 0x00000000020473c2 */ /* 0x010e6400000e0000 */
[----:B-1----:R-:W-:-:S06]  /*05f0*/  UIADD3 UR8, -UR8, UR4, URZ ;  /* 0x0000000408087290 */ /* 0x002fcc000fffe13f */
.L_x_1472:
[----:B------:R-:W-:Y:S01]  /*0600*/  ULDC UR4, c[0x0][0x2c4] ;  /* 0x0000b10000047ab9 */ /* 0x000fe20000000800 */
[----:B-----5:R-:W-:Y:S01]  /*0610*/  IADD3 R7, R7, UR6, RZ ;  /* 0x0000000607077c10 */ /* 0x020fe2000fffe0ff */
[----:B------:R-:W-:Y:S01]  /*0620*/  UISETP.NE.AND UP1, UPT, UR4, 0x1, UPT ;  /* 0x000000010400788c */ /* 0x000fe2000bf25270 */
[----:B------:R-:W-:Y:S01]  /*0630*/  PLOP3.LUT P1, PT, PT, PT, PT, 0x80, 0x0 ;  /* 0x000000000000781c */ /* 0x000fe20003f2f070 */
[----:B------:R-:W-:Y:S01]  /*0640*/  UIADD3 UR8, -UR6, UR8, URZ ;  /* 0x0000000806087290 */ /* 0x000fe2000fffe13f */
[----:B------:R-:W-:Y:S01]  /*0650*/  CS2R R14, SRZ ;  /* 0x00000000000e7805 */ /* 0x000fe2000001ff00 */
[----:B------:R-:W-:Y:S01]  /*0660*/  ULDC.64 UR4, c[0x0][0x2c8] ;  /* 0x0000b20000047ab9 */ /* 0x000fe20000000a00 */
[----:B------:R-:W-:Y:S01]  /*0670*/  IMAD.MOV.U32 R126, RZ, RZ, RZ ;  /* 0x000000ffff7e7224 */ /* 0x000fe200078e00ff */
[----:B---3--:R-:W-:Y:S01]  /*0680*/  UIADD3 UR6, UR8, 0x40, -UR11 ;  /* 0x0000004008067890 */ /* 0x008fe2000fffe80b */
[----:B------:R-:W-:Y:S01]  /*0690*/  IMAD.MOV.U32 R124, RZ, RZ, RZ ;  /* 0x000000ffff7c7224 */ /* 0x000fe200078e00ff */
[----:B------:R-:W-:Y:S01]  /*06a0*/  CS2R R130, SRZ ;  /* 0x0000000000827805 */ /* 0x000fe2000001ff00 */
[----:B------:R-:W-:Y:S01]  /*06b0*/  CS2R R128, SRZ ;  /* 0x0000000000807805 */ /* 0x000fe2000001ff00 */
[----:B------:R-:W-:Y:S01]  /*06c0*/  CS2R R16, SRZ ;  /* 0x0000000000107805 */ /* 0x000fe2000001ff00 */
[----:B------:R-:W-:Y:S01]  /*06d0*/  @UP1 UIADD3 UR12, UR17, 0x7f, URZ ;  /* 0x0000007f110c1890 */ /* 0x000fe2000fffe03f */
[----:B------:R-:W-:Y:S01]  /*06e0*/  MOV R122, RZ ;  /* 0x000000ff007a7202 */ /* 0x000fe20000000f00 */
[----:B------:R-:W-:Y:S01]  /*06f0*/  IMAD.MOV.U32 R11, RZ, RZ, RZ ;  /* 0x000000ffff0b7224 */ /* 0x000fe200078e00ff */
[----:B------:R-:W-:Y:S01]  /*0700*/  MOV R120, RZ ;  /* 0x000000ff00787202 */ /* 0x000fe20000000f00 */
[----:B------:R-:W-:Y:S01]  /*0710*/  UIMAD.WIDE.U32 UR12, UR12, UR4, URZ ;  /* 0x000000040c0c72a5 */ /* 0x000fe2000f8e003f */
[----:B------:R-:W-:Y:S01]  /*0720*/  CS2R R12, SRZ ;  /* 0x00000000000c7805 */ /* 0x000fe2000001ff00 */
[----:B------:R-:W-:Y:S01]  /*0730*/  UIADD3 UR4, UR17, 0x7f, URZ ;  /* 0x0000007f11047890 */ /* 0x000fe2000fffe03f */
[----:B------:R-:W-:Y:S01]  /*0740*/  IMAD.MOV.U32 R118, RZ, RZ, RZ ;  /* 0x000000ffff767224 */ /* 0x000fe200078e00ff */
[----:B------:R-:W-:Y:S01]  /*0750*/  @UP1 USHF.R.U32.HI UR4, URZ, UR5, UR13 ;  /* 0x000000053f041299 */ /* 0x000fe2000801160d */
[----:B------:R-:W-:Y:S01]  /*0760*/  MOV R116, RZ ;  /* 0x000000ff00747202 */ /* 0x000fe20000000f00 */
[----:B------:R-:W-:Y:S01]  /*0770*/  UIADD3 UR5, UR8, 0x3f, URZ ;  /* 0x0000003f08057890 */ /* 0x000fe2000fffe03f */
[----:B------:R-:W-:Y:S01]  /*0780*/  IMAD.MOV.U32 R110, RZ, RZ, RZ ;  /* 0x000000ffff6e7224 */ /* 0x000fe200078e00ff */
[----:B------:R-:W-:Y:S01]  /*0790*/  UIADD3 UR6, UR6, UR4, URZ ;  /* 0x0000000406067290 */ /* 0x000fe2000fffe03f */
[----:B------:R-:W-:Y:S01]  /*07a0*/  CS2R R18, SRZ ;  /* 0x0000000000127805 */ /* 0x000fe2000001ff00 */
[----:B------:R-:W-:Y:S01]  /*07b0*/  USHF.R.S32.HI UR7, URZ, 0x1f, UR5 ;  /* 0x0000001f3f077899 */ /* 0x000fe20008011405 */
[----:B------:R-:W-:Y:S01]  /*07c0*/  MOV R108, RZ ;  /* 0x000000ff006c7202 */ /* 0x000fe20000000f00 */
[----:B------:R-:W-:Y:S01]  /*07d0*/  USHF.R.S32.HI UR4, URZ, 0x1f, UR6 ;  /* 0x0000001f3f047899 */ /* 0x000fe20008011406 */
[----:B------:R-:W-:Y:S01]  /*07e0*/  IMAD.MOV.U32 R114, RZ, RZ, RZ ;  /* 0x000000ffff727224 */ /* 0x000fe200078e00ff */
[----:B------:R-:W-:Y:S01]  /*07f0*/  ULEA.HI UR7, UR7, UR5, URZ, 0x6 ;  /* 0x0000000507077291 */ /* 0x000fe2000f8f303f */
[----:B------:R-:W-:Y:S01]  /*0800*/  CS2R R20, SRZ ;  /* 0x0000000000147805 */ /* 0x000fe2000001ff00 */
[----:B------:R-:W-:Y:S01]  /*0810*/  ULEA.HI UR4, UR4, UR6, URZ, 0x6 ;  /* 0x0000000604047291 */ /* 0x000fe2000f8f303f */
[----:B------:R-:W-:Y:S01]  /*0820*/  MOV R112, RZ ;  /* 0x000000ff00707202 */ /* 0x000fe20000000f00 */
[----:B------:R-:W-:Y:S01]  /*0830*/  USHF.R.S32.HI UR7, URZ, 0x6, UR7 ;  /* 0x000000063f077899 */ /* 0x000fe20008011407 */
[----:B------:R-:W-:Y:S01]  /*0840*/  IMAD.MOV.U32 R106, RZ, RZ, RZ ;  /* 0x000000ffff6a7224 */ /* 0x000fe200078e00ff */
[----:B------:R-:W-:Y:S01]  /*0850*/  USHF.R.S32.HI UR4, URZ, 0x6, UR4 ;  /* 0x000000063f047899 */ /* 0x000fe20008011404 */
[----:B------:R-:W-:Y:S01]  /*0860*/  CS2R R22, SRZ ;  /* 0x0000000000167805 */ /* 0x000fe2000001ff00 */
[----:B------:R-:W-:Y:S01]  /*0870*/  MOV R104, RZ ;  /* 0x000000ff00687202 */ /* 0x000fe20000000f00 */
[----:B------:R-:W-:Y:S01]  /*0880*/  IMAD.MOV.U32 R102, RZ, RZ, RZ ;  /* 0x000000ffff667224 */ /* 0x000fe200078e00ff */
[----:B------:R-:W-:Y:S01]  /*0890*/  UISETP.LT.AND UP0, UPT, UR7, UR4, UPT ;  /* 0x000000040700728c */ /* 0x000fe2000bf01270 */
[----:B------:R-:W-:Y:S01]  /*08a0*/  CS2R R24, SRZ ;  /* 0x0000000000187805 */ /* 0x000fe2000001ff00 */
[----:B------:R-:W-:Y:S01]  /*08b0*/  MOV R100, RZ ;  /* 0x000000ff00647202 */ /* 0x000fe20000000f00 */
[----:B------:R-:W-:Y:S01]  /*08c0*/  IMAD.MOV.U32 R94, RZ, RZ, RZ ;  /* 0x000000ffff5e7224 */ /* 0x000fe200078e00ff */
[----:B------:R-:W-:Y:S01]  /*08d0*/  USEL UR25, UR7, UR4, UP0 ;  /* 0x0000000407197287 */ /* 0x000fe20008000000 */
[----:B------:R-:W-:Y:S01]  /*08e0*/  CS2R R26, SRZ ;  /* 0x00000000001a7805 */ /* 0x000fe2000001ff00 */
[----:B------:R-:W-:Y:S01]  /*08f0*/  MOV R92, RZ ;  /* 0x000000ff005c7202 */ /* 0x000fe20000000f00 */
[----:B------:R-:W-:Y:S01]  /*0900*/  IMAD.MOV.U32 R98, RZ, RZ, RZ ;  /* 0x000000ffff627224 */ /* 0x000fe200078e00ff */
[----:B------:R-:W-:Y:S01]  /*0910*/  UISETP.GE.AND UP0, UPT, UR25, 0x1, UPT ;  /* 0x000000011900788c */ /* 0x000fe2000bf06270 */
[----:B------:R-:W-:Y:S01]  /*0920*/  CS2R R28, SRZ ;  /* 0x00000000001c7805 */ /* 0x000fe2000001ff00 */
[----:B------:R-:W-:Y:S01]  /*0930*/  MOV R96, RZ ;  /* 0x000000ff00607202 */ /* 0x000fe20000000f00 */
[----:B------:R-:W-:Y:S01]  /*0940*/  IMAD.MOV.U32 R90, RZ, RZ, RZ ;  /* 0x000000ffff5a7224 */ /* 0x000fe200078e00ff */
[----:B------:R-:W-:Y:S01]  /*0950*/  CS2R R30, SRZ ;  /* 0x00000000001e7805 */ /* 0x000fe2000001ff00 */
[----:B------:R-:W-:Y:S01]  /*0960*/  MOV R88, RZ ;  /* 0x000000ff00587202 */ /* 0x000fe20000000f00 */
[----:B------:R-:W-:Y:S01]  /*0970*/  IMAD.MOV.U32 R86, RZ, RZ, RZ ;  /* 0x000000ffff567224 */ /* 0x000fe200078e00ff */
[----:B------:R-:W-:Y:S01]  /*0980*/  PLOP3.LUT P3, PT, PT, PT, UP0, 0x80, 0x0 ;  /* 0x000000000000781c */ /* 0x000fe20003f6f008 */
[----:B------:R-:W-:Y:S01]  /*0990*/  IMAD.MOV.U32 R84, RZ, RZ, RZ ;  /* 0x000000ffff547224 */ /* 0x000fe200078e00ff */
[----:B------:R-:W-:Y:S01]  /*09a0*/  MOV R33, RZ ;  /* 0x000000ff00217202 */ /* 0x000fe20000000f00 */
        /* <DEDUP_REMOVED lines=61> */
[----:B------:R-:W-:Y:S01]  /*0d80*/  ULDC UR4, c[0x0][0x2c4] ;  /* 0x0000b10000047ab9 */ /* 0x000fe20000000800 */
[----:B------:R-:W-:Y:S01]  /*0d90*/  SHF.R.S32.HI R0, RZ, 0x1f, R6 ;  /* 0x0000001fff007819 */ /* 0x000fe20000011406 */
[----:B------:R-:W3:Y:S01]  /*0da0*/  S2R R17, SR_CTAID.Y ;  /* 0x0000000000117919 */ /* 0x000ee20000002600 */
[-C--:B------:R-:W-:Y:S01]  /*0db0*/  LEA.HI R4, R157, R161.reuse, RZ, 0x3 ;  /* 0x000000a19d047211 */ /* 0x080fe200078f18ff */
[----:B------:R-:W-:Y:S01]  /*0dc0*/  UIMAD UR4, UR11, UR4, URZ ;  /* 0x000000040b0472a4 */ /* 0x000fe2000f8e023f */
[----:B------:R-:W-:Y:S01]  /*0dd0*/  SHF.R.S32.HI R8, RZ, 0x1f, R7 ;  /* 0x0000001fff087819 */ /* 0x000fe20000011407 */
[----:B------:R-:W-:Y:S01]  /*0de0*/  IMAD R0, R0, c[0x0][0x178], RZ ;  /* 0x00005e0000007a24 */ /* 0x000fe200078e02ff */
[----:B------:R-:W-:Y:S01]  /*0df0*/  SHF.R.S32.HI R19, RZ, 0x3, R4 ;  /* 0x00000003ff137819 */ /* 0x000fe20000011404 */
[----:B------:R-:W-:Y:S01]  /*0e00*/  BSSY B0, `(.L_x_1474) ;  /* 0x0000076000007945 */ /* 0x000fe20003800000 */
[----:B------:R-:W-:Y:S01]  /*0e10*/  LOP3.LUT R4, R4, 0xfffffff8, RZ, 0xc0, !PT ;  /* 0xfffffff804047812 */ /* 0x000fe200078ec0ff */
[----:B------:R-:W-:Y:S01]  /*0e20*/  IMAD R0, R6, c[0x0][0x17c], R0 ;  /* 0x00005f0006007a24 */ /* 0x000fe200078e0200 */
[----:B------:R-:W-:Y:S01]  /*0e30*/  SHF.R.S32.HI R18, RZ, 0x1f, R60 ;  /* 0x0000001fff127819 */ /* 0x000fe2000001143c */
[----:B------:R-:W-:Y:S01]  /*0e40*/  IMAD.SHL.U32 R5, R19, 0x40, RZ ;  /* 0x0000004013057824 */ /* 0x000fe200078e00ff */
[----:B------:R-:W-:Y:S01]  /*0e50*/  LEA.HI R24, R157, R161, RZ, 0x4 ;  /* 0x000000a19d187211 */ /* 0x000fe200078f20ff */
[----:B------:R-:W-:Y:S01]  /*0e60*/  IMAD.IADD R44, R161, 0x1, -R4 ;  /* 0x00000001a12c7824 */ /* 0x000fe200078e0a04 */
[----:B------:R-:W-:-:S03]  /*0e70*/  SEL R10, R18, RZ, !P0 ;  /* 0x000000ff120a7207 */ /* 0x000fc60004000000 */
[C---:B------:R-:W-:Y:S02]  /*0e80*/  IMAD.SHL.U32 R12, R44.reuse, 0x8, RZ ;  /* 0x000000082c0c7824 */ /* 0x040fe400078e00ff */
[----:B------:R-:W-:Y:S02]  /*0e90*/  IMAD R9, R44, 0x10, R19 ;  /* 0x000000102c097824 */ /* 0x000fe400078e0213 */
[----:B------:R-:W-:Y:S01]  /*0ea0*/  IMAD R10, R10, c[0x0][0x1c0], RZ ;  /* 0x000070000a0a7a24 */ /* 0x000fe200078e02ff */
[----:B------:R-:W-:Y:S01]  /*0eb0*/  IADD3 R4, R12, 0x40, RZ ;  /* 0x000000400c047810 */ /* 0x000fe20007ffe0ff */
[----:B-1----:R-:W-:Y:S01]  /*0ec0*/  IMAD.WIDE.U32 R2, R6, c[0x0][0x178], RZ ;  /* 0x00005e0006027a25 */ /* 0x002fe200078e00ff */
[----:B------:R-:W-:Y:S02]  /*0ed0*/  IADD3 R9, R9, UR17, RZ ;  /* 0x0000001109097c10 */ /* 0x000fe4000fffe0ff */
[----:B------:R-:W-:Y:S02]  /*0ee0*/  ISETP.GE.AND P4, PT, R4, c[0x0][0x1d4], PT ;  /* 0x0000750004007a0c */ /* 0x000fe40003f86270 */
[----:B------:R-:W-:-:S02]  /*0ef0*/  IADD3 R3, R3, R0, RZ ;  /* 0x0000000003037210 */ /* 0x000fc40007ffe0ff */
[----:B------:R-:W-:Y:S02]  /*0f00*/  LOP3.LUT R0, R5, 0x1c0, RZ, 0xc0, !PT ;  /* 0x000001c005007812 */ /* 0x000fe400078ec0ff */
[----:B---3--:R-:W-:Y:S01]  /*0f10*/  SHF.R.S32.HI R16, RZ, 0x1f, R17 ;  /* 0x0000001fff107819 */ /* 0x008fe20000011411 */
[----:B------:R-:W-:Y:S01]  /*0f20*/  IMAD.WIDE.U32 R2, R17, c[0x0][0x1b8], R2 ;  /* 0x00006e0011027a25 */ /* 0x000fe200078e0002 */
[----:B------:R-:W-:Y:S02]  /*0f30*/  LOP3.LUT R6, R0, 0x38, R12, 0xf8, !PT ;  /* 0x0000003800067812 */ /* 0x000fe400078ef80c */
[----:B------:R-:W-:Y:S02]  /*0f40*/  SHF.R.U32.HI R5, RZ, 0x3, R0 ;  /* 0x00000003ff057819 */ /* 0x000fe40000011600 */
[----:B------:R-:W-:Y:S02]  /*0f50*/  IADD3 R0, P3, R7, R19, RZ ;  /* 0x0000001307007210 */ /* 0x000fe40007f7e0ff */
[----:B------:R-:W-:Y:S01]  /*0f60*/  LOP3.LUT R21, R6, R5, RZ, 0x3c, !PT ;  /* 0x0000000506157212 */ /* 0x000fe200078e3cff */
[----:B------:R-:W-:Y:S01]  /*0f70*/  IMAD R5, R16, c[0x0][0x1b8], RZ ;  /* 0x00006e0010057a24 */ /* 0x000fe200078e02ff */
[----:B------:R-:W-:-:S02]  /*0f80*/  LEA.HI.X.SX32 R4, R19, R8, 0x1, P3 ;  /* 0x0000000813047211 */ /* 0x000fc400018f0eff */
[----:B------:R-:W-:Y:S01]  /*0f90*/  PLOP3.LUT P3, PT, PT, PT, UP1, 0x80, 0x0 ;  /* 0x000000000000781c */ /* 0x000fe20003f6f018 */
[----:B------:R-:W-:Y:S01]  /*0fa0*/  IMAD R8, R17, c[0x0][0x1bc], R5 ;  /* 0x00006f0011087a24 */ /* 0x000fe200078e0205 */
[----:B------:R-:W-:Y:S01]  /*0fb0*/  SHF.R.S32.HI R13, RZ, 0x1f, R12 ;  /* 0x0000001fff0d7819 */ /* 0x000fe2000001140c */
[----:B------:R-:W-:Y:S01]  /*0fc0*/  IMAD R5, R4, c[0x0][0x1e0], RZ ;  /* 0x0000780004057a24 */ /* 0x000fe200078e02ff */
[----:B------:R-:W-:Y:S01]  /*0fd0*/  ISETP.GE.AND P5, PT, R12, c[0x0][0x1d4], PT ;  /* 0x000075000c007a0c */ /* 0x000fe20003fa6270 */
[----:B------:R-:W-:Y:S01]  /*0fe0*/  IMAD R4, R4, c[0x0][0x208], RZ ;  /* 0x0000820004047a24 */ /* 0x000fe200078e02ff */
[----:B------:R-:W-:Y:S01]  /*0ff0*/  IADD3 R3, R3, R8, RZ ;  /* 0x0000000803037210 */ /* 0x000fe20007ffe0ff */
[----:B------:R-:W-:Y:S01]  /*1000*/  IMAD R14, R0, c[0x0][0x1e4], R5 ;  /* 0x00007900000e7a24 */ /* 0x000fe200078e0205 */
[----:B------:R-:W-:Y:S01]  /*1010*/  SEL R8, R60, RZ, !P0 ;  /* 0x000000ff3c087207 */ /* 0x000fe20004000000 */
[C---:B------:R-:W-:Y:S02]  /*1020*/  IMAD R15, R0.reuse, c[0x0][0x20c], R4 ;  /* 0x00008300000f7a24 */ /* 0x040fe400078e0204 */
[----:B------:R-:W-:-:S04]  /*1030*/  IMAD.WIDE.U32 R6, R0, c[0x0][0x1e0], R12 ;  /* 0x0000780000067a25 */ /* 0x000fc800078e000c */
[----:B------:R-:W-:-:S04]  /*1040*/  @P3 IMAD.HI.U32 R11, R9, c[0x0][0x2c8], RZ ;  /* 0x0000b200090b3a27 */ /* 0x000fc800078e00ff */
[----:B------:R-:W-:-:S04]  /*1050*/  IMAD.WIDE.U32 R4, R0, c[0x0][0x208], R12 ;  /* 0x0000820000047a25 */ /* 0x000fc800078e000c */
[----:B------:R-:W-:Y:S01]  /*1060*/  IMAD.MOV.U32 R0, RZ, RZ, R9 ;  /* 0x000000ffff007224 */ /* 0x000fe200078e0009 */
[----:B------:R-:W-:Y:S01]  /*1070*/  @P3 SHF.R.U32.HI R0, RZ, c[0x0][0x2cc], R11 ;  /* 0x0000b300ff003a19 */ /* 0x000fe2000001160b */
[C---:B------:R-:W-:Y:S01]  /*1080*/  IMAD R11, R8.reuse, c[0x0][0x1c4], R10 ;  /* 0x00007100080b7a24 */ /* 0x040fe200078e020a */
[----:B------:R-:W-:Y:S01]  /*1090*/  IADD3 R5, R5, R15, RZ ;  /* 0x0000000f05057210 */ /* 0x000fe20007ffe0ff */
[----:B------:R-:W-:Y:S01]  /*10a0*/  IMAD.WIDE.U32 R2, R8, c[0x0][0x1c0], R2 ;  /* 0x0000700008027a25 */ /* 0x000fe200078e0002 */
[----:B------:R-:W-:-:S03]  /*10b0*/  SHF.R.S32.HI R8, RZ, 0x1f, R0 ;  /* 0x0000001fff087819 */ /* 0x000fc60000011400 */
[----:B------:R-:W-:Y:S02]  /*10c0*/  IMAD.MOV R10, RZ, RZ, -R0 ;  /* 0x000000ffff0a7224 */ /* 0x000fe400078e0a00 */
[----:B------:R-:W-:Y:S02]  /*10d0*/  IMAD.IADD R3, R3, 0x1, R11 ;  /* 0x0000000103037824 */ /* 0x000fe400078e020b */
[----:B------:R-:W-:Y:S01]  /*10e0*/  IMAD R10, R10, c[0x0][0x2c4], R9 ;  /* 0x0000b1000a0a7a24 */ /* 0x000fe200078e0209 */
[----:B------:R-:W-:Y:S01]  /*10f0*/  LOP3.LUT R9, R24, 0xfffffff0, RZ, 0xc0, !PT ;  /* 0xfffffff018097812 */ /* 0x000fe200078ec0ff */
[----:B------:R-:W-:Y:S02]  /*1100*/  IMAD R8, R8, c[0x0][0x1b0], RZ ;  /* 0x00006c0008087a24 */ /* 0x000fe400078e02ff */
[----:B------:R-:W-:Y:S01]  /*1110*/  IMAD.WIDE.U32 R2, R0, c[0x0][0x1b0], R2 ;  /* 0x00006c0000027a25 */ /* 0x000fe200078e0002 */
[----:B------:R-:W-:-:S03]  /*1120*/  SHF.R.S32.HI R11, RZ, 0x1f, R10 ;  /* 0x0000001fff0b7819 */ /* 0x000fc6000001140a */
[----:B------:R-:W-:Y:S01]  /*1130*/  IMAD R8, R0, c[0x0][0x1b4], R8 ;  /* 0x00006d0000087a24 */ /* 0x000fe200078e0208 */
[----:B------:R-:W-:Y:S01]  /*1140*/  IADD3 R0, -R9, R161, RZ ;  /* 0x000000a109007210 */ /* 0x000fe20007ffe1ff */
[----:B------:R-:W-:Y:S02]  /*1150*/  IMAD.IADD R7, R7, 0x1, R14 ;  /* 0x0000000107077824 */ /* 0x000fe400078e020e */
[----:B------:R-:W-:Y:S02]  /*1160*/  IMAD.IADD R3, R3, 0x1, R8 ;  /* 0x0000000103037824 */ /* 0x000fe400078e0208 */
        /* <DEDUP_REMOVED lines=14> */
[----:B------:R-:W-:Y:S01]  /*1250*/  LEA.HI R11, R157, R161, RZ, 0x6 ;  /* 0x000000a19d0b7211 */ /* 0x000fe200078f30ff */
[----:B------:R-:W-:Y:S01]  /*1260*/  IMAD.IADD R22, R0, 0x1, -R10 ;  /* 0x0000000100167824 */ /* 0x000fe200078e0a0a */
[----:B------:R-:W-:Y:S01]  /*1270*/  IADD3 R7, R7, R15, RZ ;  /* 0x0000000f07077210 */ /* 0x000fe20007ffe0ff */
[----:B------:R-:W-:Y:S01]  /*1280*/  IMAD.IADD R9, R9, 0x1, R14 ;  /* 0x0000000109097824 */ /* 0x000fe200078e020e */
[----:B------:R-:W-:Y:S01]  /*1290*/  LEA.HI.X R16, R4, c[0x0][0x164], R2, 0x1, P0 ;  /* 0x0000590004107a11 */ /* 0x000fe200000f0c02 */
[----:B------:R-:W-:Y:S01]  /*12a0*/  IMAD.SHL.U32 R11, R11, 0x8, RZ ;  /* 0x000000080b0b7824 */ /* 0x000fe200078e00ff */
[----:B------:R-:W-:Y:S01]  /*12b0*/  IADD3 R15, R19, UR17, RZ ;  /* 0x00000011130f7c10 */ /* 0x000fe2000fffe0ff */
[----:B------:R1:W3:Y:S01]  /*12c0*/  SHFL.IDX PT, R4, R17, RZ, 0x181f ;  /* 0x00181fff11047589 */ /* 0x0002e200000e0000 */
[----:B------:R-:W-:-:S02]  /*12d0*/  SHF.L.U32 R14, R44, 0x3, RZ ;  /* 0x000000032c0e7819 */ /* 0x000fc400000006ff */
[----:B------:R-:W-:Y:S01]  /*12e0*/  ISETP.GE.AND P0, PT, R15, UR4, PT ;  /* 0x000000040f007c0c */ /* 0x000fe2000bf06270 */
[----:B------:R1:W4:Y:S01]  /*12f0*/  SHFL.IDX PT, R5, R16, RZ, 0x181f ;  /* 0x00181fff10057589 */ /* 0x00032200000e0000 */
[----:B------:R-:W-:Y:S02]  /*1300*/  LOP3.LUT R11, R21, 0xfffffe00, R11, 0xf8, !PT ;  /* 0xfffffe00150b7812 */ /* 0x000fe400078ef80b */
[----:B--2---:R-:W-:Y:S01]  /*1310*/  @P1 MOV R2, R20 ;  /* 0x0000001400021202 */ /* 0x004fe20000000f00 */
[----:B------:R-:W-:Y:S01]  /*1320*/  @!P1 IMAD.MOV.U32 R2, RZ, RZ, R60 ;  /* 0x000000ffff029224 */ /* 0x000fe200078e003c */
[----:B------:R-:W-:Y:S01]  /*1330*/  @P1 SHF.R.S32.HI R3, RZ, 0x1f, R20 ;  /* 0x0000001fff031819 */ /* 0x000fe20000011414 */
[----:B------:R-:W-:Y:S01]  /*1340*/  @!P1 IMAD.MOV.U32 R3, RZ, RZ, R18 ;  /* 0x000000ffff039224 */ /* 0x000fe200078e0012 */
[----:B------:R-:W-:Y:S01]  /*1350*/  IADD3 R18, R14, 0x40, RZ ;  /* 0x000000400e127810 */ /* 0x000fe20007ffe0ff */
[----:B------:R-:W-:Y:S01]  /*1360*/  IMAD.MOV.U32 R20, RZ, RZ, 0x20 ;  /* 0x00000020ff147424 */ /* 0x000fe200078e00ff */
[----:B------:R-:W-:-:S02]  /*1370*/  SEL R0, R2, RZ, !P2 ;  /* 0x000000ff02007207 */ /* 0x000fc40005000000 */
[----:B------:R-:W-:Y:S02]  /*1380*/  SEL R2, R3, RZ, !P2 ;  /* 0x000000ff03027207 */ /* 0x000fe40005000000 */
[----:B------:R-:W-:Y:S01]  /*1390*/  R2P PR, R22, 0x6 ;  /* 0x0000000616007804 */ /* 0x000fe20000000000 */
[----:B------:R-:W-:Y:S01]  /*13a0*/  IMAD.WIDE.U32 R30, R0, c[0x0][0x218], R6 ;  /* 0x00008600001e7a25 */ /* 0x000fe200078e0006 */
[----:B------:R-:W-:Y:S02]  /*13b0*/  MOV R3, 0x10 ;  /* 0x0000001000037802 */ /* 0x000fe40000000f00 */
[----:B------:R-:W-:Y:S01]  /*13c0*/  ISETP.GE.AND P6, PT, R14, c[0x0][0x198], PT ;  /* 0x000066000e007a0c */ /* 0x000fe20003fc6270 */
[C---:B------:R-:W-:Y:S01]  /*13d0*/  IMAD R10, R2.reuse, c[0x0][0x1f0], RZ ;  /* 0x00007c00020a7a24 */ /* 0x040fe200078e02ff */
[----:B------:R-:W-:Y:S01]  /*13e0*/  SEL R3, R3, 0xfffffff0, !P1 ;  /* 0xfffffff003037807 */ /* 0x000fe20004800000 */
[----:B------:R-:W-:Y:S01]  /*13f0*/  IMAD R2, R2, c[0x0][0x218], RZ ;  /* 0x0000860002027a24 */ /* 0x000fe200078e02ff */
[----:B------:R-:W-:Y:S01]  /*1400*/  ISETP.GE.AND P1, PT, R18, c[0x0][0x198], PT ;  /* 0x0000660012007a0c */ /* 0x000fe20003f26270 */
[----:B------:R-:W-:-:S02]  /*1410*/  IMAD R10, R0, c[0x0][0x1f4], R10 ;  /* 0x00007d00000a7a24 */ /* 0x000fc400078e020a */
[C---:B------:R-:W-:Y:S02]  /*1420*/  IMAD R2, R0.reuse, c[0x0][0x21c], R2 ;  /* 0x0000870000027a24 */ /* 0x040fe400078e0202 */
[----:B------:R-:W-:Y:S01]  /*1430*/  IMAD.WIDE.U32 R26, R0, c[0x0][0x1f0], R8 ;  /* 0x00007c00001a7a25 */ /* 0x000fe200078e0008 */
[----:B------:R-:W-:Y:S02]  /*1440*/  SEL R0, R20, 0xffffffe0, !P2 ;  /* 0xffffffe014007807 */ /* 0x000fe40005000000 */
[----:B------:R-:W-:Y:S01]  /*1450*/  IADD3 R29, R31, R2, RZ ;  /* 0x000000021f1d7210 */ /* 0x000fe20007ffe0ff */
[----:B------:R-:W-:Y:S01]  /*1460*/  IMAD.IADD R33, R27, 0x1, R10 ;  /* 0x000000011b217824 */ /* 0x000fe200078e020a */
[----:B------:R1:W-:Y:S04]  /*1470*/  STL.64 [R1+0x58], R26 ;  /* 0x0000581a01007387 */ /* 0x0003e80000100a00 */
        /* <DEDUP_REMOVED lines=14> */
.L_x_1475:
[----:B---34-:R-:W-:Y:S05]  /*1560*/  BSYNC B0 ;  /* 0x0000000000007941 */ /* 0x018fea0003800000 */
.L_x_1474:
[----:B--2---:R-:W-:Y:S01]  /*1570*/  IADD3 R2, R15, 0x10, RZ ;  /* 0x000000100f027810 */ /* 0x004fe20007ffe0ff */
[----:B------:R2:W3:Y:S01]  /*1580*/  SHFL.IDX PT, R5, R16, 0x1, 0x181f ;  /* 0x00381f0010057f89 */ /* 0x0004e200000e0000 */
[----:B------:R-:W-:Y:S02]  /*1590*/  BSSY B0, `(.L_x_1476) ;  /* 0x000000e000007945 */ /* 0x000fe40003800000 */
[----:B------:R-:W-:Y:S01]  /*15a0*/  ISETP.GE.AND P0, PT, R2, UR4, PT ;  /* 0x0000000402007c0c */ /* 0x000fe2000bf06270 */
        /* <DEDUP_REMOVED lines=12> */
.L_x_1477:
[----:B------:R-:W-:Y:S05]  /*1670*/  BSYNC B0 ;  /* 0x0000000000007941 */ /* 0x000fea0003800000 */
.L_x_1476:
[----:B---3--:R-:W-:Y:S01]  /*1680*/  IADD3 R2, R15, 0x20, RZ ;  /* 0x000000200f027810 */ /* 0x008fe20007ffe0ff */
[----:B------:R3:W1:Y:S01]  /*1690*/  SHFL.IDX PT, R5, R16, 0x2, 0x181f ;  /* 0x00581f0010057f89 */ /* 0x00066200000e0000 */
[----:B------:R-:W-:Y:S02]  /*16a0*/  BSSY B0, `(.L_x_1478) ;  /* 0x000000e000007945 */ /* 0x000fe40003800000 */
[----:B------:R-:W-:Y:S01]  /*16b0*/  ISETP.GE.AND P0, PT, R2, UR4, PT ;  /* 0x0000000402007c0c */ /* 0x000fe2000bf06270 */
        /* <DEDUP_REMOVED lines=12> */
.L_x_1479:
[----:B------:R-:W-:Y:S05]  /*1780*/  BSYNC B0 ;  /* 0x0000000000007941 */ /* 0x000fea0003800000 */
.L_x_1478:
[----:B-1----:R-:W-:Y:S01]  /*1790*/  IADD3 R2, R15, 0x30, RZ ;  /* 0x000000300f027810 */ /* 0x002fe20007ffe0ff */
[----:B------:R1:W2:Y:S01]  /*17a0*/  SHFL.IDX PT, R5, R16, 0x3, 0x181f ;  /* 0x00781f0010057f89 */ /* 0x0002a200000e0000 */
[----:B------:R-:W-:Y:S02]  /*17b0*/  BSSY B0, `(.L_x_1480) ;  /* 0x000000e000007945 */ /* 0x000fe40003800000 */
[----:B------:R-:W-:Y:S01]  /*17c0*/  ISETP.GE.AND P0, PT, R2, UR4, PT ;  /* 0x0000000402007c0c */ /* 0x000fe2000bf06270 */
        /* <DEDUP_REMOVED lines=12> */
.L_x_1481:
[----:B------:R-:W-:Y:S05]  /*1890*/  BSYNC B0 ;  /* 0x0000000000007941 */ /* 0x000fea0003800000 */
.L_x_1480:
[----:B--2---:R-:W-:Y:S01]  /*18a0*/  IADD3 R2, R15, 0x40, RZ ;  /* 0x000000400f027810 */ /* 0x004fe20007ffe0ff */
        /* <DEDUP_REMOVED lines=15> */
.L_x_1483:
[----:B------:R-:W-:Y:S05]  /*19a0*/  BSYNC B0 ;  /* 0x0000000000007941 */ /* 0x000fea0003800000 */
.L_x_1482:
        /* <DEDUP_REMOVED lines=16> */
.L_x_1485:
[----:B------:R-:W-:Y:S05]  /*1ab0*/  BSYNC B0 ;  /* 0x0000000000007941 */ /* 0x000fea0003800000 */
.L_x_1484:
        /* <DEDUP_REMOVED lines=16> */
.L_x_1487:
[----:B------:R-:W-:Y:S05]  /*1bc0*/  BSYNC B0 ;  /* 0x0000000000007941 */ /* 0x000fea0003800000 */
.L_x_1486:
[----:B-1----:R-:W-:Y:S01]  /*1bd0*/  IADD3 R2, R15, 0x70, RZ ;  /* 0x000000700f027810 */ /* 0x002fe20007ffe0ff */
[----:B------:R-:W1:Y:S01]  /*1be0*/  SHFL.IDX PT, R6, R17, 0x7, 0x181f ;  /* 0x00f81f0011067f89 */ /* 0x000e6200000e0000 */
[----:B------:R-:W-:Y:S01]  /*1bf0*/  UIADD3 UR21, UR25, -0x1, URZ ;  /* 0xffffffff19157890 */ /* 0x000fe2000fffe03f */
[----:B----4-:R-:W-:Y:S01]  /*1c00*/  IADD3 R4, -R19, UR8, RZ ;  /* 0x0000000813047c10 */ /* 0x010fe2000fffe1ff */
[----:B------:R-:W-:Y:S01]  /*1c10*/  ULDC.64 UR6, c[0x0][0x1e0] ;  /* 0x0000780000067ab9 */ /* 0x000fe20000000a00 */
[----:B------:R-:W-:Y:S01]  /*1c20*/  ISETP.GE.AND P2, PT, R2, UR4, PT ;  /* 0x0000000402007c0c */ /* 0x000fe2000bf46270 */
[----:B------:R-:W4:Y:S01]  /*1c30*/  SHFL.IDX PT, R7, R16, 0x7, 0x181f ;  /* 0x00f81f0010077f89 */ /* 0x000f2200000e0000 */
[----:B------:R-:W-:Y:S01]  /*1c40*/  UMOV UR22, 0x6 ;  /* 0x0000000600167882 */ /* 0x000fe20000000000 */
[----:B------:R-:W-:Y:S01]  /*1c50*/  IMAD.U32 R2, RZ, RZ, UR21 ;  /* 0x00000015ff027e24 */ /* 0x000fe2000f8e00ff */
[----:B------:R-:W-:Y:S01]  /*1c60*/  USHF.L.U32 UR23, UR6, 0x6, URZ ;  /* 0x0000000606177899 */ /* 0x000fe2000800063f */
[----:B------:R-:W-:Y:S01]  /*1c70*/  IMAD.SHL.U32 R245, R11, 0x2, RZ ;  /* 0x000000020bf57824 */ /* 0x000fe200078e00ff */
[----:B------:R-:W-:Y:S01]  /*1c80*/  USHF.L.U64.HI UR22, UR6, UR22, UR7 ;  /* 0x0000001606167299 */ /* 0x000fe20008010207 */
[----:B------:R-:W-:Y:S01]  /*1c90*/  IMAD R2, R2, -0x40, R4 ;  /* 0xffffffc002027824 */ /* 0x000fe200078e0204 */
[----:B------:R-:W-:Y:S01]  /*1ca0*/  USHF.R.S32.HI UR10, URZ, 0x1f, UR21 ;  /* 0x0000001f3f0a7899 */ /* 0x000fe20008011415 */
[----:B------:R-:W-:Y:S01]  /*1cb0*/  IMAD.MOV.U32 R158, RZ, RZ, R32 ;  /* 0x000000ffff9e7224 */ /* 0x000fe200078e0020 */
[----:B------:R-:W-:Y:S01]  /*1cc0*/  UIMAD UR4, UR22, UR21, URZ ;  /* 0x00000015160472a4 */ /* 0x000fe2000f8e023f */
[----:B------:R-:W-:Y:S01]  /*1cd0*/  IMAD.MOV.U32 R159, RZ, RZ, R33 ;  /* 0x000000ffff9f7224 */ /* 0x000fe200078e0021 */
[----:B------:R-:W-:Y:S01]  /*1ce0*/  UIMAD.WIDE.U32 UR12, UR6, 0x20, URZ ;  /* 0x00000020060c78a5 */ /* 0x000fe2000f8e003f */
[----:B------:R-:W-:Y:S01]  /*1cf0*/  @!P2 SHF.R.S32.HI R4, RZ, 0x1f, R18 ;  /* 0x0000001fff04a819 */ /* 0x000fe20000011412 */
[----:B------:R-:W-:Y:S01]  /*1d00*/  IMAD.U32 R155, RZ, RZ, UR23 ;  /* 0x00000017ff9b7e24 */ /* 0x000fe2000f8e00ff */
[----:B------:R-:W-:Y:S01]  /*1d10*/  UIMAD UR4, UR10, UR23, UR4 ;  /* 0x000000170a0472a4 */ /* 0x000fe2000f8e0204 */
[----:B------:R-:W-:Y:S01]  /*1d20*/  IMAD.MOV.U32 R158, RZ, RZ, R26 ;  /* 0x000000ffff9e7224 */ /* 0x000fe200078e001a */
[----:B------:R-:W-:Y:S01]  /*1d30*/  @!P2 LEA.HI R10, R4, R18, RZ, 0x3 ;  /* 0x00000012040aa211 */ /* 0x000fe200078f18ff */
[----:B------:R-:W-:Y:S01]  /*1d40*/  USHF.L.U32 UR9, UR7, 0x5, URZ ;  /* 0x0000000507097899 */ /* 0x000fe2000800063f */
[----:B------:R-:W-:Y:S01]  /*1d50*/  SHF.R.S32.HI R12, RZ, 0x4, R24 ;  /* 0x00000004ff0c7819 */ /* 0x000fe20000011418 */
[----:B------:R-:W-:Y:S01]  /*1d60*/  IMAD.WIDE.U32 R4, R155, UR21, R158 ;  /* 0x000000159b047c25 */ /* 0x000fe2000f8e009e */
[----:B-1----:R-:W-:Y:S01]  /*1d70*/  @!P2 LEA R8, P0, R14, R6, 0x1 ;  /* 0x000000060e08a211 */ /* 0x002fe200078008ff */
[----:B------:R-:W-:Y:S01]  /*1d80*/  UIADD3 UR9, UR13, UR9, URZ ;  /* 0x000000090d097290 */ /* 0x000fe2000fffe03f */
[----:B------:R-:W-:Y:S01]  /*1d90*/  @!P2 LOP3.LUT R10, R10, 0xfffffff8, RZ, 0xc0, !PT ;  /* 0xfffffff80a0aa812 */ /* 0x000fe200078ec0ff */
[----:B------:R-:W-:Y:S01]  /*1da0*/  UIMAD UR20, UR21, -0x40, UR8 ;  /* 0xffffffc0151478a4 */ /* 0x000fe2000f8e0208 */
[----:B----4-:R-:W-:Y:S01]  /*1db0*/  @!P2 LEA.HI.X R9, R14, R7, R13, 0x1, P0 ;  /* 0x000000070e09a211 */ /* 0x010fe200000f0c0d */
[----:B------:R-:W-:Y:S01]  /*1dc0*/  STL.64 [R1+0x48], R158 ;  /* 0x0000489e01007387 */ /* 0x000fe20000100a00 */
[----:B------:R-:W-:Y:S01]  /*1dd0*/  ISETP.GE.AND P0, PT, R2, 0x1, PT ;  /* 0x000000010200780c */ /* 0x000fe20003f06270 */
[----:B------:R-:W-:Y:S01]  /*1de0*/  @!P2 IMAD.WIDE R6, R10, 0x2, R6 ;  /* 0x000000020a06a825 */ /* 0x000fe200078e0206 */
[----:B------:R-:W-:Y:S01]  /*1df0*/  IADD3 R5, R5, UR4, RZ ;  /* 0x0000000405057c10 */ /* 0x000fe2000fffe0ff */
[----:B------:R-:W-:Y:S01]  /*1e00*/  @!PT LDS RZ, [RZ] ;  /* 0x00000000fffff984 */ /* 0x000fe20000000800 */
[----:B------:R1:W-:Y:S01]  /*1e10*/  @!P2 LDGSTS.E.BYPASS.LTC128B.128 [R245+0xb900], [R8.64], !P6 ;  /* 0x0b90000008f5afae */ /* 0x0003e2000f101d52 */
[----:B------:R-:W-:-:S03]  /*1e20*/  LEA.HI R156, R157, R161, RZ, 0x5 ;  /* 0x000000a19d9c7211 */ /* 0x000fc600078f28ff */
[----:B------:R4:W-:Y:S01]  /*1e30*/  @!P2 LDGSTS.E.BYPASS.LTC128B.128 [R245+0xf900], [R6.64], !P1 ;  /* 0x0f90000006f5afae */ /* 0x0009e2000c901d52 */
[C---:B------:R-:W-:Y:S02]  /*1e40*/  ISETP.GE.AND P2, PT, R2.reuse, 0x21, PT ;  /* 0x000000210200780c */ /* 0x040fe40003f46270 */
[----:B------:R-:W-:Y:S01]  /*1e50*/  ISETP.GE.AND P1, PT, R2, 0x31, PT ;  /* 0x000000310200780c */ /* 0x000fe20003f26270 */
[----:B------:R-:W0:Y:S01]  /*1e60*/  LDGDEPBAR ;  /* 0x00000000000079af */ /* 0x000e220000000000 */
[----:B------:R-:W-:-:S11]  /*1e70*/  SHF.R.S32.HI R154, RZ, 0x5, R156 ;  /* 0x00000005ff9a7819 */ /* 0x000fd6000001149c */
[----:B------:R-:W-:-:S05]  /*1e80*/  VOTEU.ANY UP0, P1 ;  /* 0x00000000003f7886 */ /* 0x000fca0000800100 */
[----:B------:R-:W-:Y:S01]  /*1e90*/  @UP0 UIMAD UR4, UR7, 0x30, URZ ;  /* 0x00000030070408a4 */ /* 0x000fe2000f8e023f */
[----:B------:R-:W-:Y:S01]  /*1ea0*/  BAR.SYNC.DEFER_BLOCKING 0x0 ;  /* 0x0000000000007b1d */ /* 0x000fe20000010000 */
[----:B-1----:R-:W-:-:S04]  /*1eb0*/  @P0 LEA R8, P6, R4, c[0x0][0x1c8], 0x1 ;  /* 0x0000720004080a11 */ /* 0x002fc800078c08ff */
[----:B------:R-:W-:Y:S01]  /*1ec0*/  @P0 LEA.HI.X R9, R4, c[0x0][0x1cc], R5, 0x1, P6 ;  /* 0x0000730004090a11 */ /* 0x000fe200030f0c05 */
[----:B----4-:R-:W-:Y:S01]  /*1ed0*/  IMAD.MOV.U32 R7, RZ, RZ, c[0x0][0x1e0] ;  /* 0x00007800ff077624 */ /* 0x010fe200078e00ff */
[----:B------:R-:W-:Y:S01]  /*1ee0*/  ISETP.GE.AND P6, PT, R2, 0x11, PT ;  /* 0x000000110200780c */ /* 0x000fe20003fc6270 */
[----:B------:R-:W-:Y:S02]  /*1ef0*/  IMAD.U32 R6, RZ, RZ, UR7 ;  /* 0x00000007ff067e24 */ /* 0x000fe4000f8e00ff */
[----:B------:R-:W-:Y:S01]  /*1f00*/  @!PT LDS RZ, [RZ] ;  /* 0x00000000fffff984 */ /* 0x000fe20000000800 */
[----:B------:R-:W-:Y:S01]  /*1f10*/  @!PT LDS RZ, [RZ] ;  /* 0x00000000fffff984 */ /* 0x000fe20000000800 */
[----:B------:R-:W-:Y:S01]  /*1f20*/  @!PT LDS RZ, [RZ] ;  /* 0x00000000fffff984 */ /* 0x000fe20000000800 */
[----:B------:R1:W-:Y:S04]  /*1f30*/  @P0 LDGSTS.E.BYPASS.LTC128B.128 [R245+0x4100], [R8.64], !P5 ;  /* 0x0410000008f50fae */ /* 0x0003e8000e901d52 */
[----:B------:R1:W-:Y:S06]  /*1f40*/  @P0 LDGSTS.E.BYPASS.LTC128B.128 [R245+0x6100], [R8.64+0x80], !P4 ;  /* 0x0610008008f50fae */ /* 0x0003ec000e101d52 */
[----:B------:R-:W-:-:S04]  /*1f50*/  @P6 LEA R2, P0, R7, R4, 0x4 ;  /* 0x0000000407026211 */ /* 0x000fc800078020ff */
[----:B------:R-:W-:Y:S02]  /*1f60*/  @P6 LEA.HI.X R6, R7, R5, R6, 0x4, P0 ;  /* 0x0000000507066211 */ /* 0x000fe400000f2406 */
[----:B------:R-:W-:-:S04]  /*1f70*/  @P6 LEA R10, P0, R2, c[0x0][0x1c8], 0x1 ;  /* 0x00007200020a6a11 */ /* 0x000fc800078008ff */
[----:B------:R-:W-:Y:S02]  /*1f80*/  @P6 LEA.HI.X R11, R2, c[0x0][0x1cc], R6, 0x1, P0 ;  /* 0x00007300020b6a11 */ /* 0x000fe400000f0c06 */
[----:B------:R-:W-:-:S03]  /*1f90*/  @P2 IADD3 R2, P0, R4, UR12, RZ ;  /* 0x0000000c04022c10 */ /* 0x000fc6000ff1e0ff */
[----:B------:R4:W-:Y:S04]  /*1fa0*/  @P6 LDGSTS.E.BYPASS.LTC128B.128 [R245+0x4900], [R10.64], !P5 ;  /* 0x049000000af56fae */ /* 0x0009e8000e901d52 */
[----:B------:R4:W-:Y:S01]  /*1fb0*/  @P6 LDGSTS.E.BYPASS.LTC128B.128 [R245+0x6900], [R10.64+0x80], !P4 ;  /* 0x069000800af56fae */ /* 0x0009e2000e101d52 */
[----:B-1----:R-:W-:Y:S01]  /*1fc0*/  @P1 IMAD.WIDE.U32 R8, R7, 0x30, R4 ;  /* 0x0000003007081825 */ /* 0x002fe200078e0004 */
[----:B------:R-:W-:Y:S02]  /*1fd0*/  @P2 IADD3.X R4, R5, UR9, RZ, P0, !PT ;  /* 0x0000000905042c10 */ /* 0x000fe400087fe4ff */
[----:B------:R-:W-:Y:S02]  /*1fe0*/  LEA.HI R5, R24, R12, RZ, 0x1 ;  /* 0x0000000c18057211 */ /* 0x000fe400078f08ff */
[----:B------:R-:W-:-:S02]  /*1ff0*/  @P2 LEA R6, P0, R2, c[0x0][0x1c8], 0x1 ;  /* 0x0000720002062a11 */ /* 0x000fc400078008ff */
[----:B------:R-:W-:Y:S02]  /*2000*/  LOP3.LUT R5, R5, 0xfffffffe, RZ, 0xc0, !PT ;  /* 0xfffffffe05057812 */ /* 0x000fe400078ec0ff */
[----:B------:R-:W-:Y:S02]  /*2010*/  @P2 LEA.HI.X R7, R2, c[0x0][0x1cc], R4, 0x1, P0 ;  /* 0x0000730002072a11 */ /* 0x000fe400000f0c04 */
[----:B------:R-:W-:Y:S01]  /*2020*/  @P1 IADD3 R2, R9, UR4, RZ ;  /* 0x0000000409021c10 */ /* 0x000fe2000fffe0ff */
[----:B------:R-:W-:Y:S01]  /*2030*/  IMAD.IADD R9, R12, 0x1, -R5 ;  /* 0x000000010c097824 */ /* 0x000fe200078e0a05 */
[C---:B------:R-:W-:Y:S01]  /*2040*/  @P1 LEA R4, P0, R8.reuse, c[0x0][0x1c8], 0x1 ;  /* 0x0000720008041a11 */ /* 0x040fe200078008ff */
[----:B------:R1:W-:Y:S01]  /*2050*/  @P2 LDGSTS.E.BYPASS.LTC128B.128 [R245+0x5100], [R6.64], !P5 ;  /* 0x0510000006f52fae */ /* 0x0003e2000e901d52 */
[----:B------:R-:W-:Y:S02]  /*2060*/  ULDC.64 UR4, c[0x0][0x208] ;  /* 0x0000820000047ab9 */ /* 0x000fe40000000a00 */
[----:B------:R-:W-:Y:S01]  /*2070*/  @P1 LEA.HI.X R5, R8, c[0x0][0x1cc], R2, 0x1, P0 ;  /* 0x0000730008051a11 */ /* 0x000fe200000f0c02 */
[----:B------:R1:W-:Y:S01]  /*2080*/  @P2 LDGSTS.E.BYPASS.LTC128B.128 [R245+0x7100], [R6.64+0x80], !P4 ;  /* 0x0710008006f52fae */ /* 0x0003e2000e101d52 */
[----:B------:R-:W-:Y:S01]  /*2090*/  IMAD.SHL.U32 R2, R44, 0x40, RZ ;  /* 0x000000402c027824 */ /* 0x000fe200078e00ff */
[----:B------:R-:W-:-:S02]  /*20a0*/  UIMAD UR10, UR10, UR4, URZ ;  /* 0x000000040a0a72a4 */ /* 0x000fc4000f8e023f */
[----:B------:R5:W-:Y:S01]  /*20b0*/  @P1 LDGSTS.E.BYPASS.LTC128B.128 [R245+0x5900], [R4.64], !P5 ;  /* 0x0590000004f51fae */ /* 0x000be2000e901d52 */
[----:B------:R-:W-:Y:S01]  /*20c0*/  UIMAD.WIDE.U32 UR14, UR21, UR4, URZ ;  /* 0x00000004150e72a5 */ /* 0x000fe2000f8e003f */
[----:B------:R-:W-:Y:S01]  /*20d0*/  LOP3.LUT R2, R2, 0x1c0, RZ, 0xc0, !PT ;  /* 0x000001c002027812 */ /* 0x000fe200078ec0ff */
[----:B------:R-:W-:Y:S01]  /*20e0*/  UIMAD UR10, UR21, UR5, UR10 ;  /* 0x00000005150a72a4 */ /* 0x000fe2000f8e020a */
[----:B------:R5:W-:Y:S01]  /*20f0*/  @P1 LDGSTS.E.BYPASS.LTC128B.128 [R245+0x7900], [R4.64+0x80], !P4 ;  /* 0x0790008004f51fae */ /* 0x000be2000e101d52 */
[----:B------:R-:W-:Y:S02]  /*2100*/  LOP3.LUT P1, RZ, R44, 0x2, RZ, 0xc0, !PT ;  /* 0x000000022cff7812 */ /* 0x000fe4000782c0ff */
[----:B------:R-:W-:Y:S01]  /*2110*/  UIADD3 UR10, UR15, UR10, URZ ;  /* 0x0000000a0f0a7290 */ /* 0x000fe2000fffe03f */
[----:B------:R-:W0:Y:S01]  /*2120*/  LDGDEPBAR ;  /* 0x00000000000079af */ /* 0x000e220000000000 */
[----:B-1----:R-:W-:Y:S02]  /*2130*/  IMAD.SHL.U32 R6, R22, 0x40, RZ ;  /* 0x0000004016067824 */ /* 0x002fe400078e00ff */
        /* <DEDUP_REMOVED lines=19> */
[----:B------:R-:W-:Y:S01]  /*2270*/  IADD3 R235, R224, 0x4120, RZ ;  /* 0x00004120e0eb7810 */ /* 0x000fe20007ffe0ff */
[C-C-:B------:R-:W-:Y:S02]  /*2280*/  IMAD R233, R3.reuse, 0x2, R231.reuse ;  /* 0x0000000203e97824 */ /* 0x140fe400078e02e7 */
[C---:B------:R-:W-:Y:S02]  /*2290*/  IMAD R232, R0.reuse, 0x2, R231 ;  /* 0x0000000200e87824 */ /* 0x040fe400078e02e7 */
[----:B------:R-:W-:Y:S02]  /*22a0*/  IMAD R234, R0, 0x2, R233 ;  /* 0x0000000200ea7824 */ /* 0x000fe400078e02e9 */
[----:B------:R-:W-:Y:S01]  /*22b0*/  IMAD R236, R3, 0x2, R232 ;  /* 0x0000000203ec7824 */ /* 0x000fe200078e02e8 */
[----:B------:R-:W-:Y:S04]  /*22c0*/  LDSM.16.M88.4 R4, [R231+0xa100] ;  /* 0x00a10000e704783b */ /* 0x000fe80000000200 */
[----:B----4-:R-:W1:Y:S04]  /*22d0*/  LDSM.16.M88.4 R8, [R224+0x4100] ;  /* 0x00410000e008783b */ /* 0x010e680000000200 */
[----:B------:R-:W4:Y:S04]  /*22e0*/  LDSM.16.M88.4 R12, [R224+0x4900] ;  /* 0x00490000e00c783b */ /* 0x000f280000000200 */
[----:B------:R-:W5:Y:S04]  /*22f0*/  LDSM.16.M88.4 R24, [R224+0x5100] ;  /* 0x00510000e018783b */ /* 0x000f680000000200 */
[----:B------:R-:W2:Y:S04]  /*2300*/  LDSM.16.M88.4 R48, [R224+0x5900] ;  /* 0x00590000e030783b */ /* 0x000ea80000000200 */
[----:B------:R-:W3:Y:S01]  /*2310*/  LDSM.16.M88.4 R20, [R231+0x8100] ;  /* 0x00810000e714783b */ /* 0x000ee20000000200 */
[C---:B-1----:R-:W-:Y:S08]  /*2320*/  HMMA.16816.F32 R52, R4.reuse, R8, RZ ;  /* 0x000000080434723c */ /* 0x042ff000000018ff */
[C---:B----4-:R-:W-:Y:S08]  /*2330*/  HMMA.16816.F32 R60, R4.reuse, R12, RZ ;  /* 0x0000000c043c723c */ /* 0x050ff000000018ff */
[C---:B-----5:R-:W-:Y:S08]  /*2340*/  HMMA.16816.F32 R64, R4.reuse, R24, RZ ;  /* 0x000000180440723c */ /* 0x060ff000000018ff */
[C---:B--2---:R-:W-:Y:S08]  /*2350*/  HMMA.16816.F32 R72, R4.reuse, R48, RZ ;  /* 0x000000300448723c */ /* 0x044ff000000018ff */
[C---:B------:R-:W-:Y:S08]  /*2360*/  HMMA.16816.F32 R96, R4.reuse, R10, RZ ;  /* 0x0000000a0460723c */ /* 0x040ff000000018ff */
[C---:B------:R-:W-:Y:S08]  /*2370*/  HMMA.16816.F32 R112, R4.reuse, R14, RZ ;  /* 0x0000000e0470723c */ /* 0x040ff000000018ff */
[C---:B------:R-:W-:Y:S08]  /*2380*/  HMMA.16816.F32 R120, R4.reuse, R26, RZ ;  /* 0x0000001a0478723c */ /* 0x040ff000000018ff */
[----:B------:R-:W-:Y:S07]  /*2390*/  HMMA.16816.F32 R100, R4, R50, RZ ;  /* 0x000000320464723c */ /* 0x000fee00000018ff */
[----:B------:R-:W-:Y:S01]  /*23a0*/  IMAD.U32 R4, RZ, RZ, UR14 ;  /* 0x0000000eff047e24 */ /* 0x000fe2000f8e00ff */
[----:B------:R-:W-:Y:S01]  /*23b0*/  IADD3 R6, R224, 0x4100, RZ ;  /* 0x00004100e0067810 */ /* 0x000fe20007ffe0ff */
[----:B------:R-:W-:Y:S01]  /*23c0*/  IMAD.U32 R5, RZ, RZ, UR15 ;  /* 0x0000000fff057e24 */ /* 0x000fe2000f8e00ff */
[----:B------:R-:W-:Y:S01]  /*23d0*/  UMOV UR14, 0x5 ;  /* 0x00000005000e7882 */ /* 0x000fe20000000000 */
[----:B------:R-:W-:Y:S01]  /*23e0*/  IMAD.U32 R5, RZ, RZ, UR10 ;  /* 0x0000000aff057e24 */ /* 0x000fe2000f8e00ff */
[----:B------:R-:W-:Y:S01]  /*23f0*/  LEA R2, P0, R4, R30, 0x6 ;  /* 0x0000001e04027211 */ /* 0x000fe200078030ff */
[----:B------:R-:W-:Y:S01]  /*2400*/  USHF.L.U32 UR10, UR4, 0x5, URZ ;  /* 0x00000005040a7899 */ /* 0x000fe2000800063f */
[----:B------:R-:W-:Y:S01]  /*2410*/  @P1 IADD3 R235, R6, -0x20, RZ ;  /* 0xffffffe006eb1810 */ /* 0x000fe20007ffe0ff */
[----:B------:R-:W-:Y:S01]  /*2420*/  USHF.L.U64.HI UR14, UR4, UR14, UR5 ;  /* 0x0000000e040e7299 */ /* 0x000fe20008010205 */
[----:B------:R-:W-:Y:S01]  /*2430*/  LEA.HI.X R5, R4, R29, R5, 0x6, P0 ;  /* 0x0000001d04057211 */ /* 0x000fe200000f3405 */
[----:B---3--:R-:W-:Y:S01]  /*2440*/  HMMA.16816.F32 R80, R20, R24, RZ ;  /* 0x000000181450723c */ /* 0x008fe200000018ff */
[C---:B------:R-:W-:Y:S01]  /*2450*/  LEA R4, P0, R2.reuse, c[0x0][0x1f8], 0x1 ;  /* 0x00007e0002047a11 */ /* 0x040fe200078008ff */
[----:B------:R-:W-:Y:S01]  /*2460*/  IMAD.U32 R7, RZ, RZ, UR10 ;  /* 0x0000000aff077e24 */ /* 0x000fe2000f8e00ff */
[----:B------:R-:W-:Y:S01]  /*2470*/  UIADD3 UR16, UP0, UR10, 0x80, URZ ;  /* 0x000000800a107890 */ /* 0x000fe2000ff1e03f */
[----:B------:R-:W-:Y:S01]  /*2480*/  LDSM.16.M88.4 R40, [R235] ;  /* 0x00000000eb28783b */ /* 0x000fe20000000200 */
[----:B------:R-:W-:-:S02]  /*2490*/  LEA.HI.X R5, R2, c[0x0][0x1fc], R5, 0x1, P0 ;  /* 0x00007f0002057a11 */ /* 0x000fc400000f0c05 */
[----:B------:R-:W-:Y:S01]  /*24a0*/  IADD3 R2, -R19, UR20, RZ ;  /* 0x0000001413027c10 */ /* 0x000fe2000fffe1ff */
[----:B------:R-:W-:Y:S01]  /*24b0*/  UIADD3.X UR15, URZ, UR14, URZ, UP0, !UPT ;  /* 0x0000000e3f0f7290 */ /* 0x000fe200087fe43f */
[----:B------:R-:W-:Y:S01]  /*24c0*/  IADD3 R6, P6, R4, UR10, RZ ;  /* 0x0000000a04067c10 */ /* 0x000fe2000ffde0ff */
[C---:B------:R-:W-:Y:S01]  /*24d0*/  HMMA.16816.F32 R84, R20.reuse, R26, RZ ;  /* 0x0000001a1454723c */ /* 0x040fe200000018ff */
[----:B------:R-:W-:Y:S01]  /*24e0*/  ISETP.LT.OR P2, PT, R2, 0x1, P5 ;  /* 0x000000010200780c */ /* 0x000fe20002f41670 */
[----:B------:R-:W-:Y:S01]  /*24f0*/  LDSM.16.M88.4 R36, [R235+0x800] ;  /* 0x00080000eb24783b */ /* 0x000fe20000000200 */
[----:B------:R-:W-:Y:S01]  /*2500*/  IADD3 R24, P1, P0, R7, 0x80, R4 ;  /* 0x0000008007187810 */ /* 0x000fe2000783e004 */
[----:B------:R-:W-:Y:S01]  /*2510*/  UISETP.GE.AND UP0, UPT, UR25, 0x2, UPT ;  /* 0x000000021900788c */ /* 0x000fe2000bf06270 */
[----:B------:R-:W-:Y:S01]  /*2520*/  IADD3.X R7, R5, UR14, RZ, P6, !PT ;  /* 0x0000000e05077c10 */ /* 0x000fe2000b7fe4ff */
[----:B------:R-:W-:Y:S01]  /*2530*/  LDSM.16.M88.4 R32, [R235+0x1000] ;  /* 0x00100000eb20783b */ /* 0x000fe20000000200 */
[----:B------:R-:W-:Y:S01]  /*2540*/  IADD3 R16, P6, R6, UR10, RZ ;  /* 0x0000000a06107c10 */ /* 0x000fe2000ffde0ff */
[----:B------:R-:W-:Y:S01]  /*2550*/  HMMA.16816.F32 R124, R20, R8, RZ ;  /* 0x00000008147c723c */ /* 0x000fe200000018ff */
[----:B------:R-:W-:Y:S01]  /*2560*/  IADD3.X R25, RZ, UR14, R5, P1, P0 ;  /* 0x0000000eff197c10 */ /* 0x000fe20008fe0405 */
[----:B------:R-:W-:Y:S01]  /*2570*/  LDSM.16.M88.4 R28, [R235+0x1800] ;  /* 0x00180000eb1c783b */ /* 0x000fe20000000200 */
[----:B------:R-:W-:-:S02]  /*2580*/  ISETP.LT.OR P0, PT, R2, 0x1, P4 ;  /* 0x000000010200780c */ /* 0x000fc40002701670 */
[----:B------:R-:W-:Y:S02]  /*2590*/  IADD3 R18, P1, R6, UR16, RZ ;  /* 0x0000001006127c10 */ /* 0x000fe4000ff3e0ff */
[C---:B------:R-:W-:Y:S01]  /*25a0*/  IADD3.X R17, R7.reuse, UR14, RZ, P6, !PT ;  /* 0x0000000e07117c10 */ /* 0x040fe2000b7fe4ff */
[C---:B------:R-:W-:Y:S01]  /*25b0*/  HMMA.16816.F32 R104, R20.reuse, R10, RZ ;  /* 0x0000000a1468723c */ /* 0x040fe200000018ff */
[----:B------:R-:W-:Y:S01]  /*25c0*/  IADD3 R26, P6, R16, UR10, RZ ;  /* 0x0000000a101a7c10 */ /* 0x000fe2000ffde0ff */
[----:B------:R-:W1:Y:S01]  /*25d0*/  LDSM.16.M88.4 R8, [R233+0xa100] ;  /* 0x00a10000e908783b */ /* 0x000e620000000200 */
[----:B------:R-:W-:Y:S02]  /*25e0*/  IADD3.X R19, R7, UR15, RZ, P1, !PT ;  /* 0x0000000f07137c10 */ /* 0x000fe40008ffe4ff */
[C---:B------:R-:W-:Y:S02]  /*25f0*/  ISETP.LT.OR P1, PT, R2.reuse, 0x11, P5 ;  /* 0x000000110200780c */ /* 0x040fe40002f21670 */
[----:B------:R-:W-:Y:S01]  /*2600*/  IADD3.X R27, R17, UR14, RZ, P6, !PT ;  /* 0x0000000e111b7c10 */ /* 0x000fe2000b7fe4ff */
[----:B------:R-:W-:Y:S01]  /*2610*/  HMMA.16816.F32 R92, R20, R12, RZ ;  /* 0x0000000c145c723c */ /* 0x000fe200000018ff */
[----:B------:R-:W-:-:S02]  /*2620*/  ISETP.LT.OR P6, PT, R2, 0x11, P4 ;  /* 0x000000110200780c */ /* 0x000fc400027c1670 */
[C---:B------:R-:W-:Y:S02]  /*2630*/  IADD3 R243, R235.reuse, 0x800, RZ ;  /* 0x00000800ebf37810 */ /* 0x040fe40007ffe0ff */
[C---:B------:R-:W-:Y:S02]  /*2640*/  IADD3 R242, R235.reuse, 0x1000, RZ ;  /* 0x00001000ebf27810 */ /* 0x040fe40007ffe0ff */
[C---:B------:R-:W-:Y:S01]  /*2650*/  IADD3 R241, R235.reuse, 0x1800, RZ ;  /* 0x00001800ebf17810 */ /* 0x040fe20007ffe0ff */
[----:B------:R-:W-:Y:S01]  /*2660*/  HMMA.16816.F32 R88, R20, R14, RZ ;  /* 0x0000000e1458723c */ /* 0x000fe200000018ff */
[----:B------:R-:W2:Y:S01]  /*2670*/  LDSM.16.M88.4 R12, [R233+0x8100] ;  /* 0x00810000e90c783b */ /* 0x000ea20000000200 */
[C---:B------:R-:W-:Y:S02]  /*2680*/  IADD3 R240, R235.reuse, 0x2000, RZ ;  /* 0x00002000ebf07810 */ /* 0x040fe40007ffe0ff */
[----:B------:R-:W-:Y:S01]  /*2690*/  IADD3 R239, R235, 0x2800, RZ ;  /* 0x00002800ebef7810 */ /* 0x000fe20007ffe0ff */
[----:B------:R-:W-:Y:S01]  /*26a0*/  @!PT LDS RZ, [RZ] ;  /* 0x00000000fffff984 */ /* 0x000fe20000000800 */
[----:B------:R-:W-:Y:S01]  /*26b0*/  @!PT LDS RZ, [RZ] ;  /* 0x00000000fffff984 */ /* 0x000fe20000000800 */
[----:B------:R-:W-:Y:S01]  /*26c0*/  @!PT LDS RZ, [RZ] ;  /* 0x00000000fffff984 */ /* 0x000fe20000000800 */
[----:B------:R3:W-:Y:S01]  /*26d0*/  LDGSTS.E.BYPASS.LTC128B.128 [R245+0x100], [R4.64], !P2 ;  /* 0x0010000004f57fae */ /* 0x0007e2000d101d52 */
[----:B------:R-:W-:-:S02]  /*26e0*/  ISETP.LT.OR P2, PT, R2, 0x21, P5 ;  /* 0x000000210200780c */ /* 0x000fc40002f41670 */
[C---:B------:R-:W-:Y:S01]  /*26f0*/  HMMA.16816.F32 R76, R20.reuse, R48, RZ ;  /* 0x00000030144c723c */ /* 0x040fe200000018ff */
[----:B------:R3:W-:Y:S01]  /*2700*/  LDGSTS.E.BYPASS.LTC128B.128 [R245+0x2100], [R4.64+0x80], !P0 ;  /* 0x0210008004f57fae */ /* 0x0007e2000c101d52 */
[----:B------:R-:W-:Y:S02]  /*2710*/  ISETP.LT.OR P0, PT, R2, 0x21, P4 ;  /* 0x000000210200780c */ /* 0x000fe40002701670 */
[----:B------:R-:W-:Y:S01]  /*2720*/  IADD3 R238, R235, 0x3000, RZ ;  /* 0x00003000ebee7810 */ /* 0x000fe20007ffe0ff */
[----:B------:R4:W-:Y:S01]  /*2730*/  LDGSTS.E.BYPASS.LTC128B.128 [R245+0x900], [R6.64], !P1 ;  /* 0x0090000006f57fae */ /* 0x0009e2000c901d52 */
[----:B------:R-:W-:Y:S02]  /*2740*/  LOP3.LUT P1, RZ, R44, 0x4, RZ, 0xc0, !PT ;  /* 0x000000042cff7812 */ /* 0x000fe4000782c0ff */
[----:B------:R-:W-:Y:S01]  /*2750*/  HMMA.16816.F32 R68, R20, R50, RZ ;  /* 0x000000321444723c */ /* 0x000fe200000018ff */
[----:B------:R5:W-:Y:S01]  /*2760*/  LDGSTS.E.BYPASS.LTC128B.128 [R245+0x2900], [R24.64], !P6 ;  /* 0x0290000018f57fae */ /* 0x000be2000f101d52 */
[----:B------:R-:W-:-:S02]  /*2770*/  ISETP.LT.OR P6, PT, R2, 0x31, P5 ;  /* 0x000000310200780c */ /* 0x000fc40002fc1670 */
[----:B------:R-:W-:Y:S01]  /*2780*/  IADD3 R237, R235, 0x3800, RZ ;  /* 0x00003800ebed7810 */ /* 0x000fe20007ffe0ff */
[----:B------:R2:W-:Y:S01]  /*2790*/  LDGSTS.E.BYPASS.LTC128B.128 [R245+0x1100], [R16.64], !P2 ;  /* 0x0110000010f57fae */ /* 0x0005e2000d101d52 */
[----:B------:R-:W-:Y:S01]  /*27a0*/  ISETP.LT.OR P2, PT, R2, 0x31, P4 ;  /* 0x000000310200780c */ /* 0x000fe20002741670 */
[----:B------:R-:W-:Y:S02]  /*27b0*/  IMAD.MOV.U32 R2, RZ, RZ, 0x40 ;  /* 0x00000040ff027424 */ /* 0x000fe400078e00ff */
[----:B------:R2:W-:Y:S01]  /*27c0*/  LDGSTS.E.BYPASS.LTC128B.128 [R245+0x3100], [R18.64], !P0 ;  /* 0x0310000012f57fae */ /* 0x0005e2000c101d52 */
[----:B-1----:R-:W-:Y:S02]  /*27d0*/  HMMA.16816.F32 R20, R8, R40, R52 ;  /* 0x000000280814723c */ /* 0x002fe40000001834 */
[----:B------:R-:W-:-:S03]  /*27e0*/  SEL R2, R2, 0xffffffc0, !P1 ;  /* 0xffffffc002027807 */ /* 0x000fc60004800000 */
[----:B------:R5:W-:Y:S02]  /*27f0*/  LDGSTS.E.BYPASS.LTC128B.128 [R245+0x1900], [R26.64], !P6 ;  /* 0x019000001af57fae */ /* 0x000be4000f101d52 */
[----:B------:R-:W-:Y:S01]  /*2800*/  IMAD.IADD R230, R224, 0x1, R2 ;  /* 0x00000001e0e67824 */ /* 0x000fe200078e0202 */
[C---:B------:R-:W-:Y:S01]  /*2810*/  HMMA.16816.F32 R60, R8.reuse, R36, R60 ;  /* 0x00000024083c723c */ /* 0x040fe2000000183c */
[----:B------:R-:W-:Y:S01]  /*2820*/  IMAD.IADD R229, R2, 0x1, R235 ;  /* 0x0000000102e57824 */ /* 0x000fe200078e02eb */
[----:B---3--:R-:W-:Y:S02]  /*2830*/  IADD3 R4, P0, R16, UR16, RZ ;  /* 0x0000001010047c10 */ /* 0x008fe4000ff1e0ff */
[----:B------:R-:W-:Y:S02]  /*2840*/  LOP3.LUT R2, R152, R153, RZ, 0xfc, !PT ;  /* 0x0000009998027212 */ /* 0x000fe400078efcff */
[----:B------:R-:W-:Y:S02]  /*2850*/  IADD3.X R5, R17, UR15, RZ, P0, !PT ;  /* 0x0000000f11057c10 */ /* 0x000fe400087fe4ff */
[----:B------:R-:W-:Y:S01]  /*2860*/  HMMA.16816.F32 R64, R8, R32, R64 ;  /* 0x000000200840723c */ /* 0x000fe20000001840 */
[----:B------:R-:W-:-:S02]  /*2870*/  PLOP3.LUT P0, PT, PT, PT, UP0, 0x80, 0x0 ;  /* 0x000000000000781c */ /* 0x000fc40003f0f008 */
[----:B------:R4:W-:Y:S04]  /*2880*/  LDGSTS.E.BYPASS.LTC128B.128 [R245+0x3900], [R4.64], !P2 ;  /* 0x0390000004f57fae */ /* 0x0009e8000d101d52 */
[----:B------:R-:W-:Y:S01]  /*2890*/  LDSM.16.M88.4 R56, [R230+0x4100] ;  /* 0x00410000e638783b */ /* 0x000fe20000000200 */
[C---:B------:R-:W-:Y:S03]  /*28a0*/  HMMA.16816.F32 R72, R8.reuse, R28, R72 ;  /* 0x0000001c0848723c */ /* 0x040fe60000001848 */
[----:B--2---:R-:W1:Y:S04]  /*28b0*/  LDSM.16.M88.4 R16, [R232+0xa100] ;  /* 0x00a10000e810783b */ /* 0x004e680000000200 */
[----:B------:R-:W2:Y:S01]  /*28c0*/  LDSM.16.M88.4 R48, [R230+0x5100] ;  /* 0x00510000e630783b */ /* 0x000ea20000000200 */
[C---:B------:R-:W-:Y:S03]  /*28d0*/  HMMA.16816.F32 R132, R8.reuse, R42, R96 ;  /* 0x0000002a0884723c */ /* 0x040fe60000001860 */
[----:B------:R-:W3:Y:S04]  /*28e0*/  LDSM.16.M88.4 R52, [R230+0x4900] ;  /* 0x00490000e634783b */ /* 0x000ee80000000200 */
[----:B------:R-:W1:Y:S01]  /*28f0*/  LDSM.16.M88.4 R44, [R230+0x5900] ;  /* 0x00590000e62c783b */ /* 0x000e620000000200 */
[C---:B------:R-:W-:Y:S03]  /*2900*/  HMMA.16816.F32 R112, R8.reuse, R38, R112 ;  /* 0x000000260870723c */ /* 0x040fe60000001870 */
[----:B-----5:R-:W-:Y:S04]  /*2910*/  LDSM.16.M88.4 R24, [R229+0x800] ;  /* 0x00080000e518783b */ /* 0x020fe80000000200 */
[----:B----4-:R-:W-:Y:S01]  /*2920*/  LDSM.16.M88.4 R4, [R234+0xa100] ;  /* 0x00a10000ea04783b */ /* 0x010fe20000000200 */
[C---:B------:R-:W-:Y:S03]  /*2930*/  HMMA.16816.F32 R120, R8.reuse, R34, R120 ;  /* 0x000000220878723c */ /* 0x040fe60000001878 */
[----:B------:R-:W0:Y:S05]  /*2940*/  LDGDEPBAR ;  /* 0x00000000000079af */ /* 0x000e2a0000000000 */
[----:B------:R-:W-:Y:S01]  /*2950*/  HMMA.16816.F32 R116, R8, R30, R100 ;  /* 0x0000001e0874723c */ /* 0x000fe20000001864 */
[----:B------:R-:W4:Y:S07]  /*2960*/  LDSM.16.M88.4 R8, [R232+0x8100] ;  /* 0x00810000e808783b */ /* 0x000f2e0000000200 */
[C---:B------:R-:W-:Y:S08]  /*2970*/  HMMA.16816.F32 R124, R12.reuse, R40, R124 ;  /* 0x000000280c7c723c */ /* 0x040ff0000000187c */
[C---:B------:R-:W-:Y:S08]  /*2980*/  HMMA.16816.F32 R136, R12.reuse, R32, R80 ;  /* 0x000000200c88723c */ /* 0x040ff00000001850 */
[C---:B------:R-:W-:Y:S08]  /*2990*/  HMMA.16816.F32 R40, R12.reuse, R42, R104 ;  /* 0x0000002a0c28723c */ /* 0x040ff00000001868 */
[C---:B------:R-:W-:Y:S08]  /*29a0*/  HMMA.16816.F32 R32, R12.reuse, R34, R84 ;  /* 0x000000220c20723c */ /* 0x040ff00000001854 */
[C---:B------:R-:W-:Y:S08]  /*29b0*/  HMMA.16816.F32 R128, R12.reuse, R36, R92 ;  /* 0x000000240c80723c */ /* 0x040ff0000000185c */
[C---:B------:R-:W-:Y:S08]  /*29c0*/  HMMA.16816.F32 R140, R12.reuse, R28, R76 ;  /* 0x0000001c0c8c723c */ /* 0x040ff0000000184c */
[C---:B------:R-:W-:Y:S01]  /*29d0*/  HMMA.16816.F32 R108, R12.reuse, R38, R88 ;  /* 0x000000260c6c723c */ /* 0x040fe20000001858 */
[----:B------:R-:W-:Y:S07]  /*29e0*/  LDSM.16.M88.4 R36, [R229+0x1800] ;  /* 0x00180000e524783b */ /* 0x000fee0000000200 */
[----:B------:R-:W-:Y:S01]  /*29f0*/  HMMA.16816.F32 R104, R12, R30, R68 ;  /* 0x0000001e0c68723c */ /* 0x000fe20000001844 */
[----:B------:R-:W5:Y:S04]  /*2a00*/  LDSM.16.M88.4 R28, [R229] ;  /* 0x00000000e51c783b */ /* 0x000f680000000200 */
[----:B------:R-:W-:Y:S03]  /*2a10*/  LDSM.16.M88.4 R12, [R234+0x8100] ;  /* 0x00810000ea0c783b */ /* 0x000fe60000000200 */
[C---:B-1----:R-:W-:Y:S01]  /*2a20*/  HMMA.16816.F32 R100, R16.reuse, R56, R20 ;  /* 0x000000381064723c */ /* 0x042fe20000001814 */
[----:B------:R-:W1:Y:S07]  /*2a30*/  LDSM.16.M88.4 R20, [R229+0x1000] ;  /* 0x00100000e514783b */ /* 0x000e6e0000000200 */
[C---:B--2---:R-:W-:Y:S08]  /*2a40*/  HMMA.16816.F32 R92, R16.reuse, R48, R64 ;  /* 0x00000030105c723c */ /* 0x044ff00000001840 */
[C---:B---3--:R-:W-:Y:S08]  /*2a50*/  HMMA.16816.F32 R96, R16.reuse, R52, R60 ;  /* 0x000000341060723c */ /* 0x048ff0000000183c */
        /* <DEDUP_REMOVED lines=14> */
[----:B------:R-:W2:Y:S07]  /*2b40*/  LDSM.16.M88.4 R8, [R231+0xe100] ;  /* 0x00e10000e708783b */ /* 0x000eae0000000200 */
[C---:B-----5:R-:W-:Y:S08]  /*2b50*/  HMMA.16816.F32 R60, R4.reuse, R28, R100 ;  /* 0x0000001c043c723c */ /* 0x060ff00000001864 */
[C---:B------:R-:W-:Y:S08]  /*2b60*/  HMMA.16816.F32 R100, R4.reuse, R30, R84 ;  /* 0x0000001e0464723c */ /* 0x040ff00000001854 */
[C---:B------:R-:W-:Y:S08]  /*2b70*/  HMMA.16816.F32 R104, R4.reuse, R24, R96 ;  /* 0x000000180468723c */ /* 0x040ff00000001860 */
[C---:B-1----:R-:W-:Y:S08]  /*2b80*/  HMMA.16816.F32 R132, R4.reuse, R20, R92 ;  /* 0x000000140484723c */ /* 0x042ff0000000185c */
[C---:B------:R-:W-:Y:S08]  /*2b90*/  HMMA.16816.F32 R128, R4.reuse, R22, R76 ;  /* 0x000000160480723c */ /* 0x040ff0000000184c */
[----:B------:R-:W-:Y:S08]  /*2ba0*/  HMMA.16816.F32 R120, R4, R38, R64 ;  /* 0x000000260478723c */ /* 0x000ff00000001840 */
[C---:B------:R-:W-:Y:S08]  /*2bb0*/  HMMA.16816.F32 R76, R12.reuse, R28, R88 ;  /* 0x0000001c0c4c723c */ /* 0x040ff00000001858 */
[C---:B------:R-:W-:Y:S01]  /*2bc0*/  HMMA.16816.F32 R64, R12.reuse, R30, R68 ;  /* 0x0000001e0c40723c */ /* 0x040fe20000001844 */
[----:B------:R-:W-:Y:S07]  /*2bd0*/  LDSM.16.M88.4 R28, [R235+0x2000] ;  /* 0x00200000eb1c783b */ /* 0x000fee0000000200 */
[C---:B------:R-:W-:Y:S08]  /*2be0*/  HMMA.16816.F32 R116, R12.reuse, R24, R56 ;  /* 0x000000180c74723c */ /* 0x040ff00000001838 */
[C---:B------:R-:W-:Y:S01]  /*2bf0*/  HMMA.16816.F32 R112, R12.reuse, R26, R52 ;  /* 0x0000001a0c70723c */ /* 0x040fe20000001834 */
[----:B------:R-:W-:Y:S07]  /*2c00*/  LDSM.16.M88.4 R52, [R235+0x3800] ;  /* 0x00380000eb34783b */ /* 0x000fee0000000200 */
[C---:B------:R-:W-:Y:S01]  /*2c10*/  HMMA.16816.F32 R108, R12.reuse, R20, R40 ;  /* 0x000000140c6c723c */ /* 0x040fe20000001828 */
[----:B------:R-:W1:Y:S07]  /*2c20*/  LDSM.16.M88.4 R40, [R224+0x6900] ;  /* 0x00690000e028783b */ /* 0x000e6e0000000200 */
[C---:B------:R-:W-:Y:S01]  /*2c30*/  HMMA.16816.F32 R84, R12.reuse, R22, R16 ;  /* 0x000000160c54723c */ /* 0x040fe20000001810 */
[----:B------:R-:W-:Y:S04]  /*2c40*/  LDSM.16.M88.4 R16, [R224+0x7900] ;  /* 0x00790000e010783b */ /* 0x000fe80000000200 */
[----:B------:R-:W-:Y:S03]  /*2c50*/  LDSM.16.M88.4 R20, [R233+0xc100] ;  /* 0x00c10000e914783b */ /* 0x000fe60000000200 */
[C---:B------:R-:W-:Y:S01]  /*2c60*/  HMMA.16816.F32 R96, R12.reuse, R36, R32 ;  /* 0x000000240c60723c */ /* 0x040fe20000001820 */
[----:B------:R-:W-:Y:S07]  /*2c70*/  LDSM.16.M88.4 R32, [R224+0x7100] ;  /* 0x00710000e020783b */ /* 0x000fee0000000200 */
[----:B------:R-:W-:Y:S01]  /*2c80*/  HMMA.16816.F32 R92, R12, R38, R44 ;  /* 0x000000260c5c723c */ /* 0x000fe2000000182c */
[----:B------:R-:W3:Y:S04]  /*2c90*/  LDSM.16.M88.4 R12, [R231+0xc100] ;  /* 0x00c10000e70c783b */ /* 0x000ee80000000200 */
[----:B------:R-:W-:Y:S03]  /*2ca0*/  LDSM.16.M88.4 R44, [R235+0x3000] ;  /* 0x00300000eb2c783b */ /* 0x000fe60000000200 */
[C---:B------:R-:W-:Y:S01]  /*2cb0*/  HMMA.16816.F32 R80, R4.reuse, R26, R80 ;  /* 0x0000001a0450723c */ /* 0x040fe20000001850 */
[----:B------:R-:W4:Y:S07]  /*2cc0*/  LDSM.16.M88.4 R24, [R235+0x2800] ;  /* 0x00280000eb18783b */ /* 0x000f2e0000000200 */
[----:B------:R-:W-:Y:S01]  /*2cd0*/  HMMA.16816.F32 R124, R4, R36, R72 ;  /* 0x00000024047c723c */ /* 0x000fe20000001848 */
[----:B------:R-:W5:Y:S07]  /*2ce0*/  LDSM.16.M88.4 R4, [R233+0xe100] ;  /* 0x00e10000e904783b */ /* 0x000f6e0000000200 */
[C---:B--2---:R-:W-:Y:S08]  /*2cf0*/  HMMA.16816.F32 R72, R8.reuse, R48, R60 ;  /* 0x000000300848723c */ /* 0x044ff0000000183c */
[C---:B-1----:R-:W-:Y:S08]  /*2d00*/  HMMA.16816.F32 R60, R8.reuse, R40, R104 ;  /* 0x00000028083c723c */ /* 0x042ff00000001868 */
[----:B------:R-:W-:Y:S08]  /*2d10*/  HMMA.16816.F32 R56, R8, R42, R80 ;  /* 0x0000002a0838723c */ /* 0x000ff00000001850 */
[C---:B---3--:R-:W-:Y:S08]  /*2d20*/  HMMA.16816.F32 R36, R12.reuse, R40, R116 ;  /* 0x000000280c24723c */ /* 0x048ff00000001874 */
[----:B------:R-:W-:Y:S08]  /*2d30*/  HMMA.16816.F32 R40, R12, R42, R112 ;  /* 0x0000002a0c28723c */ /* 0x000ff00000001870 */
[----:B------:R-:W-:Y:S08]  /*2d40*/  HMMA.16816.F32 R68, R8, R50, R100 ;  /* 0x000000320844723c */ /* 0x000ff00000001864 */
[C---:B------:R-:W-:Y:S08]  /*2d50*/  HMMA.16816.F32 R76, R12.reuse, R48, R76 ;  /* 0x000000300c4c723c */ /* 0x040ff0000000184c */
[----:B------:R-:W-:Y:S01]  /*2d60*/  HMMA.16816.F32 R64, R12, R50, R64 ;  /* 0x000000320c40723c */ /* 0x000fe20000001840 */
[----:B------:R-:W-:Y:S07]  /*2d70*/  LDSM.16.M88.4 R48, [R230+0x6100] ;  /* 0x00610000e630783b */ /* 0x000fee0000000200 */
[C---:B------:R-:W-:Y:S08]  /*2d80*/  HMMA.16816.F32 R88, R8.reuse, R32, R132 ;  /* 0x000000200858723c */ /* 0x040ff00000001884 */
[C---:B------:R-:W-:Y:S08]  /*2d90*/  HMMA.16816.F32 R104, R8.reuse, R34, R128 ;  /* 0x000000220868723c */ /* 0x040ff00000001880 */
[C---:B------:R-:W-:Y:S08]  /*2da0*/  HMMA.16816.F32 R100, R8.reuse, R16, R124 ;  /* 0x000000100864723c */ /* 0x040ff0000000187c */
[----:B------:R-:W-:Y:S08]  /*2db0*/  HMMA.16816.F32 R80, R8, R18, R120 ;  /* 0x000000120850723c */ /* 0x000ff00000001878 */
        /* <DEDUP_REMOVED lines=8> */
[----:B------:R-:W3:Y:S07]  /*2e40*/  LDSM.16.M88.4 R40, [R230+0x6900] ;  /* 0x00690000e628783b */ /* 0x000eee0000000200 */
[-C--:B------:R-:W-:Y:S01]  /*2e50*/  HMMA.16816.F32 R120, R20, R24.reuse, R36 ;  /* 0x000000181478723c */ /* 0x080fe20000001824 */
[----:B------:R-:W4:Y:S07]  /*2e60*/  LDSM.16.M88.4 R36, [R230+0x7100] ;  /* 0x00710000e624783b */ /* 0x000f2e0000000200 */
[C---:B-----5:R-:W-:Y:S08]  /*2e70*/  HMMA.16816.F32 R144, R4.reuse, R24, R60 ;  /* 0x000000180490723c */ /* 0x060ff0000000183c */
[C---:B------:R-:W-:Y:S01]  /*2e80*/  HMMA.16816.F32 R140, R4.reuse, R26, R56 ;  /* 0x0000001a048c723c */ /* 0x040fe20000001838 */
[----:B------:R-:W-:Y:S07]  /*2e90*/  LDSM.16.M88.4 R24, [R229+0x3000] ;  /* 0x00300000e518783b */ /* 0x000fee0000000200 */
[C---:B------:R-:W-:Y:S08]  /*2ea0*/  HMMA.16816.F32 R116, R4.reuse, R28, R72 ;  /* 0x0000001c0474723c */ /* 0x040ff00000001848 */
[----:B------:R-:W-:Y:S08]  /*2eb0*/  HMMA.16816.F32 R148, R4, R30, R68 ;  /* 0x0000001e0494723c */ /* 0x000ff00000001844 */
        /* <DEDUP_REMOVED lines=11> */
[----:B------:R-:W5:Y:S07]  /*2f70*/  LDSM.16.M88.4 R44, [R229+0x2000] ;  /* 0x00200000e52c783b */ /* 0x000f6e0000000200 */
        /* <DEDUP_REMOVED lines=9> */
[----:B------:R-:W-:Y:S08]  /*3010*/  HMMA.16816.F32 R88, R16, R42, R140 ;  /* 0x0000002a1058723c */ /* 0x000ff0000000188c */
[C---:B------:R-:W-:Y:S08]  /*3020*/  HMMA.16816.F32 R52, R12.reuse, R40, R120 ;  /* 0x000000280c34723c */ /* 0x040ff00000001878 */
[----:B------:R-:W-:Y:S08]  /*3030*/  HMMA.16816.F32 R48, R12, R42, R112 ;  /* 0x0000002a0c30723c */ /* 0x000ff00000001870 */
[C---:B----4-:R-:W-:Y:S08]  /*3040*/  HMMA.16816.F32 R84, R16.reuse, R36, R136 ;  /* 0x000000241054723c */ /* 0x050ff00000001888 */
[C---:B------:R-:W-:Y:S08]  /*3050*/  HMMA.16816.F32 R80, R16.reuse, R38, R132 ;  /* 0x000000261050723c */ /* 0x040ff00000001884 */
[C---:B------:R-:W-:Y:S08]  /*3060*/  HMMA.16816.F32 R76, R16.reuse, R32, R128 ;  /* 0x00000020104c723c */ /* 0x040ff00000001880 */
[----:B------:R-:W-:Y:S08]  /*3070*/  HMMA.16816.F32 R64, R16, R34, R124 ;  /* 0x000000221040723c */ /* 0x000ff0000000187c */
[C---:B------:R-:W-:Y:S08]  /*3080*/  HMMA.16816.F32 R40, R12.reuse, R36, R108 ;  /* 0x000000240c28723c */ /* 0x040ff0000000186c */
[C---:B------:R-:W-:Y:S08]  /*3090*/  HMMA.16816.F32 R36, R12.reuse, R38, R104 ;  /* 0x000000260c24723c */ /* 0x040ff00000001868 */
[C---:B------:R-:W-:Y:S08]  /*30a0*/  HMMA.16816.F32 R16, R12.reuse, R32, R72 ;  /* 0x000000200c10723c */ /* 0x040ff00000001848 */
[----:B------:R-:W-:Y:S08]  /*30b0*/  HMMA.16816.F32 R12, R12, R34, R68 ;  /* 0x000000220c0c723c */ /* 0x000ff00000001844 */
[C---:B-----5:R-:W-:Y:S08]  /*30c0*/  HMMA.16816.F32 R100, R4.reuse, R44, R100 ;  /* 0x0000002c0464723c */ /* 0x060ff00000001864 */
[----:B------:R-:W-:Y:S08]  /*30d0*/  HMMA.16816.F32 R96, R4, R46, R96 ;  /* 0x0000002e0460723c */ /* 0x000ff00000001860 */
        /* <DEDUP_REMOVED lines=23> */
[----:B------:R-:W-:Y:S02]  /*3250*/  USHF.L.U64.HI UR6, UR6, 0x5, UR7 ;  /* 0x0000000506067899 */ /* 0x000fe40008010207 */
[----:B------:R-:W-:Y:S01]  /*3260*/  UIADD3 UR7, UP0, UR12, 0x80, URZ ;  /* 0x000000800c077890 */ /* 0x000fe2000ff1e03f */
[----:B------:R-:W-:Y:S01]  /*3270*/  IADD3 R5, R7, UR4, RZ ;  /* 0x0000000407057c10 */ /* 0x000fe2000fffe0ff */
[----:B------:R-:W-:-:S02]  /*3280*/  IMAD.U32 R7, RZ, RZ, UR5 ;  /* 0x00000005ff077e24 */ /* 0x000fc4000f8e00ff */
        /* <DEDUP_REMOVED lines=25> */
.L_x_1488:
[----:B---3--:R-:W-:Y:S01]  /*3420*/  LEA.HI R6, R157, R161, RZ, 0x2 ;  /* 0x000000a19d067211 */ /* 0x008fe200078f10ff */
[----:B------:R-:W-:Y:S01]  /*3430*/  UMOV UR4, 0xffffffc0 ;  /* 0xffffffc000047882 */ /* 0x000fe20000000000 */
[----:B------:R-:W-:Y:S01]  /*3440*/  LOP3.LUT R4, R156, 0xffffffe0, RZ, 0xc0, !PT ;  /* 0xffffffe09c047812 */ /* 0x000fe200078ec0ff */
[----:B------:R-:W-:Y:S01]  /*3450*/  UIMAD UR4, UR21, UR4, 0x1 ;  /* 0x00000001150474a4 */ /* 0x000fe2000f8e0204 */
[----:B------:R-:W-:Y:S01]  /*3460*/  LOP3.LUT R6, R6, 0xfffffffc, RZ, 0xc0, !PT ;  /* 0xfffffffc06067812 */ /* 0x000fe200078ec0ff */
[----:B------:R-:W-:Y:S01]  /*3470*/  STL [R1+0xb0], R245 ;  /* 0x0000b0f501007387 */ /* 0x000fe20000100800 */
[----:B------:R-:W-:Y:S01]  /*3480*/  SHF.R.S32.HI R5, RZ, 0x1f, R154 ;  /* 0x0000001fff057819 */ /* 0x000fe2000001149a */
[C---:B------:R-:W-:Y:S01]  /*3490*/  IMAD.IADD R4, R161.reuse, 0x1, -R4 ;  /* 0x00000001a1047824 */ /* 0x040fe200078e0a04 */
[----:B------:R-:W-:Y:S01]  /*34a0*/  SHF.L.U32 R225, R2, 0x1, RZ ;  /* 0x0000000102e17819 */ /* 0x000fe200000006ff */
[----:B------:R-:W-:Y:S01]  /*34b0*/  IMAD.IADD R6, R161, 0x1, -R6 ;  /* 0x00000001a1067824 */ /* 0x000fe200078e0a06 */
[----:B------:R-:W-:Y:S01]  /*34c0*/  LEA.HI R5, R5, R154, RZ, 0x2 ;  /* 0x0000009a05057211 */ /* 0x000fe200078f10ff */
[----:B------:R-:W-:Y:S01]  /*34d0*/  STL [R1+0xac], R243 ;  /* 0x0000acf301007387 */ /* 0x000fe20000100800 */
[----:B------:R-:W-:Y:S01]  /*34e0*/  SHF.R.S32.HI R7, RZ, 0x1f, R4 ;  /* 0x0000001fff077819 */ /* 0x000fe20000011404 */
[--C-:B------:R-:W-:Y:S01]  /*34f0*/  IMAD R226, R3, 0x2, R225.reuse ;  /* 0x0000000203e27824 */ /* 0x100fe200078e02e1 */
[----:B------:R-:W-:Y:S01]  /*3500*/  LOP3.LUT R8, R5, 0xffffffc, RZ, 0xc0, !PT ;  /* 0x0ffffffc05087812 */ /* 0x000fe200078ec0ff */
[----:B------:R-:W-:Y:S01]  /*3510*/  STL [R1+0xa8], R242 ;  /* 0x0000a8f201007387 */ /* 0x000fe20000100800 */
[----:B------:R-:W-:Y:S01]  /*3520*/  LEA.HI R5, R6, R6, RZ, 0x1 ;  /* 0x0000000606057211 */ /* 0x000fe200078f08ff */
[----:B------:R-:W-:Y:S01]  /*3530*/  IMAD R228, R0, 0x2, R225 ;  /* 0x0000000200e47824 */ /* 0x000fe200078e02e1 */
[----:B------:R-:W-:Y:S01]  /*3540*/  LEA.HI R7, R7, R4, RZ, 0x2 ;  /* 0x0000000407077211 */ /* 0x000fe200078f10ff */
[----:B------:R-:W-:Y:S01]  /*3550*/  IMAD.IADD R9, R154, 0x1, -R8 ;  /* 0x000000019a097824 */ /* 0x000fe200078e0a08 */
[C---:B------:R-:W-:Y:S01]  /*3560*/  LOP3.LUT R11, R5.reuse, 0x1ffffffe, RZ, 0xc0, !PT ;  /* 0x1ffffffe050b7812 */ /* 0x040fe200078ec0ff */
[----:B------:R-:W-:Y:S01]  /*3570*/  IMAD.SHL.U32 R10, R5, 0x20, RZ ;  /* 0x00000020050a7824 */ /* 0x000fe200078e00ff */
[C---:B------:R-:W-:Y:S01]  /*3580*/  LEA.HI.SX32 R8, R7.reuse, UR17, 0x1e ;  /* 0x0000001107087c11 */ /* 0x040fe2000f8ff2ff */
[----:B------:R-:W-:Y:S01]  /*3590*/  STL [R1+0xa4], R241 ;  /* 0x0000a4f101007387 */ /* 0x000fe20000100800 */
[----:B------:R-:W-:Y:S01]  /*35a0*/  LOP3.LUT R7, R7, 0x7ffffffc, RZ, 0xc0, !PT ;  /* 0x7ffffffc07077812 */ /* 0x000fe200078ec0ff */
[----:B------:R-:W-:Y:S01]  /*35b0*/  IMAD.IADD R6, R6, 0x1, -R11 ;  /* 0x0000000106067824 */ /* 0x000fe200078e0a0b */
[----:B------:R-:W-:Y:S01]  /*35c0*/  LEA R5, R9, R8, 0x4 ;  /* 0x0000000809057211 */ /* 0x000fe200078e20ff */
[----:B------:R-:W-:Y:S01]  /*35d0*/  STL [R1+0xa0], R240 ;  /* 0x0000a0f001007387 */ /* 0x000fe20000100800 */
[----:B------:R-:W-:-:S02]  /*35e0*/  LOP3.LUT R8, R10, 0xffffffc0, RZ, 0xc0, !PT ;  /* 0xffffffc00a087812 */ /* 0x000fc400078ec0ff */
[----:B------:R-:W-:Y:S01]  /*35f0*/  IADD3 R4, R4, -R7, RZ ;  /* 0x8000000704047210 */ /* 0x000fe20007ffe0ff */
[----:B------:R-:W-:Y:S01]  /*3600*/  IMAD.U32 R7, RZ, RZ, UR4 ;  /* 0x00000004ff077e24 */ /* 0x000fe2000f8e00ff */
[----:B------:R-:W-:Y:S01]  /*3610*/  STL [R1+0x9c], R239 ;  /* 0x00009cef01007387 */ /* 0x000fe20000100800 */
[----:B------:R-:W-:Y:S01]  /*3620*/  IMAD.IADD R5, R8, 0x1, R5 ;  /* 0x0000000108057824 */ /* 0x000fe200078e0205 */
[----:B------:R-:W-:Y:S01]  /*3630*/  LEA R227, R0, R226, 0x1 ;  /* 0x000000e200e37211 */ /* 0x000fe200078e08ff */
[----:B------:R-:W-:Y:S01]  /*3640*/  IMAD.SHL.U32 R10, R4, 0x2, RZ ;  /* 0x00000002040a7824 */ /* 0x000fe200078e00ff */
[----:B------:R-:W-:Y:S01]  /*3650*/  STL [R1+0x98], R238 ;  /* 0x000098ee01007387 */ /* 0x000fe20000100800 */
[----:B------:R-:W-:Y:S01]  /*3660*/  IMAD R12, R6, 0x8, R5 ;  /* 0x00000008060c7824 */ /* 0x000fe200078e0205 */
[----:B------:R-:W-:Y:S02]  /*3670*/  ULDC.64 UR4, c[0x0][0x2c8] ;  /* 0x0000b20000047ab9 */ /* 0x000fe40000000a00 */
[----:B------:R-:W-:Y:S01]  /*3680*/  IADD3 R4, -R10, UR8, R7 ;  /* 0x000000080a047c10 */ /* 0x000fe2000fffe107 */
[----:B------:R-:W-:Y:S01]  /*3690*/  @P3 IMAD.HI.U32 R5, R12, c[0x0][0x2c8], RZ ;  /* 0x0000b2000c053a27 */ /* 0x000fe200078e00ff */
[----:B------:R-:W-:Y:S01]  /*36a0*/  IADD3 R11, -R10, UR20, RZ ;  /* 0x000000140a0b7c10 */ /* 0x000fe2000fffe1ff */
[----:B------:R-:W-:Y:S01]  /*36b0*/  STL [R1+0x94], R237 ;  /* 0x000094ed01007387 */ /* 0x000fe20000100800 */
[----:B------:R-:W-:Y:S01]  /*36c0*/  IADD3 R9, R4, -UR11, RZ ;  /* 0x8000000b04097c10 */ /* 0x000fe2000fffe0ff */
[----:B------:R-:W-:Y:S01]  /*36d0*/  IMAD.MOV.U32 R6, RZ, RZ, R12 ;  /* 0x000000ffff067224 */ /* 0x000fe200078e000c */
[----:B------:R-:W-:Y:S01]  /*36e0*/  @P3 SHF.R.U32.HI R6, RZ, c[0x0][0x2cc], R5 ;  /* 0x0000b300ff063a19 */ /* 0x000fe20000011605 */
[----:B------:R-:W-:Y:S04]  /*36f0*/  STL [R1+0x90], R236 ;  /* 0x000090ec01007387 */ /* 0x000fe80000100800 */
[----:B------:R-:W1:Y:S04]  /*3700*/  SHFL.IDX PT, R5, R6, 0x2, 0x1c1f ;  /* 0x005c1f0006057f89 */ /* 0x000e6800000e0000 */
[----:B------:R-:W2:Y:S04]  /*3710*/  SHFL.IDX PT, R8, R6, 0x3, 0x1c1f ;  /* 0x007c1f0006087f89 */ /* 0x000ea800000e0000 */
[----:B------:R-:W-:Y:S04]  /*3720*/  STL [R1+0x8c], R235 ;  /* 0x00008ceb01007387 */ /* 0x000fe80000100800 */
[----:B------:R-:W-:Y:S04]  /*3730*/  STL [R1+0x88], R234 ;  /* 0x000088ea01007387 */ /* 0x000fe80000100800 */
[----:B------:R-:W-:Y:S04]  /*3740*/  STL [R1+0x84], R233 ;  /* 0x000084e901007387 */ /* 0x000fe80000100800 */
[----:B------:R-:W-:Y:S01]  /*3750*/  STL [R1+0x80], R232 ;  /* 0x000080e801007387 */ /* 0x000fe20000100800 */
[----:B-1----:R-:W-:-:S03]  /*3760*/  IMAD.IADD R5, R9, 0x1, R5 ;  /* 0x0000000109057824 */ /* 0x002fc600078e0205 */
[----:B------:R-:W-:Y:S01]  /*3770*/  STL [R1+0x7c], R231 ;  /* 0x00007ce701007387 */ /* 0x000fe20000100800 */
[----:B--2---:R-:W-:Y:S01]  /*3780*/  IMAD.IADD R4, R9, 0x1, R8 ;  /* 0x0000000109047824 */ /* 0x004fe200078e0208 */
[C---:B------:R-:W-:Y:S02]  /*3790*/  IMNMX R5, R11.reuse, R5, PT ;  /* 0x000000050b057217 */ /* 0x040fe40003800200 */
[----:B------:R-:W-:Y:S02]  /*37a0*/  STL [R1+0x78], R230 ;  /* 0x000078e601007387 */ /* 0x000fe40000100800 */
[----:B------:R-:W-:Y:S02]  /*37b0*/  IMNMX R4, R11, R4, PT ;  /* 0x000000040b047217 */ /* 0x000fe40003800200 */
[----:B------:R-:W-:Y:S01]  /*37c0*/  STL [R1+0x74], R229 ;  /* 0x000074e501007387 */ /* 0x000fe20000100800 */
[C---:B------:R-:W-:Y:S02]  /*37d0*/  ISETP.GT.AND P2, PT, R5.reuse, RZ, PT ;  /* 0x000000ff0500720c */ /* 0x040fe40003f44270 */
[----:B------:R-:W-:Y:S01]  /*37e0*/  ISETP.GT.AND P6, PT, R5, 0x1, PT ;  /* 0x000000010500780c */ /* 0x000fe20003fc4270 */
[----:B------:R-:W-:Y:S01]  /*37f0*/  STL [R1+0x70], R224 ;  /* 0x000070e001007387 */ /* 0x000fe20000100800 */
[----:B------:R-:W-:-:S02]  /*3800*/  ISETP.GT.AND P0, PT, R4, 0x1, PT ;  /* 0x000000010400780c */ /* 0x000fc40003f04270 */
[----:B------:R-:W-:Y:S01]  /*3810*/  FSEL R14, R101, -INF , P6 ;  /* 0xff800000650e7808 */ /* 0x000fe20003000000 */
[----:B------:R1:W-:Y:S01]  /*3820*/  STL [R1+0x44], R12 ;  /* 0x0000440c01007387 */ /* 0x0003e20000100800 */
[----:B------:R-:W-:Y:S02]  /*3830*/  FSEL R18, R103, -INF , P0 ;  /* 0xff80000067127808 */ /* 0x000fe40000000000 */
[----:B------:R-:W-:Y:S01]  /*3840*/  ISETP.GT.AND P0, PT, R5, 0x9, PT ;  /* 0x000000090500780c */ /* 0x000fe20003f04270 */
[----:B------:R2:W-:Y:S01]  /*3850*/  STL [R1+0x60], R10 ;  /* 0x0000600a01007387 */ /* 0x0005e20000100800 */
[C---:B------:R-:W-:Y:S02]  /*3860*/  ISETP.GT.AND P1, PT, R4.reuse, RZ, PT ;  /* 0x000000ff0400720c */ /* 0x040fe40003f24270 */
[----:B------:R-:W-:Y:S01]  /*3870*/  FSEL R16, R97, -INF , P0 ;  /* 0xff80000061107808 */ /* 0x000fe20000000000 */
[----:B------:R-:W-:Y:S01]  /*3880*/  LDSM.16.MT88.4 R104, [R225+0x2100] ;  /* 0x00210000e168783b */ /* 0x000fe20000004200 */
[----:B------:R-:W-:-:S02]  /*3890*/  ISETP.GT.AND P0, PT, R4, 0x8, PT ;  /* 0x000000080400780c */ /* 0x000fc40003f04270 */
[----:B------:R-:W-:Y:S01]  /*38a0*/  FSEL R17, R102, -INF , P1 ;  /* 0xff80000066117808 */ /* 0x000fe20000800000 */
[----:B------:R-:W-:Y:S01]  /*38b0*/  LDSM.16.MT88.4 R116, [R228+0x2100] ;  /* 0x00210000e474783b */ /* 0x000fe20000004200 */
[C---:B------:R-:W-:Y:S02]  /*38c0*/  ISETP.GT.AND P1, PT, R5.reuse, 0x10, PT ;  /* 0x000000100500780c */ /* 0x040fe40003f24270 */
[----:B------:R-:W-:Y:S01]  /*38d0*/  FSEL R19, R98, -INF , P0 ;  /* 0xff80000062137808 */ /* 0x000fe20000000000 */
[----:B------:R-:W-:Y:S01]  /*38e0*/  LDSM.16.MT88.4 R112, [R226+0x2100] ;  /* 0x00210000e270783b */ /* 0x000fe20000004200 */
[----:B------:R-:W-:Y:S02]  /*38f0*/  ISETP.GT.AND P0, PT, R4, 0x11, PT ;  /* 0x000000110400780c */ /* 0x000fe40003f04270 */
[----:B------:R-:W-:Y:S01]  /*3900*/  ISETP.GT.AND P6, PT, R5, 0x11, PT ;  /* 0x000000110500780c */ /* 0x000fe20003fc4270 */
[----:B------:R-:W-:Y:S01]  /*3910*/  LDSM.16.MT88.4 R120, [R227+0x2100] ;  /* 0x00210000e378783b */ /* 0x000fe20000004200 */
[----:B------:R-:W-:-:S02]  /*3920*/  FSEL R24, R92, -INF , P1 ;  /* 0xff8000005c187808 */ /* 0x000fc40000800000 */
[----:B------:R-:W-:Y:S01]  /*3930*/  ISETP.GT.AND P1, PT, R4, 0x10, PT ;  /* 0x000000100400780c */ /* 0x000fe20003f24270 */
[----:B------:R-:W-:Y:S01]  /*3940*/  UIADD3 UR25, UR25, -0x2, URZ ;  /* 0xfffffffe19197890 */ /* 0x000fe2000fffe03f */
[----:B-1----:R-:W-:Y:S01]  /*3950*/  FSEL R12, R100, -INF , P2 ;  /* 0xff800000640c7808 */ /* 0x002fe20001000000 */
[----:B------:R-:W0:Y:S01]  /*3960*/  LDGDEPBAR ;  /* 0x00000000000079af */ /* 0x000e220000000000 */
[----:B------:R-:W-:Y:S02]  /*3970*/  ISETP.GT.AND P2, PT, R5, 0x8, PT ;  /* 0x000000080500780c */ /* 0x000fe40003f44270 */
[----:B------:R-:W-:Y:S01]  /*3980*/  FMNMX.FTZ R7, R12, R14, !PT ;  /* 0x0000000e0c077209 */ /* 0x000fe20007810000 */
[----:B------:R-:W-:Y:S01]  /*3990*/  LDSM.16.MT88.4 R100, [R227+0x100] ;  /* 0x00010000e364783b */ /* 0x000fe20000004200 */
[----:B------:R-:W-:Y:S02]  /*39a0*/  FSEL R15, R96, -INF , P2 ;  /* 0xff800000600f7808 */ /* 0x000fe40001000000 */
[----:B------:R-:W-:-:S02]  /*39b0*/  ISETP.GT.AND P2, PT, R4, 0x9, PT ;  /* 0x000000090400780c */ /* 0x000fc40003f44270 */
[----:B------:R-:W-:Y:S02]  /*39c0*/  FMNMX.FTZ R7, R15, R7, !PT ;  /* 0x000000070f077209 */ /* 0x000fe40007810000 */
[----:B------:R-:W-:Y:S02]  /*39d0*/  FSEL R36, R95, -INF , P0 ;  /* 0xff8000005f247808 */ /* 0x000fe40000000000 */
[----:B------:R-:W-:Y:S02]  /*39e0*/  FMNMX.FTZ R7, R16, R7, !PT ;  /* 0x0000000710077209 */ /* 0x000fe40007810000 */
[----:B------:R-:W-:Y:S02]  /*39f0*/  FSEL R25, R93, -INF , P6 ;  /* 0xff8000005d197808 */ /* 0x000fe40003000000 */
[----:B------:R-:W-:Y:S02]  /*3a00*/  ISETP.GT.AND P0, PT, R5, 0x18, PT ;  /* 0x000000180500780c */ /* 0x000fe40003f04270 */
[----:B------:R-:W-:-:S02]  /*3a10*/  FMNMX.FTZ R7, R24, R7, !PT ;  /* 0x0000000718077209 */ /* 0x000fc40007810000 */
[----:B------:R-:W-:Y:S02]  /*3a20*/  FSEL R35, R94, -INF , P1 ;  /* 0xff8000005e237808 */ /* 0x000fe40000800000 */
[----:B------:R-:W-:Y:S01]  /*3a30*/  FSEL R21, R99, -INF , P2 ;  /* 0xff80000063157808 */ /* 0x000fe20001000000 */
[----:B------:R-:W-:Y:S01]  /*3a40*/  LDSM.16.MT88.4 R92, [R228+0x100] ;  /* 0x00010000e45c783b */ /* 0x000fe20000004200 */
[----:B------:R-:W-:Y:S02]  /*3a50*/  ISETP.GT.AND P1, PT, R4, 0x18, PT ;  /* 0x000000180400780c */ /* 0x000fe40003f24270 */
[----:B------:R-:W-:Y:S01]  /*3a60*/  ISETP.GT.AND P2, PT, R5, 0x19, PT ;  /* 0x000000190500780c */ /* 0x000fe20003f44270 */
[----:B------:R-:W-:Y:S01]  /*3a70*/  LDSM.16.MT88.4 R96, [R226+0x100] ;  /* 0x00010000e260783b */ /* 0x000fe20000004200 */
[----:B------:R-:W-:Y:S02]  /*3a80*/  FSEL R26, R88, -INF , P0 ;  /* 0xff800000581a7808 */ /* 0x000fe40000000000 */
[----:B------:R-:W-:-:S02]  /*3a90*/  FMNMX.FTZ R7, R25, R7, !PT ;  /* 0x0000000719077209 */ /* 0x000fc40007810000 */
[----:B------:R-:W-:Y:S02]  /*3aa0*/  ISETP.GT.AND P0, PT, R4, 0x19, PT ;  /* 0x000000190400780c */ /* 0x000fe40003f04270 */
        /* <DEDUP_REMOVED lines=11> */
[----:B------:R-:W-:-:S02]  /*3b60*/  ISETP.GT.AND P2, PT, R5, 0x28, PT ;  /* 0x000000280500780c */ /* 0x000fc40003f44270 */
[----:B------:R-:W-:Y:S02]  /*3b70*/  FSEL R174, R85, -INF , P0 ;  /* 0xff80000055ae7808 */ /* 0x000fe40000000000 */
        /* <DEDUP_REMOVED lines=8> */
[----:B------:R-:W-:Y:S02]  /*3c00*/  ISETP.GT.AND P0, PT, R5, 0x30, PT ;  /* 0x000000300500780c */ /* 0x000fe40003f04270 */
[----:B------:R-:W-:Y:S02]  /*3c10*/  FMNMX.FTZ R8, R36, R8, !PT ;  /* 0x0000000824087209 */ /* 0x000fe40007810000 */
[----:B------:R-:W-:-:S02]  /*3c20*/  FMNMX.FTZ R7, R173, R7, !PT ;  /* 0x00000007ad077209 */ /* 0x000fc40007810000 */
[----:B------:R-:W-:Y:S02]  /*3c30*/  FSEL R172, R86, -INF , P1 ;  /* 0xff80000056ac7808 */ /* 0x000fe40000800000 */
[C---:B------:R-:W-:Y:S02]  /*3c40*/  ISETP.GT.AND P6, PT, R5.reuse, 0x31, PT ;  /* 0x000000310500780c */ /* 0x040fe40003fc4270 */
[C---:B------:R-:W-:Y:S02]  /*3c50*/  ISETP.GT.AND P2, PT, R5.reuse, 0x38, PT ;  /* 0x000000380500780c */ /* 0x040fe40003f44270 */
        /* <DEDUP_REMOVED lines=10> */
[----:B--2---:R-:W-:Y:S02]  /*3d00*/  FSEL R10, R64, -INF , P2 ;  /* 0xff800000400a7808 */ /* 0x004fe40001000000 */
[----:B------:R-:W-:Y:S02]  /*3d10*/  FMNMX.FTZ R5, R172, R5, !PT ;  /* 0x00000005ac057209 */ /* 0x000fe40007810000 */
[----:B------:R-:W-:Y:S01]  /*3d20*/  FMNMX.FTZ R7, R188, R7, !PT ;  /* 0x00000007bc077209 */ /* 0x000fe20007810000 */
[----:B------:R-:W-:Y:S01]  /*3d30*/  STL [R1+0x20], R10 ;  /* 0x0000200a01007387 */ /* 0x000fe20000100800 */
[----:B------:R-:W-:Y:S02]  /*3d40*/  ISETP.GT.AND P2, PT, R4, 0x29, PT ;  /* 0x000000290400780c */ /* 0x000fe40003f44270 */
[----:B------:R-:W-:-:S02]  /*3d50*/  FSEL R250, R65, -INF , P1 ;  /* 0xff80000041fa7808 */ /* 0x000fc40000800000 */
[----:B------:R-:W-:Y:S02]  /*3d60*/  FSEL R166, R82, -INF , P0 ;  /* 0xff80000052a67808 */ /* 0x000fe40000000000 */
[----:B------:R-:W-:Y:S02]  /*3d70*/  FMNMX.FTZ R5, R167, R5, !PT ;  /* 0x00000005a7057209 */ /* 0x000fe40007810000 */
[----:B------:R-:W-:Y:S02]  /*3d80*/  FMNMX.FTZ R7, R10, R7, !PT ;  /* 0x000000070a077209 */ /* 0x000fe40007810000 */
[----:B------:R-:W-:Y:S02]  /*3d90*/  FSEL R165, R83, -INF , P2 ;  /* 0xff80000053a57808 */ /* 0x000fe40001000000 */
[----:B------:R-:W-:Y:S02]  /*3da0*/  ISETP.GT.AND P1, PT, R4, 0x30, PT ;  /* 0x000000300400780c */ /* 0x000fe40003f24270 */
[----:B------:R-:W-:-:S02]  /*3db0*/  FMNMX.FTZ R5, R166, R5, !PT ;  /* 0x00000005a6057209 */ /* 0x000fc40007810000 */
[----:B------:R-:W-:Y:S02]  /*3dc0*/  FMNMX.FTZ R7, R250, R7, !PT ;  /* 0x00000007fa077209 */ /* 0x000fe40007810000 */
[----:B------:R-:W-:Y:S02]  /*3dd0*/  ISETP.GT.AND P0, PT, R4, 0x31, PT ;  /* 0x000000310400780c */ /* 0x000fe40003f04270 */
[----:B------:R-:W-:Y:S01]  /*3de0*/  FSEL R13, R78, -INF , P1 ;  /* 0xff8000004e0d7808 */ /* 0x000fe20000800000 */
[----:B------:R-:W1:Y:S01]  /*3df0*/  SHFL.BFLY PT, R10, R7, 0x2, 0x1f ;  /* 0x0c401f00070a7f89 */ /* 0x000e6200000e0000 */
[----:B------:R-:W-:Y:S02]  /*3e00*/  FMNMX.FTZ R5, R165, R5, !PT ;  /* 0x00000005a5057209 */ /* 0x000fe40007810000 */
[----:B------:R-:W-:Y:S01]  /*3e10*/  FSEL R8, R79, -INF , P0 ;  /* 0xff8000004f087808 */ /* 0x000fe20000000000 */
[----:B------:R-:W-:Y:S01]  /*3e20*/  STL [R1+0x28], R13 ;  /* 0x0000280d01007387 */ /* 0x000fe20000100800 */
[----:B------:R-:W-:-:S02]  /*3e30*/  ISETP.GT.AND P1, PT, R4, 0x38, PT ;  /* 0x000000380400780c */ /* 0x000fc40003f24270 */
[----:B------:R-:W-:Y:S01]  /*3e40*/  FMNMX.FTZ R5, R13, R5, !PT ;  /* 0x000000050d057209 */ /* 0x000fe20007810000 */
[----:B------:R-:W-:Y:S01]  /*3e50*/  STL [R1+0x24], R8 ;  /* 0x0000240801007387 */ /* 0x000fe20000100800 */
[----:B------:R-:W-:Y:S02]  /*3e60*/  ISETP.GT.AND P0, PT, R4, 0x39, PT ;  /* 0x000000390400780c */ /* 0x000fe40003f04270 */
[----:B------:R-:W-:Y:S01]  /*3e70*/  FSEL R235, R66, -INF , P1 ;  /* 0xff80000042eb7808 */ /* 0x000fe20000800000 */
[----:B------:R-:W-:Y:S01]  /*3e80*/  LDSM.16.MT88.4 R76, [R225+0x2900] ;  /* 0x00290000e14c783b */ /* 0x000fe20000004200 */
[----:B------:R-:W-:Y:S02]  /*3e90*/  FMNMX.FTZ R5, R8, R5, !PT ;  /* 0x0000000508057209 */ /* 0x000fe40007810000 */
[----:B------:R-:W-:Y:S01]  /*3ea0*/  FSEL R234, R67, -INF , P0 ;  /* 0xff80000043ea7808 */ /* 0x000fe20000000000 */
[----:B------:R-:W-:Y:S01]  /*3eb0*/  STL [R1+0xb4], R235 ;  /* 0x0000b4eb01007387 */ /* 0x000fe20000100800 */
[----:B------:R-:W-:-:S03]  /*3ec0*/  FMNMX.FTZ R5, R235, R5, !PT ;  /* 0x00000005eb057209 */ /* 0x000fc60007810000 */
[----:B------:R-:W-:Y:S01]  /*3ed0*/  STL [R1+0xb8], R234 ;  /* 0x0000b8ea01007387 */ /* 0x000fe20000100800 */
[----:B------:R-:W-:Y:S02]  /*3ee0*/  FMNMX.FTZ R5, R234, R5, !PT ;  /* 0x00000005ea057209 */ /* 0x000fe40007810000 */
[----:B-1----:R-:W-:-:S03]  /*3ef0*/  FMNMX.FTZ R4, R7, R10, !PT ;  /* 0x0000000a07047209 */ /* 0x002fc60007810000 */
[----:B------:R-:W1:Y:S04]  /*3f00*/  SHFL.BFLY PT, R8, R5, 0x2, 0x1f ;  /* 0x0c401f0005087f89 */ /* 0x000e6800000e0000 */
[----:B------:R-:W2:Y:S01]  /*3f10*/  SHFL.BFLY PT, R7, R4, 0x1, 0x1f ;  /* 0x0c201f0004077f89 */ /* 0x000ea200000e0000 */
[----:B-1----:R-:W-:Y:S02]  /*3f20*/  FMNMX.FTZ R5, R5, R8, !PT ;  /* 0x0000000805057209 */ /* 0x002fe40007810000 */
[----:B--2---:R-:W-:-:S03]  /*3f30*/  FMNMX.FTZ R183, R4, R7, !PT ;  /* 0x0000000704b77209 */ /* 0x004fc60007810000 */
[----:B------:R-:W1:Y:S01]  /*3f40*/  SHFL.BFLY PT, R8, R5, 0x1, 0x1f ;  /* 0x0c201f0005087f89 */ /* 0x000e6200000e0000 */
[----:B------:R-:W-:-:S03]  /*3f50*/  FSETP.NEU.FTZ.AND P0, PT, R183, -INF , PT ;  /* 0xff800000b700780b */ /* 0x000fc60003f1d000 */
[----:B------:R-:W2:Y:S01]  /*3f60*/  SHFL.IDX PT, R7, R6, RZ, 0x1c1f ;  /* 0x001c1fff06077589 */ /* 0x000ea200000e0000 */
[----:B------:R-:W-:-:S03]  /*3f70*/  FMUL.FTZ R4, R183, c[0x0][0x2d0] ;  /* 0x0000b400b7047a20 */ /* 0x000fc60000410000 */
[----:B------:R-:W3:Y:S02]  /*3f80*/  SHFL.IDX PT, R6, R6, 0x1, 0x1c1f ;  /* 0x003c1f0006067f89 */ /* 0x000ee400000e0000 */
[----:B------:R-:W-:Y:S02]  /*3f90*/  FSEL R13, R4, RZ, P0 ;  /* 0x000000ff040d7208 */ /* 0x000fe40000000000 */
[----:B------:R-:W-:Y:S03]  /*3fa0*/  STL [R1+0xbc], R183 ;  /* 0x0000bcb701007387 */ /* 0x000fe60000100800 */
[----:B------:R-:W-:-:S04]  /*3fb0*/  FFMA.FTZ R4, R12, c[0x0][0x2d0], -R13 ;  /* 0x0000b4000c047a23 */ /* 0x000fc8000001080d */
[----:B------:R4:W-:Y:S01]  /*3fc0*/  MUFU.EX2 R242, R4 ;  /* 0x0000000400f27308 */ /* 0x0009e20000000800 */
[----:B-1----:R-:W-:Y:S01]  /*3fd0*/  FMNMX.FTZ R182, R5, R8, !PT ;  /* 0x0000000805b67209 */ /* 0x002fe20007810000 */
[----:B------:R-:W-:Y:S02]  /*3fe0*/  FFMA.FTZ R5, R15, c[0x0][0x2d0], -R13 ;  /* 0x0000b4000f057a23 */ /* 0x000fe4000001080d */
[----:B--2---:R-:W-:-:S04]  /*3ff0*/  IMAD.IADD R2, R9, 0x1, R7 ;  /* 0x0000000109027824 */ /* 0x004fc800078e0207 */
[----:B------:R3:W-:Y:S01]  /*4000*/  MUFU.EX2 R204, R5 ;  /* 0x0000000500cc7308 */ /* 0x0007e20000000800 */
[----:B------:R-:W-:Y:S01]  /*4010*/  FSETP.NEU.FTZ.AND P0, PT, R182, -INF , PT ;  /* 0xff800000b600780b */ /* 0x000fe20003f1d000 */
[----:B------:R-:W-:Y:S01]  /*4020*/  STL [R1+0xc0], R182 ;  /* 0x0000c0b601007387 */ /* 0x000fe20000100800 */
[----:B------:R-:W-:Y:S01]  /*4030*/  IMNMX R3, R11, R2, PT ;  /* 0x000000020b037217 */ /* 0x000fe20003800200 */
[----:B----4-:R-:W-:-:S03]  /*4040*/  FFMA.FTZ R4, R14, c[0x0][0x2d0], -R13 ;  /* 0x0000b4000e047a23 */ /* 0x010fc6000001080d */
[C---:B------:R-:W-:Y:S01]  /*4050*/  ISETP.GT.AND P2, PT, R3.reuse, 0x1, PT ;  /* 0x000000010300780c */ /* 0x040fe20003f44270 */
[----:B------:R1:W2:Y:S01]  /*4060*/  MUFU.EX2 R241, R4 ;  /* 0x0000000400f17308 */ /* 0x0002a20000000800 */
[----:B------:R-:W-:Y:S02]  /*4070*/  ISETP.GT.AND P6, PT, R3, RZ, PT ;  /* 0x000000ff0300720c */ /* 0x000fe40003fc4270 */
[----:B------:R-:W-:Y:S02]  /*4080*/  FSEL R20, R61, -INF , P2 ;  /* 0xff8000003d147808 */ /* 0x000fe40001000000 */
[----:B------:R-:W-:Y:S01]  /*4090*/  ISETP.GT.AND P2, PT, R3, 0x8, PT ;  /* 0x000000080300780c */ /* 0x000fe20003f44270 */
[----:B---3--:R-:W-:-:S05]  /*40a0*/  IMAD.IADD R5, R9, 0x1, R6 ;  /* 0x0000000109057824 */ /* 0x008fca00078e0206 */
[----:B------:R-:W-:-:S04]  /*40b0*/  IMNMX R2, R11, R5, PT ;  /* 0x000000050b027217 */ /* 0x000fc80003800200 */
[----:B------:R-:W-:Y:S01]  /*40c0*/  ISETP.GT.AND P1, PT, R2, RZ, PT ;  /* 0x000000ff0200720c */ /* 0x000fe20003f24270 */
[----:B-1----:R-:W-:Y:S01]  /*40d0*/  FMUL.FTZ R4, R182, c[0x0][0x2d0] ;  /* 0x0000b400b6047a20 */ /* 0x002fe20000410000 */
[----:B--2---:R-:W-:Y:S02]  /*40e0*/  F2FP.PACK_AB R8, R241, R242 ;  /* 0x000000f2f108723e */ /* 0x004fe400000000ff */
[----:B------:R-:W-:Y:S02]  /*40f0*/  FSEL R30, R62, -INF , P1 ;  /* 0xff8000003e1e7808 */ /* 0x000fe40000800000 */
[----:B------:R-:W-:Y:S01]  /*4100*/  FSEL R12, R4, RZ, P0 ;  /* 0x000000ff040c7208 */ /* 0x000fe20000000000 */
[----:B------:R-:W-:Y:S01]  /*4110*/  FFMA.FTZ R4, R16, c[0x0][0x2d0], -R13 ;  /* 0x0000b40010047a23 */ /* 0x000fe2000001080d */
[----:B------:R-:W-:Y:S02]  /*4120*/  ISETP.GT.AND P0, PT, R2, 0x1, PT ;  /* 0x000000010200780c */ /* 0x000fe40003f04270 */
[----:B------:R-:W-:Y:S01]  /*4130*/  FSEL R16, R56, -INF , P2 ;  /* 0xff80000038107808 */ /* 0x000fe20001000000 */
[----:B------:R1:W2:Y:S01]  /*4140*/  MUFU.EX2 R236, R4 ;  /* 0x0000000400ec7308 */ /* 0x0002a20000000800 */
[----:B------:R-:W-:Y:S01]  /*4150*/  FFMA.FTZ R0, R21, c[0x0][0x2d0], -R12 ;  /* 0x0000b40015007a23 */ /* 0x000fe2000001080c */
[----:B------:R-:W-:-:S02]  /*4160*/  FSEL R32, R63, -INF , P0 ;  /* 0xff8000003f207808 */ /* 0x000fc40000000000 */
[C---:B------:R-:W-:Y:S02]  /*4170*/  ISETP.GT.AND P0, PT, R3.reuse, 0x9, PT ;  /* 0x000000090300780c */ /* 0x040fe40003f04270 */
[----:B------:R-:W-:Y:S02]  /*4180*/  ISETP.GT.AND P1, PT, R3, 0x10, PT ;  /* 0x000000100300780c */ /* 0x000fe40003f24270 */
[----:B------:R3:W-:Y:S01]  /*4190*/  MUFU.EX2 R208, R0 ;  /* 0x0000000000d07308 */ /* 0x0007e20000000800 */
[----:B------:R-:W-:-:S04]  /*41a0*/  ISETP.GT.AND P2, PT, R2, 0x9, PT ;  /* 0x000000090200780c */ /* 0x000fc80003f44270 */
[----:B------:R-:W-:Y:S02]  /*41b0*/  FSEL R29, R59, -INF , P2 ;  /* 0xff8000003b1d7808 */ /* 0x000fe40001000000 */
[----:B------:R-:W-:Y:S01]  /*41c0*/  ISETP.GT.AND P2, PT, R3, 0x19, PT ;  /* 0x000000190300780c */ /* 0x000fe20003f44270 */
[----:B-1----:R-:W-:Y:S01]  /*41d0*/  FFMA.FTZ R4, R17, c[0x0][0x2d0], -R12 ;  /* 0x0000b40011047a23 */ /* 0x002fe2000001080c */
[----:B------:R-:W-:Y:S02]  /*41e0*/  FSEL R17, R60, -INF , P6 ;  /* 0xff8000003c117808 */ /* 0x000fe40003000000 */
[----:B------:R-:W-:Y:S01]  /*41f0*/  ISETP.GT.AND P6, PT, R3, 0x11, PT ;  /* 0x000000110300780c */ /* 0x000fe20003fc4270 */
[----:B------:R1:W-:Y:S01]  /*4200*/  MUFU.EX2 R207, R4 ;  /* 0x0000000400cf7308 */ /* 0x0003e20000000800 */
[----:B------:R-:W-:Y:S01]  /*4210*/  FSEL R23, R49, -INF , P2 ;  /* 0xff80000031177808 */ /* 0x000fe20001000000 */
[----:B------:R-:W-:Y:S01]  /*4220*/  LDSM.16.MT88.4 R60, [R226+0x900] ;  /* 0x00090000e23c783b */ /* 0x000fe20000004200 */
[----:B------:R-:W-:-:S02]  /*4230*/  FSEL R21, R53, -INF , P6 ;  /* 0xff80000035157808 */ /* 0x000fc40003000000 */
[----:B---3--:R-:W-:Y:S02]  /*4240*/  FMNMX.FTZ R0, R17, R20, !PT ;  /* 0x0000001411007209 */ /* 0x008fe40007810000 */
[C---:B------:R-:W-:Y:S02]  /*4250*/  ISETP.GT.AND P2, PT, R3.reuse, 0x28, PT ;  /* 0x000000280300780c */ /* 0x040fe40003f44270 */
[----:B------:R-:W-:Y:S02]  /*4260*/  FMNMX.FTZ R0, R16, R0, !PT ;  /* 0x0000000010007209 */ /* 0x000fe40007810000 */
[----:B------:R-:W-:Y:S02]  /*4270*/  FSEL R163, R44, -INF , P2 ;  /* 0xff8000002ca37808 */ /* 0x000fe40001000000 */
[C---:B------:R-:W-:Y:S02]  /*4280*/  ISETP.GT.AND P6, PT, R3.reuse, 0x31, PT ;  /* 0x000000310300780c */ /* 0x040fe40003fc4270 */
[----:B------:R-:W-:Y:S01]  /*4290*/  ISETP.GT.AND P2, PT, R3, 0x38, PT ;  /* 0x000000380300780c */ /* 0x000fe20003f44270 */
[----:B-1----:R-:W-:Y:S01]  /*42a0*/  FFMA.FTZ R4, R18, c[0x0][0x2d0], -R12 ;  /* 0x0000b40012047a23 */ /* 0x002fe2000001080c */
[----:B------:R-:W-:-:S02]  /*42b0*/  FSEL R18, R57, -INF , P0 ;  /* 0xff80000039127808 */ /* 0x000fc40000000000 */
[----:B------:R-:W-:Y:S01]  /*42c0*/  ISETP.GT.AND P0, PT, R2, 0x8, PT ;  /* 0x000000080200780c */ /* 0x000fe20003f04270 */
[----:B------:R1:W3:Y:S01]  /*42d0*/  MUFU.EX2 R206, R4 ;  /* 0x0000000400ce7308 */ /* 0x0002e20000000800 */
[----:B------:R-:W-:Y:S02]  /*42e0*/  FMNMX.FTZ R0, R18, R0, !PT ;  /* 0x0000000012007209 */ /* 0x000fe40007810000 */
[----:B------:R-:W-:Y:S02]  /*42f0*/  FSEL R28, R58, -INF , P0 ;  /* 0xff8000003a1c7808 */ /* 0x000fe40000000000 */
[----:B------:R-:W-:Y:S01]  /*4300*/  ISETP.GT.AND P0, PT, R2, 0x11, PT ;  /* 0x000000110200780c */ /* 0x000fe20003f04270 */
[----:B------:R-:W-:Y:S01]  /*4310*/  LDSM.16.MT88.4 R56, [R228+0x2900] ;  /* 0x00290000e438783b */ /* 0x000fe20000004200 */
[----:B------:R-:W-:Y:S02]  /*4320*/  FSEL R214, R73, -INF , P6 ;  /* 0xff80000049d67808 */ /* 0x000fe40003000000 */
[----:B------:R-:W-:-:S02]  /*4330*/  FSEL R33, R55, -INF , P0 ;  /* 0xff80000037217808 */ /* 0x000fc40000000000 */
[----:B------:R-:W-:Y:S02]  /*4340*/  ISETP.GT.AND P0, PT, R3, 0x18, PT ;  /* 0x000000180300780c */ /* 0x000fe40003f04270 */
[----:B------:R-:W-:Y:S02]  /*4350*/  FSEL R203, R168, -INF , P2 ;  /* 0xff800000a8cb7808 */ /* 0x000fe40001000000 */
[----:B------:R-:W-:Y:S01]  /*4360*/  FSEL R22, R48, -INF , P0 ;  /* 0xff80000030167808 */ /* 0x000fe20000000000 */
[----:B-1----:R-:W-:Y:S01]  /*4370*/  FFMA.FTZ R4, R19, c[0x0][0x2d0], -R12 ;  /* 0x0000b40013047a23 */ /* 0x002fe2000001080c */
[----:B------:R-:W-:Y:S02]  /*4380*/  FSEL R19, R52, -INF , P1 ;  /* 0xff80000034137808 */ /* 0x000fe40000800000 */
[----:B------:R-:W-:Y:S01]  /*4390*/  ISETP.GT.AND P1, PT, R2, 0x10, PT ;  /* 0x000000100200780c */ /* 0x000fe20003f24270 */
[----:B------:R1:W4:Y:S01]  /*43a0*/  MUFU.EX2 R243, R4 ;  /* 0x0000000400f37308 */ /* 0x0003220000000800 */
[----:B------:R-:W-:-:S02]  /*43b0*/  FMNMX.FTZ R0, R19, R0, !PT ;  /* 0x0000000013007209 */ /* 0x000fc40007810000 */
[----:B------:R-:W-:Y:S02]  /*43c0*/  FSEL R31, R54, -INF , P1 ;  /* 0xff800000361f7808 */ /* 0x000fe40000800000 */
[C---:B------:R-:W-:Y:S01]  /*43d0*/  ISETP.GT.AND P1, PT, R2.reuse, 0x18, PT ;  /* 0x000000180200780c */ /* 0x040fe20003f24270 */
[----:B------:R-:W-:Y:S01]  /*43e0*/  LDSM.16.MT88.4 R52, [R228+0x900] ;  /* 0x00090000e434783b */ /* 0x000fe20000004200 */
[----:B------:R-:W-:Y:S02]  /*43f0*/  FMNMX.FTZ R0, R21, R0, !PT ;  /* 0x0000000015007209 */ /* 0x000fe40007810000 */
[----:B------:R-:W-:Y:S02]  /*4400*/  ISETP.GT.AND P0, PT, R2, 0x19, PT ;  /* 0x000000190200780c */ /* 0x000fe40003f04270 */
[----:B------:R-:W-:Y:S02]  /*4410*/  FSEL R34, R50, -INF , P1 ;  /* 0xff80000032227808 */ /* 0x000fe40000800000 */
[----:B------:R-:W-:-:S02]  /*4420*/  ISETP.GT.AND P1, PT, R3, 0x20, PT ;  /* 0x000000200300780c */ /* 0x000fc40003f24270 */
[----:B------:R-:W-:Y:S01]  /*4430*/  FMNMX.FTZ R0, R22, R0, !PT ;  /* 0x0000000016007209 */ /* 0x000fe20007810000 */
[----:B-1----:R-:W-:Y:S01]  /*4440*/  FFMA.FTZ R4, R25, c[0x0][0x2d0], -R13 ;  /* 0x0000b40019047a23 */ /* 0x002fe2000001080d */
[----:B------:R-:W-:Y:S02]  /*4450*/  FSEL R68, R51, -INF , P0 ;  /* 0xff80000033447808 */ /* 0x000fe40000000000 */
[----:B------:R-:W-:Y:S01]  /*4460*/  ISETP.GT.AND P0, PT, R3, 0x21, PT ;  /* 0x000000210300780c */ /* 0x000fe20003f04270 */
[----:B------:R-:W-:Y:S01]  /*4470*/  MUFU.EX2 R229, R4 ;  /* 0x0000000400e57308 */ /* 0x000fe20000000800 */
[----:B------:R-:W-:Y:S01]  /*4480*/  FSEL R161, R40, -INF , P1 ;  /* 0xff80000028a17808 */ /* 0x000fe20000800000 */
[----:B------:R-:W-:Y:S01]  /*4490*/  LDSM.16.MT88.4 R48, [R227+0x900] ;  /* 0x00090000e330783b */ /* 0x000fe20000004200 */
        /* <DEDUP_REMOVED lines=8> */
[----:B------:R-:W-:Y:S02]  /*4520*/  FSEL R160, R42, -INF , P1 ;  /* 0xff8000002aa07808 */ /* 0x000fe40000800000 */
[----:B------:R-:W-:Y:S02]  /*4530*/  FMNMX.FTZ R0, R163, R0, !PT ;  /* 0x00000000a3007209 */ /* 0x000fe40007810000 */
[----:B------:R-:W-:Y:S01]  /*4540*/  ISETP.GT.AND P1, PT, R3, 0x39, PT ;  /* 0x000000390300780c */ /* 0x000fe20003f24270 */
[----:B------:R-:W-:Y:S01]  /*4550*/  FFMA.FTZ R3, R24, c[0x0][0x2d0], -R13 ;  /* 0x0000b40018037a23 */ /* 0x000fe2000001080d */
[----:B------:R-:W-:Y:S02]  /*4560*/  FSEL R215, R72, -INF , P0 ;  /* 0xff80000048d77808 */ /* 0x000fe40000000000 */
[----:B------:R-:W-:Y:S01]  /*4570*/  FMNMX.FTZ R0, R162, R0, !PT ;  /* 0x00000000a2007209 */ /* 0x000fe20007810000 */
[----:B------:R1:W-:Y:S01]  /*4580*/  MUFU.EX2 R232, R3 ;  /* 0x0000000300e87308 */ /* 0x0003e20000000800 */
[----:B------:R-:W-:-:S02]  /*4590*/  FSEL R202, R169, -INF , P1 ;  /* 0xff800000a9ca7808 */ /* 0x000fc40000800000 */
[----:B------:R-:W-:Y:S02]  /*45a0*/  FMNMX.FTZ R0, R215, R0, !PT ;  /* 0x00000000d7007209 */ /* 0x000fe40007810000 */
[----:B------:R-:W-:Y:S02]  /*45b0*/  ISETP.GT.AND P0, PT, R2, 0x21, PT ;  /* 0x000000210200780c */ /* 0x000fe40003f04270 */
[----:B------:R-:W-:Y:S02]  /*45c0*/  FMNMX.FTZ R0, R214, R0, !PT ;  /* 0x00000000d6007209 */ /* 0x000fe40007810000 */
[----:B------:R-:W-:Y:S02]  /*45d0*/  FSEL R71, R43, -INF , P0 ;  /* 0xff8000002b477808 */ /* 0x000fe40000000000 */
[----:B------:R-:W-:Y:S02]  /*45e0*/  FMNMX.FTZ R0, R203, R0, !PT ;  /* 0x00000000cb007209 */ /* 0x000fe40007810000 */
[----:B------:R-:W-:-:S02]  /*45f0*/  ISETP.GT.AND P0, PT, R2, 0x28, PT ;  /* 0x000000280200780c */ /* 0x000fc40003f04270 */
[----:B------:R-:W-:Y:S02]  /*4600*/  FMNMX.FTZ R0, R202, R0, !PT ;  /* 0x00000000ca007209 */ /* 0x000fe40007810000 */
[----:B-1----:R-:W-:Y:S02]  /*4610*/  FMNMX.FTZ R3, R30, R32, !PT ;  /* 0x000000201e037209 */ /* 0x002fe40007810000 */
[----:B------:R-:W-:Y:S01]  /*4620*/  ISETP.GT.AND P1, PT, R2, 0x29, PT ;  /* 0x000000290200780c */ /* 0x000fe20003f24270 */
[----:B------:R-:W1:Y:S01]  /*4630*/  SHFL.BFLY PT, R5, R0, 0x2, 0x1f ;  /* 0x0c401f0000057f89 */ /* 0x000e6200000e0000 */
[----:B------:R-:W-:Y:S02]  /*4640*/  FMNMX.FTZ R3, R28, R3, !PT ;  /* 0x000000031c037209 */ /* 0x000fe40007810000 */
[----:B------:R-:W-:Y:S02]  /*4650*/  FSEL R70, R46, -INF , P0 ;  /* 0xff8000002e467808 */ /* 0x000fe40000000000 */
[----:B------:R-:W-:Y:S01]  /*4660*/  FMNMX.FTZ R4, R29, R3, !PT ;  /* 0x000000031d047209 */ /* 0x000fe20007810000 */
[----:B------:R-:W-:Y:S01]  /*4670*/  FFMA.FTZ R3, R26, c[0x0][0x2d0], -R13 ;  /* 0x0000b4001a037a23 */ /* 0x000fe2000001080d */
[----:B------:R-:W-:-:S02]  /*4680*/  FSEL R69, R47, -INF , P1 ;  /* 0xff8000002f457808 */ /* 0x000fc40000800000 */
[----:B------:R-:W-:Y:S01]  /*4690*/  FMNMX.FTZ R4, R31, R4, !PT ;  /* 0x000000041f047209 */ /* 0x000fe20007810000 */
[----:B------:R2:W-:Y:S01]  /*46a0*/  MUFU.EX2 R205, R3 ;  /* 0x0000000300cd7308 */ /* 0x0005e20000000800 */
[C---:B------:R-:W-:Y:S01]  /*46b0*/  ISETP.GT.AND P6, PT, R2.reuse, 0x30, PT ;  /* 0x000000300200780c */ /* 0x040fe20003fc4270 */
[----:B------:R-:W-:Y:S01]  /*46c0*/  LDSM.16.MT88.4 R44, [R225+0x900] ;  /* 0x00090000e12c783b */ /* 0x000fe20000004200 */
[C---:B------:R-:W-:Y:S02]  /*46d0*/  ISETP.GT.AND P2, PT, R2.reuse, 0x31, PT ;  /* 0x000000310200780c */ /* 0x040fe40003f44270 */
[C---:B------:R-:W-:Y:S02]  /*46e0*/  ISETP.GT.AND P1, PT, R2.reuse, 0x38, PT ;  /* 0x000000380200780c */ /* 0x040fe40003f24270 */
[----:B------:R-:W-:Y:S02]  /*46f0*/  ISETP.GT.AND P0, PT, R2, 0x39, PT ;  /* 0x000000390200780c */ /* 0x000fe40003f04270 */
[----:B------:R-:W-:-:S02]  /*4700*/  FSEL R201, R74, -INF , P6 ;  /* 0xff8000004ac97808 */ /* 0x000fc40003000000 */
[----:B------:R-:W-:Y:S02]  /*4710*/  FSEL R200, R75, -INF , P2 ;  /* 0xff8000004bc87808 */ /* 0x000fe40001000000 */
[----:B------:R-:W-:Y:S01]  /*4720*/  FSEL R179, R170, -INF , P1 ;  /* 0xff800000aab37808 */ /* 0x000fe20000800000 */
[----:B------:R-:W-:Y:S01]  /*4730*/  LDSM.16.MT88.4 R72, [R226+0x2900] ;  /* 0x00290000e248783b */ /* 0x000fe20000004200 */
[----:B-1----:R-:W-:Y:S02]  /*4740*/  FMNMX.FTZ R0, R0, R5, !PT ;  /* 0x0000000500007209 */ /* 0x002fe40007810000 */
[----:B--2---:R-:W-:Y:S01]  /*4750*/  FMNMX.FTZ R3, R33, R4, !PT ;  /* 0x0000000421037209 */ /* 0x004fe20007810000 */
[----:B------:R-:W-:Y:S01]  /*4760*/  FFMA.FTZ R4, R27, c[0x0][0x2d0], -R13 ;  /* 0x0000b4001b047a23 */ /* 0x000fe2000001080d */
[----:B------:R-:W-:Y:S01]  /*4770*/  FSEL R178, R171, -INF , P0 ;  /* 0xff800000abb27808 */ /* 0x000fe20000000000 */
[----:B------:R-:W1:Y:S01]  /*4780*/  SHFL.BFLY PT, R15, R0, 0x1, 0x1f ;  /* 0x0c201f00000f7f89 */ /* 0x000e6200000e0000 */
[----:B------:R-:W-:Y:S01]  /*4790*/  FMNMX.FTZ R3, R34, R3, !PT ;  /* 0x0000000322037209 */ /* 0x000fe20007810000 */
[----:B------:R2:W2:Y:S01]  /*47a0*/  MUFU.EX2 R249, R4 ;  /* 0x0000000400f97308 */ /* 0x0004a20000000800 */
[----:B------:R-:W-:-:S02]  /*47b0*/  F2FP.PACK_AB R10, R236, R204 ;  /* 0x000000ccec0a723e */ /* 0x000fc400000000ff */
[----:B------:R-:W-:Y:S02]  /*47c0*/  FMNMX.FTZ R3, R68, R3, !PT ;  /* 0x0000000344037209 */ /* 0x000fe40007810000 */
[----:B---3--:R-:W-:Y:S02]  /*47d0*/  F2FP.PACK_AB R9, R206, R207 ;  /* 0x000000cfce09723e */ /* 0x008fe400000000ff */
[----:B------:R-:W-:Y:S02]  /*47e0*/  FMNMX.FTZ R2, R160, R3, !PT ;  /* 0x00000003a0027209 */ /* 0x000fe40007810000 */
[----:B----4-:R-:W-:Y:S02]  /*47f0*/  F2FP.PACK_AB R11, R208, R243 ;  /* 0x000000f3d00b723e */ /* 0x010fe400000000ff */
[----:B------:R-:W-:Y:S01]  /*4800*/  FMNMX.FTZ R3, R71, R2, !PT ;  /* 0x0000000247037209 */ /* 0x000fe20007810000 */
[----:B------:R-:W-:-:S03]  /*4810*/  FFMA.FTZ R2, R36, c[0x0][0x2d0], -R12 ;  /* 0x0000b40024027a23 */ /* 0x000fc6000001080c */
[----:B------:R-:W-:Y:S01]  /*4820*/  FMNMX.FTZ R3, R70, R3, !PT ;  /* 0x0000000346037209 */ /* 0x000fe20007810000 */
[----:B------:R3:W-:Y:S01]  /*4830*/  MUFU.EX2 R224, R2 ;  /* 0x0000000200e07308 */ /* 0x0007e20000000800 */
[----:B--2---:R-:W-:Y:S01]  /*4840*/  FFMA.FTZ R4, R35, c[0x0][0x2d0], -R12 ;  /* 0x0000b40023047a23 */ /* 0x004fe2000001080c */
[C---:B------:R-:W-:Y:S01]  /*4850*/  HMMA.16816.F32 R64, R8.reuse, R88, RZ ;  /* 0x000000580840723c */ /* 0x040fe200000018ff */
[----:B------:R-:W-:Y:S02]  /*4860*/  FMNMX.FTZ R3, R69, R3, !PT ;  /* 0x0000000345037209 */ /* 0x000fe40007810000 */
[----:B------:R-:W-:Y:S02]  /*4870*/  F2FP.PACK_AB R6, R249, R205 ;  /* 0x000000cdf906723e */ /* 0x000fe400000000ff */
[----:B------:R-:W-:Y:S01]  /*4880*/  FMNMX.FTZ R3, R201, R3, !PT ;  /* 0x00000003c9037209 */ /* 0x000fe20007810000 */
[----:B------:R2:W4:Y:S01]  /*4890*/  MUFU.EX2 R231, R4 ;  /* 0x0000000400e77308 */ /* 0x0005220000000800 */
[----:B-1----:R-:W-:Y:S01]  /*48a0*/  FMNMX.FTZ R185, R0, R15, !PT ;  /* 0x0000000f00b97209 */ /* 0x002fe20007810000 */
[----:B------:R-:W-:Y:S01]  /*48b0*/  HMMA.16816.F32 R144, R8, R104, RZ ;  /* 0x000000680890723c */ /* 0x000fe200000018ff */
[----:B------:R-:W-:-:S02]  /*48c0*/  FMNMX.FTZ R3, R200, R3, !PT ;  /* 0x00000003c8037209 */ /* 0x000fc40007810000 */
[----:B------:R-:W-:Y:S02]  /*48d0*/  FSETP.NEU.FTZ.AND P0, PT, R185, -INF , PT ;  /* 0xff800000b900780b */ /* 0x000fe40003f1d000 */
[----:B------:R-:W-:Y:S01]  /*48e0*/  FMNMX.FTZ R3, R179, R3, !PT ;  /* 0x00000003b3037209 */ /* 0x000fe20007810000 */
[----:B---3--:R-:W-:Y:S02]  /*48f0*/  FFMA.FTZ R2, R37, c[0x0][0x2d0], -R12 ;  /* 0x0000b40025027a23 */ /* 0x008fe4000001080c */
[C---:B------:R-:W-:Y:S01]  /*4900*/  HMMA.16816.F32 R136, R8.reuse, R116, RZ ;  /* 0x000000740888723c */ /* 0x040fe200000018ff */
[----:B------:R-:W-:Y:S01]  /*4910*/  FMNMX.FTZ R3, R178, R3, !PT ;  /* 0x00000003b2037209 */ /* 0x000fe20007810000 */
[----:B------:R1:W-:Y:S04]  /*4920*/  MUFU.EX2 R182, R2 ;  /* 0x0000000200b67308 */ /* 0x0003e80000000800 */
[----:B------:R-:W3:Y:S01]  /*4930*/  SHFL.BFLY PT, R14, R3, 0x2, 0x1f ;  /* 0x0c401f00030e7f89 */ /* 0x000ee200000e0000 */
[----:B--2---:R-:W-:Y:S01]  /*4940*/  F2FP.PACK_AB R4, R229, R232 ;  /* 0x000000e8e504723e */ /* 0x004fe200000000ff */
[----:B------:R-:W-:Y:S01]  /*4950*/  HMMA.16816.F32 R80, R8, R106, RZ ;  /* 0x0000006a0850723c */ /* 0x000fe200000018ff */
[----:B----4-:R-:W-:-:S07]  /*4960*/  F2FP.PACK_AB R5, R224, R231 ;  /* 0x000000e7e005723e */ /* 0x010fce00000000ff */
[----:B------:R-:W-:Y:S01]  /*4970*/  HMMA.16816.F32 R156, R8, R96, RZ ;  /* 0x00000060089c723c */ /* 0x000fe200000018ff */
[----:B-1----:R-:W-:-:S04]  /*4980*/  FFMA.FTZ R2, R38, c[0x0][0x2d0], -R12 ;  /* 0x0000b40026027a23 */ /* 0x002fc8000001080c */
[----:B------:R1:W2:Y:S03]  /*4990*/  MUFU.EX2 R245, R2 ;  /* 0x0000000200f57308 */ /* 0x0002a60000000800 */
[----:B------:R-:W-:Y:S01]  /*49a0*/  HMMA.16816.F32 R152, R8, R92, RZ ;  /* 0x0000005c0898723c */ /* 0x000fe200000018ff */
[----:B---3--:R-:W-:-:S07]  /*49b0*/  FMNMX.FTZ R0, R3, R14, !PT ;  /* 0x0000000e03007209 */ /* 0x008fce0007810000 */
[----:B------:R-:W-:Y:S01]  /*49c0*/  HMMA.16816.F32 R148, R8, R100, RZ ;  /* 0x000000640894723c */ /* 0x000fe200000018ff */
        /* <DEDUP_REMOVED lines=9> */
[----:B-1----:R-:W-:-:S04]  /*4a60*/  FFMA.FTZ R3, R20, c[0x0][0x2d0], -R2 ;  /* 0x0000b40014037a23 */ /* 0x002fc80000010802 */
[----:B------:R1:W2:Y:S03]  /*4a70*/  MUFU.EX2 R177, R3 ;  /* 0x0000000300b17308 */ /* 0x0002a60000000800 */
[C---:B------:R-:W-:Y:S08]  /*4a80*/  HMMA.16816.F32 R108, R8.reuse, R94, RZ ;  /* 0x0000005e086c723c */ /* 0x040ff000000018ff */
[----:B------:R-:W-:Y:S01]  /*4a90*/  HMMA.16816.F32 R84, R8, R102, RZ ;  /* 0x000000660854723c */ /* 0x000fe200000018ff */
[----:B-1----:R-:W-:-:S07]  /*4aa0*/  FFMA.FTZ R3, R16, c[0x0][0x2d0], -R2 ;  /* 0x0000b40010037a23 */ /* 0x002fce0000010802 */
[C---:B------:R-:W-:Y:S01]  /*4ab0*/  HMMA.16816.F32 R40, R8.reuse, R114, RZ ;  /* 0x000000720828723c */ /* 0x040fe200000018ff */
[----:B------:R1:W-:Y:S07]  /*4ac0*/  MUFU.EX2 R213, R3 ;  /* 0x0000000300d57308 */ /* 0x0003ee0000000800 */
[C---:B------:R-:W-:Y:S08]  /*4ad0*/  HMMA.16816.F32 R36, R8.reuse, R118, RZ ;  /* 0x000000760824723c */ /* 0x040ff000000018ff */
[----:B------:R-:W-:Y:S01]  /*4ae0*/  HMMA.16816.F32 R24, R8, R122, RZ ;  /* 0x0000007a0818723c */ /* 0x000fe200000018ff */
[----:B------:R-:W3:Y:S01]  /*4af0*/  SHFL.BFLY PT, R8, R0, 0x1, 0x1f ;  /* 0x0c201f0000087f89 */ /* 0x000ee200000e0000 */
[----:B-1----:R-:W-:-:S04]  /*4b00*/  FFMA.FTZ R3, R18, c[0x0][0x2d0], -R2 ;  /* 0x0000b40012037a23 */ /* 0x002fc80000010802 */
[----:B------:R1:W-:Y:S02]  /*4b10*/  MUFU.EX2 R14, R3 ;  /* 0x00000003000e7308 */ /* 0x0003e40000000800 */
[C---:B------:R-:W-:Y:S01]  /*4b20*/  HMMA.16816.F32 R192, R4.reuse, R44, R64 ;  /* 0x0000002c04c0723c */ /* 0x040fe20000001840 */
[----:B------:R-:W4:Y:S07]  /*4b30*/  LDSM.16.MT88.4 R64, [R227+0x2900] ;  /* 0x00290000e340783b */ /* 0x000f2e0000004200 */
[----:B------:R-:W-:Y:S01]  /*4b40*/  HMMA.16816.F32 R144, R4, R76, R144 ;  /* 0x0000004c0490723c */ /* 0x000fe20000001890 */
[----:B-1----:R-:W-:-:S07]  /*4b50*/  FFMA.FTZ R3, R19, c[0x0][0x2d0], -R2 ;  /* 0x0000b40013037a23 */ /* 0x002fce0000010802 */
[C---:B------:R-:W-:Y:S01]  /*4b60*/  HMMA.16816.F32 R136, R4.reuse, R56, R136 ;  /* 0x000000380488723c */ /* 0x040fe20000001888 */
[----:B---3--:R-:W-:Y:S01]  /*4b70*/  FMNMX.FTZ R184, R0, R8, !PT ;  /* 0x0000000800b87209 */ /* 0x008fe20007810000 */
[----:B------:R1:W-:Y:S03]  /*4b80*/  MUFU.EX2 R233, R3 ;  /* 0x0000000300e97308 */ /* 0x0003e60000000800 */
[C---:B------:R-:W-:Y:S01]  /*4b90*/  FSETP.NEU.FTZ.AND P0, PT, R184.reuse, -INF , PT ;  /* 0xff800000b800780b */ /* 0x040fe20003f1d000 */
[----:B------:R-:W-:Y:S02]  /*4ba0*/  FMUL.FTZ R0, R184, c[0x0][0x2d0] ;  /* 0x0000b400b8007a20 */ /* 0x000fe40000410000 */
[----:B------:R-:W-:Y:S03]  /*4bb0*/  HMMA.16816.F32 R168, R4, R60, R156 ;  /* 0x0000003c04a8723c */ /* 0x000fe6000000189c */
[----:B------:R-:W-:-:S05]  /*4bc0*/  FSEL R0, R0, RZ, P0 ;  /* 0x000000ff00007208 */ /* 0x000fca0000000000 */
[----:B------:R-:W-:Y:S01]  /*4bd0*/  IMAD.MOV.U32 R210, RZ, RZ, R147 ;  /* 0x000000ffffd27224 */ /* 0x000fe200078e0093 */
[C---:B------:R-:W-:Y:S01]  /*4be0*/  HMMA.16816.F32 R156, R4.reuse, R54, R108 ;  /* 0x00000036049c723c */ /* 0x040fe2000000186c */
[----:B------:R-:W-:Y:S01]  /*4bf0*/  MOV R248, R145 ;  /* 0x0000009100f87202 */ /* 0x000fe20000000f00 */
[----:B-1----:R-:W-:Y:S02]  /*4c00*/  FFMA.FTZ R3, R21, c[0x0][0x2d0], -R2 ;  /* 0x0000b40015037a23 */ /* 0x002fe40000010802 */
[----:B------:R-:W-:Y:S02]  /*4c10*/  IMAD.MOV.U32 R211, RZ, RZ, R146 ;  /* 0x000000ffffd37224 */ /* 0x000fe400078e0092 */
[----:B------:R1:W-:Y:S01]  /*4c20*/  MUFU.EX2 R230, R3 ;  /* 0x0000000300e67308 */ /* 0x0003e20000000800 */
[----:B------:R-:W-:Y:S01]  /*4c30*/  IMAD.MOV.U32 R19, RZ, RZ, R139 ;  /* 0x000000ffff137224 */ /* 0x000fe200078e008b */
[----:B------:R-:W-:Y:S01]  /*4c40*/  MOV R10, R137 ;  /* 0x00000089000a7202 */ /* 0x000fe20000000f00 */
[----:B------:R-:W-:Y:S01]  /*4c50*/  IMAD.MOV.U32 R11, RZ, RZ, R138 ;  /* 0x000000ffff0b7224 */ /* 0x000fe200078e008a */
[----:B----4-:R-:W-:Y:S01]  /*4c60*/  HMMA.16816.F32 R132, R4, R64, R132 ;  /* 0x000000400484723c */ /* 0x010fe20000001884 */
[----:B------:R-:W-:-:S02]  /*4c70*/  IMAD.MOV.U32 R147, RZ, RZ, R136 ;  /* 0x000000ffff937224 */ /* 0x000fc400078e0088 */
[----:B------:R-:W-:-:S05]  /*4c80*/  IMAD.MOV.U32 R209, RZ, RZ, R144 ;  /* 0x000000ffffd17224 */ /* 0x000fca00078e0090 */
[----:B------:R-:W-:Y:S01]  /*4c90*/  HMMA.16816.F32 R196, R4, R48, R148 ;  /* 0x0000003004c4723c */ /* 0x000fe20000001894 */
[----:B-1----:R-:W-:-:S04]  /*4ca0*/  FFMA.FTZ R3, R22, c[0x0][0x2d0], -R2 ;  /* 0x0000b40016037a23 */ /* 0x002fc80000010802 */
[----:B------:R1:W-:Y:S03]  /*4cb0*/  MUFU.EX2 R18, R3 ;  /* 0x0000000300127308 */ /* 0x0003e60000000800 */
[C---:B------:R-:W-:Y:S08]  /*4cc0*/  HMMA.16816.F32 R216, R4.reuse, R50, R84 ;  /* 0x0000003204d8723c */ /* 0x040ff00000001854 */
[----:B------:R-:W-:Y:S01]  /*4cd0*/  IMAD.MOV.U32 R9, RZ, RZ, R134 ;  /* 0x000000ffff097224 */ /* 0x000fe200078e0086 */
[C---:B------:R-:W-:Y:S01]  /*4ce0*/  HMMA.16816.F32 R140, R4.reuse, R72, R140 ;  /* 0x00000048048c723c */ /* 0x040fe2000000188c */
[----:B------:R-:W-:Y:S01]  /*4cf0*/  IMAD.MOV.U32 R8, RZ, RZ, R133 ;  /* 0x000000ffff087224 */ /* 0x000fe200078e0085 */
[----:B------:R-:W-:Y:S01]  /*4d00*/  MOV R16, R132 ;  /* 0x0000008400107202 */ /* 0x000fe20000000f00 */
[----:B------:R-:W-:Y:S01]  /*4d10*/  IMAD.MOV.U32 R110, RZ, RZ, R9 ;  /* 0x000000ffff6e7224 */ /* 0x000fe200078e0009 */
[----:B------:R-:W-:Y:S01]  /*4d20*/  MOV R86, R251 ;  /* 0x000000fb00567202 */ /* 0x000fe20000000f00 */
[----:B------:R-:W-:Y:S01]  /*4d30*/  IMAD.MOV.U32 R111, RZ, RZ, R8 ;  /* 0x000000ffff6f7224 */ /* 0x000fe200078e0008 */
[----:B--2---:R-:W-:Y:S01]  /*4d40*/  F2FP.PACK_AB R8, R177, R212 ;  /* 0x000000d4b108723e */ /* 0x004fe200000000ff */
[----:B-1----:R-:W-:Y:S01]  /*4d50*/  FFMA.FTZ R3, R23, c[0x0][0x2d0], -R2 ;  /* 0x0000b40017037a23 */ /* 0x002fe20000010802 */
[----:B------:R-:W-:Y:S01]  /*4d60*/  HMMA.16816.F32 R152, R4, R52, R152 ;  /* 0x000000340498723c */ /* 0x000fe20000001898 */
[----:B------:R-:W-:-:S02]  /*4d70*/  IMAD.MOV.U32 R187, RZ, RZ, R196 ;  /* 0x000000ffffbb7224 */ /* 0x000fc400078e00c4 */
[----:B------:R1:W2:Y:S01]  /*4d80*/  MUFU.EX2 R15, R3 ;  /* 0x00000003000f7308 */ /* 0x0002a20000000800 */
[----:B------:R-:W-:Y:S02]  /*4d90*/  IMAD.MOV.U32 R186, RZ, RZ, R197 ;  /* 0x000000ffffba7224 */ /* 0x000fe400078e00c5 */
[----:B------:R-:W-:Y:S02]  /*4da0*/  IMAD.MOV.U32 R181, RZ, RZ, R198 ;  /* 0x000000ffffb57224 */ /* 0x000fe400078e00c6 */
[----:B------:R-:W-:Y:S01]  /*4db0*/  HMMA.16816.F32 R20, R4, R78, R80 ;  /* 0x0000004e0414723c */ /* 0x000fe20000001850 */
[----:B------:R-:W-:Y:S02]  /*4dc0*/  IMAD.MOV.U32 R180, RZ, RZ, R199 ;  /* 0x000000ffffb47224 */ /* 0x000fe400078e00c7 */
[----:B------:R-:W-:Y:S02]  /*4dd0*/  IMAD.MOV.U32 R17, RZ, RZ, R135 ;  /* 0x000000ffff117224 */ /* 0x000fe400078e0087 */
[----:B------:R-:W-:-:S03]  /*4de0*/  IMAD.MOV.U32 R87, RZ, RZ, R250 ;  /* 0x000000ffff577224 */ /* 0x000fc600078e00fa */
[C---:B------:R-:W-:Y:S01]  /*4df0*/  HMMA.16816.F32 R196, R4.reuse, R46, R128 ;  /* 0x0000002e04c4723c */ /* 0x040fe20000001880 */
[----:B------:R-:W-:Y:S01]  /*4e00*/  IMAD.MOV.U32 R35, RZ, RZ, R141 ;  /* 0x000000ffff237224 */ /* 0x000fe200078e008d */
[----:B------:R-:W-:Y:S01]  /*4e10*/  MOV R146, R142 ;  /* 0x0000008e00927202 */ /* 0x000fe20000000f00 */
[----:B-1----:R-:W-:Y:S02]  /*4e20*/  FFMA.FTZ R3, R30, c[0x0][0x2d0], -R0 ;  /* 0x0000b4001e037a23 */ /* 0x002fe40000010800 */
[----:B--2---:R-:W-:Y:S02]  /*4e30*/  IMAD.MOV.U32 R85, RZ, RZ, R15 ;  /* 0x000000ffff557224 */ /* 0x004fe400078e000f */
[----:B------:R1:W-:Y:S01]  /*4e40*/  MUFU.EX2 R108, R3 ;  /* 0x00000003006c7308 */ /* 0x0003e20000000800 */
[----:B------:R-:W-:Y:S01]  /*4e50*/  MOV R131, R11 ;  /* 0x0000000b00837202 */ /* 0x000fe20000000f00 */
[----:B------:R-:W-:Y:S01]  /*4e60*/  IMAD.MOV.U32 R129, RZ, RZ, R10 ;  /* 0x000000ffff817224 */ /* 0x000fe200078e000a */
[----:B------:R-:W-:Y:S01]  /*4e70*/  F2FP.PACK_AB R10, R14, R213 ;  /* 0x000000d50e0a723e */ /* 0x000fe200000000ff */
[----:B------:R-:W-:Y:S01]  /*4e80*/  IMAD.MOV.U32 R145, RZ, RZ, R143 ;  /* 0x000000ffff917224 */ /* 0x000fe200078e008f */
[----:B------:R-:W-:Y:S01]  /*4e90*/  HMMA.16816.F32 R220, R4, R66, R24 ;  /* 0x0000004204dc723c */ /* 0x000fe20000001818 */
[----:B------:R-:W-:-:S02]  /*4ea0*/  IMAD.MOV.U32 R144, RZ, RZ, R140 ;  /* 0x000000ffff907224 */ /* 0x000fc400078e008c */
[----:B------:R-:W-:Y:S01]  /*4eb0*/  IMAD.MOV.U32 R130, RZ, RZ, R19 ;  /* 0x000000ffff827224 */ /* 0x000fe200078e0013 */
[----:B------:R-:W-:Y:S01]  /*4ec0*/  MOV R136, R22 ;  /* 0x0000001600887202 */ /* 0x000fe20000000f00 */
[----:B------:R-:W-:Y:S02]  /*4ed0*/  IMAD.MOV.U32 R139, RZ, RZ, R23 ;  /* 0x000000ffff8b7224 */ /* 0x000fe400078e0017 */
[----:B------:R-:W-:Y:S01]  /*4ee0*/  IMAD.MOV.U32 R138, RZ, RZ, R20 ;  /* 0x000000ffff8a7224 */ /* 0x000fe200078e0014 */
[----:B------:R-:W-:Y:S01]  /*4ef0*/  HMMA.16816.F32 R140, R4, R62, R124 ;  /* 0x0000003e048c723c */ /* 0x000fe2000000187c */
[----:B------:R-:W-:Y:S02]  /*4f00*/  IMAD.MOV.U32 R137, RZ, RZ, R21 ;  /* 0x000000ffff897224 */ /* 0x000fe400078e0015 */
[----:B-1----:R-:W-:Y:S02]  /*4f10*/  FFMA.FTZ R3, R32, c[0x0][0x2d0], -R0 ;  /* 0x0000b40020037a23 */ /* 0x002fe40000010800 */
[----:B------:R-:W-:-:S02]  /*4f20*/  IMAD.MOV.U32 R128, RZ, RZ, R188 ;  /* 0x000000ffff807224 */ /* 0x000fc400078e00bc */
[----:B------:R1:W2:Y:S01]  /*4f30*/  MUFU.EX2 R84, R3 ;  /* 0x0000000300547308 */ /* 0x0002a20000000800 */
[----:B------:R-:W-:Y:S01]  /*4f40*/  HMMA.16816.F32 R20, R4, R74, R40 ;  /* 0x0000004a0414723c */ /* 0x000fe20000001828 */
[----:B-1----:R-:W-:Y:S01]  /*4f50*/  FFMA.FTZ R3, R28, c[0x0][0x2d0], -R0 ;  /* 0x0000b4001c037a23 */ /* 0x002fe20000010800 */
[----:B--2---:R-:W-:-:S05]  /*4f60*/  F2FP.PACK_AB R9, R84, R108 ;  /* 0x0000006c5409723e */ /* 0x004fca00000000ff */
[----:B------:R1:W-:Y:S11]  /*4f70*/  MUFU.EX2 R109, R3 ;  /* 0x00000003006d7308 */ /* 0x0003f60000000800 */
[----:B------:R-:W-:Y:S06]  /*4f80*/  @!UPT UIADD3 URZ, URZ, URZ, URZ ;  /* 0x0000003f3f3ff290 */ /* 0x000fec000fffe03f */
[----:B------:R-:W-:Y:S02]  /*4f90*/  IMAD.MOV.U32 R183, RZ, RZ, R20 ;  /* 0x000000ffffb77224 */ /* 0x000fe400078e0014 */
[----:B------:R-:W-:Y:S02]  /*4fa0*/  IMAD.MOV.U32 R234, RZ, RZ, R21 ;  /* 0x000000ffffea7224 */ /* 0x000fe400078e0015 */
[----:B------:R-:W-:Y:S02]  /*4fb0*/  IMAD.MOV.U32 R235, RZ, RZ, R22 ;  /* 0x000000ffffeb7224 */ /* 0x000fe400078e0016 */
[----:B------:R-:W-:Y:S02]  /*4fc0*/  IMAD.MOV.U32 R15, RZ, RZ, R23 ;  /* 0x000000ffff0f7224 */ /* 0x000fe400078e0017 */
[----:B------:R-:W-:Y:S01]  /*4fd0*/  HMMA.16816.F32 R20, R4, R58, R36 ;  /* 0x0000003a0414723c */ /* 0x000fe20000001824 */
[----:B-1----:R-:W-:-:S04]  /*4fe0*/  FFMA.FTZ R3, R29, c[0x0][0x2d0], -R0 ;  /* 0x0000b4001d037a23 */ /* 0x002fc80000010800 */
[----:B------:R1:W2:Y:S02]  /*4ff0*/  MUFU.EX2 R32, R3 ;  /* 0x0000000300207308 */ /* 0x0002a40000000800 */
[----:B------:R-:W-:Y:S01]  /*5000*/  F2FP.PACK_AB R4, R230, R233 ;  /* 0x000000e9e604723e */ /* 0x000fe200000000ff */
[----:B-1----:R-:W-:Y:S01]  /*5010*/  FFMA.FTZ R3, R31, c[0x0][0x2d0], -R0 ;  /* 0x0000b4001f037a23 */ /* 0x002fe20000010800 */
[----:B--2---:R-:W-:Y:S11]  /*5020*/  F2FP.PACK_AB R11, R32, R109 ;  /* 0x0000006d200b723e */ /* 0x004ff600000000ff */
[----:B------:R-:W-:Y:S04]  /*5030*/  @!UPT UIADD3 URZ, URZ, URZ, URZ ;  /* 0x0000003f3f3ff290 */ /* 0x000fe8000fffe03f */
[----:B------:R-:W-:Y:S01]  /*5040*/  IMAD.MOV.U32 R239, RZ, RZ, R21 ;  /* 0x000000ffffef7224 */ /* 0x000fe200078e0015 */
[----:B------:R-:W-:Y:S01]  /*5050*/  MOV R240, R20 ;  /* 0x0000001400f07202 */ /* 0x000fe20000000f00 */
[----:B------:R1:W-:Y:S01]  /*5060*/  MUFU.EX2 R252, R3 ;  /* 0x0000000300fc7308 */ /* 0x0003e20000000800 */
[----:B------:R-:W-:Y:S02]  /*5070*/  IMAD.MOV.U32 R238, RZ, RZ, R22 ;  /* 0x000000ffffee7224 */ /* 0x000fe400078e0016 */
[----:B------:R-:W-:Y:S01]  /*5080*/  IMAD.MOV.U32 R237, RZ, RZ, R23 ;  /* 0x000000ffffed7224 */ /* 0x000fe200078e0017 */
[C---:B------:R-:W-:Y:S07]  /*5090*/  HMMA.16816.F32 R28, R8.reuse, R88, RZ ;  /* 0x00000058081c723c */ /* 0x040fee00000018ff */
[----:B------:R-:W-:Y:S01]  /*50a0*/  IMAD.MOV.U32 R89, RZ, RZ, R35 ;  /* 0x000000ffff597224 */ /* 0x000fe200078e0023 */
[----:B------:R-:W-:Y:S01]  /*50b0*/  HMMA.16816.F32 R20, R8, R92, RZ ;  /* 0x0000005c0814723c */ /* 0x000fe200000018ff */
[----:B------:R-:W-:-:S02]  /*50c0*/  IMAD.MOV.U32 R88, RZ, RZ, R144 ;  /* 0x000000ffff587224 */ /* 0x000fc400078e0090 */
[----:B-1----:R-:W-:-:S04]  /*50d0*/  FFMA.FTZ R3, R33, c[0x0][0x2d0], -R0 ;  /* 0x0000b40021037a23 */ /* 0x002fc80000010800 */
[----:B------:R-:W-:Y:S01]  /*50e0*/  IMAD.MOV.U32 R92, RZ, RZ, R139 ;  /* 0x000000ffff5c7224 */ /* 0x000fe200078e008b */
[----:B------:R1:W2:Y:S01]  /*50f0*/  MUFU.EX2 R247, R3 ;  /* 0x0000000300f77308 */ /* 0x0002a20000000800 */
[----:B------:R-:W-:Y:S01]  /*5100*/  HMMA.16816.F32 R24, R8, R96, RZ ;  /* 0x000000600818723c */ /* 0x000fe200000018ff */
[----:B------:R-:W-:-:S06]  /*5110*/  MOV R93, R205 ;  /* 0x000000cd005d7202 */ /* 0x000fcc0000000f00 */
[----:B------:R-:W-:Y:S01]  /*5120*/  IMAD.MOV.U32 R96, RZ, RZ, R17 ;  /* 0x000000ffff607224 */ /* 0x000fe200078e0011 */
[----:B------:R-:W-:Y:S01]  /*5130*/  HMMA.16816.F32 R36, R8, R98, RZ ;  /* 0x000000620824723c */ /* 0x000fe200000018ff */
[----:B------:R-:W-:Y:S02]  /*5140*/  IMAD.MOV.U32 R97, RZ, RZ, R16 ;  /* 0x000000ffff617224 */ /* 0x000fe400078e0010 */
[----:B-1----:R-:W-:Y:S01]  /*5150*/  FFMA.FTZ R3, R34, c[0x0][0x2d0], -R0 ;  /* 0x0000b40022037a23 */ /* 0x002fe20000010800 */
[----:B--2---:R-:W-:-:S03]  /*5160*/  F2FP.PACK_AB R5, R247, R252 ;  /* 0x000000fcf705723e */ /* 0x004fc600000000ff */
[----:B------:R-:W-:Y:S01]  /*5170*/  IMAD.MOV.U32 R98, RZ, RZ, R211 ;  /* 0x000000ffff627224 */ /* 0x000fe200078e00d3 */
[----:B------:R-:W-:Y:S01]  /*5180*/  MOV R99, R210 ;  /* 0x000000d200637202 */ /* 0x000fe20000000f00 */
[----:B------:R1:W-:Y:S02]  /*5190*/  MUFU.EX2 R246, R3 ;  /* 0x0000000300f67308 */ /* 0x0003e40000000800 */
[----:B-1----:R-:W-:Y:S01]  /*51a0*/  FFMA.FTZ R3, R68, c[0x0][0x2d0], -R0 ;  /* 0x0000b40044037a23 */ /* 0x002fe20000010800 */
[----:B------:R-:W-:Y:S02]  /*51b0*/  MOV R68, R18 ;  /* 0x0000001200447202 */ /* 0x000fe40000000f00 */
[----:B------:R-:W-:Y:S03]  /*51c0*/  HMMA.16816.F32 R16, R8, R100, RZ ;  /* 0x000000640810723c */ /* 0x000fe600000018ff */
[----:B------:R-:W1:Y:S01]  /*51d0*/  MUFU.EX2 R244, R3 ;  /* 0x0000000300f47308 */ /* 0x000e620000000800 */
[----:B------:R-:W-:-:S03]  /*51e0*/  F2FP.PACK_AB R6, R85, R68 ;  /* 0x000000445506723e */ /* 0x000fc600000000ff */
[----:B------:R-:W-:Y:S01]  /*51f0*/  MOV R100, R32 ;  /* 0x0000002000647202 */ /* 0x000fe20000000f00 */
[----:B------:R-:W-:Y:S01]  /*5200*/  IMAD.MOV.U32 R101, RZ, RZ, R128 ;  /* 0x000000ffff657224 */ /* 0x000fe200078e0080 */
[----:B------:R-:W-:Y:S07]  /*5210*/  HMMA.16816.F32 R32, R8, R90, RZ ;  /* 0x0000005a0820723c */ /* 0x000fee00000018ff */
[----:B------:R-:W-:Y:S01]  /*5220*/  IMAD.MOV.U32 R90, RZ, RZ, R146 ;  /* 0x000000ffff5a7224 */ /* 0x000fe200078e0092 */
[----:B-1----:R-:W-:Y:S01]  /*5230*/  F2FP.PACK_AB R7, R244, R246 ;  /* 0x000000f6f407723e */ /* 0x002fe200000000ff */
[----:B------:R-:W-:-:S02]  /*5240*/  IMAD.MOV.U32 R91, RZ, RZ, R145 ;  /* 0x000000ffff5b7224 */ /* 0x000fc400078e0091 */
[----:B------:R-:W-:Y:S02]  /*5250*/  FFMA.FTZ R3, R161, c[0x0][0x2d0], -R2 ;  /* 0x0000b400a1037a23 */ /* 0x000fe40000010802 */
[----:B------:R-:W-:Y:S02]  /*5260*/  IMAD.MOV.U32 R161, RZ, RZ, R186 ;  /* 0x000000ffffa17224 */ /* 0x000fe400078e00ba */
[----:B------:R-:W-:Y:S08]  /*5270*/  HMMA.16816.F32 R148, R4, R52, R20 ;  /* 0x000000340494723c */ /* 0x000ff00000001814 */
[----:B------:R-:W-:Y:S07]  /*5280*/  HMMA.16816.F32 R20, R8, R116, RZ ;  /* 0x000000740814723c */ /* 0x000fee00000018ff */
[----:B------:R-:W-:Y:S01]  /*5290*/  IMAD.MOV.U32 R116, RZ, RZ, R130 ;  /* 0x000000ffff747224 */ /* 0x000fe200078e0082 */
[----:B------:R-:W-:Y:S01]  /*52a0*/  HMMA.16816.F32 R188, R4, R44, R28 ;  /* 0x0000002c04bc723c */ /* 0x000fe2000000181c */
[----:B------:R-:W-:-:S02]  /*52b0*/  IMAD.MOV.U32 R117, RZ, RZ, R111 ;  /* 0x000000ffff757224 */ /* 0x000fc400078e006f */
[----:B------:R-:W-:-:S04]  /*52c0*/  IMAD.MOV.U32 R111, RZ, RZ, R204 ;  /* 0x000000ffff6f7224 */ /* 0x000fc800078e00cc */
[----:B------:R-:W-:Y:S01]  /*52d0*/  IMAD.MOV.U32 R44, RZ, RZ, R138 ;  /* 0x000000ffff2c7224 */ /* 0x000fe200078e008a */
[----:B------:R-:W-:Y:S01]  /*52e0*/  HMMA.16816.F32 R28, R8, R104, RZ ;  /* 0x00000068081c723c */ /* 0x000fe200000018ff */
[----:B------:R-:W-:-:S06]  /*52f0*/  IMAD.MOV.U32 R45, RZ, RZ, R137 ;  /* 0x000000ffff2d7224 */ /* 0x000fcc00078e0089 */
[----:B------:R-:W-:Y:S01]  /*5300*/  IMAD.MOV.U32 R105, RZ, RZ, R129 ;  /* 0x000000ffff697224 */ /* 0x000fe200078e0081 */
[----:B------:R-:W-:Y:S01]  /*5310*/  HMMA.16816.F32 R124, R4, R48, R16 ;  /* 0x00000030047c723c */ /* 0x000fe20000001810 */
[----:B------:R-:W-:-:S07]  /*5320*/  MOV R104, R147 ;  /* 0x0000009300687202 */ /* 0x000fce0000000f00 */
[----:B------:R-:W-:Y:S07]  /*5330*/  HMMA.16816.F32 R16, R8, R120, RZ ;  /* 0x000000780810723c */ /* 0x000fee00000018ff */
[----:B------:R-:W-:Y:S01]  /*5340*/  IMAD.MOV.U32 R121, RZ, RZ, R131 ;  /* 0x000000ffff797224 */ /* 0x000fe200078e0083 */
[----:B------:R-:W-:Y:S01]  /*5350*/  HMMA.16816.F32 R132, R4, R60, R24 ;  /* 0x0000003c0484723c */ /* 0x000fe20000001818 */
[----:B------:R-:W-:-:S07]  /*5360*/  IMAD.MOV.U32 R120, RZ, RZ, R206 ;  /* 0x000000ffff787224 */ /* 0x000fce00078e00ce */
[----:B------:R-:W-:Y:S08]  /*5370*/  HMMA.16816.F32 R128, R4, R56, R20 ;  /* 0x000000380480723c */ /* 0x000ff00000001814 */
[C---:B------:R-:W-:Y:S07]  /*5380*/  HMMA.16816.F32 R24, R8.reuse, R112, RZ ;  /* 0x000000700818723c */ /* 0x040fee00000018ff */
[----:B------:R-:W-:Y:S01]  /*5390*/  IMAD.MOV.U32 R112, RZ, RZ, R110 ;  /* 0x000000ffff707224 */ /* 0x000fe200078e006e */
[----:B------:R-:W-:Y:S01]  /*53a0*/  HMMA.16816.F32 R20, R8, R114, RZ ;  /* 0x000000720814723c */ /* 0x000fe200000018ff */
[----:B------:R-:W-:Y:S01]  /*53b0*/  MOV R113, R136 ;  /* 0x0000008800717202 */ /* 0x000fe20000000f00 */
[----:B------:R-:W-:-:S06]  /*53c0*/  IMAD.MOV.U32 R110, RZ, RZ, R249 ;  /* 0x000000ffff6e7224 */ /* 0x000fcc00078e00f9 */
[C---:B------:R-:W-:Y:S08]  /*53d0*/  HMMA.16816.F32 R80, R4.reuse, R76, R28 ;  /* 0x0000004c0450723c */ /* 0x040ff0000000181c */
[----:B------:R-:W-:Y:S07]  /*53e0*/  HMMA.16816.F32 R40, R4, R46, R32 ;  /* 0x0000002e0428723c */ /* 0x000fee0000001820 */
[----:B------:R-:W-:Y:S01]  /*53f0*/  IMAD.MOV.U32 R47, RZ, RZ, R207 ;  /* 0x000000ffff2f7224 */ /* 0x000fe200078e00cf */
[----:B------:R-:W-:Y:S01]  /*5400*/  HMMA.16816.F32 R28, R8, R102, RZ ;  /* 0x00000066081c723c */ /* 0x000fe200000018ff */
[----:B------:R-:W-:-:S02]  /*5410*/  IMAD.MOV.U32 R46, RZ, RZ, R208 ;  /* 0x000000ffff2e7224 */ /* 0x000fc400078e00d0 */
[----:B------:R1:W-:Y:S04]  /*5420*/  MUFU.EX2 R208, R3 ;  /* 0x0000000300d07308 */ /* 0x0003e80000000800 */
[----:B------:R-:W-:Y:S01]  /*5430*/  IMAD.MOV.U32 R103, RZ, RZ, R99 ;  /* 0x000000ffff677224 */ /* 0x000fe200078e0063 */
[----:B------:R-:W-:Y:S01]  /*5440*/  HMMA.16816.F32 R32, R8, R94, RZ ;  /* 0x0000005e0820723c */ /* 0x000fe200000018ff */
[----:B------:R-:W-:-:S06]  /*5450*/  MOV R102, R98 ;  /* 0x0000006200667202 */ /* 0x000fcc0000000f00 */
[----:B------:R-:W-:Y:S01]  /*5460*/  IMAD.MOV.U32 R95, RZ, RZ, R116 ;  /* 0x000000ffff5f7224 */ /* 0x000fe200078e0074 */
[C---:B------:R-:W-:Y:S01]  /*5470*/  HMMA.16816.F32 R60, R4.reuse, R62, R36 ;  /* 0x0000003e043c723c */ /* 0x040fe20000001824 */
[----:B------:R-:W-:Y:S02]  /*5480*/  IMAD.MOV.U32 R94, RZ, RZ, R121 ;  /* 0x000000ffff5e7224 */ /* 0x000fe400078e0079 */
[----:B------:R-:W-:Y:S01]  /*5490*/  IMAD.MOV.U32 R116, RZ, RZ, R117 ;  /* 0x000000ffff747224 */ /* 0x000fe200078e0075 */
[----:B------:R-:W-:Y:S01]  /*54a0*/  MOV R117, R112 ;  /* 0x0000007000757202 */ /* 0x000fe20000000f00 */
[----:B------:R-:W-:Y:S02]  /*54b0*/  IMAD.MOV.U32 R112, RZ, RZ, R96 ;  /* 0x000000ffff707224 */ /* 0x000fe400078e0060 */
[----:B------:R-:W-:Y:S01]  /*54c0*/  IMAD.MOV.U32 R121, RZ, RZ, R97 ;  /* 0x000000ffff797224 */ /* 0x000fe200078e0061 */
[----:B------:R-:W-:Y:S01]  /*54d0*/  HMMA.16816.F32 R144, R4, R72, R24 ;  /* 0x000000480490723c */ /* 0x000fe20000001818 */
[----:B-1----:R-:W-:-:S06]  /*54e0*/  FFMA.FTZ R3, R164, c[0x0][0x2d0], -R2 ;  /* 0x0000b400a4037a23 */ /* 0x002fcc0000010802 */
[----:B------:R-:W-:Y:S01]  /*54f0*/  IMAD.MOV.U32 R73, RZ, RZ, R248 ;  /* 0x000000ffff497224 */ /* 0x000fe200078e00f8 */
[----:B------:R-:W-:Y:S01]  /*5500*/  HMMA.16816.F32 R36, R4, R74, R20 ;  /* 0x0000004a0424723c */ /* 0x000fe20000001814 */
[----:B------:R-:W-:Y:S01]  /*5510*/  IMAD.MOV.U32 R72, RZ, RZ, R209 ;  /* 0x000000ffff487224 */ /* 0x000fe200078e00d1 */
[----:B------:R-:W-:Y:S01]  /*5520*/  LDSM.16.MT88.4 R20, [R225+0x1100] ;  /* 0x00110000e114783b */ /* 0x000fe20000004200 */
[----:B------:R1:W2:Y:S04]  /*5530*/  MUFU.EX2 R209, R3 ;  /* 0x0000000300d17308 */ /* 0x0002a80000000800 */
[----:B------:R-:W-:Y:S01]  /*5540*/  MOV R75, R103 ;  /* 0x00000067004b7202 */ /* 0x000fe20000000f00 */
[----:B------:R-:W-:Y:S01]  /*5550*/  HMMA.16816.F32 R24, R8, R106, RZ ;  /* 0x0000006a0818723c */ /* 0x000fe200000018ff */
[----:B------:R-:W-:Y:S01]  /*5560*/  IMAD.MOV.U32 R74, RZ, RZ, R102 ;  /* 0x000000ffff4a7224 */ /* 0x000fe200078e0066 */
[----:B------:R-:W-:Y:S01]  /*5570*/  MOV R103, R47 ;  /* 0x0000002f00677202 */ /* 0x000fe20000000f00 */
[----:B------:R-:W-:-:S02]  /*5580*/  IMAD.MOV.U32 R102, RZ, RZ, R46 ;  /* 0x000000ffff667224 */ /* 0x000fc400078e002e */
[----:B------:R-:W-:Y:S02]  /*5590*/  IMAD.MOV.U32 R46, RZ, RZ, R112 ;  /* 0x000000ffff2e7224 */ /* 0x000fe400078e0070 */
[----:B------:R-:W-:Y:S01]  /*55a0*/  IMAD.MOV.U32 R106, RZ, RZ, R94 ;  /* 0x000000ffff6a7224 */ /* 0x000fe200078e005e */
[----:B------:R-:W-:Y:S01]  /*55b0*/  HMMA.16816.F32 R248, R4, R64, R16 ;  /* 0x0000004004f8723c */ /* 0x000fe20000001810 */
[----:B------:R-:W-:Y:S02]  /*55c0*/  IMAD.MOV.U32 R94, RZ, RZ, R120 ;  /* 0x000000ffff5e7224 */ /* 0x000fe400078e0078 */
[----:B------:R-:W-:Y:S01]  /*55d0*/  IMAD.MOV.U32 R107, RZ, RZ, R95 ;  /* 0x000000ffff6b7224 */ /* 0x000fe200078e005f */
[----:B------:R-:W-:Y:S01]  /*55e0*/  MOV R95, R117 ;  /* 0x00000075005f7202 */ /* 0x000fe20000000f00 */
[----:B------:R-:W-:Y:S01]  /*55f0*/  IMAD.MOV.U32 R120, RZ, RZ, R121 ;  /* 0x000000ffff787224 */ /* 0x000fe200078e0079 */
[----:B------:R-:W-:Y:S01]  /*5600*/  MOV R117, R93 ;  /* 0x0000005d00757202 */ /* 0x000fe20000000f00 */
[----:B------:R-:W-:Y:S01]  /*5610*/  IMAD.MOV.U32 R121, RZ, RZ, R116 ;  /* 0x000000ffff797224 */ /* 0x000fe200078e0074 */
[----:B------:R-:W-:Y:S01]  /*5620*/  HMMA.16816.F32 R16, R8, R118, RZ ;  /* 0x000000760810723c */ /* 0x000fe200000018ff */
[----:B------:R-:W-:Y:S01]  /*5630*/  IMAD.MOV.U32 R47, RZ, RZ, R113 ;  /* 0x000000ffff2f7224 */ /* 0x000fe200078e0071 */
[----:B------:R-:W-:Y:S01]  /*5640*/  MOV R113, R235 ;  /* 0x000000eb00717202 */ /* 0x000fe20000000f00 */
[----:B------:R-:W-:-:S02]  /*5650*/  IMAD.MOV.U32 R112, RZ, RZ, R182 ;  /* 0x000000ffff707224 */ /* 0x000fc400078e00b6 */
[----:B------:R-:W-:Y:S01]  /*5660*/  IMAD.MOV.U32 R116, RZ, RZ, R92 ;  /* 0x000000ffff747224 */ /* 0x000fe200078e005c */
[----:B------:R3:W5:Y:S01]  /*5670*/  LDL.LU R182, [R1+0xc0] ;  /* 0x0000c00001b67983 */ /* 0x0007620000300800 */
[----:B------:R-:W-:Y:S01]  /*5680*/  IMAD.MOV.U32 R92, RZ, RZ, R183 ;  /* 0x000000ffff5c7224 */ /* 0x000fe200078e00b7 */
[----:B------:R-:W-:Y:S01]  /*5690*/  HMMA.16816.F32 R8, R8, R122, RZ ;  /* 0x0000007a0808723c */ /* 0x000fe200000018ff */
[----:B------:R-:W-:Y:S01]  /*56a0*/  IMAD.MOV.U32 R119, RZ, RZ, R103 ;  /* 0x000000ffff777224 */ /* 0x000fe200078e0067 */
[----:B------:R3:W5:Y:S01]  /*56b0*/  LDL.LU R183, [R1+0xbc] ;  /* 0x0000bc0001b77983 */ /* 0x0007620000300800 */
[----:B------:R-:W-:Y:S02]  /*56c0*/  IMAD.MOV.U32 R93, RZ, RZ, R234 ;  /* 0x000000ffff5d7224 */ /* 0x000fe400078e00ea */
[----:B------:R-:W-:Y:S01]  /*56d0*/  IMAD.MOV.U32 R114, RZ, RZ, R102 ;  /* 0x000000ffff727224 */ /* 0x000fe200078e0066 */
[----:B------:R-:W4:Y:S01]  /*56e0*/  LDL.LU R234, [R1+0xb8] ;  /* 0x0000b80001ea7983 */ /* 0x000f220000300800 */
[----:B------:R-:W-:Y:S01]  /*56f0*/  IMAD.MOV.U32 R103, RZ, RZ, R46 ;  /* 0x000000ffff677224 */ /* 0x000fe200078e002e */
[----:B------:R-:W-:Y:S01]  /*5700*/  MOV R102, R95 ;  /* 0x0000005f00667202 */ /* 0x000fe20000000f00 */
[----:B------:R-:W-:Y:S01]  /*5710*/  IMAD.MOV.U32 R46, RZ, RZ, R47 ;  /* 0x000000ffff2e7224 */ /* 0x000fe200078e002f */
[----:B------:R-:W3:Y:S01]  /*5720*/  LDL.LU R235, [R1+0xb4] ;  /* 0x0000b40001eb7983 */ /* 0x000ee20000300800 */
[----:B------:R-:W-:Y:S01]  /*5730*/  IMAD.MOV.U32 R47, RZ, RZ, R116 ;  /* 0x000000ffff2f7224 */ /* 0x000fe200078e0074 */
[----:B------:R-:W-:Y:S01]  /*5740*/  HMMA.16816.F32 R52, R4, R54, R32 ;  /* 0x000000360434723c */ /* 0x000fe20000001820 */
[----:B------:R-:W-:-:S02]  /*5750*/  IMAD.MOV.U32 R95, RZ, RZ, R112 ;  /* 0x000000ffff5f7224 */ /* 0x000fc400078e0070 */
[----:B------:R-:W-:Y:S01]  /*5760*/  IMAD.MOV.U32 R116, RZ, RZ, R113 ;  /* 0x000000ffff747224 */ /* 0x000fe200078e0071 */
[----:B------:R-:W3:Y:S01]  /*5770*/  LDL.LU R112, [R1+0x24] ;  /* 0x0000240001707983 */ /* 0x000ee20000300800 */
[----:B-1----:R-:W-:Y:S02]  /*5780*/  FFMA.FTZ R3, R163, c[0x0][0x2d0], -R2 ;  /* 0x0000b400a3037a23 */ /* 0x002fe40000010802 */
[----:B------:R-:W-:Y:S01]  /*5790*/  IMAD.MOV.U32 R115, RZ, RZ, R94 ;  /* 0x000000ffff737224 */ /* 0x000fe200078e005e */
[----:B------:R-:W3:Y:S01]  /*57a0*/  LDL.LU R113, [R1+0x20] ;  /* 0x0000200001717983 */ /* 0x000ee20000300800 */
[----:B------:R-:W-:Y:S01]  /*57b0*/  MOV R94, R117 ;  /* 0x00000075005e7202 */ /* 0x000fe20000000f00 */
[----:B------:R-:W-:Y:S01]  /*57c0*/  IMAD.MOV.U32 R117, RZ, RZ, R15 ;  /* 0x000000ffff757224 */ /* 0x000fe200078e000f */
[----:B------:R1:W-:Y:S01]  /*57d0*/  MUFU.EX2 R210, R3 ;  /* 0x0000000300d27308 */ /* 0x0003e20000000800 */
[----:B------:R-:W3:Y:S01]  /*57e0*/  LDL.LU R15, [R1+0x28] ;  /* 0x00002800010f7983 */ /* 0x000ee20000300800 */
[----:B------:R-:W-:Y:S01]  /*57f0*/  HMMA.16816.F32 R32, R4, R66, R8 ;  /* 0x000000420420723c */ /* 0x000fe20000001808 */
[----:B------:R-:W-:-:S06]  /*5800*/  IMAD.MOV.U32 R163, RZ, RZ, R180 ;  /* 0x000000ffffa37224 */ /* 0x000fcc00078e00b4 */
[----:B--2---:R-:W-:Y:S01]  /*5810*/  F2FP.PACK_AB R8, R209, R208 ;  /* 0x000000d0d108723e */ /* 0x004fe200000000ff */
[----:B------:R-:W-:Y:S01]  /*5820*/  HMMA.16816.F32 R56, R4, R58, R16 ;  /* 0x0000003a0438723c */ /* 0x000fe20000001810 */
[----:B------:R-:W2:Y:S01]  /*5830*/  LDSM.16.MT88.4 R16, [R226+0x1100] ;  /* 0x00110000e210783b */ /* 0x000ea20000004200 */
[----:B-1----:R-:W-:Y:S02]  /*5840*/  FFMA.FTZ R3, R162, c[0x0][0x2d0], -R2 ;  /* 0x0000b400a2037a23 */ /* 0x002fe40000010802 */
[----:B------:R-:W-:-:S04]  /*5850*/  IMAD.MOV.U32 R162, RZ, RZ, R181 ;  /* 0x000000ffffa27224 */ /* 0x000fc800078e00b5 */
[C---:B------:R-:W-:Y:S01]  /*5860*/  HMMA.16816.F32 R48, R4.reuse, R50, R28 ;  /* 0x000000320430723c */ /* 0x040fe2000000181c */
[----:B------:R1:W1:Y:S01]  /*5870*/  MUFU.EX2 R211, R3 ;  /* 0x0000000300d37308 */ /* 0x0002620000000800 */
[----:B------:R-:W2:Y:S06]  /*5880*/  LDSM.16.MT88.4 R28, [R228+0x1100] ;  /* 0x00110000e41c783b */ /* 0x000eac0000004200 */
[----:B------:R-:W-:Y:S01]  /*5890*/  HMMA.16816.F32 R76, R4, R78, R24 ;  /* 0x0000004e044c723c */ /* 0x000fe20000001818 */
[----:B------:R-:W-:Y:S01]  /*58a0*/  LDSM.16.MT88.4 R24, [R225+0x3100] ;  /* 0x00310000e118783b */ /* 0x000fe20000004200 */
[----:B-1----:R-:W-:Y:S01]  /*58b0*/  FFMA.FTZ R3, R160, c[0x0][0x2d0], -R0 ;  /* 0x0000b400a0037a23 */ /* 0x002fe20000010800 */
[----:B------:R-:W-:Y:S01]  /*58c0*/  F2FP.PACK_AB R10, R211, R210 ;  /* 0x000000d2d30a723e */ /* 0x000fe200000000ff */
[----:B------:R-:W-:-:S02]  /*58d0*/  IMAD.MOV.U32 R160, RZ, RZ, R187 ;  /* 0x000000ffffa07224 */ /* 0x000fc400078e00bb */
[----:B------:R1:W-:Y:S02]  /*58e0*/  MUFU.EX2 R187, R3 ;  /* 0x0000000300bb7308 */ /* 0x0003e40000000800 */
[----:B-1----:R-:W-:-:S06]  /*58f0*/  FFMA.FTZ R3, R71, c[0x0][0x2d0], -R0 ;  /* 0x0000b40047037a23 */ /* 0x002fcc0000010800 */
[----:B------:R1:W1:Y:S02]  /*5900*/  MUFU.EX2 R204, R3 ;  /* 0x0000000300cc7308 */ /* 0x0002640000000800 */
[----:B-1----:R-:W-:Y:S01]  /*5910*/  FFMA.FTZ R3, R70, c[0x0][0x2d0], -R0 ;  /* 0x0000b40046037a23 */ /* 0x002fe20000010800 */
[----:B------:R-:W-:-:S05]  /*5920*/  F2FP.PACK_AB R9, R204, R187 ;  /* 0x000000bbcc09723e */ /* 0x000fca00000000ff */
[----:B------:R1:W-:Y:S02]  /*5930*/  MUFU.EX2 R206, R3 ;  /* 0x0000000300ce7308 */ /* 0x0003e40000000800 */
[----:B-1----:R-:W-:-:S06]  /*5940*/  FFMA.FTZ R3, R69, c[0x0][0x2d0], -R0 ;  /* 0x0000b40045037a23 */ /* 0x002fcc0000010800 */
[----:B------:R1:W1:Y:S02]  /*5950*/  MUFU.EX2 R207, R3 ;  /* 0x0000000300cf7308 */ /* 0x0002640000000800 */
[----:B-1----:R-:W-:Y:S01]  /*5960*/  FFMA.FTZ R3, R175, c[0x0][0x2d0], -R13 ;  /* 0x0000b400af037a23 */ /* 0x002fe2000001080d */
[----:B------:R-:W-:-:S05]  /*5970*/  F2FP.PACK_AB R11, R207, R206 ;  /* 0x000000cecf0b723e */ /* 0x000fca00000000ff */
[----:B------:R1:W-:Y:S02]  /*5980*/  MUFU.EX2 R66, R3 ;  /* 0x0000000300427308 */ /* 0x0003e40000000800 */
[C---:B--2---:R-:W-:Y:S08]  /*5990*/  HMMA.16816.F32 R132, R8.reuse, R16, R132 ;  /* 0x000000100884723c */ /* 0x044ff00000001884 */
[----:B------:R-:W-:Y:S01]  /*59a0*/  HMMA.16816.F32 R60, R8, R18, R60 ;  /* 0x00000012083c723c */ /* 0x000fe2000000183c */
[----:B-1----:R-:W-:-:S04]  /*59b0*/  FFMA.FTZ R3, R174, c[0x0][0x2d0], -R13 ;  /* 0x0000b400ae037a23 */ /* 0x002fc8000001080d */
[----:B------:R1:W2:Y:S03]  /*59c0*/  MUFU.EX2 R180, R3 ;  /* 0x0000000300b47308 */ /* 0x0002a60000000800 */
[C---:B------:R-:W-:Y:S08]  /*59d0*/  HMMA.16816.F32 R188, R8.reuse, R20, R188 ;  /* 0x0000001408bc723c */ /* 0x040ff000000018bc */
[----:B------:R-:W-:Y:S01]  /*59e0*/  HMMA.16816.F32 R40, R8, R22, R40 ;  /* 0x000000160828723c */ /* 0x000fe20000001828 */
[----:B-1----:R-:W-:Y:S01]  /*59f0*/  FFMA.FTZ R3, R173, c[0x0][0x2d0], -R13 ;  /* 0x0000b400ad037a23 */ /* 0x002fe2000001080d */
[----:B--2---:R-:W-:-:S06]  /*5a00*/  F2FP.PACK_AB R4, R180, R66 ;  /* 0x00000042b404723e */ /* 0x004fcc00000000ff */
[C---:B------:R-:W-:Y:S01]  /*5a10*/  HMMA.16816.F32 R148, R8.reuse, R28, R148 ;  /* 0x0000001c0894723c */ /* 0x040fe20000001894 */
[----:B------:R1:W-:Y:S07]  /*5a20*/  MUFU.EX2 R186, R3 ;  /* 0x0000000300ba7308 */ /* 0x0003ee0000000800 */
[----:B------:R-:W-:Y:S01]  /*5a30*/  HMMA.16816.F32 R52, R8, R30, R52 ;  /* 0x0000001e0834723c */ /* 0x000fe20000001834 */
[----:B-1----:R-:W-:-:S04]  /*5a40*/  FFMA.FTZ R3, R176, c[0x0][0x2d0], -R13 ;  /* 0x0000b400b0037a23 */ /* 0x002fc8000001080d */
[----:B------:R1:W2:Y:S02]  /*5a50*/  MUFU.EX2 R205, R3 ;  /* 0x0000000300cd7308 */ /* 0x0002a40000000800 */
[----:B-1----:R-:W-:Y:S01]  /*5a60*/  FFMA.FTZ R3, R172, c[0x0][0x2d0], -R12 ;  /* 0x0000b400ac037a23 */ /* 0x002fe2000001080c */
[----:B--2---:R-:W-:-:S05]  /*5a70*/  F2FP.PACK_AB R6, R205, R186 ;  /* 0x000000bacd06723e */ /* 0x004fca00000000ff */
[----:B------:R1:W-:Y:S02]  /*5a80*/  MUFU.EX2 R64, R3 ;  /* 0x0000000300407308 */ /* 0x0003e40000000800 */
[----:B-1----:R-:W-:-:S06]  /*5a90*/  FFMA.FTZ R3, R167, c[0x0][0x2d0], -R12 ;  /* 0x0000b400a7037a23 */ /* 0x002fcc000001080c */
[----:B------:R1:W2:Y:S02]  /*5aa0*/  MUFU.EX2 R65, R3 ;  /* 0x0000000300417308 */ /* 0x0002a40000000800 */
[----:B-1----:R-:W-:Y:S01]  /*5ab0*/  FFMA.FTZ R3, R166, c[0x0][0x2d0], -R12 ;  /* 0x0000b400a6037a23 */ /* 0x002fe2000001080c */
[----:B--2---:R-:W-:-:S05]  /*5ac0*/  F2FP.PACK_AB R5, R65, R64 ;  /* 0x000000404105723e */ /* 0x004fca00000000ff */
[----:B------:R1:W-:Y:S02]  /*5ad0*/  MUFU.EX2 R67, R3 ;  /* 0x0000000300437308 */ /* 0x0003e40000000800 */
[----:B-1----:R-:W-:-:S06]  /*5ae0*/  FFMA.FTZ R3, R165, c[0x0][0x2d0], -R12 ;  /* 0x0000b400a5037a23 */ /* 0x002fcc000001080c */
[----:B------:R-:W1:Y:S02]  /*5af0*/  MUFU.EX2 R181, R3 ;  /* 0x0000000300b57308 */ /* 0x000e640000000800 */
[----:B-1----:R-:W-:-:S07]  /*5b00*/  F2FP.PACK_AB R7, R181, R67 ;  /* 0x00000043b507723e */ /* 0x002fce00000000ff */
[C---:B------:R-:W-:Y:S08]  /*5b10*/  HMMA.16816.F32 R136, R4.reuse, R16, R168 ;  /* 0x000000100488723c */ /* 0x040ff000000018a8 */
[C---:B------:R-:W-:Y:S01]  /*5b20*/  HMMA.16816.F32 R140, R4.reuse, R18, R140 ;  /* 0x00000012048c723c */ /* 0x040fe2000000188c */
[----:B------:R-:W1:Y:S07]  /*5b30*/  LDSM.16.MT88.4 R16, [R227+0x1100] ;  /* 0x00110000e310783b */ /* 0x000e6e0000004200 */
[C---:B------:R-:W-:Y:S08]  /*5b40*/  HMMA.16816.F32 R192, R4.reuse, R20, R192 ;  /* 0x0000001404c0723c */ /* 0x040ff000000018c0 */
[C---:B------:R-:W-:Y:S08]  /*5b50*/  HMMA.16816.F32 R196, R4.reuse, R22, R196 ;  /* 0x0000001604c4723c */ /* 0x040ff000000018c4 */
[C---:B------:R-:W-:Y:S08]  /*5b60*/  HMMA.16816.F32 R152, R4.reuse, R28, R152 ;  /* 0x0000001c0498723c */ /* 0x040ff00000001898 */
[----:B------:R-:W-:Y:S01]  /*5b70*/  HMMA.16816.F32 R156, R4, R30, R156 ;  /* 0x0000001e049c723c */ /* 0x000fe2000000189c */
[----:B------:R-:W2:Y:S07]  /*5b80*/  LDSM.16.MT88.4 R28, [R227+0x3100] ;  /* 0x00310000e31c783b */ /* 0x000eae0000004200 */
[-C--:B-1----:R-:W-:Y:S08]  /*5b90*/  HMMA.16816.F32 R164, R8, R16.reuse, R124 ;  /* 0x0000001008a4723c */ /* 0x082ff0000000187c */
[C---:B------:R-:W-:Y:S08]  /*5ba0*/  HMMA.16816.F32 R168, R4.reuse, R16, R160 ;  /* 0x0000001004a8723c */ /* 0x040ff000000018a0 */
[-C--:B------:R-:W-:Y:S08]  /*5bb0*/  HMMA.16816.F32 R172, R4, R18.reuse, R216 ;  /* 0x0000001204ac723c */ /* 0x080ff000000018d8 */
[C---:B------:R-:W-:Y:S08]  /*5bc0*/  HMMA.16816.F32 R20, R8.reuse, R18, R48 ;  /* 0x000000120814723c */ /* 0x040ff00000001830 */
[----:B------:R-:W-:Y:S11]  /*5bd0*/  HMMA.16816.F32 R16, R8, R24, R80 ;  /* 0x000000180810723c */ /* 0x000ff60000001850 */
[----:B------:R-:W-:Y:S05]  /*5be0*/  @!UPT UIADD3 URZ, URZ, URZ, URZ ;  /* 0x0000003f3f3ff290 */ /* 0x000fea000fffe03f */
[----:B------:R-:W-:Y:S01]  /*5bf0*/  IMAD.MOV.U32 R99, RZ, RZ, R20 ;  /* 0x000000ffff637224 */ /* 0x000fe200078e0014 */
[----:B------:R-:W-:Y:S01]  /*5c00*/  MOV R98, R21 ;  /* 0x0000001500627202 */ /* 0x000fe20000000f00 */
[----:B------:R-:W-:Y:S02]  /*5c10*/  IMAD.MOV.U32 R97, RZ, RZ, R22 ;  /* 0x000000ffff617224 */ /* 0x000fe400078e0016 */
[----:B------:R-:W-:Y:S02]  /*5c20*/  IMAD.MOV.U32 R96, RZ, RZ, R23 ;  /* 0x000000ffff607224 */ /* 0x000fe400078e0017 */
[----:B------:R-:W1:Y:S02]  /*5c30*/  LDSM.16.MT88.4 R20, [R226+0x3100] ;  /* 0x00310000e214783b */ /* 0x000e640000004200 */
[----:B------:R-:W-:Y:S01]  /*5c40*/  IMAD.MOV.U32 R83, RZ, RZ, R16 ;  /* 0x000000ffff537224 */ /* 0x000fe200078e0010 */
[----:B------:R-:W-:Y:S01]  /*5c50*/  MOV R82, R17 ;  /* 0x0000001100527202 */ /* 0x000fe20000000f00 */
[----:B------:R-:W-:-:S02]  /*5c60*/  IMAD.MOV.U32 R81, RZ, RZ, R18 ;  /* 0x000000ffff517224 */ /* 0x000fc400078e0012 */
[----:B------:R-:W-:Y:S02]  /*5c70*/  IMAD.MOV.U32 R80, RZ, RZ, R19 ;  /* 0x000000ffff507224 */ /* 0x000fe400078e0013 */
[----:B------:R-:W3:Y:S01]  /*5c80*/  LDSM.16.MT88.4 R16, [R228+0x3100] ;  /* 0x00310000e410783b */ /* 0x000ee20000004200 */
        /* <DEDUP_REMOVED lines=8> */
[----:B------:R-:W-:-:S02]  /*5d10*/  IMAD.MOV.U32 R122, RZ, RZ, R102 ;  /* 0x000000ffff7a7224 */ /* 0x000fc400078e0066 */
[----:B------:R-:W-:Y:S02]  /*5d20*/  IMAD.MOV.U32 R123, RZ, RZ, R103 ;  /* 0x000000ffff7b7224 */ /* 0x000fe400078e0067 */
[----:B------:R-:W-:Y:S02]  /*5d30*/  IMAD.MOV.U32 R94, RZ, RZ, R116 ;  /* 0x000000ffff5e7224 */ /* 0x000fe400078e0074 */
[----:B------:R-:W-:Y:S02]  /*5d40*/  IMAD.MOV.U32 R95, RZ, RZ, R117 ;  /* 0x000000ffff5f7224 */ /* 0x000fe400078e0075 */
[----:B------:R-:W-:Y:S01]  /*5d50*/  IMAD.MOV.U32 R71, RZ, RZ, R224 ;  /* 0x000000ffff477224 */ /* 0x000fe200078e00e0 */
[----:B------:R-:W-:Y:S01]  /*5d60*/  MOV R3, R115 ;  /* 0x0000007300037202 */ /* 0x000fe20000000f00 */
[----:B------:R-:W-:Y:S01]  /*5d70*/  IMAD.MOV.U32 R69, RZ, RZ, R230 ;  /* 0x000000ffff457224 */ /* 0x000fe200078e00e6 */
[----:B------:R-:W-:Y:S01]  /*5d80*/  HMMA.16816.F32 R72, R4, R24, R72 ;  /* 0x000000180448723c */ /* 0x000fe20000001848 */
[----:B------:R-:W-:-:S07]  /*5d90*/  IMAD.MOV.U32 R219, RZ, RZ, R161 ;  /* 0x000000ffffdb7224 */ /* 0x000fce00078e00a1 */
[C---:B--2---:R-:W-:Y:S08]  /*5da0*/  HMMA.16816.F32 R120, R4.reuse, R28, R120 ;  /* 0x0000001c0478723c */ /* 0x044ff00000001878 */
[C---:B-1----:R-:W-:Y:S08]  /*5db0*/  HMMA.16816.F32 R88, R4.reuse, R20, R88 ;  /* 0x000000140458723c */ /* 0x042ff00000001858 */
[C---:B---3--:R-:W-:Y:S07]  /*5dc0*/  HMMA.16816.F32 R48, R4.reuse, R18, R124 ;  /* 0x000000120430723c */ /* 0x048fee000000187c */
[----:B------:R-:W-:Y:S01]  /*5dd0*/  IMAD.MOV.U32 R127, RZ, RZ, R69 ;  /* 0x000000ffff7f7224 */ /* 0x000fe200078e0045 */
[----:B------:R-:W-:Y:S01]  /*5de0*/  MOV R125, R71 ;  /* 0x00000047007d7202 */ /* 0x000fe20000000f00 */
[----:B------:R-:W-:Y:S01]  /*5df0*/  IMAD.MOV.U32 R126, RZ, RZ, R70 ;  /* 0x000000ffff7e7224 */ /* 0x000fe200078e0046 */
[----:B------:R-:W-:Y:S01]  /*5e00*/  HMMA.16816.F32 R104, R4, R16, R104 ;  /* 0x000000100468723c */ /* 0x000fe20000001868 */
[----:B------:R-:W-:-:S07]  /*5e10*/  IMAD.MOV.U32 R124, RZ, RZ, R68 ;  /* 0x000000ffff7c7224 */ /* 0x000fce00078e0044 */
[C---:B------:R-:W-:Y:S08]  /*5e20*/  HMMA.16816.F32 R44, R4.reuse, R26, R44 ;  /* 0x0000001a042c723c */ /* 0x040ff0000000182c */
[C---:B------:R-:W-:Y:S08]  /*5e30*/  HMMA.16816.F32 R92, R4.reuse, R22, R92 ;  /* 0x00000016045c723c */ /* 0x040ff0000000185c */
[----:B------:R-:W-:Y:S07]  /*5e40*/  HMMA.16816.F32 R68, R4, R30, R220 ;  /* 0x0000001e0444723c */ /* 0x000fee00000018dc */
[----:B------:R-:W-:-:S02]  /*5e50*/  IMAD.MOV.U32 R6, RZ, RZ, R3 ;  /* 0x000000ffff067224 */ /* 0x000fc400078e0003 */
[----:B------:R-:W-:Y:S02]  /*5e60*/  FFMA.FTZ R3, R215, c[0x0][0x2d0], -R2 ;  /* 0x0000b400d7037a23 */ /* 0x000fe40000010802 */
[----:B------:R-:W-:Y:S02]  /*5e70*/  IMAD.MOV.U32 R7, RZ, RZ, R219 ;  /* 0x000000ffff077224 */ /* 0x000fe400078e00db */
[----:B------:R-:W-:Y:S01]  /*5e80*/  HMMA.16816.F32 R216, R8, R20, R144 ;  /* 0x0000001408d8723c */ /* 0x000fe20000001890 */
[----:B------:R1:W-:Y:S01]  /*5e90*/  MUFU.EX2 R21, R3 ;  /* 0x0000000300157308 */ /* 0x0003e20000000800 */
[----:B------:R-:W-:Y:S01]  /*5ea0*/  IMAD.MOV.U32 R102, RZ, RZ, R112 ;  /* 0x000000ffff667224 */ /* 0x000fe200078e0070 */
[----:B------:R-:W-:Y:S01]  /*5eb0*/  MOV R103, R113 ;  /* 0x0000007100677202 */ /* 0x000fe20000000f00 */
[----:B------:R-:W-:-:S04]  /*5ec0*/  IMAD.MOV.U32 R112, RZ, RZ, R242 ;  /* 0x000000ffff707224 */ /* 0x000fc800078e00f2 */
[----:B------:R-:W-:Y:S01]  /*5ed0*/  HMMA.16816.F32 R36, R8, R22, R36 ;  /* 0x000000160824723c */ /* 0x000fe20000001824 */
[----:B------:R-:W-:Y:S02]  /*5ee0*/  IMAD.MOV.U32 R113, RZ, RZ, R241 ;  /* 0x000000ffff717224 */ /* 0x000fe400078e00f1 */
[----:B------:R-:W-:Y:S02]  /*5ef0*/  IMAD.MOV.U32 R116, RZ, RZ, R86 ;  /* 0x000000ffff747224 */ /* 0x000fe400078e0056 */
[----:B------:R-:W-:-:S03]  /*5f00*/  IMAD.MOV.U32 R117, RZ, RZ, R87 ;  /* 0x000000ffff757224 */ /* 0x000fc600078e0057 */
[----:B------:R-:W-:Y:S01]  /*5f10*/  HMMA.16816.F32 R56, R8, R18, R56 ;  /* 0x000000120838723c */ /* 0x000fe20000001838 */
[----:B-1----:R-:W-:Y:S01]  /*5f20*/  FFMA.FTZ R3, R214, c[0x0][0x2d0], -R2 ;  /* 0x0000b400d6037a23 */ /* 0x002fe20000010802 */
[----:B------:R-:W-:Y:S01]  /*5f30*/  MOV R5, R118 ;  /* 0x0000007600057202 */ /* 0x000fe20000000f00 */
[----:B------:R-:W-:-:S05]  /*5f40*/  IMAD.MOV.U32 R4, RZ, RZ, R119 ;  /* 0x000000ffff047224 */ /* 0x000fca00078e0077 */
[C---:B------:R-:W-:Y:S01]  /*5f50*/  HMMA.16816.F32 R32, R8.reuse, R30, R32 ;  /* 0x0000001e0820723c */ /* 0x040fe20000001820 */
[----:B------:R1:W2:Y:S01]  /*5f60*/  MUFU.EX2 R23, R3 ;  /* 0x0000000300177308 */ /* 0x0002a20000000800 */
[----:B------:R-:W-:Y:S02]  /*5f70*/  IMAD.MOV.U32 R25, RZ, RZ, R112 ;  /* 0x000000ffff197224 */ /* 0x000fe400078e0070 */
[----:B------:R-:W-:Y:S02]  /*5f80*/  IMAD.MOV.U32 R160, RZ, RZ, R232 ;  /* 0x000000ffffa07224 */ /* 0x000fe400078e00e8 */
[----:B------:R-:W-:Y:S01]  /*5f90*/  IMAD.MOV.U32 R176, RZ, RZ, R231 ;  /* 0x000000ffffb07224 */ /* 0x000fe200078e00e7 */
[----:B------:R-:W-:Y:S01]  /*5fa0*/  MOV R162, R233 ;  /* 0x000000e900a27202 */ /* 0x000fe20000000f00 */
[----:B------:R-:W-:Y:S01]  /*5fb0*/  HMMA.16816.F32 R220, R8, R26, R76 ;  /* 0x0000001a08dc723c */ /* 0x000fe2000000184c */
[----:B------:R-:W-:Y:S01]  /*5fc0*/  IMAD.MOV.U32 R112, RZ, RZ, R113 ;  /* 0x000000ffff707224 */ /* 0x000fe200078e0071 */
[----:B------:R-:W-:Y:S01]  /*5fd0*/  LDSM.16.MT88.4 R144, [R226+0x1900] ;  /* 0x00190000e290783b */ /* 0x000fe20000004200 */
[----:B-1----:R-:W-:-:S02]  /*5fe0*/  FFMA.FTZ R3, R203, c[0x0][0x2d0], -R2 ;  /* 0x0000b400cb037a23 */ /* 0x002fc40000010802 */
[----:B------:R-:W-:Y:S01]  /*5ff0*/  FFMA.FTZ R2, R202, c[0x0][0x2d0], -R2 ;  /* 0x0000b400ca027a23 */ /* 0x000fe20000010802 */
[----:B------:R-:W-:-:S03]  /*6000*/  MOV R113, R100 ;  /* 0x0000006400717202 */ /* 0x000fc60000000f00 */
[----:B------:R1:W-:Y:S01]  /*6010*/  MUFU.EX2 R22, R2 ;  /* 0x0000000200167308 */ /* 0x0003e20000000800 */
[----:B------:R-:W-:Y:S02]  /*6020*/  IMAD.MOV.U32 R79, RZ, RZ, R102 ;  /* 0x000000ffff4f7224 */ /* 0x000fe400078e0066 */
[----:B------:R-:W-:Y:S02]  /*6030*/  IMAD.MOV.U32 R27, RZ, RZ, R103 ;  /* 0x000000ffff1b7224 */ /* 0x000fe400078e0067 */
[----:B------:R-:W-:Y:S02]  /*6040*/  IMAD.MOV.U32 R78, RZ, RZ, R101 ;  /* 0x000000ffff4e7224 */ /* 0x000fe400078e0065 */
[----:B------:R-:W-:Y:S01]  /*6050*/  HMMA.16816.F32 R100, R8, R16, R128 ;  /* 0x000000100864723c */ /* 0x000fe20000001880 */
[----:B-1----:R-:W-:-:S04]  /*6060*/  FFMA.FTZ R2, R201, c[0x0][0x2d0], -R0 ;  /* 0x0000b400c9027a23 */ /* 0x002fc80000010800 */
[----:B------:R1:W-:Y:S01]  /*6070*/  MUFU.EX2 R17, R2 ;  /* 0x0000000200117308 */ /* 0x0003e20000000800 */
[----:B------:R-:W-:Y:S01]  /*6080*/  MOV R76, R116 ;  /* 0x00000074004c7202 */ /* 0x000fe20000000f00 */
[----:B------:R-:W-:Y:S02]  /*6090*/  IMAD.MOV.U32 R77, RZ, RZ, R117 ;  /* 0x000000ffff4d7224 */ /* 0x000fe400078e0075 */
[--C-:B-1----:R-:W-:Y:S02]  /*60a0*/  FFMA.FTZ R2, R200, c[0x0][0x2d0], -R0.reuse ;  /* 0x0000b400c8027a23 */ /* 0x102fe40000010800 */
[----:B------:R-:W1:Y:S02]  /*60b0*/  LDSM.16.MT88.4 R200, [R225+0x1900] ;  /* 0x00190000e1c8783b */ /* 0x000e640000004200 */
[----:B------:R3:W1:Y:S02]  /*60c0*/  MUFU.EX2 R18, R2 ;  /* 0x0000000200127308 */ /* 0x0006640000000800 */
[----:B---3--:R-:W-:-:S02]  /*60d0*/  FFMA.FTZ R2, R179, c[0x0][0x2d0], -R0 ;  /* 0x0000b400b3027a23 */ /* 0x008fc40000010800 */
[----:B------:R-:W-:-:S04]  /*60e0*/  FFMA.FTZ R0, R178, c[0x0][0x2d0], -R0 ;  /* 0x0000b400b2007a23 */ /* 0x000fc80000010800 */
[----:B------:R3:W-:Y:S02]  /*60f0*/  MUFU.EX2 R19, R0 ;  /* 0x0000000000137308 */ /* 0x0007e40000000800 */
[----:B---3--:R-:W-:Y:S02]  /*6100*/  FFMA.FTZ R0, R76, c[0x0][0x2d0], -R13 ;  /* 0x0000b4004c007a23 */ /* 0x008fe4000001080d */
[----:B------:R-:W-:Y:S02]  /*6110*/  IMAD.MOV.U32 R76, RZ, RZ, R77 ;  /* 0x000000ffff4c7224 */ /* 0x000fe400078e004d */
[----:B------:R-:W-:Y:S01]  /*6120*/  IMAD.MOV.U32 R77, RZ, RZ, R112 ;  /* 0x000000ffff4d7224 */ /* 0x000fe200078e0070 */
[----:B------:R-:W-:Y:S01]  /*6130*/  MOV R112, R113 ;  /* 0x0000007100707202 */ /* 0x000fe20000000f00 */
[----:B------:R-:W-:Y:S02]  /*6140*/  IMAD.MOV.U32 R113, RZ, RZ, R14 ;  /* 0x000000ffff717224 */ /* 0x000fe400078e000e */
[----:B------:R3:W-:Y:S02]  /*6150*/  MUFU.EX2 R14, R0 ;  /* 0x00000000000e7308 */ /* 0x0007e40000000800 */
[----:B---3--:R-:W-:-:S02]  /*6160*/  FFMA.FTZ R0, R78, c[0x0][0x2d0], -R13 ;  /* 0x0000b4004e007a23 */ /* 0x008fc4000001080d */
[----:B------:R-:W-:-:S04]  /*6170*/  IMAD.MOV.U32 R78, RZ, RZ, R15 ;  /* 0x000000ffff4e7224 */ /* 0x000fc800078e000f */
[----:B------:R3:W-:Y:S01]  /*6180*/  MUFU.EX2 R15, R0 ;  /* 0x00000000000f7308 */ /* 0x0007e20000000800 */
[----:B------:R-:W-:Y:S01]  /*6190*/  HMMA.16816.F32 R116, R8, R28, R248 ;  /* 0x0000001c0874723c */ /* 0x000fe200000018f8 */
[----:B---3--:R-:W-:-:S06]  /*61a0*/  FFMA.FTZ R0, R27, c[0x0][0x2d0], -R13 ;  /* 0x0000b4001b007a23 */ /* 0x008fcc000001080d */
[----:B------:R3:W-:Y:S01]  /*61b0*/  MUFU.EX2 R16, R0 ;  /* 0x0000000000107308 */ /* 0x0007e20000000800 */
[----:B------:R-:W-:Y:S02]  /*61c0*/  IMAD.MOV.U32 R163, RZ, RZ, R235 ;  /* 0x000000ffffa37224 */ /* 0x000fe400078e00eb */
[----:B---3--:R-:W-:-:S05]  /*61d0*/  FFMA.FTZ R0, R76, c[0x0][0x2d0], -R13 ;  /* 0x0000b4004c007a23 */ /* 0x008fca000001080d */
[----:B------:R3:W-:Y:S01]  /*61e0*/  MUFU.EX2 R13, R0 ;  /* 0x00000000000d7308 */ /* 0x0007e20000000800 */
[----:B----4-:R-:W-:Y:S02]  /*61f0*/  IMAD.MOV.U32 R161, RZ, RZ, R234 ;  /* 0x000000ffffa17224 */ /* 0x010fe400078e00ea */
[----:B---3--:R-:W-:Y:S01]  /*6200*/  FFMA.FTZ R0, R78, c[0x0][0x2d0], -R12 ;  /* 0x0000b4004e007a23 */ /* 0x008fe2000001080c */
[----:B------:R-:W-:-:S04]  /*6210*/  MOV R78, R5 ;  /* 0x00000005004e7202 */ /* 0x000fc80000000f00 */
[----:B------:R3:W-:Y:S01]  /*6220*/  MUFU.EX2 R9, R0 ;  /* 0x0000000000097308 */ /* 0x0007e20000000800 */
[----:B------:R-:W-:Y:S01]  /*6230*/  IMAD.MOV.U32 R5, RZ, RZ, R7 ;  /* 0x000000ffff057224 */ /* 0x000fe200078e0007 */
[----:B------:R-:W-:-:S03]  /*6240*/  MOV R7, R125 ;  /* 0x0000007d00077202 */ /* 0x000fc60000000f00 */
[----:B------:R-:W-:Y:S02]  /*6250*/  IMAD.MOV.U32 R251, RZ, RZ, R5 ;  /* 0x000000fffffb7224 */ /* 0x000fe400078e0005 */
[----:B------:R-:W-:Y:S01]  /*6260*/  IMAD.MOV.U32 R249, RZ, RZ, R7 ;  /* 0x000000fffff97224 */ /* 0x000fe200078e0007 */
[----:B------:R4:W-:Y:S01]  /*6270*/  MUFU.EX2 R20, R2 ;  /* 0x0000000200147308 */ /* 0x0009e20000000800 */
[----:B---3--:R-:W-:Y:S02]  /*6280*/  FFMA.FTZ R0, R79, c[0x0][0x2d0], -R12 ;  /* 0x0000b4004f007a23 */ /* 0x008fe4000001080c */
[----:B------:R-:W-:Y:S02]  /*6290*/  IMAD.MOV.U32 R79, RZ, RZ, R4 ;  /* 0x000000ffff4f7224 */ /* 0x000fe400078e0004 */
[----:B------:R-:W-:Y:S02]  /*62a0*/  IMAD.MOV.U32 R4, RZ, RZ, R6 ;  /* 0x000000ffff047224 */ /* 0x000fe400078e0006 */
[----:B------:R-:W-:Y:S01]  /*62b0*/  IMAD.MOV.U32 R6, RZ, RZ, R124 ;  /* 0x000000ffff067224 */ /* 0x000fe200078e007c */
[----:B------:R3:W-:Y:S01]  /*62c0*/  MUFU.EX2 R10, R0 ;  /* 0x00000000000a7308 */ /* 0x0007e20000000800 */
[----:B------:R-:W-:-:S02]  /*62d0*/  IMAD.MOV.U32 R214, RZ, RZ, R4 ;  /* 0x000000ffffd67224 */ /* 0x000fc400078e0004 */
[--C-:B----4-:R-:W-:Y:S01]  /*62e0*/  FFMA.FTZ R2, R163, c[0x0][0x2d0], -R12.reuse ;  /* 0x0000b400a3027a23 */ /* 0x110fe2000001080c */
[----:B------:R-:W-:Y:S02]  /*62f0*/  MOV R250, R6 ;  /* 0x0000000600fa7202 */ /* 0x000fe40000000f00 */
[----:B------:R-:W4:Y:S02]  /*6300*/  LDSM.16.MT88.4 R4, [R227+0x3900] ;  /* 0x00390000e304783b */ /* 0x000f240000004200 */
[----:B------:R-:W1:Y:S01]  /*6310*/  MUFU.EX2 R24, R3 ;  /* 0x0000000300187308 */ /* 0x000e620000000800 */
[----:B---3--:R-:W-:-:S07]  /*6320*/  FFMA.FTZ R0, R161, c[0x0][0x2d0], -R12 ;  /* 0x0000b400a1007a23 */ /* 0x008fce000001080c */
[----:B------:R-:W-:Y:S08]  /*6330*/  MUFU.EX2 R11, R2 ;  /* 0x00000002000b7308 */ /* 0x000ff00000000800 */
[----:B------:R-:W3:Y:S01]  /*6340*/  MUFU.EX2 R12, R0 ;  /* 0x00000000000c7308 */ /* 0x000ee20000000800 */
[----:B------:R-:W-:Y:S02]  /*6350*/  IMAD.MOV.U32 R124, RZ, RZ, R126 ;  /* 0x000000ffff7c7224 */ /* 0x000fe400078e007e */
[----:B------:R-:W-:Y:S01]  /*6360*/  IMAD.MOV.U32 R125, RZ, RZ, R127 ;  /* 0x000000ffff7d7224 */ /* 0x000fe200078e007f */
[----:B------:R-:W-:Y:S01]  /*6370*/  MOV R127, R160 ;  /* 0x000000a0007f7202 */ /* 0x000fe20000000f00 */
[----:B------:R-:W-:Y:S01]  /*6380*/  IMAD.MOV.U32 R126, RZ, RZ, R176 ;  /* 0x000000ffff7e7224 */ /* 0x000fe200078e00b0 */
[----:B--2---:R-:W-:Y:S01]  /*6390*/  F2FP.PACK_AB R128, R23, R21 ;  /* 0x000000151780723e */ /* 0x004fe200000000ff */
[----:B------:R-:W-:Y:S01]  /*63a0*/  IMAD.MOV.U32 R248, RZ, RZ, R124 ;  /* 0x000000fffff87224 */ /* 0x000fe200078e007c */
[----:B-1----:R-:W-:Y:S01]  /*63b0*/  F2FP.PACK_AB R129, R18, R17 ;  /* 0x000000111281723e */ /* 0x002fe200000000ff */
[----:B------:R-:W-:Y:S01]  /*63c0*/  IMAD.MOV.U32 R29, RZ, RZ, R125 ;  /* 0x000000ffff1d7224 */ /* 0x000fe200078e007d */
[----:B------:R-:W-:Y:S01]  /*63d0*/  MOV R28, R126 ;  /* 0x0000007e001c7202 */ /* 0x000fe20000000f00 */
[----:B------:R-:W-:Y:S01]  /*63e0*/  IMAD.MOV.U32 R31, RZ, RZ, R127 ;  /* 0x000000ffff1f7224 */ /* 0x000fe200078e007f */
[----:B------:R-:W-:-:S02]  /*63f0*/  F2FP.PACK_AB R130, R22, R24 ;  /* 0x000000181682723e */ /* 0x000fc400000000ff */
[----:B------:R-:W-:Y:S02]  /*6400*/  F2FP.PACK_AB R131, R19, R20 ;  /* 0x000000141383723e */ /* 0x000fe400000000ff */
[----:B------:R-:W-:Y:S02]  /*6410*/  F2FP.PACK_AB R124, R15, R14 ;  /* 0x0000000e0f7c723e */ /* 0x000fe400000000ff */
[----:B------:R-:W-:Y:S02]  /*6420*/  F2FP.PACK_AB R125, R10, R9 ;  /* 0x000000090a7d723e */ /* 0x000fe400000000ff */
[----:B------:R-:W-:Y:S02]  /*6430*/  F2FP.PACK_AB R126, R13, R16 ;  /* 0x000000100d7e723e */ /* 0x000fe400000000ff */
[----:B---3--:R-:W-:Y:S01]  /*6440*/  F2FP.PACK_AB R127, R12, R11 ;  /* 0x0000000b0c7f723e */ /* 0x008fe200000000ff */
[----:B------:R-:W-:Y:S01]  /*6450*/  IMAD.MOV.U32 R176, RZ, RZ, R162 ;  /* 0x000000ffffb07224 */ /* 0x000fe200078e00a2 */
[----:B------:R-:W-:Y:S01]  /*6460*/  MOV R86, R243 ;  /* 0x000000f300567202 */ /* 0x000fe20000000f00 */
[----:B------:R-:W1:Y:S01]  /*6470*/  LDSM.16.MT88.4 R160, [R228+0x1900] ;  /* 0x00190000e4a0783b */ /* 0x000e620000004200 */
[----:B------:R-:W-:Y:S01]  /*6480*/  FADD.FTZ R3, R212, R177 ;  /* 0x000000b1d4037221 */ /* 0x000fe20000010000 */
[----:B------:R-:W-:Y:S01]  /*6490*/  HMMA.16816.F32 R188, R128, R200, R188 ;  /* 0x000000c880bc723c */ /* 0x000fe200000018bc */
[----:B------:R-:W-:-:S02]  /*64a0*/  FADD.FTZ R0, R79, R78 ;  /* 0x0000004e4f007221 */ /* 0x000fc40000010000 */
[----:B------:R-:W-:-:S05]  /*64b0*/  FADD.FTZ R8, R213, R3 ;  /* 0x00000003d5087221 */ /* 0x000fca0000010000 */
[----:B------:R-:W-:Y:S01]  /*64c0*/  HMMA.16816.F32 R192, R124, R200, R192 ;  /* 0x000000c87cc0723c */ /* 0x000fe200000018c0 */
[----:B------:R-:W-:Y:S02]  /*64d0*/  IMAD.MOV.U32 R115, RZ, RZ, R236 ;  /* 0x000000ffff737224 */ /* 0x000fe400078e00ec */
[----:B------:R-:W-:-:S05]  /*64e0*/  FADD.FTZ R2, R108, R84 ;  /* 0x000000546c027221 */ /* 0x000fca0000010000 */
[----:B------:R-:W-:Y:S01]  /*64f0*/  HMMA.16816.F32 R196, R124, R202, R196 ;  /* 0x000000ca7cc4723c */ /* 0x000fe200000018c4 */
[----:B------:R-:W-:Y:S02]  /*6500*/  IMAD.MOV.U32 R3, RZ, RZ, R109 ;  /* 0x000000ffff037224 */ /* 0x000fe400078e006d */
[----:B------:R-:W-:-:S05]  /*6510*/  FADD.FTZ R25, R25, R77 ;  /* 0x0000004d19197221 */ /* 0x000fca0000010000 */
[----:B------:R-:W-:Y:S01]  /*6520*/  HMMA.16816.F32 R200, R128, R202, R40 ;  /* 0x000000ca80c8723c */ /* 0x000fe20000001828 */
[----:B------:R-:W-:-:S06]  /*6530*/  IMAD.MOV.U32 R212, RZ, RZ, R114 ;  /* 0x000000ffffd47224 */ /* 0x000fcc00078e0072 */
[----:B------:R-:W-:Y:S02]  /*6540*/  IMAD.MOV.U32 R41, RZ, RZ, R86 ;  /* 0x000000ffff297224 */ /* 0x000fe400078e0056 */
[----:B------:R-:W-:Y:S02]  /*6550*/  IMAD.MOV.U32 R42, RZ, RZ, R113 ;  /* 0x000000ffff2a7224 */ /* 0x000fe400078e0071 */
[----:B------:R-:W-:Y:S02]  /*6560*/  IMAD.MOV.U32 R40, RZ, RZ, R111 ;  /* 0x000000ffff287224 */ /* 0x000fe400078e006f */
[----:B------:R-:W-:Y:S02]  /*6570*/  FADD.FTZ R0, R41, R0 ;  /* 0x0000000029007221 */ /* 0x000fe40000010000 */
[----:B------:R-:W-:Y:S02]  /*6580*/  IMAD.MOV.U32 R30, RZ, RZ, R176 ;  /* 0x000000ffff1e7224 */ /* 0x000fe400078e00b0 */
[----:B------:R-:W-:Y:S01]  /*6590*/  FADD.FTZ R8, R42, R8 ;  /* 0x000000082a087221 */ /* 0x000fe20000010000 */
[----:B------:R-:W-:Y:S01]  /*65a0*/  MOV R213, R115 ;  /* 0x0000007300d57202 */ /* 0x000fe20000000f00 */
[----:B------:R-:W-:Y:S01]  /*65b0*/  IMAD.MOV.U32 R43, RZ, RZ, R112 ;  /* 0x000000ffff2b7224 */ /* 0x000fe200078e0070 */
[-C--:B----4-:R-:W-:Y:S01]  /*65c0*/  HMMA.16816.F32 R120, R124, R4.reuse, R120 ;  /* 0x000000047c78723c */ /* 0x090fe20000001878 */
[----:B------:R-:W-:Y:S01]  /*65d0*/  FADD.FTZ R3, R3, R2 ;  /* 0x0000000203037221 */ /* 0x000fe20000010000 */
[----:B------:R-:W-:Y:S01]  /*65e0*/  MOV R215, R85 ;  /* 0x0000005500d77202 */ /* 0x000fe20000000f00 */
[----:B------:R-:W-:Y:S01]  /*65f0*/  FADD.FTZ R2, R40, R25 ;  /* 0x0000001928027221 */ /* 0x000fe20000010000 */
[----:B------:R-:W-:Y:S01]  /*6600*/  UIMAD.WIDE.U32 UR6, UR17, UR4, URZ ;  /* 0x00000004110672a5 */ /* 0x000fe2000f8e003f */
[----:B------:R-:W-:Y:S01]  /*6610*/  FADD.FTZ R0, R212, R0 ;  /* 0x00000000d4007221 */ /* 0x000fe20000010000 */
[----:B------:R-:W2:Y:S01]  /*6620*/  LDSM.16.MT88.4 R176, [R227+0x1900] ;  /* 0x00190000e3b0783b */ /* 0x000ea20000004200 */
[----:B------:R-:W-:Y:S01]  /*6630*/  FADD.FTZ R8, R30, R8 ;  /* 0x000000081e087221 */ /* 0x000fe20000010000 */
[----:B------:R-:W-:Y:S01]  /*6640*/  HMMA.16816.F32 R116, R128, R4, R116 ;  /* 0x000000048074723c */ /* 0x000fe20000001874 */
[----:B------:R-:W-:Y:S01]  /*6650*/  FADD.FTZ R3, R43, R3 ;  /* 0x000000032b037221 */ /* 0x000fe20000010000 */
[----:B------:R-:W-:Y:S01]  /*6660*/  LDSM.16.MT88.4 R112, [R228+0x3900] ;  /* 0x00390000e470783b */ /* 0x000fe20000004200 */
[----:B------:R-:W-:-:S02]  /*6670*/  FADD.FTZ R2, R213, R2 ;  /* 0x00000002d5027221 */ /* 0x000fc40000010000 */
[----:B------:R-:W-:Y:S02]  /*6680*/  IMAD.MOV.U32 R87, RZ, RZ, R245 ;  /* 0x000000ffff577224 */ /* 0x000fe400078e00f5 */
[----:B------:R-:W-:Y:S01]  /*6690*/  FADD.FTZ R4, R28, R0 ;  /* 0x000000001c047221 */ /* 0x000fe20000010000 */
[-C--:B------:R-:W-:Y:S01]  /*66a0*/  HMMA.16816.F32 R132, R128, R144.reuse, R132 ;  /* 0x000000908084723c */ /* 0x080fe20000001884 */
[----:B------:R-:W-:Y:S02]  /*66b0*/  FADD.FTZ R0, R29, R8 ;  /* 0x000000081d007221 */ /* 0x000fe40000010000 */
[----:B------:R-:W-:Y:S01]  /*66c0*/  FADD.FTZ R5, R252, R3 ;  /* 0x00000003fc057221 */ /* 0x000fe20000010000 */
[----:B------:R-:W-:Y:S01]  /*66d0*/  @UP1 USHF.R.U32.HI UR17, URZ, UR5, UR7 ;  /* 0x000000053f111299 */ /* 0x000fe20008011607 */
[----:B------:R-:W-:Y:S01]  /*66e0*/  FADD.FTZ R3, R31, R2 ;  /* 0x000000021f037221 */ /* 0x000fe20000010000 */
[----:B------:R-:W-:Y:S01]  /*66f0*/  MOV R86, R87 ;  /* 0x0000005700567202 */ /* 0x000fe20000000f00 */
[----:B------:R-:W-:Y:S01]  /*6700*/  FADD.FTZ R0, R250, R0 ;  /* 0x00000000fa007221 */ /* 0x000fe20000010000 */
[----:B------:R-:W-:Y:S01]  /*6710*/  HMMA.16816.F32 R136, R124, R144, R136 ;  /* 0x000000907c88723c */ /* 0x000fe20000001888 */
[----:B------:R-:W-:Y:S01]  /*6720*/  FADD.FTZ R2, R247, R5 ;  /* 0x00000005f7027221 */ /* 0x000fe20000010000 */
[----:B------:R3:W5:Y:S01]  /*6730*/  LDL.LU R245, [R1+0xb0] ;  /* 0x0000b00001f57983 */ /* 0x0007620000300800 */
[----:B------:R-:W-:-:S02]  /*6740*/  FADD.FTZ R4, R249, R4 ;  /* 0x00000004f9047221 */ /* 0x000fc40000010000 */
[----:B------:R-:W-:-:S03]  /*6750*/  IMAD.MOV.U32 R87, RZ, RZ, R110 ;  /* 0x000000ffff577224 */ /* 0x000fc600078e006e */
[----:B------:R-:W-:Y:S01]  /*6760*/  HMMA.16816.F32 R140, R124, R146, R140 ;  /* 0x000000927c8c723c */ /* 0x000fe2000000188c */
[----:B------:R-:W-:Y:S01]  /*6770*/  FADD.FTZ R3, R248, R3 ;  /* 0x00000003f8037221 */ /* 0x000fe20000010000 */
[----:B------:R-:W-:Y:S01]  /*6780*/  UIADD3 UR17, UR17, UR8, -UR11 ;  /* 0x0000000811117290 */ /* 0x000fe2000fffe80b */
[----:B------:R-:W-:Y:S01]  /*6790*/  FADD.FTZ R0, R215, R0 ;  /* 0x00000000d7007221 */ /* 0x000fe20000010000 */
[----:B------:R3:W5:Y:S01]  /*67a0*/  LDL.LU R243, [R1+0xac] ;  /* 0x0000ac0001f37983 */ /* 0x0007620000300800 */
[----:B------:R-:W-:Y:S02]  /*67b0*/  FADD.FTZ R2, R246, R2 ;  /* 0x00000002f6027221 */ /* 0x000fe40000010000 */
[----:B------:R-:W-:Y:S02]  /*67c0*/  IMAD.MOV.U32 R27, RZ, RZ, R86 ;  /* 0x000000ffff1b7224 */ /* 0x000fe400078e0056 */
[----:B------:R-:W-:Y:S02]  /*67d0*/  FADD.FTZ R4, R214, R4 ;  /* 0x00000004d6047221 */ /* 0x000fe40000010000 */
[----:B------:R-:W-:Y:S01]  /*67e0*/  IMAD.MOV.U32 R26, RZ, RZ, R87 ;  /* 0x000000ffff1a7224 */ /* 0x000fe200078e0057 */
[----:B-1----:R-:W-:Y:S01]  /*67f0*/  HMMA.16816.F32 R148, R128, R160, R148 ;  /* 0x000000a08094723c */ /* 0x002fe20000001894 */
[----:B------:R-:W-:Y:S01]  /*6800*/  FADD.FTZ R3, R251, R3 ;  /* 0x00000003fb037221 */ /* 0x000fe20000010000 */
[----:B------:R3:W5:Y:S01]  /*6810*/  LDL.LU R242, [R1+0xa8] ;  /* 0x0000a80001f27983 */ /* 0x0007620000300800 */
[----:B------:R-:W-:-:S02]  /*6820*/  FADD.FTZ R0, R208, R0 ;  /* 0x00000000d0007221 */ /* 0x000fc40000010000 */
[----:B------:R-:W-:Y:S01]  /*6830*/  FADD.FTZ R2, R244, R2 ;  /* 0x00000002f4027221 */ /* 0x000fe20000010000 */
[----:B------:R3:W5:Y:S01]  /*6840*/  LDL.LU R241, [R1+0xa4] ;  /* 0x0000a40001f17983 */ /* 0x0007620000300800 */
[----:B------:R-:W-:Y:S02]  /*6850*/  FADD.FTZ R4, R27, R4 ;  /* 0x000000041b047221 */ /* 0x000fe40000010000 */
[----:B------:R-:W-:Y:S01]  /*6860*/  FADD.FTZ R3, R26, R3 ;  /* 0x000000031a037221 */ /* 0x000fe20000010000 */
[----:B------:R-:W-:Y:S01]  /*6870*/  HMMA.16816.F32 R152, R124, R160, R152 ;  /* 0x000000a07c98723c */ /* 0x000fe20000001898 */
[----:B------:R-:W-:-:S07]  /*6880*/  FADD.FTZ R0, R209, R0 ;  /* 0x00000000d1007221 */ /* 0x000fce0000010000 */
[----:B------:R-:W-:Y:S01]  /*6890*/  HMMA.16816.F32 R156, R124, R162, R156 ;  /* 0x000000a27c9c723c */ /* 0x000fe2000000189c */
[----:B------:R-:W-:-:S07]  /*68a0*/  FADD.FTZ R2, R187, R2 ;  /* 0x00000002bb027221 */ /* 0x000fce0000010000 */
[C---:B------:R-:W-:Y:S01]  /*68b0*/  HMMA.16816.F32 R144, R128.reuse, R146, R60 ;  /* 0x000000928090723c */ /* 0x040fe2000000183c */
[----:B------:R-:W-:Y:S01]  /*68c0*/  FADD.FTZ R4, R64, R4 ;  /* 0x0000000440047221 */ /* 0x000fe20000010000 */
[----:B------:R-:W-:Y:S01]  /*68d0*/  USHF.R.S32.HI UR4, URZ, 0x1f, UR17 ;  /* 0x0000001f3f047899 */ /* 0x000fe20008011411 */
[----:B------:R-:W-:Y:S01]  /*68e0*/  FADD.FTZ R3, R66, R3 ;  /* 0x0000000342037221 */ /* 0x000fe20000010000 */
[----:B------:R3:W5:Y:S01]  /*68f0*/  LDL.LU R240, [R1+0xa0] ;  /* 0x0000a00001f07983 */ /* 0x0007620000300800 */
[----:B------:R-:W-:Y:S02]  /*6900*/  FADD.FTZ R0, R210, R0 ;  /* 0x00000000d2007221 */ /* 0x000fe40000010000 */
[----:B------:R-:W-:Y:S01]  /*6910*/  FADD.FTZ R2, R204, R2 ;  /* 0x00000002cc027221 */ /* 0x000fe20000010000 */
[----:B------:R-:W-:Y:S01]  /*6920*/  HMMA.16816.F32 R160, R128, R162, R52 ;  /* 0x000000a280a0723c */ /* 0x000fe20000001834 */
[----:B------:R-:W-:Y:S01]  /*6930*/  FADD.FTZ R4, R65, R4 ;  /* 0x0000000441047221 */ /* 0x000fe20000010000 */
[----:B------:R-:W-:Y:S01]  /*6940*/  MOV R60, R83 ;  /* 0x00000053003c7202 */ /* 0x000fe20000000f00 */
[----:B------:R-:W-:Y:S01]  /*6950*/  FADD.FTZ R3, R180, R3 ;  /* 0x00000003b4037221 */ /* 0x000fe20000010000 */
[----:B------:R3:W5:Y:S01]  /*6960*/  LDL.LU R239, [R1+0x9c] ;  /* 0x00009c0001ef7983 */ /* 0x0007620000300800 */
[----:B------:R-:W-:-:S02]  /*6970*/  IMAD.MOV.U32 R61, RZ, RZ, R82 ;  /* 0x000000ffff3d7224 */ /* 0x000fc400078e0052 */
[----:B------:R-:W-:Y:S01]  /*6980*/  IMAD.MOV.U32 R62, RZ, RZ, R81 ;  /* 0x000000ffff3e7224 */ /* 0x000fe200078e0051 */
[----:B------:R-:W-:Y:S01]  /*6990*/  MOV R52, R99 ;  /* 0x0000006300347202 */ /* 0x000fe20000000f00 */
[----:B------:R-:W-:Y:S01]  /*69a0*/  IMAD.MOV.U32 R63, RZ, RZ, R80 ;  /* 0x000000ffff3f7224 */ /* 0x000fe200078e0050 */
[----:B------:R3:W5:Y:S01]  /*69b0*/  LDL.LU R238, [R1+0x98] ;  /* 0x0000980001ee7983 */ /* 0x0007620000300800 */
[----:B------:R-:W-:Y:S02]  /*69c0*/  IMAD.MOV.U32 R53, RZ, RZ, R98 ;  /* 0x000000ffff357224 */ /* 0x000fe400078e0062 */
[----:B------:R-:W-:Y:S01]  /*69d0*/  IMAD.MOV.U32 R54, RZ, RZ, R97 ;  /* 0x000000ffff367224 */ /* 0x000fe200078e0061 */
[----:B------:R-:W1:Y:S01]  /*69e0*/  LDSM.16.MT88.4 R80, [R225+0x3900] ;  /* 0x00390000e150783b */ /* 0x000e620000004200 */
[----:B------:R-:W-:Y:S02]  /*69f0*/  IMAD.MOV.U32 R55, RZ, RZ, R96 ;  /* 0x000000ffff377224 */ /* 0x000fe400078e0060 */
[----:B------:R-:W-:Y:S01]  /*6a00*/  FADD.FTZ R0, R211, R0 ;  /* 0x00000000d3007221 */ /* 0x000fe20000010000 */
[----:B------:R-:W4:Y:S01]  /*6a10*/  LDSM.16.MT88.4 R96, [R226+0x3900] ;  /* 0x00390000e260783b */ /* 0x000f220000004200 */
[----:B------:R-:W-:-:S02]  /*6a20*/  FADD.FTZ R2, R206, R2 ;  /* 0x00000002ce027221 */ /* 0x000fc40000010000 */
[----:B------:R-:W-:Y:S01]  /*6a30*/  FADD.FTZ R4, R67, R4 ;  /* 0x0000000443047221 */ /* 0x000fe20000010000 */
[----:B------:R3:W5:Y:S01]  /*6a40*/  LDL.LU R237, [R1+0x94] ;  /* 0x0000940001ed7983 */ /* 0x0007620000300800 */
[----:B------:R-:W-:Y:S02]  /*6a50*/  FADD.FTZ R3, R186, R3 ;  /* 0x00000003ba037221 */ /* 0x000fe40000010000 */
[----:B------:R-:W-:Y:S01]  /*6a60*/  FADD.FTZ R0, R21, R0 ;  /* 0x0000000015007221 */ /* 0x000fe20000010000 */
[----:B------:R-:W-:Y:S01]  /*6a70*/  ULEA.HI UR4, UR4, UR17, URZ, 0x6 ;  /* 0x0000001104047291 */ /* 0x000fe2000f8f303f */
[----:B------:R-:W-:Y:S01]  /*6a80*/  FADD.FTZ R2, R207, R2 ;  /* 0x00000002cf027221 */ /* 0x000fe20000010000 */
[----:B------:R3:W5:Y:S01]  /*6a90*/  LDL.LU R236, [R1+0x90] ;  /* 0x0000900001ec7983 */ /* 0x0007620000300800 */
[----:B------:R-:W-:Y:S02]  /*6aa0*/  FADD.FTZ R4, R181, R4 ;  /* 0x00000004b5047221 */ /* 0x000fe40000010000 */
[----:B------:R-:W-:Y:S01]  /*6ab0*/  FADD.FTZ R3, R205, R3 ;  /* 0x00000003cd037221 */ /* 0x000fe20000010000 */
[----:B------:R3:W5:Y:S01]  /*6ac0*/  LDL.LU R235, [R1+0x8c] ;  /* 0x00008c0001eb7983 */ /* 0x0007620000300800 */
[----:B------:R-:W-:-:S02]  /*6ad0*/  FADD.FTZ R0, R23, R0 ;  /* 0x0000000017007221 */ /* 0x000fc40000010000 */
[----:B------:R-:W-:Y:S01]  /*6ae0*/  FADD.FTZ R2, R17, R2 ;  /* 0x0000000211027221 */ /* 0x000fe20000010000 */
[----:B------:R3:W5:Y:S01]  /*6af0*/  LDL.LU R234, [R1+0x88] ;  /* 0x0000880001ea7983 */ /* 0x0007620000300800 */
[----:B------:R-:W-:Y:S02]  /*6b00*/  FADD.FTZ R4, R9, R4 ;  /* 0x0000000409047221 */ /* 0x000fe40000010000 */
[----:B------:R-:W-:Y:S01]  /*6b10*/  FADD.FTZ R3, R14, R3 ;  /* 0x000000030e037221 */ /* 0x000fe20000010000 */
[----:B------:R3:W5:Y:S01]  /*6b20*/  LDL.LU R233, [R1+0x84] ;  /* 0x0000840001e97983 */ /* 0x0007620000300800 */
[----:B------:R-:W-:Y:S02]  /*6b30*/  FADD.FTZ R0, R24, R0 ;  /* 0x0000000018007221 */ /* 0x000fe40000010000 */
[----:B------:R-:W-:Y:S01]  /*6b40*/  FADD.FTZ R2, R18, R2 ;  /* 0x0000000212027221 */ /* 0x000fe20000010000 */
[----:B------:R-:W-:Y:S01]  /*6b50*/  USHF.R.S32.HI UR24, URZ, 0x6, UR4 ;  /* 0x000000063f187899 */ /* 0x000fe20008011404 */
[----:B------:R-:W-:Y:S01]  /*6b60*/  FADD.FTZ R4, R10, R4 ;  /* 0x000000040a047221 */ /* 0x000fe20000010000 */
[----:B------:R3:W5:Y:S01]  /*6b70*/  LDL.LU R232, [R1+0x80] ;  /* 0x0000800001e87983 */ /* 0x0007620000300800 */
[----:B------:R-:W-:-:S02]  /*6b80*/  FADD.FTZ R3, R15, R3 ;  /* 0x000000030f037221 */ /* 0x000fc40000010000 */
[----:B------:R-:W-:Y:S01]  /*6b90*/  FADD.FTZ R0, R22, R0 ;  /* 0x0000000016007221 */ /* 0x000fe20000010000 */
[----:B------:R3:W5:Y:S01]  /*6ba0*/  LDL.LU R231, [R1+0x7c] ;  /* 0x00007c0001e77983 */ /* 0x0007620000300800 */
[----:B------:R-:W-:Y:S01]  /*6bb0*/  FADD.FTZ R2, R20, R2 ;  /* 0x0000000214027221 */ /* 0x000fe20000010000 */
[----:B------:R-:W-:Y:S01]  /*6bc0*/  UISETP.LT.AND UP0, UPT, URZ, UR24, UPT ;  /* 0x000000183f00728c */ /* 0x000fe2000bf01270 */
[----:B------:R-:W-:Y:S01]  /*6bd0*/  FADD.FTZ R4, R11, R4 ;  /* 0x000000040b047221 */ /* 0x000fe20000010000 */
[----:B------:R3:W5:Y:S01]  /*6be0*/  LDL.LU R230, [R1+0x78] ;  /* 0x0000780001e67983 */ /* 0x0007620000300800 */
[----:B------:R-:W-:-:S03]  /*6bf0*/  FADD.FTZ R3, R16, R3 ;  /* 0x0000000310037221 */ /* 0x000fc60000010000 */
[----:B------:R3:W5:Y:S01]  /*6c00*/  LDL.LU R229, [R1+0x74] ;  /* 0x0000740001e57983 */ /* 0x0007620000300800 */
[----:B------:R-:W-:-:S03]  /*6c10*/  FADD.FTZ R5, R19, R2 ;  /* 0x0000000213057221 */ /* 0x000fc60000010000 */
[----:B------:R3:W5:Y:S01]  /*6c20*/  LDL.LU R224, [R1+0x70] ;  /* 0x0000700001e07983 */ /* 0x0007620000300800 */
[----:B------:R-:W-:Y:S01]  /*6c30*/  USEL UR24, URZ, UR24, !UP0 ;  /* 0x000000183f187287 */ /* 0x000fe2000c000000 */
[----:B------:R-:W-:Y:S02]  /*6c40*/  FADD.FTZ R2, R13, R3 ;  /* 0x000000030d027221 */ /* 0x000fe40000010000 */
[----:B------:R1:W-:Y:S01]  /*6c50*/  STL [R1+0x4], R0 ;  /* 0x0000040001007387 */ /* 0x0003e20000100800 */
[----:B------:R-:W-:-:S03]  /*6c60*/  UISETP.GE.AND UP0, UPT, UR25, UR24, UPT ;  /* 0x000000181900728c */ /* 0x000fc6000bf06270 */
[----:B------:R3:W-:Y:S03]  /*6c70*/  STL [R1+0xc], R5 ;  /* 0x00000c0501007387 */ /* 0x0007e60000100800 */
[----:B------:R-:W-:Y:S01]  /*6c80*/  PLOP3.LUT P0, PT, PT, PT, UP0, 0x80, 0x0 ;  /* 0x000000000000781c */ /* 0x000fe20003f0f008 */
[----:B-1----:R-:W-:-:S05]  /*6c90*/  FADD.FTZ R0, R12, R4 ;  /* 0x000000040c007221 */ /* 0x002fca0000010000 */
[----:B------:R3:W-:Y:S04]  /*6ca0*/  STL [R1+0x2c], R0 ;  /* 0x00002c0001007387 */ /* 0x0007e80000100800 */
[----:B------:R3:W-:Y:S01]  /*6cb0*/  STL [R1+0x8], R2 ;  /* 0x0000080201007387 */ /* 0x0007e20000100800 */
[C---:B--2---:R-:W-:Y:S08]  /*6cc0*/  HMMA.16816.F32 R168, R124.reuse, R176, R168 ;  /* 0x000000b07ca8723c */ /* 0x044ff000000018a8 */
[C---:B------:R-:W-:Y:S08]  /*6cd0*/  HMMA.16816.F32 R172, R124.reuse, R178, R172 ;  /* 0x000000b27cac723c */ /* 0x040ff000000018ac */
[C---:B------:R-:W-:Y:S08]  /*6ce0*/  HMMA.16816.F32 R72, R124.reuse, R80, R72 ;  /* 0x000000507c48723c */ /* 0x040ff00000001848 */
[C---:B------:R-:W-:Y:S08]  /*6cf0*/  HMMA.16816.F32 R76, R124.reuse, R82, R44 ;  /* 0x000000527c4c723c */ /* 0x040ff0000000182c */
        /* <DEDUP_REMOVED lines=14> */
[----:B------:R-:W-:Y:S07]  /*6de0*/  @!P0 BRA `(.L_x_1489) ;  /* 0x00004d7000008947 */ /* 0x000fee0003800000 */
[----:B---3--:R-:W2:Y:S04]  /*6df0*/  LDL.64 R248, [R1+0x68] ;  /* 0x0000680001f87983 */ /* 0x008ea80000100a00 */
[----:B------:R-:W3:Y:S04]  /*6e00*/  LDL.64 R250, [R1+0x58] ;  /* 0x0000580001fa7983 */ /* 0x000ee80000100a00 */
[----:B------:R-:W4:Y:S04]  /*6e10*/  LDL R29, [R1+0x44] ;  /* 0x00004400011d7983 */ /* 0x000f280000100800 */
[----:B------:R-:W4:Y:S04]  /*6e20*/  LDL.64 R214, [R1+0x50] ;  /* 0x0000500001d67983 */ /* 0x000f280000100a00 */
[----:B------:R-:W4:Y:S01]  /*6e30*/  LDL.64 R26, [R1+0x48] ;  /* 0x00004800011a7983 */ /* 0x000f220000100a00 */
[----:B------:R-:W-:Y:S01]  /*6e40*/  IMAD.MOV.U32 R181, RZ, RZ, R184 ;  /* 0x000000ffffb57224 */ /* 0x000fe200078e00b8 */
[----:B-----5:R-:W-:Y:S01]  /*6e50*/  MOV R187, R182 ;  /* 0x000000b600bb7202 */ /* 0x020fe20000000f00 */
[----:B------:R-:W-:Y:S01]  /*6e60*/  IMAD.MOV.U32 R180, RZ, RZ, R185 ;  /* 0x000000ffffb47224 */ /* 0x000fe200078e00b9 */
[----:B------:R-:W-:Y:S01]  /*6e70*/  UMOV UR26, UR25 ;  /* 0x00000019001a7c82 */ /* 0x000fe20008000000 */
[----:B------:R-:W-:Y:S01]  /*6e80*/  IMAD.MOV.U32 R186, RZ, RZ, R183 ;  /* 0x000000ffffba7224 */ /* 0x000fe200078e00b7 */
[----:B------:R-:W-:-:S02]  /*6e90*/  UMOV UR17, 0xffffffc0 ;  /* 0xffffffc000117882 */ /* 0x000fc40000000000 */
[----:B------:R-:W-:Y:S02]  /*6ea0*/  ULDC.64 UR6, c[0x0][0x208] ;  /* 0x0000820000067ab9 */ /* 0x000fe40000000a00 */
[----:B------:R-:W-:Y:S01]  /*6eb0*/  ULDC.64 UR4, c[0x0][0x1e0] ;  /* 0x0000780000047ab9 */ /* 0x000fe20000000a00 */
[----:B--2---:R-:W-:Y:S02]  /*6ec0*/  IADD3 R3, P1, R248, 0x40, RZ ;  /* 0x00000040f8037810 */ /* 0x004fe40007f3e0ff */
[----:B---3--:R-:W-:Y:S01]  /*6ed0*/  IADD3 R2, P0, R250, 0x40, RZ ;  /* 0x00000040fa027810 */ /* 0x008fe20007f1e0ff */
[----:B----4-:R-:W-:Y:S02]  /*6ee0*/  @P3 IMAD.HI.U32 R0, R29, c[0x0][0x2c8], RZ ;  /* 0x0000b2001d003a27 */ /* 0x010fe400078e00ff */
[----:B------:R1:W-:Y:S04]  /*6ef0*/  STL [R1+0x40], R3 ;  /* 0x0000400301007387 */ /* 0x0003e80000100800 */
[----:B------:R2:W-:Y:S01]  /*6f00*/  STL [R1+0x3c], R2 ;  /* 0x00003c0201007387 */ /* 0x0005e20000100800 */
[----:B-1----:R-:W-:Y:S01]  /*6f10*/  @P3 SHF.R.U32.HI R3, RZ, c[0x0][0x2cc], R0 ;  /* 0x0000b300ff033a19 */ /* 0x002fe20000011600 */
[----:B------:R-:W-:Y:S01]  /*6f20*/  IMAD.X R0, RZ, RZ, R27, P0 ;  /* 0x000000ffff007224 */ /* 0x000fe200000e061b */
[----:B--2---:R-:W-:-:S03]  /*6f30*/  IADD3.X R2, RZ, R215, RZ, P1, !PT ;  /* 0x000000d7ff027210 */ /* 0x004fc60000ffe4ff */
[----:B------:R1:W-:Y:S04]  /*6f40*/  @P3 STL [R1+0x30], R3 ;  /* 0x0000300301003387 */ /* 0x0003e80000100800 */
[----:B------:R1:W-:Y:S04]  /*6f50*/  STL [R1+0x38], R2 ;  /* 0x0000380201007387 */ /* 0x0003e80000100800 */
[----:B------:R1:W-:Y:S02]  /*6f60*/  STL [R1+0x34], R0 ;  /* 0x0000340001007387 */ /* 0x0003e40000100800 */
.L_x_1490:
[----:B--2---:R-:W2:Y:S01]  /*6f70*/  LDL.64 R182, [R1+0x68] ;  /* 0x0000680001b67983 */ /* 0x004ea20000100a00 */
[----:B------:R-:W-:Y:S04]  /*6f80*/  DEPBAR.LE SB0, 0x0 ;  /* 0x000080000000791a */ /* 0x000fe80000000000 */
[----:B------:R-:W-:Y:S01]  /*6f90*/  UISETP.GE.AND UP0, UPT, UR26, URZ, UPT ;  /* 0x0000003f1a00728c */ /* 0x000fe2000bf06270 */
[----:B------:R-:W3:Y:S01]  /*6fa0*/  LDL.64 R184, [R1+0x50] ;  /* 0x0000500001b87983 */ /* 0x000ee20000100a00 */
[----:B------:R-:W-:Y:S02]  /*6fb0*/  UISETP.GE.AND UP1, UPT, UR26, 0x1, UPT ;  /* 0x000000011a00788c */ /* 0x000fe4000bf26270 */
[----:B------:R-:W-:Y:S03]  /*6fc0*/  UIADD3 UR25, UR26, -0x1, URZ ;  /* 0xffffffff1a197890 */ /* 0x000fe6000fffe03f */
[----:B------:R-:W-:Y:S01]  /*6fd0*/  BAR.SYNC.DEFER_BLOCKING 0x0 ;  /* 0x0000000000007b1d */ /* 0x000fe20000010000 */
[----:B------:R-:W-:Y:S03]  /*6fe0*/  PLOP3.LUT P0, PT, PT, PT, UP0, 0x80, 0x0 ;  /* 0x000000000000781c */ /* 0x000fe60003f0f008 */
[----:B------:R-:W-:Y:S02]  /*6ff0*/  @UP0 USHF.R.S32.HI UR20, URZ, 0x1f, UR26 ;  /* 0x0000001f3f140899 */ /* 0x000fe4000801141a */
[----:B------:R-:W-:Y:S02]  /*7000*/  @UP0 UIMAD.WIDE.U32 UR22, UR26, UR6, URZ ;  /* 0x000000061a1602a5 */ /* 0x000fe4000f8e003f */
[----:B------:R-:W-:Y:S02]  /*7010*/  @UP0 UIMAD UR20, UR20, UR6, URZ ;  /* 0x00000006141402a4 */ /* 0x000fe4000f8e023f */
[----:B------:R-:W-:Y:S02]  /*7020*/  @UP0 USHF.L.U32 UR21, UR22, 0x6, URZ ;  /* 0x0000000616150899 */ /* 0x000fe4000800063f */
[----:B------:R-:W-:Y:S04]  /*7030*/  @UP0 UIMAD UR20, UR26, UR7, UR20 ;  /* 0x000000071a1402a4 */ /* 0x000fe8000f8e0214 */
[----:B------:R-:W-:Y:S04]  /*7040*/  @UP0 UIADD3 UR20, UR23, UR20, URZ ;  /* 0x0000001417140290 */ /* 0x000fe8000fffe03f */
[----:B------:R-:W-:Y:S02]  /*7050*/  @UP0 USHF.L.U64.HI UR20, UR22, 0x6, UR20 ;  /* 0x0000000616140899 */ /* 0x000fe40008010214 */
[----:B------:R-:W-:Y:S01]  /*7060*/  @UP1 UIMAD.WIDE.U32 UR22, UR25, UR4, URZ ;  /* 0x00000004191612a5 */ /* 0x000fe2000f8e003f */
[----:B-----5:R-:W-:Y:S08]  /*7070*/  LDSM.16.M88.4 R64, [R231+0x8100] ;  /* 0x00810000e740783b */ /* 0x020ff00000000200 */
[----:B-1----:R-:W4:Y:S04]  /*7080*/  LDL R3, [R1+0x40] ;  /* 0x0000400001037983 */ /* 0x002f280000100800 */
[----:B------:R-:W4:Y:S04]  /*7090*/  LDL R220, [R1+0x38] ;  /* 0x0000380001dc7983 */ /* 0x000f280000100800 */
[----:B------:R-:W1:Y:S08]  /*70a0*/  LDSM.16.M88.4 R16, [R224+0x4100] ;  /* 0x00410000e010783b */ /* 0x000e700000000200 */
[----:B------:R-:W1:Y:S08]  /*70b0*/  LDSM.16.M88.4 R60, [R231+0xa100] ;  /* 0x00a10000e73c783b */ /* 0x000e700000000200 */
[----:B------:R-:W1:Y:S08]  /*70c0*/  LDSM.16.M88.4 R32, [R224+0x4900] ;  /* 0x00490000e020783b */ /* 0x000e700000000200 */
[----:B------:R-:W1:Y:S08]  /*70d0*/  LDSM.16.M88.4 R48, [R224+0x5100] ;  /* 0x00510000e030783b */ /* 0x000e700000000200 */
[----:B------:R-:W1:Y:S02]  /*70e0*/  LDSM.16.M88.4 R204, [R224+0x5900] ;  /* 0x00590000e0cc783b */ /* 0x000e640000000200 */
[-C--:B-1----:R-:W-:Y:S06]  /*70f0*/  HMMA.16816.F32 R4, R64, R16.reuse, RZ ;  /* 0x000000104004723c */ /* 0x082fec00000018ff */
[----:B------:R-:W-:Y:S02]  /*7100*/  LDSM.16.M88.4 R208, [R233+0x8100] ;  /* 0x00810000e9d0783b */ /* 0x000fe40000000200 */
[C---:B------:R-:W-:Y:S06]  /*7110*/  HMMA.16816.F32 R8, R60.reuse, R16, RZ ;  /* 0x000000103c08723c */ /* 0x040fec00000018ff */
[----:B------:R-:W1:Y:S02]  /*7120*/  LDSM.16.M88.4 R212, [R235] ;  /* 0x00000000ebd4783b */ /* 0x000e640000000200 */
[-C--:B------:R-:W-:Y:S06]  /*7130*/  HMMA.16816.F32 R12, R60, R18.reuse, RZ ;  /* 0x000000123c0c723c */ /* 0x080fec00000018ff */
[----:B------:R-:W1:Y:S02]  /*7140*/  LDSM.16.M88.4 R216, [R233+0xa100] ;  /* 0x00a10000e9d8783b */ /* 0x000e640000000200 */
[C---:B------:R-:W-:Y:S06]  /*7150*/  HMMA.16816.F32 R16, R64.reuse, R18, RZ ;  /* 0x000000124010723c */ /* 0x040fec00000018ff */
[----:B------:R1:W-:Y:S04]  /*7160*/  STL [R1+0x94], R131 ;  /* 0x0000948301007387 */ /* 0x0003e80000100800 */
[----:B------:R-:W-:Y:S01]  /*7170*/  STL [R1+0x70], R235 ;  /* 0x000070eb01007387 */ /* 0x000fe20000100800 */
[-C--:B------:R-:W-:Y:S03]  /*7180*/  HMMA.16816.F32 R20, R64, R32.reuse, RZ ;  /* 0x000000204014723c */ /* 0x080fe600000018ff */
[----:B------:R-:W-:Y:S04]  /*7190*/  STL [R1+0x74], R243 ;  /* 0x000074f301007387 */ /* 0x000fe80000100800 */
[----:B------:R-:W-:Y:S01]  /*71a0*/  STL [R1+0x78], R242 ;  /* 0x000078f201007387 */ /* 0x000fe20000100800 */
[C---:B------:R-:W-:Y:S03]  /*71b0*/  HMMA.16816.F32 R24, R60.reuse, R32, RZ ;  /* 0x000000203c18723c */ /* 0x040fe600000018ff */
[----:B------:R-:W-:Y:S04]  /*71c0*/  STL [R1+0x7c], R241 ;  /* 0x00007cf101007387 */ /* 0x000fe80000100800 */
[----:B------:R-:W4:Y:S01]  /*71d0*/  LDL R222, [R1+0x60] ;  /* 0x0000600001de7983 */ /* 0x000f220000100800 */
[-C--:B------:R-:W-:Y:S03]  /*71e0*/  HMMA.16816.F32 R28, R60, R34.reuse, RZ ;  /* 0x000000223c1c723c */ /* 0x080fe600000018ff */
[----:B-1----:R-:W4:Y:S05]  /*71f0*/  LDL R131, [R1+0x30] ;  /* 0x0000300001837983 */ /* 0x002f2a0000100800 */
        /* <DEDUP_REMOVED lines=21> */
[C---:B------:R-:W-:Y:S04]  /*7350*/  HMMA.16816.F32 R40, R216.reuse, R212, R40 ;  /* 0x000000d4d828723c */ /* 0x040fe80000001828 */
[----:B------:R-:W-:Y:S04]  /*7360*/  @P0 IADD3 R0, P1, R182, UR21, RZ ;  /* 0x00000015b6000c10 */ /* 0x000fe8000ff3e0ff */
[-C--:B------:R-:W-:Y:S04]  /*7370*/  HMMA.16816.F32 R44, R216, R214.reuse, R44 ;  /* 0x000000d6d82c723c */ /* 0x080fe8000000182c */
[C---:B------:R-:W-:Y:S02]  /*7380*/  @P0 LEA R182, P2, R0.reuse, c[0x0][0x1f8], 0x1 ;  /* 0x00007e0000b60a11 */ /* 0x040fe400078408ff */
[----:B---3--:R-:W-:Y:S02]  /*7390*/  @P0 IADD3.X R2, R185, UR20, RZ, P1, !PT ;  /* 0x00000014b9020c10 */ /* 0x008fe40008ffe4ff */
[C---:B------:R-:W-:Y:S04]  /*73a0*/  HMMA.16816.F32 R48, R208.reuse, R214, R48 ;  /* 0x000000d6d030723c */ /* 0x040fe80000001830 */
[----:B------:R-:W-:Y:S04]  /*73b0*/  @P0 LEA.HI.X R183, R0, c[0x0][0x1fc], R2, 0x1, P2 ;  /* 0x00007f0000b70a11 */ /* 0x000fe800010f0c02 */
[-C--:B-1----:R-:W-:Y:S01]  /*73c0*/  HMMA.16816.F32 R52, R208, R204.reuse, R52 ;  /* 0x000000ccd034723c */ /* 0x082fe20000001834 */
[----:B------:R-:W-:Y:S01]  /*73d0*/  @!PT LDS RZ, [RZ] ;  /* 0x00000000fffff984 */ /* 0x000fe20000000800 */
[----:B------:R-:W-:Y:S01]  /*73e0*/  @!PT LDS RZ, [RZ] ;  /* 0x00000000fffff984 */ /* 0x000fe20000000800 */
[----:B------:R-:W-:Y:S01]  /*73f0*/  @!PT LDS RZ, [RZ] ;  /* 0x00000000fffff984 */ /* 0x000fe20000000800 */
[----:B------:R1:W-:Y:S07]  /*7400*/  @P0 LDGSTS.E.BYPASS.LTC128B.128 [R245+0x100], [R182.64], !P5 ;  /* 0x00100000b6f50fae */ /* 0x0003ee000e901d52 */
[C---:B------:R-:W-:Y:S08]  /*7410*/  HMMA.16816.F32 R56, R216.reuse, R204, R56 ;  /* 0x000000ccd838723c */ /* 0x040ff00000001838 */
[-C--:B------:R-:W-:Y:S08]  /*7420*/  HMMA.16816.F32 R60, R216, R206.reuse, R60 ;  /* 0x000000ced83c723c */ /* 0x080ff0000000183c */
[----:B------:R-:W-:Y:S04]  /*7430*/  HMMA.16816.F32 R64, R208, R206, R64 ;  /* 0x000000ced040723c */ /* 0x000fe80000001840 */
[----:B----4-:R-:W-:Y:S01]  /*7440*/  @P0 IADD3 R3, P1, R3, UR21, RZ ;  /* 0x0000001503030c10 */ /* 0x010fe2000ff3e0ff */
[----:B------:R-:W-:Y:S03]  /*7450*/  UIMAD UR21, UR26, UR17, 0x1 ;  /* 0x000000011a1574a4 */ /* 0x000fe6000f8e0211 */
[C---:B------:R-:W-:Y:S04]  /*7460*/  @P0 LEA R184, P2, R3.reuse, c[0x0][0x1f8], 0x1 ;  /* 0x00007e0003b80a11 */ /* 0x040fe800078408ff */
[----:B------:R-:W-:Y:S01]  /*7470*/  @P0 IADD3.X R0, R220, UR20, RZ, P1, !PT ;  /* 0x00000014dc000c10 */ /* 0x000fe20008ffe4ff */
[----:B------:R-:W-:Y:S01]  /*7480*/  @UP1 USHF.R.S32.HI UR20, URZ, 0x1f, UR25 ;  /* 0x0000001f3f141899 */ /* 0x000fe20008011419 */
[----:B------:R-:W-:Y:S01]  /*7490*/  @P0 IADD3 R2, P1, R182, UR10, RZ ;  /* 0x0000000ab6020c10 */ /* 0x000fe2000ff3e0ff */
[----:B------:R-:W2:Y:S01]  /*74a0*/  LDL.64 R220, [R1+0x58] ;  /* 0x0000580001dc7983 */ /* 0x000ea20000100a00 */
[----:B------:R-:W-:Y:S01]  /*74b0*/  @P0 LEA.HI.X R185, R3, c[0x0][0x1fc], R0, 0x1, P2 ;  /* 0x00007f0003b90a11 */ /* 0x000fe200010f0c00 */
[----:B------:R-:W-:Y:S01]  /*74c0*/  @UP1 UIMAD UR20, UR20, UR4, URZ ;  /* 0x00000004141412a4 */ /* 0x000fe2000f8e023f */
[----:B------:R-:W-:Y:S02]  /*74d0*/  @P0 IADD3.X R3, R183, UR14, RZ, P1, !PT ;  /* 0x0000000eb7030c10 */ /* 0x000fe40008ffe4ff */
[C---:B-1----:R-:W-:Y:S01]  /*74e0*/  @P0 IADD3 R182, P1, R2.reuse, UR10, RZ ;  /* 0x0000000a02b60c10 */ /* 0x042fe2000ff3e0ff */
[----:B------:R1:W-:Y:S01]  /*74f0*/  @P0 LDGSTS.E.BYPASS.LTC128B.128 [R245+0x2100], [R184.64], !P4 ;  /* 0x02100000b8f50fae */ /* 0x0003e2000e101d52 */
[----:B------:R-:W-:Y:S01]  /*7500*/  @P0 IADD3 R204, P6, R2, UR16, RZ ;  /* 0x0000001002cc0c10 */ /* 0x000fe2000ffde0ff */
[----:B------:R-:W-:Y:S01]  /*7510*/  @UP1 UIMAD UR20, UR25, UR5, UR20 ;  /* 0x00000005191412a4 */ /* 0x000fe2000f8e0214 */
[C---:B------:R-:W-:Y:S02]  /*7520*/  @P0 IADD3.X R183, R3.reuse, UR14, RZ, P1, !PT ;  /* 0x0000000e03b70c10 */ /* 0x040fe40008ffe4ff */
[----:B------:R-:W-:Y:S01]  /*7530*/  @P0 IADD3.X R205, R3, UR15, RZ, P6, !PT ;  /* 0x0000000f03cd0c10 */ /* 0x000fe2000b7fe4ff */
[----:B------:R-:W-:Y:S01]  /*7540*/  @UP1 UIADD3 UR20, UR23, UR20, URZ ;  /* 0x0000001417141290 */ /* 0x000fe2000fffe03f */
[----:B------:R-:W-:Y:S01]  /*7550*/  PLOP3.LUT P6, PT, PT, PT, UP1, 0x80, 0x0 ;  /* 0x000000000000781c */ /* 0x000fe20003fcf018 */
[----:B------:R3:W-:Y:S01]  /*7560*/  @P0 LDGSTS.E.BYPASS.LTC128B.128 [R245+0x900], [R2.64], !P5 ;  /* 0x0090000002f50fae */ /* 0x0007e2000e901d52 */
[----:B------:R-:W-:Y:S02]  /*7570*/  @UP1 USHF.L.U64.HI UR23, UR4, 0x5, UR5 ;  /* 0x0000000504171899 */ /* 0x000fe40008010205 */
[----:B------:R-:W-:Y:S05]  /*7580*/  @UP1 USHF.L.U64.HI UR20, UR22, 0x6, UR20 ;  /* 0x0000000616141899 */ /* 0x000fea0008010214 */
[----:B------:R3:W-:Y:S08]  /*7590*/  @P0 LDGSTS.E.BYPASS.LTC128B.128 [R245+0x2900], [R2.64+0x80], !P4 ;  /* 0x0290008002f50fae */ /* 0x0007f0000e101d52 */
[----:B------:R4:W-:Y:S01]  /*75a0*/  @P0 LDGSTS.E.BYPASS.LTC128B.128 [R245+0x1100], [R182.64], !P5 ;  /* 0x01100000b6f50fae */ /* 0x0009e2000e901d52 */
[C---:B-1----:R-:W-:Y:S04]  /*75b0*/  @P0 IADD3 R184, P2, R182.reuse, UR10, RZ ;  /* 0x0000000ab6b80c10 */ /* 0x042fe8000ff5e0ff */
[C---:B------:R-:W-:Y:S03]  /*75c0*/  @P0 IADD3.X R185, R183.reuse, UR14, RZ, P2, !PT ;  /* 0x0000000eb7b90c10 */ /* 0x040fe600097fe4ff */
[----:B------:R1:W-:Y:S08]  /*75d0*/  @P0 LDGSTS.E.BYPASS.LTC128B.128 [R245+0x3100], [R204.64], !P4 ;  /* 0x03100000ccf50fae */ /* 0x0003f0000e101d52 */
[----:B------:R1:W-:Y:S01]  /*75e0*/  @P0 LDGSTS.E.BYPASS.LTC128B.128 [R245+0x1900], [R184.64], !P5 ;  /* 0x01900000b8f50fae */ /* 0x0003e2000e901d52 */
[----:B---3--:R-:W-:Y:S04]  /*75f0*/  @P0 IADD3 R2, P1, R182, UR16, RZ ;  /* 0x00000010b6020c10 */ /* 0x008fe8000ff3e0ff */
[----:B------:R-:W-:Y:S03]  /*7600*/  @P0 IADD3.X R3, R183, UR15, RZ, P1, !PT ;  /* 0x0000000fb7030c10 */ /* 0x000fe60008ffe4ff */
[----:B------:R-:W-:Y:S04]  /*7610*/  STL [R1+0x80], R231 ;  /* 0x000080e701007387 */ /* 0x000fe80000100800 */
[----:B------:R3:W-:Y:S08]  /*7620*/  @P0 LDGSTS.E.BYPASS.LTC128B.128 [R245+0x3900], [R2.64], !P4 ;  /* 0x0390000002f50fae */ /* 0x0007f0000e101d52 */
[----:B------:R-:W-:Y:S08]  /*7630*/  LDSM.16.M88.4 R212, [R232+0x8100] ;  /* 0x00810000e8d4783b */ /* 0x000ff00000000200 */
[----:B------:R-:W3:Y:S08]  /*7640*/  LDSM.16.M88.4 R216, [R230+0x4100] ;  /* 0x00410000e6d8783b */ /* 0x000ef00000000200 */
[----:B-1----:R-:W1:Y:S08]  /*7650*/  LDSM.16.M88.4 R204, [R232+0xa100] ;  /* 0x00a10000e8cc783b */ /* 0x002e700000000200 */
[----:B------:R-:W4:Y:S08]  /*7660*/  LDSM.16.M88.4 R208, [R230+0x4900] ;  /* 0x00490000e6d0783b */ /* 0x000f300000000200 */
[----:B------:R-:W0:Y:S08]  /*7670*/  LDGDEPBAR ;  /* 0x00000000000079af */ /* 0x000e300000000000 */
[----:B------:R-:W-:Y:S04]  /*7680*/  STL [R1+0x84], R224 ;  /* 0x000084e001007387 */ /* 0x000fe80000100800 */
[----:B------:R-:W-:Y:S01]  /*7690*/  STL [R1+0x88], R240 ;  /* 0x000088f001007387 */ /* 0x000fe20000100800 */
[-C--:B---3--:R-:W-:Y:S03]  /*76a0*/  HMMA.16816.F32 R4, R212, R216.reuse, R4 ;  /* 0x000000d8d404723c */ /* 0x088fe60000001804 */
[----:B------:R-:W-:Y:S04]  /*76b0*/  STL [R1+0x8c], R233 ;  /* 0x00008ce901007387 */ /* 0x000fe80000100800 */
[----:B------:R-:W-:Y:S01]  /*76c0*/  STL [R1+0x90], R239 ;  /* 0x000090ef01007387 */ /* 0x000fe20000100800 */
[C---:B-1----:R-:W-:Y:S03]  /*76d0*/  HMMA.16816.F32 R8, R204.reuse, R216, R8 ;  /* 0x000000d8cc08723c */ /* 0x042fe60000001808 */
[----:B------:R1:W3:Y:S05]  /*76e0*/  LDL R0, [R1+0x44] ;  /* 0x0000440001007983 */ /* 0x0002ea0000100800 */
[-C--:B------:R-:W-:Y:S08]  /*76f0*/  HMMA.16816.F32 R12, R204, R218.reuse, R12 ;  /* 0x000000dacc0c723c */ /* 0x080ff0000000180c */
[C---:B------:R-:W-:Y:S01]  /*7700*/  HMMA.16816.F32 R16, R212.reuse, R218, R16 ;  /* 0x000000dad410723c */ /* 0x040fe20000001810 */
[----:B------:R-:W1:Y:S07]  /*7710*/  LDSM.16.M88.4 R216, [R230+0x5100] ;  /* 0x00510000e6d8783b */ /* 0x000e6e0000000200 */
[-C--:B----4-:R-:W-:Y:S08]  /*7720*/  HMMA.16816.F32 R20, R212, R208.reuse, R20 ;  /* 0x000000d0d414723c */ /* 0x090ff00000001814 */
        /* <DEDUP_REMOVED lines=15> */
[----:B------:R-:W2:Y:S01]  /*7820*/  LDSM.16.M88.4 R212, [R229+0x800] ;  /* 0x00080000e5d4783b */ /* 0x000ea20000000200 */
[-C--:B-1----:R-:W-:Y:S08]  /*7830*/  HMMA.16816.F32 R4, R204, R216.reuse, R4 ;  /* 0x000000d8cc04723c */ /* 0x082ff00000001804 */
[C---:B----4-:R-:W-:Y:S08]  /*7840*/  HMMA.16816.F32 R8, R208.reuse, R216, R8 ;  /* 0x000000d8d008723c */ /* 0x050ff00000001808 */
[-C--:B------:R-:W-:Y:S08]  /*7850*/  HMMA.16816.F32 R12, R208, R218.reuse, R12 ;  /* 0x000000dad00c723c */ /* 0x080ff0000000180c */
[C---:B------:R-:W-:Y:S01]  /*7860*/  HMMA.16816.F32 R16, R204.reuse, R218, R16 ;  /* 0x000000dacc10723c */ /* 0x040fe20000001810 */
[----:B------:R-:W1:Y:S07]  /*7870*/  LDSM.16.M88.4 R216, [R229+0x1000] ;  /* 0x00100000e5d8783b */ /* 0x000e6e0000000200 */
[-C--:B--2---:R-:W-:Y:S08]  /*7880*/  HMMA.16816.F32 R20, R204, R212.reuse, R20 ;  /* 0x000000d4cc14723c */ /* 0x084ff00000001814 */
[C---:B------:R-:W-:Y:S08]  /*7890*/  HMMA.16816.F32 R24, R208.reuse, R212, R24 ;  /* 0x000000d4d018723c */ /* 0x040ff00000001818 */
[-C--:B------:R-:W-:Y:S08]  /*78a0*/  HMMA.16816.F32 R28, R208, R214.reuse, R28 ;  /* 0x000000d6d01c723c */ /* 0x080ff0000000181c */
[C---:B------:R-:W-:Y:S01]  /*78b0*/  HMMA.16816.F32 R32, R204.reuse, R214, R32 ;  /* 0x000000d6cc20723c */ /* 0x040fe20000001820 */
[----:B------:R-:W2:Y:S07]  /*78c0*/  LDSM.16.M88.4 R212, [R229+0x1800] ;  /* 0x00180000e5d4783b */ /* 0x000eae0000000200 */
        /* <DEDUP_REMOVED lines=8> */
[----:B------:R-:W1:Y:S07]  /*7950*/  LDSM.16.M88.4 R208, [R231+0xc100] ;  /* 0x00c10000e7d0783b */ /* 0x000e6e0000000200 */
[----:B------:R-:W-:Y:S01]  /*7960*/  HMMA.16816.F32 R64, R204, R214, R64 ;  /* 0x000000d6cc40723c */ /* 0x000fe20000001840 */
[----:B------:R-:W2:Y:S08]  /*7970*/  LDSM.16.M88.4 R204, [R231+0xe100] ;  /* 0x00e10000e7cc783b */ /* 0x000eb00000000200 */
[----:B------:R-:W4:Y:S01]  /*7980*/  LDSM.16.M88.4 R212, [R224+0x6900] ;  /* 0x00690000e0d4783b */ /* 0x000f220000000200 */
[-C--:B-1----:R-:W-:Y:S05]  /*7990*/  HMMA.16816.F32 R4, R208, R216.reuse, R4 ;  /* 0x000000d8d004723c */ /* 0x082fea0000001804 */
[----:B---3--:R-:W-:Y:S02]  /*79a0*/  @P3 IMAD.MOV.U32 R0, RZ, RZ, R131 ;  /* 0x000000ffff003224 */ /* 0x008fe400078e0083 */
[----:B------:R-:W3:Y:S01]  /*79b0*/  LDL R131, [R1+0x34] ;  /* 0x0000340001837983 */ /* 0x000ee20000100800 */
[C---:B--2---:R-:W-:Y:S03]  /*79c0*/  HMMA.16816.F32 R8, R204.reuse, R216, R8 ;  /* 0x000000d8cc08723c */ /* 0x044fe60000001808 */
[----:B------:R-:W-:Y:S05]  /*79d0*/  SHFL.IDX PT, R185, R0, 0x2, 0x1c1f ;  /* 0x005c1f0000b97f89 */ /* 0x000fea00000e0000 */
[-C--:B------:R-:W-:Y:S03]  /*79e0*/  HMMA.16816.F32 R12, R204, R218.reuse, R12 ;  /* 0x000000dacc0c723c */ /* 0x080fe6000000180c */
[----:B------:R-:W-:Y:S05]  /*79f0*/  SHFL.IDX PT, R183, R0, 0x3, 0x1c1f ;  /* 0x007c1f0000b77f89 */ /* 0x000fea00000e0000 */
[C---:B------:R-:W-:Y:S03]  /*7a00*/  HMMA.16816.F32 R16, R208.reuse, R218, R16 ;  /* 0x000000dad010723c */ /* 0x040fe60000001810 */
[----:B------:R-:W1:Y:S05]  /*7a10*/  LDSM.16.M88.4 R216, [R224+0x7100] ;  /* 0x00710000e0d8783b */ /* 0x000e6a0000000200 */
[-C--:B----4-:R-:W-:Y:S03]  /*7a20*/  HMMA.16816.F32 R20, R208, R212.reuse, R20 ;  /* 0x000000d4d014723c */ /* 0x090fe60000001814 */
[----:B------:R-:W2:Y:S05]  /*7a30*/  SHFL.IDX PT, R3, R0, RZ, 0x1c1f ;  /* 0x001c1fff00037589 */ /* 0x000eaa00000e0000 */
[C---:B------:R-:W-:Y:S03]  /*7a40*/  HMMA.16816.F32 R24, R204.reuse, R212, R24 ;  /* 0x000000d4cc18723c */ /* 0x040fe60000001818 */
[----:B------:R4:W1:Y:S05]  /*7a50*/  SHFL.IDX PT, R2, R0, 0x1, 0x1c1f ;  /* 0x003c1f0000027f89 */ /* 0x00086a00000e0000 */
[-C--:B------:R-:W-:Y:S08]  /*7a60*/  HMMA.16816.F32 R28, R204, R214.reuse, R28 ;  /* 0x000000d6cc1c723c */ /* 0x080ff0000000181c */
[C---:B------:R-:W-:Y:S01]  /*7a70*/  HMMA.16816.F32 R32, R208.reuse, R214, R32 ;  /* 0x000000d6d020723c */ /* 0x040fe20000001820 */
[----:B------:R-:W2:Y:S07]  /*7a80*/  LDSM.16.M88.4 R212, [R224+0x7900] ;  /* 0x00790000e0d4783b */ /* 0x000eae0000000200 */
[-C--:B-1----:R-:W-:Y:S01]  /*7a90*/  HMMA.16816.F32 R36, R208, R216.reuse, R36 ;  /* 0x000000d8d024723c */ /* 0x082fe20000001824 */
[----:B----4-:R-:W-:Y:S05]  /*7aa0*/  IMAD.U32 R0, RZ, RZ, UR8 ;  /* 0x00000008ff007e24 */ /* 0x010fea000f8e00ff */
[----:B------:R-:W-:Y:S01]  /*7ab0*/  IADD3 R0, R0, UR21, -R222 ;  /* 0x0000001500007c10 */ /* 0x000fe2000fffe8de */
[----:B------:R-:W-:Y:S01]  /*7ac0*/  @UP1 USHF.L.U32 UR21, UR22, 0x6, URZ ;  /* 0x0000000616151899 */ /* 0x000fe2000800063f */
[C---:B------:R-:W-:Y:S01]  /*7ad0*/  HMMA.16816.F32 R40, R204.reuse, R216, R40 ;  /* 0x000000d8cc28723c */ /* 0x040fe20000001828 */
[----:B------:R-:W-:Y:S03]  /*7ae0*/  @UP1 USHF.L.U32 UR22, UR4, 0x5, URZ ;  /* 0x0000000504161899 */ /* 0x000fe6000800063f */
[----:B------:R-:W-:Y:S02]  /*7af0*/  IADD3 R182, R0, -UR11, RZ ;  /* 0x8000000b00b67c10 */ /* 0x000fe4000fffe0ff */
[----:B------:R-:W-:Y:S02]  /*7b00*/  @P6 IADD3 R184, P0, R220, UR21, RZ ;  /* 0x00000015dcb86c10 */ /* 0x000fe4000ff1e0ff */
[-C--:B------:R-:W-:Y:S04]  /*7b10*/  HMMA.16816.F32 R44, R204, R218.reuse, R44 ;  /* 0x000000dacc2c723c */ /* 0x080fe8000000182c */
[C---:B--2---:R-:W-:Y:S01]  /*7b20*/  IADD3 R3, R182.reuse, R3, RZ ;  /* 0x00000003b6037210 */ /* 0x044fe20007ffe0ff */
[C---:B------:R-:W-:Y:S02]  /*7b30*/  IMAD.IADD R2, R182.reuse, 0x1, R2 ;  /* 0x00000001b6027824 */ /* 0x040fe400078e0202 */
[C---:B------:R-:W-:Y:S01]  /*7b40*/  IMAD.IADD R0, R182.reuse, 0x1, R185 ;  /* 0x00000001b6007824 */ /* 0x040fe200078e02b9 */
[C---:B------:R-:W-:Y:S01]  /*7b50*/  HMMA.16816.F32 R48, R208.reuse, R218, R48 ;  /* 0x000000dad030723c */ /* 0x040fe20000001830 */
[----:B------:R-:W-:Y:S03]  /*7b60*/  LDSM.16.M88.4 R216, [R240] ;  /* 0x00000000f0d8783b */ /* 0x000fe60000000200 */
[----:B------:R-:W-:Y:S02]  /*7b70*/  IADD3 R182, R182, R183, RZ ;  /* 0x000000b7b6b67210 */ /* 0x000fe40007ffe0ff */
[----:B------:R-:W-:Y:S02]  /*7b80*/  ISETP.GT.AND P2, PT, R2, RZ, PT ;  /* 0x000000ff0200720c */ /* 0x000fe40003f44270 */
[-C--:B------:R-:W-:Y:S08]  /*7b90*/  HMMA.16816.F32 R52, R208, R212.reuse, R52 ;  /* 0x000000d4d034723c */ /* 0x080ff00000001834 */
[C---:B------:R-:W-:Y:S08]  /*7ba0*/  HMMA.16816.F32 R56, R204.reuse, R212, R56 ;  /* 0x000000d4cc38723c */ /* 0x040ff00000001838 */
[-C--:B------:R-:W-:Y:S01]  /*7bb0*/  HMMA.16816.F32 R60, R204, R214.reuse, R60 ;  /* 0x000000d6cc3c723c */ /* 0x080fe2000000183c */
[----:B------:R-:W1:Y:S07]  /*7bc0*/  LDSM.16.M88.4 R204, [R233+0xc100] ;  /* 0x00c10000e9cc783b */ /* 0x000e6e0000000200 */
[----:B------:R-:W-:Y:S01]  /*7bd0*/  HMMA.16816.F32 R64, R208, R214, R64 ;  /* 0x000000d6d040723c */ /* 0x000fe20000001840 */
[----:B------:R-:W2:Y:S08]  /*7be0*/  LDSM.16.M88.4 R208, [R233+0xe100] ;  /* 0x00e10000e9d0783b */ /* 0x000eb00000000200 */
[----:B------:R-:W4:Y:S01]  /*7bf0*/  LDSM.16.M88.4 R212, [R239] ;  /* 0x00000000efd4783b */ /* 0x000f220000000200 */
[-C--:B-1----:R-:W-:Y:S08]  /*7c00*/  HMMA.16816.F32 R4, R204, R216.reuse, R4 ;  /* 0x000000d8cc04723c */ /* 0x082ff00000001804 */
[C---:B--2---:R-:W-:Y:S08]  /*7c10*/  HMMA.16816.F32 R8, R208.reuse, R216, R8 ;  /* 0x000000d8d008723c */ /* 0x044ff00000001808 */
[-C--:B------:R-:W-:Y:S08]  /*7c20*/  HMMA.16816.F32 R12, R208, R218.reuse, R12 ;  /* 0x000000dad00c723c */ /* 0x080ff0000000180c */
[C---:B------:R-:W-:Y:S01]  /*7c30*/  HMMA.16816.F32 R16, R204.reuse, R218, R16 ;  /* 0x000000dacc10723c */ /* 0x040fe20000001810 */
[----:B------:R-:W1:Y:S07]  /*7c40*/  LDSM.16.M88.4 R216, [R238] ;  /* 0x00000000eed8783b */ /* 0x000e6e0000000200 */
[-C--:B----4-:R-:W-:Y:S08]  /*7c50*/  HMMA.16816.F32 R20, R204, R212.reuse, R20 ;  /* 0x000000d4cc14723c */ /* 0x090ff00000001814 */
        /* <DEDUP_REMOVED lines=16> */
[-C--:B-1----:R-:W-:Y:S08]  /*7d60*/  HMMA.16816.F32 R4, R208, R216.reuse, R4 ;  /* 0x000000d8d004723c */ /* 0x082ff00000001804 */
[C---:B--2---:R-:W-:Y:S08]  /*7d70*/  HMMA.16816.F32 R8, R204.reuse, R216, R8 ;  /* 0x000000d8cc08723c */ /* 0x044ff00000001808 */
[-C--:B------:R-:W-:Y:S08]  /*7d80*/  HMMA.16816.F32 R12, R204, R218.reuse, R12 ;  /* 0x000000dacc0c723c */ /* 0x080ff0000000180c */
[C---:B------:R-:W-:Y:S01]  /*7d90*/  HMMA.16816.F32 R16, R208.reuse, R218, R16 ;  /* 0x000000dad010723c */ /* 0x040fe20000001810 */
[----:B------:R-:W1:Y:S07]  /*7da0*/  LDSM.16.M88.4 R216, [R230+0x7100] ;  /* 0x00710000e6d8783b */ /* 0x000e6e0000000200 */
[-C--:B----4-:R-:W-:Y:S08]  /*7db0*/  HMMA.16816.F32 R20, R208, R212.reuse, R20 ;  /* 0x000000d4d014723c */ /* 0x090ff00000001814 */
        /* <DEDUP_REMOVED lines=25> */
[----:B------:R-:W2:Y:S01]  /*7f50*/  LDSM.16.M88.4 R212, [R229+0x3800] ;  /* 0x00380000e5d4783b */ /* 0x000ea20000000200 */
[----:B------:R-:W-:Y:S06]  /*7f60*/  DEPBAR.LE SB0, 0x0 ;  /* 0x000080000000791a */ /* 0x000fec0000000000 */
[-C--:B-1----:R-:W-:Y:S01]  /*7f70*/  HMMA.16816.F32 R36, R204, R216.reuse, R36 ;  /* 0x000000d8cc24723c */ /* 0x082fe20000001824 */
[----:B------:R-:W-:Y:S07]  /*7f80*/  BAR.SYNC.DEFER_BLOCKING 0x0 ;  /* 0x0000000000007b1d */ /* 0x000fee0000010000 */
[C---:B------:R-:W-:Y:S08]  /*7f90*/  HMMA.16816.F32 R40, R208.reuse, R216, R40 ;  /* 0x000000d8d028723c */ /* 0x040ff00000001828 */
[-C--:B------:R-:W-:Y:S08]  /*7fa0*/  HMMA.16816.F32 R44, R208, R218.reuse, R44 ;  /* 0x000000dad02c723c */ /* 0x080ff0000000182c */
[C---:B------:R-:W-:Y:S01]  /*7fb0*/  HMMA.16816.F32 R48, R204.reuse, R218, R48 ;  /* 0x000000dacc30723c */ /* 0x040fe20000001830 */
[----:B------:R-:W4:Y:S06]  /*7fc0*/  LDL.64 R218, [R1+0x48] ;  /* 0x0000480001da7983 */ /* 0x000f2c0000100a00 */
[----:B------:R-:W3:Y:S01]  /*7fd0*/  LDL R216, [R1+0x3c] ;  /* 0x00003c0001d87983 */ /* 0x000ee20000100800 */
[-C--:B--2---:R-:W-:Y:S08]  /*7fe0*/  HMMA.16816.F32 R52, R204, R212.reuse, R52 ;  /* 0x000000d4cc34723c */ /* 0x084ff00000001834 */
[C---:B------:R-:W-:Y:S07]  /*7ff0*/  HMMA.16816.F32 R56, R208.reuse, R212, R56 ;  /* 0x000000d4d038723c */ /* 0x040fee0000001838 */
[----:B------:R-:W-:Y:S01]  /*8000*/  FSEL R212, R6, -INF , P2 ;  /* 0xff80000006d47808 */ /* 0x000fe20001000000 */
[-C--:B------:R-:W-:Y:S03]  /*8010*/  HMMA.16816.F32 R60, R208, R214.reuse, R60 ;  /* 0x000000d6d03c723c */ /* 0x080fe6000000183c */
[----:B------:R-:W-:Y:S04]  /*8020*/  ISETP.GT.AND P2, PT, R182, RZ, PT ;  /* 0x000000ffb600720c */ /* 0x000fe80003f44270 */
[----:B------:R-:W-:Y:S01]  /*8030*/  @P6 LEA R208, P1, R184, c[0x0][0x1c8], 0x1 ;  /* 0x00007200b8d06a11 */ /* 0x000fe200078208ff */
[----:B------:R-:W-:Y:S04]  /*8040*/  HMMA.16816.F32 R64, R204, R214, R64 ;  /* 0x000000d6cc40723c */ /* 0x000fe80000001840 */
[----:B------:R-:W-:Y:S02]  /*8050*/  FSEL R223, R10, -INF , P2 ;  /* 0xff8000000adf7808 */ /* 0x000fe40001000000 */
[----:B------:R-:W-:Y:S06]  /*8060*/  ISETP.GT.AND P2, PT, R0, 0x9, PT ;  /* 0x000000090000780c */ /* 0x000fec0003f44270 */
[----:B------:R-:W-:Y:S02]  /*8070*/  FSEL R221, R13, -INF , P2 ;  /* 0xff8000000ddd7808 */ /* 0x000fe40001000000 */
[----:B------:R-:W-:Y:S04]  /*8080*/  ISETP.GT.AND P2, PT, R3, 0x8, PT ;  /* 0x000000080300780c */ /* 0x000fe80003f44270 */
[----:B------:R-:W-:Y:S02]  /*8090*/  FSEL R16, R16, -INF , P2 ;  /* 0xff80000010107808 */ /* 0x000fe40001000000 */
[----:B------:R-:W-:Y:S04]  /*80a0*/  ISETP.GT.AND P2, PT, R2, 0x9, PT ;  /* 0x000000090200780c */ /* 0x000fe80003f44270 */
[----:B------:R-:W-:Y:S02]  /*80b0*/  FSEL R19, R19, -INF , P2 ;  /* 0xff80000013137808 */ /* 0x000fe40001000000 */
[----:B------:R-:W-:Y:S04]  /*80c0*/  ISETP.GT.AND P2, PT, R3, 0x11, PT ;  /* 0x000000110300780c */ /* 0x000fe80003f44270 */
[----:B------:R-:W-:Y:S02]  /*80d0*/  FSEL R21, R21, -INF , P2 ;  /* 0xff80000015157808 */ /* 0x000fe40001000000 */
[C---:B------:R-:W-:Y:S04]  /*80e0*/  ISETP.GT.AND P2, PT, R0.reuse, 0x11, PT ;  /* 0x000000110000780c */ /* 0x040fe80003f44270 */
        /* <DEDUP_REMOVED lines=25> */
[----:B----4-:R-:W-:Y:S04]  /*8280*/  @P6 IADD3.X R185, R219, UR20, RZ, P0, !PT ;  /* 0x00000014dbb96c10 */ /* 0x010fe800087fe4ff */
[----:B------:R-:W-:Y:S02]  /*8290*/  @P6 LEA.HI.X R209, R184, c[0x0][0x1cc], R185, 0x1, P1 ;  /* 0x00007300b8d16a11 */ /* 0x000fe400008f0cb9 */
[----:B---3--:R-:W-:Y:S01]  /*82a0*/  @P6 IADD3 R183, P0, R216, UR21, RZ ;  /* 0x00000015d8b76c10 */ /* 0x008fe2000ff1e0ff */
[----:B------:R-:W-:Y:S02]  /*82b0*/  @UP1 UIADD3 UR21, UP0, UR12, 0x80, URZ ;  /* 0x000000800c151890 */ /* 0x000fe4000ff1e03f */
[----:B------:R-:W-:Y:S01]  /*82c0*/  @!PT LDS RZ, [RZ] ;  /* 0x00000000fffff984 */ /* 0x000fe20000000800 */
[----:B------:R-:W-:Y:S01]  /*82d0*/  @!PT LDS RZ, [RZ] ;  /* 0x00000000fffff984 */ /* 0x000fe20000000800 */
[----:B------:R-:W-:Y:S01]  /*82e0*/  @!PT LDS RZ, [RZ] ;  /* 0x00000000fffff984 */ /* 0x000fe20000000800 */
[----:B------:R1:W-:Y:S01]  /*82f0*/  @P6 LDGSTS.E.BYPASS.LTC128B.128 [R245+0x4100], [R208.64], !P5 ;  /* 0x04100000d0f56fae */ /* 0x0003e2000e901d52 */
[----:B------:R-:W-:Y:S01]  /*8300*/  @P6 IADD3.X R184, R131, UR20, RZ, P0, !PT ;  /* 0x0000001483b86c10 */ /* 0x000fe200087fe4ff */
[----:B------:R-:W-:Y:S01]  /*8310*/  @UP1 UIADD3.X UR20, URZ, UR9, URZ, UP0, !UPT ;  /* 0x000000093f141290 */ /* 0x000fe200087fe43f */
[----:B------:R-:W-:Y:S01]  /*8320*/  ISETP.GT.AND P0, PT, R3, RZ, PT ;  /* 0x000000ff0300720c */ /* 0x000fe20003f04270 */
[----:B------:R-:W-:Y:S01]  /*8330*/  UISETP.GT.AND UP0, UPT, UR26, UR24, UPT ;  /* 0x000000181a00728c */ /* 0x000fe2000bf04270 */
[C---:B------:R-:W-:Y:S02]  /*8340*/  @P6 LEA R216, P1, R183.reuse, c[0x0][0x1c8], 0x1 ;  /* 0x00007200b7d86a11 */ /* 0x040fe400078208ff */
[----:B------:R-:W-:Y:S01]  /*8350*/  FSEL R210, R4, -INF , P0 ;  /* 0xff80000004d27808 */ /* 0x000fe20000000000 */
[----:B------:R-:W-:Y:S01]  /*8360*/  UMOV UR26, UR25 ;  /* 0x00000019001a7c82 */ /* 0x000fe20008000000 */
[----:B------:R-:W-:Y:S02]  /*8370*/  ISETP.GT.AND P0, PT, R2, 0x1, PT ;  /* 0x000000010200780c */ /* 0x000fe40003f04270 */
[----:B------:R-:W-:Y:S02]  /*8380*/  @P6 LEA.HI.X R217, R183, c[0x0][0x1cc], R184, 0x1, P1 ;  /* 0x00007300b7d96a11 */ /* 0x000fe400008f0cb8 */
[----:B------:R-:W-:Y:S02]  /*8390*/  FSEL R213, R7, -INF , P0 ;  /* 0xff80000007d57808 */ /* 0x000fe40000000000 */
[----:B------:R-:W-:Y:S01]  /*83a0*/  ISETP.GT.AND P1, PT, R3, 0x1, PT ;  /* 0x000000010300780c */ /* 0x000fe20003f24270 */
[----:B------:R2:W-:Y:S01]  /*83b0*/  @P6 LDGSTS.E.BYPASS.LTC128B.128 [R245+0x6100], [R216.64], !P4 ;  /* 0x06100000d8f56fae */ /* 0x0005e2000e101d52 */
[C---:B------:R-:W-:Y:S02]  /*83c0*/  ISETP.GT.AND P0, PT, R0.reuse, 0x1, PT ;  /* 0x000000010000780c */ /* 0x040fe40003f04270 */
[----:B------:R-:W-:Y:S02]  /*83d0*/  FSEL R211, R5, -INF , P1 ;  /* 0xff80000005d37808 */ /* 0x000fe40000800000 */
[----:B------:R-:W-:Y:S02]  /*83e0*/  FSEL R219, R9, -INF , P0 ;  /* 0xff80000009db7808 */ /* 0x000fe40000000000 */
[C---:B------:R-:W-:Y:S02]  /*83f0*/  ISETP.GT.AND P0, PT, R0.reuse, 0x8, PT ;  /* 0x000000080000780c */ /* 0x040fe40003f04270 */
[----:B------:R-:W-:Y:S02]  /*8400*/  ISETP.GT.AND P1, PT, R0, RZ, PT ;  /* 0x000000ff0000720c */ /* 0x000fe40003f24270 */
[----:B------:R-:W-:Y:S02]  /*8410*/  FSEL R218, R12, -INF , P0 ;  /* 0xff8000000cda7808 */ /* 0x000fe40000000000 */
[----:B------:R-:W-:Y:S02]  /*8420*/  FSEL R220, R8, -INF , P1 ;  /* 0xff80000008dc7808 */ /* 0x000fe40000800000 */
[C---:B------:R-:W-:Y:S02]  /*8430*/  ISETP.GT.AND P1, PT, R182.reuse, 0x1, PT ;  /* 0x00000001b600780c */ /* 0x040fe40003f24270 */
[----:B------:R-:W-:Y:S02]  /*8440*/  ISETP.GT.AND P0, PT, R182, 0x9, PT ;  /* 0x00000009b600780c */ /* 0x000fe40003f04270 */
[----:B------:R-:W-:Y:S02]  /*8450*/  FMNMX.FTZ R185, R210, R180, !PT ;  /* 0x000000b4d2b97209 */ /* 0x000fe40007810000 */
[----:B------:R-:W-:Y:S02]  /*8460*/  FSEL R222, R11, -INF , P1 ;  /* 0xff8000000bde7808 */ /* 0x000fe40000800000 */
[----:B------:R-:W-:Y:S02]  /*8470*/  FSEL R246, R15, -INF , P0 ;  /* 0xff8000000ff67808 */ /* 0x000fe40000000000 */
[----:B------:R-:W-:Y:S02]  /*8480*/  ISETP.GT.AND P0, PT, R2, 0x8, PT ;  /* 0x000000080200780c */ /* 0x000fe40003f04270 */
[----:B------:R-:W-:Y:S02]  /*8490*/  ISETP.GT.AND P1, PT, R182, 0x8, PT ;  /* 0x00000008b600780c */ /* 0x000fe40003f24270 */
[----:B------:R-:W-:Y:S02]  /*84a0*/  FMNMX.FTZ R185, R211, R185, !PT ;  /* 0x000000b9d3b97209 */ /* 0x000fe40007810000 */
[----:B------:R-:W-:Y:S02]  /*84b0*/  FSEL R244, R14, -INF , P1 ;  /* 0xff8000000ef47808 */ /* 0x000fe40000800000 */
[----:B------:R-:W-:Y:S02]  /*84c0*/  FSEL R18, R18, -INF , P0 ;  /* 0xff80000012127808 */ /* 0x000fe40000000000 */
[C---:B------:R-:W-:Y:S02]  /*84d0*/  ISETP.GT.AND P0, PT, R3.reuse, 0x10, PT ;  /* 0x000000100300780c */ /* 0x040fe40003f04270 */
[----:B------:R-:W-:Y:S02]  /*84e0*/  ISETP.GT.AND P1, PT, R3, 0x9, PT ;  /* 0x000000090300780c */ /* 0x000fe40003f24270 */
[----:B------:R-:W-:Y:S02]  /*84f0*/  FSEL R20, R20, -INF , P0 ;  /* 0xff80000014147808 */ /* 0x000fe40000000000 */
[----:B------:R-:W-:Y:S02]  /*8500*/  FSEL R17, R17, -INF , P1 ;  /* 0xff80000011117808 */ /* 0x000fe40000800000 */
[----:B------:R-:W-:Y:S02]  /*8510*/  ISETP.GT.AND P1, PT, R2, 0x10, PT ;  /* 0x000000100200780c */ /* 0x000fe40003f24270 */
[----:B------:R-:W-:Y:S02]  /*8520*/  FMNMX.FTZ R185, R16, R185, !PT ;  /* 0x000000b910b97209 */ /* 0x000fe40007810000 */
[----:B------:R-:W-:Y:S02]  /*8530*/  ISETP.GT.AND P0, PT, R2, 0x11, PT ;  /* 0x000000110200780c */ /* 0x000fe40003f04270 */
[----:B------:R-:W-:Y:S02]  /*8540*/  FSEL R22, R22, -INF , P1 ;  /* 0xff80000016167808 */ /* 0x000fe40000800000 */
[----:B------:R-:W-:Y:S02]  /*8550*/  FSEL R23, R23, -INF , P0 ;  /* 0xff80000017177808 */ /* 0x000fe40000000000 */
[----:B------:R-:W-:Y:S02]  /*8560*/  FMNMX.FTZ R185, R17, R185, !PT ;  /* 0x000000b911b97209 */ /* 0x000fe40007810000 */
[----:B------:R-:W-:Y:S02]  /*8570*/  ISETP.GT.AND P0, PT, R0, 0x10, PT ;  /* 0x000000100000780c */ /* 0x000fe40003f04270 */
        /* <DEDUP_REMOVED lines=8> */
[C---:B------:R-:W-:Y:S02]  /*8600*/  ISETP.GT.AND P0, PT, R3.reuse, 0x19, PT ;  /* 0x000000190300780c */ /* 0x040fe40003f04270 */
[----:B------:R-:W-:Y:S02]  /*8610*/  FSEL R32, R32, -INF , P1 ;  /* 0xff80000020207808 */ /* 0x000fe40000800000 */
[----:B------:R-:W-:Y:S02]  /*8620*/  ISETP.GT.AND P1, PT, R3, 0x20, PT ;  /* 0x000000200300780c */ /* 0x000fe40003f24270 */
        /* <DEDUP_REMOVED lines=8> */
[----:B------:R-:W-:Y:S02]  /*86b0*/  FMNMX.FTZ R185, R37, R185, !PT ;  /* 0x000000b925b97209 */ /* 0x000fe40007810000 */
        /* <DEDUP_REMOVED lines=11> */
[----:B------:R-:W-:Y:S02]  /*8770*/  FMNMX.FTZ R185, R64, R185, !PT ;  /* 0x000000b940b97209 */ /* 0x000fe40007810000 */
[----:B------:R-:W-:Y:S02]  /*8780*/  FMNMX.FTZ R4, R212, R181, !PT ;  /* 0x000000b5d4047209 */ /* 0x000fe40007810000 */
[----:B------:R-:W-:Y:S02]  /*8790*/  FMNMX.FTZ R185, R65, R185, !PT ;  /* 0x000000b941b97209 */ /* 0x000fe40007810000 */
[----:B------:R-:W-:Y:S02]  /*87a0*/  FMNMX.FTZ R4, R213, R4, !PT ;  /* 0x00000004d5047209 */ /* 0x000fe40007810000 */
[----:B------:R-:W-:Y:S01]  /*87b0*/  ISETP.GT.AND P0, PT, R182, 0x19, PT ;  /* 0x00000019b600780c */ /* 0x000fe20003f04270 */
[----:B------:R-:W3:Y:S01]  /*87c0*/  SHFL.BFLY PT, R5, R185, 0x2, 0x1f ;  /* 0x0c401f00b9057f89 */ /* 0x000ee200000e0000 */
[----:B------:R-:W-:Y:S02]  /*87d0*/  FMNMX.FTZ R3, R18, R4, !PT ;  /* 0x0000000412037209 */ /* 0x000fe40007810000 */
[----:B------:R-:W-:Y:S02]  /*87e0*/  FSEL R31, R31, -INF , P0 ;  /* 0xff8000001f1f7808 */ /* 0x000fe40000000000 */
[----:B------:R-:W-:Y:S02]  /*87f0*/  ISETP.GT.AND P0, PT, R2, 0x18, PT ;  /* 0x000000180200780c */ /* 0x000fe40003f04270 */
[----:B------:R-:W-:Y:S02]  /*8800*/  FMNMX.FTZ R3, R19, R3, !PT ;  /* 0x0000000313037209 */ /* 0x000fe40007810000 */
[----:B------:R-:W-:Y:S02]  /*8810*/  FMNMX.FTZ R4, R220, R186, !PT ;  /* 0x000000badc047209 */ /* 0x000fe40007810000 */
[----:B------:R-:W-:Y:S02]  /*8820*/  ISETP.GT.AND P1, PT, R2, 0x19, PT ;  /* 0x000000190200780c */ /* 0x000fe40003f24270 */
[----:B------:R-:W-:Y:S02]  /*8830*/  FSEL R34, R34, -INF , P0 ;  /* 0xff80000022227808 */ /* 0x000fe40000000000 */
[----:B------:R-:W-:Y:S02]  /*8840*/  ISETP.GT.AND P0, PT, R2, 0x21, PT ;  /* 0x000000210200780c */ /* 0x000fe40003f04270 */
[----:B------:R-:W-:Y:S02]  /*8850*/  FMNMX.FTZ R3, R22, R3, !PT ;  /* 0x0000000316037209 */ /* 0x000fe40007810000 */
[----:B------:R-:W-:Y:S02]  /*8860*/  FSEL R39, R39, -INF , P0 ;  /* 0xff80000027277808 */ /* 0x000fe40000000000 */
[----:B------:R-:W-:Y:S02]  /*8870*/  FMNMX.FTZ R4, R219, R4, !PT ;  /* 0x00000004db047209 */ /* 0x000fe40007810000 */
[----:B------:R-:W-:Y:S02]  /*8880*/  FSEL R35, R35, -INF , P1 ;  /* 0xff80000023237808 */ /* 0x000fe40000800000 */
[C---:B------:R-:W-:Y:S02]  /*8890*/  ISETP.GT.AND P1, PT, R2.reuse, 0x20, PT ;  /* 0x000000200200780c */ /* 0x040fe40003f24270 */
[----:B------:R-:W-:Y:S02]  /*88a0*/  ISETP.GT.AND P0, PT, R2, 0x29, PT ;  /* 0x000000290200780c */ /* 0x000fe40003f04270 */
[----:B------:R-:W-:Y:S02]  /*88b0*/  FMNMX.FTZ R3, R23, R3, !PT ;  /* 0x0000000317037209 */ /* 0x000fe40007810000 */
[----:B------:R-:W-:Y:S02]  /*88c0*/  FSEL R38, R38, -INF , P1 ;  /* 0xff80000026267808 */ /* 0x000fe40000800000 */
[----:B------:R-:W-:Y:S02]  /*88d0*/  FMNMX.FTZ R4, R218, R4, !PT ;  /* 0x00000004da047209 */ /* 0x000fe40007810000 */
[C---:B------:R-:W-:Y:S02]  /*88e0*/  ISETP.GT.AND P1, PT, R2.reuse, 0x28, PT ;  /* 0x000000280200780c */ /* 0x040fe40003f24270 */
[----:B------:R-:W-:Y:S02]  /*88f0*/  FSEL R51, R51, -INF , P0 ;  /* 0xff80000033337808 */ /* 0x000fe40000000000 */
[----:B------:R-:W-:Y:S02]  /*8900*/  ISETP.GT.AND P0, PT, R2, 0x30, PT ;  /* 0x000000300200780c */ /* 0x000fe40003f04270 */
[----:B------:R-:W-:Y:S02]  /*8910*/  FMNMX.FTZ R3, R34, R3, !PT ;  /* 0x0000000322037209 */ /* 0x000fe40007810000 */
[----:B------:R-:W-:Y:S02]  /*8920*/  FSEL R54, R54, -INF , P0 ;  /* 0xff80000036367808 */ /* 0x000fe40000000000 */
[----:B------:R-:W-:Y:S02]  /*8930*/  FSEL R50, R50, -INF , P1 ;  /* 0xff80000032327808 */ /* 0x000fe40000800000 */
[C---:B------:R-:W-:Y:S02]  /*8940*/  ISETP.GT.AND P1, PT, R2.reuse, 0x38, PT ;  /* 0x000000380200780c */ /* 0x040fe40003f24270 */
[----:B------:R-:W-:Y:S02]  /*8950*/  ISETP.GT.AND P0, PT, R2, 0x39, PT ;  /* 0x000000390200780c */ /* 0x000fe40003f04270 */
        /* <DEDUP_REMOVED lines=8> */
[----:B------:R-:W-:Y:S02]  /*89e0*/  FSEL R67, R67, -INF , P0 ;  /* 0xff80000043437808 */ /* 0x000fe40000000000 */
[----:B------:R-:W-:Y:S02]  /*89f0*/  FMNMX.FTZ R2, R28, R2, !PT ;  /* 0x000000021c027209 */ /* 0x000fe40007810000 */
[----:B------:R-:W-:Y:S02]  /*8a00*/  ISETP.GT.AND P0, PT, R0, 0x20, PT ;  /* 0x000000200000780c */ /* 0x000fe40003f04270 */
[----:B------:R-:W-:Y:S02]  /*8a10*/  FMNMX.FTZ R184, R50, R3, !PT ;  /* 0x0000000332b87209 */ /* 0x000fe40007810000 */
[----:B------:R-:W-:Y:S02]  /*8a20*/  FMNMX.FTZ R3, R223, R187, !PT ;  /* 0x000000bbdf037209 */ /* 0x000fe40007810000 */
        /* <DEDUP_REMOVED lines=13> */
[C---:B------:R-:W-:Y:S02]  /*8b00*/  ISETP.GT.AND P0, PT, R0.reuse, 0x38, PT ;  /* 0x000000380000780c */ /* 0x040fe40003f04270 */
[----:B------:R-:W-:Y:S02]  /*8b10*/  ISETP.GT.AND P1, PT, R0, 0x31, PT ;  /* 0x000000310000780c */ /* 0x000fe40003f24270 */
[----:B------:R-:W-:Y:S02]  /*8b20*/  FMNMX.FTZ R0, R45, R2, !PT ;  /* 0x000000022d007209 */ /* 0x000fe40007810000 */
[----:B------:R-:W-:Y:S02]  /*8b30*/  FMNMX.FTZ R2, R26, R3, !PT ;  /* 0x000000031a027209 */ /* 0x000fe40007810000 */
[----:B---3--:R-:W-:Y:S02]  /*8b40*/  FMNMX.FTZ R185, R185, R4, !PT ;  /* 0x00000004b9b97209 */ /* 0x008fe40007810000 */
[----:B------:R-:W-:Y:S02]  /*8b50*/  FSEL R60, R60, -INF , P0 ;  /* 0xff8000003c3c7808 */ /* 0x000fe40000000000 */
[----:B------:R-:W-:Y:S01]  /*8b60*/  ISETP.GT.AND P0, PT, R182, 0x21, PT ;  /* 0x00000021b600780c */ /* 0x000fe20003f04270 */
[----:B------:R-:W-:Y:S01]  /*8b70*/  FMUL.FTZ R8, R185, c[0x0][0x2d0] ;  /* 0x0000b400b9087a20 */ /* 0x000fe20000410000 */
[----:B------:R-:W-:Y:S02]  /*8b80*/  FMNMX.FTZ R2, R27, R2, !PT ;  /* 0x000000021b027209 */ /* 0x000fe40007810000 */
[----:B------:R-:W-:Y:S02]  /*8b90*/  FSEL R43, R43, -INF , P0 ;  /* 0xff8000002b2b7808 */ /* 0x000fe40000000000 */
[----:B------:R-:W-:Y:S02]  /*8ba0*/  FSETP.NEU.FTZ.AND P0, PT, R185, -INF , PT ;  /* 0xff800000b900780b */ /* 0x000fe40003f1d000 */
[----:B------:R-:W-:Y:S02]  /*8bb0*/  FSEL R57, R57, -INF , P1 ;  /* 0xff80000039397808 */ /* 0x000fe40000800000 */
[----:B------:R-:W-:Y:S02]  /*8bc0*/  FMNMX.FTZ R2, R30, R2, !PT ;  /* 0x000000021e027209 */ /* 0x000fe40007810000 */
[----:B------:R-:W-:Y:S02]  /*8bd0*/  ISETP.GT.AND P1, PT, R182, 0x20, PT ;  /* 0x00000020b600780c */ /* 0x000fe40003f24270 */
[----:B------:R-:W-:Y:S02]  /*8be0*/  FSEL R8, R8, RZ, P0 ;  /* 0x000000ff08087208 */ /* 0x000fe40000000000 */
[----:B------:R-:W-:Y:S02]  /*8bf0*/  FMNMX.FTZ R2, R31, R2, !PT ;  /* 0x000000021f027209 */ /* 0x000fe40007810000 */
[----:B------:R-:W-:Y:S01]  /*8c00*/  FSEL R42, R42, -INF , P1 ;  /* 0xff8000002a2a7808 */ /* 0x000fe20000800000 */
[--C-:B------:R-:W-:Y:S01]  /*8c10*/  FFMA.FTZ R224, R37, c[0x0][0x2d0], -R8.reuse ;  /* 0x0000b40025e07a23 */ /* 0x100fe20000010808 */
[----:B------:R-:W-:Y:S01]  /*8c20*/  FMNMX.FTZ R184, R51, R184, !PT ;  /* 0x000000b833b87209 */ /* 0x000fe20007810000 */
[--C-:B------:R-:W-:Y:S01]  /*8c30*/  FFMA.FTZ R239, R48, c[0x0][0x2d0], -R8.reuse ;  /* 0x0000b40030ef7a23 */ /* 0x100fe20000010808 */
[----:B------:R-:W-:Y:S01]  /*8c40*/  FMNMX.FTZ R3, R42, R2, !PT ;  /* 0x000000022a037209 */ /* 0x000fe20007810000 */
[--C-:B------:R-:W-:Y:S01]  /*8c50*/  FFMA.FTZ R2, R210, c[0x0][0x2d0], -R8.reuse ;  /* 0x0000b400d2027a23 */ /* 0x100fe20000010808 */
[----:B------:R-:W-:Y:S01]  /*8c60*/  FMNMX.FTZ R184, R54, R184, !PT ;  /* 0x000000b836b87209 */ /* 0x000fe20007810000 */
[--C-:B------:R-:W-:Y:S01]  /*8c70*/  FFMA.FTZ R235, R36, c[0x0][0x2d0], -R8.reuse ;  /* 0x0000b40024eb7a23 */ /* 0x100fe20000010808 */
[----:B------:R-:W-:Y:S01]  /*8c80*/  ISETP.GT.AND P1, PT, R182, 0x29, PT ;  /* 0x00000029b600780c */ /* 0x000fe20003f24270 */
[----:B------:R3:W-:Y:S01]  /*8c90*/  MUFU.EX2 R247, R2 ;  /* 0x0000000200f77308 */ /* 0x0007e20000000800 */
[----:B------:R-:W-:Y:S01]  /*8ca0*/  FMNMX.FTZ R184, R55, R184, !PT ;  /* 0x000000b837b87209 */ /* 0x000fe20007810000 */
[--C-:B------:R-:W-:Y:S01]  /*8cb0*/  FFMA.FTZ R250, R32, c[0x0][0x2d0], -R8.reuse ;  /* 0x0000b40020fa7a23 */ /* 0x100fe20000010808 */
[----:B------:R-:W-:Y:S01]  /*8cc0*/  FMNMX.FTZ R3, R43, R3, !PT ;  /* 0x000000032b037209 */ /* 0x000fe20007810000 */
[--C-:B------:R-:W-:Y:S01]  /*8cd0*/  FFMA.FTZ R48, R52, c[0x0][0x2d0], -R8.reuse ;  /* 0x0000b40034307a23 */ /* 0x100fe20000010808 */
[----:B------:R-:W-:Y:S01]  /*8ce0*/  FMNMX.FTZ R184, R66, R184, !PT ;  /* 0x000000b842b87209 */ /* 0x000fe20007810000 */
[--C-:B------:R-:W-:Y:S01]  /*8cf0*/  FFMA.FTZ R131, R49, c[0x0][0x2d0], -R8.reuse ;  /* 0x0000b40031837a23 */ /* 0x100fe20000010808 */
[----:B------:R-:W-:Y:S02]  /*8d00*/  FSEL R47, R47, -INF , P1 ;  /* 0xff8000002f2f7808 */ /* 0x000fe40000800000 */
[----:B------:R-:W-:Y:S02]  /*8d10*/  FMNMX.FTZ R184, R67, R184, !PT ;  /* 0x000000b843b87209 */ /* 0x000fe40007810000 */
[----:B------:R-:W-:Y:S02]  /*8d20*/  FMNMX.FTZ R3, R46, R3, !PT ;  /* 0x000000032e037209 */ /* 0x000fe40007810000 */
[----:B------:R-:W-:Y:S01]  /*8d30*/  FMNMX.FTZ R0, R56, R0, !PT ;  /* 0x0000000038007209 */ /* 0x000fe20007810000 */
[----:B------:R-:W4:Y:S01]  /*8d40*/  SHFL.BFLY PT, R5, R184, 0x2, 0x1f ;  /* 0x0c401f00b8057f89 */ /* 0x000f2200000e0000 */
[----:B------:R-:W-:Y:S02]  /*8d50*/  FMNMX.FTZ R3, R47, R3, !PT ;  /* 0x000000032f037209 */ /* 0x000fe40007810000 */
[----:B------:R-:W-:Y:S02]  /*8d60*/  FMNMX.FTZ R0, R57, R0, !PT ;  /* 0x0000000039007209 */ /* 0x000fe40007810000 */
[----:B------:R-:W-:Y:S02]  /*8d70*/  ISETP.GT.AND P1, PT, R182, 0x31, PT ;  /* 0x00000031b600780c */ /* 0x000fe40003f24270 */
[----:B------:R-:W-:Y:S02]  /*8d80*/  FMNMX.FTZ R0, R60, R0, !PT ;  /* 0x000000003c007209 */ /* 0x000fe40007810000 */
[----:B------:R-:W-:Y:S01]  /*8d90*/  FSEL R59, R59, -INF , P1 ;  /* 0xff8000003b3b7808 */ /* 0x000fe20000800000 */
[--C-:B---3--:R-:W-:Y:S01]  /*8da0*/  FFMA.FTZ R2, R211, c[0x0][0x2d0], -R8.reuse ;  /* 0x0000b400d3027a23 */ /* 0x108fe20000010808 */
[----:B------:R-:W-:Y:S02]  /*8db0*/  FMNMX.FTZ R0, R61, R0, !PT ;  /* 0x000000003d007209 */ /* 0x000fe40007810000 */
[----:B------:R-:W-:Y:S01]  /*8dc0*/  ISETP.GT.AND P1, PT, R182, 0x39, PT ;  /* 0x00000039b600780c */ /* 0x000fe20003f24270 */
[----:B------:R3:W1:Y:S02]  /*8dd0*/  MUFU.EX2 R248, R2 ;  /* 0x0000000200f87308 */ /* 0x0006640000000800 */
[----:B------:R-:W1:Y:S01]  /*8de0*/  SHFL.BFLY PT, R183, R0, 0x2, 0x1f ;  /* 0x0c401f0000b77f89 */ /* 0x000e6200000e0000 */
[----:B------:R-:W-:Y:S01]  /*8df0*/  FSEL R6, R63, -INF , P1 ;  /* 0xff8000003f067808 */ /* 0x000fe20000800000 */
[--C-:B------:R-:W-:Y:S01]  /*8e00*/  FFMA.FTZ R63, R33, c[0x0][0x2d0], -R8.reuse ;  /* 0x0000b400213f7a23 */ /* 0x100fe20000010808 */
[----:B----4-:R-:W-:Y:S05]  /*8e10*/  FMNMX.FTZ R184, R184, R5, !PT ;  /* 0x00000005b8b87209 */ /* 0x010fea0007810000 */
[----:B------:R-:W4:Y:S01]  /*8e20*/  SHFL.BFLY PT, R4, R184, 0x1, 0x1f ;  /* 0x0c201f00b8047f89 */ /* 0x000f2200000e0000 */
[----:B---3--:R-:W-:Y:S01]  /*8e30*/  FMNMX.FTZ R2, R58, R3, !PT ;  /* 0x000000033a027209 */ /* 0x008fe20007810000 */
[--C-:B------:R-:W-:Y:S01]  /*8e40*/  FFMA.FTZ R3, R16, c[0x0][0x2d0], -R8.reuse ;  /* 0x0000b40010037a23 */ /* 0x100fe20000010808 */
[----:B-1----:R-:W-:Y:S02]  /*8e50*/  FMNMX.FTZ R183, R0, R183, !PT ;  /* 0x000000b700b77209 */ /* 0x002fe40007810000 */
[----:B------:R-:W-:Y:S01]  /*8e60*/  FMNMX.FTZ R2, R59, R2, !PT ;  /* 0x000000023b027209 */ /* 0x000fe20007810000 */
[----:B------:R1:W3:Y:S01]  /*8e70*/  MUFU.EX2 R233, R3 ;  /* 0x0000000300e97308 */ /* 0x0002e20000000800 */
[----:B------:R-:W-:Y:S01]  /*8e80*/  F2FP.PACK_AB R204, R248, R247 ;  /* 0x000000f7f8cc723e */ /* 0x000fe200000000ff */
[----:B------:R-:W2:Y:S01]  /*8e90*/  SHFL.BFLY PT, R9, R183, 0x1, 0x1f ;  /* 0x0c201f00b7097f89 */ /* 0x000ea200000e0000 */
[----:B------:R-:W-:Y:S04]  /*8ea0*/  FMNMX.FTZ R0, R62, R2, !PT ;  /* 0x000000023e007209 */ /* 0x000fe80007810000 */
[----:B------:R-:W-:Y:S02]  /*8eb0*/  FMNMX.FTZ R0, R6, R0, !PT ;  /* 0x0000000006007209 */ /* 0x000fe40007810000 */
[----:B----4-:R-:W-:Y:S03]  /*8ec0*/  FMNMX.FTZ R184, R184, R4, !PT ;  /* 0x00000004b8b87209 */ /* 0x010fe60007810000 */
[----:B------:R-:W4:Y:S01]  /*8ed0*/  SHFL.BFLY PT, R2, R0, 0x2, 0x1f ;  /* 0x0c401f0000027f89 */ /* 0x000f2200000e0000 */
[----:B------:R-:W-:Y:S01]  /*8ee0*/  @P6 IADD3 R4, P1, R208, UR22, RZ ;  /* 0x00000016d0046c10 */ /* 0x000fe2000ff3e0ff */
[C---:B------:R-:W-:Y:S01]  /*8ef0*/  FMUL.FTZ R7, R184.reuse, c[0x0][0x2d0] ;  /* 0x0000b400b8077a20 */ /* 0x040fe20000410000 */
[----:B------:R-:W-:Y:S02]  /*8f00*/  FSETP.NEU.FTZ.AND P2, PT, R184, -INF , PT ;  /* 0xff800000b800780b */ /* 0x000fe40003f5d000 */
[----:B------:R-:W-:Y:S02]  /*8f10*/  @P6 IADD3.X R5, R209, UR23, RZ, P1, !PT ;  /* 0x00000017d1056c10 */ /* 0x000fe40008ffe4ff */
[----:B------:R-:W-:Y:S02]  /*8f20*/  FSEL R7, R7, RZ, P2 ;  /* 0x000000ff07077208 */ /* 0x000fe40001000000 */
[C---:B------:R-:W-:Y:S01]  /*8f30*/  @P6 IADD3 R10, P1, R4.reuse, UR22, RZ ;  /* 0x00000016040a6c10 */ /* 0x040fe2000ff3e0ff */
[----:B------:R4:W-:Y:S01]  /*8f40*/  @P6 LDGSTS.E.BYPASS.LTC128B.128 [R245+0x4900], [R4.64], !P5 ;  /* 0x0490000004f56fae */ /* 0x0009e2000e901d52 */
[----:B-1----:R-:W-:Y:S02]  /*8f50*/  FFMA.FTZ R3, R17, c[0x0][0x2d0], -R8 ;  /* 0x0000b40011037a23 */ /* 0x002fe40000010808 */
[----:B------:R-:W-:Y:S01]  /*8f60*/  @P6 IADD3.X R11, R5, UR23, RZ, P1, !PT ;  /* 0x00000017050b6c10 */ /* 0x000fe20008ffe4ff */
[----:B--2---:R-:W-:Y:S01]  /*8f70*/  FFMA.FTZ R217, R23, c[0x0][0x2d0], -R7 ;  /* 0x0000b40017d97a23 */ /* 0x004fe20000010807 */
[----:B------:R1:W2:Y:S01]  /*8f80*/  MUFU.EX2 R241, R3 ;  /* 0x0000000300f17308 */ /* 0x0002a20000000800 */
[----:B------:R-:W-:Y:S01]  /*8f90*/  @P6 IADD3 R14, P1, R4, UR21, RZ ;  /* 0x00000015040e6c10 */ /* 0x000fe2000ff3e0ff */
[----:B---3--:R-:W-:Y:S01]  /*8fa0*/  IMAD.MOV.U32 R33, RZ, RZ, R233 ;  /* 0x000000ffff217224 */ /* 0x008fe200078e00e9 */
[----:B------:R3:W-:Y:S01]  /*8fb0*/  @P6 LDGSTS.E.BYPASS.LTC128B.128 [R245+0x6900], [R4.64+0x80], !P4 ;  /* 0x0690008004f56fae */ /* 0x0007e2000e101d52 */
[----:B------:R-:W-:Y:S01]  /*8fc0*/  FMNMX.FTZ R183, R183, R9, !PT ;  /* 0x00000009b7b77209 */ /* 0x000fe20007810000 */
[----:B------:R-:W-:Y:S01]  /*8fd0*/  FFMA.FTZ R49, R54, c[0x0][0x2d0], -R7 ;  /* 0x0000b40036317a23 */ /* 0x000fe20000010807 */
[----:B------:R-:W-:Y:S01]  /*8fe0*/  @P6 IADD3.X R15, R5, UR20, RZ, P1, !PT ;  /* 0x00000014050f6c10 */ /* 0x000fe20008ffe4ff */
[----:B------:R-:W-:Y:S01]  /*8ff0*/  IMAD.MOV.U32 R54, RZ, RZ, R131 ;  /* 0x000000ffff367224 */ /* 0x000fe200078e0083 */
[----:B----4-:R-:W-:Y:S01]  /*9000*/  FMNMX.FTZ R0, R0, R2, !PT ;  /* 0x0000000200007209 */ /* 0x010fe20007810000 */
[--C-:B------:R-:W-:Y:S01]  /*9010*/  FFMA.FTZ R2, R18, c[0x0][0x2d0], -R7.reuse ;  /* 0x0000b40012027a23 */ /* 0x100fe20000010807 */
[----:B------:R-:W-:Y:S01]  /*9020*/  @P6 IADD3 R16, P1, R10, UR22, RZ ;  /* 0x000000160a106c10 */ /* 0x000fe2000ff3e0ff */
[----:B------:R4:W-:Y:S01]  /*9030*/  @P6 LDGSTS.E.BYPASS.LTC128B.128 [R245+0x5100], [R10.64], !P5 ;  /* 0x051000000af56fae */ /* 0x0009e2000e901d52 */
[--C-:B------:R-:W-:Y:S01]  /*9040*/  FFMA.FTZ R131, R55, c[0x0][0x2d0], -R7.reuse ;  /* 0x0000b40037837a23 */ /* 0x100fe20000010807 */
[----:B------:R-:W4:Y:S01]  /*9050*/  MUFU.EX2 R231, R2 ;  /* 0x0000000200e77308 */ /* 0x000f220000000800 */
[----:B------:R-:W-:Y:S01]  /*9060*/  @P6 IADD3.X R17, R11, UR23, RZ, P1, !PT ;  /* 0x000000170b116c10 */ /* 0x000fe20008ffe4ff */
[--C-:B------:R-:W-:Y:S01]  /*9070*/  FFMA.FTZ R66, R66, c[0x0][0x2d0], -R7.reuse ;  /* 0x0000b40042427a23 */ /* 0x100fe20000010807 */
[----:B------:R-:W-:Y:S01]  /*9080*/  @P6 IADD3 R12, P1, R10, UR21, RZ ;  /* 0x000000150a0c6c10 */ /* 0x000fe2000ff3e0ff */
[--C-:B------:R-:W-:Y:S02]  /*9090*/  FFMA.FTZ R67, R67, c[0x0][0x2d0], -R7.reuse ;  /* 0x0000b40043437a23 */ /* 0x100fe40000010807 */
[----:B------:R4:W-:Y:S01]  /*90a0*/  @P6 LDGSTS.E.BYPASS.LTC128B.128 [R245+0x7100], [R14.64], !P4 ;  /* 0x071000000ef56fae */ /* 0x0009e2000e101d52 */
[----:B------:R-:W-:Y:S02]  /*90b0*/  @P6 IADD3.X R13, R11, UR20, RZ, P1, !PT ;  /* 0x000000140b0d6c10 */ /* 0x000fe40008ffe4ff */
[----:B------:R-:W-:Y:S01]  /*90c0*/  FSETP.NEU.FTZ.AND P1, PT, R183, -INF , PT ;  /* 0xff800000b700780b */ /* 0x000fe20003f3d000 */
[----:B-1----:R-:W-:Y:S02]  /*90d0*/  FFMA.FTZ R3, R212, c[0x0][0x2d0], -R7 ;  /* 0x0000b400d4037a23 */ /* 0x002fe40000010807 */
[----:B--2---:R-:W-:Y:S02]  /*90e0*/  IMAD.MOV.U32 R52, RZ, RZ, R241 ;  /* 0x000000ffff347224 */ /* 0x004fe400078e00f1 */
[----:B------:R1:W-:Y:S01]  /*90f0*/  @P6 LDGSTS.E.BYPASS.LTC128B.128 [R245+0x5900], [R16.64], !P5 ;  /* 0x0590000010f56fae */ /* 0x0003e2000e901d52 */
[----:B------:R2:W-:Y:S01]  /*9100*/  MUFU.EX2 R214, R3 ;  /* 0x0000000300d67308 */ /* 0x0005e20000000800 */
[----:B---3--:R-:W-:Y:S02]  /*9110*/  FSEL R4, R185, RZ, P0 ;  /* 0x000000ffb9047208 */ /* 0x008fe40000000000 */
[----:B------:R-:W-:Y:S03]  /*9120*/  F2FP.PACK_AB R206, R52, R33 ;  /* 0x0000002134ce723e */ /* 0x000fe600000000ff */
[----:B------:R-:W-:Y:S01]  /*9130*/  FADD.FTZ R5, -R4, R180 ;  /* 0x000000b404057221 */ /* 0x000fe20000010100 */
[----:B------:R3:W-:Y:S01]  /*9140*/  @P6 LDGSTS.E.BYPASS.LTC128B.128 [R245+0x7900], [R12.64], !P4 ;  /* 0x079000000cf56fae */ /* 0x0007e2000e101d52 */
[----:B----4-:R-:W-:Y:S02]  /*9150*/  IMAD.MOV.U32 R32, RZ, RZ, R231 ;  /* 0x000000ffff207224 */ /* 0x010fe400078e00e7 */
[----:B------:R-:W-:Y:S05]  /*9160*/  FMUL.FTZ R10, R183, c[0x0][0x2d0] ;  /* 0x0000b400b70a7a20 */ /* 0x000fea0000410000 */
[----:B------:R-:W4:Y:S01]  /*9170*/  SHFL.BFLY PT, R2, R0, 0x1, 0x1f ;  /* 0x0c201f0000027f89 */ /* 0x000f2200000e0000 */
[----:B------:R-:W-:Y:S01]  /*9180*/  FSEL R10, R10, RZ, P1 ;  /* 0x000000ff0a0a7208 */ /* 0x000fe20000800000 */
[--C-:B------:R-:W-:Y:S02]  /*9190*/  FFMA.FTZ R15, R50, c[0x0][0x2d0], -R7.reuse ;  /* 0x0000b400320f7a23 */ /* 0x100fe40000010807 */
[--C-:B------:R-:W-:Y:S02]  /*91a0*/  FFMA.FTZ R14, R38, c[0x0][0x2d0], -R7.reuse ;  /* 0x0000b400260e7a23 */ /* 0x100fe40000010807 */
[--C-:B------:R-:W-:Y:S02]  /*91b0*/  FFMA.FTZ R231, R61, c[0x0][0x2d0], -R10.reuse ;  /* 0x0000b4003de77a23 */ /* 0x100fe4000001080a */
[--C-:B--2---:R-:W-:Y:S01]  /*91c0*/  FFMA.FTZ R3, R213, c[0x0][0x2d0], -R7.reuse ;  /* 0x0000b400d5037a23 */ /* 0x104fe20000010807 */
[----:B------:R-:W0:Y:S01]  /*91d0*/  LDGDEPBAR ;  /* 0x00000000000079af */ /* 0x000e220000000000 */
[--C-:B------:R-:W-:Y:S02]  /*91e0*/  FFMA.FTZ R56, R56, c[0x0][0x2d0], -R10.reuse ;  /* 0x0000b40038387a23 */ /* 0x100fe4000001080a */
[----:B------:R2:W1:Y:S01]  /*91f0*/  MUFU.EX2 R215, R3 ;  /* 0x0000000300d77308 */ /* 0x0004620000000800 */
[--C-:B------:R-:W-:Y:S02]  /*9200*/  FFMA.FTZ R40, R40, c[0x0][0x2d0], -R10.reuse ;  /* 0x0000b40028287a23 */ /* 0x100fe4000001080a */
[--C-:B------:R-:W-:Y:S02]  /*9210*/  FFMA.FTZ R41, R41, c[0x0][0x2d0], -R10.reuse ;  /* 0x0000b40029297a23 */ /* 0x100fe4000001080a */
[----:B------:R-:W-:Y:S02]  /*9220*/  FFMA.FTZ R45, R45, c[0x0][0x2d0], -R10 ;  /* 0x0000b4002d2d7a23 */ /* 0x000fe4000001080a */
[--C-:B---3--:R-:W-:Y:S02]  /*9230*/  FFMA.FTZ R13, R39, c[0x0][0x2d0], -R7.reuse ;  /* 0x0000b400270d7a23 */ /* 0x108fe40000010807 */
[----:B------:R-:W-:Y:S01]  /*9240*/  FFMA.FTZ R12, R64, c[0x0][0x2d0], -R8 ;  /* 0x0000b400400c7a23 */ /* 0x000fe20000010808 */
[----:B------:R-:W-:Y:S01]  /*9250*/  LDSM.16.MT88.4 R36, [R226+0x100] ;  /* 0x00010000e224783b */ /* 0x000fe20000004200 */
[----:B------:R-:W-:Y:S01]  /*9260*/  FFMA.FTZ R64, R34, c[0x0][0x2d0], -R7 ;  /* 0x0000b40022407a23 */ /* 0x000fe20000010807 */
[----:B----4-:R-:W-:Y:S01]  /*9270*/  FMNMX.FTZ R182, R0, R2, !PT ;  /* 0x0000000200b67209 */ /* 0x010fe20007810000 */
[--C-:B------:R-:W-:Y:S01]  /*9280*/  FFMA.FTZ R0, R221, c[0x0][0x2d0], -R10.reuse ;  /* 0x0000b400dd007a23 */ /* 0x100fe2000001080a */
[----:B------:R-:W-:Y:S01]  /*9290*/  FSEL R2, R183, RZ, P1 ;  /* 0x000000ffb7027208 */ /* 0x000fe20000800000 */
[----:B------:R-:W-:Y:S01]  /*92a0*/  FFMA.FTZ R221, R25, c[0x0][0x2d0], -R10 ;  /* 0x0000b40019dd7a23 */ /* 0x000fe2000001080a */
[C---:B------:R-:W-:Y:S01]  /*92b0*/  FSETP.NEU.FTZ.AND P0, PT, R182.reuse, -INF , PT ;  /* 0xff800000b600780b */ /* 0x040fe20003f1d000 */
[----:B------:R3:W-:Y:S01]  /*92c0*/  MUFU.EX2 R242, R0 ;  /* 0x0000000000f27308 */ /* 0x0007e20000000800 */
[----:B------:R-:W-:Y:S02]  /*92d0*/  FMUL.FTZ R9, R182, c[0x0][0x2d0] ;  /* 0x0000b400b6097a20 */ /* 0x000fe40000410000 */
[----:B------:R-:W-:Y:S02]  /*92e0*/  IMAD.MOV.U32 R55, RZ, RZ, R15 ;  /* 0x000000ffff377224 */ /* 0x000fe400078e000f */
[----:B------:R-:W-:Y:S01]  /*92f0*/  IMAD.MOV.U32 R61, RZ, RZ, R14 ;  /* 0x000000ffff3d7224 */ /* 0x000fe200078e000e */
[----:B------:R-:W-:Y:S01]  /*9300*/  FSEL R9, R9, RZ, P0 ;  /* 0x000000ff09097208 */ /* 0x000fe20000000000 */
[----:B--2---:R-:W-:Y:S01]  /*9310*/  FFMA.FTZ R3, R19, c[0x0][0x2d0], -R7 ;  /* 0x0000b40013037a23 */ /* 0x004fe20000010807 */
[----:B-1----:R-:W-:Y:S03]  /*9320*/  F2FP.PACK_AB R205, R215, R214 ;  /* 0x000000d6d7cd723e */ /* 0x002fe600000000ff */
[----:B------:R1:W2:Y:S01]  /*9330*/  MUFU.EX2 R240, R3 ;  /* 0x0000000300f07308 */ /* 0x0002a20000000800 */
[--C-:B------:R-:W-:Y:S02]  /*9340*/  FFMA.FTZ R11, R244, c[0x0][0x2d0], -R9.reuse ;  /* 0x0000b400f40b7a23 */ /* 0x100fe40000010809 */
[--C-:B------:R-:W-:Y:S02]  /*9350*/  FFMA.FTZ R233, R58, c[0x0][0x2d0], -R9.reuse ;  /* 0x0000b4003ae97a23 */ /* 0x100fe40000010809 */
[--C-:B------:R-:W-:Y:S02]  /*9360*/  FFMA.FTZ R216, R26, c[0x0][0x2d0], -R9.reuse ;  /* 0x0000b4001ad87a23 */ /* 0x100fe40000010809 */
[--C-:B------:R-:W-:Y:S02]  /*9370*/  FFMA.FTZ R241, R62, c[0x0][0x2d0], -R9.reuse ;  /* 0x0000b4003ef17a23 */ /* 0x100fe40000010809 */
[--C-:B------:R-:W-:Y:S01]  /*9380*/  FFMA.FTZ R244, R29, c[0x0][0x2d0], -R10.reuse ;  /* 0x0000b4001df47a23 */ /* 0x100fe2000001080a */
[----:B------:R4:W-:Y:S01]  /*9390*/  MUFU.EX2 R249, R11 ;  /* 0x0000000b00f97308 */ /* 0x0009e20000000800 */
[--C-:B------:R-:W-:Y:S02]  /*93a0*/  FFMA.FTZ R42, R42, c[0x0][0x2d0], -R9.reuse ;  /* 0x0000b4002a2a7a23 */ /* 0x100fe40000010809 */
[--C-:B---3--:R-:W-:Y:S02]  /*93b0*/  FFMA.FTZ R0, R223, c[0x0][0x2d0], -R9.reuse ;  /* 0x0000b400df007a23 */ /* 0x108fe40000010809 */
[--C-:B------:R-:W-:Y:S02]  /*93c0*/  FFMA.FTZ R46, R46, c[0x0][0x2d0], -R9.reuse ;  /* 0x0000b4002e2e7a23 */ /* 0x100fe40000010809 */
[--C-:B------:R-:W-:Y:S03]  /*93d0*/  FFMA.FTZ R47, R47, c[0x0][0x2d0], -R9.reuse ;  /* 0x0000b4002f2f7a23 */ /* 0x100fe60000010809 */
[----:B------:R3:W-:Y:S01]  /*93e0*/  MUFU.EX2 R212, R0 ;  /* 0x0000000000d47308 */ /* 0x0007e20000000800 */
[----:B-1----:R-:W-:Y:S02]  /*93f0*/  FFMA.FTZ R3, R220, c[0x0][0x2d0], -R10 ;  /* 0x0000b400dc037a23 */ /* 0x002fe4000001080a */
[----:B------:R-:W-:Y:S02]  /*9400*/  FFMA.FTZ R220, R20, c[0x0][0x2d0], -R8 ;  /* 0x0000b40014dc7a23 */ /* 0x000fe40000010808 */
[----:B--2---:R-:W-:Y:S05]  /*9410*/  IMAD.MOV.U32 R50, RZ, RZ, R240 ;  /* 0x000000ffff327224 */ /* 0x004fea00078e00f0 */
[----:B------:R1:W-:Y:S01]  /*9420*/  MUFU.EX2 R213, R3 ;  /* 0x0000000300d57308 */ /* 0x0003e20000000800 */
[----:B------:R-:W-:Y:S01]  /*9430*/  FFMA.FTZ R240, R59, c[0x0][0x2d0], -R9 ;  /* 0x0000b4003bf07a23 */ /* 0x000fe20000010809 */
[----:B------:R-:W-:Y:S01]  /*9440*/  F2FP.PACK_AB R207, R50, R32 ;  /* 0x0000002032cf723e */ /* 0x000fe200000000ff */
[--C-:B----4-:R-:W-:Y:S02]  /*9450*/  FFMA.FTZ R11, R53, c[0x0][0x2d0], -R8.reuse ;  /* 0x0000b400350b7a23 */ /* 0x110fe40000010808 */
[----:B------:R-:W-:Y:S02]  /*9460*/  FFMA.FTZ R53, R65, c[0x0][0x2d0], -R8 ;  /* 0x0000b40041357a23 */ /* 0x000fe40000010808 */
[----:B------:R-:W-:Y:S01]  /*9470*/  FFMA.FTZ R65, R35, c[0x0][0x2d0], -R7 ;  /* 0x0000b40023417a23 */ /* 0x000fe20000010807 */
[----:B------:R-:W-:Y:S01]  /*9480*/  MOV R35, R12 ;  /* 0x0000000c00237202 */ /* 0x000fe20000000f00 */
[----:B------:R-:W-:Y:S02]  /*9490*/  IMAD.MOV.U32 R34, RZ, RZ, R11 ;  /* 0x000000ffff227224 */ /* 0x000fe400078e000b */
[----:B---3--:R-:W-:Y:S02]  /*94a0*/  FFMA.FTZ R0, R222, c[0x0][0x2d0], -R9 ;  /* 0x0000b400de007a23 */ /* 0x008fe40000010809 */
[--C-:B------:R-:W-:Y:S02]  /*94b0*/  FFMA.FTZ R222, R24, c[0x0][0x2d0], -R10.reuse ;  /* 0x0000b40018de7a23 */ /* 0x100fe4000001080a */
[----:B------:R2:W3:Y:S01]  /*94c0*/  MUFU.EX2 R223, R0 ;  /* 0x0000000000df7308 */ /* 0x0004e20000000800 */
[----:B-1----:R-:W-:Y:S02]  /*94d0*/  FFMA.FTZ R3, R219, c[0x0][0x2d0], -R10 ;  /* 0x0000b400db037a23 */ /* 0x002fe4000001080a */
[----:B------:R-:W-:Y:S07]  /*94e0*/  FFMA.FTZ R219, R21, c[0x0][0x2d0], -R8 ;  /* 0x0000b40015db7a23 */ /* 0x000fee0000010808 */
[----:B------:R1:W4:Y:S01]  /*94f0*/  MUFU.EX2 R252, R3 ;  /* 0x0000000300fc7308 */ /* 0x0003220000000800 */
[----:B--2---:R-:W-:Y:S02]  /*9500*/  FSEL R0, R182, RZ, P0 ;  /* 0x000000ffb6007208 */ /* 0x004fe40000000000 */
[----:B---3--:R-:W-:Y:S02]  /*9510*/  F2FP.PACK_AB R209, R223, R212 ;  /* 0x000000d4dfd1723e */ /* 0x008fe400000000ff */
[----:B------:R-:W-:Y:S01]  /*9520*/  PLOP3.LUT P0, PT, PT, PT, UP0, 0x80, 0x0 ;  /* 0x000000000000781c */ /* 0x000fe20003f0f008 */
[----:B-1----:R-:W-:Y:S01]  /*9530*/  FFMA.FTZ R3, R218, c[0x0][0x2d0], -R10 ;  /* 0x0000b400da037a23 */ /* 0x002fe2000001080a */
[----:B----4-:R-:W-:Y:S01]  /*9540*/  F2FP.PACK_AB R208, R252, R213 ;  /* 0x000000d5fcd0723e */ /* 0x010fe200000000ff */
[----:B------:R-:W-:Y:S02]  /*9550*/  FFMA.FTZ R218, R22, c[0x0][0x2d0], -R7 ;  /* 0x0000b40016da7a23 */ /* 0x000fe40000010807 */
[----:B------:R1:W2:Y:S01]  /*9560*/  MUFU.EX2 R251, R3 ;  /* 0x0000000300fb7308 */ /* 0x0002a20000000800 */
[----:B------:R-:W3:Y:S01]  /*9570*/  LDSM.16.MT88.4 R20, [R225+0x100] ;  /* 0x00010000e114783b */ /* 0x000ee20000004200 */
[----:B-1----:R-:W-:Y:S02]  /*9580*/  FSEL R3, R184, RZ, P2 ;  /* 0x000000ffb8037208 */ /* 0x002fe40001000000 */
[----:B--2---:R-:W-:Y:S03]  /*9590*/  F2FP.PACK_AB R210, R242, R251 ;  /* 0x000000fbf2d2723e */ /* 0x004fe600000000ff */
[----:B------:R-:W-:Y:S02]  /*95a0*/  FADD.FTZ R4, -R3, R181 ;  /* 0x000000b503047221 */ /* 0x000fe40000010100 */
[----:B------:R-:W-:Y:S02]  /*95b0*/  FADD.FTZ R3, -R2, R186 ;  /* 0x000000ba02037221 */ /* 0x000fe40000010100 */
[----:B------:R-:W-:Y:S02]  /*95c0*/  FADD.FTZ R2, -R0, R187 ;  /* 0x000000bb00027221 */ /* 0x000fe40000010100 */
[--C-:B------:R-:W-:Y:S02]  /*95d0*/  FFMA.FTZ R0, R246, c[0x0][0x2d0], -R9.reuse ;  /* 0x0000b400f6007a23 */ /* 0x100fe40000010809 */
[--C-:B------:R-:W-:Y:S02]  /*95e0*/  FFMA.FTZ R246, R28, c[0x0][0x2d0], -R10.reuse ;  /* 0x0000b4001cf67a23 */ /* 0x100fe4000001080a */
[----:B------:R1:W2:Y:S01]  /*95f0*/  MUFU.EX2 R243, R0 ;  /* 0x0000000000f37308 */ /* 0x0002a20000000800 */
[--C-:B------:R-:W-:Y:S02]  /*9600*/  FFMA.FTZ R187, R27, c[0x0][0x2d0], -R9.reuse ;  /* 0x0000b4001bbb7a23 */ /* 0x100fe40000010809 */
[----:B------:R-:W-:Y:S02]  /*9610*/  FFMA.FTZ R186, R30, c[0x0][0x2d0], -R9 ;  /* 0x0000b4001eba7a23 */ /* 0x000fe40000010809 */
[----:B-1----:R-:W-:Y:S01]  /*9620*/  FMUL.FTZ R0, R5, c[0x0][0x2d0] ;  /* 0x0000b40005007a20 */ /* 0x002fe20000410000 */
[----:B--2---:R-:W-:Y:S01]  /*9630*/  F2FP.PACK_AB R211, R243, R249 ;  /* 0x000000f9f3d3723e */ /* 0x004fe200000000ff */
[----:B------:R-:W-:Y:S01]  /*9640*/  FFMA.FTZ R5, R51, c[0x0][0x2d0], -R7 ;  /* 0x0000b40033057a23 */ /* 0x000fe20000010807 */
[----:B------:R-:W-:Y:S02]  /*9650*/  MOV R51, R239 ;  /* 0x000000ef00337202 */ /* 0x000fe40000000f00 */
[----:B------:R1:W2:Y:S01]  /*9660*/  MUFU.EX2 R181, R0 ;  /* 0x0000000000b57308 */ /* 0x0002a20000000800 */
[--C-:B------:R-:W-:Y:S01]  /*9670*/  FFMA.FTZ R239, R57, c[0x0][0x2d0], -R10.reuse ;  /* 0x0000b40039ef7a23 */ /* 0x100fe2000001080a */
[----:B------:R-:W-:Y:S01]  /*9680*/  MOV R57, R224 ;  /* 0x000000e000397202 */ /* 0x000fe20000000f00 */
[--C-:B------:R-:W-:Y:S02]  /*9690*/  FFMA.FTZ R224, R60, c[0x0][0x2d0], -R10.reuse ;  /* 0x0000b4003ce07a23 */ /* 0x100fe4000001080a */
[----:B------:R-:W-:Y:S02]  /*96a0*/  IMAD.MOV.U32 R58, RZ, RZ, R5 ;  /* 0x000000ffff3a7224 */ /* 0x000fe400078e0005 */
[----:B-1----:R-:W-:Y:S02]  /*96b0*/  FMUL.FTZ R0, R4, c[0x0][0x2d0] ;  /* 0x0000b40004007a20 */ /* 0x002fe40000410000 */
[----:B------:R-:W-:Y:S01]  /*96c0*/  FFMA.FTZ R4, R44, c[0x0][0x2d0], -R10 ;  /* 0x0000b4002c047a23 */ /* 0x000fe2000001080a */
[----:B------:R-:W-:Y:S01]  /*96d0*/  MOV R44, R235 ;  /* 0x000000eb002c7202 */ /* 0x000fe20000000f00 */
[----:B------:R1:W4:Y:S01]  /*96e0*/  MUFU.EX2 R180, R0 ;  /* 0x0000000000b47308 */ /* 0x0003220000000800 */
[--C-:B------:R-:W-:Y:S02]  /*96f0*/  FFMA.FTZ R235, R6, c[0x0][0x2d0], -R9.reuse ;  /* 0x0000b40006eb7a23 */ /* 0x100fe40000010809 */
[----:B------:R-:W-:Y:S02]  /*9700*/  IMAD.MOV.U32 R60, RZ, RZ, R4 ;  /* 0x000000ffff3c7224 */ /* 0x000fe400078e0004 */
[----:B------:R-:W-:Y:S01]  /*9710*/  FFMA.FTZ R4, R43, c[0x0][0x2d0], -R9 ;  /* 0x0000b4002b047a23 */ /* 0x000fe20000010809 */
[----:B------:R-:W-:Y:S01]  /*9720*/  MOV R43, R13 ;  /* 0x0000000d002b7202 */ /* 0x000fe20000000f00 */
[C---:B--2---:R-:W-:Y:S01]  /*9730*/  FMUL.FTZ R5, R181.reuse, R189 ;  /* 0x000000bdb5057220 */ /* 0x044fe20000410000 */
[----:B------:R-:W-:Y:S01]  /*9740*/  MOV R189, R41 ;  /* 0x0000002900bd7202 */ /* 0x000fe20000000f00 */
[----:B------:R-:W-:Y:S02]  /*9750*/  IMAD.MOV.U32 R59, RZ, RZ, R4 ;  /* 0x000000ffff3b7224 */ /* 0x000fe400078e0004 */
[C---:B------:R-:W-:Y:S02]  /*9760*/  FMUL.FTZ R4, R181.reuse, R188 ;  /* 0x000000bcb5047220 */ /* 0x040fe40000410000 */
[C---:B------:R-:W-:Y:S01]  /*9770*/  FMUL.FTZ R16, R181.reuse, R200 ;  /* 0x000000c8b5107220 */ /* 0x040fe20000410000 */
[----:B------:R-:W-:Y:S01]  /*9780*/  MOV R200, R56 ;  /* 0x0000003800c87202 */ /* 0x000fe20000000f00 */
[C---:B------:R-:W-:Y:S01]  /*9790*/  FMUL.FTZ R17, R181.reuse, R201 ;  /* 0x000000c9b5117220 */ /* 0x040fe20000410000 */
[----:B------:R-:W-:Y:S01]  /*97a0*/  MOV R201, R67 ;  /* 0x0000004300c97202 */ /* 0x000fe20000000f00 */
[----:B------:R-:W-:Y:S01]  /*97b0*/  IMAD.MOV.U32 R188, RZ, RZ, R47 ;  /* 0x000000ffffbc7224 */ /* 0x000fe200078e002f */
[----:B------:R-:W-:Y:S01]  /*97c0*/  MUFU.EX2 R189, R189 ;  /* 0x000000bd00bd7308 */ /* 0x000fe20000000800 */
[C---:B------:R-:W-:Y:S02]  /*97d0*/  FMUL.FTZ R68, R181.reuse, R68 ;  /* 0x00000044b5447220 */ /* 0x040fe40000410000 */
[C---:B------:R-:W-:Y:S02]  /*97e0*/  FMUL.FTZ R69, R181.reuse, R69 ;  /* 0x00000045b5457220 */ /* 0x040fe40000410000 */
[----:B------:R-:W-:Y:S02]  /*97f0*/  FMUL.FTZ R80, R181, R80 ;  /* 0x00000050b5507220 */ /* 0x000fe40000410000 */
[----:B-1----:R-:W-:Y:S02]  /*9800*/  FMUL.FTZ R0, R3, c[0x0][0x2d0] ;  /* 0x0000b40003007a20 */ /* 0x002fe40000410000 */
[C---:B----4-:R-:W-:Y:S01]  /*9810*/  FMUL.FTZ R6, R180.reuse, R190 ;  /* 0x000000beb4067220 */ /* 0x050fe20000410000 */
[----:B------:R-:W-:Y:S01]  /*9820*/  MUFU.EX2 R188, R188 ;  /* 0x000000bc00bc7308 */ /* 0x000fe20000000800 */
[C---:B------:R-:W-:Y:S02]  /*9830*/  FMUL.FTZ R7, R180.reuse, R191 ;  /* 0x000000bfb4077220 */ /* 0x040fe40000410000 */
[C---:B------:R-:W-:Y:S02]  /*9840*/  FMUL.FTZ R18, R180.reuse, R202 ;  /* 0x000000cab4127220 */ /* 0x040fe40000410000 */
[----:B------:R-:W-:Y:S02]  /*9850*/  IMAD.MOV.U32 R202, RZ, RZ, R66 ;  /* 0x000000ffffca7224 */ /* 0x000fe400078e0042 */
[C---:B------:R-:W-:Y:S01]  /*9860*/  FMUL.FTZ R19, R180.reuse, R203 ;  /* 0x000000cbb4137220 */ /* 0x040fe20000410000 */
[-C--:B---3--:R-:W-:Y:S02]  /*9870*/  HMMA.16816.F32 R4, R204, R20.reuse, R4 ;  /* 0x00000014cc04723c */ /* 0x088fe40000001804 */
[----:B------:R1:W2:Y:S01]  /*9880*/  MUFU.EX2 R3, R0 ;  /* 0x0000000000037308 */ /* 0x0002a20000000800 */
[----:B------:R-:W-:Y:S01]  /*9890*/  MOV R203, R53 ;  /* 0x0000003500cb7202 */ /* 0x000fe20000000f00 */
[----:B------:R-:W-:Y:S02]  /*98a0*/  IMAD.MOV.U32 R190, RZ, RZ, R46 ;  /* 0x000000ffffbe7224 */ /* 0x000fe400078e002e */
[----:B------:R-:W-:Y:S02]  /*98b0*/  IMAD.MOV.U32 R191, RZ, RZ, R60 ;  /* 0x000000ffffbf7224 */ /* 0x000fe400078e003c */
[C---:B------:R-:W-:Y:S04]  /*98c0*/  FMUL.FTZ R66, R180.reuse, R178 ;  /* 0x000000b2b4427220 */ /* 0x040fe80000410000 */
[C---:B------:R-:W-:Y:S01]  /*98d0*/  FMUL.FTZ R67, R180.reuse, R179 ;  /* 0x000000b3b4437220 */ /* 0x040fe20000410000 */
[----:B------:R-:W-:Y:S01]  /*98e0*/  MUFU.EX2 R191, R191 ;  /* 0x000000bf00bf7308 */ /* 0x000fe20000000800 */
[C---:B------:R-:W-:Y:S02]  /*98f0*/  FMUL.FTZ R70, R180.reuse, R70 ;  /* 0x00000046b4467220 */ /* 0x040fe40000410000 */
[C---:B------:R-:W-:Y:S02]  /*9900*/  FMUL.FTZ R71, R180.reuse, R71 ;  /* 0x00000047b4477220 */ /* 0x040fe40000410000 */
[C---:B------:R-:W-:Y:S02]  /*9910*/  FMUL.FTZ R81, R181.reuse, R81 ;  /* 0x00000051b5517220 */ /* 0x040fe40000410000 */
[C---:B------:R-:W-:Y:S02]  /*9920*/  FMUL.FTZ R82, R180.reuse, R82 ;  /* 0x00000052b4527220 */ /* 0x040fe40000410000 */
[----:B------:R-:W-:Y:S01]  /*9930*/  FMUL.FTZ R83, R180, R83 ;  /* 0x00000053b4537220 */ /* 0x000fe20000410000 */
[----:B------:R-:W-:Y:S01]  /*9940*/  MUFU.EX2 R190, R190 ;  /* 0x000000be00be7308 */ /* 0x000fe20000000800 */
[----:B------:R-:W-:Y:S02]  /*9950*/  FMUL.FTZ R84, R181, R84 ;  /* 0x00000054b5547220 */ /* 0x000fe40000410000 */
[----:B-1----:R-:W-:Y:S02]  /*9960*/  FMUL.FTZ R0, R2, c[0x0][0x2d0] ;  /* 0x0000b40002007a20 */ /* 0x002fe40000410000 */
[----:B------:R-:W-:Y:S02]  /*9970*/  FFMA.FTZ R2, R31, c[0x0][0x2d0], -R9 ;  /* 0x0000b4001f027a23 */ /* 0x000fe40000010809 */
[C---:B--2---:R-:W-:Y:S01]  /*9980*/  FMUL.FTZ R8, R3.reuse, R192 ;  /* 0x000000c003087220 */ /* 0x044fe20000410000 */
[----:B------:R-:W-:Y:S01]  /*9990*/  MOV R192, R55 ;  /* 0x0000003700c07202 */ /* 0x000fe20000000f00 */
[C---:B------:R-:W-:Y:S01]  /*99a0*/  FMUL.FTZ R9, R3.reuse, R193 ;  /* 0x000000c103097220 */ /* 0x040fe20000410000 */
[----:B------:R-:W1:Y:S01]  /*99b0*/  MUFU.EX2 R0, R0 ;  /* 0x0000000000007308 */ /* 0x000e620000000800 */
[C---:B------:R-:W-:Y:S02]  /*99c0*/  FMUL.FTZ R12, R3.reuse, R196 ;  /* 0x000000c4030c7220 */ /* 0x040fe40000410000 */
[C---:B------:R-:W-:Y:S02]  /*99d0*/  FMUL.FTZ R13, R3.reuse, R197 ;  /* 0x000000c5030d7220 */ /* 0x040fe40000410000 */
[C---:B------:R-:W-:Y:S02]  /*99e0*/  FMUL.FTZ R29, R3.reuse, R141 ;  /* 0x0000008d031d7220 */ /* 0x040fe40000410000 */
[----:B------:R-:W-:Y:S02]  /*99f0*/  IMAD.MOV.U32 R141, RZ, RZ, R52 ;  /* 0x000000ffff8d7224 */ /* 0x000fe400078e0034 */
[C---:B------:R-:W-:Y:S01]  /*9a00*/  FMUL.FTZ R24, R3.reuse, R136 ;  /* 0x0000008803187220 */ /* 0x040fe20000410000 */
[----:B------:R-:W-:Y:S01]  /*9a10*/  MOV R136, R48 ;  /* 0x0000003000887202 */ /* 0x000fe20000000f00 */
[C---:B------:R-:W-:Y:S01]  /*9a20*/  FMUL.FTZ R25, R3.reuse, R137 ;  /* 0x0000008903197220 */ /* 0x040fe20000410000 */
[----:B------:R-:W-:Y:S01]  /*9a30*/  MOV R137, R49 ;  /* 0x0000003100897202 */ /* 0x000fe20000000f00 */
[C---:B------:R-:W-:Y:S01]  /*9a40*/  FMUL.FTZ R28, R3.reuse, R140 ;  /* 0x0000008c031c7220 */ /* 0x040fe20000410000 */
[----:B------:R-:W-:Y:S01]  /*9a50*/  MUFU.EX2 R192, R192 ;  /* 0x000000c000c07308 */ /* 0x000fe20000000800 */
[----:B------:R-:W-:Y:S02]  /*9a60*/  IMAD.MOV.U32 R196, RZ, RZ, R42 ;  /* 0x000000ffffc47224 */ /* 0x000fe400078e002a */
[C---:B------:R-:W-:Y:S02]  /*9a70*/  FMUL.FTZ R41, R3.reuse, R153 ;  /* 0x0000009903297220 */ /* 0x040fe40000410000 */
[----:B------:R-:W-:Y:S02]  /*9a80*/  IMAD.MOV.U32 R197, RZ, RZ, R40 ;  /* 0x000000ffffc57224 */ /* 0x000fe400078e0028 */
[----:B------:R-:W-:Y:S02]  /*9a90*/  FMUL.FTZ R40, R3, R152 ;  /* 0x0000009803287220 */ /* 0x000fe40000410000 */
[----:B------:R-:W-:Y:S01]  /*9aa0*/  IMAD.MOV.U32 R140, RZ, RZ, R45 ;  /* 0x000000ffff8c7224 */ /* 0x000fe200078e002d */
[----:B------:R-:W-:Y:S01]  /*9ab0*/  MUFU.EX2 R196, R196 ;  /* 0x000000c400c47308 */ /* 0x000fe20000000800 */
[C---:B-1----:R-:W-:Y:S02]  /*9ac0*/  FMUL.FTZ R10, R0.reuse, R194 ;  /* 0x000000c2000a7220 */ /* 0x042fe40000410000 */
[C---:B------:R-:W-:Y:S02]  /*9ad0*/  FMUL.FTZ R11, R0.reuse, R195 ;  /* 0x000000c3000b7220 */ /* 0x040fe40000410000 */
[C---:B------:R-:W-:Y:S01]  /*9ae0*/  FMUL.FTZ R14, R0.reuse, R198 ;  /* 0x000000c6000e7220 */ /* 0x040fe20000410000 */
[----:B------:R-:W-:Y:S01]  /*9af0*/  MOV R198, R61 ;  /* 0x0000003d00c67202 */ /* 0x000fe20000000f00 */
[C---:B------:R-:W-:Y:S01]  /*9b00*/  FMUL.FTZ R15, R0.reuse, R199 ;  /* 0x000000c7000f7220 */ /* 0x040fe20000410000 */
[----:B------:R-:W-:Y:S01]  /*9b10*/  MOV R199, R44 ;  /* 0x0000002c00c77202 */ /* 0x000fe20000000f00 */
[C---:B------:R-:W-:Y:S01]  /*9b20*/  FMUL.FTZ R31, R0.reuse, R143 ;  /* 0x0000008f001f7220 */ /* 0x040fe20000410000 */
[C---:B------:R-:W-:Y:S01]  /*9b30*/  HMMA.16816.F32 R8, R208.reuse, R20, R8 ;  /* 0x00000014d008723c */ /* 0x040fe20000001808 */
[----:B------:R-:W-:Y:S03]  /*9b40*/  MUFU.EX2 R197, R197 ;  /* 0x000000c500c57308 */ /* 0x000fe60000000800 */
[----:B------:R-:W-:Y:S02]  /*9b50*/  IMAD.MOV.U32 R143, RZ, RZ, R54 ;  /* 0x000000ffff8f7224 */ /* 0x000fe400078e0036 */
[----:B------:R-:W1:Y:S01]  /*9b60*/  LDSM.16.MT88.4 R52, [R228+0x100] ;  /* 0x00010000e434783b */ /* 0x000e620000004200 */
[C---:B------:R-:W-:Y:S01]  /*9b70*/  FMUL.FTZ R20, R181.reuse, R132 ;  /* 0x00000084b5147220 */ /* 0x040fe20000410000 */
[-C--:B------:R-:W-:Y:S03]  /*9b80*/  HMMA.16816.F32 R12, R208, R22.reuse, R12 ;  /* 0x00000016d00c723c */ /* 0x080fe6000000180c */
[----:B------:R-:W-:Y:S01]  /*9b90*/  MUFU.EX2 R199, R199 ;  /* 0x000000c700c77308 */ /* 0x000fe20000000800 */
[C---:B------:R-:W-:Y:S01]  /*9ba0*/  FMUL.FTZ R21, R181.reuse, R133 ;  /* 0x00000085b5157220 */ /* 0x040fe20000410000 */
[----:B------:R-:W-:Y:S01]  /*9bb0*/  MOV R178, R143 ;  /* 0x0000008f00b27202 */ /* 0x000fe20000000f00 */
[C---:B------:R-:W-:Y:S02]  /*9bc0*/  FMUL.FTZ R26, R0.reuse, R138 ;  /* 0x0000008a001a7220 */ /* 0x040fe40000410000 */
[C---:B------:R-:W-:Y:S04]  /*9bd0*/  HMMA.16816.F32 R16, R204.reuse, R22, R16 ;  /* 0x00000016cc10723c */ /* 0x040fe80000001810 */
[C---:B------:R-:W-:Y:S01]  /*9be0*/  FMUL.FTZ R27, R0.reuse, R139 ;  /* 0x0000008b001b7220 */ /* 0x040fe20000410000 */
[----:B------:R-:W-:Y:S01]  /*9bf0*/  MOV R139, R32 ;  /* 0x00000020008b7202 */ /* 0x000fe20000000f00 */
[----:B------:R-:W-:Y:S01]  /*9c00*/  FMUL.FTZ R30, R0, R142 ;  /* 0x0000008e001e7220 */ /* 0x000fe20000410000 */
[----:B------:R-:W-:Y:S01]  /*9c10*/  MUFU.EX2 R178, R178 ;  /* 0x000000b200b27308 */ /* 0x000fe20000000800 */
[C---:B------:R-:W-:Y:S04]  /*9c20*/  FMUL.FTZ R22, R180.reuse, R134 ;  /* 0x00000086b4167220 */ /* 0x040fe80000410000 */
[----:B------:R-:W-:Y:S02]  /*9c30*/  FMUL.FTZ R23, R180, R135 ;  /* 0x00000087b4177220 */ /* 0x000fe40000410000 */
[----:B------:R-:W2:Y:S01]  /*9c40*/  LDSM.16.MT88.4 R132, [R227+0x100] ;  /* 0x00010000e384783b */ /* 0x000ea20000004200 */
[----:B------:R-:W-:Y:S02]  /*9c50*/  IMAD.MOV.U32 R138, RZ, RZ, R33 ;  /* 0x000000ffff8a7224 */ /* 0x000fe400078e0021 */
[C---:B------:R-:W-:Y:S01]  /*9c60*/  FMUL.FTZ R32, R181.reuse, R144 ;  /* 0x00000090b5207220 */ /* 0x040fe20000410000 */
[----:B------:R-:W-:Y:S01]  /*9c70*/  MUFU.EX2 R198, R198 ;  /* 0x000000c600c67308 */ /* 0x000fe20000000800 */
[-C--:B------:R-:W-:Y:S03]  /*9c80*/  HMMA.16816.F32 R20, R204, R36.reuse, R20 ;  /* 0x00000024cc14723c */ /* 0x080fe60000001814 */
[----:B------:R-:W-:Y:S02]  /*9c90*/  IMAD.MOV.U32 R144, RZ, RZ, R58 ;  /* 0x000000ffff907224 */ /* 0x000fe400078e003a */
[----:B------:R-:W-:Y:S02]  /*9ca0*/  FMUL.FTZ R33, R181, R145 ;  /* 0x00000091b5217220 */ /* 0x000fe40000410000 */
[----:B------:R-:W-:Y:S01]  /*9cb0*/  FMUL.FTZ R42, R0, R154 ;  /* 0x0000009a002a7220 */ /* 0x000fe20000410000 */
[C---:B------:R-:W-:Y:S04]  /*9cc0*/  HMMA.16816.F32 R24, R208.reuse, R36, R24 ;  /* 0x00000024d018723c */ /* 0x040fe80000001818 */
[C---:B------:R-:W-:Y:S02]  /*9cd0*/  FMUL.FTZ R44, R3.reuse, R156 ;  /* 0x0000009c032c7220 */ /* 0x040fe40000410000 */
[----:B------:R-:W-:Y:S02]  /*9ce0*/  FMUL.FTZ R45, R3, R157 ;  /* 0x0000009d032d7220 */ /* 0x000fe40000410000 */
[-C--:B------:R-:W-:Y:S04]  /*9cf0*/  HMMA.16816.F32 R28, R208, R38.reuse, R28 ;  /* 0x00000026d01c723c */ /* 0x080fe8000000181c */
[----:B------:R-:W-:Y:S02]  /*9d00*/  IMAD.MOV.U32 R145, RZ, RZ, R34 ;  /* 0x000000ffff917224 */ /* 0x000fe400078e0022 */
[C---:B------:R-:W-:Y:S02]  /*9d10*/  FMUL.FTZ R34, R180.reuse, R146 ;  /* 0x00000092b4227220 */ /* 0x040fe40000410000 */
[----:B------:R-:W-:Y:S04]  /*9d20*/  IMAD.MOV.U32 R146, RZ, RZ, R35 ;  /* 0x000000ffff927224 */ /* 0x000fe800078e0023 */
[----:B------:R-:W-:Y:S01]  /*9d30*/  FMUL.FTZ R35, R180, R147 ;  /* 0x00000093b4237220 */ /* 0x000fe20000410000 */
[----:B------:R-:W-:Y:S01]  /*9d40*/  MOV R147, R59 ;  /* 0x0000003b00937202 */ /* 0x000fe20000000f00 */
[C---:B------:R-:W-:Y:S01]  /*9d50*/  FMUL.FTZ R36, R181.reuse, R148 ;  /* 0x00000094b5247220 */ /* 0x040fe20000410000 */
[----:B------:R-:W-:Y:S01]  /*9d60*/  MOV R148, R65 ;  /* 0x0000004100947202 */ /* 0x000fe20000000f00 */
[C---:B------:R-:W-:Y:S02]  /*9d70*/  FMUL.FTZ R37, R181.reuse, R149 ;  /* 0x00000095b5257220 */ /* 0x040fe40000410000 */
[C---:B------:R-:W-:Y:S01]  /*9d80*/  FMUL.FTZ R46, R0.reuse, R158 ;  /* 0x0000009e002e7220 */ /* 0x040fe20000410000 */
[C---:B------:R-:W-:Y:S04]  /*9d90*/  HMMA.16816.F32 R32, R204.reuse, R38, R32 ;  /* 0x00000026cc20723c */ /* 0x040fe80000001820 */
[----:B------:R-:W-:Y:S02]  /*9da0*/  IMAD.MOV.U32 R194, RZ, RZ, R43 ;  /* 0x000000ffffc27224 */ /* 0x000fe400078e002b */
[----:B------:R-:W-:Y:S02]  /*9db0*/  FMUL.FTZ R43, R0, R155 ;  /* 0x0000009b002b7220 */ /* 0x000fe40000410000 */
[C---:B------:R-:W-:Y:S02]  /*9dc0*/  FMUL.FTZ R38, R180.reuse, R150 ;  /* 0x00000096b4267220 */ /* 0x040fe40000410000 */
[----:B------:R-:W-:Y:S02]  /*9dd0*/  MUFU.EX2 R194, R194 ;  /* 0x000000c200c27308 */ /* 0x000fe40000000800 */
[----:B------:R-:W-:Y:S02]  /*9de0*/  FMUL.FTZ R39, R180, R151 ;  /* 0x00000097b4277220 */ /* 0x000fe40000410000 */
[----:B------:R-:W-:Y:S02]  /*9df0*/  FMUL.FTZ R47, R0, R159 ;  /* 0x0000009f002f7220 */ /* 0x000fe40000410000 */
[----:B------:R-:W-:Y:S02]  /*9e00*/  IMAD.MOV.U32 R142, RZ, RZ, R50 ;  /* 0x000000ffff8e7224 */ /* 0x000fe400078e0032 */
[C---:B------:R-:W-:Y:S01]  /*9e10*/  FMUL.FTZ R48, R181.reuse, R160 ;  /* 0x000000a0b5307220 */ /* 0x040fe20000410000 */
[-C--:B-1----:R-:W-:Y:S03]  /*9e20*/  HMMA.16816.F32 R36, R204, R52.reuse, R36 ;  /* 0x00000034cc24723c */ /* 0x082fe60000001824 */
[----:B------:R-:W-:Y:S02]  /*9e30*/  FMUL.FTZ R49, R181, R161 ;  /* 0x000000a1b5317220 */ /* 0x000fe40000410000 */
[----:B------:R-:W-:Y:S02]  /*9e40*/  FMUL.FTZ R50, R180, R162 ;  /* 0x000000a2b4327220 */ /* 0x000fe40000410000 */
[----:B------:R-:W-:Y:S01]  /*9e50*/  MUFU.EX2 R162, R222 ;  /* 0x000000de00a27308 */ /* 0x000fe20000000800 */
[C---:B------:R-:W-:Y:S04]  /*9e60*/  HMMA.16816.F32 R40, R208.reuse, R52, R40 ;  /* 0x00000034d028723c */ /* 0x040fe80000001828 */
[----:B------:R-:W-:Y:S02]  /*9e70*/  FMUL.FTZ R56, R3, R168 ;  /* 0x000000a803387220 */ /* 0x000fe40000410000 */
[----:B------:R-:W-:Y:S02]  /*9e80*/  FMUL.FTZ R58, R0, R170 ;  /* 0x000000aa003a7220 */ /* 0x000fe40000410000 */
[-C--:B------:R-:W-:Y:S01]  /*9e90*/  HMMA.16816.F32 R44, R208, R54.reuse, R44 ;  /* 0x00000036d02c723c */ /* 0x080fe2000000182c */
[----:B------:R-:W-:Y:S03]  /*9ea0*/  MUFU.EX2 R168, R219 ;  /* 0x000000db00a87308 */ /* 0x000fe60000000800 */
[----:B------:R-:W-:Y:S02]  /*9eb0*/  IMAD.MOV.U32 R193, RZ, RZ, R51 ;  /* 0x000000ffffc17224 */ /* 0x000fe400078e0033 */
[----:B------:R-:W-:Y:S02]  /*9ec0*/  FMUL.FTZ R51, R180, R163 ;  /* 0x000000a3b4337220 */ /* 0x000fe40000410000 */
[C---:B------:R-:W-:Y:S03]  /*9ed0*/  FMUL.FTZ R52, R181.reuse, R164 ;  /* 0x000000a4b5347220 */ /* 0x040fe60000410000 */
[----:B------:R-:W-:Y:S01]  /*9ee0*/  MUFU.EX2 R164, R221 ;  /* 0x000000dd00a47308 */ /* 0x000fe20000000800 */
[----:B------:R-:W-:Y:S01]  /*9ef0*/  FMUL.FTZ R53, R181, R165 ;  /* 0x000000a5b5357220 */ /* 0x000fe20000410000 */
[C---:B------:R-:W-:Y:S04]  /*9f00*/  HMMA.16816.F32 R48, R204.reuse, R54, R48 ;  /* 0x00000036cc30723c */ /* 0x040fe80000001830 */
[----:B------:R-:W-:Y:S02]  /*9f10*/  FMUL.FTZ R59, R0, R171 ;  /* 0x000000ab003b7220 */ /* 0x000fe40000410000 */
[----:B------:R-:W-:Y:S02]  /*9f20*/  IMAD.MOV.U32 R195, RZ, RZ, R57 ;  /* 0x000000ffffc37224 */ /* 0x000fe400078e0039 */
[C---:B------:R-:W-:Y:S01]  /*9f30*/  FMUL.FTZ R54, R180.reuse, R166 ;  /* 0x000000a6b4367220 */ /* 0x040fe20000410000 */
[----:B------:R-:W-:Y:S03]  /*9f40*/  MUFU.EX2 R163, R216 ;  /* 0x000000d800a37308 */ /* 0x000fe60000000800 */
[----:B------:R-:W-:Y:S02]  /*9f50*/  FMUL.FTZ R55, R180, R167 ;  /* 0x000000a7b4377220 */ /* 0x000fe40000410000 */
[C---:B------:R-:W-:Y:S02]  /*9f60*/  FMUL.FTZ R57, R3.reuse, R169 ;  /* 0x000000a903397220 */ /* 0x040fe40000410000 */
[C---:B------:R-:W-:Y:S02]  /*9f70*/  FMUL.FTZ R60, R3.reuse, R172 ;  /* 0x000000ac033c7220 */ /* 0x040fe40000410000 */
[----:B------:R-:W-:Y:S01]  /*9f80*/  FMUL.FTZ R61, R3, R173 ;  /* 0x000000ad033d7220 */ /* 0x000fe20000410000 */
[-C--:B--2---:R-:W-:Y:S01]  /*9f90*/  HMMA.16816.F32 R52, R204, R132.reuse, R52 ;  /* 0x00000084cc34723c */ /* 0x084fe20000001834 */
[----:B------:R-:W-:Y:S02]  /*9fa0*/  MUFU.EX2 R169, R217 ;  /* 0x000000d900a97308 */ /* 0x000fe40000000800 */
[C---:B------:R-:W-:Y:S02]  /*9fb0*/  FMUL.FTZ R62, R0.reuse, R174 ;  /* 0x000000ae003e7220 */ /* 0x040fe40000410000 */
[----:B------:R-:W-:Y:S02]  /*9fc0*/  FMUL.FTZ R65, R181, R177 ;  /* 0x000000b1b5417220 */ /* 0x000fe40000410000 */
[C---:B------:R-:W-:Y:S01]  /*9fd0*/  FMUL.FTZ R72, R3.reuse, R72 ;  /* 0x0000004803487220 */ /* 0x040fe20000410000 */
[C---:B------:R-:W-:Y:S03]  /*9fe0*/  HMMA.16816.F32 R56, R208.reuse, R132, R56 ;  /* 0x00000084d038723c */ /* 0x040fe60000001838 */
[----:B------:R-:W-:Y:S01]  /*9ff0*/  MUFU.EX2 R174, R2 ;  /* 0x0000000200ae7308 */ /* 0x000fe20000000800 */
[----:B------:R-:W-:Y:S02]  /*a000*/  IMAD.MOV.U32 R150, RZ, RZ, R63 ;  /* 0x000000ffff967224 */ /* 0x000fe400078e003f */
[C---:B------:R-:W-:Y:S02]  /*a010*/  FMUL.FTZ R63, R0.reuse, R175 ;  /* 0x000000af003f7220 */ /* 0x040fe40000410000 */
[----:B------:R-:W-:Y:S04]  /*a020*/  FMUL.FTZ R73, R3, R73 ;  /* 0x0000004903497220 */ /* 0x000fe80000410000 */
[C---:B------:R-:W-:Y:S01]  /*a030*/  FMUL.FTZ R74, R0.reuse, R74 ;  /* 0x0000004a004a7220 */ /* 0x040fe20000410000 */
[-C--:B------:R-:W-:Y:S01]  /*a040*/  HMMA.16816.F32 R60, R208, R134.reuse, R60 ;  /* 0x00000086d03c723c */ /* 0x080fe2000000183c */
[----:B------:R1:W-:Y:S02]  /*a050*/  MUFU.EX2 R170, R150 ;  /* 0x0000009600aa7308 */ /* 0x0003e40000000800 */
[----:B------:R-:W-:Y:S02]  /*a060*/  IMAD.MOV.U32 R149, RZ, RZ, R64 ;  /* 0x000000ffff957224 */ /* 0x000fe400078e0040 */
[----:B------:R-:W-:Y:S02]  /*a070*/  FMUL.FTZ R64, R181, R176 ;  /* 0x000000b0b5407220 */ /* 0x000fe40000410000 */
[C---:B------:R-:W-:Y:S02]  /*a080*/  FMUL.FTZ R75, R0.reuse, R75 ;  /* 0x0000004b004b7220 */ /* 0x040fe40000410000 */
[C---:B------:R-:W-:Y:S02]  /*a090*/  FMUL.FTZ R76, R3.reuse, R76 ;  /* 0x0000004c034c7220 */ /* 0x040fe40000410000 */
[----:B------:R-:W-:Y:S01]  /*a0a0*/  MUFU.EX2 R165, R220 ;  /* 0x000000dc00a57308 */ /* 0x000fe20000000800 */
[C---:B------:R-:W-:Y:S01]  /*a0b0*/  HMMA.16816.F32 R64, R204.reuse, R134, R64 ;  /* 0x00000086cc40723c */ /* 0x040fe20000001840 */
[----:B------:R-:W2:Y:S03]  /*a0c0*/  LDSM.16.MT88.4 R132, [R225+0x2100] ;  /* 0x00210000e184783b */ /* 0x000ea60000004200 */
[----:B------:R-:W-:Y:S02]  /*a0d0*/  FMUL.FTZ R77, R3, R77 ;  /* 0x0000004d034d7220 */ /* 0x000fe40000410000 */
[C---:B------:R-:W-:Y:S02]  /*a0e0*/  FMUL.FTZ R78, R0.reuse, R78 ;  /* 0x0000004e004e7220 */ /* 0x040fe40000410000 */
[----:B------:R-:W-:Y:S01]  /*a0f0*/  FMUL.FTZ R79, R0, R79 ;  /* 0x0000004f004f7220 */ /* 0x000fe20000410000 */
[----:B------:R-:W-:Y:S03]  /*a100*/  MUFU.EX2 R220, R250 ;  /* 0x000000fa00dc7308 */ /* 0x000fe60000000800 */
[----:B------:R-:W-:Y:S01]  /*a110*/  FMUL.FTZ R85, R181, R85 ;  /* 0x00000055b5557220 */ /* 0x000fe20000410000 */
[----:B-1----:R-:W-:Y:S01]  /*a120*/  MOV R150, R149 ;  /* 0x0000009500967202 */ /* 0x002fe20000000f00 */
[C---:B------:R-:W-:Y:S02]  /*a130*/  FMUL.FTZ R86, R180.reuse, R86 ;  /* 0x00000056b4567220 */ /* 0x040fe40000410000 */
[----:B------:R-:W-:Y:S02]  /*a140*/  FMUL.FTZ R87, R180, R87 ;  /* 0x00000057b4577220 */ /* 0x000fe40000410000 */
        /* <DEDUP_REMOVED lines=8> */
[C---:B------:R-:W-:Y:S02]  /*a1d0*/  FMUL.FTZ R94, R0.reuse, R94 ;  /* 0x0000005e005e7220 */ /* 0x040fe40000410000 */
[----:B------:R-:W-:Y:S02]  /*a1e0*/  FMUL.FTZ R95, R0, R95 ;  /* 0x0000005f005f7220 */ /* 0x000fe40000410000 */
[C---:B------:R-:W-:Y:S02]  /*a1f0*/  FMUL.FTZ R96, R181.reuse, R96 ;  /* 0x00000060b5607220 */ /* 0x040fe40000410000 */
[C---:B------:R-:W-:Y:S02]  /*a200*/  FMUL.FTZ R97, R181.reuse, R97 ;  /* 0x00000061b5617220 */ /* 0x040fe40000410000 */
[C---:B------:R-:W-:Y:S01]  /*a210*/  FMUL.FTZ R98, R180.reuse, R98 ;  /* 0x00000062b4627220 */ /* 0x040fe20000410000 */
[----:B------:R-:W-:Y:S01]  /*a220*/  MUFU.EX2 R187, R224 ;  /* 0x000000e000bb7308 */ /* 0x000fe20000000800 */
[C---:B------:R-:W-:Y:S01]  /*a230*/  FMUL.FTZ R99, R180.reuse, R99 ;  /* 0x00000063b4637220 */ /* 0x040fe20000410000 */
[-C--:B--2---:R-:W-:Y:S03]  /*a240*/  HMMA.16816.F32 R68, R204, R132.reuse, R68 ;  /* 0x00000084cc44723c */ /* 0x084fe60000001844 */
[C---:B------:R-:W-:Y:S02]  /*a250*/  FMUL.FTZ R100, R181.reuse, R100 ;  /* 0x00000064b5647220 */ /* 0x040fe40000410000 */
[----:B------:R-:W-:Y:S02]  /*a260*/  FMUL.FTZ R101, R181, R101 ;  /* 0x00000065b5657220 */ /* 0x000fe40000410000 */
[C---:B------:R-:W-:Y:S01]  /*a270*/  FMUL.FTZ R102, R180.reuse, R102 ;  /* 0x00000066b4667220 */ /* 0x040fe20000410000 */
[C---:B------:R-:W-:Y:S01]  /*a280*/  HMMA.16816.F32 R72, R208.reuse, R132, R72 ;  /* 0x00000084d048723c */ /* 0x040fe20000001848 */
[----:B------:R-:W-:Y:S03]  /*a290*/  MUFU.EX2 R172, R244 ;  /* 0x000000f400ac7308 */ /* 0x000fe60000000800 */
[----:B------:R-:W-:Y:S02]  /*a2a0*/  FMUL.FTZ R103, R180, R103 ;  /* 0x00000067b4677220 */ /* 0x000fe40000410000 */
[C---:B------:R-:W-:Y:S02]  /*a2b0*/  FMUL.FTZ R104, R3.reuse, R104 ;  /* 0x0000006803687220 */ /* 0x040fe40000410000 */
[-C--:B------:R-:W-:Y:S03]  /*a2c0*/  HMMA.16816.F32 R76, R208, R134.reuse, R76 ;  /* 0x00000086d04c723c */ /* 0x080fe6000000184c */
[----:B------:R-:W-:Y:S01]  /*a2d0*/  MUFU.EX2 R244, R240 ;  /* 0x000000f000f47308 */ /* 0x000fe20000000800 */
[C---:B------:R-:W-:Y:S02]  /*a2e0*/  FMUL.FTZ R105, R3.reuse, R105 ;  /* 0x0000006903697220 */ /* 0x040fe40000410000 */
[C---:B------:R-:W-:Y:S02]  /*a2f0*/  FMUL.FTZ R106, R0.reuse, R106 ;  /* 0x0000006a006a7220 */ /* 0x040fe40000410000 */
[C---:B------:R-:W-:Y:S01]  /*a300*/  HMMA.16816.F32 R80, R204.reuse, R134, R80 ;  /* 0x00000086cc50723c */ /* 0x040fe20000001850 */
[----:B------:R-:W1:Y:S03]  /*a310*/  LDSM.16.MT88.4 R132, [R226+0x2100] ;  /* 0x00210000e284783b */ /* 0x000e660000004200 */
[C---:B------:R-:W-:Y:S01]  /*a320*/  FMUL.FTZ R107, R0.reuse, R107 ;  /* 0x0000006b006b7220 */ /* 0x040fe20000410000 */
[----:B------:R-:W2:Y:S01]  /*a330*/  MUFU.EX2 R171, R186 ;  /* 0x000000ba00ab7308 */ /* 0x000ea20000000800 */
[C---:B------:R-:W-:Y:S02]  /*a340*/  FMUL.FTZ R108, R3.reuse, R108 ;  /* 0x0000006c036c7220 */ /* 0x040fe40000410000 */
[----:B------:R-:W-:Y:S04]  /*a350*/  FMUL.FTZ R109, R3, R109 ;  /* 0x0000006d036d7220 */ /* 0x000fe80000410000 */
[C---:B------:R-:W-:Y:S02]  /*a360*/  FMUL.FTZ R110, R0.reuse, R110 ;  /* 0x0000006e006e7220 */ /* 0x040fe40000410000 */
[----:B------:R-:W-:Y:S01]  /*a370*/  FMUL.FTZ R111, R0, R111 ;  /* 0x0000006f006f7220 */ /* 0x000fe20000410000 */
[----:B------:R-:W-:Y:S01]  /*a380*/  MUFU.EX2 R186, R231 ;  /* 0x000000e700ba7308 */ /* 0x000fe20000000800 */
[C---:B------:R-:W-:Y:S02]  /*a390*/  FMUL.FTZ R112, R181.reuse, R112 ;  /* 0x00000070b5707220 */ /* 0x040fe40000410000 */
[C---:B------:R-:W-:Y:S02]  /*a3a0*/  FMUL.FTZ R113, R181.reuse, R113 ;  /* 0x00000071b5717220 */ /* 0x040fe40000410000 */
[C---:B------:R-:W-:Y:S02]  /*a3b0*/  FMUL.FTZ R114, R180.reuse, R114 ;  /* 0x00000072b4727220 */ /* 0x040fe40000410000 */
[C---:B------:R-:W-:Y:S02]  /*a3c0*/  FMUL.FTZ R115, R180.reuse, R115 ;  /* 0x00000073b4737220 */ /* 0x040fe40000410000 */
[C---:B------:R-:W-:Y:S01]  /*a3d0*/  FMUL.FTZ R116, R181.reuse, R116 ;  /* 0x00000074b5747220 */ /* 0x040fe20000410000 */
[----:B------:R-:W-:Y:S01]  /*a3e0*/  MUFU.EX2 R193, R193 ;  /* 0x000000c100c17308 */ /* 0x000fe20000000800 */
[----:B------:R-:W-:Y:S02]  /*a3f0*/  FMUL.FTZ R117, R181, R117 ;  /* 0x00000075b5757220 */ /* 0x000fe40000410000 */
[----:B------:R-:W-:Y:S01]  /*a400*/  FMUL.FTZ R118, R180, R118 ;  /* 0x00000076b4767220 */ /* 0x000fe20000410000 */
[----:B--2---:R-:W-:Y:S01]  /*a410*/  F2FP.PACK_AB R143, R174, R171 ;  /* 0x000000abae8f723e */ /* 0x004fe200000000ff */
[----:B------:R-:W-:Y:S02]  /*a420*/  FMUL.FTZ R119, R180, R119 ;  /* 0x00000077b4777220 */ /* 0x000fe40000410000 */
[C---:B------:R-:W-:Y:S02]  /*a430*/  FMUL.FTZ R120, R3.reuse, R120 ;  /* 0x0000007803787220 */ /* 0x040fe40000410000 */
[----:B------:R-:W-:Y:S01]  /*a440*/  FMUL.FTZ R121, R3, R121 ;  /* 0x0000007903797220 */ /* 0x000fe20000410000 */
[----:B------:R-:W2:Y:S01]  /*a450*/  MUFU.EX2 R167, R218 ;  /* 0x000000da00a77308 */ /* 0x000ea20000000800 */
[C---:B------:R-:W-:Y:S02]  /*a460*/  FMUL.FTZ R122, R0.reuse, R122 ;  /* 0x0000007a007a7220 */ /* 0x040fe40000410000 */
[C---:B------:R-:W-:Y:S02]  /*a470*/  FMUL.FTZ R123, R0.reuse, R123 ;  /* 0x0000007b007b7220 */ /* 0x040fe40000410000 */
[C---:B------:R-:W-:Y:S01]  /*a480*/  FMUL.FTZ R128, R181.reuse, R128 ;  /* 0x00000080b5807220 */ /* 0x040fe20000410000 */
[-C--:B-1----:R-:W-:Y:S03]  /*a490*/  HMMA.16816.F32 R84, R204, R132.reuse, R84 ;  /* 0x00000084cc54723c */ /* 0x082fe60000001854 */
[----:B------:R-:W-:Y:S01]  /*a4a0*/  FMUL.FTZ R129, R181, R129 ;  /* 0x00000081b5817220 */ /* 0x000fe20000410000 */
[----:B------:R-:W-:Y:S01]  /*a4b0*/  MUFU.EX2 R195, R195 ;  /* 0x000000c300c37308 */ /* 0x000fe20000000800 */
[C---:B------:R-:W-:Y:S02]  /*a4c0*/  FMUL.FTZ R126, R0.reuse, R126 ;  /* 0x0000007e007e7220 */ /* 0x040fe40000410000 */
[----:B------:R-:W-:Y:S01]  /*a4d0*/  FMUL.FTZ R127, R0, R127 ;  /* 0x0000007f007f7220 */ /* 0x000fe20000410000 */
[C---:B------:R-:W-:Y:S04]  /*a4e0*/  HMMA.16816.F32 R88, R208.reuse, R132, R88 ;  /* 0x00000084d058723c */ /* 0x040fe80000001858 */
[----:B------:R-:W-:Y:S02]  /*a4f0*/  FMUL.FTZ R130, R180, R130 ;  /* 0x00000082b4827220 */ /* 0x000fe40000410000 */
[----:B------:R-:W-:Y:S01]  /*a500*/  IMAD.MOV.U32 R149, RZ, RZ, R148 ;  /* 0x000000ffff957224 */ /* 0x000fe200078e0094 */
[----:B------:R-:W-:Y:S01]  /*a510*/  MOV R148, R147 ;  /* 0x0000009300947202 */ /* 0x000fe20000000f00 */
[-C--:B------:R-:W-:Y:S04]  /*a520*/  HMMA.16816.F32 R92, R208, R134.reuse, R92 ;  /* 0x00000086d05c723c */ /* 0x080fe8000000185c */
[----:B------:R-:W-:Y:S01]  /*a530*/  IMAD.MOV.U32 R147, RZ, RZ, R146 ;  /* 0x000000ffff937224 */ /* 0x000fe200078e0092 */
[----:B------:R-:W-:Y:S01]  /*a540*/  MOV R146, R145 ;  /* 0x0000009100927202 */ /* 0x000fe20000000f00 */
[----:B------:R-:W-:Y:S01]  /*a550*/  IMAD.MOV.U32 R145, RZ, RZ, R139 ;  /* 0x000000ffff917224 */ /* 0x000fe200078e008b */
[----:B------:R-:W-:Y:S01]  /*a560*/  MOV R139, R138 ;  /* 0x0000008a008b7202 */ /* 0x000fe20000000f00 */
[C---:B------:R-:W-:Y:S01]  /*a570*/  HMMA.16816.F32 R96, R204.reuse, R134, R96 ;  /* 0x00000086cc60723c */ /* 0x040fe20000001860 */
[----:B------:R-:W1:Y:S03]  /*a580*/  LDSM.16.MT88.4 R132, [R228+0x2100] ;  /* 0x00210000e484783b */ /* 0x000e660000004200 */
[----:B------:R-:W-:Y:S01]  /*a590*/  IMAD.MOV.U32 R138, RZ, RZ, R131 ;  /* 0x000000ffff8a7224 */ /* 0x000fe200078e0083 */
[----:B------:R-:W-:Y:S01]  /*a5a0*/  MOV R151, R147 ;  /* 0x0000009300977202 */ /* 0x000fe20000000f00 */
[----:B------:R-:W-:Y:S01]  /*a5b0*/  IMAD.MOV.U32 R152, RZ, RZ, R148 ;  /* 0x000000ffff987224 */ /* 0x000fe200078e0094 */
[----:B------:R-:W-:Y:S01]  /*a5c0*/  MOV R153, R149 ;  /* 0x0000009500997202 */ /* 0x000fe20000000f00 */
[----:B------:R-:W-:Y:S01]  /*a5d0*/  IMAD.MOV.U32 R148, RZ, RZ, R139 ;  /* 0x000000ffff947224 */ /* 0x000fe200078e008b */
[----:B------:R-:W3:Y:S02]  /*a5e0*/  LDL.LU R131, [R1+0x94] ;  /* 0x0000940001837983 */ /* 0x000ee40000300800 */
        /* <DEDUP_REMOVED lines=8> */
[----:B------:R-:W-:Y:S01]  /*a670*/  LDSM.16.MT88.4 R136, [R225+0x900] ;  /* 0x00090000e188783b */ /* 0x000fe20000004200 */
        /* <DEDUP_REMOVED lines=9> */
[----:B------:R-:W-:Y:S02]  /*a710*/  IMAD.MOV.U32 R158, RZ, RZ, R150 ;  /* 0x000000ffff9e7224 */ /* 0x000fe400078e0096 */
[----:B------:R-:W-:Y:S02]  /*a720*/  IMAD.MOV.U32 R152, RZ, RZ, R148 ;  /* 0x000000ffff987224 */ /* 0x000fe400078e0094 */
[----:B------:R-:W-:Y:S01]  /*a730*/  IMAD.MOV.U32 R148, RZ, RZ, R144 ;  /* 0x000000ffff947224 */ /* 0x000fe200078e0090 */
[----:B----4-:R-:W-:Y:S01]  /*a740*/  MOV R153, R149 ;  /* 0x0000009500997202 */ /* 0x010fe20000000f00 */
[----:B------:R-:W-:Y:S01]  /*a750*/  IMAD.MOV.U32 R179, RZ, RZ, R152 ;  /* 0x000000ffffb37224 */ /* 0x000fe200078e0098 */
[----:B------:R-:W-:Y:S01]  /*a760*/  MOV R149, R145 ;  /* 0x0000009100957202 */ /* 0x000fe20000000f00 */
[----:B------:R-:W-:Y:S01]  /*a770*/  IMAD.MOV.U32 R152, RZ, RZ, R142 ;  /* 0x000000ffff987224 */ /* 0x000fe200078e008e */
[----:B------:R-:W-:Y:S01]  /*a780*/  LDSM.16.MT88.4 R144, [R226+0x900] ;  /* 0x00090000e290783b */ /* 0x000fe20000004200 */
[----:B------:R-:W-:Y:S01]  /*a790*/  IMAD.MOV.U32 R176, RZ, RZ, R148 ;  /* 0x000000ffffb07224 */ /* 0x000fe200078e0094 */
[-C--:B-1----:R-:W-:Y:S03]  /*a7a0*/  HMMA.16816.F32 R100, R204, R132.reuse, R100 ;  /* 0x00000084cc64723c */ /* 0x082fe60000001864 */
[----:B------:R-:W-:Y:S01]  /*a7b0*/  MOV R175, R149 ;  /* 0x0000009500af7202 */ /* 0x000fe20000000f00 */
[C---:B------:R-:W-:Y:S01]  /*a7c0*/  FMUL.FTZ R124, R3.reuse, R124 ;  /* 0x0000007c037c7220 */ /* 0x040fe20000410000 */
[----:B------:R-:W-:Y:S01]  /*a7d0*/  MUFU.EX2 R176, R176 ;  /* 0x000000b000b07308 */ /* 0x000fe20000000800 */
[----:B------:R-:W-:Y:S01]  /*a7e0*/  LDSM.16.MT88.4 R148, [R228+0x900] ;  /* 0x00090000e494783b */ /* 0x000fe20000004200 */
[----:B------:R-:W-:Y:S01]  /*a7f0*/  MOV R250, R152 ;  /* 0x0000009800fa7202 */ /* 0x000fe20000000f00 */
[C---:B------:R-:W-:Y:S04]  /*a800*/  HMMA.16816.F32 R104, R208.reuse, R132, R104 ;  /* 0x00000084d068723c */ /* 0x040fe80000001868 */
[----:B------:R-:W-:Y:S01]  /*a810*/  MOV R177, R153 ;  /* 0x0000009900b17202 */ /* 0x000fe20000000f00 */
[----:B------:R-:W-:Y:S01]  /*a820*/  FMUL.FTZ R125, R3, R125 ;  /* 0x0000007d037d7220 */ /* 0x000fe20000410000 */
[----:B------:R-:W-:Y:S02]  /*a830*/  MOV R153, R141 ;  /* 0x0000008d00997202 */ /* 0x000fe40000000f00 */
[-C--:B------:R-:W-:Y:S04]  /*a840*/  HMMA.16816.F32 R108, R208, R134.reuse, R108 ;  /* 0x00000086d06c723c */ /* 0x080fe8000000186c */
[----:B------:R-:W-:Y:S01]  /*a850*/  F2FP.PACK_AB R141, R166, R163 ;  /* 0x000000a3a68d723e */ /* 0x000fe200000000ff */
[----:B------:R-:W-:Y:S02]  /*a860*/  IMAD.MOV.U32 R161, RZ, RZ, R153 ;  /* 0x000000ffffa17224 */ /* 0x000fe400078e0099 */
[----:B------:R-:W-:Y:S01]  /*a870*/  IMAD.MOV.U32 R218, RZ, RZ, R177 ;  /* 0x000000ffffda7224 */ /* 0x000fe200078e00b1 */
[C---:B------:R-:W-:Y:S01]  /*a880*/  HMMA.16816.F32 R112, R204.reuse, R134, R112 ;  /* 0x00000086cc70723c */ /* 0x040fe20000001870 */
[----:B------:R-:W1:Y:S01]  /*a890*/  LDSM.16.MT88.4 R132, [R227+0x2100] ;  /* 0x00210000e384783b */ /* 0x000e620000004200 */
[----:B------:R-:W-:Y:S06]  /*a8a0*/  MUFU.EX2 R177, R154 ;  /* 0x0000009a00b17308 */ /* 0x000fec0000000800 */
[-C--:B-1----:R-:W-:Y:S08]  /*a8b0*/  HMMA.16816.F32 R116, R204, R132.reuse, R116 ;  /* 0x00000084cc74723c */ /* 0x082ff00000001874 */
[C---:B------:R-:W-:Y:S01]  /*a8c0*/  HMMA.16816.F32 R120, R208.reuse, R132, R120 ;  /* 0x00000084d078723c */ /* 0x040fe20000001878 */
[----:B------:R-:W4:Y:S06]  /*a8d0*/  LDL.LU R132, [R1+0x4] ;  /* 0x0000040001847983 */ /* 0x000f2c0000300800 */
[----:B--2---:R-:W-:Y:S01]  /*a8e0*/  F2FP.PACK_AB R133, R169, R167 ;  /* 0x000000a7a985723e */ /* 0x004fe200000000ff */
[-C--:B------:R-:W-:Y:S01]  /*a8f0*/  HMMA.16816.F32 R124, R208, R134.reuse, R124 ;  /* 0x00000086d07c723c */ /* 0x080fe2000000187c */
[----:B------:R-:W1:Y:S06]  /*a900*/  MUFU.EX2 R208, R246 ;  /* 0x000000f600d07308 */ /* 0x000e6c0000000800 */
[----:B------:R-:W-:Y:S02]  /*a910*/  MOV R211, R179 ;  /* 0x000000b300d37202 */ /* 0x000fe40000000f00 */
[----:B------:R-:W-:Y:S02]  /*a920*/  F2FP.PACK_AB R210, R186, R187 ;  /* 0x000000bbbad2723e */ /* 0x000fe400000000ff */
[----:B------:R2:W-:Y:S10]  /*a930*/  MUFU.EX2 R179, R155 ;  /* 0x0000009b00b37308 */ /* 0x0005f40000000800 */
[----:B------:R-:W2:Y:S01]  /*a940*/  MUFU.EX2 R246, R233 ;  /* 0x000000e900f67308 */ /* 0x000ea20000000800 */
[----:B-1----:R-:W-:Y:S01]  /*a950*/  F2FP.PACK_AB R142, R172, R208 ;  /* 0x000000d0ac8e723e */ /* 0x002fe200000000ff */
[----:B--2---:R-:W-:Y:S01]  /*a960*/  LDSM.16.MT88.4 R152, [R226+0x1100] ;  /* 0x00110000e298783b */ /* 0x004fe20000004200 */
[----:B------:R-:W-:Y:S01]  /*a970*/  F2FP.PACK_AB R209, R244, R246 ;  /* 0x000000f6f4d1723e */ /* 0x000fe200000000ff */
[----:B---3--:R-:W-:Y:S07]  /*a980*/  FMUL.FTZ R131, R180, R131 ;  /* 0x00000083b4837220 */ /* 0x008fee0000410000 */
[----:B------:R-:W-:Y:S07]  /*a990*/  HMMA.16816.F32 R128, R204, R134, R128 ;  /* 0x00000086cc80723c */ /* 0x000fee0000001880 */
[----:B------:R-:W-:Y:S02]  /*a9a0*/  F2FP.PACK_AB R134, R170, R220 ;  /* 0x000000dcaa86723e */ /* 0x000fe400000000ff */
[----:B------:R-:W-:Y:S03]  /*a9b0*/  F2FP.PACK_AB R135, R173, R217 ;  /* 0x000000d9ad87723e */ /* 0x000fe600000000ff */
[----:B----4-:R-:W-:Y:S02]  /*a9c0*/  FFMA.FTZ R181, R181, R132, R247 ;  /* 0x00000084b5b57223 */ /* 0x010fe400000100f7 */
[----:B------:R-:W2:Y:S01]  /*a9d0*/  LDL.LU R132, [R1+0xc] ;  /* 0x00000c0001847983 */ /* 0x000ea20000300800 */
[----:B------:R1:W-:Y:S03]  /*a9e0*/  MUFU.EX2 R247, R239 ;  /* 0x000000ef00f77308 */ /* 0x0003e60000000800 */
[----:B------:R-:W3:Y:S01]  /*a9f0*/  LDL.LU R2, [R1+0x8] ;  /* 0x0000080001027983 */ /* 0x000ee20000300800 */
[----:B--2---:R-:W-:Y:S01]  /*aa00*/  FFMA.FTZ R180, R180, R132, R214 ;  /* 0x00000084b4b47223 */ /* 0x004fe200000100d6 */
[----:B------:R-:W-:Y:S01]  /*aa10*/  F2FP.PACK_AB R132, R168, R165 ;  /* 0x000000a5a884723e */ /* 0x000fe200000000ff */
[----:B---3--:R-:W-:Y:S02]  /*aa20*/  FFMA.FTZ R157, R3, R2, R213 ;  /* 0x00000002039d7223 */ /* 0x008fe400000100d5 */
[----:B------:R-:W2:Y:S01]  /*aa30*/  LDL.LU R2, [R1+0x2c] ;  /* 0x00002c0001027983 */ /* 0x000ea20000300800 */
[----:B------:R-:W-:Y:S03]  /*aa40*/  FADD.FTZ R3, R248, R181 ;  /* 0x000000b5f8037221 */ /* 0x000fe60000010000 */
[-C--:B------:R-:W-:Y:S01]  /*aa50*/  HMMA.16816.F32 R4, R132, R136.reuse, R4 ;  /* 0x000000888404723c */ /* 0x080fe20000001804 */
[----:B------:R-:W-:Y:S01]  /*aa60*/  MUFU.EX2 R181, R158 ;  /* 0x0000009e00b57308 */ /* 0x000fe20000000800 */
[----:B-1----:R1:W5:Y:S03]  /*aa70*/  LDL.LU R239, [R1+0x90] ;  /* 0x0000900001ef7983 */ /* 0x0023660000300800 */
[----:B------:R-:W-:Y:S01]  /*aa80*/  FADD.FTZ R3, R211, R3 ;  /* 0x00000003d3037221 */ /* 0x000fe20000010000 */
[----:B------:R1:W5:Y:S02]  /*aa90*/  LDL.LU R233, [R1+0x8c] ;  /* 0x00008c0001e97983 */ /* 0x0003640000300800 */
[C---:B------:R-:W-:Y:S02]  /*aaa0*/  HMMA.16816.F32 R8, R140.reuse, R136, R8 ;  /* 0x000000888c08723c */ /* 0x040fe40000001808 */
[----:B------:R1:W5:Y:S01]  /*aab0*/  LDL.LU R240, [R1+0x88] ;  /* 0x0000880001f07983 */ /* 0x0003620000300800 */
[----:B------:R-:W-:Y:S01]  /*aac0*/  MUFU.EX2 R248, R200 ;  /* 0x000000c800f87308 */ /* 0x000fe20000000800 */
[----:B------:R-:W-:Y:S02]  /*aad0*/  FADD.FTZ R161, R161, R3 ;  /* 0x00000003a1a17221 */ /* 0x000fe40000010000 */
[----:B------:R1:W5:Y:S02]  /*aae0*/  LDL.LU R224, [R1+0x84] ;  /* 0x0000840001e07983 */ /* 0x0003640000300800 */
[-C--:B------:R-:W-:Y:S02]  /*aaf0*/  HMMA.16816.F32 R12, R140, R138.reuse, R12 ;  /* 0x0000008a8c0c723c */ /* 0x080fe4000000180c */
[----:B------:R1:W5:Y:S06]  /*ab00*/  LDL.LU R231, [R1+0x80] ;  /* 0x0000800001e77983 */ /* 0x00036c0000300800 */
[C---:B------:R-:W-:Y:S01]  /*ab10*/  HMMA.16816.F32 R16, R132.reuse, R138, R16 ;  /* 0x0000008a8410723c */ /* 0x040fe20000001810 */
[----:B------:R-:W3:Y:S07]  /*ab20*/  LDSM.16.MT88.4 R136, [R227+0x900] ;  /* 0x00090000e388783b */ /* 0x000eee0000004200 */
        /* <DEDUP_REMOVED lines=15> */
[-C--:B----4-:R-:W-:Y:S08]  /*ac20*/  HMMA.16816.F32 R68, R132, R144.reuse, R68 ;  /* 0x000000908444723c */ /* 0x090ff00000001844 */
        /* <DEDUP_REMOVED lines=10> */
[C---:B------:R-:W-:Y:S07]  /*acd0*/  HMMA.16816.F32 R104, R140.reuse, R136, R104 ;  /* 0x000000888c68723c */ /* 0x040fee0000001868 */
[----:B------:R-:W-:Y:S01]  /*ace0*/  F2FP.PACK_AB R137, R179, R196 ;  /* 0x000000c4b389723e */ /* 0x000fe200000000ff */
[-C--:B------:R-:W-:Y:S08]  /*acf0*/  HMMA.16816.F32 R108, R140, R138.reuse, R108 ;  /* 0x0000008a8c6c723c */ /* 0x080ff0000000186c */
[C---:B------:R-:W-:Y:S07]  /*ad00*/  HMMA.16816.F32 R112, R132.reuse, R138, R112 ;  /* 0x0000008a8470723c */ /* 0x040fee0000001870 */
[----:B------:R-:W-:Y:S01]  /*ad10*/  F2FP.PACK_AB R138, R177, R191 ;  /* 0x000000bfb18a723e */ /* 0x000fe200000000ff */
[-C--:B----4-:R-:W-:Y:S04]  /*ad20*/  HMMA.16816.F32 R116, R132, R144.reuse, R116 ;  /* 0x000000908474723c */ /* 0x090fe80000001874 */
[----:B------:R-:W-:Y:S04]  /*ad30*/  F2FP.PACK_AB R139, R188, R190 ;  /* 0x000000bebc8b723e */ /* 0x000fe800000000ff */
[C---:B------:R-:W-:Y:S08]  /*ad40*/  HMMA.16816.F32 R120, R140.reuse, R144, R120 ;  /* 0x000000908c78723c */ /* 0x040ff00000001878 */
[-C--:B------:R-:W-:Y:S01]  /*ad50*/  HMMA.16816.F32 R124, R140, R146.reuse, R124 ;  /* 0x000000928c7c723c */ /* 0x080fe2000000187c */
[----:B------:R-:W3:Y:S07]  /*ad60*/  LDSM.16.MT88.4 R140, [R228+0x1100] ;  /* 0x00110000e48c783b */ /* 0x000eee0000004200 */
[----:B------:R-:W-:Y:S01]  /*ad70*/  HMMA.16816.F32 R128, R132, R146, R128 ;  /* 0x000000928480723c */ /* 0x000fe20000001880 */
[----:B------:R-:W4:Y:S06]  /*ad80*/  LDSM.16.MT88.4 R144, [R227+0x1100] ;  /* 0x00110000e390783b */ /* 0x000f2c0000004200 */
[----:B------:R-:W-:Y:S02]  /*ad90*/  F2FP.PACK_AB R134, R178, R193 ;  /* 0x000000c1b286723e */ /* 0x000fe400000000ff */
[----:B------:R-:W-:Y:S03]  /*ada0*/  F2FP.PACK_AB R135, R176, R192 ;  /* 0x000000c0b087723e */ /* 0x000fe600000000ff */
[----:B------:R-:W-:Y:S02]  /*adb0*/  F2FP.PACK_AB R132, R195, R199 ;  /* 0x000000c7c384723e */ /* 0x000fe400000000ff */
[----:B------:R-:W-:Y:S07]  /*adc0*/  F2FP.PACK_AB R133, R194, R198 ;  /* 0x000000c6c285723e */ /* 0x000fee00000000ff */
[-C--:B-1----:R-:W-:Y:S03]  /*add0*/  HMMA.16816.F32 R4, R132, R148.reuse, R4 ;  /* 0x000000948404723c */ /* 0x082fe60000001804 */
[----:B--2---:R-:W-:Y:S02]  /*ade0*/  FFMA.FTZ R156, R0, R2, R212 ;  /* 0x00000002009c7223 */ /* 0x004fe400000100d4 */
[----:B------:R-:W-:Y:S02]  /*adf0*/  FADD.FTZ R2, R215, R180 ;  /* 0x000000b4d7027221 */ /* 0x000fe40000010000 */
[----:B------:R-:W-:Y:S01]  /*ae00*/  FADD.FTZ R136, R223, R156 ;  /* 0x0000009cdf887221 */ /* 0x000fe20000010000 */
[----:B------:R-:W-:Y:S01]  /*ae10*/  LDSM.16.MT88.4 R212, [R225+0x3900] ;  /* 0x00390000e1d4783b */ /* 0x000fe20000004200 */
[----:B------:R-:W-:Y:S01]  /*ae20*/  FADD.FTZ R2, R218, R2 ;  /* 0x00000002da027221 */ /* 0x000fe20000010000 */
[----:B------:R-:W-:Y:S02]  /*ae30*/  MUFU.EX2 R180, R175 ;  /* 0x000000af00b47308 */ /* 0x000fe40000000800 */
[----:B------:R-:W-:Y:S02]  /*ae40*/  IMAD.MOV.U32 R218, RZ, RZ, R160 ;  /* 0x000000ffffda7224 */ /* 0x000fe400078e00a0 */
[----:B------:R-:W-:Y:S01]  /*ae50*/  FADD.FTZ R160, R249, R136 ;  /* 0x00000088f9a07221 */ /* 0x000fe20000010000 */
[----:B------:R-:W-:Y:S01]  /*ae60*/  F2FP.PACK_AB R136, R189, R197 ;  /* 0x000000c5bd88723e */ /* 0x000fe200000000ff */
[----:B------:R-:W-:Y:S02]  /*ae70*/  FADD.FTZ R0, R252, R157 ;  /* 0x0000009dfc007221 */ /* 0x000fe40000010000 */
[----:B------:R-:W-:Y:S02]  /*ae80*/  FADD.FTZ R3, R250, R2 ;  /* 0x00000002fa037221 */ /* 0x000fe40000010000 */
[----:B------:R-:W-:Y:S01]  /*ae90*/  FADD.FTZ R0, R251, R0 ;  /* 0x00000000fb007221 */ /* 0x000fe20000010000 */
[----:B------:R1:W-:Y:S01]  /*aea0*/  MUFU.EX2 R175, R159 ;  /* 0x0000009f00af7308 */ /* 0x0003e20000000800 */
[C---:B------:R-:W-:Y:S04]  /*aeb0*/  HMMA.16816.F32 R8, R136.reuse, R148, R8 ;  /* 0x000000948808723c */ /* 0x040fe80000001808 */
[----:B------:R-:W-:Y:S02]  /*aec0*/  FADD.FTZ R0, R242, R0 ;  /* 0x00000000f2007221 */ /* 0x000fe40000010000 */
[----:B------:R-:W-:Y:S02]  /*aed0*/  FADD.FTZ R3, R167, R3 ;  /* 0x00000003a7037221 */ /* 0x000fe40000010000 */
[-C--:B------:R-:W-:Y:S01]  /*aee0*/  HMMA.16816.F32 R12, R136, R150.reuse, R12 ;  /* 0x00000096880c723c */ /* 0x080fe2000000180c */
[----:B------:R-:W-:Y:S03]  /*aef0*/  MUFU.EX2 R2, R203 ;  /* 0x000000cb00027308 */ /* 0x000fe60000000800 */
[----:B------:R-:W-:Y:S02]  /*af00*/  FADD.FTZ R0, R162, R0 ;  /* 0x00000000a2007221 */ /* 0x000fe40000010000 */
[----:B------:R-:W-:Y:S02]  /*af10*/  IMAD.MOV.U32 R167, RZ, RZ, R194 ;  /* 0x000000ffffa77224 */ /* 0x000fe400078e00c2 */
[C---:B------:R-:W-:Y:S01]  /*af20*/  HMMA.16816.F32 R16, R132.reuse, R150, R16 ;  /* 0x000000968410723c */ /* 0x040fe20000001810 */
[----:B------:R-:W2:Y:S02]  /*af30*/  LDSM.16.MT88.4 R148, [R225+0x3100] ;  /* 0x00310000e194783b */ /* 0x000ea40000004200 */
[----:B------:R-:W-:Y:S05]  /*af40*/  MUFU.EX2 R251, R202 ;  /* 0x000000ca00fb7308 */ /* 0x000fea0000000800 */
[-C--:B------:R-:W-:Y:S01]  /*af50*/  HMMA.16816.F32 R20, R132, R152.reuse, R20 ;  /* 0x000000988414723c */ /* 0x080fe20000001814 */
[----:B-1----:R-:W-:Y:S04]  /*af60*/  LDSM.16.MT88.4 R156, [R228+0x3100] ;  /* 0x00310000e49c783b */ /* 0x002fe80000004200 */
[----:B------:R-:W1:Y:S03]  /*af70*/  MUFU.EX2 R249, R201 ;  /* 0x000000c900f97308 */ /* 0x000e660000000800 */
[C---:B------:R-:W-:Y:S07]  /*af80*/  HMMA.16816.F32 R24, R136.reuse, R152, R24 ;  /* 0x000000988818723c */ /* 0x040fee0000001818 */
[----:B------:R-:W2:Y:S01]  /*af90*/  MUFU.EX2 R252, R218 ;  /* 0x000000da00fc7308 */ /* 0x000ea20000000800 */
[-C--:B------:R-:W-:Y:S08]  /*afa0*/  HMMA.16816.F32 R28, R136, R154.reuse, R28 ;  /* 0x0000009a881c723c */ /* 0x080ff0000000181c */
[C---:B------:R-:W-:Y:S01]  /*afb0*/  HMMA.16816.F32 R32, R132.reuse, R154, R32 ;  /* 0x0000009a8420723c */ /* 0x040fe20000001820 */
[----:B------:R-:W2:Y:S01]  /*afc0*/  LDSM.16.MT88.4 R152, [R226+0x3100] ;  /* 0x00310000e298783b */ /* 0x000ea20000004200 */
[----:B------:R-:W-:Y:S02]  /*afd0*/  MUFU.EX2 R250, R219 ;  /* 0x000000db00fa7308 */ /* 0x000fe40000000800 */
[----:B-1----:R-:W-:Y:S04]  /*afe0*/  F2FP.PACK_AB R207, R249, R251 ;  /* 0x000000fbf9cf723e */ /* 0x002fe800000000ff */
[-C--:B---3--:R-:W-:Y:S01]  /*aff0*/  HMMA.16816.F32 R36, R132, R140.reuse, R36 ;  /* 0x0000008c8424723c */ /* 0x088fe20000001824 */
[----:B------:R-:W-:Y:S07]  /*b000*/  LDSM.16.MT88.4 R200, [R225+0x1900] ;  /* 0x00190000e1c8783b */ /* 0x000fee0000004200 */
        /* <DEDUP_REMOVED lines=8> */
[----:B------:R-:W3:Y:S07]  /*b090*/  LDSM.16.MT88.4 R144, [R226+0x1900] ;  /* 0x00190000e290783b */ /* 0x000eee0000004200 */
[-C--:B--2---:R-:W-:Y:S08]  /*b0a0*/  HMMA.16816.F32 R68, R132, R148.reuse, R68 ;  /* 0x000000948444723c */ /* 0x084ff00000001844 */
[C---:B------:R-:W-:Y:S07]  /*b0b0*/  HMMA.16816.F32 R72, R136.reuse, R148, R72 ;  /* 0x000000948848723c */ /* 0x040fee0000001848 */
[----:B------:R-:W-:Y:S01]  /*b0c0*/  FADD.FTZ R149, R169, R3 ;  /* 0x00000003a9957221 */ /* 0x000fe20000010000 */
[-C--:B------:R-:W-:Y:S04]  /*b0d0*/  HMMA.16816.F32 R76, R136, R150.reuse, R76 ;  /* 0x00000096884c723c */ /* 0x080fe8000000184c */
[----:B------:R-:W-:Y:S01]  /*b0e0*/  MOV R169, R178 ;  /* 0x000000b200a97202 */ /* 0x000fe20000000f00 */
[----:B------:R-:W-:Y:S01]  /*b0f0*/  FADD.FTZ R148, R164, R0 ;  /* 0x00000000a4947221 */ /* 0x000fe20000010000 */
[----:B------:R-:W-:Y:S01]  /*b100*/  MOV R0, R176 ;  /* 0x000000b000007202 */ /* 0x000fe20000000f00 */
[----:B------:R-:W-:Y:S01]  /*b110*/  IMAD.MOV.U32 R164, RZ, RZ, R177 ;  /* 0x000000ffffa47224 */ /* 0x000fe200078e00b1 */
[C---:B------:R-:W-:Y:S07]  /*b120*/  HMMA.16816.F32 R80, R132.reuse, R150, R80 ;  /* 0x000000968450723c */ /* 0x040fee0000001850 */
[----:B------:R-:W-:Y:S01]  /*b130*/  MOV R151, R181 ;  /* 0x000000b500977202 */ /* 0x000fe20000000f00 */
[-C--:B------:R-:W-:Y:S01]  /*b140*/  HMMA.16816.F32 R84, R132, R152.reuse, R84 ;  /* 0x000000988454723c */ /* 0x080fe20000001854 */
[----:B------:R2:W-:Y:S03]  /*b150*/  MUFU.EX2 R181, R241 ;  /* 0x000000f100b57308 */ /* 0x0005e60000000800 */
[----:B------:R-:W-:Y:S01]  /*b160*/  IMAD.MOV.U32 R150, RZ, RZ, R180 ;  /* 0x000000ffff967224 */ /* 0x000fe200078e00b4 */
[----:B------:R-:W-:Y:S03]  /*b170*/  F2FP.PACK_AB R205, R252, R151 ;  /* 0x00000097fccd723e */ /* 0x000fe600000000ff */
[C---:B------:R-:W-:Y:S03]  /*b180*/  HMMA.16816.F32 R88, R136.reuse, R152, R88 ;  /* 0x000000988858723c */ /* 0x040fe60000001858 */
[----:B------:R-:W4:Y:S01]  /*b190*/  MUFU.EX2 R180, R235 ;  /* 0x000000eb00b47308 */ /* 0x000f220000000800 */
[----:B------:R-:W-:Y:S03]  /*b1a0*/  F2FP.PACK_AB R204, R175, R150 ;  /* 0x00000096afcc723e */ /* 0x000fe600000000ff */
[----:B------:R-:W-:Y:S01]  /*b1b0*/  IMAD.MOV.U32 R153, RZ, RZ, R220 ;  /* 0x000000ffff997224 */ /* 0x000fe200078e00dc */
[-C--:B------:R-:W-:Y:S01]  /*b1c0*/  HMMA.16816.F32 R92, R136, R154.reuse, R92 ;  /* 0x0000009a885c723c */ /* 0x080fe2000000185c */
[----:B------:R-:W-:Y:S07]  /*b1d0*/  LDSM.16.MT88.4 R220, [R228+0x3900] ;  /* 0x00390000e4dc783b */ /* 0x000fee0000004200 */
[C---:B------:R-:W-:Y:S01]  /*b1e0*/  HMMA.16816.F32 R96, R132.reuse, R154, R96 ;  /* 0x0000009a8460723c */ /* 0x040fe20000001860 */
[----:B--2---:R2:W5:Y:S04]  /*b1f0*/  LDL.LU R241, [R1+0x7c] ;  /* 0x00007c0001f17983 */ /* 0x0045680000300800 */
[----:B------:R2:W5:Y:S02]  /*b200*/  LDL.LU R242, [R1+0x78] ;  /* 0x0000780001f27983 */ /* 0x0005640000300800 */
[----:B------:R-:W-:Y:S01]  /*b210*/  MOV R155, R217 ;  /* 0x000000d9009b7202 */ /* 0x000fe20000000f00 */
[-C--:B------:R-:W-:Y:S01]  /*b220*/  HMMA.16816.F32 R100, R132, R156.reuse, R100 ;  /* 0x0000009c8464723c */ /* 0x080fe20000001864 */
[----:B------:R-:W-:Y:S03]  /*b230*/  LDSM.16.MT88.4 R216, [R226+0x3900] ;  /* 0x00390000e2d8783b */ /* 0x000fe60000004200 */
[----:B----4-:R-:W-:Y:S01]  /*b240*/  F2FP.PACK_AB R211, R180, R181 ;  /* 0x000000b5b4d3723e */ /* 0x010fe200000000ff */
[----:B------:R-:W-:Y:S01]  /*b250*/  IMAD.MOV.U32 R154, RZ, RZ, R208 ;  /* 0x000000ffff9a7224 */ /* 0x000fe200078e00d0 */
[----:B------:R-:W-:Y:S02]  /*b260*/  F2FP.PACK_AB R208, R247, R248 ;  /* 0x000000f8f7d0723e */ /* 0x000fe400000000ff */
[C---:B------:R-:W-:Y:S07]  /*b270*/  HMMA.16816.F32 R104, R136.reuse, R156, R104 ;  /* 0x0000009c8868723c */ /* 0x040fee0000001868 */
[----:B------:R-:W-:Y:S01]  /*b280*/  MOV R157, R199 ;  /* 0x000000c7009d7202 */ /* 0x000fe20000000f00 */
[-C--:B------:R-:W-:Y:S04]  /*b290*/  HMMA.16816.F32 R108, R136, R158.reuse, R108 ;  /* 0x0000009e886c723c */ /* 0x080fe8000000186c */
[----:B------:R-:W-:Y:S04]  /*b2a0*/  IMAD.MOV.U32 R156, RZ, RZ, R198 ;  /* 0x000000ffff9c7224 */ /* 0x000fe800078e00c6 */
[C---:B------:R-:W-:Y:S07]  /*b2b0*/  HMMA.16816.F32 R112, R132.reuse, R158, R112 ;  /* 0x0000009e8470723c */ /* 0x040fee0000001870 */
[----:B------:R-:W-:Y:S01]  /*b2c0*/  MOV R158, R2 ;  /* 0x00000002009e7202 */ /* 0x000fe20000000f00 */
[-C--:B-1----:R-:W-:Y:S04]  /*b2d0*/  HMMA.16816.F32 R116, R132, R140.reuse, R116 ;  /* 0x0000008c8474723c */ /* 0x082fe80000001874 */
[----:B------:R-:W-:Y:S01]  /*b2e0*/  FADD.FTZ R2, R243, R160 ;  /* 0x000000a0f3027221 */ /* 0x000fe20000010000 */
[----:B------:R-:W-:Y:S01]  /*b2f0*/  F2FP.PACK_AB R206, R158, R250 ;  /* 0x000000fa9ece723e */ /* 0x000fe200000000ff */
[----:B------:R2:W5:Y:S01]  /*b300*/  LDL.LU R243, [R1+0x74] ;  /* 0x0000740001f37983 */ /* 0x0005620000300800 */
[----:B------:R-:W-:Y:S01]  /*b310*/  MOV R159, R197 ;  /* 0x000000c5009f7202 */ /* 0x000fe20000000f00 */
[C---:B------:R-:W-:Y:S02]  /*b320*/  HMMA.16816.F32 R120, R136.reuse, R140, R120 ;  /* 0x0000008c8878723c */ /* 0x040fe40000001878 */
[----:B------:R2:W5:Y:S02]  /*b330*/  LDL.LU R235, [R1+0x70] ;  /* 0x0000700001eb7983 */ /* 0x0005640000300800 */
[----:B------:R-:W-:Y:S03]  /*b340*/  FADD.FTZ R2, R163, R2 ;  /* 0x00000002a3027221 */ /* 0x000fe60000010000 */
[----:B------:R-:W-:Y:S01]  /*b350*/  FADD.FTZ R140, R165, R161 ;  /* 0x000000a1a58c7221 */ /* 0x000fe20000010000 */
[-C--:B------:R-:W-:Y:S01]  /*b360*/  HMMA.16816.F32 R124, R136, R142.reuse, R124 ;  /* 0x0000008e887c723c */ /* 0x080fe2000000187c */
[----:B------:R-:W1:Y:S03]  /*b370*/  LDSM.16.MT88.4 R160, [R228+0x1900] ;  /* 0x00190000e4a0783b */ /* 0x000e660000004200 */
[----:B------:R-:W-:Y:S01]  /*b380*/  FADD.FTZ R152, R168, R140 ;  /* 0x0000008ca8987221 */ /* 0x000fe20000010000 */
[----:B------:R-:W-:Y:S01]  /*b390*/  MOV R140, R189 ;  /* 0x000000bd008c7202 */ /* 0x000fe20000000f00 */
[----:B------:R-:W-:Y:S01]  /*b3a0*/  IMAD.MOV.U32 R168, RZ, RZ, R179 ;  /* 0x000000ffffa87224 */ /* 0x000fe200078e00b3 */
[----:B------:R-:W-:Y:S01]  /*b3b0*/  MOV R137, R191 ;  /* 0x000000bf00897202 */ /* 0x000fe20000000f00 */
[----:B------:R-:W-:Y:S01]  /*b3c0*/  HMMA.16816.F32 R128, R132, R142, R128 ;  /* 0x0000008e8480723c */ /* 0x000fe20000001880 */
[----:B------:R-:W4:Y:S03]  /*b3d0*/  LDSM.16.MT88.4 R176, [R227+0x1900] ;  /* 0x00190000e3b0783b */ /* 0x000f260000004200 */
[----:B------:R-:W-:Y:S01]  /*b3e0*/  IMAD.MOV.U32 R136, RZ, RZ, R190 ;  /* 0x000000ffff887224 */ /* 0x000fe200078e00be */
[----:B------:R-:W-:Y:S01]  /*b3f0*/  MOV R141, R195 ;  /* 0x000000c3008d7202 */ /* 0x000fe20000000f00 */
[----:B------:R-:W-:Y:S01]  /*b400*/  IMAD.MOV.U32 R138, RZ, RZ, R192 ;  /* 0x000000ffff8a7224 */ /* 0x000fe200078e00c0 */
[----:B------:R-:W-:Y:S01]  /*b410*/  MOV R139, R193 ;  /* 0x000000c1008b7202 */ /* 0x000fe20000000f00 */
[----:B------:R-:W-:Y:S02]  /*b420*/  IMAD.MOV.U32 R143, RZ, RZ, R188 ;  /* 0x000000ffff8f7224 */ /* 0x000fe400078e00bc */
[-C--:B------:R-:W-:Y:S01]  /*b430*/  HMMA.16816.F32 R188, R204, R200.reuse, R4 ;  /* 0x000000c8ccbc723c */ /* 0x080fe20000001804 */
[----:B------:R-:W1:Y:S04]  /*b440*/  LDSM.16.MT88.4 R4, [R227+0x3900] ;  /* 0x00390000e304783b */ /* 0x000e680000004200 */
[----:B------:R-:W-:Y:S02]  /*b450*/  IMAD.MOV.U32 R165, RZ, RZ, R196 ;  /* 0x000000ffffa57224 */ /* 0x000fe400078e00c4 */
[----:B------:R-:W-:Y:S01]  /*b460*/  FADD.FTZ R3, R166, R2 ;  /* 0x00000002a6037221 */ /* 0x000fe20000010000 */
[C---:B------:R-:W-:Y:S04]  /*b470*/  HMMA.16816.F32 R192, R208.reuse, R200, R8 ;  /* 0x000000c8d0c0723c */ /* 0x040fe80000001808 */
[----:B------:R-:W-:Y:S03]  /*b480*/  IMAD.MOV.U32 R2, RZ, RZ, R153 ;  /* 0x000000ffff027224 */ /* 0x000fe600078e0099 */
[----:B------:R-:W-:Y:S01]  /*b490*/  IMAD.MOV.U32 R8, RZ, RZ, R156 ;  /* 0x000000ffff087224 */ /* 0x000fe200078e009c */
[-C--:B------:R-:W-:Y:S04]  /*b4a0*/  HMMA.16816.F32 R196, R208, R202.reuse, R12 ;  /* 0x000000cad0c4723c */ /* 0x080fe8000000180c */
[----:B------:R-:W-:Y:S01]  /*b4b0*/  MOV R9, R157 ;  /* 0x0000009d00097202 */ /* 0x000fe20000000f00 */
[----:B------:R-:W-:Y:S02]  /*b4c0*/  IMAD.MOV.U32 R10, RZ, RZ, R174 ;  /* 0x000000ffff0a7224 */ /* 0x000fe400078e00ae */
[----:B------:R-:W-:Y:S01]  /*b4d0*/  IMAD.MOV.U32 R15, RZ, RZ, R158 ;  /* 0x000000ffff0f7224 */ /* 0x000fe200078e009e */
[C---:B------:R-:W-:Y:S04]  /*b4e0*/  HMMA.16816.F32 R200, R204.reuse, R202, R16 ;  /* 0x000000caccc8723c */ /* 0x040fe80000001810 */
[----:B------:R-:W-:Y:S01]  /*b4f0*/  MOV R14, R175 ;  /* 0x000000af000e7202 */ /* 0x000fe20000000f00 */
[----:B------:R-:W-:Y:S01]  /*b500*/  IMAD.MOV.U32 R13, RZ, RZ, R151 ;  /* 0x000000ffff0d7224 */ /* 0x000fe200078e0097 */
[----:B------:R-:W-:Y:S01]  /*b510*/  MOV R12, R150 ;  /* 0x00000096000c7202 */ /* 0x000fe20000000f00 */
[----:B------:R-:W-:Y:S01]  /*b520*/  IMAD.MOV.U32 R18, RZ, RZ, R164 ;  /* 0x000000ffff127224 */ /* 0x000fe200078e00a4 */
[-C--:B---3--:R-:W-:Y:S04]  /*b530*/  HMMA.16816.F32 R132, R204, R144.reuse, R20 ;  /* 0x00000090cc84723c */ /* 0x088fe80000001814 */
[----:B------:R-:W-:Y:S01]  /*b540*/  MOV R19, R143 ;  /* 0x0000008f00137202 */ /* 0x000fe20000000f00 */
[----:B------:R-:W-:Y:S01]  /*b550*/  IMAD.MOV.U32 R11, RZ, RZ, R154 ;  /* 0x000000ffff0b7224 */ /* 0x000fe200078e009a */
[----:B------:R-:W-:Y:S01]  /*b560*/  MOV R17, R0 ;  /* 0x0000000000117202 */ /* 0x000fe20000000f00 */
[----:B------:R-:W-:Y:S01]  /*b570*/  IMAD.MOV.U32 R22, RZ, RZ, R137 ;  /* 0x000000ffff167224 */ /* 0x000fe200078e0089 */
[----:B------:R-:W-:Y:S01]  /*b580*/  MOV R23, R136 ;  /* 0x0000008800177202 */ /* 0x000fe20000000f00 */
[----:B------:R-:W-:Y:S03]  /*b590*/  IMAD.MOV.U32 R20, RZ, RZ, R139 ;  /* 0x000000ffff147224 */ /* 0x000fe600078e008b */
[----:B------:R-:W-:Y:S01]  /*b5a0*/  MOV R21, R138 ;  /* 0x0000008a00157202 */ /* 0x000fe20000000f00 */
[----:B------:R-:W-:Y:S01]  /*b5b0*/  IMAD.MOV.U32 R16, RZ, RZ, R169 ;  /* 0x000000ffff107224 */ /* 0x000fe200078e00a9 */
[C---:B------:R-:W-:Y:S04]  /*b5c0*/  HMMA.16816.F32 R136, R208.reuse, R144, R24 ;  /* 0x00000090d088723c */ /* 0x040fe80000001818 */
[----:B------:R-:W-:Y:S03]  /*b5d0*/  MOV R0, R155 ;  /* 0x0000009b00007202 */ /* 0x000fe60000000f00 */
[----:B------:R-:W-:Y:S01]  /*b5e0*/  IMAD.MOV.U32 R26, RZ, RZ, R140 ;  /* 0x000000ffff1a7224 */ /* 0x000fe200078e008c */
[----:B------:R-:W-:Y:S01]  /*b5f0*/  MOV R25, R167 ;  /* 0x000000a700197202 */ /* 0x000fe20000000f00 */
[----:B------:R-:W-:Y:S02]  /*b600*/  IMAD.MOV.U32 R24, RZ, RZ, R141 ;  /* 0x000000ffff187224 */ /* 0x000fe400078e008d */
[-C--:B------:R-:W-:Y:S03]  /*b610*/  HMMA.16816.F32 R140, R208, R146.reuse, R28 ;  /* 0x00000092d08c723c */ /* 0x080fe6000000181c */
[----:B------:R-:W-:Y:S04]  /*b620*/  MOV R27, R168 ;  /* 0x000000a8001b7202 */ /* 0x000fe80000000f00 */
[----:B------:R-:W-:Y:S01]  /*b630*/  MOV R30, R159 ;  /* 0x0000009f001e7202 */ /* 0x000fe20000000f00 */
[C---:B------:R-:W-:Y:S04]  /*b640*/  HMMA.16816.F32 R144, R204.reuse, R146, R32 ;  /* 0x00000092cc90723c */ /* 0x040fe80000001820 */
[----:B------:R-:W-:Y:S01]  /*b650*/  MOV R31, R165 ;  /* 0x000000a5001f7202 */ /* 0x000fe20000000f00 */
[----:B------:R-:W-:Y:S01]  /*b660*/  IMAD.MOV.U32 R29, RZ, RZ, R172 ;  /* 0x000000ffff1d7224 */ /* 0x000fe200078e00ac */
[----:B------:R-:W-:Y:S01]  /*b670*/  MOV R28, R173 ;  /* 0x000000ad001c7202 */ /* 0x000fe20000000f00 */
[----:B------:R-:W-:Y:S01]  /*b680*/  IMAD.MOV.U32 R33, RZ, RZ, R148 ;  /* 0x000000ffff217224 */ /* 0x000fe200078e0094 */
[----:B------:R-:W-:Y:S01]  /*b690*/  MOV R32, R149 ;  /* 0x0000009500207202 */ /* 0x000fe20000000f00 */
[----:B------:R-:W-:Y:S01]  /*b6a0*/  IMAD.MOV.U32 R35, RZ, RZ, R170 ;  /* 0x000000ffff237224 */ /* 0x000fe200078e00aa */
[-C--:B-1----:R-:W-:Y:S03]  /*b6b0*/  HMMA.16816.F32 R148, R204, R160.reuse, R36 ;  /* 0x000000a0cc94723c */ /* 0x082fe60000001824 */
[----:B------:R-:W-:Y:S01]  /*b6c0*/  MOV R34, R171 ;  /* 0x000000ab00227202 */ /* 0x000fe20000000f00 */
[----:B------:R-:W-:Y:S02]  /*b6d0*/  FADD.FTZ R0, R0, R32 ;  /* 0x0000002000007221 */ /* 0x000fe40000010000 */
[----:B------:R-:W-:Y:S01]  /*b6e0*/  FADD.FTZ R11, R11, R33 ;  /* 0x000000210b0b7221 */ /* 0x000fe20000010000 */
[----:B------:R-:W-:Y:S01]  /*b6f0*/  MOV R39, R152 ;  /* 0x0000009800277202 */ /* 0x000fe20000000f00 */
[----:B------:R-:W-:Y:S01]  /*b700*/  FADD.FTZ R3, R34, R3 ;  /* 0x0000000322037221 */ /* 0x000fe20000010000 */
        /* <DEDUP_REMOVED lines=64> */
[----:B------:R-:W-:Y:S01]  /*bb10*/  FADD.FTZ R0, R180, R0 ;  /* 0x00000000b4007221 */ /* 0x000fe20000010000 */
[----:B------:R-:W-:Y:S01]  /*bb20*/  MOV R186, R183 ;  /* 0x000000b700ba7202 */ /* 0x000fe20000000f00 */
[----:B------:R-:W-:Y:S03]  /*bb30*/  IMAD.MOV.U32 R180, RZ, RZ, R185 ;  /* 0x000000ffffb47224 */ /* 0x000fe600078e00b9 */
[----:B------:R2:W-:Y:S01]  /*bb40*/  STL [R1+0x2c], R0 ;  /* 0x00002c0001007387 */ /* 0x0005e20000100800 */
[----:B------:R-:W-:-:S05]  /*bb50*/  @P0 BRA `(.L_x_1490) ;  /* 0xffffb41000000947 */ /* 0x000fca000383ffff */
.L_x_1489:
[----:B---3--:R-:W-:-:S13]  /*bb60*/  ISETP.LE.AND P0, PT, RZ, UR25, PT ;  /* 0x00000019ff007c0c */ /* 0x008fda000bf03270 */
[----:B------:R-:W-:Y:S05]  /*bb70*/  @!P0 BRA `(.L_x_1491) ;  /* 0x00003ae000008947 */ /* 0x000fea0003800000 */
[----:B------:R-:W3:Y:S01]  /*bb80*/  LDL.64 R12, [R1+0x58] ;  /* 0x00005800010c7983 */ /* 0x000ee20000100a00 */
[----:B------:R-:W-:-:S03]  /*bb90*/  ULDC.64 UR4, c[0x0][0x1e0] ;  /* 0x0000780000047ab9 */ /* 0x000fc60000000a00 */
[----:B------:R-:W4:Y:S04]  /*bba0*/  LDL.64 R6, [R1+0x68] ;  /* 0x0000680001067983 */ /* 0x000f280000100a00 */
[----:B--2---:R-:W2:Y:S04]  /*bbb0*/  LDL.64 R8, [R1+0x48] ;  /* 0x0000480001087983 */ /* 0x004ea80000100a00 */
[----:B------:R-:W2:Y:S01]  /*bbc0*/  LDL.64 R4, [R1+0x50] ;  /* 0x0000500001047983 */ /* 0x000ea20000100a00 */
[----:B------:R-:W-:Y:S01]  /*bbd0*/  UIADD3 UR12, UP0, UR12, 0x80, URZ ;  /* 0x000000800c0c7890 */ /* 0x000fe2000ff1e03f */
[----:B------:R-:W-:Y:S01]  /*bbe0*/  IMAD.MOV.U32 R2, RZ, RZ, R184 ;  /* 0x000000ffff027224 */ /* 0x000fe200078e00b8 */
[----:B------:R-:W-:Y:S01]  /*bbf0*/  USHF.L.U64.HI UR6, UR4, 0x5, UR5 ;  /* 0x0000000504067899 */ /* 0x000fe20008010205 */
[----:B------:R-:W-:Y:S01]  /*bc00*/  MOV R0, R185 ;  /* 0x000000b900007202 */ /* 0x000fe20000000f00 */
[----:B------:R-:W-:Y:S01]  /*bc10*/  USHF.L.U32 UR8, UR4, 0x5, URZ ;  /* 0x0000000504087899 */ /* 0x000fe2000800063f */
[----:B-----5:R-:W-:Y:S01]  /*bc20*/  IMAD.MOV.U32 R186, RZ, RZ, R182 ;  /* 0x000000ffffba7224 */ /* 0x020fe200078e00b6 */
[----:B------:R-:W-:-:S02]  /*bc30*/  UMOV UR7, 0x6 ;  /* 0x0000000600077882 */ /* 0x000fc40000000000 */
[----:B------:R-:W-:Y:S02]  /*bc40*/  ULDC.64 UR4, c[0x0][0x208] ;  /* 0x0000820000047ab9 */ /* 0x000fe40000000a00 */
[----:B------:R-:W-:Y:S02]  /*bc50*/  USHF.L.U64.HI UR7, UR4, UR7, UR5 ;  /* 0x0000000704077299 */ /* 0x000fe40008010205 */
[----:B------:R-:W-:Y:S02]  /*bc60*/  USHF.L.U32 UR11, UR4, 0x6, URZ ;  /* 0x00000006040b7899 */ /* 0x000fe4000800063f */
[----:B------:R-:W-:Y:S01]  /*bc70*/  UIADD3.X UR9, URZ, UR9, URZ, UP0, !UPT ;  /* 0x000000093f097290 */ /* 0x000fe200087fe43f */
[----:B---3--:R-:W-:Y:S02]  /*bc80*/  IADD3 R3, P0, R12, 0x40, RZ ;  /* 0x000000400c037810 */ /* 0x008fe40007f1e0ff */
[----:B----4-:R-:W-:Y:S02]  /*bc90*/  IADD3 R10, P1, R6, 0x40, RZ ;  /* 0x00000040060a7810 */ /* 0x010fe40007f3e0ff */
[----:B--2---:R-:W-:Y:S01]  /*bca0*/  IADD3.X R8, RZ, R9, RZ, P0, !PT ;  /* 0x00000009ff087210 */ /* 0x004fe200007fe4ff */
[----:B------:R1:W-:Y:S02]  /*bcb0*/  STL [R1+0x10], R3 ;  /* 0x0000100301007387 */ /* 0x0003e40000100800 */
[----:B------:R-:W-:-:S02]  /*bcc0*/  IMAD.X R11, RZ, RZ, R5, P1 ;  /* 0x000000ffff0b7224 */ /* 0x000fc400008e0605 */
[----:B------:R-:W-:Y:S01]  /*bcd0*/  IMAD.MOV.U32 R4, RZ, RZ, R6 ;  /* 0x000000ffff047224 */ /* 0x000fe200078e0006 */
[----:B------:R2:W-:Y:S04]  /*bce0*/  STL [R1], R8 ;  /* 0x0000000801007387 */ /* 0x0005e80000100800 */
[----:B------:R2:W-:Y:S04]  /*bcf0*/  STL.64 [R1+0x18], R10 ;  /* 0x0000180a01007387 */ /* 0x0005e80000100a00 */
[----:B------:R2:W-:Y:S01]  /*bd00*/  STL.64 [R1+0x50], R4 ;  /* 0x0000500401007387 */ /* 0x0005e20000100a00 */
[----:B-1----:R-:W-:-:S03]  /*bd10*/  MOV R3, R183 ;  /* 0x000000b700037202 */ /* 0x002fc60000000f00 */
.L_x_1492:
[----:B------:R-:W3:Y:S01]  /*bd20*/  LDL.64 R184, [R1+0x50] ;  /* 0x0000500001b87983 */ /* 0x000ee20000100a00 */
[----:B------:R-:W-:Y:S04]  /*bd30*/  DEPBAR.LE SB0, 0x0 ;  /* 0x000080000000791a */ /* 0x000fe80000000000 */
[----:B------:R-:W-:Y:S01]  /*bd40*/  USHF.R.S32.HI UR5, URZ, 0x1f, UR25 ;  /* 0x0000001f3f057899 */ /* 0x000fe20008011419 */
[----:B------:R-:W4:Y:S01]  /*bd50*/  LDL.64 R220, [R1+0x18] ;  /* 0x0000180001dc7983 */ /* 0x000f220000100a00 */
[----:B------:R-:W-:Y:S01]  /*bd60*/  UIMAD UR4, UR7, UR25, URZ ;  /* 0x00000019070472a4 */ /* 0x000fe2000f8e023f */
[----:B------:R-:W-:Y:S01]  /*bd70*/  MOV R187, UR11 ;  /* 0x0000000b00bb7c02 */ /* 0x000fe20008000f00 */
[----:B------:R-:W-:Y:S02]  /*bd80*/  UISETP.GT.AND UP0, UPT, UR25, URZ, UPT ;  /* 0x0000003f1900728c */ /* 0x000fe4000bf04270 */
[----:B------:R-:W-:Y:S01]  /*bd90*/  UIMAD UR4, UR5, UR11, UR4 ;  /* 0x0000000b050472a4 */ /* 0x000fe2000f8e0204 */
[----:B------:R-:W-:Y:S08]  /*bda0*/  BAR.SYNC.DEFER_BLOCKING 0x0 ;  /* 0x0000000000007b1d */ /* 0x000ff00000010000 */
[----:B------:R-:W-:Y:S08]  /*bdb0*/  LDSM.16.M88.4 R64, [R231+0x8100] ;  /* 0x00810000e740783b */ /* 0x000ff00000000200 */
[----:B------:R-:W1:Y:S08]  /*bdc0*/  LDSM.16.M88.4 R16, [R224+0x4100] ;  /* 0x00410000e010783b */ /* 0x000e700000000200 */
[----:B------:R-:W5:Y:S08]  /*bdd0*/  LDSM.16.M88.4 R60, [R231+0xa100] ;  /* 0x00a10000e73c783b */ /* 0x000f700000000200 */
[----:B------:R-:W2:Y:S08]  /*bde0*/  LDSM.16.M88.4 R32, [R224+0x4900] ;  /* 0x00490000e020783b */ /* 0x000eb00000000200 */
[----:B------:R-:W2:Y:S08]  /*bdf0*/  LDSM.16.M88.4 R48, [R224+0x5100] ;  /* 0x00510000e030783b */ /* 0x000eb00000000200 */
[----:B------:R-:W2:Y:S02]  /*be00*/  LDSM.16.M88.4 R180, [R224+0x5900] ;  /* 0x00590000e0b4783b */ /* 0x000ea40000000200 */
[-C--:B-12---:R-:W-:Y:S06]  /*be10*/  HMMA.16816.F32 R4, R64, R16.reuse, RZ ;  /* 0x000000104004723c */ /* 0x086fec00000018ff */
[----:B------:R-:W-:Y:S02]  /*be20*/  LDSM.16.M88.4 R204, [R233+0x8100] ;  /* 0x00810000e9cc783b */ /* 0x000fe40000000200 */
[C---:B-----5:R-:W-:Y:S06]  /*be30*/  HMMA.16816.F32 R8, R60.reuse, R16, RZ ;  /* 0x000000103c08723c */ /* 0x060fec00000018ff */
[----:B------:R-:W1:Y:S02]  /*be40*/  LDSM.16.M88.4 R208, [R235] ;  /* 0x00000000ebd0783b */ /* 0x000e640000000200 */
[-C--:B------:R-:W-:Y:S06]  /*be50*/  HMMA.16816.F32 R12, R60, R18.reuse, RZ ;  /* 0x000000123c0c723c */ /* 0x080fec00000018ff */
[----:B------:R-:W2:Y:S02]  /*be60*/  LDSM.16.M88.4 R212, [R233+0xa100] ;  /* 0x00a10000e9d4783b */ /* 0x000ea40000000200 */
[C---:B------:R-:W-:Y:S06]  /*be70*/  HMMA.16816.F32 R16, R64.reuse, R18, RZ ;  /* 0x000000124010723c */ /* 0x040fec00000018ff */
[----:B------:R-:W-:Y:S02]  /*be80*/  LDSM.16.M88.4 R216, [R242] ;  /* 0x00000000f2d8783b */ /* 0x000fe40000000200 */
[-C--:B------:R-:W-:Y:S06]  /*be90*/  HMMA.16816.F32 R20, R64, R32.reuse, RZ ;  /* 0x000000204014723c */ /* 0x080fec00000018ff */
[----:B------:R-:W5:Y:S06]  /*bea0*/  LDL.64 R250, [R1+0x48] ;  /* 0x0000480001fa7983 */ /* 0x000f6c0000100a00 */
[----:B------:R-:W5:Y:S01]  /*beb0*/  LDL R249, [R1+0x10] ;  /* 0x0000100001f97983 */ /* 0x000f620000100800 */
[C---:B------:R-:W-:Y:S03]  /*bec0*/  HMMA.16816.F32 R24, R60.reuse, R32, RZ ;  /* 0x000000203c18723c */ /* 0x040fe600000018ff */
[----:B------:R-:W5:Y:S05]  /*bed0*/  LDL R248, [R1] ;  /* 0x0000000001f87983 */ /* 0x000f6a0000100800 */
        /* <DEDUP_REMOVED lines=10> */
[----:B------:R-:W2:Y:S07]  /*bf80*/  LDSM.16.M88.4 R180, [R243] ;  /* 0x00000000f3b4783b */ /* 0x000eae0000000200 */
[-C--:B-1----:R-:W-:Y:S08]  /*bf90*/  HMMA.16816.F32 R4, R204, R208.reuse, R4 ;  /* 0x000000d0cc04723c */ /* 0x082ff00000001804 */
[C---:B--2---:R-:W-:Y:S08]  /*bfa0*/  HMMA.16816.F32 R8, R212.reuse, R208, R8 ;  /* 0x000000d0d408723c */ /* 0x044ff00000001808 */
[-C--:B------:R-:W-:Y:S08]  /*bfb0*/  HMMA.16816.F32 R12, R212, R210.reuse, R12 ;  /* 0x000000d2d40c723c */ /* 0x080ff0000000180c */
[C---:B------:R-:W-:Y:S08]  /*bfc0*/  HMMA.16816.F32 R16, R204.reuse, R210, R16 ;  /* 0x000000d2cc10723c */ /* 0x040ff00000001810 */
[-C--:B------:R-:W-:Y:S08]  /*bfd0*/  HMMA.16816.F32 R20, R204, R180.reuse, R20 ;  /* 0x000000b4cc14723c */ /* 0x080ff00000001814 */
[C---:B------:R-:W-:Y:S08]  /*bfe0*/  HMMA.16816.F32 R24, R212.reuse, R180, R24 ;  /* 0x000000b4d418723c */ /* 0x040ff00000001818 */
[-C--:B------:R-:W-:Y:S08]  /*bff0*/  HMMA.16816.F32 R28, R212, R182.reuse, R28 ;  /* 0x000000b6d41c723c */ /* 0x080ff0000000181c */
[C---:B------:R-:W-:Y:S01]  /*c000*/  HMMA.16816.F32 R32, R204.reuse, R182, R32 ;  /* 0x000000b6cc20723c */ /* 0x040fe20000001820 */
[----:B------:R-:W1:Y:S07]  /*c010*/  LDSM.16.M88.4 R180, [R241] ;  /* 0x00000000f1b4783b */ /* 0x000e6e0000000200 */
[-C--:B------:R-:W-:Y:S08]  /*c020*/  HMMA.16816.F32 R36, R204, R216.reuse, R36 ;  /* 0x000000d8cc24723c */ /* 0x080ff00000001824 */
[C---:B------:R-:W-:Y:S08]  /*c030*/  HMMA.16816.F32 R40, R212.reuse, R216, R40 ;  /* 0x000000d8d428723c */ /* 0x040ff00000001828 */
[-C--:B------:R-:W-:Y:S04]  /*c040*/  HMMA.16816.F32 R44, R212, R218.reuse, R44 ;  /* 0x000000dad42c723c */ /* 0x080fe8000000182c */
[----:B---3--:R-:W-:Y:S04]  /*c050*/  IMAD.WIDE.U32 R208, R187, UR25, R184 ;  /* 0x00000019bbd07c25 */ /* 0x008fe8000f8e00b8 */
[C---:B------:R-:W-:Y:S04]  /*c060*/  HMMA.16816.F32 R48, R204.reuse, R218, R48 ;  /* 0x000000dacc30723c */ /* 0x040fe80000001830 */
[----:B------:R-:W-:Y:S02]  /*c070*/  IADD3 R185, R209, UR4, RZ ;  /* 0x00000004d1b97c10 */ /* 0x000fe4000fffe0ff */
[C---:B------:R-:W-:Y:S02]  /*c080*/  LEA R184, P0, R208.reuse, c[0x0][0x1f8], 0x1 ;  /* 0x00007e00d0b87a11 */ /* 0x040fe400078008ff */
[-C--:B-1----:R-:W-:Y:S04]  /*c090*/  HMMA.16816.F32 R52, R204, R180.reuse, R52 ;  /* 0x000000b4cc34723c */ /* 0x082fe80000001834 */
[----:B------:R-:W-:Y:S01]  /*c0a0*/  LEA.HI.X R185, R208, c[0x0][0x1fc], R185, 0x1, P0 ;  /* 0x00007f00d0b97a11 */ /* 0x000fe200000f0cb9 */
[----:B----4-:R-:W-:Y:S01]  /*c0b0*/  IMAD.WIDE.U32 R208, R187, UR25, R220 ;  /* 0x00000019bbd07c25 */ /* 0x010fe2000f8e00dc */
[----:B------:R-:W-:Y:S02]  /*c0c0*/  UIADD3 UR25, UR25, -0x1, URZ ;  /* 0xffffffff19197890 */ /* 0x000fe4000fffe03f */
[C---:B------:R-:W-:Y:S01]  /*c0d0*/  HMMA.16816.F32 R56, R212.reuse, R180, R56 ;  /* 0x000000b4d438723c */ /* 0x040fe20000001838 */
[----:B------:R-:W-:Y:S01]  /*c0e0*/  @!PT LDS RZ, [RZ] ;  /* 0x00000000fffff984 */ /* 0x000fe20000000800 */
[----:B------:R-:W-:Y:S01]  /*c0f0*/  @!PT LDS RZ, [RZ] ;  /* 0x00000000fffff984 */ /* 0x000fe20000000800 */
[----:B------:R-:W-:Y:S01]  /*c100*/  @!PT LDS RZ, [RZ] ;  /* 0x00000000fffff984 */ /* 0x000fe20000000800 */
[----:B------:R1:W-:Y:S01]  /*c110*/  LDGSTS.E.BYPASS.LTC128B.128 [R245+0x100], [R184.64], !P5 ;  /* 0x00100000b8f57fae */ /* 0x0003e2000e901d52 */
[----:B------:R-:W-:Y:S02]  /*c120*/  @UP0 USHF.R.S32.HI UR13, URZ, 0x1f, UR25 ;  /* 0x0000001f3f0d0899 */ /* 0x000fe40008011419 */
[----:B------:R-:W-:Y:S01]  /*c130*/  IADD3 R187, R209, UR4, RZ ;  /* 0x00000004d1bb7c10 */ /* 0x000fe2000fffe0ff */
[----:B------:R-:W-:Y:S01]  /*c140*/  ULDC.64 UR4, c[0x0][0x1e0] ;  /* 0x0000780000047ab9 */ /* 0x000fe20000000a00 */
[C---:B------:R-:W-:Y:S02]  /*c150*/  LEA R210, P0, R208.reuse, c[0x0][0x1f8], 0x1 ;  /* 0x00007e00d0d27a11 */ /* 0x040fe400078008ff */
[-C--:B------:R-:W-:Y:S03]  /*c160*/  HMMA.16816.F32 R60, R212, R182.reuse, R60 ;  /* 0x000000b6d43c723c */ /* 0x080fe6000000183c */
[----:B------:R-:W-:Y:S01]  /*c170*/  @UP0 UIMAD UR13, UR13, UR4, URZ ;  /* 0x000000040d0d02a4 */ /* 0x000fe2000f8e023f */
[----:B------:R-:W-:Y:S01]  /*c180*/  LEA.HI.X R211, R208, c[0x0][0x1fc], R187, 0x1, P0 ;  /* 0x00007f00d0d37a11 */ /* 0x000fe200000f0cbb */
[----:B------:R-:W-:Y:S02]  /*c190*/  @UP0 UIMAD.WIDE.U32 UR20, UR25, UR4, URZ ;  /* 0x00000004191402a5 */ /* 0x000fe4000f8e003f */
[----:B------:R-:W-:Y:S01]  /*c1a0*/  @UP0 UIMAD UR13, UR25, UR5, UR13 ;  /* 0x00000005190d02a4 */ /* 0x000fe2000f8e020d */
[----:B------:R-:W-:Y:S01]  /*c1b0*/  HMMA.16816.F32 R64, R204, R182, R64 ;  /* 0x000000b6cc40723c */ /* 0x000fe20000001840 */
[----:B------:R2:W-:Y:S01]  /*c1c0*/  LDGSTS.E.BYPASS.LTC128B.128 [R245+0x2100], [R210.64], !P4 ;  /* 0x02100000d2f57fae */ /* 0x0005e2000e101d52 */
[----:B------:R-:W-:Y:S02]  /*c1d0*/  @UP0 USHF.L.U32 UR4, UR20, 0x6, URZ ;  /* 0x0000000614040899 */ /* 0x000fe4000800063f */
[----:B------:R-:W-:Y:S04]  /*c1e0*/  @UP0 UIADD3 UR13, UR21, UR13, URZ ;  /* 0x0000000d150d0290 */ /* 0x000fe8000fffe03f */
[----:B------:R-:W-:Y:S01]  /*c1f0*/  @UP0 USHF.L.U64.HI UR13, UR20, 0x6, UR13 ;  /* 0x00000006140d0899 */ /* 0x000fe2000801020d */
[----:B-1----:R-:W-:Y:S04]  /*c200*/  IADD3 R184, P0, R184, UR10, RZ ;  /* 0x0000000ab8b87c10 */ /* 0x002fe8000ff1e0ff */
[----:B------:R-:W-:Y:S02]  /*c210*/  IADD3.X R185, R185, UR14, RZ, P0, !PT ;  /* 0x0000000eb9b97c10 */ /* 0x000fe400087fe4ff */
[C---:B------:R-:W-:Y:S03]  /*c220*/  IADD3 R208, P1, R184.reuse, UR10, RZ ;  /* 0x0000000ab8d07c10 */ /* 0x040fe6000ff3e0ff */
[----:B------:R1:W-:Y:S01]  /*c230*/  LDGSTS.E.BYPASS.LTC128B.128 [R245+0x900], [R184.64], !P5 ;  /* 0x00900000b8f57fae */ /* 0x0003e2000e901d52 */
[C---:B------:R-:W-:Y:S02]  /*c240*/  IADD3.X R209, R185.reuse, UR14, RZ, P1, !PT ;  /* 0x0000000eb9d17c10 */ /* 0x040fe40008ffe4ff */
[----:B--2---:R-:W-:Y:S05]  /*c250*/  IADD3 R210, P0, R184, UR16, RZ ;  /* 0x00000010b8d27c10 */ /* 0x004fea000ff1e0ff */
[----:B------:R1:W-:Y:S01]  /*c260*/  LDGSTS.E.BYPASS.LTC128B.128 [R245+0x2900], [R184.64+0x80], !P4 ;  /* 0x02900080b8f57fae */ /* 0x0003e2000e101d52 */
[----:B------:R-:W-:Y:S02]  /*c270*/  IADD3.X R211, R185, UR15, RZ, P0, !PT ;  /* 0x0000000fb9d37c10 */ /* 0x000fe400087fe4ff */
[C---:B------:R-:W-:Y:S05]  /*c280*/  IADD3 R180, P0, R208.reuse, UR16, RZ ;  /* 0x00000010d0b47c10 */ /* 0x040fea000ff1e0ff */
[----:B------:R2:W-:Y:S01]  /*c290*/  LDGSTS.E.BYPASS.LTC128B.128 [R245+0x1100], [R208.64], !P5 ;  /* 0x01100000d0f57fae */ /* 0x0005e2000e901d52 */
[C---:B------:R-:W-:Y:S02]  /*c2a0*/  IADD3.X R181, R209.reuse, UR15, RZ, P0, !PT ;  /* 0x0000000fd1b57c10 */ /* 0x040fe400087fe4ff */
[----:B------:R-:W-:Y:S05]  /*c2b0*/  PLOP3.LUT P0, PT, PT, PT, UP0, 0x80, 0x0 ;  /* 0x000000000000781c */ /* 0x000fea0003f0f008 */
[----:B------:R2:W-:Y:S01]  /*c2c0*/  LDGSTS.E.BYPASS.LTC128B.128 [R245+0x3100], [R210.64], !P4 ;  /* 0x03100000d2f57fae */ /* 0x0005e2000e101d52 */
[----:B-1----:R-:W-:Y:S04]  /*c2d0*/  IADD3 R184, P1, R208, UR10, RZ ;  /* 0x0000000ad0b87c10 */ /* 0x002fe8000ff3e0ff */
[----:B------:R-:W-:Y:S05]  /*c2e0*/  IADD3.X R185, R209, UR14, RZ, P1, !PT ;  /* 0x0000000ed1b97c10 */ /* 0x000fea0008ffe4ff */
[----:B------:R1:W-:Y:S08]  /*c2f0*/  LDGSTS.E.BYPASS.LTC128B.128 [R245+0x1900], [R184.64], !P5 ;  /* 0x01900000b8f57fae */ /* 0x0003f0000e901d52 */
[----:B------:R3:W-:Y:S08]  /*c300*/  LDGSTS.E.BYPASS.LTC128B.128 [R245+0x3900], [R180.64], !P4 ;  /* 0x03900000b4f57fae */ /* 0x0007f0000e101d52 */
[----:B--2---:R-:W-:Y:S08]  /*c310*/  LDSM.16.M88.4 R208, [R232+0x8100] ;  /* 0x00810000e8d0783b */ /* 0x004ff00000000200 */
[----:B------:R-:W2:Y:S08]  /*c320*/  LDSM.16.M88.4 R212, [R230+0x4100] ;  /* 0x00410000e6d4783b */ /* 0x000eb00000000200 */
[----:B------:R-:W4:Y:S08]  /*c330*/  LDSM.16.M88.4 R216, [R232+0xa100] ;  /* 0x00a10000e8d8783b */ /* 0x000f300000000200 */
[----:B---3--:R-:W3:Y:S08]  /*c340*/  LDSM.16.M88.4 R180, [R230+0x4900] ;  /* 0x00490000e6b4783b */ /* 0x008ef00000000200 */
[----:B------:R-:W0:Y:S08]  /*c350*/  LDGDEPBAR ;  /* 0x00000000000079af */ /* 0x000e300000000000 */
[----:B------:R-:W1:Y:S01]  /*c360*/  LDSM.16.M88.4 R204, [R230+0x5100] ;  /* 0x00510000e6cc783b */ /* 0x000e620000000200 */
[-C--:B--2---:R-:W-:Y:S08]  /*c370*/  HMMA.16816.F32 R4, R208, R212.reuse, R4 ;  /* 0x000000d4d004723c */ /* 0x084ff00000001804 */
[C---:B----4-:R-:W-:Y:S08]  /*c380*/  HMMA.16816.F32 R8, R216.reuse, R212, R8 ;  /* 0x000000d4d808723c */ /* 0x050ff00000001808 */
        /* <DEDUP_REMOVED lines=10> */
[-C--:B------:R-:W-:Y:S08]  /*c430*/  HMMA.16816.F32 R44, R216, R206.reuse, R44 ;  /* 0x000000ced82c723c */ /* 0x080ff0000000182c */
[C---:B------:R-:W-:Y:S01]  /*c440*/  HMMA.16816.F32 R48, R208.reuse, R206, R48 ;  /* 0x000000ced030723c */ /* 0x040fe20000001830 */
[----:B------:R-:W1:Y:S07]  /*c450*/  LDSM.16.M88.4 R204, [R229] ;  /* 0x00000000e5cc783b */ /* 0x000e6e0000000200 */
[-C--:B--2---:R-:W-:Y:S08]  /*c460*/  HMMA.16816.F32 R52, R208, R212.reuse, R52 ;  /* 0x000000d4d034723c */ /* 0x084ff00000001834 */
[C---:B------:R-:W-:Y:S08]  /*c470*/  HMMA.16816.F32 R56, R216.reuse, R212, R56 ;  /* 0x000000d4d838723c */ /* 0x040ff00000001838 */
[-C--:B------:R-:W-:Y:S01]  /*c480*/  HMMA.16816.F32 R60, R216, R214.reuse, R60 ;  /* 0x000000d6d83c723c */ /* 0x080fe2000000183c */
[----:B------:R-:W2:Y:S07]  /*c490*/  LDSM.16.M88.4 R216, [R234+0xa100] ;  /* 0x00a10000ead8783b */ /* 0x000eae0000000200 */
[----:B------:R-:W-:Y:S01]  /*c4a0*/  HMMA.16816.F32 R64, R208, R214, R64 ;  /* 0x000000d6d040723c */ /* 0x000fe20000001840 */
[----:B------:R-:W3:Y:S07]  /*c4b0*/  LDSM.16.M88.4 R208, [R229+0x800] ;  /* 0x00080000e5d0783b */ /* 0x000eee0000000200 */
[-C--:B-1----:R-:W-:Y:S01]  /*c4c0*/  HMMA.16816.F32 R4, R180, R204.reuse, R4 ;  /* 0x000000ccb404723c */ /* 0x082fe20000001804 */
[----:B------:R-:W-:Y:S07]  /*c4d0*/  LDSM.16.M88.4 R212, [R229+0x1800] ;  /* 0x00180000e5d4783b */ /* 0x000fee0000000200 */
        /* <DEDUP_REMOVED lines=36> */
[-C--:B------:R-:W-:Y:S08]  /*c720*/  HMMA.16816.F32 R52, R204, R212.reuse, R52 ;  /* 0x000000d4cc34723c */ /* 0x080ff00000001834 */
[C---:B------:R-:W-:Y:S08]  /*c730*/  HMMA.16816.F32 R56, R216.reuse, R212, R56 ;  /* 0x000000d4d838723c */ /* 0x040ff00000001838 */
[-C--:B------:R-:W-:Y:S01]  /*c740*/  HMMA.16816.F32 R60, R216, R214.reuse, R60 ;  /* 0x000000d6d83c723c */ /* 0x080fe2000000183c */
[----:B------:R-:W2:Y:S07]  /*c750*/  LDSM.16.M88.4 R216, [R233+0xe100] ;  /* 0x00e10000e9d8783b */ /* 0x000eae0000000200 */
[----:B------:R-:W-:Y:S01]  /*c760*/  HMMA.16816.F32 R64, R204, R214, R64 ;  /* 0x000000d6cc40723c */ /* 0x000fe20000001840 */
[----:B------:R-:W3:Y:S07]  /*c770*/  LDSM.16.M88.4 R204, [R239] ;  /* 0x00000000efcc783b */ /* 0x000eee0000000200 */
[-C--:B-1----:R-:W-:Y:S01]  /*c780*/  HMMA.16816.F32 R4, R180, R208.reuse, R4 ;  /* 0x000000d0b404723c */ /* 0x082fe20000001804 */
[----:B------:R-:W-:Y:S07]  /*c790*/  LDSM.16.M88.4 R212, [R237] ;  /* 0x00000000edd4783b */ /* 0x000fee0000000200 */
[C---:B--2---:R-:W-:Y:S08]  /*c7a0*/  HMMA.16816.F32 R8, R216.reuse, R208, R8 ;  /* 0x000000d0d808723c */ /* 0x044ff00000001808 */
[-C--:B------:R-:W-:Y:S08]  /*c7b0*/  HMMA.16816.F32 R12, R216, R210.reuse, R12 ;  /* 0x000000d2d80c723c */ /* 0x080ff0000000180c */
[C---:B------:R-:W-:Y:S01]  /*c7c0*/  HMMA.16816.F32 R16, R180.reuse, R210, R16 ;  /* 0x000000d2b410723c */ /* 0x040fe20000001810 */
[----:B------:R-:W1:Y:S07]  /*c7d0*/  LDSM.16.M88.4 R208, [R238] ;  /* 0x00000000eed0783b */ /* 0x000e6e0000000200 */
        /* <DEDUP_REMOVED lines=39> */
[----:B------:R-:W1:Y:S07]  /*ca50*/  LDSM.16.M88.4 R212, [R229+0x3000] ;  /* 0x00300000e5d4783b */ /* 0x000e6e0000000200 */
[C---:B--2---:R-:W-:Y:S11]  /*ca60*/  HMMA.16816.F32 R8, R216.reuse, R208, R8 ;  /* 0x000000d0d808723c */ /* 0x044ff60000001808 */
[----:B------:R-:W-:Y:S05]  /*ca70*/  @!UPT UIADD3 URZ, URZ, URZ, URZ ;  /* 0x0000003f3f3ff290 */ /* 0x000fea000fffe03f */
[----:B------:R-:W-:Y:S02]  /*ca80*/  FMNMX.FTZ R184, R4, R0, !PT ;  /* 0x0000000004b87209 */ /* 0x000fe40007810000 */
[----:B------:R-:W-:Y:S01]  /*ca90*/  FMNMX.FTZ R185, R6, R2, !PT ;  /* 0x0000000206b97209 */ /* 0x000fe20007810000 */
[-C--:B------:R-:W-:Y:S03]  /*caa0*/  HMMA.16816.F32 R12, R216, R210.reuse, R12 ;  /* 0x000000d2d80c723c */ /* 0x080fe6000000180c */
[----:B------:R-:W-:Y:S02]  /*cab0*/  FMNMX.FTZ R185, R7, R185, !PT ;  /* 0x000000b907b97209 */ /* 0x000fe40007810000 */
[----:B------:R-:W-:Y:S03]  /*cac0*/  FMNMX.FTZ R184, R5, R184, !PT ;  /* 0x000000b805b87209 */ /* 0x000fe60007810000 */
[C---:B------:R-:W-:Y:S01]  /*cad0*/  HMMA.16816.F32 R16, R180.reuse, R210, R16 ;  /* 0x000000d2b410723c */ /* 0x040fe20000001810 */
[----:B------:R-:W2:Y:S01]  /*cae0*/  LDSM.16.M88.4 R208, [R229+0x3800] ;  /* 0x00380000e5d0783b */ /* 0x000ea20000000200 */
[----:B------:R-:W-:Y:S06]  /*caf0*/  DEPBAR.LE SB0, 0x0 ;  /* 0x000080000000791a */ /* 0x000fec0000000000 */
[-C--:B---3--:R-:W-:Y:S01]  /*cb00*/  HMMA.16816.F32 R20, R180, R204.reuse, R20 ;  /* 0x000000ccb414723c */ /* 0x088fe20000001814 */
[----:B------:R-:W-:Y:S04]  /*cb10*/  BAR.SYNC.DEFER_BLOCKING 0x0 ;  /* 0x0000000000007b1d */ /* 0x000fe80000010000 */
[----:B------:R-:W-:Y:S03]  /*cb20*/  FMNMX.FTZ R187, R8, R3, !PT ;  /* 0x0000000308bb7209 */ /* 0x000fe60007810000 */
[C---:B------:R-:W-:Y:S04]  /*cb30*/  HMMA.16816.F32 R24, R216.reuse, R204, R24 ;  /* 0x000000ccd818723c */ /* 0x040fe80000001818 */
[----:B------:R-:W-:Y:S04]  /*cb40*/  FMNMX.FTZ R187, R9, R187, !PT ;  /* 0x000000bb09bb7209 */ /* 0x000fe80007810000 */
[-C--:B------:R-:W-:Y:S04]  /*cb50*/  HMMA.16816.F32 R28, R216, R206.reuse, R28 ;  /* 0x000000ced81c723c */ /* 0x080fe8000000181c */
[----:B------:R-:W-:Y:S02]  /*cb60*/  FMNMX.FTZ R187, R12, R187, !PT ;  /* 0x000000bb0cbb7209 */ /* 0x000fe40007810000 */
[----:B------:R-:W-:Y:S02]  /*cb70*/  FMNMX.FTZ R185, R18, R185, !PT ;  /* 0x000000b912b97209 */ /* 0x000fe40007810000 */
[C---:B------:R-:W-:Y:S01]  /*cb80*/  HMMA.16816.F32 R32, R180.reuse, R206, R32 ;  /* 0x000000ceb420723c */ /* 0x040fe20000001820 */
[----:B------:R-:W3:Y:S03]  /*cb90*/  LDL.64 R206, [R1+0x58] ;  /* 0x0000580001ce7983 */ /* 0x000ee60000100a00 */
        /* <DEDUP_REMOVED lines=9> */
[----:B------:R-:W-:Y:S04]  /*cc30*/  FMNMX.FTZ R184, R20, R184, !PT ;  /* 0x000000b814b87209 */ /* 0x000fe80007810000 */
[C---:B------:R-:W-:Y:S04]  /*cc40*/  HMMA.16816.F32 R48, R180.reuse, R214, R48 ;  /* 0x000000d6b430723c */ /* 0x040fe80000001830 */
[----:B------:R-:W-:Y:S04]  /*cc50*/  FMNMX.FTZ R184, R21, R184, !PT ;  /* 0x000000b815b87209 */ /* 0x000fe80007810000 */
[-C--:B--2---:R-:W-:Y:S04]  /*cc60*/  HMMA.16816.F32 R52, R180, R208.reuse, R52 ;  /* 0x000000d0b434723c */ /* 0x084fe80000001834 */
[----:B------:R-:W-:Y:S04]  /*cc70*/  FMNMX.FTZ R184, R32, R184, !PT ;  /* 0x000000b820b87209 */ /* 0x000fe80007810000 */
[C---:B------:R-:W-:Y:S04]  /*cc80*/  HMMA.16816.F32 R56, R216.reuse, R208, R56 ;  /* 0x000000d0d838723c */ /* 0x040fe80000001838 */
[----:B------:R-:W-:Y:S04]  /*cc90*/  FMNMX.FTZ R184, R33, R184, !PT ;  /* 0x000000b821b87209 */ /* 0x000fe80007810000 */
[-C--:B------:R-:W-:Y:S08]  /*cca0*/  HMMA.16816.F32 R60, R216, R210.reuse, R60 ;  /* 0x000000d2d83c723c */ /* 0x080ff0000000183c */
[----:B------:R-:W-:Y:S07]  /*ccb0*/  HMMA.16816.F32 R64, R180, R210, R64 ;  /* 0x000000d2b440723c */ /* 0x000fee0000001840 */
[----:B------:R-:W-:Y:S02]  /*ccc0*/  FMNMX.FTZ R180, R34, R185, !PT ;  /* 0x000000b922b47209 */ /* 0x000fe40007810000 */
[----:B------:R-:W-:Y:S03]  /*ccd0*/  FMNMX.FTZ R185, R36, R184, !PT ;  /* 0x000000b824b97209 */ /* 0x000fe60007810000 */
        /* <DEDUP_REMOVED lines=32> */
[----:B------:R-:W-:Y:S03]  /*cee0*/  FMNMX.FTZ R182, R14, R182, !PT ;  /* 0x000000b60eb67209 */ /* 0x000fe60007810000 */
[----:B------:R-:W4:Y:S01]  /*cef0*/  SHFL.BFLY PT, R204, R181, 0x2, 0x1f ;  /* 0x0c401f00b5cc7f89 */ /* 0x000f2200000e0000 */
[----:B------:R-:W-:Y:S02]  /*cf00*/  FMNMX.FTZ R182, R15, R182, !PT ;  /* 0x000000b60fb67209 */ /* 0x000fe40007810000 */
[----:B-1----:R-:W-:Y:S02]  /*cf10*/  FMNMX.FTZ R185, R185, R184, !PT ;  /* 0x000000b8b9b97209 */ /* 0x002fe40007810000 */
[----:B------:R-:W-:Y:S03]  /*cf20*/  FMNMX.FTZ R182, R26, R182, !PT ;  /* 0x000000b61ab67209 */ /* 0x000fe60007810000 */
[----:B------:R-:W1:Y:S01]  /*cf30*/  SHFL.BFLY PT, R187, R185, 0x1, 0x1f ;  /* 0x0c201f00b9bb7f89 */ /* 0x000e6200000e0000 */
[----:B------:R-:W-:Y:S04]  /*cf40*/  FMNMX.FTZ R182, R27, R182, !PT ;  /* 0x000000b61bb67209 */ /* 0x000fe80007810000 */
[----:B------:R-:W-:Y:S02]  /*cf50*/  FMNMX.FTZ R182, R30, R182, !PT ;  /* 0x000000b61eb67209 */ /* 0x000fe40007810000 */
[----:B--2---:R-:W-:Y:S02]  /*cf60*/  FMNMX.FTZ R180, R180, R183, !PT ;  /* 0x000000b7b4b47209 */ /* 0x004fe40007810000 */
[----:B------:R-:W-:Y:S03]  /*cf70*/  FMNMX.FTZ R182, R31, R182, !PT ;  /* 0x000000b61fb67209 */ /* 0x000fe60007810000 */
[----:B------:R-:W2:Y:S01]  /*cf80*/  SHFL.BFLY PT, R184, R180, 0x1, 0x1f ;  /* 0x0c201f00b4b87f89 */ /* 0x000ea200000e0000 */
        /* <DEDUP_REMOVED lines=14> */
[----:B------:R-:W-:Y:S01]  /*d070*/  MUFU.EX2 R220, R4 ;  /* 0x0000000400dc7308 */ /* 0x000fe20000000800 */
[----:B------:R-:W-:Y:S02]  /*d080*/  FFMA.FTZ R16, R16, c[0x0][0x2d0], -R210 ;  /* 0x0000b40010107a23 */ /* 0x000fe400000108d2 */
[C---:B------:R-:W-:Y:S02]  /*d090*/  FADD.FTZ R2, -R184.reuse, R2 ;  /* 0x00000002b8027221 */ /* 0x040fe40000010100 */
[----:B------:R-:W-:Y:S01]  /*d0a0*/  FMUL.FTZ R209, R184, c[0x0][0x2d0] ;  /* 0x0000b400b8d17a20 */ /* 0x000fe20000410000 */
[----:B----4-:R-:W-:Y:S01]  /*d0b0*/  FMNMX.FTZ R183, R181, R183, !PT ;  /* 0x000000b7b5b77209 */ /* 0x010fe20007810000 */
[----:B------:R-:W-:Y:S02]  /*d0c0*/  FMUL.FTZ R2, R2, c[0x0][0x2d0] ;  /* 0x0000b40002027a20 */ /* 0x000fe40000410000 */
[--C-:B------:R-:W-:Y:S01]  /*d0d0*/  FFMA.FTZ R6, R6, c[0x0][0x2d0], -R209.reuse ;  /* 0x0000b40006067a23 */ /* 0x100fe200000108d1 */
[----:B------:R1:W2:Y:S01]  /*d0e0*/  MUFU.EX2 R182, R0 ;  /* 0x0000000000b67308 */ /* 0x0002a20000000800 */
[--C-:B------:R-:W-:Y:S02]  /*d0f0*/  FFMA.FTZ R7, R7, c[0x0][0x2d0], -R209.reuse ;  /* 0x0000b40007077a23 */ /* 0x100fe400000108d1 */
[----:B------:R-:W-:Y:S02]  /*d100*/  FMUL.FTZ R208, R183, c[0x0][0x2d0] ;  /* 0x0000b400b7d07a20 */ /* 0x000fe40000410000 */
[----:B------:R-:W-:Y:S02]  /*d110*/  FFMA.FTZ R17, R17, c[0x0][0x2d0], -R210 ;  /* 0x0000b40011117a23 */ /* 0x000fe400000108d2 */
[--C-:B------:R-:W-:Y:S02]  /*d120*/  FFMA.FTZ R8, R8, c[0x0][0x2d0], -R208.reuse ;  /* 0x0000b40008087a23 */ /* 0x100fe400000108d0 */
[----:B------:R-:W-:Y:S01]  /*d130*/  FFMA.FTZ R12, R12, c[0x0][0x2d0], -R208 ;  /* 0x0000b4000c0c7a23 */ /* 0x000fe200000108d0 */
[----:B------:R4:W4:Y:S01]  /*d140*/  MUFU.EX2 R181, R2 ;  /* 0x0000000200b57308 */ /* 0x0009220000000800 */
[--C-:B------:R-:W-:Y:S02]  /*d150*/  FFMA.FTZ R18, R18, c[0x0][0x2d0], -R209.reuse ;  /* 0x0000b40012127a23 */ /* 0x100fe400000108d1 */
[--C-:B------:R-:W-:Y:S02]  /*d160*/  FFMA.FTZ R19, R19, c[0x0][0x2d0], -R209.reuse ;  /* 0x0000b40013137a23 */ /* 0x100fe400000108d1 */
[--C-:B------:R-:W-:Y:S02]  /*d170*/  FFMA.FTZ R32, R32, c[0x0][0x2d0], -R210.reuse ;  /* 0x0000b40020207a23 */ /* 0x100fe400000108d2 */
[----:B------:R-:W-:Y:S02]  /*d180*/  FFMA.FTZ R33, R33, c[0x0][0x2d0], -R210 ;  /* 0x0000b40021217a23 */ /* 0x000fe400000108d2 */
[--C-:B------:R-:W-:Y:S01]  /*d190*/  FFMA.FTZ R34, R34, c[0x0][0x2d0], -R209.reuse ;  /* 0x0000b40022227a23 */ /* 0x100fe200000108d1 */
[----:B------:R-:W-:Y:S01]  /*d1a0*/  MUFU.EX2 R244, R5 ;  /* 0x0000000500f47308 */ /* 0x000fe20000000800 */
[----:B------:R-:W-:Y:S02]  /*d1b0*/  FFMA.FTZ R35, R35, c[0x0][0x2d0], -R209 ;  /* 0x0000b40023237a23 */ /* 0x000fe400000108d1 */
[----:B------:R-:W-:Y:S01]  /*d1c0*/  FFMA.FTZ R25, R25, c[0x0][0x2d0], -R208 ;  /* 0x0000b40019197a23 */ /* 0x000fe200000108d0 */
[----:B-1----:R-:W-:Y:S01]  /*d1d0*/  FMNMX.FTZ R0, R59, R180, !PT ;  /* 0x000000b43b007209 */ /* 0x002fe20007810000 */
[C---:B--2---:R-:W-:Y:S02]  /*d1e0*/  FMUL.FTZ R132, R182.reuse, R132 ;  /* 0x00000084b6847220 */ /* 0x044fe40000410000 */
[----:B------:R-:W-:Y:S01]  /*d1f0*/  FMUL.FTZ R133, R182, R133 ;  /* 0x00000085b6857220 */ /* 0x000fe20000410000 */
[----:B------:R-:W-:Y:S01]  /*d200*/  FMNMX.FTZ R0, R62, R0, !PT ;  /* 0x000000003e007209 */ /* 0x000fe20007810000 */
[C---:B------:R-:W-:Y:S01]  /*d210*/  FMUL.FTZ R144, R182.reuse, R144 ;  /* 0x00000090b6907220 */ /* 0x040fe20000410000 */
[----:B------:R-:W-:Y:S01]  /*d220*/  MUFU.EX2 R252, R6 ;  /* 0x0000000600fc7308 */ /* 0x000fe20000000800 */
[C---:B------:R-:W-:Y:S01]  /*d230*/  FMUL.FTZ R145, R182.reuse, R145 ;  /* 0x00000091b6917220 */ /* 0x040fe20000410000 */
[----:B------:R-:W-:Y:S01]  /*d240*/  FMNMX.FTZ R0, R63, R0, !PT ;  /* 0x000000003f007209 */ /* 0x000fe20007810000 */
[----:B------:R-:W-:Y:S02]  /*d250*/  FMUL.FTZ R148, R182, R148 ;  /* 0x00000094b6947220 */ /* 0x000fe40000410000 */
[----:B----4-:R-:W-:Y:S02]  /*d260*/  FADD.FTZ R2, -R183, R3 ;  /* 0x00000003b7027221 */ /* 0x010fe40000010100 */
[----:B------:R-:W1:Y:S01]  /*d270*/  SHFL.BFLY PT, R3, R0, 0x2, 0x1f ;  /* 0x0c401f0000037f89 */ /* 0x000e6200000e0000 */
[C---:B------:R-:W-:Y:S02]  /*d280*/  FMUL.FTZ R134, R181.reuse, R134 ;  /* 0x00000086b5867220 */ /* 0x040fe40000410000 */
[----:B------:R-:W-:Y:S01]  /*d290*/  MUFU.EX2 R247, R7 ;  /* 0x0000000700f77308 */ /* 0x000fe20000000800 */
[----:B------:R-:W-:Y:S02]  /*d2a0*/  FMUL.FTZ R2, R2, c[0x0][0x2d0] ;  /* 0x0000b40002027a20 */ /* 0x000fe40000410000 */
[C---:B------:R-:W-:Y:S02]  /*d2b0*/  FMUL.FTZ R135, R181.reuse, R135 ;  /* 0x00000087b5877220 */ /* 0x040fe40000410000 */
[C---:B------:R-:W-:Y:S02]  /*d2c0*/  FMUL.FTZ R146, R181.reuse, R146 ;  /* 0x00000092b5927220 */ /* 0x040fe40000410000 */
[C---:B------:R-:W-:Y:S02]  /*d2d0*/  FMUL.FTZ R147, R181.reuse, R147 ;  /* 0x00000093b5937220 */ /* 0x040fe40000410000 */
[C---:B------:R-:W-:Y:S01]  /*d2e0*/  FMUL.FTZ R149, R182.reuse, R149 ;  /* 0x00000095b6957220 */ /* 0x040fe20000410000 */
[----:B------:R2:W-:Y:S01]  /*d2f0*/  MUFU.EX2 R246, R16 ;  /* 0x0000001000f67308 */ /* 0x0005e20000000800 */
[C---:B------:R-:W-:Y:S02]  /*d300*/  FMUL.FTZ R150, R181.reuse, R150 ;  /* 0x00000096b5967220 */ /* 0x040fe40000410000 */
[C---:B------:R-:W-:Y:S02]  /*d310*/  FMUL.FTZ R151, R181.reuse, R151 ;  /* 0x00000097b5977220 */ /* 0x040fe40000410000 */
[C---:B------:R-:W-:Y:S02]  /*d320*/  FMUL.FTZ R160, R182.reuse, R160 ;  /* 0x000000a0b6a07220 */ /* 0x040fe40000410000 */
[----:B------:R-:W-:Y:S02]  /*d330*/  FMUL.FTZ R161, R182, R161 ;  /* 0x000000a1b6a17220 */ /* 0x000fe40000410000 */
[C---:B------:R-:W-:Y:S01]  /*d340*/  FMUL.FTZ R162, R181.reuse, R162 ;  /* 0x000000a2b5a27220 */ /* 0x040fe20000410000 */
[----:B------:R4:W4:Y:S01]  /*d350*/  MUFU.EX2 R180, R2 ;  /* 0x0000000200b47308 */ /* 0x0009220000000800 */
[----:B-1----:R-:W-:Y:S01]  /*d360*/  FMNMX.FTZ R0, R0, R3, !PT ;  /* 0x0000000300007209 */ /* 0x002fe20007810000 */
[----:B------:R-:W-:Y:S01]  /*d370*/  FMUL.FTZ R163, R181, R163 ;  /* 0x000000a3b5a37220 */ /* 0x000fe20000410000 */
[----:B-----5:R-:W-:Y:S01]  /*d380*/  @P0 IADD3 R3, P2, R249, UR4, RZ ;  /* 0x00000004f9030c10 */ /* 0x020fe2000ff5e0ff */
[C---:B------:R-:W-:Y:S02]  /*d390*/  FMUL.FTZ R164, R182.reuse, R164 ;  /* 0x000000a4b6a47220 */ /* 0x040fe40000410000 */
[C---:B------:R-:W-:Y:S02]  /*d3a0*/  FMUL.FTZ R165, R182.reuse, R165 ;  /* 0x000000a5b6a57220 */ /* 0x040fe40000410000 */
[C---:B------:R-:W-:Y:S02]  /*d3b0*/  FMUL.FTZ R166, R181.reuse, R166 ;  /* 0x000000a6b5a67220 */ /* 0x040fe40000410000 */
[----:B------:R-:W-:Y:S01]  /*d3c0*/  MUFU.EX2 R187, R12 ;  /* 0x0000000c00bb7308 */ /* 0x000fe20000000800 */
[C---:B------:R-:W-:Y:S02]  /*d3d0*/  FMUL.FTZ R167, R181.reuse, R167 ;  /* 0x000000a7b5a77220 */ /* 0x040fe40000410000 */
[----:B------:R-:W-:Y:S01]  /*d3e0*/  FMUL.FTZ R176, R182, R176 ;  /* 0x000000b0b6b07220 */ /* 0x000fe20000410000 */
[----:B--2---:R-:W-:Y:S01]  /*d3f0*/  @P0 IADD3.X R16, R248, UR13, RZ, P2, !PT ;  /* 0x0000000df8100c10 */ /* 0x004fe200097fe4ff */
[C---:B------:R-:W-:Y:S02]  /*d400*/  FMUL.FTZ R177, R182.reuse, R177 ;  /* 0x000000b1b6b17220 */ /* 0x040fe40000410000 */
[C---:B------:R-:W-:Y:S02]  /*d410*/  FMUL.FTZ R178, R181.reuse, R178 ;  /* 0x000000b2b5b27220 */ /* 0x040fe40000410000 */
[----:B------:R-:W-:Y:S01]  /*d420*/  FMUL.FTZ R179, R181, R179 ;  /* 0x000000b3b5b37220 */ /* 0x000fe20000410000 */
[----:B------:R1:W-:Y:S01]  /*d430*/  MUFU.EX2 R222, R17 ;  /* 0x0000001100de7308 */ /* 0x0003e20000000800 */
[C---:B------:R-:W-:Y:S02]  /*d440*/  FMUL.FTZ R68, R182.reuse, R68 ;  /* 0x00000044b6447220 */ /* 0x040fe40000410000 */
[----:B------:R-:W-:Y:S01]  /*d450*/  FMUL.FTZ R69, R182, R69 ;  /* 0x00000045b6457220 */ /* 0x000fe20000410000 */
[----:B----4-:R-:W2:Y:S01]  /*d460*/  SHFL.BFLY PT, R2, R0, 0x1, 0x1f ;  /* 0x0c201f0000027f89 */ /* 0x010ea200000e0000 */
[C---:B------:R-:W-:Y:S02]  /*d470*/  FMUL.FTZ R136, R180.reuse, R136 ;  /* 0x00000088b4887220 */ /* 0x040fe40000410000 */
        /* <DEDUP_REMOVED lines=8> */
[----:B------:R5:W-:Y:S01]  /*d500*/  MUFU.EX2 R221, R19 ;  /* 0x0000001300dd7308 */ /* 0x000be20000000800 */
[C---:B------:R-:W-:Y:S02]  /*d510*/  FMUL.FTZ R168, R180.reuse, R168 ;  /* 0x000000a8b4a87220 */ /* 0x040fe40000410000 */
[----:B------:R-:W-:Y:S01]  /*d520*/  FMUL.FTZ R169, R180, R169 ;  /* 0x000000a9b4a97220 */ /* 0x000fe20000410000 */
[----:B---3--:R-:W-:Y:S01]  /*d530*/  @P0 IADD3 R4, P1, R206, UR4, RZ ;  /* 0x00000004ce040c10 */ /* 0x008fe2000ff3e0ff */
[----:B-1----:R-:W-:Y:S01]  /*d540*/  FMUL.FTZ R17, R182, R201 ;  /* 0x000000c9b6117220 */ /* 0x002fe20000410000 */
[----:B--2---:R-:W-:Y:S01]  /*d550*/  FMNMX.FTZ R2, R0, R2, !PT ;  /* 0x0000000200027209 */ /* 0x004fe20007810000 */
[C---:B------:R-:W-:Y:S01]  /*d560*/  FMUL.FTZ R172, R180.reuse, R172 ;  /* 0x000000acb4ac7220 */ /* 0x040fe20000410000 */
[----:B------:R-:W-:Y:S01]  /*d570*/  @P0 IADD3.X R5, R251, UR13, RZ, P1, !PT ;  /* 0x0000000dfb050c10 */ /* 0x000fe20008ffe4ff */
[----:B------:R-:W-:Y:S01]  /*d580*/  FMUL.FTZ R173, R180, R173 ;  /* 0x000000adb4ad7220 */ /* 0x000fe20000410000 */
[----:B------:R1:W-:Y:S01]  /*d590*/  MUFU.EX2 R251, R8 ;  /* 0x0000000800fb7308 */ /* 0x0003e20000000800 */
[----:B------:R-:W-:Y:S01]  /*d5a0*/  @P0 LEA R6, P3, R4, c[0x0][0x1c8], 0x1 ;  /* 0x0000720004060a11 */ /* 0x000fe200078608ff */
[----:B------:R-:W-:Y:S02]  /*d5b0*/  FADD.FTZ R0, -R2, R186 ;  /* 0x000000ba02007221 */ /* 0x000fe40000010100 */
[----:B----4-:R-:W-:Y:S01]  /*d5c0*/  FMUL.FTZ R18, R181, R202 ;  /* 0x000000cab5127220 */ /* 0x010fe20000410000 */
[----:B------:R-:W-:Y:S01]  /*d5d0*/  @P0 LEA.HI.X R7, R4, c[0x0][0x1cc], R5, 0x1, P3 ;  /* 0x0000730004070a11 */ /* 0x000fe200018f0c05 */
[----:B------:R-:W-:Y:S01]  /*d5e0*/  FFMA.FTZ R5, R9, c[0x0][0x2d0], -R208 ;  /* 0x0000b40009057a23 */ /* 0x000fe200000108d0 */
[----:B------:R-:W-:Y:S01]  /*d5f0*/  @P0 IADD3 R4, P2, R6, UR8, RZ ;  /* 0x0000000806040c10 */ /* 0x000fe2000ff5e0ff */
[----:B------:R-:W-:Y:S02]  /*d600*/  FMUL.FTZ R0, R0, c[0x0][0x2d0] ;  /* 0x0000b40000007a20 */ /* 0x000fe40000410000 */
[----:B------:R2:W3:Y:S01]  /*d610*/  MUFU.EX2 R215, R5 ;  /* 0x0000000500d77308 */ /* 0x0004e20000000800 */
[----:B------:R4:W-:Y:S01]  /*d620*/  @P0 LDGSTS.E.BYPASS.LTC128B.128 [R245+0x4100], [R6.64], !P5 ;  /* 0x0410000006f50fae */ /* 0x0009e2000e901d52 */
[C---:B-----5:R-:W-:Y:S01]  /*d630*/  FMUL.FTZ R19, R181.reuse, R203 ;  /* 0x000000cbb5137220 */ /* 0x060fe20000410000 */
[----:B------:R-:W-:Y:S01]  /*d640*/  MOV R203, R246 ;  /* 0x000000f600cb7202 */ /* 0x000fe20000000f00 */
[C---:B------:R-:W-:Y:S02]  /*d650*/  FMUL.FTZ R70, R181.reuse, R70 ;  /* 0x00000046b5467220 */ /* 0x040fe40000410000 */
[----:B------:R-:W-:Y:S02]  /*d660*/  FMUL.FTZ R71, R181, R71 ;  /* 0x00000047b5477220 */ /* 0x000fe40000410000 */
[C---:B------:R-:W-:Y:S02]  /*d670*/  FMUL.FTZ R72, R180.reuse, R72 ;  /* 0x00000048b4487220 */ /* 0x040fe40000410000 */
[----:B------:R-:W5:Y:S01]  /*d680*/  MUFU.EX2 R0, R0 ;  /* 0x0000000000007308 */ /* 0x000f620000000800 */
[C---:B------:R-:W-:Y:S02]  /*d690*/  FMUL.FTZ R73, R180.reuse, R73 ;  /* 0x00000049b4497220 */ /* 0x040fe40000410000 */
[C---:B------:R-:W-:Y:S01]  /*d6a0*/  FMUL.FTZ R76, R180.reuse, R76 ;  /* 0x0000004cb44c7220 */ /* 0x040fe20000410000 */
[C---:B-1----:R-:W-:Y:S01]  /*d6b0*/  @P0 LEA R8, P1, R3.reuse, c[0x0][0x1c8], 0x1 ;  /* 0x0000720003080a11 */ /* 0x042fe200078208ff */
[----:B------:R-:W-:Y:S02]  /*d6c0*/  FMUL.FTZ R77, R180, R77 ;  /* 0x0000004db44d7220 */ /* 0x000fe40000410000 */
[C---:B------:R-:W-:Y:S01]  /*d6d0*/  FMUL.FTZ R80, R182.reuse, R80 ;  /* 0x00000050b6507220 */ /* 0x040fe20000410000 */
[----:B------:R-:W-:Y:S01]  /*d6e0*/  @P0 LEA.HI.X R9, R3, c[0x0][0x1cc], R16, 0x1, P1 ;  /* 0x0000730003090a11 */ /* 0x000fe200008f0c10 */
[--C-:B------:R-:W-:Y:S01]  /*d6f0*/  FFMA.FTZ R3, R13, c[0x0][0x2d0], -R208.reuse ;  /* 0x0000b4000d037a23 */ /* 0x100fe200000108d0 */
[----:B------:R-:W-:Y:S01]  /*d700*/  MUFU.EX2 R217, R33 ;  /* 0x0000002100d97308 */ /* 0x000fe20000000800 */
[C---:B------:R-:W-:Y:S02]  /*d710*/  FMUL.FTZ R16, R182.reuse, R200 ;  /* 0x000000c8b6107220 */ /* 0x040fe40000410000 */
[----:B------:R1:W-:Y:S01]  /*d720*/  @P0 LDGSTS.E.BYPASS.LTC128B.128 [R245+0x6100], [R8.64], !P4 ;  /* 0x0610000008f50fae */ /* 0x0003e2000e101d52 */
[----:B--2---:R-:W-:Y:S01]  /*d730*/  @P0 IADD3.X R5, R7, UR6, RZ, P2, !PT ;  /* 0x0000000607050c10 */ /* 0x004fe200097fe4ff */
[----:B------:R-:W-:Y:S01]  /*d740*/  FMUL.FTZ R81, R182, R81 ;  /* 0x00000051b6517220 */ /* 0x000fe20000410000 */
[----:B---3--:R-:W-:Y:S01]  /*d750*/  MOV R202, R215 ;  /* 0x000000d700ca7202 */ /* 0x008fe20000000f00 */
[C---:B------:R-:W-:Y:S01]  /*d760*/  FMUL.FTZ R82, R181.reuse, R82 ;  /* 0x00000052b5527220 */ /* 0x040fe20000410000 */
[----:B----4-:R-:W-:Y:S01]  /*d770*/  @P0 IADD3 R6, P1, R4, UR8, RZ ;  /* 0x0000000804060c10 */ /* 0x010fe2000ff3e0ff */
[----:B------:R-:W-:Y:S01]  /*d780*/  FMUL.FTZ R83, R181, R83 ;  /* 0x00000053b5537220 */ /* 0x000fe20000410000 */
[----:B------:R2:W-:Y:S01]  /*d790*/  MUFU.EX2 R186, R3 ;  /* 0x0000000300ba7308 */ /* 0x0005e20000000800 */
[----:B------:R3:W-:Y:S01]  /*d7a0*/  @P0 LDGSTS.E.BYPASS.LTC128B.128 [R245+0x4900], [R4.64], !P5 ;  /* 0x0490000004f50fae */ /* 0x0007e2000e901d52 */
[C---:B------:R-:W-:Y:S01]  /*d7b0*/  @P0 IADD3.X R7, R5.reuse, UR6, RZ, P1, !PT ;  /* 0x0000000605070c10 */ /* 0x040fe20008ffe4ff */
[----:B------:R-:W-:Y:S01]  /*d7c0*/  FMUL.FTZ R84, R182, R84 ;  /* 0x00000054b6547220 */ /* 0x000fe20000410000 */
[----:B------:R-:W-:Y:S01]  /*d7d0*/  @P0 IADD3 R12, P1, R4, UR12, RZ ;  /* 0x0000000c040c0c10 */ /* 0x000fe2000ff3e0ff */
[C---:B-----5:R-:W-:Y:S02]  /*d7e0*/  FMUL.FTZ R138, R0.reuse, R138 ;  /* 0x0000008a008a7220 */ /* 0x060fe40000410000 */
[C---:B------:R-:W-:Y:S01]  /*d7f0*/  FMUL.FTZ R139, R0.reuse, R139 ;  /* 0x0000008b008b7220 */ /* 0x040fe20000410000 */
[----:B------:R-:W-:Y:S01]  /*d800*/  @P0 IADD3.X R13, R5, UR9, RZ, P1, !PT ;  /* 0x00000009050d0c10 */ /* 0x000fe20008ffe4ff */
[----:B------:R3:W-:Y:S01]  /*d810*/  @P0 LDGSTS.E.BYPASS.LTC128B.128 [R245+0x6900], [R4.64+0x80], !P4 ;  /* 0x0690008004f50fae */ /* 0x0007e2000e101d52 */
[C---:B------:R-:W-:Y:S01]  /*d820*/  FMUL.FTZ R142, R0.reuse, R142 ;  /* 0x0000008e008e7220 */ /* 0x040fe20000410000 */
[----:B------:R-:W-:Y:S01]  /*d830*/  MUFU.EX2 R200, R34 ;  /* 0x0000002200c87308 */ /* 0x000fe20000000800 */
[C---:B------:R-:W-:Y:S02]  /*d840*/  FMUL.FTZ R143, R0.reuse, R143 ;  /* 0x0000008f008f7220 */ /* 0x040fe40000410000 */
[C---:B------:R-:W-:Y:S02]  /*d850*/  FMUL.FTZ R154, R0.reuse, R154 ;  /* 0x0000009a009a7220 */ /* 0x040fe40000410000 */
[C---:B------:R-:W-:Y:S01]  /*d860*/  FMUL.FTZ R155, R0.reuse, R155 ;  /* 0x0000009b009b7220 */ /* 0x040fe20000410000 */
[----:B------:R4:W-:Y:S01]  /*d870*/  @P0 LDGSTS.E.BYPASS.LTC128B.128 [R245+0x5100], [R6.64], !P5 ;  /* 0x0510000006f50fae */ /* 0x0009e2000e901d52 */
[----:B------:R-:W-:Y:S01]  /*d880*/  FMUL.FTZ R158, R0, R158 ;  /* 0x0000009e009e7220 */ /* 0x000fe20000410000 */
[----:B-1----:R-:W-:Y:S01]  /*d890*/  @P0 IADD3 R8, P2, R6, UR8, RZ ;  /* 0x0000000806080c10 */ /* 0x002fe2000ff5e0ff */
[C---:B------:R-:W-:Y:S01]  /*d8a0*/  FMUL.FTZ R159, R0.reuse, R159 ;  /* 0x0000009f009f7220 */ /* 0x040fe20000410000 */
[----:B------:R-:W-:Y:S01]  /*d8b0*/  MUFU.EX2 R218, R35 ;  /* 0x0000002300da7308 */ /* 0x000fe20000000800 */
[----:B------:R-:W-:Y:S01]  /*d8c0*/  FMUL.FTZ R170, R0, R170 ;  /* 0x000000aa00aa7220 */ /* 0x000fe20000410000 */
[----:B------:R-:W-:Y:S02]  /*d8d0*/  @P0 IADD3.X R9, R7, UR6, RZ, P2, !PT ;  /* 0x0000000607090c10 */ /* 0x000fe400097fe4ff */
[----:B------:R1:W-:Y:S01]  /*d8e0*/  @P0 LDGSTS.E.BYPASS.LTC128B.128 [R245+0x7100], [R12.64], !P4 ;  /* 0x071000000cf50fae */ /* 0x0003e2000e101d52 */
[----:B--2---:R-:W-:Y:S02]  /*d8f0*/  FMUL.FTZ R3, R2, c[0x0][0x2d0] ;  /* 0x0000b40002037a20 */ /* 0x004fe40000410000 */
[----:B------:R-:W-:Y:S02]  /*d900*/  FMUL.FTZ R171, R0, R171 ;  /* 0x000000ab00ab7220 */ /* 0x000fe40000410000 */
[--C-:B------:R-:W-:Y:S02]  /*d910*/  FFMA.FTZ R14, R14, c[0x0][0x2d0], -R3.reuse ;  /* 0x0000b4000e0e7a23 */ /* 0x100fe40000010803 */
[--C-:B------:R-:W-:Y:S01]  /*d920*/  FFMA.FTZ R15, R15, c[0x0][0x2d0], -R3.reuse ;  /* 0x0000b4000f0f7a23 */ /* 0x100fe20000010803 */
[----:B------:R2:W-:Y:S01]  /*d930*/  @P0 LDGSTS.E.BYPASS.LTC128B.128 [R245+0x5900], [R8.64], !P5 ;  /* 0x0590000008f50fae */ /* 0x0005e2000e901d52 */
[----:B------:R5:W-:Y:S01]  /*d940*/  MUFU.EX2 R213, R14 ;  /* 0x0000000e00d57308 */ /* 0x000be20000000800 */
[--C-:B------:R-:W-:Y:S01]  /*d950*/  FFMA.FTZ R10, R10, c[0x0][0x2d0], -R3.reuse ;  /* 0x0000b4000a0a7a23 */ /* 0x100fe20000010803 */
[----:B---3--:R-:W-:Y:S01]  /*d960*/  @P0 IADD3 R4, P1, R6, UR12, RZ ;  /* 0x0000000c06040c10 */ /* 0x008fe2000ff3e0ff */
[--C-:B------:R-:W-:Y:S02]  /*d970*/  FFMA.FTZ R11, R11, c[0x0][0x2d0], -R3.reuse ;  /* 0x0000b4000b0b7a23 */ /* 0x100fe40000010803 */
[C---:B------:R-:W-:Y:S01]  /*d980*/  FMUL.FTZ R174, R0.reuse, R174 ;  /* 0x000000ae00ae7220 */ /* 0x040fe20000410000 */
[----:B------:R-:W-:Y:S01]  /*d990*/  @P0 IADD3.X R5, R7, UR9, RZ, P1, !PT ;  /* 0x0000000907050c10 */ /* 0x000fe20008ffe4ff */
[C---:B------:R-:W-:Y:S02]  /*d9a0*/  FMUL.FTZ R175, R0.reuse, R175 ;  /* 0x000000af00af7220 */ /* 0x040fe40000410000 */
[----:B------:R-:W-:Y:S01]  /*d9b0*/  FMUL.FTZ R74, R0, R74 ;  /* 0x0000004a004a7220 */ /* 0x000fe20000410000 */
[----:B------:R3:W-:Y:S01]  /*d9c0*/  MUFU.EX2 R214, R15 ;  /* 0x0000000f00d67308 */ /* 0x0007e20000000800 */
[----:B------:R3:W-:Y:S01]  /*d9d0*/  @P0 LDGSTS.E.BYPASS.LTC128B.128 [R245+0x7900], [R4.64], !P4 ;  /* 0x0790000004f50fae */ /* 0x0007e2000e101d52 */
[C---:B----4-:R-:W-:Y:S01]  /*d9e0*/  FMUL.FTZ R6, R181.reuse, R190 ;  /* 0x000000beb5067220 */ /* 0x050fe20000410000 */
[----:B------:R-:W-:Y:S01]  /*d9f0*/  F2FP.PACK_AB R190, R222, R246 ;  /* 0x000000f6debe723e */ /* 0x000fe200000000ff */
[----:B------:R-:W-:Y:S01]  /*da00*/  FMUL.FTZ R7, R181, R191 ;  /* 0x000000bfb5077220 */ /* 0x000fe20000410000 */
[----:B------:R-:W-:Y:S01]  /*da10*/  F2FP.PACK_AB R191, R221, R223 ;  /* 0x000000dfddbf723e */ /* 0x000fe200000000ff */
[----:B------:R-:W-:Y:S02]  /*da20*/  FMUL.FTZ R75, R0, R75 ;  /* 0x0000004b004b7220 */ /* 0x000fe40000410000 */
[C---:B-1----:R-:W-:Y:S01]  /*da30*/  FMUL.FTZ R12, R180.reuse, R196 ;  /* 0x000000c4b40c7220 */ /* 0x042fe20000410000 */
[----:B------:R-:W1:Y:S01]  /*da40*/  LDSM.16.MT88.4 R204, [R225+0x100] ;  /* 0x00010000e1cc783b */ /* 0x000e620000004200 */
[----:B------:R-:W-:Y:S01]  /*da50*/  MUFU.EX2 R211, R10 ;  /* 0x0000000a00d37308 */ /* 0x000fe20000000800 */
[----:B------:R-:W-:Y:S02]  /*da60*/  FMUL.FTZ R13, R180, R197 ;  /* 0x000000c5b40d7220 */ /* 0x000fe40000410000 */
[C---:B------:R-:W-:Y:S02]  /*da70*/  FMUL.FTZ R78, R0.reuse, R78 ;  /* 0x0000004e004e7220 */ /* 0x040fe40000410000 */
[----:B-----5:R-:W-:Y:S02]  /*da80*/  FMUL.FTZ R14, R0, R198 ;  /* 0x000000c6000e7220 */ /* 0x020fe40000410000 */
[C---:B--2---:R-:W-:Y:S01]  /*da90*/  FMUL.FTZ R8, R180.reuse, R192 ;  /* 0x000000c0b4087220 */ /* 0x044fe20000410000 */
[----:B------:R-:W-:Y:S01]  /*daa0*/  F2FP.PACK_AB R192, R215, R251 ;  /* 0x000000fbd7c0723e */ /* 0x000fe200000000ff */
[----:B------:R-:W-:Y:S01]  /*dab0*/  FMUL.FTZ R9, R180, R193 ;  /* 0x000000c1b4097220 */ /* 0x000fe20000410000 */
[----:B------:R-:W2:Y:S01]  /*dac0*/  MUFU.EX2 R212, R11 ;  /* 0x0000000b00d47308 */ /* 0x000ea20000000800 */
[----:B------:R-:W-:Y:S01]  /*dad0*/  FMUL.FTZ R79, R0, R79 ;  /* 0x0000004f004f7220 */ /* 0x000fe20000410000 */
[----:B------:R-:W0:Y:S01]  /*dae0*/  LDGDEPBAR ;  /* 0x00000000000079af */ /* 0x000e220000000000 */
[----:B------:R-:W-:Y:S02]  /*daf0*/  FMUL.FTZ R85, R182, R85 ;  /* 0x00000055b6557220 */ /* 0x000fe40000410000 */
[----:B---3--:R-:W-:Y:S02]  /*db00*/  FMUL.FTZ R15, R0, R199 ;  /* 0x000000c7000f7220 */ /* 0x008fe40000410000 */
[C---:B------:R-:W-:Y:S02]  /*db10*/  FMUL.FTZ R86, R181.reuse, R86 ;  /* 0x00000056b5567220 */ /* 0x040fe40000410000 */
[C---:B------:R-:W-:Y:S01]  /*db20*/  FMUL.FTZ R4, R182.reuse, R188 ;  /* 0x000000bcb6047220 */ /* 0x040fe20000410000 */
[----:B------:R-:W3:Y:S01]  /*db30*/  LDSM.16.MT88.4 R196, [R226+0x100] ;  /* 0x00010000e2c4783b */ /* 0x000ee20000004200 */
[----:B------:R-:W-:Y:S01]  /*db40*/  FMUL.FTZ R5, R182, R189 ;  /* 0x000000bdb6057220 */ /* 0x000fe20000410000 */
[----:B------:R-:W-:Y:S01]  /*db50*/  F2FP.PACK_AB R188, R244, R220 ;  /* 0x000000dcf4bc723e */ /* 0x000fe200000000ff */
[----:B------:R-:W-:Y:S01]  /*db60*/  FMUL.FTZ R87, R181, R87 ;  /* 0x00000057b5577220 */ /* 0x000fe20000410000 */
[----:B------:R-:W-:Y:S01]  /*db70*/  F2FP.PACK_AB R189, R247, R252 ;  /* 0x000000fcf7bd723e */ /* 0x000fe200000000ff */
[--C-:B------:R-:W-:Y:S02]  /*db80*/  FFMA.FTZ R28, R28, c[0x0][0x2d0], -R208.reuse ;  /* 0x0000b4001c1c7a23 */ /* 0x100fe400000108d0 */
[--C-:B------:R-:W-:Y:S02]  /*db90*/  FFMA.FTZ R29, R29, c[0x0][0x2d0], -R208.reuse ;  /* 0x0000b4001d1d7a23 */ /* 0x100fe400000108d0 */
[--C-:B------:R-:W-:Y:S01]  /*dba0*/  FFMA.FTZ R30, R30, c[0x0][0x2d0], -R3.reuse ;  /* 0x0000b4001e1e7a23 */ /* 0x100fe20000010803 */
[----:B------:R-:W-:Y:S01]  /*dbb0*/  MUFU.EX2 R216, R28 ;  /* 0x0000001c00d87308 */ /* 0x000fe20000000800 */
[----:B------:R-:W-:Y:S02]  /*dbc0*/  FFMA.FTZ R31, R31, c[0x0][0x2d0], -R3 ;  /* 0x0000b4001f1f7a23 */ /* 0x000fe40000010803 */
[--C-:B------:R-:W-:Y:S01]  /*dbd0*/  FFMA.FTZ R38, R38, c[0x0][0x2d0], -R209.reuse ;  /* 0x0000b40026267a23 */ /* 0x100fe200000108d1 */
[----:B--2---:R-:W-:Y:S01]  /*dbe0*/  F2FP.PACK_AB R193, R212, R211 ;  /* 0x000000d3d4c1723e */ /* 0x004fe200000000ff */
[--C-:B------:R-:W-:Y:S02]  /*dbf0*/  FFMA.FTZ R39, R39, c[0x0][0x2d0], -R209.reuse ;  /* 0x0000b40027277a23 */ /* 0x100fe400000108d1 */
[----:B------:R-:W-:Y:S01]  /*dc00*/  FFMA.FTZ R51, R51, c[0x0][0x2d0], -R209 ;  /* 0x0000b40033337a23 */ /* 0x000fe200000108d1 */
[-C--:B-1----:R-:W-:Y:S05]  /*dc10*/  HMMA.16816.F32 R4, R188, R204.reuse, R4 ;  /* 0x000000ccbc04723c */ /* 0x082fea0000001804 */
[----:B------:R-:W-:Y:S01]  /*dc20*/  FMUL.FTZ R10, R0, R194 ;  /* 0x000000c2000a7220 */ /* 0x000fe20000410000 */
[----:B------:R-:W-:Y:S01]  /*dc30*/  F2FP.PACK_AB R194, R186, R187 ;  /* 0x000000bbbac2723e */ /* 0x000fe200000000ff */
[----:B------:R-:W-:Y:S01]  /*dc40*/  FMUL.FTZ R11, R0, R195 ;  /* 0x000000c3000b7220 */ /* 0x000fe20000410000 */
[----:B------:R-:W-:Y:S01]  /*dc50*/  F2FP.PACK_AB R195, R214, R213 ;  /* 0x000000d5d6c3723e */ /* 0x000fe200000000ff */
[----:B------:R-:W-:Y:S03]  /*dc60*/  FFMA.FTZ R40, R40, c[0x0][0x2d0], -R208 ;  /* 0x0000b40028287a23 */ /* 0x000fe600000108d0 */
[--C-:B------:R-:W-:Y:S01]  /*dc70*/  FFMA.FTZ R42, R42, c[0x0][0x2d0], -R3.reuse ;  /* 0x0000b4002a2a7a23 */ /* 0x100fe20000010803 */
[----:B------:R-:W-:Y:S01]  /*dc80*/  MUFU.EX2 R215, R40 ;  /* 0x0000002800d77308 */ /* 0x000fe20000000800 */
[--C-:B------:R-:W-:Y:S01]  /*dc90*/  FFMA.FTZ R43, R43, c[0x0][0x2d0], -R3.reuse ;  /* 0x0000b4002b2b7a23 */ /* 0x100fe20000010803 */
[C---:B------:R-:W-:Y:S04]  /*dca0*/  HMMA.16816.F32 R8, R192.reuse, R204, R8 ;  /* 0x000000ccc008723c */ /* 0x040fe80000001808 */
[C---:B------:R-:W-:Y:S02]  /*dcb0*/  FMUL.FTZ R88, R180.reuse, R88 ;  /* 0x00000058b4587220 */ /* 0x040fe40000410000 */
[----:B------:R-:W-:Y:S02]  /*dcc0*/  FMUL.FTZ R89, R180, R89 ;  /* 0x00000059b4597220 */ /* 0x000fe40000410000 */
[-C--:B------:R-:W-:Y:S01]  /*dcd0*/  HMMA.16816.F32 R12, R192, R206.reuse, R12 ;  /* 0x000000cec00c723c */ /* 0x080fe2000000180c */
[----:B------:R1:W-:Y:S03]  /*dce0*/  MUFU.EX2 R204, R32 ;  /* 0x0000002000cc7308 */ /* 0x0003e60000000800 */
[C---:B------:R-:W-:Y:S02]  /*dcf0*/  FMUL.FTZ R90, R0.reuse, R90 ;  /* 0x0000005a005a7220 */ /* 0x040fe40000410000 */
[----:B------:R-:W-:Y:S02]  /*dd00*/  FMUL.FTZ R91, R0, R91 ;  /* 0x0000005b005b7220 */ /* 0x000fe40000410000 */
[C---:B------:R-:W-:Y:S03]  /*dd10*/  HMMA.16816.F32 R16, R188.reuse, R206, R16 ;  /* 0x000000cebc10723c */ /* 0x040fe60000001810 */
[----:B------:R-:W-:Y:S01]  /*dd20*/  MUFU.EX2 R206, R31 ;  /* 0x0000001f00ce7308 */ /* 0x000fe20000000800 */
[C---:B------:R-:W-:Y:S02]  /*dd30*/  FMUL.FTZ R92, R180.reuse, R92 ;  /* 0x0000005cb45c7220 */ /* 0x040fe40000410000 */
[----:B------:R-:W-:Y:S01]  /*dd40*/  FMUL.FTZ R93, R180, R93 ;  /* 0x0000005db45d7220 */ /* 0x000fe20000410000 */
[----:B------:R-:W-:Y:S01]  /*dd50*/  MOV R207, R223 ;  /* 0x000000df00cf7202 */ /* 0x000fe20000000f00 */
[-C--:B---3--:R-:W-:Y:S04]  /*dd60*/  HMMA.16816.F32 R132, R188, R196.reuse, R132 ;  /* 0x000000c4bc84723c */ /* 0x088fe80000001884 */
[C---:B------:R-:W-:Y:S01]  /*dd70*/  FMUL.FTZ R94, R0.reuse, R94 ;  /* 0x0000005e005e7220 */ /* 0x040fe20000410000 */
[----:B------:R-:W-:Y:S01]  /*dd80*/  MUFU.EX2 R205, R25 ;  /* 0x0000001900cd7308 */ /* 0x000fe20000000800 */
[----:B------:R-:W-:Y:S02]  /*dd90*/  FMUL.FTZ R95, R0, R95 ;  /* 0x0000005f005f7220 */ /* 0x000fe40000410000 */
[C---:B------:R-:W-:Y:S01]  /*dda0*/  HMMA.16816.F32 R136, R192.reuse, R196, R136 ;  /* 0x000000c4c088723c */ /* 0x040fe20000001888 */
[----:B-1----:R-:W-:Y:S03]  /*ddb0*/  LDSM.16.MT88.4 R32, [R225+0x900] ;  /* 0x00090000e120783b */ /* 0x002fe60000004200 */
        /* <DEDUP_REMOVED lines=8> */
[----:B------:R-:W-:Y:S02]  /*de40*/  FMUL.FTZ R101, R182, R101 ;  /* 0x00000065b6657220 */ /* 0x000fe40000410000 */
[C---:B------:R-:W-:Y:S04]  /*de50*/  FMUL.FTZ R102, R181.reuse, R102 ;  /* 0x00000066b5667220 */ /* 0x040fe80000410000 */
[C---:B------:R-:W-:Y:S02]  /*de60*/  FMUL.FTZ R103, R181.reuse, R103 ;  /* 0x00000067b5677220 */ /* 0x040fe40000410000 */
        /* <DEDUP_REMOVED lines=27> */
[----:B------:R-:W-:Y:S02]  /*e020*/  FFMA.FTZ R20, R20, c[0x0][0x2d0], -R210 ;  /* 0x0000b40014147a23 */ /* 0x000fe400000108d2 */
[----:B------:R-:W-:Y:S02]  /*e030*/  FFMA.FTZ R24, R24, c[0x0][0x2d0], -R208 ;  /* 0x0000b40018187a23 */ /* 0x000fe400000108d0 */
[----:B------:R-:W-:Y:S02]  /*e040*/  MUFU.EX2 R250, R20 ;  /* 0x0000001400fa7308 */ /* 0x000fe40000000800 */
[--C-:B------:R-:W-:Y:S02]  /*e050*/  FFMA.FTZ R26, R26, c[0x0][0x2d0], -R3.reuse ;  /* 0x0000b4001a1a7a23 */ /* 0x100fe40000010803 */
[----:B------:R-:W-:Y:S02]  /*e060*/  FFMA.FTZ R27, R27, c[0x0][0x2d0], -R3 ;  /* 0x0000b4001b1b7a23 */ /* 0x000fe40000010803 */
[C---:B------:R-:W-:Y:S02]  /*e070*/  FMUL.FTZ R128, R182.reuse, R128 ;  /* 0x00000080b6807220 */ /* 0x040fe40000410000 */
[----:B------:R-:W-:Y:S02]  /*e080*/  FMUL.FTZ R129, R182, R129 ;  /* 0x00000081b6817220 */ /* 0x000fe40000410000 */
[----:B------:R-:W-:Y:S01]  /*e090*/  MUFU.EX2 R20, R29 ;  /* 0x0000001d00147308 */ /* 0x000fe20000000800 */
[--C-:B------:R-:W-:Y:S02]  /*e0a0*/  FFMA.FTZ R37, R37, c[0x0][0x2d0], -R210.reuse ;  /* 0x0000b40025257a23 */ /* 0x100fe400000108d2 */
[--C-:B------:R-:W-:Y:S02]  /*e0b0*/  FFMA.FTZ R36, R36, c[0x0][0x2d0], -R210.reuse ;  /* 0x0000b40024247a23 */ /* 0x100fe400000108d2 */
[----:B------:R-:W-:Y:S02]  /*e0c0*/  FFMA.FTZ R48, R48, c[0x0][0x2d0], -R210 ;  /* 0x0000b40030307a23 */ /* 0x000fe400000108d2 */
[----:B------:R-:W-:Y:S02]  /*e0d0*/  FFMA.FTZ R50, R50, c[0x0][0x2d0], -R209 ;  /* 0x0000b40032327a23 */ /* 0x000fe400000108d1 */
[----:B------:R-:W-:Y:S01]  /*e0e0*/  FFMA.FTZ R41, R41, c[0x0][0x2d0], -R208 ;  /* 0x0000b40029297a23 */ /* 0x000fe200000108d0 */
[----:B------:R-:W-:Y:S01]  /*e0f0*/  MUFU.EX2 R248, R24 ;  /* 0x0000001800f87308 */ /* 0x000fe20000000800 */
[----:B------:R-:W-:Y:S02]  /*e100*/  FFMA.FTZ R49, R49, c[0x0][0x2d0], -R210 ;  /* 0x0000b40031317a23 */ /* 0x000fe400000108d2 */
[--C-:B------:R-:W-:Y:S02]  /*e110*/  FFMA.FTZ R44, R44, c[0x0][0x2d0], -R208.reuse ;  /* 0x0000b4002c2c7a23 */ /* 0x100fe400000108d0 */
[----:B------:R-:W-:Y:S02]  /*e120*/  FFMA.FTZ R45, R45, c[0x0][0x2d0], -R208 ;  /* 0x0000b4002d2d7a23 */ /* 0x000fe400000108d0 */
[--C-:B------:R-:W-:Y:S02]  /*e130*/  FFMA.FTZ R46, R46, c[0x0][0x2d0], -R3.reuse ;  /* 0x0000b4002e2e7a23 */ /* 0x100fe40000010803 */
[----:B------:R-:W-:Y:S01]  /*e140*/  FFMA.FTZ R47, R47, c[0x0][0x2d0], -R3 ;  /* 0x0000b4002f2f7a23 */ /* 0x000fe20000010803 */
[----:B------:R2:W-:Y:S01]  /*e150*/  MUFU.EX2 R246, R37 ;  /* 0x0000002500f67308 */ /* 0x0005e20000000800 */
[-C--:B-1----:R-:W-:Y:S03]  /*e160*/  HMMA.16816.F32 R164, R188, R196.reuse, R164 ;  /* 0x000000c4bca4723c */ /* 0x082fe600000018a4 */
[C---:B------:R-:W-:Y:S02]  /*e170*/  FMUL.FTZ R118, R181.reuse, R118 ;  /* 0x00000076b5767220 */ /* 0x040fe40000410000 */
[----:B------:R-:W-:Y:S02]  /*e180*/  FMUL.FTZ R119, R181, R119 ;  /* 0x00000077b5777220 */ /* 0x000fe40000410000 */
[--C-:B------:R-:W-:Y:S01]  /*e190*/  FFMA.FTZ R21, R21, c[0x0][0x2d0], -R210.reuse ;  /* 0x0000b40015157a23 */ /* 0x100fe200000108d2 */
[C---:B------:R-:W-:Y:S01]  /*e1a0*/  HMMA.16816.F32 R168, R192.reuse, R196, R168 ;  /* 0x000000c4c0a8723c */ /* 0x040fe200000018a8 */
[----:B------:R1:W-:Y:S03]  /*e1b0*/  MUFU.EX2 R223, R49 ;  /* 0x0000003100df7308 */ /* 0x0003e60000000800 */
[--C-:B------:R-:W-:Y:S02]  /*e1c0*/  FFMA.FTZ R23, R23, c[0x0][0x2d0], -R209.reuse ;  /* 0x0000b40017177a23 */ /* 0x100fe400000108d1 */
[--C-:B------:R-:W-:Y:S02]  /*e1d0*/  FFMA.FTZ R22, R22, c[0x0][0x2d0], -R209.reuse ;  /* 0x0000b40016167a23 */ /* 0x100fe400000108d1 */
[-C--:B------:R-:W-:Y:S03]  /*e1e0*/  HMMA.16816.F32 R172, R192, R198.reuse, R172 ;  /* 0x000000c6c0ac723c */ /* 0x080fe600000018ac */
[----:B------:R-:W3:Y:S01]  /*e1f0*/  MUFU.EX2 R201, R21 ;  /* 0x0000001500c97308 */ /* 0x000ee20000000800 */
[C---:B------:R-:W-:Y:S02]  /*e200*/  FMUL.FTZ R130, R181.reuse, R130 ;  /* 0x00000082b5827220 */ /* 0x040fe40000410000 */
[----:B------:R-:W-:Y:S01]  /*e210*/  FMUL.FTZ R131, R181, R131 ;  /* 0x00000083b5837220 */ /* 0x000fe20000410000 */
[----:B--2---:R-:W-:Y:S01]  /*e220*/  MOV R37, R222 ;  /* 0x000000de00257202 */ /* 0x004fe20000000f00 */
[C---:B------:R-:W-:Y:S01]  /*e230*/  HMMA.16816.F32 R176, R188.reuse, R198, R176 ;  /* 0x000000c6bcb0723c */ /* 0x040fe200000018b0 */
[----:B------:R-:W2:Y:S03]  /*e240*/  LDSM.16.MT88.4 R196, [R225+0x2100] ;  /* 0x00210000e1c4783b */ /* 0x000ea60000004200 */
[----:B------:R-:W-:Y:S01]  /*e250*/  FFMA.FTZ R52, R52, c[0x0][0x2d0], -R210 ;  /* 0x0000b40034347a23 */ /* 0x000fe200000108d2 */
[----:B------:R-:W-:Y:S01]  /*e260*/  MUFU.EX2 R222, R51 ;  /* 0x0000003300de7308 */ /* 0x000fe20000000800 */
[----:B------:R-:W-:Y:S02]  /*e270*/  FFMA.FTZ R66, R66, c[0x0][0x2d0], -R209 ;  /* 0x0000b40042427a23 */ /* 0x000fe400000108d1 */
[----:B------:R-:W-:Y:S04]  /*e280*/  FFMA.FTZ R56, R56, c[0x0][0x2d0], -R208 ;  /* 0x0000b40038387a23 */ /* 0x000fe800000108d0 */
[----:B-1----:R-:W-:Y:S02]  /*e290*/  FFMA.FTZ R49, R53, c[0x0][0x2d0], -R210 ;  /* 0x0000b40035317a23 */ /* 0x002fe400000108d2 */
[----:B------:R-:W-:Y:S01]  /*e2a0*/  FFMA.FTZ R53, R62, c[0x0][0x2d0], -R3 ;  /* 0x0000b4003e357a23 */ /* 0x000fe20000010803 */
[----:B------:R-:W1:Y:S01]  /*e2b0*/  MUFU.EX2 R219, R23 ;  /* 0x0000001700db7308 */ /* 0x000e620000000800 */
[----:B------:R-:W-:Y:S09]  /*e2c0*/  FFMA.FTZ R57, R57, c[0x0][0x2d0], -R208 ;  /* 0x0000b40039397a23 */ /* 0x000ff200000108d0 */
[----:B------:R4:W5:Y:S10]  /*e2d0*/  MUFU.EX2 R249, R22 ;  /* 0x0000001600f97308 */ /* 0x0009740000000800 */
[----:B------:R-:W-:Y:S01]  /*e2e0*/  MUFU.EX2 R66, R66 ;  /* 0x0000004200427308 */ /* 0x000fe20000000800 */
[-C--:B--2---:R-:W-:Y:S09]  /*e2f0*/  HMMA.16816.F32 R68, R188, R196.reuse, R68 ;  /* 0x000000c4bc44723c */ /* 0x084ff20000001844 */
[----:B------:R-:W-:Y:S01]  /*e300*/  MUFU.EX2 R53, R53 ;  /* 0x0000003500357308 */ /* 0x000fe20000000800 */
[C---:B------:R-:W-:Y:S08]  /*e310*/  HMMA.16816.F32 R72, R192.reuse, R196, R72 ;  /* 0x000000c4c048723c */ /* 0x040ff00000001848 */
[-C--:B------:R-:W-:Y:S08]  /*e320*/  HMMA.16816.F32 R76, R192, R198.reuse, R76 ;  /* 0x000000c6c04c723c */ /* 0x080ff0000000184c */
[C---:B------:R-:W-:Y:S01]  /*e330*/  HMMA.16816.F32 R80, R188.reuse, R198, R80 ;  /* 0x000000c6bc50723c */ /* 0x040fe20000001850 */
[----:B------:R-:W2:Y:S07]  /*e340*/  LDSM.16.MT88.4 R196, [R226+0x2100] ;  /* 0x00210000e2c4783b */ /* 0x000eae0000004200 */
[-C--:B--2---:R-:W-:Y:S08]  /*e350*/  HMMA.16816.F32 R84, R188, R196.reuse, R84 ;  /* 0x000000c4bc54723c */ /* 0x084ff00000001854 */
        /* <DEDUP_REMOVED lines=10> */
[C---:B------:R-:W-:Y:S01]  /*e400*/  HMMA.16816.F32 R120, R192.reuse, R196, R120 ;  /* 0x000000c4c078723c */ /* 0x040fe20000001878 */
[----:B------:R-:W-:Y:S06]  /*e410*/  MUFU.EX2 R196, R26 ;  /* 0x0000001a00c47308 */ /* 0x000fec0000000800 */
[----:B---3--:R-:W-:Y:S01]  /*e420*/  MOV R197, R201 ;  /* 0x000000c900c57202 */ /* 0x008fe20000000f00 */
[-C--:B------:R-:W-:Y:S04]  /*e430*/  HMMA.16816.F32 R124, R192, R198.reuse, R124 ;  /* 0x000000c6c07c723c */ /* 0x080fe8000000187c */
[----:B------:R-:W-:Y:S02]  /*e440*/  MOV R201, R247 ;  /* 0x000000f700c97202 */ /* 0x000fe40000000f00 */
[----:B------:R2:W-:Y:S01]  /*e450*/  MUFU.EX2 R247, R48 ;  /* 0x0000003000f77308 */ /* 0x0005e20000000800 */
[----:B------:R-:W-:Y:S01]  /*e460*/  MOV R194, R205 ;  /* 0x000000cd00c27202 */ /* 0x000fe20000000f00 */
[----:B------:R-:W-:Y:S04]  /*e470*/  HMMA.16816.F32 R128, R188, R198, R128 ;  /* 0x000000c6bc80723c */ /* 0x000fe80000001880 */
[----:B------:R-:W-:Y:S02]  /*e480*/  MOV R193, R204 ;  /* 0x000000cc00c17202 */ /* 0x000fe40000000f00 */
[----:B------:R-:W-:Y:S02]  /*e490*/  MOV R192, R200 ;  /* 0x000000c800c07202 */ /* 0x000fe40000000f00 */
[----:B------:R3:W-:Y:S01]  /*e4a0*/  MUFU.EX2 R205, R30 ;  /* 0x0000001e00cd7308 */ /* 0x0007e20000000800 */
[----:B-1----:R-:W-:Y:S03]  /*e4b0*/  MOV R195, R219 ;  /* 0x000000db00c37202 */ /* 0x002fe60000000f00 */
[----:B------:R-:W-:Y:S02]  /*e4c0*/  MOV R191, R218 ;  /* 0x000000da00bf7202 */ /* 0x000fe40000000f00 */
[----:B------:R-:W-:Y:S02]  /*e4d0*/  MOV R198, R217 ;  /* 0x000000d900c67202 */ /* 0x000fe40000000f00 */
[----:B------:R-:W-:Y:S02]  /*e4e0*/  MOV R190, R20 ;  /* 0x0000001400be7202 */ /* 0x000fe40000000f00 */
[----:B------:R-:W1:Y:S01]  /*e4f0*/  MUFU.EX2 R204, R27 ;  /* 0x0000001b00cc7308 */ /* 0x000e620000000800 */
[----:B------:R-:W-:Y:S02]  /*e500*/  F2FP.PACK_AB R20, R197, R250 ;  /* 0x000000fac514723e */ /* 0x000fe400000000ff */
[----:B----4-:R-:W-:Y:S01]  /*e510*/  F2FP.PACK_AB R22, R198, R193 ;  /* 0x000000c1c616723e */ /* 0x010fe200000000ff */
[--C-:B--2---:R-:W-:Y:S01]  /*e520*/  FFMA.FTZ R48, R64, c[0x0][0x2d0], -R210.reuse ;  /* 0x0000b40040307a23 */ /* 0x104fe200000108d2 */
[----:B-----5:R-:W-:Y:S01]  /*e530*/  F2FP.PACK_AB R21, R195, R249 ;  /* 0x000000f9c315723e */ /* 0x020fe200000000ff */
[----:B------:R-:W-:Y:S01]  /*e540*/  FFMA.FTZ R210, R65, c[0x0][0x2d0], -R210 ;  /* 0x0000b40041d27a23 */ /* 0x000fe200000108d2 */
[----:B------:R-:W-:Y:S02]  /*e550*/  F2FP.PACK_AB R23, R191, R192 ;  /* 0x000000c0bf17723e */ /* 0x000fe400000000ff */
[----:B------:R-:W-:Y:S01]  /*e560*/  MOV R199, R216 ;  /* 0x000000d800c77202 */ /* 0x000fe20000000f00 */
[----:B------:R2:W-:Y:S01]  /*e570*/  MUFU.EX2 R217, R38 ;  /* 0x0000002600d97308 */ /* 0x0005e20000000800 */
[----:B------:R-:W-:Y:S02]  /*e580*/  F2FP.PACK_AB R24, R194, R248 ;  /* 0x000000f8c218723e */ /* 0x000fe400000000ff */
[----:B------:R-:W-:Y:S01]  /*e590*/  F2FP.PACK_AB R26, R190, R199 ;  /* 0x000000c7be1a723e */ /* 0x000fe200000000ff */
[-C--:B------:R-:W-:Y:S01]  /*e5a0*/  HMMA.16816.F32 R4, R20, R32.reuse, R4 ;  /* 0x000000201404723c */ /* 0x080fe20000001804 */
[----:B---3--:R-:W3:Y:S04]  /*e5b0*/  LDSM.16.MT88.4 R28, [R226+0x900] ;  /* 0x00090000e21c783b */ /* 0x008ee80000004200 */
[----:B------:R-:W-:Y:S01]  /*e5c0*/  MOV R200, R244 ;  /* 0x000000f400c87202 */ /* 0x000fe20000000f00 */
[----:B------:R4:W-:Y:S01]  /*e5d0*/  MUFU.EX2 R219, R39 ;  /* 0x0000002700db7308 */ /* 0x0009e20000000800 */
[----:B------:R-:W-:Y:S02]  /*e5e0*/  MOV R188, R221 ;  /* 0x000000dd00bc7202 */ /* 0x000fe40000000f00 */
[----:B------:R-:W-:Y:S03]  /*e5f0*/  MOV R189, R186 ;  /* 0x000000ba00bd7202 */ /* 0x000fe60000000f00 */
[----:B-1----:R-:W-:Y:S02]  /*e600*/  F2FP.PACK_AB R25, R204, R196 ;  /* 0x000000c4cc19723e */ /* 0x002fe400000000ff */
[----:B------:R-:W-:Y:S02]  /*e610*/  F2FP.PACK_AB R27, R206, R205 ;  /* 0x000000cdce1b723e */ /* 0x000fe400000000ff */
[----:B------:R-:W-:Y:S01]  /*e620*/  MUFU.EX2 R186, R43 ;  /* 0x0000002b00ba7308 */ /* 0x000fe20000000800 */
[----:B--2---:R-:W2:Y:S04]  /*e630*/  LDL.LU R38, [R1+0x2c] ;  /* 0x00002c0001267983 */ /* 0x004ea80000300800 */
[C---:B------:R-:W-:Y:S05]  /*e640*/  HMMA.16816.F32 R8, R24.reuse, R32, R8 ;  /* 0x000000201808723c */ /* 0x040fea0000001808 */
[----:B------:R1:W-:Y:S03]  /*e650*/  MUFU.EX2 R244, R36 ;  /* 0x0000002400f47308 */ /* 0x0003e60000000800 */
[-C--:B------:R-:W-:Y:S01]  /*e660*/  HMMA.16816.F32 R12, R24, R34.reuse, R12 ;  /* 0x00000022180c723c */ /* 0x080fe2000000180c */
[----:B----4-:R-:W4:Y:S04]  /*e670*/  LDL.LU R39, [R1+0x8] ;  /* 0x0000080001277983 */ /* 0x010f280000300800 */
[----:B------:R-:W5:Y:S02]  /*e680*/  LDL.LU R51, [R1+0xc] ;  /* 0x00000c0001337983 */ /* 0x000f640000300800 */
[----:B------:R1:W-:Y:S01]  /*e690*/  MUFU.EX2 R221, R50 ;  /* 0x0000003200dd7308 */ /* 0x0003e20000000800 */
[C---:B------:R-:W-:Y:S01]  /*e6a0*/  HMMA.16816.F32 R16, R20.reuse, R34, R16 ;  /* 0x000000221410723c */ /* 0x040fe20000001810 */
[----:B------:R-:W5:Y:S04]  /*e6b0*/  LDL.LU R40, [R1+0x4] ;  /* 0x0000040001287983 */ /* 0x000f680000300800 */
[----:B------:R-:W-:Y:S03]  /*e6c0*/  LDSM.16.MT88.4 R32, [R226+0x1100] ;  /* 0x00110000e220783b */ /* 0x000fe60000004200 */
[-C--:B---3--:R-:W-:Y:S01]  /*e6d0*/  HMMA.16816.F32 R132, R20, R28.reuse, R132 ;  /* 0x0000001c1484723c */ /* 0x088fe20000001884 */
[----:B------:R3:W2:Y:S03]  /*e6e0*/  MUFU.EX2 R216, R41 ;  /* 0x0000002900d87308 */ /* 0x0006a60000000800 */
[----:B-1----:R-:W-:Y:S04]  /*e6f0*/  MOV R36, R187 ;  /* 0x000000bb00247202 */ /* 0x002fe80000000f00 */
[C---:B------:R-:W-:Y:S03]  /*e700*/  HMMA.16816.F32 R136, R24.reuse, R28, R136 ;  /* 0x0000001c1888723c */ /* 0x040fe60000001888 */
[----:B------:R-:W1:Y:S01]  /*e710*/  MUFU.EX2 R187, R42 ;  /* 0x0000002a00bb7308 */ /* 0x000e620000000800 */
[--C-:B------:R-:W-:Y:S04]  /*e720*/  FFMA.FTZ R50, R60, c[0x0][0x2d0], -R208.reuse ;  /* 0x0000b4003c327a23 */ /* 0x100fe800000108d0 */
[-C--:B------:R-:W-:Y:S04]  /*e730*/  HMMA.16816.F32 R140, R24, R30.reuse, R140 ;  /* 0x0000001e188c723c */ /* 0x080fe8000000188c */
[----:B------:R-:W-:Y:S01]  /*e740*/  FFMA.FTZ R208, R61, c[0x0][0x2d0], -R208 ;  /* 0x0000b4003dd07a23 */ /* 0x000fe200000108d0 */
[----:B------:R-:W-:Y:S03]  /*e750*/  MUFU.EX2 R218, R44 ;  /* 0x0000002c00da7308 */ /* 0x000fe60000000800 */
[C---:B------:R-:W-:Y:S01]  /*e760*/  HMMA.16816.F32 R144, R20.reuse, R30, R144 ;  /* 0x0000001e1490723c */ /* 0x040fe20000001890 */
[----:B------:R-:W1:Y:S03]  /*e770*/  LDSM.16.MT88.4 R28, [R228+0x900] ;  /* 0x00090000e41c783b */ /* 0x000e660000004200 */
[----:B---3--:R-:W-:Y:S03]  /*e780*/  MOV R41, R220 ;  /* 0x000000dc00297202 */ /* 0x008fe60000000f00 */
[----:B------:R3:W1:Y:S10]  /*e790*/  MUFU.EX2 R220, R45 ;  /* 0x0000002d00dc7308 */ /* 0x0006740000000800 */
[----:B------:R1:W-:Y:S10]  /*e7a0*/  MUFU.EX2 R64, R46 ;  /* 0x0000002e00407308 */ /* 0x0003f40000000800 */
[----:B------:R1:W1:Y:S01]  /*e7b0*/  MUFU.EX2 R60, R47 ;  /* 0x0000002f003c7308 */ /* 0x0002620000000800 */
[----:B---3--:R-:W-:Y:S02]  /*e7c0*/  FFMA.FTZ R45, R55, c[0x0][0x2d0], -R209 ;  /* 0x0000b400372d7a23 */ /* 0x008fe400000108d1 */
[----:B------:R-:W-:Y:S07]  /*e7d0*/  FFMA.FTZ R55, R58, c[0x0][0x2d0], -R3 ;  /* 0x0000b4003a377a23 */ /* 0x000fee0000010803 */
[----:B------:R-:W-:Y:S01]  /*e7e0*/  MUFU.EX2 R65, R45 ;  /* 0x0000002d00417308 */ /* 0x000fe20000000800 */
[-C--:B-1----:R-:W-:Y:S03]  /*e7f0*/  HMMA.16816.F32 R148, R20, R28.reuse, R148 ;  /* 0x0000001c1494723c */ /* 0x082fe60000001894 */
[--C-:B------:R-:W-:Y:S02]  /*e800*/  FFMA.FTZ R46, R54, c[0x0][0x2d0], -R209.reuse ;  /* 0x0000b400362e7a23 */ /* 0x100fe400000108d1 */
[----:B------:R-:W-:Y:S04]  /*e810*/  FFMA.FTZ R209, R67, c[0x0][0x2d0], -R209 ;  /* 0x0000b40043d17a23 */ /* 0x000fe800000108d1 */
[----:B------:R-:W-:Y:S03]  /*e820*/  MUFU.EX2 R58, R50 ;  /* 0x00000032003a7308 */ /* 0x000fe60000000800 */
[--C-:B------:R-:W-:Y:S01]  /*e830*/  FFMA.FTZ R54, R59, c[0x0][0x2d0], -R3.reuse ;  /* 0x0000b4003b367a23 */ /* 0x100fe20000010803 */
[C---:B------:R-:W-:Y:S04]  /*e840*/  HMMA.16816.F32 R152, R24.reuse, R28, R152 ;  /* 0x0000001c1898723c */ /* 0x040fe80000001898 */
[----:B------:R-:W-:Y:S01]  /*e850*/  MOV R47, R36 ;  /* 0x00000024002f7202 */ /* 0x000fe20000000f00 */
[----:B------:R-:W-:Y:S03]  /*e860*/  FFMA.FTZ R3, R63, c[0x0][0x2d0], -R3 ;  /* 0x0000b4003f037a23 */ /* 0x000fe60000010803 */
[-C--:B------:R-:W-:Y:S01]  /*e870*/  HMMA.16816.F32 R156, R24, R30.reuse, R156 ;  /* 0x0000001e189c723c */ /* 0x080fe2000000189c */
[----:B------:R-:W-:Y:S07]  /*e880*/  MUFU.EX2 R67, R49 ;  /* 0x0000003100437308 */ /* 0x000fee0000000800 */
[C---:B------:R-:W-:Y:S01]  /*e890*/  HMMA.16816.F32 R160, R20.reuse, R30, R160 ;  /* 0x0000001e14a0723c */ /* 0x040fe200000018a0 */
[----:B------:R-:W1:Y:S02]  /*e8a0*/  LDSM.16.MT88.4 R28, [R227+0x900] ;  /* 0x00090000e31c783b */ /* 0x000e640000004200 */
[----:B------:R-:W-:Y:S10]  /*e8b0*/  MUFU.EX2 R62, R46 ;  /* 0x0000002e003e7308 */ /* 0x000ff40000000800 */
[----:B------:R-:W-:Y:S10]  /*e8c0*/  MUFU.EX2 R210, R210 ;  /* 0x000000d200d27308 */ /* 0x000ff40000000800 */
[----:B------:R-:W-:Y:S10]  /*e8d0*/  MUFU.EX2 R209, R209 ;  /* 0x000000d100d17308 */ /* 0x000ff40000000800 */
[----:B------:R-:W-:Y:S01]  /*e8e0*/  MUFU.EX2 R208, R208 ;  /* 0x000000d000d07308 */ /* 0x000fe20000000800 */
[-C--:B-1----:R-:W-:Y:S09]  /*e8f0*/  HMMA.16816.F32 R164, R20, R28.reuse, R164 ;  /* 0x0000001c14a4723c */ /* 0x082ff200000018a4 */
[----:B------:R-:W-:Y:S01]  /*e900*/  MUFU.EX2 R63, R52 ;  /* 0x00000034003f7308 */ /* 0x000fe20000000800 */
[C---:B------:R-:W-:Y:S09]  /*e910*/  HMMA.16816.F32 R168, R24.reuse, R28, R168 ;  /* 0x0000001c18a8723c */ /* 0x040ff200000018a8 */
[----:B------:R1:W3:Y:S01]  /*e920*/  MUFU.EX2 R52, R3 ;  /* 0x0000000300347308 */ /* 0x0002e20000000800 */
[-C--:B------:R-:W-:Y:S09]  /*e930*/  HMMA.16816.F32 R172, R24, R30.reuse, R172 ;  /* 0x0000001e18ac723c */ /* 0x080ff200000018ac */
[----:B------:R-:W-:Y:S01]  /*e940*/  MUFU.EX2 R59, R57 ;  /* 0x00000039003b7308 */ /* 0x000fe20000000800 */
[C---:B------:R-:W-:Y:S01]  /*e950*/  HMMA.16816.F32 R176, R20.reuse, R30, R176 ;  /* 0x0000001e14b0723c */ /* 0x040fe200000018b0 */
[----:B------:R-:W1:Y:S08]  /*e960*/  LDSM.16.MT88.4 R28, [R225+0x2900] ;  /* 0x00290000e11c783b */ /* 0x000e700000004200 */
[----:B------:R-:W-:Y:S10]  /*e970*/  MUFU.EX2 R61, R56 ;  /* 0x00000038003d7308 */ /* 0x000ff40000000800 */
[----:B------:R-:W-:Y:S10]  /*e980*/  MUFU.EX2 R55, R55 ;  /* 0x0000003700377308 */ /* 0x000ff40000000800 */
[----:B------:R-:W2:Y:S01]  /*e990*/  MUFU.EX2 R54, R54 ;  /* 0x0000003600367308 */ /* 0x000ea20000000800 */
[-C--:B-1----:R-:W-:Y:S08]  /*e9a0*/  HMMA.16816.F32 R68, R20, R28.reuse, R68 ;  /* 0x0000001c1444723c */ /* 0x082ff00000001844 */
[C---:B------:R-:W-:Y:S08]  /*e9b0*/  HMMA.16816.F32 R72, R24.reuse, R28, R72 ;  /* 0x0000001c1848723c */ /* 0x040ff00000001848 */
[-C--:B------:R-:W-:Y:S08]  /*e9c0*/  HMMA.16816.F32 R76, R24, R30.reuse, R76 ;  /* 0x0000001e184c723c */ /* 0x080ff0000000184c */
[C---:B------:R-:W-:Y:S01]  /*e9d0*/  HMMA.16816.F32 R80, R20.reuse, R30, R80 ;  /* 0x0000001e1450723c */ /* 0x040fe20000001850 */
[----:B------:R-:W1:Y:S07]  /*e9e0*/  LDSM.16.MT88.4 R28, [R226+0x2900] ;  /* 0x00290000e21c783b */ /* 0x000e6e0000004200 */
[-C--:B-1----:R-:W-:Y:S08]  /*e9f0*/  HMMA.16816.F32 R84, R20, R28.reuse, R84 ;  /* 0x0000001c1454723c */ /* 0x082ff00000001854 */
[C---:B------:R-:W-:Y:S04]  /*ea00*/  HMMA.16816.F32 R88, R24.reuse, R28, R88 ;  /* 0x0000001c1858723c */ /* 0x040fe80000001858 */
[----:B--2---:R-:W-:Y:S04]  /*ea10*/  FFMA.FTZ R44, R0, R38, R211 ;  /* 0x00000026002c7223 */ /* 0x004fe800000100d3 */
[-C--:B------:R-:W-:Y:S04]  /*ea20*/  HMMA.16816.F32 R92, R24, R30.reuse, R92 ;  /* 0x0000001e185c723c */ /* 0x080fe8000000185c */
[----:B------:R-:W-:Y:S02]  /*ea30*/  MOV R211, R202 ;  /* 0x000000ca00d37202 */ /* 0x000fe40000000f00 */
[----:B------:R-:W-:Y:S02]  /*ea40*/  MOV R0, R201 ;  /* 0x000000c900007202 */ /* 0x000fe40000000f00 */
[C---:B------:R-:W-:Y:S01]  /*ea50*/  HMMA.16816.F32 R96, R20.reuse, R30, R96 ;  /* 0x0000001e1460723c */ /* 0x040fe20000001860 */
[----:B------:R-:W1:Y:S03]  /*ea60*/  LDSM.16.MT88.4 R28, [R228+0x2900] ;  /* 0x00290000e41c783b */ /* 0x000e660000004200 */
[----:B----4-:R-:W-:Y:S01]  /*ea70*/  FFMA.FTZ R180, R180, R39, R251 ;  /* 0x00000027b4b47223 */ /* 0x010fe200000100fb */
[----:B------:R-:W-:Y:S01]  /*ea80*/  MOV R251, R203 ;  /* 0x000000cb00fb7202 */ /* 0x000fe20000000f00 */
[----:B-----5:R-:W-:Y:S01]  /*ea90*/  FFMA.FTZ R181, R181, R51, R252 ;  /* 0x00000033b5b57223 */ /* 0x020fe200000100fc */
[----:B------:R-:W-:Y:S02]  /*eaa0*/  MOV R51, R37 ;  /* 0x0000002500337202 */ /* 0x000fe40000000f00 */
[----:B------:R-:W-:Y:S03]  /*eab0*/  LDSM.16.MT88.4 R36, [R228+0x1100] ;  /* 0x00110000e424783b */ /* 0x000fe60000004200 */
[----:B------:R-:W-:Y:S01]  /*eac0*/  FFMA.FTZ R182, R182, R40, R41 ;  /* 0x00000028b6b67223 */ /* 0x000fe20000010029 */
[----:B------:R-:W-:Y:S01]  /*ead0*/  MOV R252, R207 ;  /* 0x000000cf00fc7202 */ /* 0x000fe20000000f00 */
[----:B------:R-:W-:Y:S01]  /*eae0*/  FADD.FTZ R0, R0, R181 ;  /* 0x000000b500007221 */ /* 0x000fe20000010000 */
[----:B------:R2:W4:Y:S01]  /*eaf0*/  MUFU.EX2 R207, R48 ;  /* 0x0000003000cf7308 */ /* 0x0005220000000800 */
[----:B------:R-:W-:Y:S01]  /*eb00*/  MOV R181, R192 ;  /* 0x000000c000b57202 */ /* 0x000fe20000000f00 */
[----:B------:R-:W-:Y:S01]  /*eb10*/  LDSM.16.MT88.4 R40, [R227+0x1100] ;  /* 0x00110000e328783b */ /* 0x000fe20000004200 */
[----:B------:R-:W-:Y:S01]  /*eb20*/  FADD.FTZ R0, R252, R0 ;  /* 0x00000000fc007221 */ /* 0x000fe20000010000 */
[----:B------:R-:W-:Y:S03]  /*eb30*/  MOV R252, R190 ;  /* 0x000000be00fc7202 */ /* 0x000fe60000000f00 */
[----:B------:R-:W-:Y:S04]  /*eb40*/  FADD.FTZ R3, R188, R0 ;  /* 0x00000000bc037221 */ /* 0x000fe80000010000 */
[----:B------:R-:W-:Y:S01]  /*eb50*/  FADD.FTZ R3, R249, R3 ;  /* 0x00000003f9037221 */ /* 0x000fe20000010000 */
        /* <DEDUP_REMOVED lines=27> */
[----:B------:R-:W5:Y:S07]  /*ed10*/  LDSM.16.MT88.4 R32, [R226+0x3100] ;  /* 0x00310000e220783b */ /* 0x000f6e0000004200 */
        /* <DEDUP_REMOVED lines=9> */
[----:B------:R-:W2:Y:S07]  /*edb0*/  LDSM.16.MT88.4 R40, [R227+0x3100] ;  /* 0x00310000e328783b */ /* 0x000eae0000004200 */
[-C--:B-1----:R-:W-:Y:S08]  /*edc0*/  HMMA.16816.F32 R68, R20, R24.reuse, R68 ;  /* 0x000000181444723c */ /* 0x082ff00000001844 */
[C---:B------:R-:W-:Y:S07]  /*edd0*/  HMMA.16816.F32 R72, R28.reuse, R24, R72 ;  /* 0x000000181c48723c */ /* 0x040fee0000001848 */
[----:B------:R-:W-:Y:S01]  /*ede0*/  MOV R25, R200 ;  /* 0x000000c800197202 */ /* 0x000fe20000000f00 */
[-C--:B------:R-:W-:Y:S01]  /*edf0*/  HMMA.16816.F32 R76, R28, R26.reuse, R76 ;  /* 0x0000001a1c4c723c */ /* 0x080fe2000000184c */
[----:B------:R-:W1:Y:S03]  /*ee00*/  LDSM.16.MT88.4 R200, [R225+0x1900] ;  /* 0x00190000e1c8783b */ /* 0x000e660000004200 */
[----:B------:R-:W-:Y:S01]  /*ee10*/  FADD.FTZ R24, R25, R182 ;  /* 0x000000b619187221 */ /* 0x000fe20000010000 */
[----:B------:R-:W-:Y:S01]  /*ee20*/  MOV R182, R199 ;  /* 0x000000c700b67202 */ /* 0x000fe20000000f00 */
[----:B------:R-:W-:Y:S01]  /*ee30*/  FADD.FTZ R25, R211, R180 ;  /* 0x000000b4d3197221 */ /* 0x000fe20000010000 */
[----:B------:R-:W-:Y:S01]  /*ee40*/  MOV R211, R198 ;  /* 0x000000c600d37202 */ /* 0x000fe20000000f00 */
[C---:B------:R-:W-:Y:S04]  /*ee50*/  HMMA.16816.F32 R80, R20.reuse, R26, R80 ;  /* 0x0000001a1450723c */ /* 0x040fe80000001850 */
[----:B------:R-:W-:Y:S01]  /*ee60*/  FADD.FTZ R25, R47, R25 ;  /* 0x000000192f197221 */ /* 0x000fe20000010000 */
[----:B------:R-:W-:Y:S01]  /*ee70*/  MOV R180, R193 ;  /* 0x000000c100b47202 */ /* 0x000fe20000000f00 */
[----:B------:R-:W-:Y:S01]  /*ee80*/  FADD.FTZ R24, R251, R24 ;  /* 0x00000018fb187221 */ /* 0x000fe20000010000 */
[----:B------:R-:W-:Y:S01]  /*ee90*/  MOV R251, R191 ;  /* 0x000000bf00fb7202 */ /* 0x000fe20000000f00 */
[-C--:B-----5:R-:W-:Y:S04]  /*eea0*/  HMMA.16816.F32 R84, R20, R32.reuse, R84 ;  /* 0x000000201454723c */ /* 0x0a0fe80000001854 */
[----:B------:R-:W-:Y:S01]  /*eeb0*/  FADD.FTZ R26, R212, R44 ;  /* 0x0000002cd41a7221 */ /* 0x000fe20000010000 */
[----:B---3--:R-:W-:Y:S01]  /*eec0*/  F2FP.PACK_AB R27, R52, R53 ;  /* 0x00000035341b723e */ /* 0x008fe200000000ff */
[----:B------:R-:W-:Y:S01]  /*eed0*/  LDSM.16.MT88.4 R44, [R226+0x3900] ;  /* 0x00390000e22c783b */ /* 0x000fe20000004200 */
[----:B------:R-:W-:Y:S01]  /*eee0*/  FADD.FTZ R24, R51, R24 ;  /* 0x0000001833187221 */ /* 0x000fe20000010000 */
[C---:B------:R-:W-:Y:S04]  /*eef0*/  HMMA.16816.F32 R88, R28.reuse, R32, R88 ;  /* 0x000000201c58723c */ /* 0x040fe80000001858 */
[----:B------:R-:W-:Y:S01]  /*ef00*/  FADD.FTZ R0, R189, R25 ;  /* 0x00000019bd007221 */ /* 0x000fe20000010000 */
[----:B------:R-:W-:Y:S01]  /*ef10*/  F2FP.PACK_AB R25, R54, R55 ;  /* 0x000000373619723e */ /* 0x000fe200000000ff */
[----:B--2---:R-:W-:Y:S01]  /*ef20*/  LDSM.16.MT88.4 R48, [R228+0x3900] ;  /* 0x00390000e430783b */ /* 0x004fe20000004200 */
[----:B------:R-:W-:Y:S01]  /*ef30*/  FADD.FTZ R57, R250, R24 ;  /* 0x00000018fa397221 */ /* 0x000fe20000010000 */
[-C--:B------:R-:W-:Y:S04]  /*ef40*/  HMMA.16816.F32 R92, R28, R34.reuse, R92 ;  /* 0x000000221c5c723c */ /* 0x080fe8000000185c */
[----:B------:R-:W-:Y:S01]  /*ef50*/  F2FP.PACK_AB R24, R59, R61 ;  /* 0x0000003d3b18723e */ /* 0x000fe200000000ff */
[----:B------:R-:W-:Y:S01]  /*ef60*/  FADD.FTZ R26, R213, R26 ;  /* 0x0000001ad51a7221 */ /* 0x000fe20000010000 */
[----:B------:R-:W-:Y:S01]  /*ef70*/  MOV R212, R194 ;  /* 0x000000c200d47202 */ /* 0x000fe20000000f00 */
[----:B------:R-:W-:Y:S01]  /*ef80*/  FADD.FTZ R0, R248, R0 ;  /* 0x00000000f8007221 */ /* 0x000fe20000010000 */
[C---:B------:R-:W-:Y:S01]  /*ef90*/  HMMA.16816.F32 R96, R20.reuse, R34, R96 ;  /* 0x000000221460723c */ /* 0x040fe20000001860 */
[----:B------:R-:W2:Y:S03]  /*efa0*/  LDSM.16.MT88.4 R32, [R226+0x1900] ;  /* 0x00190000e220783b */ /* 0x000ea60000004200 */
[----:B------:R-:W-:Y:S01]  /*efb0*/  FADD.FTZ R26, R214, R26 ;  /* 0x0000001ad61a7221 */ /* 0x000fe20000010000 */
[----:B------:R-:W-:Y:S01]  /*efc0*/  MOV R213, R195 ;  /* 0x000000c300d57202 */ /* 0x000fe20000000f00 */
[----:B------:R-:W-:Y:S01]  /*efd0*/  FADD.FTZ R0, R212, R0 ;  /* 0x00000000d4007221 */ /* 0x000fe20000010000 */
[----:B------:R-:W-:Y:S01]  /*efe0*/  MOV R214, R197 ;  /* 0x000000c500d67202 */ /* 0x000fe20000000f00 */
[-C--:B------:R-:W-:Y:S04]  /*eff0*/  HMMA.16816.F32 R100, R20, R36.reuse, R100 ;  /* 0x000000241464723c */ /* 0x080fe80000001864 */
[----:B------:R-:W-:Y:S01]  /*f000*/  FADD.FTZ R56, R196, R26 ;  /* 0x0000001ac4387221 */ /* 0x000fe20000010000 */
[----:B------:R-:W-:Y:S01]  /*f010*/  F2FP.PACK_AB R26, R208, R58 ;  /* 0x0000003ad01a723e */ /* 0x000fe200000000ff */
[----:B------:R-:W-:Y:S01]  /*f020*/  FADD.FTZ R0, R182, R0 ;  /* 0x00000000b6007221 */ /* 0x000fe20000010000 */
[----:B------:R-:W-:Y:S01]  /*f030*/  MOV R182, R2 ;  /* 0x0000000200b67202 */ /* 0x000fe20000000f00 */
[C---:B------:R-:W-:Y:S04]  /*f040*/  HMMA.16816.F32 R104, R28.reuse, R36, R104 ;  /* 0x000000241c68723c */ /* 0x040fe80000001868 */
[----:B------:R-:W-:Y:S04]  /*f050*/  FADD.FTZ R3, R213, R3 ;  /* 0x00000003d5037221 */ /* 0x000fe80000010000 */
[-C--:B------:R-:W-:Y:S04]  /*f060*/  HMMA.16816.F32 R108, R28, R38.reuse, R108 ;  /* 0x000000261c6c723c */ /* 0x080fe8000000186c */
[----:B------:R-:W-:Y:S04]  /*f070*/  FADD.FTZ R3, R181, R3 ;  /* 0x00000003b5037221 */ /* 0x000fe80000010000 */
[C---:B------:R-:W-:Y:S01]  /*f080*/  HMMA.16816.F32 R112, R20.reuse, R38, R112 ;  /* 0x000000261470723c */ /* 0x040fe20000001870 */
[----:B------:R-:W-:Y:S07]  /*f090*/  LDSM.16.MT88.4 R36, [R227+0x1900] ;  /* 0x00190000e324783b */ /* 0x000fee0000004200 */
[-C--:B------:R-:W-:Y:S08]  /*f0a0*/  HMMA.16816.F32 R116, R20, R40.reuse, R116 ;  /* 0x000000281474723c */ /* 0x080ff00000001874 */
[C---:B------:R-:W-:Y:S08]  /*f0b0*/  HMMA.16816.F32 R120, R28.reuse, R40, R120 ;  /* 0x000000281c78723c */ /* 0x040ff00000001878 */
[-C--:B------:R-:W-:Y:S01]  /*f0c0*/  HMMA.16816.F32 R124, R28, R42.reuse, R124 ;  /* 0x0000002a1c7c723c */ /* 0x080fe2000000187c */
[----:B------:R-:W3:Y:S07]  /*f0d0*/  LDSM.16.MT88.4 R28, [R228+0x1900] ;  /* 0x00190000e41c783b */ /* 0x000eee0000004200 */
[----:B------:R-:W-:Y:S01]  /*f0e0*/  HMMA.16816.F32 R128, R20, R42, R128 ;  /* 0x0000002a1480723c */ /* 0x000fe20000001880 */
[----:B------:R-:W5:Y:S06]  /*f0f0*/  LDSM.16.MT88.4 R40, [R225+0x3900] ;  /* 0x00390000e128783b */ /* 0x000f6c0000004200 */
[----:B------:R-:W-:Y:S02]  /*f100*/  F2FP.PACK_AB R20, R67, R63 ;  /* 0x0000003f4314723e */ /* 0x000fe400000000ff */
[----:B----4-:R-:W-:Y:S03]  /*f110*/  F2FP.PACK_AB R22, R210, R207 ;  /* 0x000000cfd216723e */ /* 0x010fe600000000ff */
[----:B------:R-:W-:Y:S02]  /*f120*/  F2FP.PACK_AB R21, R65, R62 ;  /* 0x0000003e4115723e */ /* 0x000fe400000000ff */
[----:B------:R-:W-:Y:S07]  /*f130*/  F2FP.PACK_AB R23, R209, R66 ;  /* 0x00000042d117723e */ /* 0x000fee00000000ff */
[-C--:B-1----:R-:W-:Y:S01]  /*f140*/  HMMA.16816.F32 R188, R20, R200.reuse, R4 ;  /* 0x000000c814bc723c */ /* 0x082fe20000001804 */
[----:B------:R-:W1:Y:S07]  /*f150*/  LDSM.16.MT88.4 R4, [R227+0x3900] ;  /* 0x00390000e304783b */ /* 0x000e6e0000004200 */
        /* <DEDUP_REMOVED lines=21> */
[----:B------:R-:W-:Y:S01]  /*f2b0*/  FADD.FTZ R3, R186, R10 ;  /* 0x0000000aba037221 */ /* 0x000fe20000010000 */
[----:B------:R-:W-:Y:S01]  /*f2c0*/  MOV R186, R2 ;  /* 0x0000000200ba7202 */ /* 0x000fe20000000f00 */
[----:B------:R-:W-:Y:S01]  /*f2d0*/  FADD.FTZ R8, R219, R0 ;  /* 0x00000000db087221 */ /* 0x000fe20000010000 */
[----:B------:R-:W-:Y:S01]  /*f2e0*/  MOV R2, R184 ;  /* 0x000000b800027202 */ /* 0x000fe20000000f00 */
        /* <DEDUP_REMOVED lines=11> */
[-C--:B-----5:R-:W-:Y:S08]  /*f3a0*/  HMMA.16816.F32 R68, R20, R40.reuse, R68 ;  /* 0x000000281444723c */ /* 0x0a0ff00000001844 */
        /* <DEDUP_REMOVED lines=43> */
.L_x_1491:
[----:B------:R-:W3:Y:S04]  /*f660*/  LDL.LU R5, [R1+0x4] ;  /* 0x0000040001057983 */ /* 0x000ee80000300800 */
[----:B------:R-:W4:Y:S04]  /*f670*/  LDL.LU R9, [R1+0xc] ;  /* 0x00000c0001097983 */ /* 0x000f280000300800 */
[----:B--2---:R-:W2:Y:S04]  /*f680*/  LDL.LU R7, [R1+0x8] ;  /* 0x0000080001077983 */ /* 0x004ea80000300800 */
[----:B------:R-:W2:Y:S01]  /*f690*/  LDL.LU R4, [R1+0x2c] ;  /* 0x00002c0001047983 */ /* 0x000ea20000300800 */
[----:B------:R-:W-:-:S02]  /*f6a0*/  MOV R62, 0xff800000 ;  /* 0xff800000003e7802 */ /* 0x000fc40000000f00 */
[----:B------:R-:W-:Y:S02]  /*f6b0*/  MOV R63, 0xff800000 ;  /* 0xff800000003f7802 */ /* 0x000fe40000000f00 */
[----:B------:R-:W-:Y:S02]  /*f6c0*/  MOV R64, 0xff800000 ;  /* 0xff80000000407802 */ /* 0x000fe40000000f00 */
[----:B------:R-:W-:Y:S02]  /*f6d0*/  MOV R65, 0xff800000 ;  /* 0xff80000000417802 */ /* 0x000fe40000000f00 */
[----:B------:R-:W-:Y:S01]  /*f6e0*/  PLOP3.LUT P1, PT, PT, PT, PT, 0x8, 0x0 ;  /* 0x000000000000781c */ /* 0x000fe20003f2e170 */
[----:B---3--:R-:W1:Y:S04]  /*f6f0*/  SHFL.BFLY PT, R10, R5, 0x2, 0x1f ;  /* 0x0c401f00050a7f89 */ /* 0x008e6800000e0000 */
[----:B----4-:R-:W3:Y:S04]  /*f700*/  SHFL.BFLY PT, R8, R9, 0x2, 0x1f ;  /* 0x0c401f0009087f89 */ /* 0x010ee800000e0000 */
[----:B--2---:R-:W2:Y:S01]  /*f710*/  SHFL.BFLY PT, R6, R7, 0x2, 0x1f ;  /* 0x0c401f0007067f89 */ /* 0x004ea200000e0000 */
[----:B-1----:R-:W-:-:S03]  /*f720*/  FADD.FTZ R10, R10, R5 ;  /* 0x000000050a0a7221 */ /* 0x002fc60000010000 */
[----:B------:R-:W1:Y:S01]  /*f730*/  SHFL.BFLY PT, R5, R4, 0x2, 0x1f ;  /* 0x0c401f0004057f89 */ /* 0x000e6200000e0000 */
[----:B---3--:R-:W-:-:S03]  /*f740*/  FADD.FTZ R8, R8, R9 ;  /* 0x0000000908087221 */ /* 0x008fc60000010000 */
[----:B------:R-:W3:Y:S01]  /*f750*/  SHFL.BFLY PT, R0, R10, 0x1, 0x1f ;  /* 0x0c201f000a007f89 */ /* 0x000ee200000e0000 */
[----:B--2---:R-:W-:-:S03]  /*f760*/  FADD.FTZ R6, R6, R7 ;  /* 0x0000000706067221 */ /* 0x004fc60000010000 */
[----:B------:R-:W2:Y:S04]  /*f770*/  SHFL.BFLY PT, R3, R8, 0x1, 0x1f ;  /* 0x0c201f0008037f89 */ /* 0x000ea800000e0000 */
[----:B------:R-:W4:Y:S01]  /*f780*/  SHFL.BFLY PT, R2, R6, 0x1, 0x1f ;  /* 0x0c201f0006027f89 */ /* 0x000f2200000e0000 */
[----:B-1----:R-:W-:Y:S02]  /*f790*/  FADD.FTZ R5, R5, R4 ;  /* 0x0000000405057221 */ /* 0x002fe40000010000 */
[----:B---3--:R-:W-:-:S03]  /*f7a0*/  FADD.FTZ R10, R10, R0 ;  /* 0x000000000a0a7221 */ /* 0x008fc60000010000 */
[----:B------:R-:W1:Y:S01]  /*f7b0*/  SHFL.BFLY PT, R4, R5, 0x1, 0x1f ;  /* 0x0c201f0005047f89 */ /* 0x000e6200000e0000 */
[----:B------:R-:W-:Y:S01]  /*f7c0*/  MOV R0, RZ ;  /* 0x000000ff00007202 */ /* 0x000fe20000000f00 */
[----:B--2---:R-:W-:Y:S01]  /*f7d0*/  FADD.FTZ R8, R8, R3 ;  /* 0x0000000308087221 */ /* 0x004fe20000010000 */
        /* <DEDUP_REMOVED lines=161> */
.L_x_1473:
        /* <DEDUP_REMOVED lines=184> */
.L_x_1494:
        /* <DEDUP_REMOVED lines=151> */
.L_x_1496:
[----:B--234-:R-:W-:Y:S05]  /*116e0*/  BSYNC B0 ;  /* 0x0000000000007941 */ /* 0x01cfea0003800000 */
.L_x_1495:
        /* <DEDUP_REMOVED lines=16> */
.L_x_1498:
[----:B------:R-:W-:Y:S05]  /*117f0*/  BSYNC B0 ;  /* 0x0000000000007941 */ /* 0x000fea0003800000 */
.L_x_1497:
        /* <DEDUP_REMOVED lines=16> */
.L_x_1500:
[----:B------:R-:W-:Y:S05]  /*11900*/  BSYNC B0 ;  /* 0x0000000000007941 */ /* 0x000fea0003800000 */
.L_x_1499:
        /* <DEDUP_REMOVED lines=16> */
.L_x_1502:
[----:B------:R-:W-:Y:S05]  /*11a10*/  BSYNC B0 ;  /* 0x0000000000007941 */ /* 0x000fea0003800000 */
.L_x_1501:
        /* <DEDUP_REMOVED lines=16> */
.L_x_1504:
[----:B------:R-:W-:Y:S05]  /*11b20*/  BSYNC B0 ;  /* 0x0000000000007941 */ /* 0x000fea0003800000 */
.L_x_1503:
        /* <DEDUP_REMOVED lines=16> */
.L_x_1506:
[----:B------:R-:W-:Y:S05]  /*11c30*/  BSYNC B0 ;  /* 0x0000000000007941 */ /* 0x000fea0003800000 */
.L_x_1505:
        /* <DEDUP_REMOVED lines=16> */
.L_x_1508:
[----:B------:R-:W-:Y:S05]  /*11d40*/  BSYNC B0 ;  /* 0x0000000000007941 */ /* 0x000fea0003800000 */
.L_x_1507:
        /* <DEDUP_REMOVED lines=17> */
.L_x_1493:
        /* <DEDUP_REMOVED lines=19> */
.L_x_1509:
        /* <DEDUP_REMOVED lines=42> */
.L_x_1511:
[----:B------:R-:W-:Y:S05]  /*12230*/  BSYNC B0 ;  /* 0x0000000000007941 */ /* 0x000fea0003800000 */
.L_x_1510:
        /* <DEDUP_REMOVED lines=59> */
.L_x_1513:
[----:B------:R-:W-:Y:S05]  /*125f0*/  BSYNC B0 ;  /* 0x0000000000007941 */ /* 0x000fea0003800000 */
.L_x_1512:
        /* <DEDUP_REMOVED lines=15> */
.L_x_1515:
[----:B------:R-:W-:Y:S05]  /*126f0*/  BSYNC B0 ;  /* 0x0000000000007941 */ /* 0x000fea0003800000 */
.L_x_1514:
        /* <DEDUP_REMOVED lines=15> */
.L_x_1517:
[----:B------:R-:W-:Y:S05]  /*127f0*/  BSYNC B0 ;  /* 0x0000000000007941 */ /* 0x000fea0003800000 */
.L_x_1516:
        /* <DEDUP_REMOVED lines=15> */
.L_x_1519:
[----:B------:R-:W-:Y:S05]  /*128f0*/  BSYNC B0 ;  /* 0x0000000000007941 */ /* 0x000fea0003800000 */
.L_x_1518:
        /* <DEDUP_REMOVED lines=15> */
.L_x_1521:
[----:B------:R-:W-:Y:S05]  /*129f0*/  BSYNC B0 ;  /* 0x0000000000007941 */ /* 0x000fea0003800000 */
.L_x_1520:
        /* <DEDUP_REMOVED lines=15> */
.L_x_1523:
[----:B------:R-:W-:Y:S05]  /*12af0*/  BSYNC B0 ;  /* 0x0000000000007941 */ /* 0x000fea0003800000 */
.L_x_1522:
        /* <DEDUP_REMOVED lines=15> */
.L_x_1525:
[----:B------:R-:W-:Y:S05]  /*12bf0*/  BSYNC B0 ;  /* 0x0000000000007941 */ /* 0x000fea0003800000 */
.L_x_1524:
        /* <DEDUP_REMOVED lines=16> */
.L_x_1526:
        /* <DEDUP_REMOVED lines=16> */
.L_x_1732:


//--------------------- .text._ZN7cutlass13device_kernelIN5flash19enable_sm80_to_sm89INS1_16FlashAttnFwdSm80INS1_25CollectiveMainloopFwdSm80ILi4ELi1ELb0EN4cute5tupleIJNS5_1CILi128EEENS7_ILi64EEES8_EEELi128ENS_6half_tEfNS_4arch4Sm80ELb1ELb0ELb0ELb1ELb0ELb1ELb1ELb0EEENS1_21CollectiveEpilogueFwdINS6_IJS8_S8_S9_EEENS6_IJNS7_ILi1EEESH_SH_EEESB_SD_Li128ELb1ELb1ELb0ELb0EEENS1_19SingleTileSchedulerILb1ELb0ELb1ELi128EEEEEEEEEvNT_6ParamsE --------------------------
	.section	.text._ZN7cutlass13device_kernelIN5flash19enable_sm80_to_sm89INS1_16FlashAttnFwdSm80INS1_25CollectiveMainloopFwdSm80ILi4ELi1ELb0EN4cute5tupleIJNS5_1CILi128EEENS7_ILi64EEES8_EEELi128ENS_6half_tEfNS_4arch4Sm80ELb1ELb0ELb0ELb1ELb0ELb1ELb1ELb0EEENS1_21CollectiveEpilogueFwdINS6_IJS8_S8_S9_EEENS6_IJNS7_ILi1EEESH_SH_EEESB_SD_Li128ELb1ELb1ELb0ELb0EEENS1_19SingleTileSchedulerILb1ELb0ELb1ELi128EEEEEEEEEvNT_6ParamsE,"ax",@progbits
	.sectioninfo	@"SHI_REGISTERS=255"
	.align	128
.text._ZN7cutlass13device_kernelIN5flash19enable_sm80_to_sm89INS1_16FlashAttnFwdSm80INS1_25CollectiveMainloopFwdSm80ILi4ELi1ELb0EN4cute5tupleIJNS5_1CILi128EEENS7_ILi64EEES8_EEELi128ENS_6half_tEfNS_4arch4Sm80ELb1ELb0ELb0ELb1ELb0ELb1ELb1ELb0EEENS1_21CollectiveEpilogueFwdINS6_IJS8_S8_S9_EEENS6_IJNS7_ILi1EEESH_SH_EEESB_SD_Li128ELb1ELb1ELb0ELb0EEENS1_19SingleTileSchedulerILb1ELb0ELb1ELi128EEEEEEEEEvNT_6ParamsE:
        .type           _ZN7cutlass13device_kernelIN5flash19enable_sm80_to_sm89INS1_16FlashAttnFwdSm80INS1_25CollectiveMainloopFwdSm80ILi4ELi1ELb0EN4cute5tupleIJNS5_1CILi128EEENS7_ILi64EEES8_EEELi128ENS_6half_tEfNS_4arch4Sm80ELb1ELb0ELb0ELb1ELb0ELb1ELb1ELb0EEENS1_21CollectiveEpilogueFwdINS6_IJS8_S8_S9_EEENS6_IJNS7_ILi1EEESH_SH_EEESB_SD_Li128ELb1ELb1ELb0ELb0EEENS1_19SingleTileSchedulerILb1ELb0ELb1ELi128EEEEEEEEEvNT_6ParamsE,@function
        .size           _ZN7cutlass13device_kernelIN5flash19enable_sm80_to_sm89INS1_16FlashAttnFwdSm80INS1_25CollectiveMainloopFwdSm80ILi4ELi1ELb0EN4cute5tupleIJNS5_1CILi128EEENS7_ILi64EEES8_EEELi128ENS_6half_tEfNS_4arch4Sm80ELb1ELb0ELb0ELb1ELb0ELb1ELb1ELb0EEENS1_21CollectiveEpilogueFwdINS6_IJS8_S8_S9_EEENS6_IJNS7_ILi1EEESH_SH_EEESB_SD_Li128ELb1ELb1ELb0ELb0EEENS1_19SingleTileSchedulerILb1ELb0ELb1ELi128EEEEEEEEEvNT_6ParamsE,(.L_x_1733 - _ZN7cutlass13device_kernelIN5flash19enable_sm80_to_sm89INS1_16FlashAttnFwdSm80INS1_25CollectiveMainloopFwdSm80ILi4ELi1ELb0EN4cute5tupleIJNS5_1CILi128EEENS7_ILi64EEES8_EEELi128ENS_6half_tEfNS_4arch4Sm80ELb1ELb0ELb0ELb1ELb0ELb1ELb1ELb0EEENS1_21CollectiveEpilogueFwdINS6_IJS8_S8_S9_EEENS6_IJNS7_ILi1EEESH_SH_EEESB_SD_Li128ELb1ELb1ELb0ELb0EEENS1_19SingleTileSchedulerILb1ELb0ELb1ELi128EEEEEEEEEvNT_6ParamsE)
        .other          _ZN7cutlass13device_kernelIN5flash19enable_sm80_to_sm89INS1_16FlashAttnFwdSm80INS1_25CollectiveMainloopFwdSm80ILi4ELi1ELb0EN4cute5tupleIJNS5_1CILi128EEENS7_ILi64EEES8_EEELi128ENS_6half_tEfNS_4arch4Sm80ELb1ELb0ELb0ELb1ELb0ELb1ELb1ELb0EEENS1_21CollectiveEpilogueFwdINS6_IJS8_S8_S9_EEENS6_IJNS7_ILi1EEESH_SH_EEESB_SD_Li128ELb1ELb1ELb0ELb0EEENS1_19SingleTileSchedulerILb1ELb0ELb1ELi128EEEEEEEEEvNT_6ParamsE,@"STO_CUDA_ENTRY STV_DEFAULT"
_ZN7cutlass13device_kernelIN5flash19enable_sm80_to_sm89INS1_16FlashAttnFwdSm80INS1_25CollectiveMainloopFwdSm80ILi4ELi1ELb0EN4cute5tupleIJNS5_1CILi128EEENS7_ILi64EEES8_EEELi128ENS_6half_tEfNS_4arch4Sm80ELb1ELb0ELb0ELb1ELb0ELb1ELb1ELb0EEENS1_21CollectiveEpilogueFwdINS6_IJS8_S8_S9_EEENS6_IJNS7_ILi1EEESH_SH_EEESB_SD_Li128ELb1ELb1ELb0ELb0EEENS1_19SingleTileSchedulerILb1ELb0ELb1ELi128EEEEEEEEEvNT_6ParamsE:
[----:B------:R-:W-:Y:S02]  /*0000*/  MOV R1, c[0x0][0x28] ;  /* 0x00000a0000017a02 */ /* 0x000fe40000000f00 */
[----:B------:R-:W1:Y:S01]  /*0010*/  S2R R177, SR_TID.X ;  /* 0x0000000000b17919 */ /* 0x000e620000002100 */
[----:B------:R-:W-:Y:S01]  /*0020*/  IMAD.MOV.U32 R38, RZ, RZ, 0x4 ;  /* 0x00000004ff267424 */ /* 0x000fe200078e00ff */
[----:B------:R-:W2:Y:S01]  /*0030*/  S2UR UR18, SR_CTAID.X ;  /* 0x00000000001279c3 */ /* 0x000ea20000002500 */
[----:B------:R-:W-:Y:S01]  /*0040*/  ULDC.64 UR28, c[0x0][0x118] ;  /* 0x00004600001c7ab9 */ /* 0x000fe20000000a00 */
[----:B------:R-:W3:Y:S01]  /*0050*/  S2R R4, SR_CTAID.Z ;  /* 0x0000000000047919 */ /* 0x000ee20000002700 */
[----:B------:R-:W-:-:S05]  /*0060*/  IADD3 R1, R1, -0xa0, RZ ;  /* 0xffffff6001017810 */ /* 0x000fca0007ffe0ff */
[----:B------:R-:W4:Y:S01]  /*0070*/  S2UR UR26, SR_CTAID.Z ;  /* 0x00000000001a79c3 */ /* 0x000f220000002700 */
[----:B-1----:R-:W-:Y:S01]  /*0080*/  SHF.R.U32.HI R0, RZ, 0x5, R177 ;  /* 0x00000005ff007819 */ /* 0x002fe200000116b1 */
[----:B---3--:R-:W-:-:S05]  /*0090*/  IMAD.WIDE R2, R4, R38, c[0x0][0x568] ;  /* 0x00015a0004027625 */ /* 0x008fca00078e0226 */
[----:B------:R-:W1:Y:S02]  /*00a0*/  SHFL.IDX PT, R0, R0, RZ, 0x1f ;  /* 0x00001fff00007589 */ /* 0x000e6400000e0000 */
[----:B-1----:R-:W-:-:S13]  /*00b0*/  ISETP.NE.AND P0, PT, R0, RZ, PT ;  /* 0x000000ff0000720c */ /* 0x002fda0003f05270 */
[----:B--2-4-:R-:W-:Y:S05]  /*00c0*/  @!P0 BRA `(.L_x_1527) ;  /* 0x0000017000008947 */ /* 0x014fea0003800000 */
[----:B------:R-:W-:-:S04]  /*00d0*/  ISETP.NE.U32.AND P0, PT, RZ, c[0x0][0x568], PT ;  /* 0x00015a00ff007a0c */ /* 0x000fc80003f05070 */
[----:B------:R-:W-:-:S13]  /*00e0*/  ISETP.NE.AND.EX P0, PT, RZ, c[0x0][0x56c], PT, P0 ;  /* 0x00015b00ff007a0c */ /* 0x000fda0003f05300 */
[----:B------:R-:W-:Y:S05]  /*00f0*/  @!P0 BRA `(.L_x_1528) ;  /* 0x0000003000008947 */ /* 0x000fea0003800000 */
[----:B------:R-:W2:Y:S02]  /*0100*/  LDG.E R0, [R2.64] ;  /* 0x0000001c02007981 */ /* 0x000ea4000c1e1900 */
[----:B--2---:R1:W2:Y:S02]  /*0110*/  R2UR UR5, R0 ;  /* 0x00000000000573c2 */ /* 0x0042a400000e0000 */
[----:B-12---:R-:W-:Y:S05]  /*0120*/  BRA `(.L_x_1529) ;  /* 0x000000b000007947 */ /* 0x006fea0003800000 */
.L_x_1528:
[----:B------:R-:W-:-:S04]  /*0130*/  ISETP.NE.U32.AND P0, PT, RZ, c[0x0][0x560], PT ;  /* 0x00015800ff007a0c */ /* 0x000fc80003f05070 */
[----:B------:R-:W-:-:S13]  /*0140*/  ISETP.NE.AND.EX P0, PT, RZ, c[0x0][0x564], PT, P0 ;  /* 0x00015900ff007a0c */ /* 0x000fda0003f05300 */
[----:B------:R-:W-:Y:S05]  /*0150*/  @!P0 BRA `(.L_x_1530) ;  /* 0x0000007000008947 */ /* 0x000fea0003800000 */
[----:B------:R-:W-:-:S05]  /*0160*/  IMAD.WIDE R2, R4, R38, c[0x0][0x560] ;  /* 0x0001580004027625 */ /* 0x000fca00078e0226 */
[----:B------:R-:W2:Y:S04]  /*0170*/  LDG.E R4, [R2.64] ;  /* 0x0000001c02047981 */ /* 0x000ea8000c1e1900 */
[----:B------:R-:W3:Y:S01]  /*0180*/  LDG.E R0, [R2.64+0x4] ;  /* 0x0000041c02007981 */ /* 0x000ee2000c1e1900 */
[----:B--2---:R-:W1:Y:S08]  /*0190*/  R2UR UR4, R4 ;  /* 0x00000000040473c2 */ /* 0x004e7000000e0000 */
[----:B---3--:R-:W1:Y:S02]  /*01a0*/  R2UR UR5, R0 ;  /* 0x00000000000573c2 */ /* 0x008e6400000e0000 */
[----:B-1----:R-:W-:Y:S01]  /*01b0*/  UIADD3 UR5, -UR4, UR5, URZ ;  /* 0x0000000504057290 */ /* 0x002fe2000fffe13f */
[----:B------:R-:W-:Y:S05]  /*01c0*/  BRA `(.L_x_1529) ;  /* 0x0000001000007947 */ /* 0x000fea0003800000 */
.L_x_1530:
[----:B------:R-:W-:Y:S02]  /*01d0*/  ULDC UR5, c[0x0][0x54c] ;  /* 0x0001530000057ab9 */ /* 0x000fe40000000800 */
.L_x_1529:
[----:B------:R-:W-:Y:S02]  /*01e0*/  ULDC UR4, c[0x0][0x548] ;  /* 0x0001520000047ab9 */ /* 0x000fe40000000800 */
[----:B------:R-:W-:-:S02]  /*01f0*/  USHF.L.U32 UR18, UR18, 0x7, URZ ;  /* 0x0000000712127899 */ /* 0x000fc4000800063f */
[----:B------:R-:W-:-:S04]  /*0200*/  UIMAD UR4, UR5, UR4, URZ ;  /* 0x00000004050472a4 */ /* 0x000fc8000f8e023f */
[----:B------:R-:W-:-:S04]  /*0210*/  UISETP.GE.AND UP0, UPT, UR18, UR4, UPT ;  /* 0x000000041200728c */ /* 0x000fc8000bf06270 */
[----:B------:R-:W-:Y:S01]  /*0220*/  USEL UR26, UR26, 0xffffffff, !UP0 ;  /* 0xffffffff1a1a7887 */ /* 0x000fe2000c000000 */
[----:B------:R-:W-:Y:S05]  /*0230*/  BRA `(.L_x_1531) ;  /* 0x0000016000007947 */ /* 0x000fea0003800000 */
.L_x_1527:
[----:B------:R-:W-:-:S04]  /*0240*/  ISETP.NE.U32.AND P0, PT, RZ, c[0x0][0x568], PT ;  /* 0x00015a00ff007a0c */ /* 0x000fc80003f05070 */
[----:B------:R-:W-:-:S13]  /*0250*/  ISETP.NE.AND.EX P0, PT, RZ, c[0x0][0x56c], PT, P0 ;  /* 0x00015b00ff007a0c */ /* 0x000fda0003f05300 */
[----:B------:R-:W-:Y:S05]  /*0260*/  @!P0 BRA `(.L_x_1532) ;  /* 0x0000003000008947 */ /* 0x000fea0003800000 */
[----:B------:R-:W2:Y:S02]  /*0270*/  LDG.E R0, [R2.64] ;  /* 0x0000001c02007981 */ /* 0x000ea4000c1e1900 */
[----:B--2---:R1:W2:Y:S02]  /*0280*/  R2UR UR5, R0 ;  /* 0x00000000000573c2 */ /* 0x0042a400000e0000 */
[----:B-12---:R-:W-:Y:S05]  /*0290*/  BRA `(.L_x_1533) ;  /* 0x000000b000007947 */ /* 0x006fea0003800000 */
.L_x_1532:
        /* <DEDUP_REMOVED lines=10> */
.L_x_1534:
[----:B------:R-:W-:Y:S02]  /*0340*/  ULDC UR5, c[0x0][0x54c] ;  /* 0x0001530000057ab9 */ /* 0x000fe40000000800 */
.L_x_1533:
[----:B------:R-:W-:Y:S02]  /*0350*/  ULDC UR4, c[0x0][0x548] ;  /* 0x0001520000047ab9 */ /* 0x000fe40000000800 */
[----:B------:R-:W-:-:S02]  /*0360*/  USHF.L.U32 UR18, UR18, 0x7, URZ ;  /* 0x0000000712127899 */ /* 0x000fc4000800063f */
[----:B------:R-:W-:-:S04]  /*0370*/  UIMAD UR4, UR5, UR4, URZ ;  /* 0x00000004050472a4 */ /* 0x000fc8000f8e023f */
[----:B------:R-:W-:-:S04]  /*0380*/  UISETP.GE.AND UP0, UPT, UR18, UR4, UPT ;  /* 0x000000041200728c */ /* 0x000fc8000bf06270 */
[----:B------:R-:W-:-:S06]  /*0390*/  USEL UR26, UR26, 0xffffffff, !UP0 ;  /* 0xffffffff1a1a7887 */ /* 0x000fcc000c000000 */
.L_x_1531:
[----:B------:R-:W-:-:S13]  /*03a0*/  ISETP.LE.AND P0, PT, RZ, UR26, PT ;  /* 0x0000001aff007c0c */ /* 0x000fda000bf03270 */
[----:B------:R-:W-:Y:S05]  /*03b0*/  @!P0 EXIT ;  /* 0x000000000000894d */ /* 0x000fea0003800000 */
[----:B------:R-:W-:Y:S01]  /*03c0*/  ISETP.NE.U32.AND P0, PT, RZ, c[0x0][0x370], PT ;  /* 0x0000dc00ff007a0c */ /* 0x000fe20003f05070 */
[----:B------:R-:W-:Y:S01]  /*03d0*/  ULDC.64 UR4, c[0x0][0x358] ;  /* 0x0000d60000047ab9 */ /* 0x000fe20000000a00 */
[----:B------:R-:W-:Y:S01]  /*03e0*/  ISETP.NE.U32.AND P1, PT, RZ, c[0x0][0x360], PT ;  /* 0x0000d800ff007a0c */ /* 0x000fe20003f25070 */
[----:B------:R-:W-:Y:S01]  /*03f0*/  IMAD.U32 R0, RZ, RZ, UR26 ;  /* 0x0000001aff007e24 */ /* 0x000fe2000f8e00ff */
[----:B------:R-:W-:Y:S01]  /*0400*/  ISETP.NE.AND.EX P3, PT, RZ, c[0x0][0x374], PT, P0 ;  /* 0x0000dd00ff007a0c */ /* 0x000fe20003f65300 */
[----:B------:R-:W-:Y:S01]  /*0410*/  IMAD.U32 R4, RZ, RZ, UR26 ;  /* 0x0000001aff047e24 */ /* 0x000fe2000f8e00ff */
[----:B------:R-:W-:Y:S01]  /*0420*/  ISETP.NE.AND.EX P1, PT, RZ, c[0x0][0x364], PT, P1 ;  /* 0x0000d900ff007a0c */ /* 0x000fe20003f25310 */
[----:B------:R-:W-:Y:S01]  /*0430*/  UISETP.NE.U32.AND UP3, UPT, URZ, UR4, UPT ;  /* 0x000000043f00728c */ /* 0x000fe2000bf65070 */
[----:B------:R-:W-:Y:S02]  /*0440*/  ISETP.NE.U32.AND P2, PT, RZ, c[0x0][0x348], PT ;  /* 0x0000d200ff007a0c */ /* 0x000fe40003f45070 */
[----:B------:R-:W-:Y:S01]  /*0450*/  ISETP.NE.U32.AND P4, PT, RZ, c[0x0][0x350], PT ;  /* 0x0000d400ff007a0c */ /* 0x000fe20003f85070 */
[----:B------:R-:W-:Y:S01]  /*0460*/  UISETP.NE.AND.EX UP3, UPT, URZ, UR5, UPT, UP3 ;  /* 0x000000053f00728c */ /* 0x000fe2000bf65330 */
[----:B------:R-:W-:-:S02]  /*0470*/  ISETP.NE.AND.EX P2, PT, RZ, c[0x0][0x34c], PT, P2 ;  /* 0x0000d300ff007a0c */ /* 0x000fc40003f45320 */
[----:B------:R-:W-:Y:S02]  /*0480*/  ISETP.NE.AND.EX P4, PT, RZ, c[0x0][0x354], PT, P4 ;  /* 0x0000d500ff007a0c */ /* 0x000fe40003f85340 */
[----:B------:R-:W-:Y:S01]  /*0490*/  MOV R5, UR26 ;  /* 0x0000001a00057c02 */ /* 0x000fe20008000f00 */
[----:B------:R-:W-:Y:S01]  /*04a0*/  @P3 IMAD.WIDE R2, R38, R0, c[0x0][0x370] ;  /* 0x0000dc0026023625 */ /* 0x000fe200078e0200 */
[----:B------:R-:W-:-:S03]  /*04b0*/  PLOP3.LUT P0, PT, PT, PT, UP3, 0x80, 0x0 ;  /* 0x000000000000781c */ /* 0x000fc60003f0f038 */
[C---:B------:R-:W-:Y:S01]  /*04c0*/  @P1 IMAD.WIDE R6, R38.reuse, R4, c[0x0][0x360] ;  /* 0x0000d80026061625 */ /* 0x040fe200078e0204 */
[----:B------:R1:W2:Y:S03]  /*04d0*/  @P3 LDG.E R11, [R2.64] ;  /* 0x0000001c020b3981 */ /* 0x0002a6000c1e1900 */
[----:B------:R-:W-:Y:S01]  /*04e0*/  IMAD.WIDE R4, R38, R5, c[0x0][0x348] ;  /* 0x0000d20026047625 */ /* 0x000fe200078e0205 */
[----:B------:R-:W-:-:S04]  /*04f0*/  MOV R10, RZ ;  /* 0x000000ff000a7202 */ /* 0x000fc80000000f00 */
[----:B------:R-:W3:Y:S01]  /*0500*/  @P2 LDG.E R9, [R4.64] ;  /* 0x0000001c04092981 */ /* 0x000ee2000c1e1900 */
[----:B-1----:R-:W-:-:S03]  /*0510*/  IMAD.WIDE R2, R38, R0, c[0x0][0x350] ;  /* 0x0000d40026027625 */ /* 0x002fc600078e0200 */
[----:B------:R1:W4:Y:S04]  /*0520*/  @P1 LDG.E R0, [R6.64] ;  /* 0x0000001c06001981 */ /* 0x000328000c1e1900 */
[----:B------:R-:W4:Y:S01]  /*0530*/  @P4 LDG.E R8, [R2.64] ;  /* 0x0000001c02084981 */ /* 0x000f22000c1e1900 */
[----:B-1----:R-:W-:-:S04]  /*0540*/  IMAD.U32 R6, RZ, RZ, UR26 ;  /* 0x0000001aff067e24 */ /* 0x002fc8000f8e00ff */
[----:B------:R-:W-:-:S05]  /*0550*/  IMAD.WIDE R6, R38, R6, c[0x0][0x358] ;  /* 0x0000d60026067625 */ /* 0x000fca00078e0206 */
[----:B------:R1:W5:Y:S01]  /*0560*/  @P0 LDG.E R10, [R6.64] ;  /* 0x0000001c060a0981 */ /* 0x000362000c1e1900 */
[----:B------:R-:W1:Y:S01]  /*0570*/  S2UR UR16, SR_CTAID.Y ;  /* 0x00000000001079c3 */ /* 0x000e620000002600 */
[----:B------:R-:W-:Y:S02]  /*0580*/  UMOV UR21, URZ ;  /* 0x0000003f00157c82 */ /* 0x000fe40008000000 */
[----:B------:R-:W-:Y:S02]  /*0590*/  ULDC UR24, c[0x0][0x168] ;  /* 0x00005a0000187ab9 */ /* 0x000fe40000000800 */
[----:B------:R-:W-:Y:S02]  /*05a0*/  UMOV UR22, URZ ;  /* 0x0000003f00167c82 */ /* 0x000fe40008000000 */
[----:B------:R-:W-:Y:S02]  /*05b0*/  UMOV UR20, URZ ;  /* 0x0000003f00147c82 */ /* 0x000fe40008000000 */
[----:B------:R-:W-:-:S02]  /*05c0*/  ULDC UR7, c[0x0][0x1d0] ;  /* 0x0000740000077ab9 */ /* 0x000fc40000000800 */
[----:B------:R-:W-:Y:S02]  /*05d0*/  ULDC UR23, c[0x0][0x228] ;  /* 0x00008a0000177ab9 */ /* 0x000fe40000000800 */
[----:B-1----:R-:W-:Y:S01]  /*05e0*/  USHF.R.S32.HI UR15, URZ, 0x1f, UR16 ;  /* 0x0000001f3f0f7899 */ /* 0x002fe20008011410 */
[----:B--2---:R1:W2:Y:S08]  /*05f0*/  @P3 R2UR UR21, R11 ;  /* 0x000000000b1533c2 */ /* 0x0042b000000e0000 */
[----:B---3--:R1:W3:Y:S08]  /*0600*/  @P2 R2UR UR22, R9 ;  /* 0x00000000091623c2 */ /* 0x0082f000000e0000 */
[----:B----4-:R1:W4:Y:S08]  /*0610*/  @P1 R2UR UR24, R0 ;  /* 0x00000000001813c2 */ /* 0x01033000000e0000 */
[----:B------:R1:W1:Y:S01]  /*0620*/  @P4 R2UR UR20, R8 ;  /* 0x00000000081443c2 */ /* 0x00026200000e0000 */
[----:B------:R-:W-:Y:S05]  /*0630*/  @P1 BRA `(.L_x_1535) ;  /* 0x0000006000001947 */ /* 0x000fea0003800000 */
[----:B--23--:R-:W-:Y:S05]  /*0640*/  @!P2 BRA `(.L_x_1535) ;  /* 0x000000500000a947 */ /* 0x00cfea0003800000 */
[----:B-1----:R1:W2:Y:S04]  /*0650*/  LDG.E R0, [R4.64] ;  /* 0x0000001c04007981 */ /* 0x0022a8000c1e1900 */
[----:B-1----:R-:W3:Y:S01]  /*0660*/  LDG.E R4, [R4.64+0x4] ;  /* 0x0000041c04047981 */ /* 0x002ee2000c1e1900 */
[----:B--2-4-:R-:W1:Y:S08]  /*0670*/  R2UR UR24, R0 ;  /* 0x00000000001873c2 */ /* 0x014e7000000e0000 */
[----:B---3--:R-:W1:Y:S02]  /*0680*/  R2UR UR4, R4 ;  /* 0x00000000040473c2 */ /* 0x008e6400000e0000 */
[----:B-1----:R-:W-:-:S06]  /*0690*/  UIADD3 UR24, -UR24, UR4, URZ ;  /* 0x0000000418187290 */ /* 0x002fcc000fffe13f */
.L_x_1535:
[----:B--23--:R-:W-:-:S04]  /*06a0*/  ISETP.NE.U32.AND P1, PT, RZ, c[0x0][0x368], PT ;  /* 0x0000da00ff007a0c */ /* 0x00cfc80003f25070 */
[----:B------:R-:W-:-:S13]  /*06b0*/  ISETP.NE.AND.EX P1, PT, RZ, c[0x0][0x36c], PT, P1 ;  /* 0x0000db00ff007a0c */ /* 0x000fda0003f25310 */
[----:B------:R-:W-:Y:S05]  /*06c0*/  @!P1 BRA `(.L_x_1536) ;  /* 0x0000005000009947 */ /* 0x000fea0003800000 */
[----:B-1----:R-:W-:-:S05]  /*06d0*/  MOV R0, UR26 ;  /* 0x0000001a00007c02 */ /* 0x002fca0008000f00 */
[----:B------:R-:W-:-:S05]  /*06e0*/  IMAD.WIDE R2, R38, R0, c[0x0][0x368] ;  /* 0x0000da0026027625 */ /* 0x000fca00078e0200 */
[----:B------:R-:W2:Y:S02]  /*06f0*/  LDG.E R0, [R2.64] ;  /* 0x0000001c02007981 */ /* 0x000ea4000c1e1900 */
[----:B--2---:R1:W2:Y:S02]  /*0700*/  R2UR UR7, R0 ;  /* 0x00000000000773c2 */ /* 0x0042a400000e0000 */
[----:B-12---:R-:W-:Y:S05]  /*0710*/  BRA `(.L_x_1537) ;  /* 0x0000006000007947 */ /* 0x006fea0003800000 */
.L_x_1536:
[----:B------:R-:W-:Y:S05]  /*0720*/  @!P4 BRA `(.L_x_1537) ;  /* 0x000000500000c947 */ /* 0x000fea0003800000 */
[----:B-1----:R1:W2:Y:S04]  /*0730*/  LDG.E R0, [R2.64] ;  /* 0x0000001c02007981 */ /* 0x0022a8000c1e1900 */
[----:B-1----:R-:W3:Y:S01]  /*0740*/  LDG.E R2, [R2.64+0x4] ;  /* 0x0000041c02027981 */ /* 0x002ee2000c1e1900 */
[----:B--2---:R-:W1:Y:S08]  /*0750*/  R2UR UR7, R0 ;  /* 0x00000000000773c2 */ /* 0x004e7000000e0000 */
[----:B---3--:R-:W1:Y:S02]  /*0760*/  R2UR UR4, R2 ;  /* 0x00000000020473c2 */ /* 0x008e6400000e0000 */
[----:B-1----:R-:W-:-:S06]  /*0770*/  UIADD3 UR7, -UR7, UR4, URZ ;  /* 0x0000000407077290 */ /* 0x002fcc000fffe13f */
.L_x_1537:
[----:B------:R2:W3:Y:S04]  /*0780*/  @P0 LDG.E R4, [R6.64] ;  /* 0x0000001c06040981 */ /* 0x0004e8000c1e1900 */
[----:B--2---:R-:W2:Y:S01]  /*0790*/  @P0 LDG.E R6, [R6.64+0x4] ;  /* 0x0000041c06060981 */ /* 0x004ea2000c1e1900 */
[----:B------:R-:W-:Y:S01]  /*07a0*/  ISETP.NE.U32.AND P1, PT, RZ, c[0x0][0x378], PT ;  /* 0x0000de00ff007a0c */ /* 0x000fe20003f25070 */
[----:B-1----:R-:W-:-:S03]  /*07b0*/  IMAD.U32 R0, RZ, RZ, UR26 ;  /* 0x0000001aff007e24 */ /* 0x002fc6000f8e00ff */
[----:B------:R-:W-:-:S13]  /*07c0*/  ISETP.NE.AND.EX P1, PT, RZ, c[0x0][0x37c], PT, P1 ;  /* 0x0000df00ff007a0c */ /* 0x000fda0003f25310 */
[----:B------:R-:W-:-:S05]  /*07d0*/  @P1 IMAD.WIDE R2, R38, R0, c[0x0][0x378] ;  /* 0x0000de0026021625 */ /* 0x000fca00078e0200 */
[----:B----4-:R-:W4:Y:S01]  /*07e0*/  @P1 LDG.E R0, [R2.64] ;  /* 0x0000001c02001981 */ /* 0x010f22000c1e1900 */
[----:B------:R-:W-:Y:S02]  /*07f0*/  ULDC UR6, c[0x0][0x2c4] ;  /* 0x0000b10000067ab9 */ /* 0x000fe40000000800 */
[----:B------:R-:W-:Y:S02]  /*0800*/  UISETP.NE.AND UP2, UPT, UR6, 0x1, UPT ;  /* 0x000000010600788c */ /* 0x000fe4000bf45270 */
[----:B------:R-:W-:Y:S02]  /*0810*/  UIADD3 UR6, -UR21, UR7, URZ ;  /* 0x0000000715067290 */ /* 0x000fe4000fffe13f */
[----:B------:R-:W-:-:S07]  /*0820*/  UMOV UR19, UR7 ;  /* 0x0000000700137c82 */ /* 0x000fce0008000000 */
[----:B------:R-:W-:Y:S01]  /*0830*/  @UP2 UIADD3 UR8, UR18, 0x7f, URZ ;  /* 0x0000007f12082890 */ /* 0x000fe2000fffe03f */
[----:B---3--:R-:W1:Y:S08]  /*0840*/  @P0 R2UR UR4, R4 ;  /* 0x00000000040403c2 */ /* 0x008e7000000e0000 */
[----:B--2---:R-:W1:Y:S08]  /*0850*/  @P0 R2UR UR5, R6 ;  /* 0x00000000060503c2 */ /* 0x004e7000000e0000 */
[----:B----4-:R2:W3:Y:S01]  /*0860*/  @P1 R2UR UR19, R0 ;  /* 0x00000000001313c2 */ /* 0x0104e200000e0000 */
[----:B-1----:R-:W-:-:S03]  /*0870*/  @UP3 UIADD3 UR23, -UR4, UR5, URZ ;  /* 0x0000000504173290 */ /* 0x002fc6000fffe13f */
[----:B------:R-:W-:Y:S02]  /*0880*/  ULDC.64 UR4, c[0x0][0x2c8] ;  /* 0x0000b20000047ab9 */ /* 0x000fe40000000a00 */
[----:B------:R-:W-:Y:S02]  /*0890*/  UIMAD.WIDE.U32 UR8, UR8, UR4, URZ ;  /* 0x00000004080872a5 */ /* 0x000fe4000f8e003f */
[----:B------:R-:W-:Y:S02]  /*08a0*/  UIADD3 UR13, UR6, UR23, URZ ;  /* 0x00000017060d7290 */ /* 0x000fe4000fffe03f */
[----:B------:R-:W-:Y:S02]  /*08b0*/  UIADD3 UR4, UR18, 0x7f, URZ ;  /* 0x0000007f12047890 */ /* 0x000fe4000fffe03f */
[----:B------:R-:W-:Y:S02]  /*08c0*/  UIADD3 UR11, UR13, 0x40, -UR24 ;  /* 0x000000400d0b7890 */ /* 0x000fe4000fffe818 */
[----:B------:R-:W-:-:S02]  /*08d0*/  @UP2 USHF.R.U32.HI UR4, URZ, UR5, UR9 ;  /* 0x000000053f042299 */ /* 0x000fc40008011609 */
[----:B------:R-:W-:Y:S02]  /*08e0*/  UIADD3 UR9, UR13, 0x3f, URZ ;  /* 0x0000003f0d097890 */ /* 0x000fe4000fffe03f */
[----:B------:R-:W-:Y:S02]  /*08f0*/  UIADD3 UR5, UR11, UR4, URZ ;  /* 0x000000040b057290 */ /* 0x000fe4000fffe03f */
[----:B------:R-:W-:Y:S02]  /*0900*/  USHF.R.S32.HI UR8, URZ, 0x1f, UR9 ;  /* 0x0000001f3f087899 */ /* 0x000fe40008011409 */
[----:B------:R-:W-:Y:S02]  /*0910*/  USHF.R.S32.HI UR4, URZ, 0x1f, UR5 ;  /* 0x0000001f3f047899 */ /* 0x000fe40008011405 */
[----:B------:R-:W-:Y:S02]  /*0920*/  ULEA.HI UR8, UR8, UR9, URZ, 0x6 ;  /* 0x0000000908087291 */ /* 0x000fe4000f8f303f */
[----:B------:R-:W-:-:S02]  /*0930*/  ULEA.HI UR4, UR4, UR5, URZ, 0x6 ;  /* 0x0000000504047291 */ /* 0x000fc4000f8f303f */
[----:B------:R-:W-:Y:S02]  /*0940*/  USHF.R.S32.HI UR12, URZ, 0x6, UR8 ;  /* 0x000000063f0c7899 */ /* 0x000fe40008011408 */
[----:B------:R-:W-:-:S04]  /*0950*/  USHF.R.S32.HI UR4, URZ, 0x6, UR4 ;  /* 0x000000063f047899 */ /* 0x000fc80008011404 */
[----:B------:R-:W-:-:S04]  /*0960*/  UISETP.LT.AND UP0, UPT, UR12, UR4, UPT ;  /* 0x000000040c00728c */ /* 0x000fc8000bf01270 */
[----:B------:R-:W-:Y:S02]  /*0970*/  USEL UR5, UR12, UR4, UP0 ;  /* 0x000000040c057287 */ /* 0x000fe40008000000 */
[----:B------:R-:W-:Y:S02]  /*0980*/  UIADD3 UR4, -UR6, URZ, URZ ;  /* 0x0000003f06047290 */ /* 0x000fe4000fffe13f */
[----:B------:R-:W-:Y:S02]  /*0990*/  ULEA UR6, UR5, -UR6, 0x6 ;  /* 0x8000000605067291 */ /* 0x000fe4000f8e303f */
[----:B------:R-:W-:Y:S02]  /*09a0*/  UISETP.LT.AND UP1, UPT, URZ, UR4, UPT ;  /* 0x000000043f00728c */ /* 0x000fe4000bf21270 */
[----:B------:R-:W-:Y:S02]  /*09b0*/  UISETP.LT.AND UP0, UPT, UR6, UR23, UPT ;  /* 0x000000170600728c */ /* 0x000fe4000bf01270 */
[----:B------:R-:W-:-:S02]  /*09c0*/  USEL UR4, URZ, UR4, !UP1 ;  /* 0x000000043f047287 */ /* 0x000fc4000c800000 */
[----:B------:R-:W-:Y:S02]  /*09d0*/  USEL UR5, UR6, UR23, UP0 ;  /* 0x0000001706057287 */ /* 0x000fe40008000000 */
[----:B------:R-:W-:Y:S02]  /*09e0*/  USHF.R.U32.HI UR10, URZ, 0x6, UR4 ;  /* 0x000000063f0a7899 */ /* 0x000fe40008011604 */
[----:B------:R-:W-:-:S05]  /*09f0*/  UISETP.GT.AND UP0, UPT, UR5, UR4, UPT ;  /* 0x000000040500728c */ /* 0x000fca000bf04270 */
[----:B------:R-:W-:-:S06]  /*0a00*/  UMOV UR9, UR10 ;  /* 0x0000000a00097c82 */ /* 0x000fcc0008000000 */
[----:B------:R-:W-:-:S04]  /*0a10*/  @UP0 UIADD3 UR5, UR5, 0x3f, URZ ;  /* 0x0000003f05050890 */ /* 0x000fc8000fffe03f */
[----:B------:R-:W-:-:S04]  /*0a20*/  @UP0 USHF.R.S32.HI UR4, URZ, 0x1f, UR5 ;  /* 0x0000001f3f040899 */ /* 0x000fc80008011405 */
[----:B------:R-:W-:-:S04]  /*0a30*/  @UP0 ULEA.HI UR4, UR4, UR5, URZ, 0x6 ;  /* 0x0000000504040291 */ /* 0x000fc8000f8f303f */
[----:B------:R-:W-:-:S04]  /*0a40*/  @UP0 USHF.R.S32.HI UR9, URZ, 0x6, UR4 ;  /* 0x000000063f090899 */ /* 0x000fc80008011404 */
[----:B------:R-:W-:-:S06]  /*0a50*/  UISETP.GT.AND UP0, UPT, UR9, UR10, UPT ;  /* 0x0000000a0900728c */ /* 0x000fcc000bf04270 */
[----:B------:R-:W-:-:S13]  /*0a60*/  PLOP3.LUT P0, PT, PT, PT, UP0, 0x80, 0x0 ;  /* 0x000000000000781c */ /* 0x000fda0003f0f008 */
[----:B------:R-:W-:Y:S05]  /*0a70*/  @!P0 BRA `(.L_x_1538) ;  /* 0x0000793000008947 */ /* 0x000fea0003800000 */
[----:B--23--:R-:W-:Y:S01]  /*0a80*/  ISETP.NE.U32.AND P0, PT, RZ, c[0x0][0x340], PT ;  /* 0x0000d000ff007a0c */ /* 0x00cfe20003f05070 */
[----:B------:R-:W-:Y:S01]  /*0a90*/  IMAD.U32 R0, RZ, RZ, UR26 ;  /* 0x0000001aff007e24 */ /* 0x000fe2000f8e00ff */
[----:B------:R-:W-:Y:S01]  /*0aa0*/  SHF.R.S32.HI R4, RZ, 0x1f, R177 ;  /* 0x0000001fff047819 */ /* 0x000fe200000114b1 */
[----:B------:R-:W-:Y:S01]  /*0ab0*/  ULDC.64 UR4, c[0x0][0x240] ;  /* 0x0000900000047ab9 */ /* 0x000fe20000000a00 */
[----:B------:R-:W-:-:S13]  /*0ac0*/  ISETP.NE.AND.EX P3, PT, RZ, c[0x0][0x344], PT, P0 ;  /* 0x0000d100ff007a0c */ /* 0x000fda0003f65300 */
[----:B------:R-:W-:-:S05]  /*0ad0*/  @P3 IMAD.WIDE R2, R38, R0, c[0x0][0x340] ;  /* 0x0000d00026023625 */ /* 0x000fca00078e0200 */
[----:B------:R1:W2:Y:S01]  /*0ae0*/  @P3 LDG.E R18, [R2.64] ;  /* 0x0000001c02123981 */ /* 0x0002a2000c1e1900 */
[----:B------:R-:W-:Y:S01]  /*0af0*/  LEA.HI R0, R4, R177, RZ, 0x3 ;  /* 0x000000b104007211 */ /* 0x000fe200078f18ff */
[----:B------:R-:W-:Y:S01]  /*0b00*/  UIMAD UR4, UR15, UR4, URZ ;  /* 0x000000040f0472a4 */ /* 0x000fe2000f8e023f */
[----:B------:R-:W-:Y:S01]  /*0b10*/  IMAD.MOV.U32 R160, RZ, RZ, c[0x0][0x238] ;  /* 0x00008e00ffa07624 */ /* 0x000fe200078e00ff */
[----:B------:R-:W-:Y:S01]  /*0b20*/  USHF.R.S32.HI UR6, URZ, 0x1f, UR26 ;  /* 0x0000001f3f067899 */ /* 0x000fe2000801141a */
[----:B------:R-:W-:Y:S01]  /*0b30*/  SHF.R.S32.HI R93, RZ, 0x3, R0 ;  /* 0x00000003ff5d7819 */ /* 0x000fe20000011400 */
[----:B------:R-:W-:Y:S01]  /*0b40*/  UIMAD UR8, UR16, UR5, UR4 ;  /* 0x00000005100872a4 */ /* 0x000fe2000f8e0204 */
[----:B------:R-:W-:Y:S01]  /*0b50*/  LOP3.LUT R0, R0, 0xfffffff8, RZ, 0xc0, !PT ;  /* 0xfffffff800007812 */ /* 0x000fe200078ec0ff */
[----:B------:R-:W-:Y:S01]  /*0b60*/  USEL UR35, UR6, URZ, !UP3 ;  /* 0x0000003f06237287 */ /* 0x000fe2000d800000 */
[----:B------:R-:W-:Y:S01]  /*0b70*/  SHF.R.S32.HI R37, RZ, 0x1f, R93 ;  /* 0x0000001fff257819 */ /* 0x000fe2000001145d */
[----:B------:R-:W-:Y:S01]  /*0b80*/  ULDC.64 UR4, c[0x0][0x248] ;  /* 0x0000920000047ab9 */ /* 0x000fe20000000a00 */
[----:B-----5:R-:W-:Y:S01]  /*0b90*/  IADD3 R140, P0, R93, R10, RZ ;  /* 0x0000000a5d8c7210 */ /* 0x020fe20007f1e0ff */
[----:B------:R-:W-:Y:S01]  /*0ba0*/  IMAD.IADD R28, R177, 0x1, -R0 ;  /* 0x00000001b11c7824 */ /* 0x000fe200078e0a00 */
[----:B------:R-:W-:Y:S01]  /*0bb0*/  UIMAD UR4, UR35, UR4, URZ ;  /* 0x00000004230472a4 */ /* 0x000fe2000f8e023f */
[----:B------:R-:W-:Y:S01]  /*0bc0*/  IADD3 R123, -R93, UR23, RZ ;  /* 0x000000175d7b7c10 */ /* 0x000fe2000fffe1ff */
[----:B------:R-:W-:Y:S01]  /*0bd0*/  UIADD3 UR17, UR9, -0x1, URZ ;  /* 0xffffffff09117890 */ /* 0x000fe2000fffe03f */
[----:B------:R-:W-:Y:S01]  /*0be0*/  IMAD.SHL.U32 R32, R28, 0x8, RZ ;  /* 0x000000081c207824 */ /* 0x000fe200078e00ff */
[----:B------:R-:W-:Y:S01]  /*0bf0*/  LEA.HI.X.SX32 R153, R10, R37, 0x1, P0 ;  /* 0x000000250a997211 */ /* 0x000fe200000f0eff */
[----:B------:R-:W-:Y:S01]  /*0c00*/  USEL UR43, UR26, URZ, !UP3 ;  /* 0x0000003f1a2b7287 */ /* 0x000fe2000d800000 */
[----:B------:R-:W-:Y:S01]  /*0c10*/  LEA.HI R4, R4, R177, RZ, 0x6 ;  /* 0x000000b104047211 */ /* 0x000fe200078f30ff */
[----:B------:R-:W-:Y:S01]  /*0c20*/  UMOV UR37, 0x6 ;  /* 0x0000000600257882 */ /* 0x000fe20000000000 */
[----:B------:R-:W-:Y:S01]  /*0c30*/  SHF.R.S32.HI R33, RZ, 0x1f, R32 ;  /* 0x0000001fff217819 */ /* 0x000fe20000011420 */
[----:B------:R-:W-:Y:S01]  /*0c40*/  IMAD R0, R153, c[0x0][0x238], RZ ;  /* 0x00008e0099007a24 */ /* 0x000fe200078e02ff */
[----:B------:R-:W-:Y:S01]  /*0c50*/  USHF.R.S32.HI UR9, URZ, 0x1f, UR17 ;  /* 0x0000001f3f097899 */ /* 0x000fe20008011411 */
[----:B------:R-:W-:Y:S01]  /*0c60*/  IMAD.U32 R96, RZ, RZ, UR43 ;  /* 0x0000002bff607e24 */ /* 0x000fe2000f8e00ff */
[----:B------:R-:W-:Y:S01]  /*0c70*/  IADD3 R90, R32, 0x40, RZ ;  /* 0x00000040205a7810 */ /* 0x000fe20007ffe0ff */
[----:B------:R-:W-:Y:S01]  /*0c80*/  IMAD R0, R140, c[0x0][0x23c], R0 ;  /* 0x00008f008c007a24 */ /* 0x000fe200078e0200 */
[----:B------:R-:W-:Y:S01]  /*0c90*/  ISETP.GE.AND P6, PT, R32, c[0x0][0x1d4], PT ;  /* 0x0000750020007a0c */ /* 0x000fe20003fc6270 */
[----:B-1----:R-:W-:Y:S01]  /*0ca0*/  IMAD.WIDE.U32 R2, R140, c[0x0][0x238], R32 ;  /* 0x00008e008c027a25 */ /* 0x002fe200078e0020 */
[----:B------:R-:W-:Y:S01]  /*0cb0*/  ISETP.GE.AND P5, PT, R90, c[0x0][0x1d4], PT ;  /* 0x000075005a007a0c */ /* 0x000fe20003fa6270 */
[----:B------:R-:W-:Y:S01]  /*0cc0*/  USHF.R.S32.HI UR36, URZ, 0x1f, UR19 ;  /* 0x0000001f3f247899 */ /* 0x000fe20008011413 */
[----:B------:R-:W-:Y:S01]  /*0cd0*/  IADD3 R158, R93, 0x10, RZ ;  /* 0x000000105d9e7810 */ /* 0x000fe20007ffe0ff */
[----:B------:R-:W-:Y:S01]  /*0ce0*/  IMAD.IADD R3, R3, 0x1, R0 ;  /* 0x0000000103037824 */ /* 0x000fe200078e0200 */
[C---:B------:R-:W-:Y:S01]  /*0cf0*/  IADD3 R157, R93.reuse, 0x20, RZ ;  /* 0x000000205d9d7810 */ /* 0x040fe20007ffe0ff */
[----:B------:R-:W-:Y:S01]  /*0d00*/  IMAD.U32 R0, RZ, RZ, UR16 ;  /* 0x00000010ff007e24 */ /* 0x000fe2000f8e00ff */
[----:B------:R-:W-:Y:S01]  /*0d10*/  IADD3 R156, R93, 0x30, RZ ;  /* 0x000000305d9c7810 */ /* 0x000fe20007ffe0ff */
[----:B------:R-:W-:Y:S01]  /*0d20*/  IMAD.SHL.U32 R175, R160, 0x40, RZ ;  /* 0x00000040a0af7824 */ /* 0x000fe200078e00ff */
[----:B------:R-:W-:Y:S01]  /*0d30*/  ULDC UR27, c[0x0][0x1e4] ;  /* 0x00007900001b7ab9 */ /* 0x000fe20000000800 */
[----:B------:R-:W-:Y:S01]  /*0d40*/  IMAD.WIDE.U32 R2, R0, c[0x0][0x240], R2 ;  /* 0x0000900000027a25 */ /* 0x000fe200078e0002 */
[----:B------:R-:W-:Y:S01]  /*0d50*/  ULDC.U8 UR48, c[0x0][0x298] ;  /* 0x0000a60000307ab9 */ /* 0x000fe20000000000 */
[----:B------:R-:W-:Y:S01]  /*0d60*/  P2R R154, PR, RZ, 0x20 ;  /* 0x00000020ff9a7803 */ /* 0x000fe20000000000 */
[----:B------:R-:W-:Y:S01]  /*0d70*/  UMOV UR49, 0x30 ;  /* 0x0000003000317882 */ /* 0x000fe20000000000 */
[----:B------:R-:W-:Y:S01]  /*0d80*/  IMAD.U32 R0, RZ, RZ, UR17 ;  /* 0x00000011ff007e24 */ /* 0x000fe2000f8e00ff */
[----:B------:R-:W-:Y:S01]  /*0d90*/  IADD3 R3, R3, UR8, RZ ;  /* 0x0000000803037c10 */ /* 0x000fe2000fffe0ff */
[----:B------:R-:W-:Y:S01]  /*0da0*/  UIMAD UR8, UR43, UR5, UR4 ;  /* 0x000000052b0872a4 */ /* 0x000fe2000f8e0204 */
[----:B------:R-:W-:Y:S01]  /*0db0*/  IMAD.SHL.U32 R5, R93, 0x40, RZ ;  /* 0x000000405d057824 */ /* 0x000fe200078e00ff */
[----:B------:R-:W-:Y:S01]  /*0dc0*/  ULDC UR39, c[0x0][0x280] ;  /* 0x0000a00000277ab9 */ /* 0x000fe20000000800 */
[----:B------:R-:W-:Y:S01]  /*0dd0*/  IMAD R8, R0, -0x40, R123 ;  /* 0xffffffc000087824 */ /* 0x000fe200078e027b */
[----:B------:R-:W-:Y:S01]  /*0de0*/  ULDC.64 UR4, c[0x0][0x238] ;  /* 0x00008e0000047ab9 */ /* 0x000fe20000000a00 */
[----:B------:R-:W-:Y:S01]  /*0df0*/  IMAD.WIDE.U32 R128, R96, c[0x0][0x248], R2 ;  /* 0x0000920060807a25 */ /* 0x000fe200078e0002 */
[----:B------:R-:W-:Y:S01]  /*0e00*/  USHF.L.U64.HI UR14, UR4, UR37, UR5 ;  /* 0x00000025040e7299 */ /* 0x000fe20008010205 */
[----:B------:R-:W-:Y:S01]  /*0e10*/  LOP3.LUT R21, R5, 0x1c0, RZ, 0xc0, !PT ;  /* 0x000001c005157812 */ /* 0x000fe200078ec0ff */
[----:B------:R-:W-:Y:S01]  /*0e20*/  UIMAD.WIDE.U32 UR30, UR4, 0x20, URZ ;  /* 0x00000020041e78a5 */ /* 0x000fe2000f8e003f */
[C---:B------:R-:W-:Y:S01]  /*0e30*/  ISETP.GE.AND P0, PT, R8.reuse, 0x1, PT ;  /* 0x000000010800780c */ /* 0x040fe20003f06270 */
[----:B------:R-:W-:Y:S01]  /*0e40*/  UIMAD UR5, UR14, UR17, URZ ;  /* 0x000000110e0572a4 */ /* 0x000fe2000f8e023f */
[----:B------:R-:W-:Y:S01]  /*0e50*/  IADD3 R127, R129, UR8, RZ ;  /* 0x00000008817f7c10 */ /* 0x000fe2000fffe0ff */
[----:B------:R-:W-:Y:S01]  /*0e60*/  IMAD.MOV.U32 R126, RZ, RZ, R128 ;  /* 0x000000ffff7e7224 */ /* 0x000fe200078e0080 */
[----:B------:R-:W-:Y:S01]  /*0e70*/  ISETP.GE.AND P2, PT, R8, 0x11, PT ;  /* 0x000000110800780c */ /* 0x000fe20003f46270 */
[----:B------:R-:W-:Y:S01]  /*0e80*/  IMAD.SHL.U32 R4, R4, 0x8, RZ ;  /* 0x0000000804047824 */ /* 0x000fe200078e00ff */
[----:B------:R-:W-:Y:S01]  /*0e90*/  SHF.R.U32.HI R36, RZ, 0x3, R21 ;  /* 0x00000003ff247819 */ /* 0x000fe20000011615 */
[----:B------:R-:W-:Y:S01]  /*0ea0*/  IMAD.U32 R0, RZ, RZ, UR5 ;  /* 0x00000005ff007e24 */ /* 0x000fe2000f8e00ff */
[----:B------:R-:W-:Y:S01]  /*0eb0*/  ULDC.64 UR4, c[0x0][0x1e0] ;  /* 0x0000780000047ab9 */ /* 0x000fe20000000a00 */
[----:B------:R-:W-:Y:S01]  /*0ec0*/  IMAD.WIDE.U32 R2, R175, UR17, R126 ;  /* 0x00000011af027c25 */ /* 0x000fe2000f8e007e */
[----:B------:R-:W-:Y:S01]  /*0ed0*/  LOP3.LUT R31, R4, 0xfffffe00, RZ, 0xc0, !PT ;  /* 0xfffffe00041f7812 */ /* 0x000fe200078ec0ff */
[----:B------:R-:W-:Y:S01]  /*0ee0*/  ULDC UR40, c[0x0][0x290] ;  /* 0x0000a40000287ab9 */ /* 0x000fe20000000800 */
[----:B------:R-:W-:Y:S01]  /*0ef0*/  LOP3.LUT R4, R21, 0x38, R32, 0xf8, !PT ;  /* 0x0000003815047812 */ /* 0x000fe200078ef820 */
[----:B------:R-:W-:Y:S01]  /*0f00*/  IMAD R0, R175, UR9, R0 ;  /* 0x00000009af007c24 */ /* 0x000fe2000f8e0200 */
[C---:B------:R-:W-:Y:S01]  /*0f10*/  @P0 LEA R6, P1, R2.reuse, c[0x0][0x220], 0x1 ;  /* 0x0000880002060a11 */ /* 0x040fe200078208ff */
[----:B------:R-:W-:Y:S01]  /*0f20*/  IMAD.MOV.U32 R9, RZ, RZ, c[0x0][0x23c] ;  /* 0x00008f00ff097624 */ /* 0x000fe200078e00ff */
[----:B------:R-:W-:Y:S01]  /*0f30*/  LOP3.LUT R75, R31, R4, R36, 0xf6, !PT ;  /* 0x000000041f4b7212 */ /* 0x000fe200078ef624 */
[----:B------:R-:W-:Y:S01]  /*0f40*/  IMAD.IADD R3, R3, 0x1, R0 ;  /* 0x0000000103037824 */ /* 0x000fe200078e0200 */
[----:B------:R-:W-:Y:S01]  /*0f50*/  UIADD3 UR9, UR20, UR7, URZ ;  /* 0x0000000714097290 */ /* 0x000fe2000fffe03f */
[----:B------:R-:W-:Y:S01]  /*0f60*/  IMAD.SHL.U32 R121, R9, 0x20, RZ ;  /* 0x0000002009797824 */ /* 0x000fe200078e00ff */
[----:B------:R-:W-:Y:S01]  /*0f70*/  UIMAD.WIDE.U32 UR46, UR39, 0x30, URZ ;  /* 0x00000030272e78a5 */ /* 0x000fe2000f8e003f */
[----:B------:R-:W-:Y:S01]  /*0f80*/  IMAD.SHL.U32 R75, R75, 0x2, RZ ;  /* 0x000000024b4b7824 */ /* 0x000fe200078e00ff */
[----:B------:R-:W-:Y:S01]  /*0f90*/  @P0 LEA.HI.X R7, R2, c[0x0][0x224], R3, 0x1, P1 ;  /* 0x0000890002070a11 */ /* 0x000fe200008f0c03 */
[----:B------:R-:W-:Y:S01]  /*0fa0*/  IMAD.MOV.U32 R176, RZ, RZ, c[0x0][0x27c] ;  /* 0x00009f00ffb07624 */ /* 0x000fe200078e00ff */
[C---:B------:R-:W-:Y:S01]  /*0fb0*/  @P2 LEA R0, P1, R160.reuse, R2, 0x4 ;  /* 0x00000002a0002211 */ /* 0x040fe200078220ff */
[----:B------:R-:W-:Y:S01]  /*0fc0*/  USHF.R.S32.HI UR8, URZ, 0x1f, UR9 ;  /* 0x0000001f3f087899 */ /* 0x000fe20008011409 */
[----:B------:R-:W-:Y:S01]  /*0fd0*/  IADD3 R121, R121, UR31, RZ ;  /* 0x0000001f79797c10 */ /* 0x000fe2000fffe0ff */
[----:B------:R-:W-:Y:S01]  /*0fe0*/  @!PT LDS RZ, [RZ] ;  /* 0x00000000fffff984 */ /* 0x000fe20000000800 */
[----:B------:R-:W-:Y:S01]  /*0ff0*/  @!PT LDS RZ, [RZ] ;  /* 0x00000000fffff984 */ /* 0x000fe20000000800 */
[----:B------:R-:W-:Y:S01]  /*1000*/  @!PT LDS RZ, [RZ] ;  /* 0x00000000fffff984 */ /* 0x000fe20000000800 */
[----:B------:R1:W-:Y:S01]  /*1010*/  @P0 LDGSTS.E.BYPASS.LTC128B.128 [R75+0x4100], [R6.64], !P6 ;  /* 0x04100000064b0fae */ /* 0x0003e2000f101d5c */
[----:B------:R-:W-:Y:S01]  /*1020*/  @P2 LEA.HI.X R5, R160, R3, R9, 0x4, P1 ;  /* 0x00000003a0052211 */ /* 0x000fe200008f2409 */
[----:B------:R-:W-:Y:S01]  /*1030*/  UIMAD UR7, UR8, UR4, URZ ;  /* 0x00000004080772a4 */ /* 0x000fe2000f8e023f */
[----:B------:R-:W-:Y:S01]  /*1040*/  @P2 LEA R4, P1, R0, c[0x0][0x220], 0x1 ;  /* 0x0000880000042a11 */ /* 0x000fe200078208ff */
[----:B------:R1:W-:Y:S01]  /*1050*/  @P0 LDGSTS.E.BYPASS.LTC128B.128 [R75+0x6100], [R6.64+0x80], !P5 ;  /* 0x06100080064b0fae */ /* 0x0003e2000e901d5c */
[----:B------:R-:W-:Y:S01]  /*1060*/  ISETP.GT.AND P0, PT, R8, 0x30, PT ;  /* 0x000000300800780c */ /* 0x000fe20003f04270 */
[----:B------:R-:W-:Y:S01]  /*1070*/  UIMAD.WIDE.U32 UR32, UR9, UR4, URZ ;  /* 0x00000004092072a5 */ /* 0x000fe2000f8e003f */
[----:B------:R-:W-:Y:S01]  /*1080*/  @P2 LEA.HI.X R5, R0, c[0x0][0x224], R5, 0x1, P1 ;  /* 0x0000890000052a11 */ /* 0x000fe200008f0c05 */
[----:B------:R-:W-:Y:S01]  /*1090*/  UIMAD UR7, UR9, UR5, UR7 ;  /* 0x00000005090772a4 */ /* 0x000fe2000f8e0207 */
[----:B------:R-:W-:Y:S01]  /*10a0*/  ISETP.GE.AND P1, PT, R8, 0x21, PT ;  /* 0x000000210800780c */ /* 0x000fe20003f26270 */
[----:B------:R-:W-:Y:S01]  /*10b0*/  IMAD.SHL.U32 R28, R28, 0x4, RZ ;  /* 0x000000041c1c7824 */ /* 0x000fe200078e00ff */
[----:B------:R-:W-:Y:S01]  /*10c0*/  ULDC.64 UR4, c[0x0][0x1e8] ;  /* 0x00007a0000047ab9 */ /* 0x000fe20000000a00 */
[----:B------:R3:W-:Y:S01]  /*10d0*/  @P2 LDGSTS.E.BYPASS.LTC128B.128 [R75+0x4900], [R4.64], !P6 ;  /* 0x04900000044b2fae */ /* 0x0007e2000f101d5c */
[----:B------:R-:W-:Y:S01]  /*10e0*/  UIADD3 UR33, UR33, UR7, URZ ;  /* 0x0000000721217290 */ /* 0x000fe2000fffe03f */
[----:B------:R-:W-:Y:S01]  /*10f0*/  IMAD R8, R37, c[0x0][0x290], RZ ;  /* 0x0000a40025087a24 */ /* 0x000fe200078e02ff */
[----:B------:R-:W-:Y:S01]  /*1100*/  SHF.R.S32.HI R29, RZ, 0x1f, R28 ;  /* 0x0000001fff1d7819 */ /* 0x000fe2000001141c */
[----:B------:R3:W-:Y:S01]  /*1110*/  @P2 LDGSTS.E.BYPASS.LTC128B.128 [R75+0x6900], [R4.64+0x80], !P5 ;  /* 0x06900080044b2fae */ /* 0x0007e2000e901d5c */
[C---:B------:R-:W-:Y:S01]  /*1120*/  IMAD.WIDE.U32 R12, R93.reuse, c[0x0][0x280], R32 ;  /* 0x0000a0005d0c7a25 */ /* 0x040fe200078e0020 */
[----:B------:R-:W-:Y:S01]  /*1130*/  UIMAD.WIDE.U32 UR44, UR40, 0x30, URZ ;  /* 0x00000030282c78a5 */ /* 0x000fe2000f8e003f */
[----:B------:R-:W-:Y:S01]  /*1140*/  P2R R155, PR, RZ, 0x40 ;  /* 0x00000040ff9b7803 */ /* 0x000fe20000000000 */
[----:B------:R-:W-:Y:S01]  /*1150*/  USHF.L.U32 UR38, UR40, 0x6, URZ ;  /* 0x0000000628267899 */ /* 0x000fe2000800063f */
[C---:B------:R-:W-:Y:S01]  /*1160*/  IMAD R8, R93.reuse, c[0x0][0x294], R8 ;  /* 0x0000a5005d087a24 */ /* 0x040fe200078e0208 */
[----:B------:R-:W-:Y:S01]  /*1170*/  @P1 IADD3 R0, P2, R2, UR30, RZ ;  /* 0x0000001e02001c10 */ /* 0x000fe2000ff5e0ff */
[----:B------:R-:W-:-:S04]  /*1180*/  IMAD.WIDE.U32 R14, R93, c[0x0][0x290], R32 ;  /* 0x0000a4005d0e7a25 */ /* 0x000fc800078e0020 */
[----:B------:R-:W-:Y:S02]  /*1190*/  IMAD.U32 R16, RZ, RZ, UR16 ;  /* 0x00000010ff107e24 */ /* 0x000fe4000f8e00ff */
[----:B------:R-:W-:-:S04]  /*11a0*/  IMAD.WIDE.U32 R166, R93, c[0x0][0x1e0], RZ ;  /* 0x000078005da67a25 */ /* 0x000fc800078e00ff */
[----:B-1----:R-:W-:Y:S02]  /*11b0*/  @P0 IMAD R6, R9, 0x30, RZ ;  /* 0x0000003009060824 */ /* 0x002fe400078e02ff */
[----:B------:R-:W-:-:S04]  /*11c0*/  IMAD.WIDE.U32 R16, R16, c[0x0][0x210], R32 ;  /* 0x0000840010107a25 */ /* 0x000fc800078e0020 */
[----:B------:R-:W-:Y:S02]  /*11d0*/  IMAD.MOV.U32 R174, RZ, RZ, c[0x0][0x1e0] ;  /* 0x00007800ffae7624 */ /* 0x000fe400078e00ff */
[----:B------:R-:W-:Y:S02]  /*11e0*/  IMAD.MOV.U32 R161, RZ, RZ, c[0x0][0x290] ;  /* 0x0000a400ffa17624 */ /* 0x000fe400078e00ff */
[----:B---3--:R-:W-:Y:S01]  /*11f0*/  @P0 IMAD.WIDE.U32 R4, R160, 0x30, R2 ;  /* 0x00000030a0040825 */ /* 0x008fe200078e0002 */
[-C--:B------:R-:W-:Y:S02]  /*1200*/  SHF.L.U64.HI R165, R174, R38.reuse, c[0x0][0x1e4] ;  /* 0x00007900aea57619 */ /* 0x080fe40000010226 */
[----:B------:R-:W-:Y:S01]  /*1210*/  SHF.L.U64.HI R162, R161, R38, c[0x0][0x294] ;  /* 0x0000a500a1a27619 */ /* 0x000fe20000010226 */
[----:B------:R-:W-:Y:S01]  /*1220*/  @P1 IMAD.X R2, R121, 0x1, R3, P2 ;  /* 0x0000000179021824 */ /* 0x000fe200010e0603 */
[----:B------:R-:W-:Y:S01]  /*1230*/  @P0 LEA R24, P2, R4, c[0x0][0x220], 0x1 ;  /* 0x0000880004180a11 */ /* 0x000fe200078408ff */
[----:B------:R-:W-:-:S02]  /*1240*/  @P0 IMAD.IADD R3, R5, 0x1, R6 ;  /* 0x0000000105030824 */ /* 0x000fc400078e0206 */
[----:B------:R-:W-:-:S03]  /*1250*/  IMAD.WIDE.U32 R6, R93, c[0x0][0x290], R28 ;  /* 0x0000a4005d067a25 */ /* 0x000fc600078e001c */
[----:B------:R-:W-:Y:S01]  /*1260*/  @P0 LEA.HI.X R25, R4, c[0x0][0x224], R3, 0x1, P2 ;  /* 0x0000890004190a11 */ /* 0x000fe200010f0c03 */
[----:B------:R-:W-:Y:S01]  /*1270*/  IMAD.U32 R3, RZ, RZ, UR26 ;  /* 0x0000001aff037e24 */ /* 0x000fe2000f8e00ff */
[C---:B------:R-:W-:Y:S01]  /*1280*/  @P1 LEA R22, P2, R0.reuse, c[0x0][0x220], 0x1 ;  /* 0x0000880000161a11 */ /* 0x040fe200078408ff */
[----:B------:R-:W-:Y:S02]  /*1290*/  IMAD.IADD R7, R7, 0x1, R8 ;  /* 0x0000000107077824 */ /* 0x000fe400078e0208 */
[----:B------:R-:W-:Y:S01]  /*12a0*/  IMAD.MOV.U32 R159, RZ, RZ, 0x5 ;  /* 0x00000005ff9f7424 */ /* 0x000fe200078e00ff */
[----:B------:R-:W-:Y:S01]  /*12b0*/  @P1 LEA.HI.X R23, R0, c[0x0][0x224], R2, 0x1, P2 ;  /* 0x0000890000171a11 */ /* 0x000fe200010f0c02 */
[----:B------:R-:W-:Y:S01]  /*12c0*/  IMAD.U32 R2, RZ, RZ, UR6 ;  /* 0x00000006ff027e24 */ /* 0x000fe2000f8e00ff */
[----:B------:R-:W-:Y:S01]  /*12d0*/  ISETP.GE.AND P2, PT, R32, c[0x0][0x27c], PT ;  /* 0x00009f0020007a0c */ /* 0x000fe20003f46270 */
[----:B------:R-:W-:Y:S01]  /*12e0*/  IMAD.SHL.U32 R0, R176, 0x2, RZ ;  /* 0x00000002b0007824 */ /* 0x000fe200078e00ff */
[----:B------:R-:W-:Y:S01]  /*12f0*/  UIMAD UR6, UR15, UR4, URZ ;  /* 0x000000040f0672a4 */ /* 0x000fe2000f8e023f */
[----:B------:R1:W-:Y:S01]  /*1300*/  @P1 LDGSTS.E.BYPASS.LTC128B.128 [R75+0x5100], [R22.64], !P6 ;  /* 0x05100000164b1fae */ /* 0x0003e2000f101d5c */
[----:B------:R-:W-:Y:S01]  /*1310*/  SEL R4, RZ, c[0x0][0x27c], !P2 ;  /* 0x00009f00ff047a07 */ /* 0x000fe20005000000 */
[----:B------:R-:W-:Y:S01]  /*1320*/  IMAD.MOV.U32 R164, RZ, RZ, c[0x0][0x280] ;  /* 0x0000a000ffa47624 */ /* 0x000fe200078e00ff */
[----:B------:R-:W-:Y:S01]  /*1330*/  UIMAD UR5, UR16, UR5, UR6 ;  /* 0x00000005100572a4 */ /* 0x000fe2000f8e0206 */
[----:B------:R1:W-:Y:S01]  /*1340*/  @P1 LDGSTS.E.BYPASS.LTC128B.128 [R75+0x7100], [R22.64+0x80], !P5 ;  /* 0x07100080164b1fae */ /* 0x0003e2000e901d5c */
[----:B------:R-:W-:Y:S01]  /*1350*/  IADD3 R151, P1, R93, UR9, RZ ;  /* 0x000000095d977c10 */ /* 0x000fe2000ff3e0ff */
[----:B------:R-:W-:Y:S01]  /*1360*/  ULDC.64 UR6, c[0x0][0x260] ;  /* 0x0000980000067ab9 */ /* 0x000fe20000000a00 */
[----:B------:R-:W-:Y:S01]  /*1370*/  IMAD.WIDE.U32 R172, R158, c[0x0][0x1e0], RZ ;  /* 0x000078009eac7a25 */ /* 0x000fe200078e00ff */
[----:B------:R-:W-:Y:S01]  /*1380*/  UIMAD UR6, UR15, UR6, URZ ;  /* 0x000000060f0672a4 */ /* 0x000fe2000f8e023f */
[----:B------:R1:W-:Y:S01]  /*1390*/  @P0 LDGSTS.E.BYPASS.LTC128B.128 [R75+0x5900], [R24.64], !P6 ;  /* 0x05900000184b0fae */ /* 0x0003e2000f101d5c */
[----:B------:R-:W-:Y:S01]  /*13a0*/  @P2 IADD3 R0, -R0, c[0x0][0x1d4], RZ ;  /* 0x0000750000002a10 */ /* 0x000fe20007ffe1ff */
[----:B------:R-:W-:Y:S01]  /*13b0*/  IMAD.WIDE.U32 R170, R157, c[0x0][0x1e0], RZ ;  /* 0x000078009daa7a25 */ /* 0x000fe200078e00ff */
[----:B------:R-:W-:Y:S01]  /*13c0*/  ISETP.GE.AND P2, PT, R176, 0x1, PT ;  /* 0x00000001b000780c */ /* 0x000fe20003f46270 */
[----:B------:R-:W-:Y:S01]  /*13d0*/  UIMAD UR6, UR16, UR7, UR6 ;  /* 0x00000007100672a4 */ /* 0x000fe2000f8e0206 */
[----:B------:R1:W-:Y:S01]  /*13e0*/  @P0 LDGSTS.E.BYPASS.LTC128B.128 [R75+0x7900], [R24.64+0x80], !P5 ;  /* 0x07900080184b0fae */ /* 0x0003e2000e901d5c */
[----:B------:R-:W-:Y:S01]  /*13f0*/  IADD3.X R150, R37, UR8, RZ, P1, !PT ;  /* 0x0000000825967c10 */ /* 0x000fe20008ffe4ff */
[----:B------:R-:W-:Y:S01]  /*1400*/  IMAD.WIDE.U32 R168, R156, c[0x0][0x1e0], RZ ;  /* 0x000078009ca87a25 */ /* 0x000fe200078e00ff */
[-C--:B------:R-:W-:Y:S01]  /*1410*/  SHF.L.U64.HI R174, R174, R159.reuse, c[0x0][0x1e4] ;  /* 0x00007900aeae7619 */ /* 0x080fe2000001029f */
[----:B------:R-:W0:Y:S01]  /*1420*/  LDGDEPBAR ;  /* 0x00000000000079af */ /* 0x000e220000000000 */
[----:B------:R-:W-:-:S02]  /*1430*/  SHF.L.U64.HI R163, R164, R159, c[0x0][0x284] ;  /* 0x0000a100a4a37619 */ /* 0x000fc4000001029f */
[-C--:B------:R-:W-:Y:S02]  /*1440*/  SHF.L.U64.HI R161, R161, R159.reuse, c[0x0][0x294] ;  /* 0x0000a500a1a17619 */ /* 0x080fe4000001029f */
[C---:B------:R-:W-:Y:S01]  /*1450*/  SHF.L.U64.HI R159, R160.reuse, R159, c[0x0][0x23c] ;  /* 0x00008f00a09f7619 */ /* 0x040fe2000001029f */
[----:B------:R-:W-:Y:S01]  /*1460*/  IMAD.SHL.U32 R160, R160, 0x20, RZ ;  /* 0x00000020a0a07824 */ /* 0x000fe200078e00ff */
[----:B------:R-:W-:Y:S01]  /*1470*/  SHF.L.U64.HI R164, R164, R38, c[0x0][0x284] ;  /* 0x0000a100a4a47619 */ /* 0x000fe20000010226 */
[----:B------:R-:W-:Y:S01]  /*1480*/  BAR.SYNC.DEFER_BLOCKING 0x0 ;  /* 0x0000000000007b1d */ /* 0x000fe20000010000 */
[----:B------:R-:W-:Y:S02]  /*1490*/  ISETP.GE.AND P5, PT, R32, c[0x0][0x1d4], PT ;  /* 0x0000750020007a0c */ /* 0x000fe40003fa6270 */
[----:B--2---:R-:W-:Y:S01]  /*14a0*/  @P3 SHF.R.S32.HI R19, RZ, 0x1f, R18 ;  /* 0x0000001fff133819 */ /* 0x004fe20000011412 */
[----:B------:R-:W-:Y:S02]  /*14b0*/  @!P3 IMAD.MOV.U32 R19, RZ, RZ, R2 ;  /* 0x000000ffff13b224 */ /* 0x000fe400078e0002 */
[----:B------:R-:W-:-:S02]  /*14c0*/  IMAD.U32 R2, RZ, RZ, UR30 ;  /* 0x0000001eff027e24 */ /* 0x000fc4000f8e00ff */
[----:B------:R-:W-:Y:S01]  /*14d0*/  @!P3 IMAD.MOV.U32 R18, RZ, RZ, R3 ;  /* 0x000000ffff12b224 */ /* 0x000fe200078e0003 */
[----:B------:R-:W-:Y:S01]  /*14e0*/  ISETP.NE.AND P3, PT, RZ, UR48, PT ;  /* 0x00000030ff007c0c */ /* 0x000fe2000bf65270 */
[----:B------:R-:W-:Y:S01]  /*14f0*/  IMAD.U32 R3, RZ, RZ, UR31 ;  /* 0x0000001fff037e24 */ /* 0x000fe2000f8e00ff */
[----:B------:R-:W-:Y:S01]  /*1500*/  IADD3 R122, P2, R2, 0x80, RZ ;  /* 0x00000080027a7810 */ /* 0x000fe20007f5e0ff */
[----:B------:R-:W-:Y:S01]  /*1510*/  IMAD.IADD R2, R32, 0x1, R4 ;  /* 0x0000000120027824 */ /* 0x000fe200078e0204 */
[----:B------:R-:W-:Y:S01]  /*1520*/  SHF.R.S32.HI R3, RZ, 0x1f, R0 ;  /* 0x0000001fff037819 */ /* 0x000fe20000011400 */
[----:B------:R-:W-:Y:S01]  /*1530*/  UIMAD.WIDE.U32 UR30, UR16, UR4, UR32 ;  /* 0x00000004101e72a5 */ /* 0x000fe2000f8e0020 */
[----:B------:R-:W-:Y:S01]  /*1540*/  P2R R152, PR, RZ, 0x8 ;  /* 0x00000008ff987803 */ /* 0x000fe20000000000 */
[----:B------:R-:W-:Y:S01]  /*1550*/  IMAD.X R121, RZ, RZ, R121, P2 ;  /* 0x000000ffff797224 */ /* 0x000fe200010e0679 */
[----:B------:R-:W-:Y:S01]  /*1560*/  LEA.HI R34, R3, R0, RZ, 0x4 ;  /* 0x0000000003227211 */ /* 0x000fe200078f20ff */
[----:B------:R-:W-:Y:S01]  /*1570*/  UIADD3 UR25, UR31, UR5, URZ ;  /* 0x000000051f197290 */ /* 0x000fe2000fffe03f */
[----:B------:R-:W-:Y:S01]  /*1580*/  SHF.R.S32.HI R0, RZ, 0x1f, R2 ;  /* 0x0000001fff007819 */ /* 0x000fe20000011402 */
[----:B------:R-:W-:Y:S01]  /*1590*/  IMAD.U32 R4, RZ, RZ, UR30 ;  /* 0x0000001eff047e24 */ /* 0x000fe2000f8e00ff */
[----:B------:R-:W-:Y:S01]  /*15a0*/  ULDC.64 UR4, c[0x0][0x210] ;  /* 0x0000840000047ab9 */ /* 0x000fe20000000a00 */
[----:B------:R-:W-:Y:S01]  /*15b0*/  IMAD.U32 R5, RZ, RZ, UR31 ;  /* 0x0000001fff057e24 */ /* 0x000fe2000f8e00ff */
[CC--:B------:R-:W-:Y:S01]  /*15c0*/  LEA.HI R20, R0.reuse, R2.reuse, RZ, 0x3 ;  /* 0x0000000200147211 */ /* 0x0c0fe200078f18ff */
[----:B------:R-:W-:Y:S01]  /*15d0*/  IMAD.MOV.U32 R88, RZ, RZ, R4 ;  /* 0x000000ffff587224 */ /* 0x000fe200078e0004 */
[----:B------:R-:W-:Y:S01]  /*15e0*/  LEA.HI R35, R0, R2, RZ, 0x6 ;  /* 0x0000000200237211 */ /* 0x000fe200078f30ff */
[----:B------:R-:W-:Y:S01]  /*15f0*/  IMAD.U32 R2, RZ, RZ, UR16 ;  /* 0x00000010ff027e24 */ /* 0x000fe2000f8e00ff */
[----:B------:R-:W-:Y:S01]  /*1600*/  UIMAD UR4, UR15, UR4, URZ ;  /* 0x000000040f0472a4 */ /* 0x000fe2000f8e023f */
[----:B------:R-:W-:Y:S01]  /*1610*/  IMAD R0, R37, c[0x0][0x280], RZ ;  /* 0x0000a00025007a24 */ /* 0x000fe200078e02ff */
[----:B------:R-:W-:Y:S01]  /*1620*/  LOP3.LUT R110, R20, 0xfffffff8, RZ, 0xc0, !PT ;  /* 0xfffffff8146e7812 */ /* 0x000fe200078ec0ff */
[----:B------:R-:W-:Y:S01]  /*1630*/  IMAD.WIDE.U32 R2, R2, c[0x0][0x260], R32 ;  /* 0x0000980002027a25 */ /* 0x000fe200078e0020 */
[----:B------:R-:W-:-:S02]  /*1640*/  UIMAD UR4, UR16, UR5, UR4 ;  /* 0x00000005100472a4 */ /* 0x000fc4000f8e0204 */
[----:B------:R-:W-:Y:S01]  /*1650*/  SHF.R.S32.HI R120, RZ, 0x1f, R110 ;  /* 0x0000001fff787819 */ /* 0x000fe2000001146e */
[----:B------:R-:W-:Y:S01]  /*1660*/  IMAD R0, R93, c[0x0][0x284], R0 ;  /* 0x0000a1005d007a24 */ /* 0x000fe200078e0200 */
[----:B------:R-:W-:Y:S01]  /*1670*/  IADD3 R11, R3, UR6, RZ ;  /* 0x00000006030b7c10 */ /* 0x000fe2000fffe0ff */
[----:B------:R-:W-:Y:S01]  /*1680*/  IMAD.WIDE.U32 R4, R93, c[0x0][0x280], R28 ;  /* 0x0000a0005d047a25 */ /* 0x000fe200078e001c */
[----:B------:R-:W-:Y:S01]  /*1690*/  IADD3 R17, R17, UR4, RZ ;  /* 0x0000000411117c10 */ /* 0x000fe2000fffe0ff */
[----:B------:R-:W-:Y:S02]  /*16a0*/  ULDC.64 UR6, c[0x0][0x1e0] ;  /* 0x0000780000067ab9 */ /* 0x000fe40000000a00 */
[----:B------:R-:W-:Y:S01]  /*16b0*/  IMAD.IADD R9, R5, 0x1, R0 ;  /* 0x0000000105097824 */ /* 0x000fe200078e0200 */
[----:B------:R-:W-:Y:S01]  /*16c0*/  USHF.L.U32 UR30, UR6, 0x4, URZ ;  /* 0x00000004061e7899 */ /* 0x000fe2000800063f */
[----:B------:R-:W-:Y:S01]  /*16d0*/  IMAD.IADD R5, R0, 0x1, R13 ;  /* 0x0000000100057824 */ /* 0x000fe200078e020d */
[----:B------:R-:W-:Y:S01]  /*16e0*/  ULDC.64 UR4, c[0x0][0x280] ;  /* 0x0000a00000047ab9 */ /* 0x000fe20000000a00 */
[----:B------:R-:W-:Y:S01]  /*16f0*/  IMAD.IADD R3, R8, 0x1, R15 ;  /* 0x0000000108037824 */ /* 0x000fe200078e020f */
[----:B------:R-:W-:Y:S01]  /*1700*/  UIMAD UR4, UR36, UR4, URZ ;  /* 0x00000004240472a4 */ /* 0x000fe2000f8e023f */
[----:B------:R-:W-:Y:S01]  /*1710*/  IMAD.MOV.U32 R8, RZ, RZ, R4 ;  /* 0x000000ffff087224 */ /* 0x000fe200078e0004 */
[----:B------:R-:W-:Y:S01]  /*1720*/  UIMAD UR34, UR7, 0x30, URZ ;  /* 0x00000030072278a4 */ /* 0x000fe2000f8e023f */
[----:B------:R-:W-:Y:S01]  /*1730*/  IMAD.U32 R0, RZ, RZ, UR19 ;  /* 0x00000013ff007e24 */ /* 0x000fe2000f8e00ff */
[----:B------:R-:W-:Y:S01]  /*1740*/  USHF.L.U64.HI UR27, UR6, UR37, UR27 ;  /* 0x00000025061b7299 */ /* 0x000fe2000801021b */
[----:B------:R-:W-:Y:S01]  /*1750*/  IMAD.MOV.U32 R4, RZ, RZ, R12 ;  /* 0x000000ffff047224 */ /* 0x000fe200078e000c */
[----:B------:R-:W-:Y:S01]  /*1760*/  UIMAD.WIDE.U32 UR32, UR6, 0x30, URZ ;  /* 0x00000030062078a5 */ /* 0x000fe2000f8e003f */
[----:B------:R-:W-:Y:S01]  /*1770*/  IMAD.WIDE.U32 R104, R0, c[0x0][0x280], R8 ;  /* 0x0000a00000687a25 */ /* 0x000fe200078e0008 */
[----:B------:R-:W-:-:S02]  /*1780*/  USHF.L.U32 UR31, UR6, 0x6, URZ ;  /* 0x00000006061f7899 */ /* 0x000fc4000800063f */
[----:B------:R-:W-:Y:S01]  /*1790*/  UIMAD UR41, UR19, UR5, UR4 ;  /* 0x00000005132972a4 */ /* 0x000fe2000f8e0204 */
[----:B------:R-:W-:Y:S02]  /*17a0*/  IMAD.U32 R9, RZ, RZ, UR19 ;  /* 0x00000013ff097e24 */ /* 0x000fe4000f8e00ff */
[----:B------:R-:W-:Y:S01]  /*17b0*/  IMAD.U32 R8, RZ, RZ, UR19 ;  /* 0x00000013ff087e24 */ /* 0x000fe2000f8e00ff */
[----:B------:R-:W-:Y:S01]  /*17c0*/  ULDC.64 UR4, c[0x0][0x268] ;  /* 0x00009a0000047ab9 */ /* 0x000fe20000000a00 */
[----:B------:R-:W-:Y:S01]  /*17d0*/  IMAD.MOV.U32 R10, RZ, RZ, R2 ;  /* 0x000000ffff0a7224 */ /* 0x000fe200078e0002 */
[----:B------:R-:W-:Y:S01]  /*17e0*/  UIMAD UR4, UR35, UR4, URZ ;  /* 0x00000004230472a4 */ /* 0x000fe2000f8e023f */
[----:B------:R-:W-:Y:S01]  /*17f0*/  IMAD.MOV.U32 R2, RZ, RZ, R14 ;  /* 0x000000ffff027224 */ /* 0x000fe200078e000e */
[----:B------:R-:W-:Y:S01]  /*1800*/  IADD3 R118, R105, UR41, RZ ;  /* 0x0000002969767c10 */ /* 0x000fe2000fffe0ff */
[----:B------:R-:W-:Y:S01]  /*1810*/  IMAD.WIDE.U32 R102, R9, c[0x0][0x290], R6 ;  /* 0x0000a40009667a25 */ /* 0x000fe200078e0006 */
[----:B------:R-:W-:Y:S01]  /*1820*/  SHF.R.S32.HI R6, RZ, 0x1f, R158 ;  /* 0x0000001fff067819 */ /* 0x000fe2000001149e */
[----:B------:R-:W-:-:S02]  /*1830*/  UIMAD UR43, UR43, UR5, UR4 ;  /* 0x000000052b2b72a4 */ /* 0x000fc4000f8e0204 */
[----:B------:R-:W-:Y:S01]  /*1840*/  IMAD.WIDE.U32 R100, R8, c[0x0][0x280], R4 ;  /* 0x0000a00008647a25 */ /* 0x000fe200078e0004 */
[----:B------:R-:W-:Y:S01]  /*1850*/  SHF.R.S32.HI R5, RZ, 0x1f, R157 ;  /* 0x0000001fff057819 */ /* 0x000fe2000001149d */
[----:B------:R-:W-:Y:S01]  /*1860*/  ULDC UR35, c[0x0][0x284] ;  /* 0x0000a10000237ab9 */ /* 0x000fe20000000800 */
[----:B------:R-:W-:Y:S01]  /*1870*/  LEA.HI R6, R6, R158, RZ, 0x3 ;  /* 0x0000009e06067211 */ /* 0x000fe200078f18ff */
[----:B------:R-:W-:Y:S01]  /*1880*/  IMAD.WIDE.U32 R98, R0, c[0x0][0x290], R2 ;  /* 0x0000a40000627a25 */ /* 0x000fe200078e0002 */
[----:B------:R-:W-:Y:S01]  /*1890*/  SHF.R.S32.HI R0, RZ, 0x1f, R156 ;  /* 0x0000001fff007819 */ /* 0x000fe2000001149c */
[----:B------:R-:W-:Y:S01]  /*18a0*/  ULDC UR4, c[0x0][0x294] ;  /* 0x0000a50000047ab9 */ /* 0x000fe20000000800 */
[----:B------:R-:W-:Y:S01]  /*18b0*/  LEA.HI R5, R5, R157, RZ, 0x3 ;  /* 0x0000009d05057211 */ /* 0x000fe200078f18ff */
[----:B------:R-:W-:Y:S01]  /*18c0*/  IMAD.SHL.U32 R7, R6, 0x40, RZ ;  /* 0x0000004006077824 */ /* 0x000fe200078e00ff */
[----:B------:R-:W-:Y:S01]  /*18d0*/  LEA.HI R0, R0, R156, RZ, 0x3 ;  /* 0x0000009c00007211 */ /* 0x000fe200078f18ff */
[----:B------:R-:W-:Y:S01]  /*18e0*/  IMAD.SHL.U32 R4, R158, 0x40, RZ ;  /* 0x000000409e047824 */ /* 0x000fe200078e00ff */
[----:B------:R-:W-:Y:S01]  /*18f0*/  LOP3.LUT R8, R21, 0x38, R20, 0xf8, !PT ;  /* 0x0000003815087812 */ /* 0x000fe200078ef814 */
[----:B------:R-:W-:Y:S01]  /*1900*/  IMAD.SHL.U32 R6, R5, 0x40, RZ ;  /* 0x0000004005067824 */ /* 0x000fe200078e00ff */
[----:B------:R-:W-:Y:S01]  /*1910*/  SHF.R.S32.HI R5, RZ, 0x4, R34 ;  /* 0x00000004ff057819 */ /* 0x000fe20000011422 */
[----:B------:R-:W-:Y:S01]  /*1920*/  IMAD.SHL.U32 R3, R157, 0x40, RZ ;  /* 0x000000409d037824 */ /* 0x000fe200078e00ff */
[----:B------:R-:W-:Y:S01]  /*1930*/  LOP3.LUT R4, R4, 0x1c0, RZ, 0xc0, !PT ;  /* 0x000001c004047812 */ /* 0x000fe200078ec0ff */
[----:B------:R-:W-:Y:S01]  /*1940*/  IMAD.SHL.U32 R2, R156, 0x40, RZ ;  /* 0x000000409c027824 */ /* 0x000fe200078e00ff */
[----:B------:R-:W-:Y:S01]  /*1950*/  LEA.HI.SX32 R5, R20, R5, 0x1d ;  /* 0x0000000514057211 */ /* 0x000fe200078feaff */
[----:B------:R-:W-:Y:S01]  /*1960*/  IMAD.SHL.U32 R0, R0, 0x40, RZ ;  /* 0x0000004000007824 */ /* 0x000fe200078e00ff */
[----:B------:R-:W-:Y:S01]  /*1970*/  LOP3.LUT R3, R3, 0x1c0, RZ, 0xc0, !PT ;  /* 0x000001c003037812 */ /* 0x000fe200078ec0ff */
[----:B------:R-:W-:Y:S01]  /*1980*/  IMAD.WIDE.U32 R96, R96, c[0x0][0x268], R10 ;  /* 0x00009a0060607a25 */ /* 0x000fe200078e000a */
[----:B------:R-:W-:Y:S01]  /*1990*/  LOP3.LUT R2, R2, 0x1c0, RZ, 0xc0, !PT ;  /* 0x000001c002027812 */ /* 0x000fe200078ec0ff */
[----:B------:R-:W-:Y:S01]  /*19a0*/  USHF.L.U32 UR5, UR39, 0x5, URZ ;  /* 0x0000000527057899 */ /* 0x000fe2000800063f */
[----:B------:R-:W-:Y:S01]  /*19b0*/  LOP3.LUT R9, R0, 0xfffffe00, RZ, 0xc0, !PT ;  /* 0xfffffe0000097812 */ /* 0x000fe200078ec0ff */
[----:B------:R-:W-:Y:S01]  /*19c0*/  IMAD.SHL.U32 R0, R35, 0x40, RZ ;  /* 0x0000004023007824 */ /* 0x000fe200078e00ff */
[----:B------:R-:W-:Y:S01]  /*19d0*/  LOP3.LUT R11, R7, 0xfffffe00, RZ, 0xc0, !PT ;  /* 0xfffffe00070b7812 */ /* 0x000fe200078ec0ff */
[----:B------:R-:W-:Y:S01]  /*19e0*/  IMAD.SHL.U32 R92, R5, 0x8, RZ ;  /* 0x00000008055c7824 */ /* 0x000fe200078e00ff */
[----:B------:R-:W-:Y:S01]  /*19f0*/  LOP3.LUT R10, R6, 0xfffffe00, RZ, 0xc0, !PT ;  /* 0xfffffe00060a7812 */ /* 0x000fe200078ec0ff */
[----:B------:R-:W-:Y:S01]  /*1a00*/  IMAD.U32 R89, RZ, RZ, UR25 ;  /* 0x00000019ff597e24 */ /* 0x000fe2000f8e00ff */
[----:B------:R-:W-:Y:S01]  /*1a10*/  SHF.R.U32.HI R26, RZ, 0x3, R4 ;  /* 0x00000003ff1a7819 */ /* 0x000fe20000011604 */
[----:B------:R-:W-:Y:S01]  /*1a20*/  USHF.L.U32 UR25, UR6, 0x5, URZ ;  /* 0x0000000506197899 */ /* 0x000fe2000800063f */
[----:B------:R-:W-:-:S02]  /*1a30*/  LOP3.LUT R7, R4, 0x38, R20, 0xf8, !PT ;  /* 0x0000003804077812 */ /* 0x000fc400078ef814 */
[----:B------:R-:W-:Y:S01]  /*1a40*/  SHF.R.S32.HI R6, RZ, 0x1f, R5 ;  /* 0x0000001fff067819 */ /* 0x000fe20000011405 */
[----:B------:R-:W-:Y:S01]  /*1a50*/  ULDC.64 UR6, c[0x0][0x290] ;  /* 0x0000a40000067ab9 */ /* 0x000fe20000000a00 */
[----:B------:R-:W-:Y:S01]  /*1a60*/  SHF.R.U32.HI R27, RZ, 0x3, R3 ;  /* 0x00000003ff1b7819 */ /* 0x000fe20000011603 */
[----:B------:R-:W-:Y:S01]  /*1a70*/  UIMAD UR6, UR36, UR6, URZ ;  /* 0x00000006240672a4 */ /* 0x000fe2000f8e023f */
[----:B------:R-:W-:Y:S01]  /*1a80*/  SHF.R.U32.HI R30, RZ, 0x3, R2 ;  /* 0x00000003ff1e7819 */ /* 0x000fe20000011602 */
[----:B------:R-:W-:Y:S01]  /*1a90*/  USHF.L.U32 UR36, UR39, 0x6, URZ ;  /* 0x0000000627247899 */ /* 0x000fe2000800063f */
[--C-:B------:R-:W-:Y:S01]  /*1aa0*/  LOP3.LUT R12, R3, 0x38, R20.reuse, 0xf8, !PT ;  /* 0x00000038030c7812 */ /* 0x100fe200078ef814 */
[----:B------:R-:W-:Y:S01]  /*1ab0*/  UIMAD UR42, UR19, UR7, UR6 ;  /* 0x00000007132a72a4 */ /* 0x000fe2000f8e0206 */
[----:B------:R-:W-:Y:S01]  /*1ac0*/  LOP3.LUT R14, R2, 0x38, R20, 0xf8, !PT ;  /* 0x00000038020e7812 */ /* 0x000fe200078ef814 */
[----:B------:R-:W-:Y:S01]  /*1ad0*/  UIMAD UR7, UR49, UR35, URZ ;  /* 0x00000023310772a4 */ /* 0x000fe2000f8e023f */
[----:B------:R-:W-:Y:S01]  /*1ae0*/  LOP3.LUT R13, R8, R36, RZ, 0x3c, !PT ;  /* 0x00000024080d7212 */ /* 0x000fe200078e3cff */
[----:B------:R-:W-:Y:S01]  /*1af0*/  UIMAD UR49, UR49, UR4, URZ ;  /* 0x00000004313172a4 */ /* 0x000fe2000f8e023f */
[----:B------:R-:W-:Y:S01]  /*1b00*/  LOP3.LUT R0, R0, 0xfffff000, RZ, 0xc0, !PT ;  /* 0xfffff00000007812 */ /* 0x000fe200078ec0ff */
[----:B------:R-:W-:Y:S01]  /*1b10*/  USHF.L.U64.HI UR35, UR39, UR37, UR35 ;  /* 0x0000002527237299 */ /* 0x000fe20008010223 */
[----:B------:R-:W-:Y:S01]  /*1b20*/  LEA.HI R15, R6, R5, RZ, 0x3 ;  /* 0x00000005060f7211 */ /* 0x000fe200078f18ff */
[----:B------:R-:W-:Y:S01]  /*1b30*/  USHF.L.U64.HI UR37, UR40, UR37, UR4 ;  /* 0x0000002528257299 */ /* 0x000fe20008010204 */
[----:B------:R-:W-:Y:S01]  /*1b40*/  LOP3.LUT R8, R7, R26, RZ, 0x3c, !PT ;  /* 0x0000001a07087212 */ /* 0x000fe200078e3cff */
[----:B------:R-:W-:Y:S01]  /*1b50*/  USHF.L.U32 UR6, UR40, 0x5, URZ ;  /* 0x0000000528067899 */ /* 0x000fe2000800063f */
[----:B------:R-:W-:Y:S01]  /*1b60*/  LOP3.LUT R7, R12, R27, RZ, 0x3c, !PT ;  /* 0x0000001b0c077212 */ /* 0x000fe200078e3cff */
[----:B------:R-:W-:Y:S01]  /*1b70*/  UIADD3 UR4, UR33, UR34, URZ ;  /* 0x0000002221047290 */ /* 0x000fe2000fffe03f */
[----:B------:R-:W-:Y:S01]  /*1b80*/  LOP3.LUT R6, R14, R30, RZ, 0x3c, !PT ;  /* 0x0000001e0e067212 */ /* 0x000fe200078e3cff */
[----:B------:R-:W-:Y:S01]  /*1b90*/  USHF.L.U32 UR39, UR39, 0x4, URZ ;  /* 0x0000000427277899 */ /* 0x000fe2000800063f */
[-C--:B------:R-:W-:Y:S01]  /*1ba0*/  IADD3 R34, R13, R0.reuse, R31 ;  /* 0x000000000d227210 */ /* 0x080fe20007ffe01f */
[----:B------:R-:W-:Y:S01]  /*1bb0*/  USHF.L.U32 UR40, UR40, 0x4, URZ ;  /* 0x0000000428287899 */ /* 0x000fe2000800063f */
[-C--:B------:R-:W-:Y:S01]  /*1bc0*/  IADD3 R14, R8, R0.reuse, R11 ;  /* 0x00000000080e7210 */ /* 0x080fe20007ffe00b */
[----:B------:R-:W-:Y:S01]  /*1bd0*/  UIADD3 UR7, UR47, UR7, URZ ;  /* 0x000000072f077290 */ /* 0x000fe2000fffe03f */
[-C--:B------:R-:W-:Y:S01]  /*1be0*/  IADD3 R13, R7, R0.reuse, R10 ;  /* 0x00000000070d7210 */ /* 0x080fe20007ffe00a */
[----:B------:R-:W-:Y:S01]  /*1bf0*/  IMAD.SHL.U32 R144, R34, 0x2, RZ ;  /* 0x0000000222907824 */ /* 0x000fe200078e00ff */
[----:B------:R-:W-:Y:S01]  /*1c00*/  IADD3 R12, R6, R0, R9 ;  /* 0x00000000060c7210 */ /* 0x000fe20007ffe009 */
[----:B------:R-:W-:Y:S01]  /*1c10*/  IMAD.SHL.U32 R0, R15, 0x200, RZ ;  /* 0x000002000f007824 */ /* 0x000fe200078e00ff */
[--C-:B------:R-:W-:Y:S01]  /*1c20*/  LOP3.LUT R2, R2, 0x38, R92.reuse, 0xf8, !PT ;  /* 0x0000003802027812 */ /* 0x100fe200078ef85c */
[----:B------:R-:W-:Y:S01]  /*1c30*/  IMAD.SHL.U32 R143, R14, 0x2, RZ ;  /* 0x000000020e8f7824 */ /* 0x000fe200078e00ff */
[--C-:B------:R-:W-:Y:S01]  /*1c40*/  LOP3.LUT R5, R21, 0x38, R92.reuse, 0xf8, !PT ;  /* 0x0000003815057812 */ /* 0x100fe200078ef85c */
[----:B------:R-:W-:Y:S01]  /*1c50*/  IMAD.SHL.U32 R142, R13, 0x2, RZ ;  /* 0x000000020d8e7824 */ /* 0x000fe200078e00ff */
[----:B------:R-:W-:Y:S01]  /*1c60*/  LOP3.LUT R0, R0, 0xfffff000, RZ, 0xc0, !PT ;  /* 0xfffff00000007812 */ /* 0x000fe200078ec0ff */
[----:B------:R-:W-:Y:S01]  /*1c70*/  IMAD.SHL.U32 R141, R12, 0x2, RZ ;  /* 0x000000020c8d7824 */ /* 0x000fe200078e00ff */
[----:B------:R-:W-:Y:S01]  /*1c80*/  LOP3.LUT R2, R2, R30, RZ, 0x3c, !PT ;  /* 0x0000001e02027212 */ /* 0x000fe200078e3cff */
[----:B------:R-:W-:Y:S01]  /*1c90*/  UIADD3 UR34, UR45, UR49, URZ ;  /* 0x000000312d227290 */ /* 0x000fe2000fffe03f */
[----:B------:R-:W-:-:S02]  /*1ca0*/  LOP3.LUT R4, R4, 0x38, R92, 0xf8, !PT ;  /* 0x0000003804047812 */ /* 0x000fc400078ef85c */
[----:B------:R-:W-:Y:S02]  /*1cb0*/  LOP3.LUT R3, R3, 0x38, R92, 0xf8, !PT ;  /* 0x0000003803037812 */ /* 0x000fe400078ef85c */
[----:B------:R-:W-:Y:S02]  /*1cc0*/  IADD3 R9, R2, R0, R9 ;  /* 0x0000000002097210 */ /* 0x000fe40007ffe009 */
[----:B------:R-:W-:Y:S02]  /*1cd0*/  LOP3.LUT R5, R5, R36, RZ, 0x3c, !PT ;  /* 0x0000002405057212 */ /* 0x000fe400078e3cff */
[----:B------:R-:W-:Y:S01]  /*1ce0*/  LOP3.LUT R4, R4, R26, RZ, 0x3c, !PT ;  /* 0x0000001a04047212 */ /* 0x000fe200078e3cff */
[----:B------:R-:W-:Y:S01]  /*1cf0*/  IMAD.SHL.U32 R136, R9, 0x2, RZ ;  /* 0x0000000209887824 */ /* 0x000fe200078e00ff */
[----:B------:R-:W-:Y:S02]  /*1d00*/  LOP3.LUT R3, R3, R27, RZ, 0x3c, !PT ;  /* 0x0000001b03037212 */ /* 0x000fe400078e3cff */
[----:B------:R-:W-:-:S02]  /*1d10*/  SEL R2, R19, RZ, !P4 ;  /* 0x000000ff13027207 */ /* 0x000fc40006000000 */
[-C--:B------:R-:W-:Y:S02]  /*1d20*/  IADD3 R8, R5, R0.reuse, R31 ;  /* 0x0000000005087210 */ /* 0x080fe40007ffe01f */
[-C--:B------:R-:W-:Y:S02]  /*1d30*/  IADD3 R11, R4, R0.reuse, R11 ;  /* 0x00000000040b7210 */ /* 0x080fe40007ffe00b */
[----:B------:R-:W-:Y:S01]  /*1d40*/  IADD3 R10, R3, R0, R10 ;  /* 0x00000000030a7210 */ /* 0x000fe20007ffe00a */
[----:B------:R-:W-:Y:S01]  /*1d50*/  IMAD R3, R2, c[0x0][0x1f0], RZ ;  /* 0x00007c0002037a24 */ /* 0x000fe200078e02ff */
[----:B------:R-:W-:Y:S01]  /*1d60*/  SEL R0, R18, RZ, !P4 ;  /* 0x000000ff12007207 */ /* 0x000fe20006000000 */
[----:B------:R-:W-:Y:S01]  /*1d70*/  IMAD R2, R2, c[0x0][0x218], RZ ;  /* 0x0000860002027a24 */ /* 0x000fe200078e02ff */
[----:B------:R-:W-:Y:S01]  /*1d80*/  SHF.R.S32.HI R4, RZ, 0x1f, R158 ;  /* 0x0000001fff047819 */ /* 0x000fe2000001149e */
[----:B------:R-:W-:Y:S01]  /*1d90*/  IMAD.SHL.U32 R139, R8, 0x2, RZ ;  /* 0x00000002088b7824 */ /* 0x000fe200078e00ff */
[----:B------:R-:W-:Y:S01]  /*1da0*/  SHF.R.S32.HI R5, RZ, 0x1f, R157 ;  /* 0x0000001fff057819 */ /* 0x000fe2000001149d */
[C---:B------:R-:W-:Y:S01]  /*1db0*/  IMAD R91, R0.reuse, c[0x0][0x1f4], R3 ;  /* 0x00007d00005b7a24 */ /* 0x040fe200078e0203 */
[----:B------:R-:W-:Y:S01]  /*1dc0*/  SHF.R.S32.HI R7, RZ, 0x1f, R156 ;  /* 0x0000001fff077819 */ /* 0x000fe2000001149c */
[----:B------:R-:W-:Y:S01]  /*1dd0*/  IMAD R106, R0, c[0x0][0x21c], R2 ;  /* 0x00008700006a7a24 */ /* 0x000fe200078e0202 */
[----:B------:R-:W-:Y:S01]  /*1de0*/  IADD3 R31, R28, 0x20, RZ ;  /* 0x000000201c1f7810 */ /* 0x000fe20007ffe0ff */
[----:B------:R-:W-:Y:S01]  /*1df0*/  IMAD.WIDE.U32 R88, R0, c[0x0][0x1f0], R88 ;  /* 0x00007c0000587a25 */ /* 0x000fe200078e0058 */
[----:B------:R-:W-:-:S02]  /*1e00*/  IADD3 R107, R97, UR43, RZ ;  /* 0x0000002b616b7c10 */ /* 0x000fc4000fffe0ff */
[----:B------:R-:W-:Y:S01]  /*1e10*/  IADD3 R116, R101, UR41, RZ ;  /* 0x0000002965747c10 */ /* 0x000fe2000fffe0ff */
[----:B------:R-:W-:Y:S01]  /*1e20*/  IMAD.WIDE.U32 R94, R0, c[0x0][0x218], R16 ;  /* 0x00008600005e7a25 */ /* 0x000fe200078e0010 */
[----:B------:R-:W-:Y:S02]  /*1e30*/  IADD3 R0, P0, R93, 0x10, RZ ;  /* 0x000000105d007810 */ /* 0x000fe40007f1e0ff */
[----:B------:R-:W-:Y:S01]  /*1e40*/  IADD3 R117, R103, UR42, RZ ;  /* 0x0000002a67757c10 */ /* 0x000fe2000fffe0ff */
[----:B------:R-:W-:Y:S01]  /*1e50*/  IMAD R3, R37, c[0x0][0x1e0], RZ ;  /* 0x0000780025037a24 */ /* 0x000fe200078e02ff */
[----:B------:R-:W-:Y:S01]  /*1e60*/  IADD3 R115, R99, UR42, RZ ;  /* 0x0000002a63737c10 */ /* 0x000fe2000fffe0ff */
[----:B------:R-:W-:Y:S01]  /*1e70*/  IMAD.X R2, RZ, RZ, R37, P0 ;  /* 0x000000ffff027224 */ /* 0x000fe200000e0625 */
[----:B------:R-:W-:Y:S01]  /*1e80*/  IADD3 R134, P0, R32, R166, RZ ;  /* 0x000000a620867210 */ /* 0x000fe20007f1e0ff */
[----:B------:R-:W-:Y:S01]  /*1e90*/  IMAD.WIDE.U32 R124, R0, c[0x0][0x1e0], RZ ;  /* 0x00007800007c7a25 */ /* 0x000fe200078e00ff */
[----:B------:R-:W-:-:S03]  /*1ea0*/  SHF.R.S32.HI R119, RZ, 0x1f, R92 ;  /* 0x0000001fff777819 */ /* 0x000fc6000001145c */
[----:B------:R-:W-:Y:S01]  /*1eb0*/  IMAD R2, R2, c[0x0][0x1e0], RZ ;  /* 0x0000780002027a24 */ /* 0x000fe200078e02ff */
[----:B------:R-:W-:Y:S01]  /*1ec0*/  IADD3 R135, P1, R124, UR30, RZ ;  /* 0x0000001e7c877c10 */ /* 0x000fe2000ff3e0ff */
[----:B------:R-:W-:Y:S02]  /*1ed0*/  IMAD R3, R93, c[0x0][0x1e4], R3 ;  /* 0x000079005d037a24 */ /* 0x000fe400078e0203 */
[----:B------:R-:W-:Y:S02]  /*1ee0*/  IMAD R6, R0, c[0x0][0x1e4], R2 ;  /* 0x0000790000067a24 */ /* 0x000fe400078e0202 */
[----:B------:R-:W-:Y:S02]  /*1ef0*/  IMAD.IADD R133, R167, 0x1, R3 ;  /* 0x00000001a7857824 */ /* 0x000fe400078e0203 */
[----:B------:R-:W-:Y:S02]  /*1f00*/  IMAD.IADD R132, R125, 0x1, R6 ;  /* 0x000000017d847824 */ /* 0x000fe400078e0206 */
[----:B------:R-:W-:Y:S01]  /*1f10*/  IMAD.X R130, R33, 0x1, R133, P0 ;  /* 0x0000000121827824 */ /* 0x000fe200000e0685 */
[----:B------:R-:W-:Y:S01]  /*1f20*/  IADD3 R149, P0, R135, UR30, RZ ;  /* 0x0000001e87957c10 */ /* 0x000fe2000ff1e0ff */
[----:B------:R-:W-:-:S02]  /*1f30*/  IMAD.X R131, R165, 0x1, R132, P1 ;  /* 0x00000001a5837824 */ /* 0x000fc400008e0684 */
[----:B------:R-:W-:Y:S02]  /*1f40*/  IMAD.IADD R91, R89, 0x1, R91 ;  /* 0x00000001595b7824 */ /* 0x000fe400078e025b */
[----:B------:R-:W-:Y:S01]  /*1f50*/  IMAD.X R146, R165, 0x1, R131, P0 ;  /* 0x00000001a5927824 */ /* 0x000fe200000e0683 */
[----:B------:R-:W-:Y:S01]  /*1f60*/  IADD3 R109, P0, R134, R88, RZ ;  /* 0x00000058866d7210 */ /* 0x000fe20007f1e0ff */
[----:B------:R-:W-:Y:S02]  /*1f70*/  IMAD R2, R4, c[0x0][0x1e0], RZ ;  /* 0x0000780004027a24 */ /* 0x000fe400078e02ff */
[----:B------:R-:W-:Y:S02]  /*1f80*/  IMAD R0, R5, c[0x0][0x1e0], RZ ;  /* 0x0000780005007a24 */ /* 0x000fe400078e02ff */
[----:B------:R-:W-:Y:S01]  /*1f90*/  IMAD.X R108, R130, 0x1, R91, P0 ;  /* 0x00000001826c7824 */ /* 0x000fe200000e065b */
[----:B------:R-:W-:Y:S01]  /*1fa0*/  IADD3 R112, P0, R88, 0x40, RZ ;  /* 0x0000004058707810 */ /* 0x000fe20007f1e0ff */
[----:B------:R-:W-:-:S02]  /*1fb0*/  IMAD R4, R7, c[0x0][0x1e0], RZ ;  /* 0x0000780007047a24 */ /* 0x000fc400078e02ff */
[----:B------:R-:W-:Y:S02]  /*1fc0*/  IMAD R5, R158, c[0x0][0x1e4], R2 ;  /* 0x000079009e057a24 */ /* 0x000fe400078e0202 */
[----:B------:R-:W-:Y:S01]  /*1fd0*/  IMAD.X R111, RZ, RZ, R91, P0 ;  /* 0x000000ffff6f7224 */ /* 0x000fe200000e065b */
[----:B------:R-:W-:Y:S01]  /*1fe0*/  IADD3 R114, P0, R109, 0x40, RZ ;  /* 0x000000406d727810 */ /* 0x000fe20007f1e0ff */
[----:B------:R-:W-:Y:S02]  /*1ff0*/  IMAD R2, R157, c[0x0][0x1e4], R0 ;  /* 0x000079009d027a24 */ /* 0x000fe400078e0200 */
[----:B------:R-:W-:Y:S02]  /*2000*/  IMAD R0, R156, c[0x0][0x1e4], R4 ;  /* 0x000079009c007a24 */ /* 0x000fe400078e0204 */
[----:B------:R-:W-:Y:S02]  /*2010*/  IMAD.IADD R148, R173, 0x1, R5 ;  /* 0x00000001ad947824 */ /* 0x000fe400078e0205 */
[----:B------:R-:W-:-:S02]  /*2020*/  IMAD.IADD R147, R171, 0x1, R2 ;  /* 0x00000001ab937824 */ /* 0x000fc400078e0202 */
[----:B------:R-:W-:Y:S02]  /*2030*/  IMAD.IADD R145, R169, 0x1, R0 ;  /* 0x00000001a9917824 */ /* 0x000fe400078e0200 */
[----:B------:R-:W-:Y:S02]  /*2040*/  IMAD.IADD R106, R95, 0x1, R106 ;  /* 0x000000015f6a7824 */ /* 0x000fe400078e026a */
[----:B------:R-:W-:Y:S02]  /*2050*/  IMAD.X R113, RZ, RZ, R108, P0 ;  /* 0x000000ffff717224 */ /* 0x000fe400000e066c */
[----:B------:R-:W-:Y:S02]  /*2060*/  IMAD.SHL.U32 R138, R11, 0x2, RZ ;  /* 0x000000020b8a7824 */ /* 0x000fe400078e00ff */
[----:B-1----:R-:W-:Y:S02]  /*2070*/  IMAD.SHL.U32 R137, R10, 0x2, RZ ;  /* 0x000000020a897824 */ /* 0x002fe400078e00ff */
.L_x_1585:
[----:B------:R-:W-:Y:S01]  /*2080*/  USHF.R.S32.HI UR43, URZ, 0x1f, UR17 ;  /* 0x0000001f3f2b7899 */ /* 0x000fe20008011411 */
[----:B------:R-:W-:Y:S04]  /*2090*/  DEPBAR.LE SB0, 0x0 ;  /* 0x000080000000791a */ /* 0x000fe80000000000 */
[----:B------:R-:W-:Y:S01]  /*20a0*/  UIMAD UR42, UR27, UR17, URZ ;  /* 0x000000111b2a72a4 */ /* 0x000fe2000f8e023f */
[----:B------:R-:W-:Y:S01]  /*20b0*/  BAR.SYNC.DEFER_BLOCKING 0x0 ;  /* 0x0000000000007b1d */ /* 0x000fe20000010000 */
[----:B------:R-:W-:Y:S01]  /*20c0*/  UIMAD.WIDE.U32 UR52, UR31, UR17, URZ ;  /* 0x000000111f3472a5 */ /* 0x000fe2000f8e003f */
[----:B------:R-:W-:Y:S01]  /*20d0*/  ISETP.GE.AND P0, PT, R176, 0x1, PT ;  /* 0x00000001b000780c */ /* 0x000fe20003f06270 */
[----:B------:R-:W-:Y:S04]  /*20e0*/  UIMAD UR42, UR43, UR31, UR42 ;  /* 0x0000001f2b2a72a4 */ /* 0x000fe8000f8e022a */
[----:B------:R-:W-:Y:S01]  /*20f0*/  UIADD3 UR42, UR53, UR42, URZ ;  /* 0x0000002a352a7290 */ /* 0x000fe2000fffe03f */
[----:B------:R-:W-:Y:S07]  /*2100*/  BSSY B2, `(.L_x_1539) ;  /* 0x000053c000027945 */ /* 0x000fee0003800000 */
[----:B--2---:R-:W-:-:S05]  /*2110*/  @!P0 BRA `(.L_x_1540) ;  /* 0x00004e9000008947 */ /* 0x004fca0003800000 */
[----:B------:R-:W-:Y:S01]  /*2120*/  UIMAD UR41, UR35, UR17, URZ ;  /* 0x00000011232972a4 */ /* 0x000fe2000f8e023f */
[----:B------:R-:W-:Y:S01]  /*2130*/  ISETP.NE.AND P0, PT, R152, RZ, PT ;  /* 0x000000ff9800720c */ /* 0x000fe20003f05270 */
[----:B------:R-:W-:Y:S02]  /*2140*/  UIMAD UR9, UR37, UR17, URZ ;  /* 0x00000011250972a4 */ /* 0x000fe4000f8e023f */
[----:B------:R-:W-:Y:S02]  /*2150*/  UIMAD UR8, UR17, -0x40, UR23 ;  /* 0xffffffc0110878a4 */ /* 0x000fe4000f8e0217 */
[----:B------:R-:W-:Y:S02]  /*2160*/  UIMAD.WIDE.U32 UR50, UR36, UR17, URZ ;  /* 0x00000011243272a5 */ /* 0x000fe4000f8e003f */
[----:B------:R-:W-:Y:S02]  /*2170*/  UIMAD.WIDE.U32 UR48, UR38, UR17, URZ ;  /* 0x00000011263072a5 */ /* 0x000fe4000f8e003f */
[----:B------:R-:W-:Y:S02]  /*2180*/  UIMAD UR41, UR43, UR36, UR41 ;  /* 0x000000242b2972a4 */ /* 0x000fe4000f8e0229 */
[----:B------:R-:W-:Y:S02]  /*2190*/  UIMAD UR9, UR43, UR38, UR9 ;  /* 0x000000262b0972a4 */ /* 0x000fe4000f8e0209 */
[----:B------:R-:W-:Y:S02]  /*21a0*/  UISETP.LT.AND UP0, UPT, UR8, 0x40, UPT ;  /* 0x000000400800788c */ /* 0x000fe4000bf01270 */
[----:B------:R-:W-:Y:S02]  /*21b0*/  UIADD3 UR41, UR51, UR41, URZ ;  /* 0x0000002933297290 */ /* 0x000fe4000fffe03f */
[----:B------:R-:W-:Y:S02]  /*21c0*/  UIADD3 UR9, UR49, UR9, URZ ;  /* 0x0000000931097290 */ /* 0x000fe4000fffe03f */
[----:B------:R-:W-:Y:S01]  /*21d0*/  USEL UR8, UR8, 0x40, UP0 ;  /* 0x0000004008087887 */ /* 0x000fe20008000000 */
[----:B------:R-:W-:-:S05]  /*21e0*/  @!P0 BRA `(.L_x_1541) ;  /* 0x0000299000008947 */ /* 0x000fca0003800000 */
[----:B------:R-:W-:Y:S01]  /*21f0*/  ISETP.GE.AND P2, PT, R93, UR8, PT ;  /* 0x000000085d007c0c */ /* 0x000fe2000bf46270 */
[----:B------:R-:W-:Y:S01]  /*2200*/  BSSY B0, `(.L_x_1542) ;  /* 0x000001b000007945 */ /* 0x000fe20003800000 */
[----:B------:R-:W-:Y:S01]  /*2210*/  CS2R R48, SRZ ;  /* 0x0000000000307805 */ /* 0x000fe2000001ff00 */
[----:B------:R-:W-:Y:S01]  /*2220*/  CS2R R44, SRZ ;  /* 0x00000000002c7805 */ /* 0x000fe2000001ff00 */
[----:B------:R-:W-:Y:S01]  /*2230*/  CS2R R38, SRZ ;  /* 0x0000000000267805 */ /* 0x000fe2000001ff00 */
[----:B------:R-:W-:Y:S01]  /*2240*/  CS2R R12, SRZ ;  /* 0x00000000000c7805 */ /* 0x000fe2000001ff00 */
[----:B------:R-:W-:Y:S07]  /*2250*/  CS2R R2, SRZ ;  /* 0x0000000000027805 */ /* 0x000fee000001ff00 */
[----:B------:R-:W-:-:S05]  /*2260*/  @P2 BRA `(.L_x_1543) ;  /* 0x0000014000002947 */ /* 0x000fca0003800000 */
[----:B------:R-:W-:Y:S01]  /*2270*/  IADD3 R0, P0, R104, UR50, RZ ;  /* 0x0000003268007c10 */ /* 0x000fe2000ff1e0ff */
[----:B------:R-:W-:Y:S01]  /*2280*/  CS2R R38, SRZ ;  /* 0x0000000000267805 */ /* 0x000fe2000001ff00 */
[----:B------:R-:W-:Y:S01]  /*2290*/  CS2R R44, SRZ ;  /* 0x00000000002c7805 */ /* 0x000fe2000001ff00 */
[----:B------:R-:W-:Y:S01]  /*22a0*/  CS2R R12, SRZ ;  /* 0x00000000000c7805 */ /* 0x000fe2000001ff00 */
[----:B------:R-:W-:Y:S02]  /*22b0*/  IADD3.X R3, R118, UR41, RZ, P0, !PT ;  /* 0x0000002976037c10 */ /* 0x000fe400087fe4ff */
[----:B------:R-:W-:Y:S04]  /*22c0*/  IADD3 R2, P0, R102, UR48, RZ ;  /* 0x0000003066027c10 */ /* 0x000fe8000ff1e0ff */
[----:B------:R-:W-:Y:S02]  /*22d0*/  IADD3.X R5, R117, UR9, RZ, P0, !PT ;  /* 0x0000000975057c10 */ /* 0x000fe400087fe4ff */
        /* <DEDUP_REMOVED lines=13> */
.L_x_1543:
[----:B------:R-:W-:Y:S05]  /*23b0*/  BSYNC B0 ;  /* 0x0000000000007941 */ /* 0x000fea0003800000 */
.L_x_1542:
[----:B------:R-:W-:Y:S01]  /*23c0*/  ISETP.GE.AND P3, PT, R158, UR8, PT ;  /* 0x000000089e007c0c */ /* 0x000fe2000bf66270 */
        /* <DEDUP_REMOVED lines=19> */
[----:B------:R-:W-:Y:S01]  /*2500*/  IMAD.U32 R4, RZ, RZ, UR50 ;  /* 0x00000032ff047e24 */ /* 0x000fe2000f8e00ff */
[----:B------:R-:W-:Y:S01]  /*2510*/  CS2R R46, SRZ ;  /* 0x00000000002e7805 */ /* 0x000fe2000001ff00 */
[----:B------:R-:W-:Y:S01]  /*2520*/  CS2R R14, SRZ ;  /* 0x00000000000e7805 */ /* 0x000fe2000001ff00 */
[----:B------:R-:W-:Y:S01]  /*2530*/  CS2R R48, SRZ ;  /* 0x0000000000307805 */ /* 0x000fe2000001ff00 */
[----:B------:R-:W-:Y:S01]  /*2540*/  CS2R R16, SRZ ;  /* 0x0000000000107805 */ /* 0x000fe2000001ff00 */
[----:B------:R-:W-:Y:S01]  /*2550*/  IADD3 R0, P1, P0, R104, UR39, R4 ;  /* 0x0000002768007c10 */ /* 0x000fe2000f83e004 */
[----:B------:R-:W-:Y:S02]  /*2560*/  IMAD.U32 R4, RZ, RZ, UR48 ;  /* 0x00000030ff047e24 */ /* 0x000fe4000f8e00ff */
[----:B------:R-:W-:Y:S01]  /*2570*/  IMAD.U32 R5, RZ, RZ, UR51 ;  /* 0x00000033ff057e24 */ /* 0x000fe2000f8e00ff */
[----:B------:R-:W-:Y:S01]  /*2580*/  IADD3.X R6, R118, UR41, R164, P1, P0 ;  /* 0x0000002976067c10 */ /* 0x000fe20008fe04a4 */
[----:B------:R-:W-:Y:S01]  /*2590*/  IMAD.U32 R5, RZ, RZ, UR49 ;  /* 0x00000031ff057e24 */ /* 0x000fe2000f8e00ff */
        /* <DEDUP_REMOVED lines=14> */
.L_x_1545:
[----:B------:R-:W-:Y:S05]  /*2680*/  BSYNC B0 ;  /* 0x0000000000007941 */ /* 0x000fea0003800000 */
.L_x_1544:
[----:B------:R-:W-:Y:S01]  /*2690*/  ISETP.GE.AND P6, PT, R157, UR8, PT ;  /* 0x000000089d007c0c */ /* 0x000fe2000bfc6270 */
        /* <DEDUP_REMOVED lines=43> */
.L_x_1547:
[----:B------:R-:W-:Y:S05]  /*2950*/  BSYNC B0 ;  /* 0x0000000000007941 */ /* 0x000fea0003800000 */
.L_x_1546:
        /* <DEDUP_REMOVED lines=18> */
[----:B------:R-:W-:Y:S01]  /*2a80*/  IMAD.U32 R4, RZ, RZ, UR50 ;  /* 0x00000032ff047e24 */ /* 0x000fe2000f8e00ff */
[----:B------:R-:W-:Y:S01]  /*2a90*/  CS2R R54, SRZ ;  /* 0x0000000000367805 */ /* 0x000fe2000001ff00 */
[----:B------:R-:W-:Y:S01]  /*2aa0*/  IMAD.U32 R5, RZ, RZ, UR51 ;  /* 0x00000033ff057e24 */ /* 0x000fe2000f8e00ff */
[----:B------:R-:W-:Y:S01]  /*2ab0*/  CS2R R22, SRZ ;  /* 0x0000000000167805 */ /* 0x000fe2000001ff00 */
[----:B------:R-:W-:Y:S01]  /*2ac0*/  IMAD.U32 R5, RZ, RZ, UR41 ;  /* 0x00000029ff057e24 */ /* 0x000fe2000f8e00ff */
[----:B------:R-:W-:Y:S01]  /*2ad0*/  IADD3 R0, P1, P0, R104, UR46, R4 ;  /* 0x0000002e68007c10 */ /* 0x000fe2000f83e004 */
[----:B------:R-:W-:Y:S01]  /*2ae0*/  IMAD.U32 R4, RZ, RZ, UR48 ;  /* 0x00000030ff047e24 */ /* 0x000fe2000f8e00ff */
[----:B------:R-:W-:Y:S01]  /*2af0*/  CS2R R56, SRZ ;  /* 0x0000000000387805 */ /* 0x000fe2000001ff00 */
[----:B------:R-:W-:Y:S01]  /*2b00*/  CS2R R24, SRZ ;  /* 0x0000000000187805 */ /* 0x000fe2000001ff00 */
[----:B------:R-:W-:Y:S01]  /*2b10*/  IADD3.X R9, R118, UR7, R5, P1, P0 ;  /* 0x0000000776097c10 */ /* 0x000fe20008fe0405 */
[----:B------:R-:W-:Y:S01]  /*2b20*/  IMAD.U32 R5, RZ, RZ, UR49 ;  /* 0x00000031ff057e24 */ /* 0x000fe2000f8e00ff */
[----:B------:R-:W-:Y:S01]  /*2b30*/  IADD3 R5, P1, P0, R102, UR44, R4 ;  /* 0x0000002c66057c10 */ /* 0x000fe2000f83e004 */
[----:B------:R-:W-:Y:S05]  /*2b40*/  IMAD.U32 R6, RZ, RZ, UR9 ;  /* 0x00000009ff067e24 */ /* 0x000fea000f8e00ff */
        /* <DEDUP_REMOVED lines=13> */
.L_x_1549:
[----:B------:R-:W-:Y:S05]  /*2c20*/  BSYNC B0 ;  /* 0x0000000000007941 */ /* 0x000fea0003800000 */
.L_x_1548:
        /* <DEDUP_REMOVED lines=14> */
[----:B------:R-:W-:Y:S01]  /*2d10*/  IADD3 R65, P0, R134, UR52, RZ ;  /* 0x0000003486417c10 */ /* 0x000fe2000ff1e0ff */
[----:B------:R-:W-:Y:S03]  /*2d20*/  BSSY B0, `(.L_x_1552) ;  /* 0x000003b000007945 */ /* 0x000fe60003800000 */
[----:B------:R-:W-:Y:S01]  /*2d30*/  IADD3.X R68, R130, UR42, RZ, P0, !PT ;  /* 0x0000002a82447c10 */ /* 0x000fe200087fe4ff */
        /* <DEDUP_REMOVED lines=57> */
.L_x_1553:
[----:B------:R-:W-:Y:S05]  /*30d0*/  BSYNC B0 ;  /* 0x0000000000007941 */ /* 0x000fea0003800000 */
.L_x_1552:
        /* <DEDUP_REMOVED lines=59> */
.L_x_1551:
[----:B------:R-:W-:Y:S05]  /*3490*/  BSYNC B1 ;  /* 0x0000000000017941 */ /* 0x000fea0003800000 */
.L_x_1550:
[----:B------:R-:W-:Y:S01]  /*34a0*/  BSSY B1, `(.L_x_1554) ;  /* 0x000007a000017945 */ /* 0x000fe20003800000 */
[----:B------:R-:W-:-:S05]  /*34b0*/  @P3 BRA `(.L_x_1555) ;  /* 0x0000078000003947 */ /* 0x000fca0003800000 */
[----:B------:R-:W-:Y:S01]  /*34c0*/  IADD3 R40, P1, P0, R124, UR52, R32 ;  /* 0x000000347c287c10 */ /* 0x000fe2000f83e020 */
[----:B------:R-:W-:Y:S03]  /*34d0*/  BSSY B0, `(.L_x_1556) ;  /* 0x000003b000007945 */ /* 0x000fe60003800000 */
[----:B-1----:R-:W-:Y:S01]  /*34e0*/  IADD3.X R42, R132, UR42, R33, P1, P0 ;  /* 0x0000002a842a7c10 */ /* 0x002fe20008fe0421 */
        /* <DEDUP_REMOVED lines=57> */
.L_x_1557:
[----:B------:R-:W-:Y:S05]  /*3880*/  BSYNC B0 ;  /* 0x0000000000007941 */ /* 0x000fea0003800000 */
.L_x_1556:
        /* <DEDUP_REMOVED lines=59> */
.L_x_1555:
[----:B------:R-:W-:Y:S05]  /*3c40*/  BSYNC B1 ;  /* 0x0000000000017941 */ /* 0x000fea0003800000 */
.L_x_1554:
        /* <DEDUP_REMOVED lines=62> */
.L_x_1561:
[----:B------:R-:W-:Y:S05]  /*4030*/  BSYNC B0 ;  /* 0x0000000000007941 */ /* 0x000fea0003800000 */
.L_x_1560:
        /* <DEDUP_REMOVED lines=59> */
.L_x_1559:
[----:B------:R-:W-:Y:S05]  /*43f0*/  BSYNC B1 ;  /* 0x0000000000017941 */ /* 0x000fea0003800000 */
.L_x_1558:
[----:B------:R-:W-:-:S05]  /*4400*/  @P4 BRA `(.L_x_1562) ;  /* 0x000030b000004947 */ /* 0x000fca0003800000 */
[----:B-1----:R-:W-:Y:S01]  /*4410*/  IADD3 R26, P1, P0, R149, UR52, R32 ;  /* 0x00000034951a7c10 */ /* 0x002fe2000f83e020 */
[----:B------:R-:W-:Y:S03]  /*4420*/  BSSY B0, `(.L_x_1563) ;  /* 0x000003a000007945 */ /* 0x000fe60003800000 */
[----:B------:R-:W-:Y:S01]  /*4430*/  IADD3.X R27, R146, UR42, R33, P1, P0 ;  /* 0x0000002a921b7c10 */ /* 0x000fe20008fe0421 */
        /* <DEDUP_REMOVED lines=56> */
.L_x_1564:
[----:B------:R-:W-:Y:S05]  /*47c0*/  BSYNC B0 ;  /* 0x0000000000007941 */ /* 0x000fea0003800000 */
.L_x_1563:
        /* <DEDUP_REMOVED lines=59> */
.L_x_1541:
[----:B------:R-:W-:Y:S01]  /*4b80*/  ISETP.GE.AND P0, PT, R156, UR8, PT ;  /* 0x000000089c007c0c */ /* 0x000fe2000bf06270 */
[----:B------:R-:W-:Y:S01]  /*4b90*/  CS2R R18, SRZ ;  /* 0x0000000000127805 */ /* 0x000fe2000001ff00 */
[----:B------:R-:W-:Y:S01]  /*4ba0*/  CS2R R16, SRZ ;  /* 0x0000000000107805 */ /* 0x000fe2000001ff00 */
[----:B------:R-:W-:Y:S01]  /*4bb0*/  CS2R R62, SRZ ;  /* 0x00000000003e7805 */ /* 0x000fe2000001ff00 */
[----:B------:R-:W-:Y:S01]  /*4bc0*/  ISETP.GE.OR P4, PT, R32, c[0x0][0x27c], P0 ;  /* 0x00009f0020007a0c */ /* 0x000fe20000786670 */
[----:B------:R-:W-:Y:S01]  /*4bd0*/  IMAD.U32 R4, RZ, RZ, UR50 ;  /* 0x00000032ff047e24 */ /* 0x000fe2000f8e00ff */
[----:B------:R-:W-:Y:S01]  /*4be0*/  CS2R R60, SRZ ;  /* 0x00000000003c7805 */ /* 0x000fe2000001ff00 */
[----:B------:R-:W-:Y:S01]  /*4bf0*/  IMAD.U32 R0, RZ, RZ, UR41 ;  /* 0x00000029ff007e24 */ /* 0x000fe2000f8e00ff */
        /* <DEDUP_REMOVED lines=9> */
[----:B------:R-:W-:Y:S01]  /*4c90*/  @!P4 IADD3 R11, P1, P0, R100, UR46, R4 ;  /* 0x0000002e640bcc10 */ /* 0x000fe2000f83e004 */
[----:B------:R-:W-:Y:S01]  /*4ca0*/  IMAD.U32 R2, RZ, RZ, UR48 ;  /* 0x00000030ff027e24 */ /* 0x000fe2000f8e00ff */
[----:B------:R-:W-:Y:S01]  /*4cb0*/  CS2R R40, SRZ ;  /* 0x0000000000287805 */ /* 0x000fe2000001ff00 */
[----:B------:R-:W-:Y:S01]  /*4cc0*/  IMAD.U32 R5, RZ, RZ, UR51 ;  /* 0x00000033ff057e24 */ /* 0x000fe2000f8e00ff */
[----:B------:R-:W-:Y:S01]  /*4cd0*/  @!P4 IADD3.X R12, R116, UR7, R0, P1, P0 ;  /* 0x00000007740ccc10 */ /* 0x000fe20008fe0400 */
[----:B------:R-:W-:Y:S01]  /*4ce0*/  IMAD.U32 R0, RZ, RZ, UR9 ;  /* 0x00000009ff007e24 */ /* 0x000fe2000f8e00ff */
[----:B------:R-:W-:Y:S01]  /*4cf0*/  @!P4 IADD3 R13, P1, P0, R98, UR44, R2 ;  /* 0x0000002c620dcc10 */ /* 0x000fe2000f83e002 */
[----:B------:R-:W-:Y:S01]  /*4d00*/  IMAD.U32 R3, RZ, RZ, UR49 ;  /* 0x00000031ff037e24 */ /* 0x000fe2000f8e00ff */
[----:B------:R-:W-:Y:S02]  /*4d10*/  BSSY B0, `(.L_x_1565) ;  /* 0x00000cd000007945 */ /* 0x000fe40003800000 */
[C---:B------:R-:W-:Y:S02]  /*4d20*/  @!P4 IADD3.X R14, R115.reuse, UR34, R0, P1, P0 ;  /* 0x00000022730ecc10 */ /* 0x040fe40008fe0400 */
[----:B------:R-:W-:Y:S04]  /*4d30*/  ISETP.GE.AND P0, PT, R158, UR8, PT ;  /* 0x000000089e007c0c */ /* 0x000fe8000bf06270 */
[----:B------:R-:W-:Y:S11]  /*4d40*/  ISETP.GE.OR P3, PT, R32, c[0x0][0x27c], P0 ;  /* 0x00009f0020007a0c */ /* 0x000ff60000766670 */
[----:B------:R-:W-:Y:S02]  /*4d50*/  @!UPT UIADD3 URZ, URZ, URZ, URZ ;  /* 0x0000003f3f3ff290 */ /* 0x000fe4000fffe03f */
[----:B------:R-:W-:Y:S04]  /*4d60*/  @!P3 IADD3 R0, P1, P0, R100, UR39, R4 ;  /* 0x000000276400bc10 */ /* 0x000fe8000f83e004 */
[----:B------:R-:W-:Y:S02]  /*4d70*/  @!P3 IADD3.X R5, R116, UR41, R164, P1, P0 ;  /* 0x000000297405bc10 */ /* 0x000fe40008fe04a4 */
[----:B------:R-:W-:Y:S04]  /*4d80*/  @!P3 IADD3 R3, P1, P0, R98, UR40, R2 ;  /* 0x000000286203bc10 */ /* 0x000fe8000f83e002 */
[----:B------:R-:W-:Y:S02]  /*4d90*/  @!P3 IADD3.X R6, R115, UR9, R162, P1, P0 ;  /* 0x000000097306bc10 */ /* 0x000fe40008fe04a2 */
[----:B------:R-:W-:Y:S04]  /*4da0*/  ISETP.GE.AND P0, PT, R157, UR8, PT ;  /* 0x000000089d007c0c */ /* 0x000fe8000bf06270 */
        /* <DEDUP_REMOVED lines=23> */
[----:B------:R-:W-:Y:S04]  /*4f20*/  ISETP.GE.AND P0, PT, R93, UR8, PT ;  /* 0x000000085d007c0c */ /* 0x000fe8000bf06270 */
[----:B------:R-:W-:Y:S01]  /*4f30*/  ISETP.GE.OR P0, PT, R32, c[0x0][0x27c], P0 ;  /* 0x00009f0020007a0c */ /* 0x000fe20000706670 */
[----:B------:R-:W4:Y:S08]  /*4f40*/  @!P4 LDG.E.128 R68, [R10.64] ;  /* 0x0000001c0a44c981 */ /* 0x000f30000c1e1d00 */
[----:B------:R-:W4:Y:S01]  /*4f50*/  @!P4 LDG.E.128 R24, [R12.64] ;  /* 0x0000001c0c18c981 */ /* 0x000f22000c1e1d00 */
[----:B---3--:R-:W-:Y:S03]  /*4f60*/  CS2R R6, SRZ ;  /* 0x0000000000067805 */ /* 0x008fe6000001ff00 */
[----:B------:R-:W-:Y:S04]  /*4f70*/  @!P0 IADD3 R0, P1, R100, UR50, RZ ;  /* 0x0000003264008c10 */ /* 0x000fe8000ff3e0ff */
[----:B------:R-:W-:Y:S02]  /*4f80*/  @!P0 IADD3.X R2, R116, UR41, RZ, P1, !PT ;  /* 0x0000002974028c10 */ /* 0x000fe40008ffe4ff */
[C---:B------:R-:W-:Y:S04]  /*4f90*/  @!P0 LEA R14, P1, R0.reuse, c[0x0][0x270], 0x1 ;  /* 0x00009c00000e8a11 */ /* 0x040fe800078208ff */
[----:B------:R-:W-:Y:S02]  /*4fa0*/  @!P0 LEA.HI.X R15, R0, c[0x0][0x274], R2, 0x1, P1 ;  /* 0x00009d00000f8a11 */ /* 0x000fe400008f0c02 */
[----:B------:R-:W-:Y:S03]  /*4fb0*/  @!P0 IADD3 R0, P1, R98, UR48, RZ ;  /* 0x0000003062008c10 */ /* 0x000fe6000ff3e0ff */
[----:B------:R1:W5:Y:S01]  /*4fc0*/  @!P0 LDG.E.128 R40, [R14.64] ;  /* 0x0000001c0e288981 */ /* 0x000362000c1e1d00 */
[----:B------:R-:W-:Y:S02]  /*4fd0*/  @!P0 IADD3.X R3, R115, UR9, RZ, P1, !PT ;  /* 0x0000000973038c10 */ /* 0x000fe40008ffe4ff */
[C---:B------:R-:W-:Y:S04]  /*4fe0*/  @!P0 LEA R2, P1, R0.reuse, c[0x0][0x288], 0x1 ;  /* 0x0000a20000028a11 */ /* 0x040fe800078208ff */
[----:B------:R-:W-:Y:S02]  /*4ff0*/  @!P0 LEA.HI.X R3, R0, c[0x0][0x28c], R3, 0x1, P1 ;  /* 0x0000a30000038a11 */ /* 0x000fe400008f0c03 */
[----:B------:R-:W-:Y:S03]  /*5000*/  ISETP.GE.OR P1, PT, R93, UR8, P5 ;  /* 0x000000085d007c0c */ /* 0x000fe6000af26670 */
        /* <DEDUP_REMOVED lines=40> */
[----:B------:R-:W-:Y:S01]  /*5290*/  IADD3 R0, P1, R166, UR52, RZ ;  /* 0x00000034a6007c10 */ /* 0x000fe2000ff3e0ff */
[----:B------:R-:W1:Y:S01]  /*52a0*/  LDS.128 R56, [R139+0x4100] ;  /* 0x004100008b387984 */ /* 0x000e620000000c00 */
[----:B------:R-:W-:Y:S01]  /*52b0*/  @!P0 SHF.R.U32.HI R9, RZ, 0x10, R5 ;  /* 0x00000010ff098819 */ /* 0x000fe20000011605 */
[----:B------:R-:W-:Y:S01]  /*52c0*/  IMAD.MOV.U32 R50, RZ, RZ, R42 ;  /* 0x000000ffff327224 */ /* 0x000fe200078e002a */
[----:B------:R-:W-:Y:S02]  /*52d0*/  IADD3.X R2, R133, UR42, RZ, P1, !PT ;  /* 0x0000002a85027c10 */ /* 0x000fe40008ffe4ff */
[----:B------:R-:W-:Y:S02]  /*52e0*/  IADD3 R3, P2, P1, R88, R0, R110 ;  /* 0x0000000058037210 */ /* 0x000fe4000795e06e */
[--C-:B------:R-:W-:Y:S01]  /*52f0*/  @!P0 SHF.R.U64 R10, R6, 0x10, R7.reuse ;  /* 0x00000010060a8819 */ /* 0x100fe20000001207 */
[----:B------:R-:W2:Y:S01]  /*5300*/  LDS.128 R12, [R144+0x4100] ;  /* 0x00410000900c7984 */ /* 0x000ea20000000c00 */
[C---:B------:R-:W-:Y:S02]  /*5310*/  IADD3.X R8, R91.reuse, R2, R120, P2, P1 ;  /* 0x000000025b087210 */ /* 0x040fe400017e2478 */
[----:B------:R-:W-:Y:S02]  /*5320*/  ISETP.GE.AND P1, PT, R92, c[0x0][0x1d4], PT ;  /* 0x000075005c007a0c */ /* 0x000fe40003f26270 */
[----:B------:R-:W-:Y:S02]  /*5330*/  MOV R11, R7 ;  /* 0x00000007000b7202 */ /* 0x000fe40000000f00 */
[----:B------:R-:W-:Y:S02]  /*5340*/  @!P0 SHF.R.U32.HI R30, RZ, 0x10, R7 ;  /* 0x00000010ff1e8819 */ /* 0x000fe40000011607 */
[--C-:B------:R-:W-:Y:S02]  /*5350*/  @!P0 SHF.R.U64 R48, R40, 0x10, R41.reuse ;  /* 0x0000001028308819 */ /* 0x100fe40000001229 */
[----:B------:R-:W-:Y:S02]  /*5360*/  @!P0 SHF.R.U32.HI R47, RZ, 0x10, R41 ;  /* 0x00000010ff2f8819 */ /* 0x000fe40000011629 */
[--C-:B------:R-:W-:Y:S02]  /*5370*/  @!P0 SHF.R.U64 R49, R42, 0x10, R43.reuse ;  /* 0x000000102a318819 */ /* 0x100fe4000000122b */
[----:B------:R-:W-:Y:S02]  /*5380*/  MOV R51, R43 ;  /* 0x0000002b00337202 */ /* 0x000fe40000000f00 */
[----:B------:R-:W-:Y:S01]  /*5390*/  @!P1 IADD3 R0, P3, P2, R88, R0, R92 ;  /* 0x0000000058009210 */ /* 0x000fe20007a7e05c */
[----:B------:R-:W-:Y:S01]  /*53a0*/  @!P0 HADD2.F32 R49, -RZ, R49.H0_H0 ;  /* 0x20000031ff318230 */ /* 0x000fe20000004100 */
[----:B------:R-:W-:Y:S01]  /*53b0*/  @!P0 SHF.R.U32.HI R52, RZ, 0x10, R43 ;  /* 0x00000010ff348819 */ /* 0x000fe2000001162b */
[----:B------:R-:W-:Y:S01]  /*53c0*/  @!P0 HADD2.F32 R43, -RZ, R45.H0_H0 ;  /* 0x2000002dff2b8230 */ /* 0x000fe20000004100 */
[----:B------:R-:W-:Y:S02]  /*53d0*/  @!P1 IADD3.X R2, R91, R2, R119, P3, P2 ;  /* 0x000000025b029210 */ /* 0x000fe40001fe4477 */
[C---:B------:R-:W-:Y:S01]  /*53e0*/  LEA R80, P2, R3.reuse, c[0x0][0x1c8], 0x1 ;  /* 0x0000720003507a11 */ /* 0x040fe200078408ff */
[----:B------:R-:W-:Y:S03]  /*53f0*/  @!P0 HADD2.F32 R52, -RZ, R52.H0_H0 ;  /* 0x20000034ff348230 */ /* 0x000fe60000004100 */
[----:B------:R-:W-:Y:S01]  /*5400*/  LEA.HI.X R81, R3, c[0x0][0x1cc], R8, 0x1, P2 ;  /* 0x0000730003517a11 */ /* 0x000fe200010f0c08 */
[--C-:B------:R-:W-:Y:S01]  /*5410*/  IMAD.MOV.U32 R3, RZ, RZ, R5.reuse ;  /* 0x000000ffff037224 */ /* 0x100fe200078e0005 */
[----:B------:R-:W-:Y:S02]  /*5420*/  @!P1 LEA R78, P2, R0, c[0x0][0x1c8], 0x1 ;  /* 0x00007200004e9a11 */ /* 0x000fe400078408ff */
[----:B------:R-:W-:Y:S01]  /*5430*/  @!P0 SHF.R.U64 R5, R4, 0x10, R5 ;  /* 0x0000001004058819 */ /* 0x000fe20000001205 */
[----:B-1----:R-:W-:Y:S01]  /*5440*/  @!P0 IMAD.MOV.U32 R46, RZ, RZ, R56 ;  /* 0x000000ffff2e8224 */ /* 0x002fe200078e0038 */
[----:B------:R-:W-:Y:S01]  /*5450*/  @!P1 LEA.HI.X R79, R0, c[0x0][0x1cc], R2, 0x1, P2 ;  /* 0x00007300004f9a11 */ /* 0x000fe200010f0c02 */
[----:B------:R-:W-:Y:S01]  /*5460*/  @!P0 IMAD.MOV.U32 R44, RZ, RZ, R57 ;  /* 0x000000ffff2c8224 */ /* 0x000fe200078e0039 */
[----:B------:R-:W-:Y:S01]  /*5470*/  MOV R0, R4 ;  /* 0x0000000400007202 */ /* 0x000fe20000000f00 */
[----:B------:R-:W-:Y:S01]  /*5480*/  @!P0 HADD2.F32 R3, -RZ, R3.H0_H0 ;  /* 0x20000003ff038230 */ /* 0x000fe20000004100 */
[----:B------:R-:W-:Y:S01]  /*5490*/  MOV R4, R40 ;  /* 0x0000002800047202 */ /* 0x000fe20000000f00 */
[----:B------:R-:W-:Y:S01]  /*54a0*/  @!P0 HADD2.F32 R40, -RZ, R46.H0_H0 ;  /* 0x2000002eff288230 */ /* 0x000fe20000004100 */
[----:B--2---:R-:W-:Y:S01]  /*54b0*/  @!P0 MOV R8, R12 ;  /* 0x0000000c00088202 */ /* 0x004fe20000000f00 */
[----:B------:R-:W-:Y:S01]  /*54c0*/  @!P0 HADD2.F32 R0, -RZ, R0.H0_H0 ;  /* 0x20000000ff008230 */ /* 0x000fe20000004100 */
[----:B------:R-:W-:Y:S01]  /*54d0*/  @!P0 MOV R7, R13 ;  /* 0x0000000d00078202 */ /* 0x000fe20000000f00 */
[----:B------:R-:W-:Y:S02]  /*54e0*/  @!P0 HADD2.F32 R41, -RZ, R4.H0_H0 ;  /* 0x20000004ff298230 */ /* 0x000fe40000004100 */
[----:B------:R-:W-:Y:S01]  /*54f0*/  @!P0 HADD2.F32 R2, -RZ, R8.H0_H0 ;  /* 0x20000008ff028230 */ /* 0x000fe20000004100 */
[-C--:B------:R-:W-:Y:S01]  /*5500*/  @!P0 FMUL.FTZ R76, R40, R0.reuse ;  /* 0x00000000284c8220 */ /* 0x080fe20000410000 */
[--C-:B------:R-:W-:Y:S02]  /*5510*/  @!P0 HADD2.F32 R42, -RZ, R44.reuse.H0_H0 ;  /* 0x2000002cff2a8230 */ /* 0x100fe40000004100 */
        /* <DEDUP_REMOVED lines=12> */
[----:B------:R-:W-:Y:S01]  /*55e0*/  @!P0 HADD2.F32 R5, -RZ, R5.H0_H0 ;  /* 0x20000005ff058230 */ /* 0x000fe20000004100 */
[----:B------:R-:W-:Y:S01]  /*55f0*/  @!P0 IMAD.MOV.U32 R46, RZ, RZ, R58 ;  /* 0x000000ffff2e8224 */ /* 0x000fe200078e003a */
[----:B------:R-:W-:Y:S01]  /*5600*/  @!P0 HADD2.F32 R8, -RZ, R8.H1_H1 ;  /* 0x30000008ff088230 */ /* 0x000fe20000004100 */
[----:B------:R-:W-:Y:S01]  /*5610*/  @!P0 FMUL.FTZ R3, R4, R3 ;  /* 0x0000000304038220 */ /* 0x000fe20000410000 */
[----:B------:R-:W-:Y:S01]  /*5620*/  @!P0 HADD2.F32 R41, -RZ, R48.H0_H0 ;  /* 0x20000030ff298230 */ /* 0x000fe20000004100 */
        /* <DEDUP_REMOVED lines=40> */
[C---:B------:R-:W-:Y:S02]  /*58b0*/  @!P0 FFMA.FTZ R76, R10.reuse, R52, -R76 ;  /* 0x000000340a4c8223 */ /* 0x040fe4000001084c */
[C---:B------:R-:W-:Y:S02]  /*58c0*/  @!P0 FFMA.FTZ R77, R11.reuse, R50, -R8 ;  /* 0x000000320b4d8223 */ /* 0x040fe40000010808 */
        /* <DEDUP_REMOVED lines=17> */
.L_x_1566:
[----:B-1----:R-:W-:Y:S05]  /*59e0*/  BSYNC B0 ;  /* 0x0000000000007941 */ /* 0x002fea0003800000 */
.L_x_1565:
[----:B------:R-:W-:Y:S01]  /*59f0*/  ISETP.GE.OR P1, PT, R158, UR8, P5 ;  /* 0x000000089e007c0c */ /* 0x000fe2000af26670 */
[----:B------:R-:W-:Y:S01]  /*5a00*/  @!UPT UIADD3 URZ, URZ, URZ, URZ ;  /* 0x0000003f3f3ff290 */ /* 0x000fe2000fffe03f */
[----:B------:R-:W-:Y:S11]  /*5a10*/  BSSY B0, `(.L_x_1567) ;  /* 0x0000071000007945 */ /* 0x000ff60003800000 */
[----:B------:R-:W-:-:S05]  /*5a20*/  @P1 BRA `(.L_x_1568) ;  /* 0x000006f000001947 */ /* 0x000fca0003800000 */
[----:B------:R-:W-:Y:S01]  /*5a30*/  IADD3 R0, P1, R172, UR52, RZ ;  /* 0x00000034ac007c10 */ /* 0x000fe2000ff3e0ff */
[----:B------:R-:W1:Y:S01]  /*5a40*/  LDS.128 R48, [R138+0x4100] ;  /* 0x004100008a307984 */ /* 0x000e620000000c00 */
[--C-:B------:R-:W-:Y:S01]  /*5a50*/  @!P0 SHF.R.U32.HI R8, RZ, 0x10, R17.reuse ;  /* 0x00000010ff088819 */ /* 0x100fe20000011611 */
[----:B------:R-:W-:Y:S01]  /*5a60*/  @!P0 HADD2.F32 R44, -RZ, R54.H0_H0 ;  /* 0x20000036ff2c8230 */ /* 0x000fe20000004100 */
[----:B------:R-:W-:Y:S02]  /*5a70*/  IADD3.X R2, R148, UR42, RZ, P1, !PT ;  /* 0x0000002a94027c10 */ /* 0x000fe40008ffe4ff */
[----:B------:R-:W-:Y:S02]  /*5a80*/  IADD3 R3, P2, P1, R88, R0, R110 ;  /* 0x0000000058037210 */ /* 0x000fe4000795e06e */
[----:B-----5:R-:W-:Y:S01]  /*5a90*/  @!P0 SHF.R.U64 R5, R16, 0x10, R17 ;  /* 0x0000001010058819 */ /* 0x020fe20000001211 */
[----:B------:R-:W2:Y:S01]  /*5aa0*/  LDS.128 R12, [R143+0x4100] ;  /* 0x004100008f0c7984 */ /* 0x000ea20000000c00 */
[C---:B------:R-:W-:Y:S01]  /*5ab0*/  IADD3.X R4, R91.reuse, R2, R120, P2, P1 ;  /* 0x000000025b047210 */ /* 0x040fe200017e2478 */
        /* <DEDUP_REMOVED lines=16> */
[C---:B------:R-:W-:Y:S01]  /*5bc0*/  @!P1 LEA R56, P2, R0.reuse, c[0x0][0x1c8], 0x1 ;  /* 0x0000720000389a11 */ /* 0x040fe200078408ff */
[----:B-1----:R-:W-:Y:S01]  /*5bd0*/  @!P0 IMAD.MOV.U32 R17, RZ, RZ, R49 ;  /* 0x000000ffff118224 */ /* 0x002fe200078e0031 */
[----:B------:R-:W-:Y:S02]  /*5be0*/  @!P0 MOV R40, R48 ;  /* 0x0000003000288202 */ /* 0x000fe40000000f00 */
[----:B------:R-:W-:Y:S01]  /*5bf0*/  @!P1 LEA.HI.X R57, R0, c[0x0][0x1cc], R2, 0x1, P2 ;  /* 0x0000730000399a11 */ /* 0x000fe200010f0c02 */
[----:B------:R-:W-:Y:S02]  /*5c00*/  @!P0 HADD2.F32 R0, -RZ, R34.H0_H0 ;  /* 0x20000022ff008230 */ /* 0x000fe40000004100 */
[----:B------:R-:W-:Y:S01]  /*5c10*/  @!P0 HADD2.F32 R11, -RZ, R40.H0_H0 ;  /* 0x20000028ff0b8230 */ /* 0x000fe20000004100 */
[----:B--2---:R-:W-:Y:S01]  /*5c20*/  @!P0 MOV R7, R12 ;  /* 0x0000000c00078202 */ /* 0x004fe20000000f00 */
[----:B------:R-:W-:Y:S01]  /*5c30*/  @!P0 HADD2.F32 R18, -RZ, R17.H0_H0 ;  /* 0x20000011ff128230 */ /* 0x000fe20000004100 */
[----:B------:R-:W-:Y:S02]  /*5c40*/  @!P0 MOV R6, R13 ;  /* 0x0000000d00068202 */ /* 0x000fe40000000f00 */
[CC--:B------:R-:W-:Y:S01]  /*5c50*/  @!P0 FMUL.FTZ R34, R11.reuse, R0.reuse ;  /* 0x000000000b228220 */ /* 0x0c0fe20000410000 */
[--C-:B------:R-:W-:Y:S01]  /*5c60*/  @!P0 HADD2.F32 R2, -RZ, R7.reuse.H0_H0 ;  /* 0x20000007ff028230 */ /* 0x100fe20000004100 */
[----:B------:R-:W-:Y:S01]  /*5c70*/  @!P0 FMUL.FTZ R30, R18, R3 ;  /* 0x00000003121e8220 */ /* 0x000fe20000410000 */
[--C-:B------:R-:W-:Y:S02]  /*5c80*/  @!P0 HADD2.F32 R4, -RZ, R6.reuse.H0_H0 ;  /* 0x20000006ff048230 */ /* 0x100fe40000004100 */
[----:B------:R-:W-:Y:S01]  /*5c90*/  @!P0 HADD2.F32 R6, -RZ, R6.H1_H1 ;  /* 0x30000006ff068230 */ /* 0x000fe20000004100 */
[C---:B------:R-:W-:Y:S01]  /*5ca0*/  @!P0 FMUL.FTZ R0, R2.reuse, R0 ;  /* 0x0000000002008220 */ /* 0x040fe20000410000 */
[----:B------:R-:W-:Y:S01]  /*5cb0*/  @!P0 HADD2.F32 R7, -RZ, R7.H1_H1 ;  /* 0x30000007ff078230 */ /* 0x000fe20000004100 */
        /* <DEDUP_REMOVED lines=70> */
.L_x_1568:
[----:B------:R-:W-:Y:S05]  /*6120*/  BSYNC B0 ;  /* 0x0000000000007941 */ /* 0x000fea0003800000 */
.L_x_1567:
[----:B------:R-:W-:Y:S01]  /*6130*/  ISETP.GE.OR P1, PT, R157, UR8, P5 ;  /* 0x000000089d007c0c */ /* 0x000fe2000af26670 */
[----:B------:R-:W-:Y:S01]  /*6140*/  @!UPT UIADD3 URZ, URZ, URZ, URZ ;  /* 0x0000003f3f3ff290 */ /* 0x000fe2000fffe03f */
[----:B------:R-:W-:Y:S11]  /*6150*/  BSSY B0, `(.L_x_1569) ;  /* 0x0000071000007945 */ /* 0x000ff60003800000 */
[----:B------:R-:W-:-:S05]  /*6160*/  @P1 BRA `(.L_x_1570) ;  /* 0x000006f000001947 */ /* 0x000fca0003800000 */
[----:B------:R-:W-:Y:S01]  /*6170*/  IADD3 R0, P1, R170, UR52, RZ ;  /* 0x00000034aa007c10 */ /* 0x000fe2000ff3e0ff */
[----:B------:R-:W2:Y:S01]  /*6180*/  LDS.128 R44, [R137+0x4100] ;  /* 0x00410000892c7984 */ /* 0x000ea20000000c00 */
[----:B------:R-:W-:Y:S01]  /*6190*/  @!P0 SHF.R.U64 R10, R22, 0x10, R23 ;  /* 0x00000010160a8819 */ /* 0x000fe20000001217 */
[--C-:B------:R-:W-:Y:S01]  /*61a0*/  @!P0 HADD2.F32 R16, -RZ, R55.reuse.H0_H0 ;  /* 0x20000037ff108230 */ /* 0x100fe20000004100 */
[----:B------:R-:W-:Y:S01]  /*61b0*/  IADD3.X R2, R147, UR42, RZ, P1, !PT ;  /* 0x0000002a93027c10 */ /* 0x000fe20008ffe4ff */
[----:B------:R-:W-:Y:S01]  /*61c0*/  @!P0 HADD2.F32 R19, -RZ, R55.H1_H1 ;  /* 0x30000037ff138230 */ /* 0x000fe20000004100 */
[----:B------:R-:W-:Y:S02]  /*61d0*/  IADD3 R3, P2, P1, R88, R0, R110 ;  /* 0x0000000058037210 */ /* 0x000fe4000795e06e */
[--C-:B-----5:R-:W-:Y:S01]  /*61e0*/  @!P0 SHF.R.U32.HI R5, RZ, 0x10, R21.reuse ;  /* 0x00000010ff058819 */ /* 0x120fe20000011615 */
[----:B-1----:R-:W1:Y:S01]  /*61f0*/  LDS.128 R12, [R142+0x4100] ;  /* 0x004100008e0c7984 */ /* 0x002e620000000c00 */
[C---:B------:R-:W-:Y:S02]  /*6200*/  IADD3.X R4, R91.reuse, R2, R120, P2, P1 ;  /* 0x000000025b047210 */ /* 0x040fe400017e2478 */
        /* <DEDUP_REMOVED lines=16> */
[C---:B------:R-:W-:Y:S01]  /*6310*/  @!P1 LEA R50, P2, R0.reuse, c[0x0][0x1c8], 0x1 ;  /* 0x0000720000329a11 */ /* 0x040fe200078408ff */
[----:B--2---:R-:W-:Y:S01]  /*6320*/  @!P0 IMAD.MOV.U32 R17, RZ, RZ, R45 ;  /* 0x000000ffff118224 */ /* 0x004fe200078e002d */
[----:B------:R-:W-:Y:S02]  /*6330*/  @!P0 MOV R22, R44 ;  /* 0x0000002c00168202 */ /* 0x000fe40000000f00 */
[----:B------:R-:W-:Y:S01]  /*6340*/  @!P1 LEA.HI.X R51, R0, c[0x0][0x1cc], R2, 0x1, P2 ;  /* 0x0000730000339a11 */ /* 0x000fe200010f0c02 */
[----:B------:R-:W-:Y:S02]  /*6350*/  @!P0 HADD2.F32 R0, -RZ, R36.H0_H0 ;  /* 0x20000024ff008230 */ /* 0x000fe40000004100 */
[----:B------:R-:W-:Y:S01]  /*6360*/  @!P0 HADD2.F32 R11, -RZ, R22.H0_H0 ;  /* 0x20000016ff0b8230 */ /* 0x000fe20000004100 */
[----:B-1----:R-:W-:Y:S01]  /*6370*/  @!P0 MOV R7, R12 ;  /* 0x0000000c00078202 */ /* 0x002fe20000000f00 */
[----:B------:R-:W-:Y:S01]  /*6380*/  @!P0 HADD2.F32 R18, -RZ, R17.H0_H0 ;  /* 0x20000011ff128230 */ /* 0x000fe20000004100 */
[----:B------:R-:W-:Y:S02]  /*6390*/  @!P0 MOV R6, R13 ;  /* 0x0000000d00068202 */ /* 0x000fe40000000f00 */
[CC--:B------:R-:W-:Y:S01]  /*63a0*/  @!P0 FMUL.FTZ R35, R11.reuse, R0.reuse ;  /* 0x000000000b238220 */ /* 0x0c0fe20000410000 */
[----:B------:R-:W-:Y:S01]  /*63b0*/  @!P0 HADD2.F32 R36, -RZ, R72.H0_H0 ;  /* 0x20000048ff248230 */ /* 0x000fe20000004100 */
[----:B------:R-:W-:Y:S01]  /*63c0*/  @!P0 FMUL.FTZ R20, R18, R3 ;  /* 0x0000000312148220 */ /* 0x000fe20000410000 */
[--C-:B------:R-:W-:Y:S02]  /*63d0*/  @!P0 HADD2.F32 R2, -RZ, R7.reuse.H0_H0 ;  /* 0x20000007ff028230 */ /* 0x100fe40000004100 */
[--C-:B------:R-:W-:Y:S02]  /*63e0*/  @!P0 HADD2.F32 R4, -RZ, R6.reuse.H0_H0 ;  /* 0x20000006ff048230 */ /* 0x100fe40000004100 */
[----:B------:R-:W-:Y:S01]  /*63f0*/  @!P0 HADD2.F32 R6, -RZ, R6.H1_H1 ;  /* 0x30000006ff068230 */ /* 0x000fe20000004100 */
[C---:B------:R-:W-:Y:S01]  /*6400*/  @!P0 FMUL.FTZ R0, R2.reuse, R0 ;  /* 0x0000000002008220 */ /* 0x040fe20000410000 */
[----:B------:R-:W-:Y:S01]  /*6410*/  @!P0 HADD2.F32 R7, -RZ, R7.H1_H1 ;  /* 0x30000007ff078230 */ /* 0x000fe20000004100 */
        /* <DEDUP_REMOVED lines=68> */
.L_x_1570:
[----:B------:R-:W-:Y:S05]  /*6860*/  BSYNC B0 ;  /* 0x0000000000007941 */ /* 0x000fea0003800000 */
.L_x_1569:
[----:B-1----:R-:W-:Y:S04]  /*6870*/  IADD3 R53, P1, R168, UR52, RZ ;  /* 0x00000034a8357c10 */ /* 0x002fe8000ff3e0ff */
[----:B------:R-:W-:Y:S02]  /*6880*/  IADD3.X R54, R145, UR42, RZ, P1, !PT ;  /* 0x0000002a91367c10 */ /* 0x000fe40008ffe4ff */
[----:B------:R-:W-:Y:S11]  /*6890*/  ISETP.GE.OR P1, PT, R156, UR8, P5 ;  /* 0x000000089c007c0c */ /* 0x000ff6000af26670 */
[----:B------:R-:W-:Y:S02]  /*68a0*/  @!UPT UIADD3 URZ, URZ, URZ, URZ ;  /* 0x0000003f3f3ff290 */ /* 0x000fe4000fffe03f */
[----:B------:R-:W-:-:S05]  /*68b0*/  @P1 BRA `(.L_x_1562) ;  /* 0x00000c0000001947 */ /* 0x000fca0003800000 */
[----:B------:R-:W-:Y:S01]  /*68c0*/  IADD3 R0, P2, P1, R88, R53, R110 ;  /* 0x0000003558007210 */ /* 0x000fe2000795e06e */
[----:B-----5:R-:W1:Y:S01]  /*68d0*/  LDS.128 R40, [R136+0x4100] ;  /* 0x0041000088287984 */ /* 0x020e620000000c00 */
[----:B------:R-:W-:Y:S01]  /*68e0*/  @!P0 SHF.R.U32.HI R2, RZ, 0x10, R25 ;  /* 0x00000010ff028819 */ /* 0x000fe20000011619 */
[--C-:B------:R-:W-:Y:S01]  /*68f0*/  @!P0 HADD2.F32 R22, -RZ, R73.reuse.H0_H0 ;  /* 0x20000049ff168230 */ /* 0x100fe20000004100 */
[----:B------:R-:W-:Y:S01]  /*6900*/  IADD3.X R3, R91, R54, R120, P2, P1 ;  /* 0x000000365b037210 */ /* 0x000fe200017e2478 */
[----:B------:R-:W-:Y:S01]  /*6910*/  @!P0 HADD2.F32 R18, -RZ, R73.H1_H1 ;  /* 0x30000049ff128230 */ /* 0x000fe20000004100 */
[C---:B------:R-:W-:Y:S01]  /*6920*/  LEA R48, P1, R0.reuse, c[0x0][0x1c8], 0x1 ;  /* 0x0000720000307a11 */ /* 0x040fe200078208ff */
[----:B------:R-:W-:Y:S01]  /*6930*/  @!P0 HADD2.F32 R2, -RZ, R2.H0_H0 ;  /* 0x20000002ff028230 */ /* 0x000fe20000004100 */
[----:B------:R-:W-:Y:S01]  /*6940*/  @!P0 SHF.R.U32.HI R7, RZ, 0x10, R69 ;  /* 0x00000010ff078819 */ /* 0x000fe20000011645 */
[----:B------:R-:W2:Y:S01]  /*6950*/  LDS.128 R12, [R141+0x4100] ;  /* 0x004100008d0c7984 */ /* 0x000ea20000000c00 */
[----:B------:R-:W-:Y:S01]  /*6960*/  LEA.HI.X R49, R0, c[0x0][0x1cc], R3, 0x1, P1 ;  /* 0x0000730000317a11 */ /* 0x000fe200008f0c03 */
[----:B------:R-:W-:Y:S01]  /*6970*/  @!P0 HADD2.F32 R3, -RZ, R38.H0_H0 ;  /* 0x20000026ff038230 */ /* 0x000fe20000004100 */
[----:B------:R-:W-:Y:S01]  /*6980*/  @!P0 SHF.R.U64 R5, R24, 0x10, R25 ;  /* 0x0000001018058819 */ /* 0x000fe20000001219 */
[----:B------:R-:W-:Y:S01]  /*6990*/  @!P0 HADD2.F32 R24, -RZ, R7.H0_H0 ;  /* 0x20000007ff188230 */ /* 0x000fe20000004100 */
[----:B------:R-:W-:Y:S01]  /*69a0*/  @!P0 SHF.R.U64 R20, R68, 0x10, R69 ;  /* 0x0000001044148819 */ /* 0x000fe20000001245 */
[----:B------:R-:W-:Y:S01]  /*69b0*/  @!P0 HADD2.F32 R35, -RZ, R74.H0_H0 ;  /* 0x2000004aff238230 */ /* 0x000fe20000004100 */
[--C-:B------:R-:W-:Y:S01]  /*69c0*/  @!P0 SHF.R.U32.HI R8, RZ, 0x10, R27.reuse ;  /* 0x00000010ff088819 */ /* 0x100fe2000001161b */
[----:B------:R-:W-:Y:S01]  /*69d0*/  @!P0 HADD2.F32 R5, -RZ, R5.H0_H0 ;  /* 0x20000005ff058230 */ /* 0x000fe20000004100 */
[----:B------:R-:W-:Y:S01]  /*69e0*/  @!P0 SHF.R.U64 R10, R26, 0x10, R27 ;  /* 0x000000101a0a8819 */ /* 0x000fe2000000121b */
[----:B------:R-:W-:Y:S01]  /*69f0*/  @!P0 HADD2.F32 R20, -RZ, R20.H0_H0 ;  /* 0x20000014ff148230 */ /* 0x000fe20000004100 */
[--C-:B------:R-:W-:Y:S01]  /*6a00*/  @!P0 SHF.R.U32.HI R37, RZ, 0x10, R71.reuse ;  /* 0x00000010ff258819 */ /* 0x100fe20000011647 */
[----:B------:R-:W-:Y:S01]  /*6a10*/  @!P0 HADD2.F32 R26, -RZ, R74.H1_H1 ;  /* 0x3000004aff1a8230 */ /* 0x000fe20000004100 */
[----:B------:R-:W-:Y:S01]  /*6a20*/  @!P0 SHF.R.U64 R30, R70, 0x10, R71 ;  /* 0x00000010461e8819 */ /* 0x000fe20000001247 */
[----:B------:R-:W-:Y:S01]  /*6a30*/  @!P0 HADD2.F32 R16, -RZ, R8.H0_H0 ;  /* 0x20000008ff108230 */ /* 0x000fe20000004100 */
[----:B------:R-:W-:Y:S01]  /*6a40*/  ISETP.GE.AND P1, PT, R92, c[0x0][0x1d4], PT ;  /* 0x000075005c007a0c */ /* 0x000fe20003f26270 */
[----:B------:R-:W-:Y:S02]  /*6a50*/  @!P0 HADD2.F32 R8, -RZ, R10.H0_H0 ;  /* 0x2000000aff088230 */ /* 0x000fe40000004100 */
[----:B------:R-:W-:Y:S02]  /*6a60*/  @!P0 HADD2.F32 R37, -RZ, R37.H0_H0 ;  /* 0x20000025ff258230 */ /* 0x000fe40000004100 */
[----:B------:R-:W-:Y:S01]  /*6a70*/  @!P0 HADD2.F32 R30, -RZ, R30.H0_H0 ;  /* 0x2000001eff1e8230 */ /* 0x000fe20000004100 */
[----:B-1----:R-:W-:Y:S01]  /*6a80*/  @!P0 IMAD.MOV.U32 R27, RZ, RZ, R42 ;  /* 0x000000ffff1b8224 */ /* 0x002fe200078e002a */
[----:B------:R-:W-:Y:S02]  /*6a90*/  @!P0 MOV R6, R41 ;  /* 0x0000002900068202 */ /* 0x000fe40000000f00 */
[----:B------:R-:W-:Y:S03]  /*6aa0*/  @!P0 MOV R25, R43 ;  /* 0x0000002b00198202 */ /* 0x000fe60000000f00 */
[--C-:B------:R-:W-:Y:S01]  /*6ab0*/  @!P0 HADD2.F32 R21, -RZ, R6.reuse.H0_H0 ;  /* 0x20000006ff158230 */ /* 0x100fe20000004100 */
[----:B--2---:R-:W-:Y:S01]  /*6ac0*/  @!P0 MOV R0, R13 ;  /* 0x0000000d00008202 */ /* 0x004fe20000000f00 */
[----:B------:R-:W-:Y:S03]  /*6ad0*/  @!P0 HADD2.F32 R23, -RZ, R6.H1_H1 ;  /* 0x30000006ff178230 */ /* 0x000fe60000004100 */
[-C--:B------:R-:W-:Y:S01]  /*6ae0*/  @!P0 FMUL.FTZ R6, R21, R3.reuse ;  /* 0x0000000315068220 */ /* 0x080fe20000410000 */
[--C-:B------:R-:W-:Y:S01]  /*6af0*/  @!P0 HADD2.F32 R34, -RZ, R25.reuse.H0_H0 ;  /* 0x20000019ff228230 */ /* 0x100fe20000004100 */
[----:B------:R-:W-:Y:S01]  /*6b00*/  @!P0 FMUL.FTZ R7, R23, R2 ;  /* 0x0000000217078220 */ /* 0x000fe20000410000 */
[--C-:B------:R-:W-:Y:S02]  /*6b10*/  @!P0 HADD2.F32 R4, -RZ, R0.reuse.H0_H0 ;  /* 0x20000000ff048230 */ /* 0x100fe40000004100 */
[----:B------:R-:W-:Y:S02]  /*6b20*/  @!P0 HADD2.F32 R0, -RZ, R0.H1_H1 ;  /* 0x30000000ff008230 */ /* 0x000fe40000004100 */
[----:B------:R-:W-:Y:S01]  /*6b30*/  @!P0 HADD2.F32 R36, -RZ, R25.H1_H1 ;  /* 0x30000019ff248230 */ /* 0x000fe20000004100 */
[C---:B------:R-:W-:Y:S01]  /*6b40*/  @!P0 FFMA.FTZ R55, R4.reuse, R22, -R6 ;  /* 0x0000001604378223 */ /* 0x040fe20000010806 */
[----:B------:R-:W-:Y:S01]  /*6b50*/  @!P0 MOV R6, R40 ;  /* 0x0000002800068202 */ /* 0x000fe20000000f00 */
[----:B------:R-:W-:Y:S01]  /*6b60*/  @!P0 FMUL.FTZ R3, R4, R3 ;  /* 0x0000000304038220 */ /* 0x000fe20000410000 */
[--C-:B------:R-:W-:Y:S01]  /*6b70*/  @!P0 HADD2.F32 R25, -RZ, R27.reuse.H0_H0 ;  /* 0x2000001bff198230 */ /* 0x100fe20000004100 */
[C---:B------:R-:W-:Y:S01]  /*6b80*/  @!P0 FMUL.FTZ R4, R0.reuse, R2 ;  /* 0x0000000200048220 */ /* 0x040fe20000410000 */
[----:B------:R-:W-:Y:S01]  /*6b90*/  @!P0 MOV R2, R12 ;  /* 0x0000000c00028202 */ /* 0x000fe20000000f00 */
[----:B------:R-:W-:Y:S01]  /*6ba0*/  @!P0 FFMA.FTZ R52, R0, R24, -R7 ;  /* 0x0000001800348223 */ /* 0x000fe20000010807 */
[----:B------:R-:W-:Y:S02]  /*6bb0*/  @!P0 HADD2.F32 R17, -RZ, R6.H0_H0 ;  /* 0x20000006ff118230 */ /* 0x000fe40000004100 */
[----:B------:R-:W-:Y:S01]  /*6bc0*/  @!P0 HADD2.F32 R0, -RZ, R38.H1_H1 ;  /* 0x30000026ff008230 */ /* 0x000fe20000004100 */
[----:B------:R-:W-:Y:S01]  /*6bd0*/  @!P0 FMUL.FTZ R38, R36, R16 ;  /* 0x0000001024268220 */ /* 0x000fe20000410000 */
[----:B------:R-:W-:Y:S02]  /*6be0*/  @!P0 HADD2.F32 R19, -RZ, R6.H1_H1 ;  /* 0x30000006ff138230 */ /* 0x000fe40000004100 */
[--C-:B------:R-:W-:Y:S02]  /*6bf0*/  @!P0 HADD2.F32 R6, -RZ, R2.reuse.H1_H1 ;  /* 0x30000002ff068230 */ /* 0x100fe40000004100 */
[----:B------:R-:W-:Y:S01]  /*6c00*/  @!P0 HADD2.F32 R7, -RZ, R2.H0_H0 ;  /* 0x20000002ff078230 */ /* 0x000fe20000004100 */
[----:B------:R-:W-:Y:S01]  /*6c10*/  @!P0 FMUL.FTZ R2, R17, R0 ;  /* 0x0000000011028220 */ /* 0x000fe20000410000 */
[----:B------:R-:W-:Y:S01]  /*6c20*/  @!P0 HADD2.F32 R27, -RZ, R27.H1_H1 ;  /* 0x3000001bff1b8230 */ /* 0x000fe20000004100 */
[-C--:B------:R-:W-:Y:S02]  /*6c30*/  @!P0 FMUL.FTZ R9, R19, R5.reuse ;  /* 0x0000000513098220 */ /* 0x080fe40000410000 */
[C---:B------:R-:W-:Y:S02]  /*6c40*/  @!P0 FFMA.FTZ R51, R7.reuse, R18, -R2 ;  /* 0x0000001207338223 */ /* 0x040fe40000010802 */
[C---:B------:R-:W-:Y:S01]  /*6c50*/  @!P0 FMUL.FTZ R2, R6.reuse, R5 ;  /* 0x0000000506028220 */ /* 0x040fe20000410000 */
[----:B------:R-:W-:Y:S01]  /*6c60*/  @!P0 MOV R5, R15 ;  /* 0x0000000f00058202 */ /* 0x000fe20000000f00 */
[----:B------:R-:W-:Y:S01]  /*6c70*/  @!P0 FFMA.FTZ R50, R6, R20, -R9 ;  /* 0x0000001406328223 */ /* 0x000fe20000010809 */
[----:B------:R-:W-:Y:S01]  /*6c80*/  @!P0 MOV R6, R14 ;  /* 0x0000000e00068202 */ /* 0x000fe20000000f00 */
[----:B------:R-:W-:Y:S01]  /*6c90*/  @!P0 FMUL.FTZ R0, R7, R0 ;  /* 0x0000000007008220 */ /* 0x000fe20000410000 */
[--C-:B------:R-:W-:Y:S01]  /*6ca0*/  @!P0 HADD2.F32 R9, -RZ, R39.reuse.H0_H0 ;  /* 0x20000027ff098230 */ /* 0x100fe20000004100 */
[----:B------:R-:W-:Y:S01]  /*6cb0*/  @!P0 FMUL.FTZ R44, R27, R8 ;  /* 0x000000081b2c8220 */ /* 0x000fe20000410000 */
[----:B------:R-:W-:Y:S01]  /*6cc0*/  @!P0 HADD2.F32 R7, -RZ, R39.H1_H1 ;  /* 0x30000027ff078230 */ /* 0x000fe20000004100 */
[----:B------:R-:W-:Y:S01]  /*6cd0*/  @!P0 FFMA.FTZ R0, R17, R18, R0 ;  /* 0x0000001211008223 */ /* 0x000fe20000010000 */
[--C-:B------:R-:W-:Y:S01]  /*6ce0*/  @!P0 HADD2.F32 R11, -RZ, R5.reuse.H0_H0 ;  /* 0x20000005ff0b8230 */ /* 0x100fe20000004100 */
[----:B------:R-:W-:Y:S01]  /*6cf0*/  @!P0 FMUL.FTZ R39, R34, R9 ;  /* 0x0000000922278220 */ /* 0x000fe20000410000 */
[----:B------:R-:W-:Y:S01]  /*6d00*/  @!P0 HADD2.F32 R10, -RZ, R5.H1_H1 ;  /* 0x30000005ff0a8230 */ /* 0x000fe20000004100 */
[----:B------:R-:W-:Y:S01]  /*6d10*/  @!P0 FMUL.FTZ R45, R25, R7 ;  /* 0x00000007192d8220 */ /* 0x000fe20000410000 */
[--C-:B------:R-:W-:Y:S01]  /*6d20*/  @!P0 HADD2.F32 R5, -RZ, R6.reuse.H0_H0 ;  /* 0x20000006ff058230 */ /* 0x100fe20000004100 */
[----:B------:R-:W-:Y:S01]  /*6d30*/  @!P0 FFMA.FTZ R39, R11, R35, -R39 ;  /* 0x000000230b278223 */ /* 0x000fe20000010827 */
[----:B------:R-:W-:Y:S01]  /*6d40*/  @!P0 HADD2.F32 R6, -RZ, R6.H1_H1 ;  /* 0x30000006ff068230 */ /* 0x000fe20000004100 */
[----:B------:R-:W-:Y:S02]  /*6d50*/  @!P0 FFMA.FTZ R38, R10, R37, -R38 ;  /* 0x000000250a268223 */ /* 0x000fe40000010826 */
[----:B------:R-:W-:Y:S01]  /*6d60*/  @!P0 FFMA.FTZ R47, R5, R26, -R45 ;  /* 0x0000001a052f8223 */ /* 0x000fe2000001082d */
[----:B------:R-:W-:Y:S01]  /*6d70*/  @!P0 F2FP.PACK_AB R45, R52, R55 ;  /* 0x00000037342d823e */ /* 0x000fe200000000ff */
[----:B------:R-:W-:Y:S01]  /*6d80*/  @!P0 FFMA.FTZ R46, R6, R30, -R44 ;  /* 0x0000001e062e8223 */ /* 0x000fe2000001082c */
[----:B------:R-:W-:Y:S01]  /*6d90*/  @!P0 F2FP.PACK_AB R39, R38, R39 ;  /* 0x000000272627823e */ /* 0x000fe200000000ff */
[----:B------:R-:W-:Y:S01]  /*6da0*/  @!P0 FFMA.FTZ R2, R19, R20, R2 ;  /* 0x0000001413028223 */ /* 0x000fe20000010002 */
[----:B------:R-:W-:Y:S01]  /*6db0*/  @!P0 F2FP.PACK_AB R44, R50, R51 ;  /* 0x00000033322c823e */ /* 0x000fe200000000ff */
[----:B------:R-:W-:Y:S01]  /*6dc0*/  @!P0 FMUL.FTZ R5, R5, R7 ;  /* 0x0000000705058220 */ /* 0x000fe20000410000 */
[----:B------:R-:W-:Y:S01]  /*6dd0*/  @!P0 F2FP.PACK_AB R38, R46, R47 ;  /* 0x0000002f2e26823e */ /* 0x000fe200000000ff */
[----:B------:R-:W-:Y:S01]  /*6de0*/  @!P0 IMAD.MOV.U32 R15, RZ, RZ, R39 ;  /* 0x000000ffff0f8224 */ /* 0x000fe200078e0027 */
[----:B------:R-:W-:Y:S01]  /*6df0*/  @!P0 MOV R12, R44 ;  /* 0x0000002c000c8202 */ /* 0x000fe20000000f00 */
[----:B------:R-:W-:Y:S01]  /*6e00*/  @!P0 FFMA.FTZ R3, R21, R22, R3 ;  /* 0x0000001615038223 */ /* 0x000fe20000010003 */
[----:B------:R-:W-:Y:S01]  /*6e10*/  @!P0 MOV R13, R45 ;  /* 0x0000002d000d8202 */ /* 0x000fe20000000f00 */
[----:B------:R-:W-:Y:S01]  /*6e20*/  @!P0 FMUL.FTZ R6, R6, R8 ;  /* 0x0000000806068220 */ /* 0x000fe20000410000 */
[----:B------:R-:W-:Y:S01]  /*6e30*/  @!P0 MOV R14, R38 ;  /* 0x00000026000e8202 */ /* 0x000fe20000000f00 */
[----:B------:R-:W-:Y:S01]  /*6e40*/  @!P0 FFMA.FTZ R4, R23, R24, R4 ;  /* 0x0000001817048223 */ /* 0x000fe20000010004 */
[----:B------:R-:W-:Y:S01]  /*6e50*/  @!P0 F2FP.PACK_AB R0, R2, R0 ;  /* 0x000000000200823e */ /* 0x000fe200000000ff */
[----:B------:R-:W-:Y:S02]  /*6e60*/  @!P0 FMUL.FTZ R7, R11, R9 ;  /* 0x000000090b078220 */ /* 0x000fe40000410000 */
[----:B------:R1:W-:Y:S01]  /*6e70*/  STG.E.128 [R48.64], R12 ;  /* 0x0000000c30007986 */ /* 0x0003e2000c101d1c */
[----:B------:R-:W-:Y:S01]  /*6e80*/  @!P0 F2FP.PACK_AB R3, R4, R3 ;  /* 0x000000030403823e */ /* 0x000fe200000000ff */
[----:B------:R-:W-:Y:S01]  /*6e90*/  @!P0 FFMA.FTZ R5, R25, R26, R5 ;  /* 0x0000001a19058223 */ /* 0x000fe20000010005 */
[----:B------:R-:W-:Y:S01]  /*6ea0*/  @!P0 MOV R40, R0 ;  /* 0x0000000000288202 */ /* 0x000fe20000000f00 */
[----:B------:R-:W-:Y:S01]  /*6eb0*/  @!P0 FMUL.FTZ R8, R10, R16 ;  /* 0x000000100a088220 */ /* 0x000fe20000410000 */
[----:B------:R-:W-:Y:S01]  /*6ec0*/  @!P0 MOV R41, R3 ;  /* 0x0000000300298202 */ /* 0x000fe20000000f00 */
[----:B------:R-:W-:Y:S02]  /*6ed0*/  @!P0 FFMA.FTZ R6, R27, R30, R6 ;  /* 0x0000001e1b068223 */ /* 0x000fe40000010006 */
[----:B------:R-:W-:Y:S02]  /*6ee0*/  @!P0 FFMA.FTZ R7, R34, R35, R7 ;  /* 0x0000002322078223 */ /* 0x000fe40000010007 */
[----:B------:R-:W-:Y:S01]  /*6ef0*/  @!P0 FFMA.FTZ R8, R36, R37, R8 ;  /* 0x0000002524088223 */ /* 0x000fe20000010008 */
[----:B------:R-:W-:Y:S04]  /*6f00*/  @!P0 F2FP.PACK_AB R5, R6, R5 ;  /* 0x000000050605823e */ /* 0x000fe800000000ff */
        /* <DEDUP_REMOVED lines=10> */
.L_x_1540:
[----:B------:R-:W-:Y:S01]  /*6fb0*/  UIMAD UR8, UR17, -0x40, UR23 ;  /* 0xffffffc0110878a4 */ /* 0x000fe2000f8e0217 */
[----:B------:R-:W-:Y:S03]  /*6fc0*/  BSSY B0, `(.L_x_1571) ;  /* 0x0000013000007945 */ /* 0x000fe60003800000 */
[----:B------:R-:W-:Y:S04]  /*6fd0*/  UISETP.LT.AND UP0, UPT, UR8, 0x40, UPT ;  /* 0x000000400800788c */ /* 0x000fe8000bf01270 */
[----:B------:R-:W-:Y:S06]  /*6fe0*/  USEL UR8, UR8, 0x40, UP0 ;  /* 0x0000004008087887 */ /* 0x000fec0008000000 */
[----:B------:R-:W-:Y:S11]  /*6ff0*/  ISETP.GE.AND P0, PT, R93, UR8, PT ;  /* 0x000000085d007c0c */ /* 0x000ff6000bf06270 */
[----:B------:R-:W-:Y:S02]  /*7000*/  @!UPT UIADD3 URZ, URZ, URZ, URZ ;  /* 0x0000003f3f3ff290 */ /* 0x000fe4000fffe03f */
[----:B------:R-:W-:-:S05]  /*7010*/  @P0 BRA `(.L_x_1572) ;  /* 0x000000d000000947 */ /* 0x000fca0003800000 */
[----:B------:R-:W-:Y:S01]  /*7020*/  ISETP.GE.AND P1, PT, R90, c[0x0][0x1d4], PT ;  /* 0x000075005a007a0c */ /* 0x000fe20003f26270 */
[----:B------:R-:W1:Y:S01]  /*7030*/  @!P5 LDS.128 R12, [R75+0x4100] ;  /* 0x004100004b0cd984 */ /* 0x000e620000000c00 */
[----:B------:R-:W-:Y:S04]  /*7040*/  @!P5 IADD3 R0, P0, R109, UR52, RZ ;  /* 0x000000346d00dc10 */ /* 0x000fe8000ff1e0ff */
[----:B------:R-:W-:Y:S02]  /*7050*/  @!P5 IADD3.X R2, R108, UR42, RZ, P0, !PT ;  /* 0x0000002a6c02dc10 */ /* 0x000fe400087fe4ff */
[C---:B------:R-:W-:Y:S04]  /*7060*/  @!P5 LEA R4, P0, R0.reuse, c[0x0][0x1c8], 0x1 ;  /* 0x000072000004da11 */ /* 0x040fe800078008ff */
[----:B------:R-:W-:Y:S01]  /*7070*/  @!P5 LEA.HI.X R5, R0, c[0x0][0x1cc], R2, 0x1, P0 ;  /* 0x000073000005da11 */ /* 0x000fe200000f0c02 */
[----:B------:R-:W2:Y:S01]  /*7080*/  @!P1 LDS.128 R8, [R75+0x6100] ;  /* 0x006100004b089984 */ /* 0x000ea20000000c00 */
[----:B------:R-:W-:Y:S04]  /*7090*/  @!P1 IADD3 R0, P0, R114, UR52, RZ ;  /* 0x0000003472009c10 */ /* 0x000fe8000ff1e0ff */
[----:B------:R-:W-:Y:S02]  /*70a0*/  @!P1 IADD3.X R3, R113, UR42, RZ, P0, !PT ;  /* 0x0000002a71039c10 */ /* 0x000fe400087fe4ff */
[C---:B------:R-:W-:Y:S04]  /*70b0*/  @!P1 LEA R2, P0, R0.reuse, c[0x0][0x1c8], 0x1 ;  /* 0x0000720000029a11 */ /* 0x040fe800078008ff */
[----:B------:R-:W-:Y:S01]  /*70c0*/  @!P1 LEA.HI.X R3, R0, c[0x0][0x1cc], R3, 0x1, P0 ;  /* 0x0000730000039a11 */ /* 0x000fe200000f0c03 */
[----:B-1----:R1:W-:Y:S04]  /*70d0*/  @!P5 STG.E.128 [R4.64], R12 ;  /* 0x0000000c0400d986 */ /* 0x0023e8000c101d1c */
[----:B--2---:R1:W-:Y:S04]  /*70e0*/  @!P1 STG.E.128 [R2.64], R8 ;  /* 0x0000000802009986 */ /* 0x0043e8000c101d1c */
.L_x_1572:
[----:B------:R-:W-:Y:S05]  /*70f0*/  BSYNC B0 ;  /* 0x0000000000007941 */ /* 0x000fea0003800000 */
.L_x_1571:
[----:B------:R-:W-:Y:S01]  /*7100*/  ISETP.GE.AND P0, PT, R158, UR8, PT ;  /* 0x000000089e007c0c */ /* 0x000fe2000bf06270 */
[----:B------:R-:W-:Y:S01]  /*7110*/  @!UPT UIADD3 URZ, URZ, URZ, URZ ;  /* 0x0000003f3f3ff290 */ /* 0x000fe2000fffe03f */
[----:B------:R-:W-:Y:S11]  /*7120*/  BSSY B0, `(.L_x_1573) ;  /* 0x0000012000007945 */ /* 0x000ff60003800000 */
[----:B------:R-:W-:-:S05]  /*7130*/  @P0 BRA `(.L_x_1574) ;  /* 0x0000010000000947 */ /* 0x000fca0003800000 */
[----:B------:R-:W-:Y:S01]  /*7140*/  ISETP.GE.AND P1, PT, R90, c[0x0][0x1d4], PT ;  /* 0x000075005a007a0c */ /* 0x000fe20003f26270 */
[----:B-1----:R-:W1:Y:S01]  /*7150*/  @!P5 LDS.128 R12, [R75+0x4900] ;  /* 0x004900004b0cd984 */ /* 0x002e620000000c00 */
[----:B------:R-:W-:Y:S06]  /*7160*/  UIADD3 UR9, UP0, UR30, UR52, URZ ;  /* 0x000000341e097290 */ /* 0x000fec000ff1e03f */
[----:B------:R-:W-:Y:S04]  /*7170*/  PLOP3.LUT P0, PT, PT, PT, UP0, 0x80, 0x0 ;  /* 0x000000000000781c */ /* 0x000fe80003f0f008 */
[----:B------:R-:W-:Y:S01]  /*7180*/  IADD3.X R0, R165, UR42, RZ, P0, !PT ;  /* 0x0000002aa5007c10 */ /* 0x000fe200087fe4ff */
[----:B------:R-:W2:Y:S01]  /*7190*/  @!P1 LDS.128 R8, [R75+0x6900] ;  /* 0x006900004b089984 */ /* 0x000ea20000000c00 */
[----:B------:R-:W-:Y:S05]  /*71a0*/  @!P5 IADD3 R2, P0, R109, UR9, RZ ;  /* 0x000000096d02dc10 */ /* 0x000fea000ff1e0ff */
[----:B------:R-:W-:Y:S01]  /*71b0*/  @!P5 IMAD.X R3, R108, 0x1, R0, P0 ;  /* 0x000000016c03d824 */ /* 0x000fe200000e0600 */
[C---:B------:R-:W-:Y:S04]  /*71c0*/  @!P5 LEA R4, P0, R2.reuse, c[0x0][0x1c8], 0x1 ;  /* 0x000072000204da11 */ /* 0x040fe800078008ff */
[----:B------:R-:W-:Y:S02]  /*71d0*/  @!P5 LEA.HI.X R5, R2, c[0x0][0x1cc], R3, 0x1, P0 ;  /* 0x000073000205da11 */ /* 0x000fe400000f0c03 */
[----:B------:R-:W-:Y:S05]  /*71e0*/  @!P1 IADD3 R3, P0, R114, UR9, RZ ;  /* 0x0000000972039c10 */ /* 0x000fea000ff1e0ff */
[----:B------:R-:W-:Y:S01]  /*71f0*/  @!P1 IMAD.X R0, R0, 0x1, R113, P0 ;  /* 0x0000000100009824 */ /* 0x000fe200000e0671 */
[C---:B------:R-:W-:Y:S04]  /*7200*/  @!P1 LEA R2, P0, R3.reuse, c[0x0][0x1c8], 0x1 ;  /* 0x0000720003029a11 */ /* 0x040fe800078008ff */
[----:B------:R-:W-:Y:S01]  /*7210*/  @!P1 LEA.HI.X R3, R3, c[0x0][0x1cc], R0, 0x1, P0 ;  /* 0x0000730003039a11 */ /* 0x000fe200000f0c00 */
[----:B-1----:R1:W-:Y:S04]  /*7220*/  @!P5 STG.E.128 [R4.64], R12 ;  /* 0x0000000c0400d986 */ /* 0x0023e8000c101d1c */
[----:B--2---:R1:W-:Y:S04]  /*7230*/  @!P1 STG.E.128 [R2.64], R8 ;  /* 0x0000000802009986 */ /* 0x0043e8000c101d1c */
.L_x_1574:
[----:B------:R-:W-:Y:S05]  /*7240*/  BSYNC B0 ;  /* 0x0000000000007941 */ /* 0x000fea0003800000 */
.L_x_1573:
        /* <DEDUP_REMOVED lines=20> */
.L_x_1576:
[----:B------:R-:W-:Y:S05]  /*7390*/  BSYNC B0 ;  /* 0x0000000000007941 */ /* 0x000fea0003800000 */
.L_x_1575:
[----:B------:R-:W-:Y:S11]  /*73a0*/  ISETP.GE.AND P0, PT, R156, UR8, PT ;  /* 0x000000089c007c0c */ /* 0x000ff6000bf06270 */
[----:B------:R-:W-:Y:S02]  /*73b0*/  @!UPT UIADD3 URZ, URZ, URZ, URZ ;  /* 0x0000003f3f3ff290 */ /* 0x000fe4000fffe03f */
[----:B------:R-:W-:-:S05]  /*73c0*/  @P0 BRA `(.L_x_1562) ;  /* 0x000000f000000947 */ /* 0x000fca0003800000 */
[----:B------:R-:W-:Y:S01]  /*73d0*/  ISETP.GE.AND P1, PT, R90, c[0x0][0x1d4], PT ;  /* 0x000075005a007a0c */ /* 0x000fe20003f26270 */
[----:B-1----:R-:W1:Y:S01]  /*73e0*/  @!P5 LDS.128 R12, [R75+0x5900] ;  /* 0x005900004b0cd984 */ /* 0x002e620000000c00 */
[----:B------:R-:W-:Y:S04]  /*73f0*/  UIADD3 UR9, UP0, UR32, UR52, URZ ;  /* 0x0000003420097290 */ /* 0x000fe8000ff1e03f */
[----:B------:R-:W-:Y:S02]  /*7400*/  UIADD3.X UR8, UR42, UR4, URZ, UP0, !UPT ;  /* 0x000000042a087290 */ /* 0x000fe400087fe43f */
[----:B------:R-:W-:Y:S04]  /*7410*/  @!P5 IADD3 R0, P0, R109, UR9, RZ ;  /* 0x000000096d00dc10 */ /* 0x000fe8000ff1e0ff */
[----:B------:R-:W-:Y:S01]  /*7420*/  @!P5 IADD3.X R2, R108, UR8, RZ, P0, !PT ;  /* 0x000000086c02dc10 */ /* 0x000fe200087fe4ff */
[----:B------:R-:W2:Y:S01]  /*7430*/  @!P1 LDS.128 R8, [R75+0x7900] ;  /* 0x007900004b089984 */ /* 0x000ea20000000c00 */
[C---:B------:R-:W-:Y:S04]  /*7440*/  @!P5 LEA R4, P0, R0.reuse, c[0x0][0x1c8], 0x1 ;  /* 0x000072000004da11 */ /* 0x040fe800078008ff */
[----:B------:R-:W-:Y:S02]  /*7450*/  @!P5 LEA.HI.X R5, R0, c[0x0][0x1cc], R2, 0x1, P0 ;  /* 0x000073000005da11 */ /* 0x000fe400000f0c02 */
[----:B------:R-:W-:Y:S04]  /*7460*/  @!P1 IADD3 R0, P0, R114, UR9, RZ ;  /* 0x0000000972009c10 */ /* 0x000fe8000ff1e0ff */
[----:B------:R-:W-:Y:S02]  /*7470*/  @!P1 IADD3.X R3, R113, UR8, RZ, P0, !PT ;  /* 0x0000000871039c10 */ /* 0x000fe400087fe4ff */
[C---:B------:R-:W-:Y:S04]  /*7480*/  @!P1 LEA R2, P0, R0.reuse, c[0x0][0x1c8], 0x1 ;  /* 0x0000720000029a11 */ /* 0x040fe800078008ff */
[----:B------:R-:W-:Y:S01]  /*7490*/  @!P1 LEA.HI.X R3, R0, c[0x0][0x1cc], R3, 0x1, P0 ;  /* 0x0000730000039a11 */ /* 0x000fe200000f0c03 */
[----:B-1----:R1:W-:Y:S04]  /*74a0*/  @!P5 STG.E.128 [R4.64], R12 ;  /* 0x0000000c0400d986 */ /* 0x0023e8000c101d1c */
[----:B--2---:R1:W-:Y:S04]  /*74b0*/  @!P1 STG.E.128 [R2.64], R8 ;  /* 0x0000000802009986 */ /* 0x0043e8000c101d1c */
.L_x_1562:
[----:B------:R-:W-:Y:S05]  /*74c0*/  BSYNC B2 ;  /* 0x0000000000027941 */ /* 0x000fea0003800000 */
.L_x_1539:
[----:B------:R-:W-:Y:S01]  /*74d0*/  USHF.L.U32 UR8, UR17, 0x6, URZ ;  /* 0x0000000611087899 */ /* 0x000fe2000800063f */
[----:B------:R-:W-:Y:S01]  /*74e0*/  ISETP.NE.AND P6, PT, R154, RZ, PT ;  /* 0x000000ff9a00720c */ /* 0x000fe20003fc5270 */
[----:B------:R-:W-:Y:S01]  /*74f0*/  USHF.L.U64.HI UR43, UR17, 0x6, UR43 ;  /* 0x00000006112b7899 */ /* 0x000fe2000801022b */
[----:B------:R-:W-:Y:S01]  /*7500*/  BSSY B0, `(.L_x_1577) ;  /* 0x0000052000007945 */ /* 0x000fe20003800000 */
[----:B------:R-:W-:Y:S02]  /*7510*/  UIADD3 UR9, -UR8, UR23, URZ ;  /* 0x0000001708097290 */ /* 0x000fe4000fffe13f */
[----:B-1---5:R-:W-:Y:S02]  /*7520*/  IADD3 R5, R123, -UR8, RZ ;  /* 0x800000087b057c10 */ /* 0x022fe4000fffe0ff */
[----:B------:R-:W-:Y:S01]  /*7530*/  IADD3 R0, P0, R140, UR8, RZ ;  /* 0x000000088c007c10 */ /* 0x000fe2000ff1e0ff */
[----:B------:R-:W-:Y:S01]  /*7540*/  UISETP.LT.AND UP0, UPT, UR9, 0x40, UPT ;  /* 0x000000400900788c */ /* 0x000fe2000bf01270 */
[C---:B------:R-:W-:Y:S02]  /*7550*/  ISETP.GE.AND P2, PT, R5.reuse, 0x11, PT ;  /* 0x000000110500780c */ /* 0x040fe40003f46270 */
[C---:B------:R-:W-:Y:S01]  /*7560*/  ISETP.GE.AND P3, PT, R5.reuse, 0x1, PT ;  /* 0x000000010500780c */ /* 0x040fe20003f66270 */
[----:B------:R-:W-:Y:S01]  /*7570*/  USEL UR9, UR9, 0x40, UP0 ;  /* 0x0000004009097887 */ /* 0x000fe20008000000 */
[----:B------:R-:W-:Y:S02]  /*7580*/  ISETP.GE.AND P1, PT, R5, 0x21, PT ;  /* 0x000000210500780c */ /* 0x000fe40003f26270 */
[----:B------:R-:W-:Y:S07]  /*7590*/  IADD3.X R4, R153, UR43, RZ, P0, !PT ;  /* 0x0000002b99047c10 */ /* 0x000fee00087fe4ff */
[----:B------:R-:W-:Y:S02]  /*75a0*/  @P2 IADD3 R7, P0, R0, 0x10, RZ ;  /* 0x0000001000072810 */ /* 0x000fe40007f1e0ff */
[----:B------:R-:W-:Y:S02]  /*75b0*/  @P3 IMAD R6, R4, c[0x0][0x258], RZ ;  /* 0x0000960004063a24 */ /* 0x000fe400078e02ff */
[----:B--2---:R-:W-:Y:S02]  /*75c0*/  @P3 IMAD.MOV.U32 R2, RZ, RZ, R96 ;  /* 0x000000ffff023224 */ /* 0x004fe400078e0060 */
[----:B------:R-:W-:Y:S02]  /*75d0*/  @P3 IMAD.MOV.U32 R3, RZ, RZ, R107 ;  /* 0x000000ffff033224 */ /* 0x000fe400078e006b */
[----:B------:R-:W-:Y:S01]  /*75e0*/  @P2 IMAD.X R8, RZ, RZ, R4, P0 ;  /* 0x000000ffff082224 */ /* 0x000fe200000e0604 */
[C---:B------:R-:W-:Y:S01]  /*75f0*/  @P1 IADD3 R12, P0, R0.reuse, 0x20, RZ ;  /* 0x00000020000c1810 */ /* 0x040fe20007f1e0ff */
[C---:B------:R-:W-:Y:S04]  /*7600*/  @P3 IMAD.WIDE.U32 R2, R0.reuse, c[0x0][0x258], R2 ;  /* 0x0000960000023a25 */ /* 0x040fe800078e0002 */
[----:B------:R-:W-:Y:S02]  /*7610*/  @P3 IMAD R6, R0, c[0x0][0x25c], R6 ;  /* 0x0000970000063a24 */ /* 0x000fe400078e0206 */
[----:B------:R-:W-:Y:S01]  /*7620*/  @P1 IMAD.X R13, RZ, RZ, R4, P0 ;  /* 0x000000ffff0d1224 */ /* 0x000fe200000e0604 */
[C---:B------:R-:W-:Y:S01]  /*7630*/  @P3 LEA R10, P0, R2.reuse, c[0x0][0x250], 0x1 ;  /* 0x00009400020a3a11 */ /* 0x040fe200078008ff */
[----:B------:R-:W-:Y:S02]  /*7640*/  @P3 IMAD.IADD R6, R3, 0x1, R6 ;  /* 0x0000000103063824 */ /* 0x000fe400078e0206 */
[----:B------:R-:W-:Y:S03]  /*7650*/  @P2 IMAD.MOV.U32 R3, RZ, RZ, R107 ;  /* 0x000000ffff032224 */ /* 0x000fe600078e006b */
[----:B------:R-:W-:Y:S01]  /*7660*/  @P3 LEA.HI.X R11, R2, c[0x0][0x254], R6, 0x1, P0 ;  /* 0x00009500020b3a11 */ /* 0x000fe200000f0c06 */
[----:B------:R-:W-:Y:S01]  /*7670*/  @P2 IMAD R6, R8, c[0x0][0x258], RZ ;  /* 0x0000960008062a24 */ /* 0x000fe200078e02ff */
[-C--:B------:R-:W-:Y:S03]  /*7680*/  @P2 MOV R2, R96.reuse ;  /* 0x0000006000022202 */ /* 0x080fe60000000f00 */
[C---:B------:R-:W-:Y:S02]  /*7690*/  @P2 IMAD R6, R7.reuse, c[0x0][0x25c], R6 ;  /* 0x0000970007062a24 */ /* 0x040fe400078e0206 */
[----:B------:R-:W-:Y:S04]  /*76a0*/  @P2 IMAD.WIDE.U32 R2, R7, c[0x0][0x258], R2 ;  /* 0x0000960007022a25 */ /* 0x000fe800078e0002 */
[----:B------:R-:W-:Y:S01]  /*76b0*/  @P2 IMAD.IADD R6, R3, 0x1, R6 ;  /* 0x0000000103062824 */ /* 0x000fe200078e0206 */
[C---:B------:R-:W-:Y:S01]  /*76c0*/  @P2 LEA R8, P0, R2.reuse, c[0x0][0x250], 0x1 ;  /* 0x0000940002082a11 */ /* 0x040fe200078008ff */
[----:B------:R-:W-:Y:S03]  /*76d0*/  @P1 IMAD.MOV.U32 R3, RZ, RZ, R107 ;  /* 0x000000ffff031224 */ /* 0x000fe600078e006b */
[----:B------:R-:W-:Y:S02]  /*76e0*/  @P2 LEA.HI.X R9, R2, c[0x0][0x254], R6, 0x1, P0 ;  /* 0x0000950002092a11 */ /* 0x000fe400000f0c06 */
[----:B------:R-:W-:Y:S02]  /*76f0*/  ISETP.GE.AND P0, PT, R5, 0x31, PT ;  /* 0x000000310500780c */ /* 0x000fe40003f06270 */
[----:B------:R-:W-:Y:S05]  /*7700*/  @P1 MOV R2, R96 ;  /* 0x0000006000021202 */ /* 0x000fea0000000f00 */
[----:B------:R-:W-:Y:S06]  /*7710*/  @P1 IMAD.WIDE.U32 R2, R12, c[0x0][0x258], R2 ;  /* 0x000096000c021a25 */ /* 0x000fec00078e0002 */
[----:B------:R-:W-:Y:S01]  /*7720*/  @P0 IADD3 R5, P4, R0, 0x30, RZ ;  /* 0x0000003000050810 */ /* 0x000fe20007f9e0ff */
[----:B------:R-:W-:Y:S04]  /*7730*/  @P1 IMAD R0, R13, c[0x0][0x258], RZ ;  /* 0x000096000d001a24 */ /* 0x000fe800078e02ff */
[----:B------:R-:W-:Y:S02]  /*7740*/  @P1 IMAD R0, R12, c[0x0][0x25c], R0 ;  /* 0x000097000c001a24 */ /* 0x000fe400078e0200 */
[----:B------:R-:W-:Y:S01]  /*7750*/  @P0 IMAD.X R4, RZ, RZ, R4, P4 ;  /* 0x000000ffff040224 */ /* 0x000fe200020e0604 */
[C---:B------:R-:W-:Y:S01]  /*7760*/  @P1 LEA R6, P4, R2.reuse, c[0x0][0x250], 0x1 ;  /* 0x0000940002061a11 */ /* 0x040fe200078808ff */
[----:B------:R-:W-:Y:S01]  /*7770*/  @P1 IMAD.IADD R0, R3, 0x1, R0 ;  /* 0x0000000103001824 */ /* 0x000fe200078e0200 */
[----:B------:R-:W-:Y:S04]  /*7780*/  @P0 MOV R3, R107 ;  /* 0x0000006b00030202 */ /* 0x000fe80000000f00 */
[----:B------:R-:W-:Y:S01]  /*7790*/  @P1 LEA.HI.X R7, R2, c[0x0][0x254], R0, 0x1, P4 ;  /* 0x0000950002071a11 */ /* 0x000fe200020f0c00 */
[----:B------:R-:W-:Y:S02]  /*77a0*/  @P0 IMAD R0, R4, c[0x0][0x258], RZ ;  /* 0x0000960004000a24 */ /* 0x000fe400078e02ff */
[----:B------:R-:W-:Y:S02]  /*77b0*/  @P0 IMAD.MOV.U32 R2, RZ, RZ, R96 ;  /* 0x000000ffff020224 */ /* 0x000fe400078e0060 */
[C---:B------:R-:W-:Y:S02]  /*77c0*/  @P0 IMAD R0, R5.reuse, c[0x0][0x25c], R0 ;  /* 0x0000970005000a24 */ /* 0x040fe400078e0200 */
[----:B------:R-:W-:Y:S04]  /*77d0*/  @P0 IMAD.WIDE.U32 R2, R5, c[0x0][0x258], R2 ;  /* 0x0000960005020a25 */ /* 0x000fe800078e0002 */
[----:B------:R-:W-:Y:S01]  /*77e0*/  @P0 IMAD.IADD R0, R3, 0x1, R0 ;  /* 0x0000000103000824 */ /* 0x000fe200078e0200 */
[C---:B------:R-:W-:Y:S04]  /*77f0*/  @P0 LEA R4, P4, R2.reuse, c[0x0][0x250], 0x1 ;  /* 0x0000940002040a11 */ /* 0x040fe800078808ff */
[----:B------:R-:W-:Y:S02]  /*7800*/  @P0 LEA.HI.X R5, R2, c[0x0][0x254], R0, 0x1, P4 ;  /* 0x0000950002050a11 */ /* 0x000fe400020f0c00 */
[----:B------:R-:W-:Y:S11]  /*7810*/  ISETP.NE.AND P4, PT, R155, RZ, PT ;  /* 0x000000ff9b00720c */ /* 0x000ff60003f85270 */
[----:B------:R-:W-:Y:S02]  /*7820*/  @!UPT UIADD3 URZ, URZ, URZ, URZ ;  /* 0x0000003f3f3ff290 */ /* 0x000fe4000fffe03f */
        /* <DEDUP_REMOVED lines=8> */
[----:B------:R2:W-:Y:S01]  /*78b0*/  @P1 LDGSTS.E.BYPASS.LTC128B.128 [R75+0x3100], [R6.64+0x80], !P6 ;  /* 0x03100080064b1fae */ /* 0x0005e2000f101d5c */
[----:B------:R-:W-:Y:S04]  /*78c0*/  ISETP.GE.AND P1, PT, R93, UR9, PT ;  /* 0x000000095d007c0c */ /* 0x000fe8000bf26270 */
[----:B------:R1:W-:Y:S05]  /*78d0*/  @P0 LDGSTS.E.BYPASS.LTC128B.128 [R75+0x1900], [R4.64], !P4 ;  /* 0x01900000044b0fae */ /* 0x0003ea000e101d5c */
[----:B------:R1:W-:Y:S05]  /*78e0*/  @P0 LDGSTS.E.BYPASS.LTC128B.128 [R75+0x3900], [R4.64+0x80], !P6 ;  /* 0x03900080044b0fae */ /* 0x0003ea000f101d5c */
[----:B------:R-:W0:Y:S01]  /*78f0*/  LDGDEPBAR ;  /* 0x00000000000079af */ /* 0x000e220000000000 */
[----:B--2---:R-:W-:Y:S04]  /*7900*/  IADD3 R6, P0, R151, UR8, RZ ;  /* 0x0000000897067c10 */ /* 0x004fe8000ff1e0ff */
[----:B------:R-:W-:Y:S01]  /*7910*/  IADD3.X R7, R150, UR43, RZ, P0, !PT ;  /* 0x0000002b96077c10 */ /* 0x000fe200087fe4ff */
        /* <DEDUP_REMOVED lines=16> */
.L_x_1578:
[----:B-1----:R-:W-:Y:S05]  /*7a20*/  BSYNC B0 ;  /* 0x0000000000007941 */ /* 0x002fea0003800000 */
.L_x_1577:
[----:B------:R-:W-:Y:S01]  /*7a30*/  ISETP.GE.AND P0, PT, R158, UR9, PT ;  /* 0x000000099e007c0c */ /* 0x000fe2000bf06270 */
        /* <DEDUP_REMOVED lines=18> */
.L_x_1580:
[----:B------:R-:W-:Y:S05]  /*7b60*/  BSYNC B0 ;  /* 0x0000000000007941 */ /* 0x000fea0003800000 */
.L_x_1579:
[----:B------:R-:W-:Y:S01]  /*7b70*/  ISETP.GE.AND P0, PT, R157, UR9, PT ;  /* 0x000000099d007c0c */ /* 0x000fe2000bf06270 */
        /* <DEDUP_REMOVED lines=18> */
.L_x_1582:
[----:B------:R-:W-:Y:S05]  /*7ca0*/  BSYNC B0 ;  /* 0x0000000000007941 */ /* 0x000fea0003800000 */
.L_x_1581:
        /* <DEDUP_REMOVED lines=19> */
.L_x_1584:
[----:B------:R-:W-:Y:S05]  /*7de0*/  BSYNC B0 ;  /* 0x0000000000007941 */ /* 0x000fea0003800000 */
.L_x_1583:
[----:B------:R-:W-:Y:S02]  /*7df0*/  UISETP.GT.AND UP0, UPT, UR17, UR10, UPT ;  /* 0x0000000a1100728c */ /* 0x000fe4000bf04270 */
[----:B------:R-:W-:Y:S04]  /*7e00*/  UIADD3 UR17, UR17, -0x1, URZ ;  /* 0xffffffff11117890 */ /* 0x000fe8000fffe03f */
[----:B------:R-:W-:Y:S02]  /*7e10*/  PLOP3.LUT P0, PT, PT, PT, UP0, 0x80, 0x0 ;  /* 0x000000000000781c */ /* 0x000fe40003f0f008 */
[----:B------:R-:W-:Y:S02]  /*7e20*/  PLOP3.LUT P1, PT, PT, PT, UP0, 0x80, 0x0 ;  /* 0x000000000000781c */ /* 0x000fe40003f2f008 */
[----:B------:R-:W-:Y:S01]  /*7e30*/  PLOP3.LUT P2, PT, PT, PT, UP0, 0x80, 0x0 ;  /* 0x000000000000781c */ /* 0x000fe20003f4f008 */
[----:B------:R-:W-:Y:S02]  /*7e40*/  @UP0 UIMAD UR8, UR14, UR17, URZ ;  /* 0x000000110e0802a4 */ /* 0x000fe4000f8e023f */
[----:B------:R-:W-:Y:S04]  /*7e50*/  @UP0 USHF.R.S32.HI UR9, URZ, 0x1f, UR17 ;  /* 0x0000001f3f090899 */ /* 0x000fe80008011411 */
[----:B------:R-:W-:Y:S02]  /*7e60*/  IMAD.U32 R0, RZ, RZ, UR8 ;  /* 0x00000008ff007e24 */ /* 0x000fe4000f8e00ff */
[----:B-1----:R-:W-:Y:S02]  /*7e70*/  @P0 IMAD.MOV.U32 R2, RZ, RZ, R128 ;  /* 0x000000ffff020224 */ /* 0x002fe400078e0080 */
[----:B------:R-:W-:Y:S01]  /*7e80*/  @P0 IMAD.MOV.U32 R3, RZ, RZ, R127 ;  /* 0x000000ffff030224 */ /* 0x000fe200078e007f */
[----:B------:R-:W-:Y:S03]  /*7e90*/  PLOP3.LUT P0, PT, PT, PT, UP0, 0x80, 0x0 ;  /* 0x000000000000781c */ /* 0x000fe60003f0f008 */
[C---:B------:R-:W-:Y:S01]  /*7ea0*/  @P1 IMAD.WIDE.U32 R2, R175.reuse, UR17, R2 ;  /* 0x00000011af021c25 */ /* 0x040fe2000f8e0002 */
[----:B------:R-:W-:Y:S09]  /*7eb0*/  PLOP3.LUT P1, PT, PT, PT, UP0, 0x80, 0x0 ;  /* 0x000000000000781c */ /* 0x000ff20003f2f008 */
[----:B------:R-:W-:Y:S01]  /*7ec0*/  @P0 IMAD R0, R175, UR9, R0 ;  /* 0x00000009af000c24 */ /* 0x000fe2000f8e0200 */
[----:B------:R-:W-:Y:S03]  /*7ed0*/  PLOP3.LUT P0, PT, PT, PT, UP0, 0x80, 0x0 ;  /* 0x000000000000781c */ /* 0x000fe60003f0f008 */
[----:B------:R-:W-:Y:S01]  /*7ee0*/  @P1 IMAD.IADD R3, R3, 0x1, R0 ;  /* 0x0000000103031824 */ /* 0x000fe200078e0200 */
[----:B------:R-:W-:Y:S09]  /*7ef0*/  PLOP3.LUT P1, PT, PT, PT, UP0, 0x80, 0x0 ;  /* 0x000000000000781c */ /* 0x000ff20003f2f008 */
[C---:B------:R-:W-:Y:S11]  /*7f00*/  @P0 LEA R0, P0, R2.reuse, c[0x0][0x220], 0x1 ;  /* 0x0000880002000a11 */ /* 0x040ff600078008ff */
[----:B------:R-:W-:Y:S02]  /*7f10*/  @!UPT UIADD3 URZ, URZ, URZ, URZ ;  /* 0x0000003f3f3ff290 */ /* 0x000fe4000fffe03f */
[----:B------:R-:W-:Y:S02]  /*7f20*/  @P1 LEA.HI.X R3, R2, c[0x0][0x224], R3, 0x1, P0 ;  /* 0x0000890002031a11 */ /* 0x000fe400000f0c03 */
[----:B------:R-:W-:Y:S11]  /*7f30*/  PLOP3.LUT P0, PT, PT, PT, UP0, 0x80, 0x0 ;  /* 0x000000000000781c */ /* 0x000ff60003f0f008 */
[----:B------:R-:W-:Y:S02]  /*7f40*/  @!UPT UIADD3 URZ, URZ, URZ, URZ ;  /* 0x0000003f3f3ff290 */ /* 0x000fe4000fffe03f */
[--C-:B------:R-:W-:Y:S11]  /*7f50*/  @P0 IADD3 R11, P1, P0, R160, 0x80, R0.reuse ;  /* 0x00000080a00b0810 */ /* 0x100ff6000783e000 */
[----:B------:R-:W-:Y:S02]  /*7f60*/  @!UPT UIADD3 URZ, URZ, URZ, URZ ;  /* 0x0000003f3f3ff290 */ /* 0x000fe4000fffe03f */
[----:B------:R-:W-:Y:S02]  /*7f70*/  @P2 IADD3.X R10, R159, RZ, R3, P1, P0 ;  /* 0x000000ff9f0a2210 */ /* 0x000fe40000fe0403 */
[----:B------:R-:W-:Y:S02]  /*7f80*/  PLOP3.LUT P0, PT, PT, PT, UP0, 0x80, 0x0 ;  /* 0x000000000000781c */ /* 0x000fe40003f0f008 */
[----:B------:R-:W-:Y:S11]  /*7f90*/  PLOP3.LUT P1, PT, PT, PT, UP0, 0x80, 0x0 ;  /* 0x000000000000781c */ /* 0x000ff60003f2f008 */
[-C--:B------:R-:W-:Y:S11]  /*7fa0*/  @P0 IADD3 R7, P0, R0, R160.reuse, RZ ;  /* 0x000000a000070210 */ /* 0x080ff60007f1e0ff */
[----:B------:R-:W-:Y:S02]  /*7fb0*/  @!UPT UIADD3 URZ, URZ, URZ, URZ ;  /* 0x0000003f3f3ff290 */ /* 0x000fe4000fffe03f */
[--C-:B------:R-:W-:Y:S01]  /*7fc0*/  @P1 IMAD.X R6, R3, 0x1, R159.reuse, P0 ;  /* 0x0000000103061824 */ /* 0x100fe200000e069f */
[----:B------:R-:W-:Y:S02]  /*7fd0*/  PLOP3.LUT P0, PT, PT, PT, UP0, 0x80, 0x0 ;  /* 0x000000000000781c */ /* 0x000fe40003f0f008 */
[----:B------:R-:W-:Y:S11]  /*7fe0*/  PLOP3.LUT P1, PT, PT, PT, UP0, 0x80, 0x0 ;  /* 0x000000000000781c */ /* 0x000ff60003f2f008 */
[C---:B------:R-:W-:Y:S11]  /*7ff0*/  @P0 IADD3 R9, P0, R7.reuse, R160, RZ ;  /* 0x000000a007090210 */ /* 0x040ff60007f1e0ff */
[----:B------:R-:W-:Y:S02]  /*8000*/  @!UPT UIADD3 URZ, URZ, URZ, URZ ;  /* 0x0000003f3f3ff290 */ /* 0x000fe4000fffe03f */
[C---:B------:R-:W-:Y:S01]  /*8010*/  @P1 IMAD.X R8, R6.reuse, 0x1, R159, P0 ;  /* 0x0000000106081824 */ /* 0x040fe200000e069f */
[----:B------:R-:W-:Y:S02]  /*8020*/  PLOP3.LUT P0, PT, PT, PT, UP0, 0x80, 0x0 ;  /* 0x000000000000781c */ /* 0x000fe40003f0f008 */
[----:B------:R-:W-:Y:S11]  /*8030*/  PLOP3.LUT P1, PT, PT, PT, UP0, 0x80, 0x0 ;  /* 0x000000000000781c */ /* 0x000ff60003f2f008 */
[----:B------:R-:W-:Y:S11]  /*8040*/  @P0 IADD3 R13, P0, R7, R122, RZ ;  /* 0x0000007a070d0210 */ /* 0x000ff60007f1e0ff */
[----:B------:R-:W-:Y:S02]  /*8050*/  @!UPT UIADD3 URZ, URZ, URZ, URZ ;  /* 0x0000003f3f3ff290 */ /* 0x000fe4000fffe03f */
[----:B------:R-:W-:Y:S01]  /*8060*/  @P1 IMAD.X R12, R6, 0x1, R121, P0 ;  /* 0x00000001060c1824 */ /* 0x000fe200000e0679 */
        /* <DEDUP_REMOVED lines=12> */
[----:B------:R-:W-:Y:S01]  /*8130*/  @P0 IMAD.MOV.U32 R2, RZ, RZ, R0 ;  /* 0x000000ffff020224 */ /* 0x000fe200078e0000 */
[----:B------:R-:W-:Y:S04]  /*8140*/  PLOP3.LUT P0, PT, PT, PT, UP0, 0x80, 0x0 ;  /* 0x000000000000781c */ /* 0x000fe80003f0f008 */
[----:B------:R-:W-:Y:S01]  /*8150*/  @!PT LDS RZ, [RZ] ;  /* 0x00000000fffff984 */ /* 0x000fe20000000800 */
[----:B------:R-:W-:Y:S01]  /*8160*/  @!PT LDS RZ, [RZ] ;  /* 0x00000000fffff984 */ /* 0x000fe20000000800 */
[----:B------:R-:W-:Y:S01]  /*8170*/  @!PT LDS RZ, [RZ] ;  /* 0x00000000fffff984 */ /* 0x000fe20000000800 */
[----:B------:R1:W-:Y:S01]  /*8180*/  @P1 LDGSTS.E.BYPASS.LTC128B.128 [R75+0x4100], [R2.64], !P4 ;  /* 0x04100000024b1fae */ /* 0x0003e2000e101d5c */
[----:B------:R-:W-:Y:S08]  /*8190*/  PLOP3.LUT P1, PT, PT, PT, UP0, 0x80, 0x0 ;  /* 0x000000000000781c */ /* 0x000ff00003f2f008 */
[----:B------:R1:W-:Y:S01]  /*81a0*/  @P0 LDGSTS.E.BYPASS.LTC128B.128 [R75+0x6100], [R2.64+0x80], !P6 ;  /* 0x06100080024b0fae */ /* 0x0003e2000f101d5c */
[----:B------:R-:W-:Y:S04]  /*81b0*/  PLOP3.LUT P0, PT, PT, PT, UP0, 0x80, 0x0 ;  /* 0x000000000000781c */ /* 0x000fe80003f0f008 */
[----:B-1----:R-:W-:Y:S02]  /*81c0*/  @P1 IMAD.MOV.U32 R2, RZ, RZ, R7 ;  /* 0x000000ffff021224 */ /* 0x002fe400078e0007 */
[----:B------:R-:W-:Y:S01]  /*81d0*/  @P1 IMAD.MOV.U32 R3, RZ, RZ, R6 ;  /* 0x000000ffff031224 */ /* 0x000fe200078e0006 */
[----:B------:R-:W-:Y:S06]  /*81e0*/  PLOP3.LUT P1, PT, PT, PT, UP0, 0x80, 0x0 ;  /* 0x000000000000781c */ /* 0x000fec0003f2f008 */
[----:B------:R1:W-:Y:S01]  /*81f0*/  @P0 LDGSTS.E.BYPASS.LTC128B.128 [R75+0x4900], [R2.64], !P4 ;  /* 0x04900000024b0fae */ /* 0x0003e2000e101d5c */
[----:B------:R-:W-:Y:S06]  /*8200*/  PLOP3.LUT P0, PT, PT, PT, UP0, 0x80, 0x0 ;  /* 0x000000000000781c */ /* 0x000fec0003f0f008 */
[----:B-1----:R-:W-:Y:S02]  /*8210*/  @P1 IMAD.MOV.U32 R2, RZ, RZ, R11 ;  /* 0x000000ffff021224 */ /* 0x002fe400078e000b */
[----:B------:R-:W-:Y:S01]  /*8220*/  @P1 IMAD.MOV.U32 R3, RZ, RZ, R10 ;  /* 0x000000ffff031224 */ /* 0x000fe200078e000a */
[----:B------:R-:W-:Y:S04]  /*8230*/  PLOP3.LUT P1, PT, PT, PT, UP0, 0x80, 0x0 ;  /* 0x000000000000781c */ /* 0x000fe80003f2f008 */
[----:B------:R1:W-:Y:S01]  /*8240*/  @P0 LDGSTS.E.BYPASS.LTC128B.128 [R75+0x6900], [R2.64], !P6 ;  /* 0x06900000024b0fae */ /* 0x0003e2000f101d5c */
[----:B------:R-:W-:Y:S08]  /*8250*/  PLOP3.LUT P0, PT, PT, PT, UP0, 0x80, 0x0 ;  /* 0x000000000000781c */ /* 0x000ff00003f0f008 */
[----:B-1----:R-:W-:Y:S02]  /*8260*/  @P1 IMAD.MOV.U32 R2, RZ, RZ, R9 ;  /* 0x000000ffff021224 */ /* 0x002fe400078e0009 */
[----:B------:R-:W-:Y:S01]  /*8270*/  @P1 IMAD.MOV.U32 R3, RZ, RZ, R8 ;  /* 0x000000ffff031224 */ /* 0x000fe200078e0008 */
[----:B------:R-:W-:Y:S04]  /*8280*/  PLOP3.LUT P1, PT, PT, PT, UP0, 0x80, 0x0 ;  /* 0x000000000000781c */ /* 0x000fe80003f2f008 */
[----:B------:R1:W-:Y:S01]  /*8290*/  @P0 LDGSTS.E.BYPASS.LTC128B.128 [R75+0x5100], [R2.64], !P4 ;  /* 0x05100000024b0fae */ /* 0x0003e2000e101d5c */
[----:B------:R-:W-:Y:S08]  /*82a0*/  PLOP3.LUT P0, PT, PT, PT, UP0, 0x80, 0x0 ;  /* 0x000000000000781c */ /* 0x000ff00003f0f008 */
[----:B-1----:R-:W-:Y:S02]  /*82b0*/  @P1 IMAD.MOV.U32 R2, RZ, RZ, R13 ;  /* 0x000000ffff021224 */ /* 0x002fe400078e000d */
[----:B------:R-:W-:Y:S01]  /*82c0*/  @P1 IMAD.MOV.U32 R3, RZ, RZ, R12 ;  /* 0x000000ffff031224 */ /* 0x000fe200078e000c */
[----:B------:R-:W-:Y:S02]  /*82d0*/  PLOP3.LUT P1, PT, PT, PT, UP0, 0x80, 0x0 ;  /* 0x000000000000781c */ /* 0x000fe40003f2f008 */
[----:B------:R-:W-:Y:S02]  /*82e0*/  PLOP3.LUT P1, PT, PT, PT, UP0, 0x80, 0x0 ;  /* 0x000000000000781c */ /* 0x000fe40003f2f008 */
[----:B------:R1:W-:Y:S01]  /*82f0*/  @P0 LDGSTS.E.BYPASS.LTC128B.128 [R75+0x7100], [R2.64], !P6 ;  /* 0x07100000024b0fae */ /* 0x0003e2000f101d5c */
[----:B------:R-:W-:Y:S10]  /*8300*/  PLOP3.LUT P0, PT, PT, PT, UP0, 0x80, 0x0 ;  /* 0x000000000000781c */ /* 0x000ff40003f0f008 */
[----:B------:R2:W-:Y:S03]  /*8310*/  @P1 LDGSTS.E.BYPASS.LTC128B.128 [R75+0x5900], [R4.64], !P4 ;  /* 0x05900000044b1fae */ /* 0x0005e6000e101d5c */
[----:B-1----:R-:W-:Y:S02]  /*8320*/  @P0 IMAD.MOV.U32 R2, RZ, RZ, R15 ;  /* 0x000000ffff020224 */ /* 0x002fe400078e000f */
[----:B------:R-:W-:Y:S01]  /*8330*/  @P0 IMAD.MOV.U32 R3, RZ, RZ, R14 ;  /* 0x000000ffff030224 */ /* 0x000fe200078e000e */
[----:B------:R-:W-:Y:S11]  /*8340*/  PLOP3.LUT P0, PT, PT, PT, UP0, 0x80, 0x0 ;  /* 0x000000000000781c */ /* 0x000ff60003f0f008 */
[----:B------:R-:W-:Y:S02]  /*8350*/  @!UPT UIADD3 URZ, URZ, URZ, URZ ;  /* 0x0000003f3f3ff290 */ /* 0x000fe4000fffe03f */
[----:B------:R2:W-:Y:S01]  /*8360*/  @P0 LDGSTS.E.BYPASS.LTC128B.128 [R75+0x7900], [R2.64], !P6 ;  /* 0x07900000024b0fae */ /* 0x0005e2000f101d5c */
[----:B------:R-:W-:Y:S05]  /*8370*/  PLOP3.LUT P0, PT, PT, PT, UP0, 0x80, 0x0 ;  /* 0x000000000000781c */ /* 0x000fea0003f0f008 */
[----:B------:R-:W0:Y:S08]  /*8380*/  LDGDEPBAR ;  /* 0x00000000000079af */ /* 0x000e300000000000 */
[----:B------:R-:W-:-:S05]  /*8390*/  @P0 BRA `(.L_x_1585) ;  /* 0xffff9ce000000947 */ /* 0x000fca000383ffff */
[----:B------:R-:W-:Y:S06]  /*83a0*/  BAR.SYNC.DEFER_BLOCKING 0x0 ;  /* 0x0000000000007b1d */ /* 0x000fec0000010000 */
.L_x_1538:
[----:B--23--:R-:W-:Y:S01]  /*83b0*/  UIADD3 UR6, UR18, 0x7f, URZ ;  /* 0x0000007f12067890 */ /* 0x00cfe2000fffe03f */
[----:B------:R-:W-:Y:S01]  /*83c0*/  PLOP3.LUT P4, PT, PT, PT, PT, 0x80, 0x0 ;  /* 0x000000000000781c */ /* 0x000fe20003f8f070 */
[----:B------:R-:W-:Y:S01]  /*83d0*/  ULDC.64 UR4, c[0x0][0x2c8] ;  /* 0x0000b20000047ab9 */ /* 0x000fe20000000a00 */
[----:B------:R-:W-:Y:S01]  /*83e0*/  CS2R R126, SRZ ;  /* 0x00000000007e7805 */ /* 0x000fe2000001ff00 */
[----:B------:R-:W-:Y:S01]  /*83f0*/  UIMAD.WIDE.U32 UR8, UR6, UR4, URZ ;  /* 0x00000004060872a5 */ /* 0x000fe2000f8e003f */
[----:B------:R-:W-:Y:S01]  /*8400*/  CS2R R124, SRZ ;  /* 0x00000000007c7805 */ /* 0x000fe2000001ff00 */
[----:B------:R-:W-:Y:S01]  /*8410*/  UIADD3 UR20, UR20, UR21, URZ ;  /* 0x0000001514147290 */ /* 0x000fe2000fffe03f */
[----:B------:R-:W-:Y:S01]  /*8420*/  IMAD.MOV.U32 R11, RZ, RZ, RZ ;  /* 0x000000ffff0b7224 */ /* 0x000fe200078e00ff */
[----:B------:R-:W-:Y:S01]  /*8430*/  @UP2 USHF.R.U32.HI UR6, URZ, UR5, UR9 ;  /* 0x000000053f062299 */ /* 0x000fe20008011609 */
[----:B------:R-:W-:Y:S01]  /*8440*/  IMAD.MOV.U32 R130, RZ, RZ, RZ ;  /* 0x000000ffff827224 */ /* 0x000fe200078e00ff */
[----:B------:R-:W-:Y:S01]  /*8450*/  CS2R R12, SRZ ;  /* 0x00000000000c7805 */ /* 0x000fe2000001ff00 */
[----:B------:R-:W-:Y:S01]  /*8460*/  MOV R128, RZ ;  /* 0x000000ff00807202 */ /* 0x000fe20000000f00 */
[----:B------:R-:W-:Y:S01]  /*8470*/  UIADD3 UR6, UR11, UR6, URZ ;  /* 0x000000060b067290 */ /* 0x000fe2000fffe03f */
[----:B------:R-:W-:Y:S01]  /*8480*/  IMAD.MOV.U32 R122, RZ, RZ, RZ ;  /* 0x000000ffff7a7224 */ /* 0x000fe200078e00ff */
[----:B------:R-:W-:Y:S01]  /*8490*/  CS2R R14, SRZ ;  /* 0x00000000000e7805 */ /* 0x000fe2000001ff00 */
[----:B------:R-:W-:Y:S01]  /*84a0*/  MOV R120, RZ ;  /* 0x000000ff00787202 */ /* 0x000fe20000000f00 */
[----:B------:R-:W-:Y:S01]  /*84b0*/  USHF.R.S32.HI UR4, URZ, 0x1f, UR6 ;  /* 0x0000001f3f047899 */ /* 0x000fe20008011406 */
[----:B------:R-:W-:Y:S01]  /*84c0*/  IMAD.MOV.U32 R118, RZ, RZ, RZ ;  /* 0x000000ffff767224 */ /* 0x000fe200078e00ff */
[----:B------:R-:W-:Y:S01]  /*84d0*/  CS2R R16, SRZ ;  /* 0x0000000000107805 */ /* 0x000fe2000001ff00 */
[----:B------:R-:W-:Y:S01]  /*84e0*/  MOV R116, RZ ;  /* 0x000000ff00747202 */ /* 0x000fe20000000f00 */
[----:B------:R-:W-:Y:S01]  /*84f0*/  ULEA.HI UR4, UR4, UR6, URZ, 0x6 ;  /* 0x0000000604047291 */ /* 0x000fe2000f8f303f */
[----:B------:R-:W-:Y:S01]  /*8500*/  IMAD.MOV.U32 R110, RZ, RZ, RZ ;  /* 0x000000ffff6e7224 */ /* 0x000fe200078e00ff */
[----:B------:R-:W-:Y:S01]  /*8510*/  CS2R R18, SRZ ;  /* 0x0000000000127805 */ /* 0x000fe2000001ff00 */
[----:B------:R-:W-:Y:S01]  /*8520*/  MOV R108, RZ ;  /* 0x000000ff006c7202 */ /* 0x000fe20000000f00 */
[----:B------:R-:W-:Y:S01]  /*8530*/  USHF.R.S32.HI UR4, URZ, 0x6, UR4 ;  /* 0x000000063f047899 */ /* 0x000fe20008011404 */
[----:B------:R-:W-:Y:S01]  /*8540*/  IMAD.MOV.U32 R114, RZ, RZ, RZ ;  /* 0x000000ffff727224 */ /* 0x000fe200078e00ff */
[----:B------:R-:W-:Y:S01]  /*8550*/  CS2R R20, SRZ ;  /* 0x0000000000147805 */ /* 0x000fe2000001ff00 */
[----:B------:R-:W-:Y:S01]  /*8560*/  MOV R112, RZ ;  /* 0x000000ff00707202 */ /* 0x000fe20000000f00 */
[----:B------:R-:W-:Y:S01]  /*8570*/  UISETP.LT.AND UP0, UPT, UR12, UR4, UPT ;  /* 0x000000040c00728c */ /* 0x000fe2000bf01270 */
[----:B------:R-:W-:Y:S01]  /*8580*/  IMAD.MOV.U32 R106, RZ, RZ, RZ ;  /* 0x000000ffff6a7224 */ /* 0x000fe200078e00ff */
[----:B------:R-:W-:Y:S01]  /*8590*/  CS2R R22, SRZ ;  /* 0x0000000000167805 */ /* 0x000fe2000001ff00 */
[----:B------:R-:W-:Y:S01]  /*85a0*/  MOV R104, RZ ;  /* 0x000000ff00687202 */ /* 0x000fe20000000f00 */
[----:B------:R-:W-:Y:S01]  /*85b0*/  USEL UR12, UR12, UR4, UP0 ;  /* 0x000000040c0c7287 */ /* 0x000fe20008000000 */
[----:B------:R-:W-:Y:S01]  /*85c0*/  IMAD.MOV.U32 R102, RZ, RZ, RZ ;  /* 0x000000ffff667224 */ /* 0x000fe200078e00ff */
[----:B------:R-:W-:Y:S01]  /*85d0*/  CS2R R24, SRZ ;  /* 0x0000000000187805 */ /* 0x000fe2000001ff00 */
[----:B------:R-:W-:Y:S01]  /*85e0*/  MOV R100, RZ ;  /* 0x000000ff00647202 */ /* 0x000fe20000000f00 */
[----:B------:R-:W-:Y:S01]  /*85f0*/  UISETP.GE.AND UP0, UPT, UR12, 0x1, UPT ;  /* 0x000000010c00788c */ /* 0x000fe2000bf06270 */
[----:B------:R-:W-:Y:S01]  /*8600*/  IMAD.MOV.U32 R94, RZ, RZ, RZ ;  /* 0x000000ffff5e7224 */ /* 0x000fe200078e00ff */
[----:B------:R-:W-:Y:S01]  /*8610*/  CS2R R26, SRZ ;  /* 0x00000000001a7805 */ /* 0x000fe2000001ff00 */
[----:B------:R-:W-:Y:S01]  /*8620*/  MOV R92, RZ ;  /* 0x000000ff005c7202 */ /* 0x000fe20000000f00 */
[----:B------:R-:W-:Y:S01]  /*8630*/  IMAD.MOV.U32 R98, RZ, RZ, RZ ;  /* 0x000000ffff627224 */ /* 0x000fe200078e00ff */
[----:B------:R-:W-:Y:S01]  /*8640*/  CS2R R28, SRZ ;  /* 0x00000000001c7805 */ /* 0x000fe2000001ff00 */
[----:B------:R-:W-:Y:S01]  /*8650*/  PLOP3.LUT P0, PT, PT, PT, UP0, 0x80, 0x0 ;  /* 0x000000000000781c */ /* 0x000fe20003f0f008 */
        /* <DEDUP_REMOVED lines=64> */
[----:B------:R-:W2:Y:S01]  /*8a60*/  LDL.LU R161, [R1+0x38] ;  /* 0x0000380001a17983 */ /* 0x000ea20000300800 */
[----:B------:R-:W-:-:S02]  /*8a70*/  ULDC.64 UR4, c[0x0][0x340] ;  /* 0x0000d00000047ab9 */ /* 0x000fc40000000a00 */
[----:B------:R-:W-:Y:S02]  /*8a80*/  UISETP.NE.U32.AND UP1, UPT, URZ, UR4, UPT ;  /* 0x000000043f00728c */ /* 0x000fe4000bf25070 */
[----:B------:R-:W-:Y:S02]  /*8a90*/  ULDC.64 UR6, c[0x0][0x340] ;  /* 0x0000d00000067ab9 */ /* 0x000fe40000000a00 */
[----:B------:R-:W-:-:S06]  /*8aa0*/  UISETP.NE.AND.EX UP1, UPT, URZ, UR5, UPT, UP1 ;  /* 0x000000053f00728c */ /* 0x000fcc000bf25310 */
[----:B------:R-:W-:-:S05]  /*8ab0*/  PLOP3.LUT P0, PT, PT, PT, UP1, 0x80, 0x0 ;  /* 0x000000000000781c */ /* 0x000fca0003f0f018 */
[----:B------:R-:W-:Y:S02]  /*8ac0*/  @UP1 UMOV UR4, 0x4 ;  /* 0x0000000400041882 */ /* 0x000fe40000000000 */
[----:B------:R-:W-:-:S06]  /*8ad0*/  @UP1 UIMAD.WIDE UR4, UR26, UR4, UR6 ;  /* 0x000000041a0412a5 */ /* 0x000fcc000f8e0206 */
[----:B------:R-:W-:Y:S02]  /*8ae0*/  IMAD.U32 R2, RZ, RZ, UR4 ;  /* 0x00000004ff027e24 */ /* 0x000fe4000f8e00ff */
[----:B------:R-:W-:Y:S01]  /*8af0*/  IMAD.U32 R3, RZ, RZ, UR5 ;  /* 0x00000005ff037e24 */ /* 0x000fe2000f8e00ff */
[----:B------:R-:W-:Y:S01]  /*8b00*/  SHF.R.S32.HI R157, RZ, 0x1f, R177 ;  /* 0x0000001fff9d7819 */ /* 0x000fe200000114b1 */
[----:B------:R-:W-:Y:S01]  /*8b10*/  USHF.R.S32.HI UR6, URZ, 0x1f, UR22 ;  /* 0x0000001f3f067899 */ /* 0x000fe20008011416 */
[----:B------:R-:W-:Y:S01]  /*8b20*/  PLOP3.LUT P2, PT, PT, PT, UP2, 0x80, 0x0 ;  /* 0x000000000000781c */ /* 0x000fe20003f4f028 */
[----:B------:R-:W-:Y:S01]  /*8b30*/  ULDC.64 UR4, c[0x0][0x178] ;  /* 0x00005e0000047ab9 */ /* 0x000fe20000000a00 */
[----:B------:R1:W3:Y:S01]  /*8b40*/  @P0 LDG.E R13, [R2.64] ;  /* 0x0000001c020d0981 */ /* 0x0002e2000c1e1900 */
[----:B------:R-:W-:Y:S01]  /*8b50*/  UIMAD UR6, UR6, UR4, URZ ;  /* 0x00000004060672a4 */ /* 0x000fe2000f8e023f */
[----:B------:R-:W-:Y:S01]  /*8b60*/  LEA.HI R134, R157, R177, RZ, 0x4 ;  /* 0x000000b19d867211 */ /* 0x000fe200078f20ff */
[----:B------:R-:W-:Y:S01]  /*8b70*/  UIMAD.WIDE.U32 UR8, UR22, UR4, URZ ;  /* 0x00000004160872a5 */ /* 0x000fe2000f8e003f */
[----:B------:R-:W-:Y:S01]  /*8b80*/  IMAD.MOV.U32 R20, RZ, RZ, 0x10 ;  /* 0x00000010ff147424 */ /* 0x000fe200078e00ff */
[----:B------:R-:W-:Y:S01]  /*8b90*/  UIMAD UR22, UR22, UR5, UR6 ;  /* 0x00000005161672a4 */ /* 0x000fe2000f8e0206 */
[----:B------:R-:W-:Y:S01]  /*8ba0*/  IMAD.MOV.U32 R18, RZ, RZ, 0x20 ;  /* 0x00000020ff127424 */ /* 0x000fe200078e00ff */
[----:B------:R-:W-:Y:S01]  /*8bb0*/  USHF.R.S32.HI UR10, URZ, 0x1f, UR20 ;  /* 0x0000001f3f0a7899 */ /* 0x000fe20008011414 */
[----:B------:R-:W-:Y:S01]  /*8bc0*/  BSSY B0, `(.L_x_1587) ;  /* 0x000008b000007945 */ /* 0x000fe20003800000 */
[----:B------:R-:W-:-:S02]  /*8bd0*/  ULDC.64 UR6, c[0x0][0x348] ;  /* 0x0000d20000067ab9 */ /* 0x000fc40000000a00 */
[----:B------:R-:W-:Y:S02]  /*8be0*/  UISETP.NE.U32.AND UP0, UPT, URZ, UR6, UPT ;  /* 0x000000063f00728c */ /* 0x000fe4000bf05070 */
[----:B------:R-:W-:Y:S02]  /*8bf0*/  ULDC.64 UR4, c[0x0][0x1b8] ;  /* 0x00006e0000047ab9 */ /* 0x000fe40000000a00 */
[----:B------:R-:W-:Y:S02]  /*8c00*/  UIADD3 UR23, UR9, UR22, URZ ;  /* 0x0000001609177290 */ /* 0x000fe4000fffe03f */
[----:B------:R-:W-:Y:S02]  /*8c10*/  UIMAD UR6, UR15, UR4, URZ ;  /* 0x000000040f0672a4 */ /* 0x000fe4000f8e023f */
[----:B------:R-:W-:Y:S02]  /*8c20*/  UISETP.NE.AND.EX UP0, UPT, URZ, UR7, UPT, UP0 ;  /* 0x000000073f00728c */ /* 0x000fe4000bf05300 */
[----:B------:R-:W-:-:S02]  /*8c30*/  USHF.R.S32.HI UR9, URZ, 0x1f, UR26 ;  /* 0x0000001f3f097899 */ /* 0x000fc4000801141a */
[----:B------:R-:W-:Y:S01]  /*8c40*/  UMOV UR22, UR8 ;  /* 0x0000000800167c82 */ /* 0x000fe20008000000 */
[----:B-1----:R-:W-:Y:S01]  /*8c50*/  LEA.HI R2, R157, R177, RZ, 0x3 ;  /* 0x000000b19d027211 */ /* 0x002fe200078f18ff */
[----:B------:R-:W-:Y:S02]  /*8c60*/  UIMAD UR6, UR16, UR5, UR6 ;  /* 0x00000005100672a4 */ /* 0x000fe4000f8e0206 */
[----:B------:R-:W-:Y:S01]  /*8c70*/  UIMAD.WIDE.U32 UR22, UR16, UR4, UR22 ;  /* 0x00000004101672a5 */ /* 0x000fe2000f8e0016 */
[----:B------:R-:W-:Y:S01]  /*8c80*/  LOP3.LUT R0, R2, 0xfffffff8, RZ, 0xc0, !PT ;  /* 0xfffffff802007812 */ /* 0x000fe200078ec0ff */
[----:B------:R-:W-:Y:S01]  /*8c90*/  USEL UR7, UR9, URZ, !UP0 ;  /* 0x0000003f09077287 */ /* 0x000fe2000c000000 */
[----:B------:R-:W-:Y:S01]  /*8ca0*/  SHF.R.S32.HI R76, RZ, 0x3, R2 ;  /* 0x00000003ff4c7819 */ /* 0x000fe20000011402 */
[----:B------:R-:W-:Y:S02]  /*8cb0*/  ULDC.64 UR4, c[0x0][0x1c0] ;  /* 0x0000700000047ab9 */ /* 0x000fe40000000a00 */
[----:B------:R-:W-:Y:S01]  /*8cc0*/  IMAD.IADD R53, R177, 0x1, -R0 ;  /* 0x00000001b1357824 */ /* 0x000fe200078e0a00 */
[C---:B------:R-:W-:Y:S01]  /*8cd0*/  IADD3 R2, P3, R76.reuse, UR20, RZ ;  /* 0x000000144c027c10 */ /* 0x040fe2000ff7e0ff */
[----:B------:R-:W-:Y:S01]  /*8ce0*/  USEL UR8, UR26, URZ, !UP0 ;  /* 0x0000003f1a087287 */ /* 0x000fe2000c000000 */
[----:B------:R-:W-:Y:S01]  /*8cf0*/  IADD3 R14, R76, UR18, RZ ;  /* 0x000000124c0e7c10 */ /* 0x000fe2000fffe0ff */
[C---:B------:R-:W-:Y:S01]  /*8d00*/  IMAD.SHL.U32 R38, R53.reuse, 0x8, RZ ;  /* 0x0000000835267824 */ /* 0x040fe200078e00ff */
[----:B------:R-:W-:Y:S01]  /*8d10*/  UIMAD UR7, UR7, UR4, URZ ;  /* 0x00000004070772a4 */ /* 0x000fe2000f8e023f */
[----:B------:R-:W-:Y:S01]  /*8d20*/  IMAD.SHL.U32 R16, R53, 0x8, RZ ;  /* 0x0000000835107824 */ /* 0x000fe200078e00ff */
[----:B------:R-:W-:-:S02]  /*8d30*/  UIADD3 UR23, UR23, UR6, URZ ;  /* 0x0000000617177290 */ /* 0x000fc4000fffe03f */
[----:B------:R-:W-:Y:S01]  /*8d40*/  IADD3 R0, R38, 0x40, RZ ;  /* 0x0000004026007810 */ /* 0x000fe20007ffe0ff */
[----:B------:R-:W-:Y:S01]  /*8d50*/  UIMAD UR5, UR8, UR5, UR7 ;  /* 0x00000005080572a4 */ /* 0x000fe2000f8e0207 */
[----:B------:R-:W-:Y:S01]  /*8d60*/  SHF.R.S32.HI R39, RZ, 0x1f, R38 ;  /* 0x0000001fff277819 */ /* 0x000fe20000011426 */
[----:B------:R-:W-:Y:S01]  /*8d70*/  UIMAD.WIDE.U32 UR22, UR8, UR4, UR22 ;  /* 0x00000004081672a5 */ /* 0x000fe2000f8e0016 */
[----:B------:R-:W-:Y:S01]  /*8d80*/  ISETP.GE.AND P1, PT, R0, c[0x0][0x1d4], PT ;  /* 0x0000750000007a0c */ /* 0x000fe20003f26270 */
[----:B------:R-:W-:Y:S01]  /*8d90*/  IMAD R0, R53, 0x10, R76 ;  /* 0x0000001035007824 */ /* 0x000fe200078e024c */
[----:B------:R-:W-:Y:S01]  /*8da0*/  ULDC.64 UR6, c[0x0][0x1e8] ;  /* 0x00007a0000067ab9 */ /* 0x000fe20000000a00 */
[----:B------:R-:W-:Y:S01]  /*8db0*/  IADD3 R15, R16, 0x40, RZ ;  /* 0x00000040100f7810 */ /* 0x000fe20007ffe0ff */
[----:B------:R-:W-:Y:S01]  /*8dc0*/  UIADD3 UR5, UR23, UR5, URZ ;  /* 0x0000000517057290 */ /* 0x000fe2000fffe03f */
[----:B------:R-:W-:Y:S01]  /*8dd0*/  ISETP.GE.AND P6, PT, R38, c[0x0][0x1d4], PT ;  /* 0x0000750026007a0c */ /* 0x000fe20003fc6270 */
[----:B------:R-:W-:Y:S01]  /*8de0*/  UIMAD UR6, UR15, UR6, URZ ;  /* 0x000000060f0672a4 */ /* 0x000fe2000f8e023f */
[----:B------:R-:W-:Y:S01]  /*8df0*/  IADD3 R7, R0, UR18, RZ ;  /* 0x0000001200077c10 */ /* 0x000fe2000fffe0ff */
[----:B------:R-:W-:Y:S01]  /*8e00*/  @!UP1 UMOV UR8, UR26 ;  /* 0x0000001a00089c82 */ /* 0x000fe20008000000 */
[----:B------:R-:W-:Y:S01]  /*8e10*/  LOP3.LUT R0, R134, 0xfffffff0, RZ, 0xc0, !PT ;  /* 0xfffffff086007812 */ /* 0x000fe200078ec0ff */
[----:B------:R-:W-:Y:S01]  /*8e20*/  UIMAD UR6, UR16, UR7, UR6 ;  /* 0x00000007100672a4 */ /* 0x000fe2000f8e0206 */
[----:B------:R-:W-:Y:S01]  /*8e30*/  ISETP.GE.AND P4, PT, R15, c[0x0][0x198], PT ;  /* 0x000066000f007a0c */ /* 0x000fe20003f86270 */
[----:B------:R-:W-:Y:S01]  /*8e40*/  @P2 IMAD.HI.U32 R3, R7, c[0x0][0x2c8], RZ ;  /* 0x0000b20007032a27 */ /* 0x000fe200078e00ff */
[----:B------:R-:W-:Y:S01]  /*8e50*/  ISETP.NE.U32.AND P2, PT, RZ, c[0x0][0x350], PT ;  /* 0x0000d400ff007a0c */ /* 0x000fe20003f45070 */
[----:B------:R-:W-:-:S02]  /*8e60*/  ULDC UR20, c[0x0][0x2c4] ;  /* 0x0000b10000147ab9 */ /* 0x000fc40000000800 */
[----:B------:R-:W-:Y:S01]  /*8e70*/  IMAD.IADD R6, R177, 0x1, -R0 ;  /* 0x00000001b1067824 */ /* 0x000fe200078e0a00 */
[----:B------:R-:W-:Y:S01]  /*8e80*/  LEA.HI.X.SX32 R0, R76, UR10, 0x1, P3 ;  /* 0x0000000a4c007c11 */ /* 0x000fe200098f0eff */
[----:B-----5:R-:W-:Y:S01]  /*8e90*/  IMAD.MOV.U32 R10, RZ, RZ, R7 ;  /* 0x000000ffff0a7224 */ /* 0x020fe200078e0007 */
[----:B------:R-:W-:Y:S01]  /*8ea0*/  ISETP.NE.AND.EX P2, PT, RZ, c[0x0][0x354], PT, P2 ;  /* 0x0000d500ff007a0c */ /* 0x000fe20003f45320 */
[----:B------:R-:W-:Y:S01]  /*8eb0*/  UIMAD UR20, UR24, UR20, URZ ;  /* 0x00000014181472a4 */ /* 0x000fe2000f8e023f */
[----:B------:R-:W-:Y:S02]  /*8ec0*/  SHF.R.S32.HI R4, RZ, 0x1f, R6 ;  /* 0x0000001fff047819 */ /* 0x000fe40000011406 */
[----:B------:R-:W-:Y:S02]  /*8ed0*/  ISETP.GE.AND P3, PT, R16, c[0x0][0x198], PT ;  /* 0x0000660010007a0c */ /* 0x000fe40003f66270 */
[----:B------:R-:W-:Y:S01]  /*8ee0*/  LEA.HI R133, R4, R6, RZ, 0x3 ;  /* 0x0000000604857211 */ /* 0x000fe200078f18ff */
[----:B------:R-:W-:Y:S01]  /*8ef0*/  IMAD.WIDE.U32 R4, R2, c[0x0][0x1e0], R38 ;  /* 0x0000780002047a25 */ /* 0x000fe200078e0026 */
[----:B------:R-:W-:-:S02]  /*8f00*/  ISETP.GE.AND P5, PT, R14, UR20, PT ;  /* 0x000000140e007c0c */ /* 0x000fc4000bfa6270 */
[----:B------:R-:W-:Y:S02]  /*8f10*/  LOP3.LUT R8, R133, 0xfffffff8, RZ, 0xc0, !PT ;  /* 0xfffffff885087812 */ /* 0x000fe400078ec0ff */
[----:B------:R-:W-:-:S03]  /*8f20*/  P2R R17, PR, RZ, 0x20 ;  /* 0x00000020ff117803 */ /* 0x000fc60000000000 */
[----:B------:R-:W-:Y:S01]  /*8f30*/  IMAD.IADD R132, R6, 0x1, -R8 ;  /* 0x0000000106847824 */ /* 0x000fe200078e0a08 */
[----:B------:R-:W-:Y:S01]  /*8f40*/  MOV R6, R4 ;  /* 0x0000000400067202 */ /* 0x000fe20000000f00 */
[----:B------:R-:W-:Y:S01]  /*8f50*/  IMAD.U32 R8, RZ, RZ, UR22 ;  /* 0x00000016ff087e24 */ /* 0x000fe2000f8e00ff */
[----:B--2---:R-:W-:-:S04]  /*8f60*/  LOP3.LUT R161, R161, 0xfffffffe, RZ, 0xc0, !PT ;  /* 0xfffffffea1a17812 */ /* 0x004fc800078ec0ff */
[----:B------:R-:W-:Y:S02]  /*8f70*/  @P1 LOP3.LUT R161, R161, 0x1, RZ, 0xfc, !PT ;  /* 0x00000001a1a11812 */ /* 0x000fe400078efcff */
[----:B------:R-:W-:-:S03]  /*8f80*/  PLOP3.LUT P1, PT, PT, PT, UP2, 0x80, 0x0 ;  /* 0x000000000000781c */ /* 0x000fc60003f2f028 */
[----:B------:R1:W-:Y:S10]  /*8f90*/  STL [R1+0x38], R161 ;  /* 0x000038a101007387 */ /* 0x0003f40000100800 */
[----:B------:R-:W-:Y:S01]  /*8fa0*/  @P1 SHF.R.U32.HI R10, RZ, c[0x0][0x2cc], R3 ;  /* 0x0000b300ff0a1a19 */ /* 0x000fe20000011603 */
[----:B------:R-:W-:-:S02]  /*8fb0*/  IMAD R3, R0, c[0x0][0x1e0], RZ ;  /* 0x0000780000037a24 */ /* 0x000fc400078e02ff */
[----:B------:R-:W-:Y:S02]  /*8fc0*/  IMAD R0, R0, c[0x0][0x208], RZ ;  /* 0x0000820000007a24 */ /* 0x000fe400078e02ff */
[C---:B------:R-:W-:Y:S02]  /*8fd0*/  IMAD R9, R2.reuse, c[0x0][0x1e4], R3 ;  /* 0x0000790002097a24 */ /* 0x040fe400078e0203 */
[----:B------:R-:W-:Y:S01]  /*8fe0*/  IMAD R11, R2, c[0x0][0x20c], R0 ;  /* 0x00008300020b7a24 */ /* 0x000fe200078e0200 */
[----:B------:R-:W-:Y:S01]  /*8ff0*/  IADD3 R0, -R10, RZ, RZ ;  /* 0x000000ff0a007210 */ /* 0x000fe20007ffe1ff */
[----:B------:R-:W-:-:S04]  /*9000*/  IMAD.WIDE.U32 R2, R2, c[0x0][0x208], R38 ;  /* 0x0000820002027a25 */ /* 0x000fc800078e0026 */
[----:B------:R-:W-:Y:S01]  /*9010*/  IMAD R12, R0, c[0x0][0x2c4], R7 ;  /* 0x0000b100000c7a24 */ /* 0x000fe200078e0207 */
[----:B------:R-:W-:Y:S01]  /*9020*/  SHF.R.S32.HI R0, RZ, 0x1f, R10 ;  /* 0x0000001fff007819 */ /* 0x000fe2000001140a */
[----:B------:R-:W-:Y:S02]  /*9030*/  IMAD.IADD R7, R5, 0x1, R9 ;  /* 0x0000000105077824 */ /* 0x000fe400078e0209 */
[----:B------:R-:W-:Y:S02]  /*9040*/  IMAD.IADD R5, R3, 0x1, R11 ;  /* 0x0000000103057824 */ /* 0x000fe400078e020b */
[----:B------:R-:W-:Y:S02]  /*9050*/  IMAD.MOV.U32 R4, RZ, RZ, R2 ;  /* 0x000000ffff047224 */ /* 0x000fe400078e0002 */
[----:B------:R-:W-:Y:S01]  /*9060*/  IMAD.U32 R3, RZ, RZ, UR5 ;  /* 0x00000005ff037e24 */ /* 0x000fe2000f8e00ff */
[----:B------:R-:W-:Y:S01]  /*9070*/  ULDC.64 UR4, c[0x0][0x210] ;  /* 0x0000840000047ab9 */ /* 0x000fe20000000a00 */
[----:B------:R-:W-:Y:S01]  /*9080*/  IMAD R0, R0, c[0x0][0x1b0], RZ ;  /* 0x00006c0000007a24 */ /* 0x000fe200078e02ff */
[----:B------:R-:W-:Y:S01]  /*9090*/  UIMAD UR4, UR15, UR4, URZ ;  /* 0x000000040f0472a4 */ /* 0x000fe2000f8e023f */
[----:B------:R-:W-:-:S02]  /*90a0*/  IMAD.MOV.U32 R2, RZ, RZ, R8 ;  /* 0x000000ffff027224 */ /* 0x000fc400078e0008 */
[C---:B------:R-:W-:Y:S01]  /*90b0*/  IMAD R0, R10.reuse, c[0x0][0x1b4], R0 ;  /* 0x00006d000a007a24 */ /* 0x040fe200078e0200 */
[----:B------:R-:W-:Y:S01]  /*90c0*/  UIMAD UR4, UR16, UR5, UR4 ;  /* 0x00000005100472a4 */ /* 0x000fe2000f8e0204 */
[----:B------:R-:W-:-:S04]  /*90d0*/  IMAD.WIDE.U32 R2, R10, c[0x0][0x1b0], R2 ;  /* 0x00006c000a027a25 */ /* 0x000fc800078e0002 */
[----:B------:R-:W-:Y:S01]  /*90e0*/  IMAD.IADD R3, R3, 0x1, R0 ;  /* 0x0000000103037824 */ /* 0x000fe200078e0200 */
[----:B------:R-:W-:Y:S01]  /*90f0*/  SHF.R.S32.HI R0, RZ, 0x1f, R12 ;  /* 0x0000001fff007819 */ /* 0x000fe2000001140c */
[----:B------:R-:W-:Y:S02]  /*9100*/  IMAD.U32 R9, RZ, RZ, UR23 ;  /* 0x00000017ff097e24 */ /* 0x000fe4000f8e00ff */
[----:B------:R-:W-:Y:S02]  /*9110*/  IMAD.U32 R9, RZ, RZ, UR16 ;  /* 0x00000010ff097e24 */ /* 0x000fe4000f8e00ff */
[----:B------:R-:W-:Y:S02]  /*9120*/  IMAD R0, R0, c[0x0][0x1a8], RZ ;  /* 0x00006a0000007a24 */ /* 0x000fe400078e02ff */
[----:B------:R-:W-:-:S04]  /*9130*/  IMAD.WIDE.U32 R8, R9, c[0x0][0x1e8], R6 ;  /* 0x00007a0009087a25 */ /* 0x000fc800078e0006 */
[----:B------:R-:W-:Y:S01]  /*9140*/  IMAD.U32 R6, RZ, RZ, UR16 ;  /* 0x00000010ff067e24 */ /* 0x000fe2000f8e00ff */
[----:B------:R-:W-:Y:S01]  /*9150*/  IADD3 R9, R9, UR6, RZ ;  /* 0x0000000609097c10 */ /* 0x000fe2000fffe0ff */
[C---:B------:R-:W-:Y:S02]  /*9160*/  IMAD R0, R12.reuse, c[0x0][0x1ac], R0 ;  /* 0x00006b000c007a24 */ /* 0x040fe400078e0200 */
[----:B------:R-:W-:-:S04]  /*9170*/  IMAD.WIDE.U32 R2, R12, c[0x0][0x1a8], R2 ;  /* 0x00006a000c027a25 */ /* 0x000fc800078e0002 */
[----:B------:R-:W-:Y:S01]  /*9180*/  IMAD.WIDE.U32 R6, R6, c[0x0][0x210], R4 ;  /* 0x0000840006067a25 */ /* 0x000fe200078e0004 */
[----:B---3--:R-:W-:Y:S02]  /*9190*/  @P0 SHF.R.S32.HI R5, RZ, 0x1f, R13 ;  /* 0x0000001fff050819 */ /* 0x008fe4000001140d */
[----:B------:R-:W-:Y:S01]  /*91a0*/  @P0 MOV R4, R13 ;  /* 0x0000000d00040202 */ /* 0x000fe20000000f00 */
[----:B------:R-:W-:Y:S01]  /*91b0*/  IMAD.IADD R0, R3, 0x1, R0 ;  /* 0x0000000103007824 */ /* 0x000fe200078e0200 */
[C---:B------:R-:W-:Y:S01]  /*91c0*/  LEA R13, P1, R2.reuse, c[0x0][0x160], 0x1 ;  /* 0x00005800020d7a11 */ /* 0x040fe200078208ff */
[----:B------:R-:W-:Y:S01]  /*91d0*/  @!P0 IMAD.U32 R5, RZ, RZ, UR9 ;  /* 0x00000009ff058e24 */ /* 0x000fe2000f8e00ff */
[----:B------:R-:W-:Y:S01]  /*91e0*/  IADD3 R7, R7, UR4, RZ ;  /* 0x0000000407077c10 */ /* 0x000fe2000fffe0ff */
[----:B------:R-:W-:Y:S01]  /*91f0*/  @!P0 IMAD.U32 R4, RZ, RZ, UR8 ;  /* 0x00000008ff048e24 */ /* 0x000fe2000f8e00ff */
[----:B------:R-:W-:Y:S02]  /*9200*/  LEA.HI.X R12, R2, c[0x0][0x164], R0, 0x1, P1 ;  /* 0x00005900020c7a11 */ /* 0x000fe400008f0c00 */
[----:B------:R-:W-:-:S02]  /*9210*/  LEA.HI R2, R157, R177, RZ, 0x6 ;  /* 0x000000b19d027211 */ /* 0x000fc400078f30ff */
[----:B------:R-:W-:Y:S02]  /*9220*/  SEL R0, R5, RZ, !P2 ;  /* 0x000000ff05007207 */ /* 0x000fe40005000000 */
[----:B------:R-:W-:Y:S01]  /*9230*/  SEL R10, R4, RZ, !P2 ;  /* 0x000000ff040a7207 */ /* 0x000fe20005000000 */
[----:B------:R-:W-:Y:S01]  /*9240*/  IMAD.SHL.U32 R2, R2, 0x8, RZ ;  /* 0x0000000802027824 */ /* 0x000fe200078e00ff */
[----:B------:R-:W-:Y:S01]  /*9250*/  SHF.L.U32 R3, R76, 0x6, RZ ;  /* 0x000000064c037819 */ /* 0x000fe200000006ff */
[----:B------:R1:W2:Y:S01]  /*9260*/  SHFL.IDX PT, R4, R13, RZ, 0x181f ;  /* 0x00181fff0d047589 */ /* 0x0002a200000e0000 */
[----:B------:R-:W-:Y:S01]  /*9270*/  R2P PR, R132, 0x6 ;  /* 0x0000000684007804 */ /* 0x000fe20000000000 */
[----:B------:R-:W-:Y:S01]  /*9280*/  IMAD.WIDE.U32 R138, R10, c[0x0][0x218], R6 ;  /* 0x000086000a8a7a25 */ /* 0x000fe200078e0006 */
[----:B------:R-:W-:Y:S01]  /*9290*/  LOP3.LUT R29, R2, 0xfffffe00, RZ, 0xc0, !PT ;  /* 0xfffffe00021d7812 */ /* 0x000fe200078ec0ff */
[----:B------:R1:W3:Y:S01]  /*92a0*/  SHFL.IDX PT, R5, R12, RZ, 0x181f ;  /* 0x00181fff0c057589 */ /* 0x0002e200000e0000 */
[----:B------:R-:W-:Y:S01]  /*92b0*/  LOP3.LUT R19, R3, 0x1c0, RZ, 0xc0, !PT ;  /* 0x000001c003137812 */ /* 0x000fe200078ec0ff */
[----:B------:R-:W-:-:S02]  /*92c0*/  IMAD R2, R0, c[0x0][0x1f0], RZ ;  /* 0x00007c0000027a24 */ /* 0x000fc400078e02ff */
[----:B------:R-:W-:Y:S01]  /*92d0*/  IMAD R0, R0, c[0x0][0x218], RZ ;  /* 0x0000860000007a24 */ /* 0x000fe200078e02ff */
[----:B------:R-:W-:Y:S01]  /*92e0*/  LOP3.LUT R3, R19, 0x38, R38, 0xf8, !PT ;  /* 0x0000003813037812 */ /* 0x000fe200078ef826 */
[C---:B------:R-:W-:Y:S01]  /*92f0*/  IMAD R11, R10.reuse, c[0x0][0x1f4], R2 ;  /* 0x00007d000a0b7a24 */ /* 0x040fe200078e0202 */
[----:B------:R-:W-:Y:S01]  /*9300*/  SHF.R.U32.HI R30, RZ, 0x3, R19 ;  /* 0x00000003ff1e7819 */ /* 0x000fe20000011613 */
[----:B------:R-:W-:Y:S01]  /*9310*/  IMAD R2, R10, c[0x0][0x21c], R0 ;  /* 0x000087000a027a24 */ /* 0x000fe200078e0200 */
[----:B------:R-:W-:Y:S01]  /*9320*/  SEL R0, R18, 0xffffffe0, !P2 ;  /* 0xffffffe012007807 */ /* 0x000fe20005000000 */
[----:B------:R-:W-:Y:S01]  /*9330*/  IMAD.WIDE.U32 R22, R10, c[0x0][0x1f0], R8 ;  /* 0x00007c000a167a25 */ /* 0x000fe200078e0008 */
[----:B------:R-:W-:Y:S02]  /*9340*/  LOP3.LUT R244, R29, R3, R30, 0xf6, !PT ;  /* 0x000000031df47212 */ /* 0x000fe400078ef61e */
[----:B------:R-:W-:Y:S01]  /*9350*/  SEL R3, R20, 0xfffffff0, !P1 ;  /* 0xfffffff014037807 */ /* 0x000fe20004800000 */
[----:B------:R-:W-:Y:S01]  /*9360*/  IMAD.IADD R137, R139, 0x1, R2 ;  /* 0x000000018b897824 */ /* 0x000fe200078e0202 */
[----:B------:R1:W-:Y:S01]  /*9370*/  STL.64 [R1+0x48], R22 ;  /* 0x0000481601007387 */ /* 0x0003e20000100a00 */
[----:B------:R-:W-:-:S03]  /*9380*/  IMAD.IADD R25, R23, 0x1, R11 ;  /* 0x0000000117197824 */ /* 0x000fc600078e020b */
[----:B------:R1:W-:Y:S04]  /*9390*/  STL.64 [R1+0x58], R138 ;  /* 0x0000588a01007387 */ /* 0x0003e80000100a00 */
[----:B------:R1:W-:Y:S04]  /*93a0*/  STL [R1+0x54], R137 ;  /* 0x0000548901007387 */ /* 0x0003e80000100800 */
[----:B------:R1:W-:Y:S01]  /*93b0*/  STL [R1+0x44], R25 ;  /* 0x0000441901007387 */ /* 0x0003e20000100800 */
[----:B------:R-:W-:Y:S05]  /*93c0*/  @P5 BRA `(.L_x_1588) ;  /* 0x000000a000005947 */ /* 0x000fea0003800000 */
[----:B--23--:R-:W-:Y:S02]  /*93d0*/  SHF.R.S32.HI R2, RZ, 0x1f, R15 ;  /* 0x0000001fff027819 */ /* 0x00cfe4000001140f */
        /* <DEDUP_REMOVED lines=9> */
.L_x_1588:
[----:B--23--:R-:W-:Y:S05]  /*9470*/  BSYNC B0 ;  /* 0x0000000000007941 */ /* 0x00cfea0003800000 */
.L_x_1587:
[----:B------:R-:W-:Y:S01]  /*9480*/  IADD3 R2, R14, 0x10, RZ ;  /* 0x000000100e027810 */ /* 0x000fe20007ffe0ff */
[----:B------:R2:W3:Y:S01]  /*9490*/  SHFL.IDX PT, R5, R12, 0x1, 0x181f ;  /* 0x00381f000c057f89 */ /* 0x0004e200000e0000 */
[----:B------:R-:W-:Y:S02]  /*94a0*/  BSSY B0, `(.L_x_1589) ;  /* 0x000000f000007945 */ /* 0x000fe40003800000 */
[----:B------:R-:W-:Y:S01]  /*94b0*/  ISETP.GE.AND P0, PT, R2, UR20, PT ;  /* 0x0000001402007c0c */ /* 0x000fe2000bf06270 */
[----:B------:R2:W4:Y:S03]  /*94c0*/  SHFL.IDX PT, R4, R13, 0x1, 0x181f ;  /* 0x00381f000d047f89 */ /* 0x00052600000e0000 */
[----:B------:R-:W-:-:S09]  /*94d0*/  P2R R18, PR, RZ, 0x1 ;  /* 0x00000001ff127803 */ /* 0x000fd20000000000 */
        /* <DEDUP_REMOVED lines=11> */
.L_x_1590:
[----:B------:R-:W-:Y:S05]  /*9590*/  BSYNC B0 ;  /* 0x0000000000007941 */ /* 0x000fea0003800000 */
.L_x_1589:
[----:B---3--:R-:W-:Y:S01]  /*95a0*/  IADD3 R2, R14, 0x20, RZ ;  /* 0x000000200e027810 */ /* 0x008fe20007ffe0ff */
[----:B------:R3:W1:Y:S01]  /*95b0*/  SHFL.IDX PT, R5, R12, 0x2, 0x181f ;  /* 0x00581f000c057f89 */ /* 0x00066200000e0000 */
[----:B------:R-:W-:Y:S02]  /*95c0*/  BSSY B0, `(.L_x_1591) ;  /* 0x000000f000007945 */ /* 0x000fe40003800000 */
[----:B------:R-:W-:Y:S01]  /*95d0*/  ISETP.GE.AND P0, PT, R2, UR20, PT ;  /* 0x0000001402007c0c */ /* 0x000fe2000bf06270 */
[----:B----4-:R3:W4:Y:S03]  /*95e0*/  SHFL.IDX PT, R4, R13, 0x2, 0x181f ;  /* 0x00581f000d047f89 */ /* 0x01072600000e0000 */
[----:B------:R-:W-:-:S09]  /*95f0*/  P2R R48, PR, RZ, 0x1 ;  /* 0x00000001ff307803 */ /* 0x000fd20000000000 */
        /* <DEDUP_REMOVED lines=11> */
.L_x_1592:
[----:B------:R-:W-:Y:S05]  /*96b0*/  BSYNC B0 ;  /* 0x0000000000007941 */ /* 0x000fea0003800000 */
.L_x_1591:
[----:B-1----:R-:W-:Y:S01]  /*96c0*/  IADD3 R2, R14, 0x30, RZ ;  /* 0x000000300e027810 */ /* 0x002fe20007ffe0ff */
[----:B------:R1:W2:Y:S01]  /*96d0*/  SHFL.IDX PT, R5, R12, 0x3, 0x181f ;  /* 0x00781f000c057f89 */ /* 0x0002a200000e0000 */
        /* <DEDUP_REMOVED lines=15> */
.L_x_1594:
[----:B------:R-:W-:Y:S05]  /*97d0*/  BSYNC B0 ;  /* 0x0000000000007941 */ /* 0x000fea0003800000 */
.L_x_1593:
[----:B--2---:R-:W-:Y:S01]  /*97e0*/  IADD3 R2, R14, 0x40, RZ ;  /* 0x000000400e027810 */ /* 0x004fe20007ffe0ff */
        /* <DEDUP_REMOVED lines=16> */
.L_x_1596:
[----:B------:R-:W-:Y:S05]  /*98f0*/  BSYNC B0 ;  /* 0x0000000000007941 */ /* 0x000fea0003800000 */
.L_x_1595:
        /* <DEDUP_REMOVED lines=17> */
.L_x_1598:
[----:B------:R-:W-:Y:S05]  /*9a10*/  BSYNC B0 ;  /* 0x0000000000007941 */ /* 0x000fea0003800000 */
.L_x_1597:
        /* <DEDUP_REMOVED lines=17> */
.L_x_1600:
[----:B------:R-:W-:Y:S05]  /*9b30*/  BSYNC B0 ;  /* 0x0000000000007941 */ /* 0x000fea0003800000 */
.L_x_1599:
[----:B-1----:R-:W1:Y:S01]  /*9b40*/  SHFL.IDX PT, R6, R13, 0x7, 0x181f ;  /* 0x00f81f000d067f89 */ /* 0x002e6200000e0000 */
[----:B------:R-:W-:Y:S01]  /*9b50*/  IADD3 R2, R14, 0x70, RZ ;  /* 0x000000700e027810 */ /* 0x000fe20007ffe0ff */
[----:B------:R-:W-:Y:S01]  /*9b60*/  UIADD3 UR15, UR12, -0x1, URZ ;  /* 0xffffffff0c0f7890 */ /* 0x000fe2000fffe03f */
[----:B------:R-:W-:Y:S01]  /*9b70*/  IADD3 R8, -R76, UR13, RZ ;  /* 0x0000000d4c087c10 */ /* 0x000fe2000fffe1ff */
[----:B------:R5:W2:Y:S01]  /*9b80*/  SHFL.IDX PT, R7, R12, 0x7, 0x181f ;  /* 0x00f81f000c077f89 */ /* 0x000aa200000e0000 */
[----:B------:R-:W-:Y:S01]  /*9b90*/  ISETP.GE.AND P5, PT, R2, UR20, PT ;  /* 0x0000001402007c0c */ /* 0x000fe2000bfa6270 */
[----:B------:R-:W-:Y:S01]  /*9ba0*/  ULDC.64 UR8, c[0x0][0x1e0] ;  /* 0x0000780000087ab9 */ /* 0x000fe20000000a00 */
[----:B------:R-:W-:Y:S01]  /*9bb0*/  IMAD.MOV.U32 R158, RZ, RZ, R24 ;  /* 0x000000ffff9e7224 */ /* 0x000fe200078e0018 */
[----:B------:R-:W-:Y:S01]  /*9bc0*/  UMOV UR11, 0x6 ;  /* 0x00000006000b7882 */ /* 0x000fe20000000000 */
[----:B------:R-:W-:Y:S01]  /*9bd0*/  IMAD.U32 R2, RZ, RZ, UR15 ;  /* 0x0000000fff027e24 */ /* 0x000fe2000f8e00ff */
[----:B------:R-:W-:Y:S01]  /*9be0*/  USHF.L.U32 UR10, UR8, 0x6, URZ ;  /* 0x00000006080a7899 */ /* 0x000fe2000800063f */
[----:B------:R-:W-:Y:S01]  /*9bf0*/  IMAD.MOV.U32 R159, RZ, RZ, R25 ;  /* 0x000000ffff9f7224 */ /* 0x000fe200078e0019 */
[----:B------:R-:W-:Y:S01]  /*9c00*/  USHF.L.U64.HI UR11, UR8, UR11, UR9 ;  /* 0x0000000b080b7299 */ /* 0x000fe20008010209 */
[----:B------:R-:W-:Y:S01]  /*9c10*/  IMAD R2, R2, -0x40, R8 ;  /* 0xffffffc002027824 */ /* 0x000fe200078e0208 */
[----:B------:R-:W-:Y:S01]  /*9c20*/  USHF.R.S32.HI UR14, URZ, 0x1f, UR15 ;  /* 0x0000001f3f0e7899 */ /* 0x000fe2000801140f */
[----:B------:R-:W-:Y:S01]  /*9c30*/  IMAD.MOV.U32 R158, RZ, RZ, R22 ;  /* 0x000000ffff9e7224 */ /* 0x000fe200078e0016 */
[----:B------:R-:W-:Y:S01]  /*9c40*/  UIMAD UR4, UR11, UR15, URZ ;  /* 0x0000000f0b0472a4 */ /* 0x000fe2000f8e023f */
[----:B------:R-:W-:Y:S01]  /*9c50*/  IMAD.U32 R154, RZ, RZ, UR10 ;  /* 0x0000000aff9a7e24 */ /* 0x000fe2000f8e00ff */
[----:B------:R-:W-:Y:S01]  /*9c60*/  ISETP.GE.AND P2, PT, R2, 0x11, PT ;  /* 0x000000110200780c */ /* 0x000fe20003f46270 */
[----:B------:R-:W-:Y:S01]  /*9c70*/  @!P5 IMAD.SHL.U32 R10, R244, 0x2, RZ ;  /* 0x00000002f40ad824 */ /* 0x000fe200078e00ff */
[----:B------:R-:W-:Y:S01]  /*9c80*/  ISETP.GE.AND P1, PT, R2, 0x21, PT ;  /* 0x000000210200780c */ /* 0x000fe20003f26270 */
[----:B------:R-:W-:Y:S01]  /*9c90*/  UIMAD UR4, UR14, UR10, UR4 ;  /* 0x0000000a0e0472a4 */ /* 0x000fe2000f8e0204 */
[----:B------:R-:W-:Y:S01]  /*9ca0*/  IMAD.MOV.U32 R20, RZ, RZ, c[0x0][0x1e0] ;  /* 0x00007800ff147624 */ /* 0x000fe200078e00ff */
[----:B------:R-:W-:Y:S01]  /*9cb0*/  @!P5 SHF.R.S32.HI R8, RZ, 0x1f, R15 ;  /* 0x0000001fff08d819 */ /* 0x000fe2000001140f */
[----:B------:R-:W-:Y:S01]  /*9cc0*/  UIMAD.WIDE.U32 UR22, UR8, 0x20, URZ ;  /* 0x00000020081678a5 */ /* 0x000fe2000f8e003f */
[----:B-1--4-:R-:W-:Y:S01]  /*9cd0*/  @!P5 LEA R4, P0, R16, R6, 0x1 ;  /* 0x000000061004d211 */ /* 0x012fe200078008ff */
[----:B------:R-:W-:Y:S01]  /*9ce0*/  USHF.L.U32 UR17, UR9, 0x5, URZ ;  /* 0x0000000509117899 */ /* 0x000fe2000800063f */
[----:B--23-5:R-:W-:Y:S01]  /*9cf0*/  IMAD.U32 R12, RZ, RZ, UR9 ;  /* 0x00000009ff0c7e24 */ /* 0x02cfe2000f8e00ff */
[----:B------:R-:W-:Y:S01]  /*9d00*/  @!P5 LEA.HI R8, R8, R15, RZ, 0x3 ;  /* 0x0000000f0808d211 */ /* 0x000fe200078f18ff */
[----:B------:R1:W-:Y:S01]  /*9d10*/  STL.64 [R1+0x40], R158 ;  /* 0x0000409e01007387 */ /* 0x0003e20000100a00 */
[----:B------:R-:W-:Y:S01]  /*9d20*/  @!P5 LEA.HI.X R5, R16, R7, R39, 0x1, P0 ;  /* 0x000000071005d211 */ /* 0x000fe200000f0c27 */
[----:B------:R-:W-:Y:S01]  /*9d30*/  UIADD3 UR17, UR23, UR17, URZ ;  /* 0x0000001117117290 */ /* 0x000fe2000fffe03f */
[----:B------:R-:W-:-:S02]  /*9d40*/  @!P5 LOP3.LUT R8, R8, 0xfffffff8, RZ, 0xc0, !PT ;  /* 0xfffffff80808d812 */ /* 0x000fc400078ec0ff */
[----:B------:R-:W-:Y:S01]  /*9d50*/  LEA.HI R155, R157, R177, RZ, 0x5 ;  /* 0x000000b19d9b7211 */ /* 0x000fe200078f28ff */
[----:B------:R-:W-:Y:S01]  /*9d60*/  @!PT LDS RZ, [RZ] ;  /* 0x00000000fffff984 */ /* 0x000fe20000000800 */
[----:B------:R2:W-:Y:S01]  /*9d70*/  @!P5 LDGSTS.E.BYPASS.LTC128B.128 [R10+0xb900], [R4.64], !P3 ;  /* 0x0b900000040adfae */ /* 0x0005e2000d901d5c */
[----:B------:R-:W-:Y:S01]  /*9d80*/  ISETP.GE.AND P3, PT, R2, 0x1, PT ;  /* 0x000000010200780c */ /* 0x000fe20003f66270 */
[----:B------:R-:W-:Y:S01]  /*9d90*/  @!P5 IMAD.WIDE R6, R8, 0x2, R6 ;  /* 0x000000020806d825 */ /* 0x000fe200078e0206 */
[----:B------:R-:W-:-:S04]  /*9da0*/  SHF.R.S32.HI R156, RZ, 0x5, R155 ;  /* 0x00000005ff9c7819 */ /* 0x000fc8000001149b */
[----:B------:R3:W-:Y:S04]  /*9db0*/  @!P5 LDGSTS.E.BYPASS.LTC128B.128 [R10+0xf900], [R6.64], !P4 ;  /* 0x0f900000060adfae */ /* 0x0007e8000e101d5c */
[----:B------:R-:W0:Y:S01]  /*9dc0*/  LDGDEPBAR ;  /* 0x00000000000079af */ /* 0x000e220000000000 */
[----:B--2---:R-:W-:-:S05]  /*9dd0*/  IMAD.WIDE.U32 R4, R154, UR15, R158 ;  /* 0x0000000f9a047c25 */ /* 0x004fca000f8e009e */
[----:B------:R-:W-:Y:S01]  /*9de0*/  IADD3 R5, R5, UR4, RZ ;  /* 0x0000000405057c10 */ /* 0x000fe2000fffe0ff */
[----:B------:R-:W-:Y:S01]  /*9df0*/  BAR.SYNC.DEFER_BLOCKING 0x0 ;  /* 0x0000000000007b1d */ /* 0x000fe20000010000 */
[----:B------:R-:W-:-:S04]  /*9e00*/  @P2 LEA R9, P0, R20, R4, 0x4 ;  /* 0x0000000414092211 */ /* 0x000fc800078020ff */
[----:B------:R-:W-:Y:S02]  /*9e10*/  @P2 LEA.HI.X R12, R20, R5, R12, 0x4, P0 ;  /* 0x00000005140c2211 */ /* 0x000fe400000f240c */
[----:B------:R-:W-:-:S04]  /*9e20*/  @P1 IADD3 R11, P0, R4, UR22, RZ ;  /* 0x00000016040b1c10 */ /* 0x000fc8000ff1e0ff */
[----:B------:R-:W-:Y:S02]  /*9e30*/  @P1 IADD3.X R13, R5, UR17, RZ, P0, !PT ;  /* 0x00000011050d1c10 */ /* 0x000fe400087fe4ff */
[----:B------:R-:W-:-:S04]  /*9e40*/  @P2 LEA R8, P0, R9, c[0x0][0x1c8], 0x1 ;  /* 0x0000720009082a11 */ /* 0x000fc800078008ff */
[----:B------:R-:W-:Y:S02]  /*9e50*/  @P2 LEA.HI.X R9, R9, c[0x0][0x1cc], R12, 0x1, P0 ;  /* 0x0000730009092a11 */ /* 0x000fe400000f0c0c */
[----:B------:R-:W-:-:S04]  /*9e60*/  @P1 LEA R12, P0, R11, c[0x0][0x1c8], 0x1 ;  /* 0x000072000b0c1a11 */ /* 0x000fc800078008ff */
[----:B------:R-:W-:Y:S02]  /*9e70*/  @P1 LEA.HI.X R13, R11, c[0x0][0x1cc], R13, 0x1, P0 ;  /* 0x000073000b0d1a11 */ /* 0x000fe400000f0c0d */
[----:B---3--:R-:W-:-:S04]  /*9e80*/  @P3 LEA R10, P0, R4, c[0x0][0x1c8], 0x1 ;  /* 0x00007200040a3a11 */ /* 0x008fc800078008ff */
[----:B------:R-:W-:Y:S02]  /*9e90*/  @P3 LEA.HI.X R11, R4, c[0x0][0x1cc], R5, 0x1, P0 ;  /* 0x00007300040b3a11 */ /* 0x000fe400000f0c05 */
[----:B------:R-:W-:-:S13]  /*9ea0*/  ISETP.GE.AND P0, PT, R2, 0x31, PT ;  /* 0x000000310200780c */ /* 0x000fda0003f06270 */
[----:B------:R-:W-:Y:S01]  /*9eb0*/  VOTEU.ANY UP0, P0 ;  /* 0x00000000003f7886 */ /* 0x000fe20000000100 */
[----:B------:R-:W-:-:S04]  /*9ec0*/  @P0 IMAD.WIDE.U32 R4, R20, 0x30, R4 ;  /* 0x0000003014040825 */ /* 0x000fc800078e0004 */
[----:B------:R-:W-:Y:S01]  /*9ed0*/  @UP0 UIMAD UR9, UR9, 0x30, URZ ;  /* 0x00000030090908a4 */ /* 0x000fe2000f8e023f */
[----:B------:R-:W-:-:S05]  /*9ee0*/  @P0 LEA R6, P4, R4, c[0x0][0x1c8], 0x1 ;  /* 0x0000720004060a11 */ /* 0x000fca00078808ff */
[----:B------:R-:W-:-:S04]  /*9ef0*/  @P0 IADD3 R2, R5, UR9, RZ ;  /* 0x0000000905020c10 */ /* 0x000fc8000fffe0ff */
[----:B------:R-:W-:Y:S01]  /*9f00*/  @P0 LEA.HI.X R7, R4, c[0x0][0x1cc], R2, 0x1, P4 ;  /* 0x0000730004070a11 */ /* 0x000fe200020f0c02 */
[----:B------:R-:W-:Y:S01]  /*9f10*/  @P3 IMAD.SHL.U32 R2, R244, 0x2, RZ ;  /* 0x00000002f4023824 */ /* 0x000fe200078e00ff */
[----:B------:R-:W-:-:S04]  /*9f20*/  LOP3.LUT P4, RZ, R161, 0x1, RZ, 0xc0, !PT ;  /* 0x00000001a1ff7812 */ /* 0x000fc8000788c0ff */
[----:B------:R-:W-:Y:S01]  /*9f30*/  @!PT LDS RZ, [RZ] ;  /* 0x00000000fffff984 */ /* 0x000fe20000000800 */
[----:B------:R-:W-:Y:S01]  /*9f40*/  @!PT LDS RZ, [RZ] ;  /* 0x00000000fffff984 */ /* 0x000fe20000000800 */
[----:B------:R-:W-:Y:S01]  /*9f50*/  @!PT LDS RZ, [RZ] ;  /* 0x00000000fffff984 */ /* 0x000fe20000000800 */
[----:B------:R2:W-:Y:S09]  /*9f60*/  @P3 LDGSTS.E.BYPASS.LTC128B.128 [R2+0x4100], [R10.64], !P6 ;  /* 0x041000000a023fae */ /* 0x0005f2000f101d5c */
[----:B------:R2:W-:Y:S02]  /*9f70*/  @P3 LDGSTS.E.BYPASS.LTC128B.128 [R2+0x6100], [R10.64+0x80], !P4 ;  /* 0x061000800a023fae */ /* 0x0005e4000e101d5c */
[----:B--2---:R-:W-:-:S05]  /*9f80*/  @P2 IMAD.SHL.U32 R2, R244, 0x2, RZ ;  /* 0x00000002f4022824 */ /* 0x004fca00078e00ff */
[----:B------:R2:W-:Y:S04]  /*9f90*/  @P2 LDGSTS.E.BYPASS.LTC128B.128 [R2+0x4900], [R8.64], !P6 ;  /* 0x0490000008022fae */ /* 0x0005e8000f101d5c */
[----:B------:R2:W-:Y:S02]  /*9fa0*/  @P2 LDGSTS.E.BYPASS.LTC128B.128 [R2+0x6900], [R8.64+0x80], !P4 ;  /* 0x0690008008022fae */ /* 0x0005e4000e101d5c */
[----:B--2---:R-:W-:-:S05]  /*9fb0*/  @P1 IMAD.SHL.U32 R2, R244, 0x2, RZ ;  /* 0x00000002f4021824 */ /* 0x004fca00078e00ff */
[----:B------:R2:W-:Y:S04]  /*9fc0*/  @P1 LDGSTS.E.BYPASS.LTC128B.128 [R2+0x5100], [R12.64], !P6 ;  /* 0x051000000c021fae */ /* 0x0005e8000f101d5c */
[----:B------:R2:W-:Y:S02]  /*9fd0*/  @P1 LDGSTS.E.BYPASS.LTC128B.128 [R2+0x7100], [R12.64+0x80], !P4 ;  /* 0x071000800c021fae */ /* 0x0005e4000e101d5c */
[----:B--2---:R-:W-:-:S05]  /*9fe0*/  @P0 IMAD.SHL.U32 R2, R244, 0x2, RZ ;  /* 0x00000002f4020824 */ /* 0x004fca00078e00ff */
[----:B------:R1:W-:Y:S04]  /*9ff0*/  @P0 LDGSTS.E.BYPASS.LTC128B.128 [R2+0x5900], [R6.64], !P6 ;  /* 0x0590000006020fae */ /* 0x0003e8000f101d5c */
[----:B------:R1:W-:Y:S01]  /*a000*/  @P0 LDGSTS.E.BYPASS.LTC128B.128 [R2+0x7900], [R6.64+0x80], !P4 ;  /* 0x0790008006020fae */ /* 0x0003e2000e101d5c */
[----:B------:R-:W-:-:S03]  /*a010*/  ISETP.LT.AND P0, PT, RZ, c[0x0][0x27c], PT ;  /* 0x00009f00ff007a0c */ /* 0x000fc60003f01270 */
[----:B------:R-:W0:Y:S10]  /*a020*/  LDGDEPBAR ;  /* 0x00000000000079af */ /* 0x000e340000000000 */
[----:B------:R-:W-:Y:S05]  /*a030*/  @P0 BRA `(.L_x_1601) ;  /* 0x0000002000000947 */ /* 0x000fea0003800000 */
[----:B------:R-:W-:-:S04]  /*a040*/  DEPBAR.LE SB0, 0x1 ;  /* 0x000080400000791a */ /* 0x000fc80000000000 */
[----:B------:R-:W-:Y:S05]  /*a050*/  BRA `(.L_x_1602) ;  /* 0x0000944000007947 */ /* 0x000fea0003800000 */
.L_x_1601:
[----:B------:R-:W-:Y:S01]  /*a060*/  USHF.R.S32.HI UR9, URZ, 0x1f, UR19 ;  /* 0x0000001f3f097899 */ /* 0x000fe20008011413 */
[----:B------:R-:W-:Y:S01]  /*a070*/  BSSY B2, `(.L_x_1602) ;  /* 0x0000942000027945 */ /* 0x000fe20003800000 */
[----:B------:R-:W-:Y:S01]  /*a080*/  ULDC.64 UR6, c[0x0][0x280] ;  /* 0x0000a00000067ab9 */ /* 0x000fe20000000a00 */
[----:B-1----:R-:W-:Y:S01]  /*a090*/  IMAD R2, R53, 0x10, R14 ;  /* 0x0000001035027824 */ /* 0x002fe200078e020e */
[----:B------:R-:W-:Y:S01]  /*a0a0*/  ULDC.64 UR4, c[0x0][0x290] ;  /* 0x0000a40000047ab9 */ /* 0x000fe20000000a00 */
[----:B------:R-:W-:Y:S01]  /*a0b0*/  SHF.L.U32 R36, R244, 0x1, RZ ;  /* 0x00000001f4247819 */ /* 0x000fe200000006ff */
[----:B------:R-:W-:Y:S02]  /*a0c0*/  UIMAD.WIDE.U32 UR30, UR19, UR6, URZ ;  /* 0x00000006131e72a5 */ /* 0x000fe4000f8e003f */
[----:B------:R-:W-:Y:S02]  /*a0d0*/  UIMAD UR6, UR9, UR6, URZ ;  /* 0x00000006090672a4 */ /* 0x000fe4000f8e023f */
[----:B------:R-:W-:-:S02]  /*a0e0*/  UIMAD UR9, UR9, UR4, URZ ;  /* 0x00000004090972a4 */ /* 0x000fc4000f8e023f */
[----:B------:R-:W-:Y:S02]  /*a0f0*/  UIMAD.WIDE.U32 UR32, UR19, UR4, URZ ;  /* 0x00000004132072a5 */ /* 0x000fe4000f8e003f */
[----:B------:R-:W-:Y:S02]  /*a100*/  UIMAD UR6, UR19, UR7, UR6 ;  /* 0x00000007130672a4 */ /* 0x000fe4000f8e0206 */
[----:B------:R-:W-:Y:S02]  /*a110*/  ULDC.U8 UR4, c[0x0][0x298] ;  /* 0x0000a60000047ab9 */ /* 0x000fe40000000000 */
[----:B------:R-:W-:Y:S01]  /*a120*/  ISETP.NE.AND P0, PT, RZ, UR4, PT ;  /* 0x00000004ff007c0c */ /* 0x000fe2000bf05270 */
[----:B------:R-:W-:Y:S02]  /*a130*/  UIMAD UR5, UR19, UR5, UR9 ;  /* 0x00000005130572a4 */ /* 0x000fe4000f8e0209 */
[----:B------:R-:W-:Y:S02]  /*a140*/  UIADD3 UR6, UR6, UR31, URZ ;  /* 0x0000001f06067290 */ /* 0x000fe4000fffe03f */
[----:B------:R-:W-:-:S08]  /*a150*/  UIADD3 UR5, UR5, UR33, URZ ;  /* 0x0000002105057290 */ /* 0x000fd0000fffe03f */
[----:B------:R-:W-:Y:S05]  /*a160*/  @!P0 BRA `(.L_x_1603) ;  /* 0x000048b000008947 */ /* 0x000fea0003800000 */
[----:B------:R-:W-:Y:S01]  /*a170*/  PLOP3.LUT P0, PT, PT, PT, UP2, 0x80, 0x0 ;  /* 0x000000000000781c */ /* 0x000fe20003f0f028 */
[----:B------:R-:W-:Y:S01]  /*a180*/  IMAD.U32 R6, RZ, RZ, UR30 ;  /* 0x0000001eff067e24 */ /* 0x000fe2000f8e00ff */
[----:B------:R-:W-:Y:S01]  /*a190*/  ISETP.NE.AND P1, PT, R17, RZ, PT ;  /* 0x000000ff1100720c */ /* 0x000fe20003f25270 */
[----:B------:R-:W-:Y:S01]  /*a1a0*/  IMAD.SHL.U32 R37, R53, 0x4, RZ ;  /* 0x0000000435257824 */ /* 0x000fe200078e00ff */
[----:B------:R-:W-:Y:S01]  /*a1b0*/  BSSY B0, `(.L_x_1604) ;  /* 0x000003b000007945 */ /* 0x000fe20003800000 */
[----:B------:R-:W-:Y:S01]  /*a1c0*/  IMAD.U32 R7, RZ, RZ, UR31 ;  /* 0x0000001fff077e24 */ /* 0x000fe2000f8e00ff */
[----:B------:R-:W-:Y:S01]  /*a1d0*/  CS2R R34, SRZ ;  /* 0x0000000000227805 */ /* 0x000fe2000001ff00 */
[----:B------:R-:W-:Y:S01]  /*a1e0*/  IMAD.U32 R5, RZ, RZ, UR6 ;  /* 0x00000006ff057e24 */ /* 0x000fe2000f8e00ff */
[----:B------:R-:W-:Y:S01]  /*a1f0*/  IADD3 R90, R37, 0x20, RZ ;  /* 0x00000020255a7810 */ /* 0x000fe20007ffe0ff */
[----:B------:R-:W-:Y:S01]  /*a200*/  CS2R R24, SRZ ;  /* 0x0000000000187805 */ /* 0x000fe2000001ff00 */
[----:B------:R-:W-:Y:S01]  /*a210*/  CS2R R20, SRZ ;  /* 0x0000000000147805 */ /* 0x000fe2000001ff00 */
[----:B------:R-:W-:Y:S01]  /*a220*/  CS2R R26, SRZ ;  /* 0x00000000001a7805 */ /* 0x000fe2000001ff00 */
[----:B------:R-:W-:Y:S01]  /*a230*/  CS2R R22, SRZ ;  /* 0x0000000000167805 */ /* 0x000fe2000001ff00 */
[----:B------:R-:W-:Y:S01]  /*a240*/  @P0 IMAD.HI.U32 R4, R2, c[0x0][0x2c8], RZ ;  /* 0x0000b20002040a27 */ /* 0x000fe200078e00ff */
[----:B------:R-:W-:-:S13]  /*a250*/  PLOP3.LUT P0, PT, PT, PT, UP2, 0x80, 0x0 ;  /* 0x000000000000781c */ /* 0x000fda0003f0f028 */
[----:B------:R-:W-:Y:S02]  /*a260*/  @P0 SHF.R.U32.HI R2, RZ, c[0x0][0x2cc], R4 ;  /* 0x0000b300ff020a19 */ /* 0x000fe40000011604 */
[----:B------:R-:W-:Y:S02]  /*a270*/  MOV R4, R6 ;  /* 0x0000000600047202 */ /* 0x000fe40000000f00 */
[----:B------:R-:W-:Y:S02]  /*a280*/  SHF.R.S32.HI R8, RZ, 0x1f, R2 ;  /* 0x0000001fff087819 */ /* 0x000fe40000011402 */
[----:B------:R-:W-:Y:S01]  /*a290*/  ISETP.GE.AND P0, PT, R37, c[0x0][0x27c], PT ;  /* 0x00009f0025007a0c */ /* 0x000fe20003f06270 */
[----:B------:R-:W-:-:S03]  /*a2a0*/  IMAD.WIDE.U32 R4, R2, c[0x0][0x280], R4 ;  /* 0x0000a00002047a25 */ /* 0x000fc600078e0004 */
[----:B------:R-:W-:Y:S01]  /*a2b0*/  SEL R12, RZ, 0x1, P0 ;  /* 0x00000001ff0c7807 */ /* 0x000fe20000000000 */
[----:B------:R-:W-:Y:S01]  /*a2c0*/  IMAD R7, R8, c[0x0][0x280], RZ ;  /* 0x0000a00008077a24 */ /* 0x000fe200078e02ff */
[----:B------:R-:W-:-:S03]  /*a2d0*/  LEA R16, P0, R4, c[0x0][0x270], 0x1 ;  /* 0x00009c0004107a11 */ /* 0x000fc600078008ff */
[----:B------:R-:W-:Y:S02]  /*a2e0*/  IMAD R6, R2, c[0x0][0x284], R7 ;  /* 0x0000a10002067a24 */ /* 0x000fe400078e0207 */
[----:B------:R-:W-:Y:S02]  /*a2f0*/  IMAD.U32 R7, RZ, RZ, UR33 ;  /* 0x00000021ff077e24 */ /* 0x000fe4000f8e00ff */
[----:B------:R-:W-:Y:S02]  /*a300*/  IMAD.IADD R6, R5, 0x1, R6 ;  /* 0x0000000105067824 */ /* 0x000fe400078e0206 */
[----:B------:R-:W-:Y:S02]  /*a310*/  IMAD.U32 R5, RZ, RZ, UR5 ;  /* 0x00000005ff057e24 */ /* 0x000fe4000f8e00ff */
[----:B------:R-:W-:Y:S01]  /*a320*/  IMAD R7, R8, c[0x0][0x290], RZ ;  /* 0x0000a40008077a24 */ /* 0x000fe200078e02ff */
[----:B------:R-:W-:Y:S02]  /*a330*/  LEA.HI.X R15, R4, c[0x0][0x274], R6, 0x1, P0 ;  /* 0x00009d00040f7a11 */ /* 0x000fe400000f0c06 */
[----:B------:R-:W-:-:S05]  /*a340*/  MOV R6, UR32 ;  /* 0x0000002000067c02 */ /* 0x000fca0008000f00 */
[----:B------:R-:W-:Y:S02]  /*a350*/  IMAD.MOV.U32 R4, RZ, RZ, R6 ;  /* 0x000000ffff047224 */ /* 0x000fe400078e0006 */
[----:B------:R1:W2:Y:S02]  /*a360*/  SHFL.IDX PT, R6, R16, RZ, 0x181f ;  /* 0x00181fff10067589 */ /* 0x0002a400000e0000 */
[----:B------:R-:W-:-:S04]  /*a370*/  IMAD.WIDE.U32 R4, R2, c[0x0][0x290], R4 ;  /* 0x0000a40002047a25 */ /* 0x000fc800078e0004 */
[----:B------:R-:W-:Y:S01]  /*a380*/  IMAD R2, R2, c[0x0][0x294], R7 ;  /* 0x0000a50002027a24 */ /* 0x000fe200078e0207 */
[----:B------:R-:W-:Y:S01]  /*a390*/  LEA R14, P0, R4, c[0x0][0x288], 0x1 ;  /* 0x0000a200040e7a11 */ /* 0x000fe200078008ff */
[----:B------:R1:W3:Y:S03]  /*a3a0*/  SHFL.IDX PT, R7, R15, RZ, 0x181f ;  /* 0x00181fff0f077589 */ /* 0x0002e600000e0000 */
[----:B------:R-:W-:-:S04]  /*a3b0*/  IADD3 R2, R5, R2, RZ ;  /* 0x0000000205027210 */ /* 0x000fc80007ffe0ff */
        /* <DEDUP_REMOVED lines=26> */
.L_x_1605:
[----:B--23--:R-:W-:Y:S05]  /*a560*/  BSYNC B0 ;  /* 0x0000000000007941 */ /* 0x00cfea0003800000 */
.L_x_1604:
[----:B------:R-:W-:Y:S01]  /*a570*/  ISETP.NE.AND P0, PT, R18, RZ, PT ;  /* 0x000000ff1200720c */ /* 0x000fe20003f05270 */
        /* <DEDUP_REMOVED lines=43> */
.L_x_1607:
[----:B------:R-:W-:Y:S05]  /*a830*/  BSYNC B0 ;  /* 0x0000000000007941 */ /* 0x000fea0003800000 */
.L_x_1606:
        /* <DEDUP_REMOVED lines=46> */
.L_x_1609:
[----:B-1----:R-:W-:Y:S05]  /*ab20*/  BSYNC B0 ;  /* 0x0000000000007941 */ /* 0x002fea0003800000 */
.L_x_1608:
        /* <DEDUP_REMOVED lines=44> */
.L_x_1611:
[----:B------:R-:W-:Y:S05]  /*adf0*/  BSYNC B0 ;  /* 0x0000000000007941 */ /* 0x000fea0003800000 */
.L_x_1610:
        /* <DEDUP_REMOVED lines=46> */
.L_x_1613:
[----:B-1----:R-:W-:Y:S05]  /*b0e0*/  BSYNC B0 ;  /* 0x0000000000007941 */ /* 0x002fea0003800000 */
.L_x_1612:
        /* <DEDUP_REMOVED lines=44> */
.L_x_1615:
[----:B------:R-:W-:Y:S05]  /*b3b0*/  BSYNC B0 ;  /* 0x0000000000007941 */ /* 0x000fea0003800000 */
.L_x_1614:
        /* <DEDUP_REMOVED lines=46> */
.L_x_1617:
[----:B-1----:R-:W-:Y:S05]  /*b6a0*/  BSYNC B0 ;  /* 0x0000000000007941 */ /* 0x002fea0003800000 */
.L_x_1616:
        /* <DEDUP_REMOVED lines=43> */
.L_x_1619:
[----:B------:R-:W-:Y:S05]  /*b960*/  BSYNC B0 ;  /* 0x0000000000007941 */ /* 0x000fea0003800000 */
.L_x_1618:
[----:B------:R-:W-:Y:S01]  /*b970*/  UIADD3 UR4, -UR18, UR20, URZ ;  /* 0x0000001412047290 */ /* 0x000fe2000fffe13f */
[----:B-----5:R-:W-:Y:S01]  /*b980*/  IMAD.MOV.U32 R2, RZ, RZ, R88 ;  /* 0x000000ffff027224 */ /* 0x020fe200078e0058 */
[----:B------:R-:W-:-:S04]  /*b990*/  DEPBAR.LE SB0, 0x1 ;  /* 0x000080400000791a */ /* 0x000fc80000000000 */
[----:B------:R-:W-:Y:S01]  /*b9a0*/  UISETP.LT.AND UP0, UPT, UR4, 0x80, UPT ;  /* 0x000000800400788c */ /* 0x000fe2000bf01270 */
[----:B------:R-:W-:Y:S01]  /*b9b0*/  PRMT R118, R118, 0x5410, R2 ;  /* 0x0000541076767816 */ /* 0x000fe20000000002 */
[----:B--2---:R-:W-:Y:S01]  /*b9c0*/  IMAD.MOV.U32 R5, RZ, RZ, R89 ;  /* 0x000000ffff057224 */ /* 0x004fe200078e0059 */
[----:B------:R-:W-:Y:S01]  /*b9d0*/  BSSY B1, `(.L_x_1620) ;  /* 0x000006c000017945 */ /* 0x000fe20003800000 */
[----:B------:R-:W-:Y:S01]  /*b9e0*/  USEL UR4, UR4, 0x80, UP0 ;  /* 0x0000008004047887 */ /* 0x000fe20008000000 */
[----:B----4-:R-:W-:Y:S02]  /*b9f0*/  IMAD.MOV.U32 R4, RZ, RZ, R82 ;  /* 0x000000ffff047224 */ /* 0x010fe400078e0052 */
[----:B------:R-:W-:Y:S01]  /*ba00*/  IMAD.MOV.U32 R2, RZ, RZ, R83 ;  /* 0x000000ffff027224 */ /* 0x000fe200078e0053 */
[----:B------:R-:W-:Y:S01]  /*ba10*/  PRMT R119, R119, 0x5410, R5 ;  /* 0x0000541077777816 */ /* 0x000fe20000000005 */
[----:B---3--:R-:W-:Y:S01]  /*ba20*/  IMAD.MOV.U32 R6, RZ, RZ, R86 ;  /* 0x000000ffff067224 */ /* 0x008fe200078e0056 */
[----:B------:R-:W-:Y:S01]  /*ba30*/  BAR.SYNC.DEFER_BLOCKING 0x0 ;  /* 0x0000000000007b1d */ /* 0x000fe20000010000 */
[----:B------:R-:W-:Y:S01]  /*ba40*/  ISETP.GE.AND P0, PT, R76, UR4, PT ;  /* 0x000000044c007c0c */ /* 0x000fe2000bf06270 */
[----:B------:R-:W-:Y:S01]  /*ba50*/  IMAD.MOV.U32 R5, RZ, RZ, R87 ;  /* 0x000000ffff057224 */ /* 0x000fe200078e0057 */
[----:B------:R-:W-:Y:S01]  /*ba60*/  PRMT R116, R116, 0x5410, R4 ;  /* 0x0000541074747816 */ /* 0x000fe20000000004 */
[----:B------:R-:W-:Y:S01]  /*ba70*/  IMAD.MOV.U32 R4, RZ, RZ, R84 ;  /* 0x000000ffff047224 */ /* 0x000fe200078e0054 */
[----:B------:R-:W-:Y:S01]  /*ba80*/  PRMT R117, R117, 0x5410, R2 ;  /* 0x0000541075757816 */ /* 0x000fe20000000002 */
[----:B------:R-:W-:Y:S01]  /*ba90*/  IMAD.MOV.U32 R2, RZ, RZ, R85 ;  /* 0x000000ffff027224 */ /* 0x000fe200078e0055 */
[----:B------:R-:W-:-:S02]  /*baa0*/  PRMT R118, R6, 0x7610, R118 ;  /* 0x0000761006767816 */ /* 0x000fc40000000076 */
        /* <DEDUP_REMOVED lines=21> */
[-C--:B------:R-:W-:Y:S01]  /*bc00*/  FMUL.FTZ R5, R7, R6.reuse ;  /* 0x0000000607057220 */ /* 0x080fe20000410000 */
[--C-:B------:R-:W-:Y:S01]  /*bc10*/  HADD2.F32 R10, -RZ, R4.reuse.H0_H0 ;  /* 0x20000004ff0a7230 */ /* 0x100fe20000004100 */
[C---:B------:R-:W-:Y:S01]  /*bc20*/  FMUL.FTZ R6, R8.reuse, R6 ;  /* 0x0000000608067220 */ /* 0x040fe20000410000 */
[----:B------:R-:W-:Y:S02]  /*bc30*/  HADD2.F32 R9, -RZ, R4.H1_H1 ;  /* 0x30000004ff097230 */ /* 0x000fe40000004100 */
[--C-:B------:R-:W-:Y:S02]  /*bc40*/  HADD2.F32 R2, -RZ, R18.reuse.H0_H0 ;  /* 0x20000012ff027230 */ /* 0x100fe40000004100 */
[----:B------:R-:W-:Y:S01]  /*bc50*/  HADD2.F32 R4, -RZ, R18.H1_H1 ;  /* 0x30000012ff047230 */ /* 0x000fe20000004100 */
[----:B------:R-:W-:-:S02]  /*bc60*/  FFMA.FTZ R18, R8, R16, -R5 ;  /* 0x0000001008127223 */ /* 0x000fc40000010805 */
[-C--:B------:R-:W-:Y:S02]  /*bc70*/  FMUL.FTZ R11, R9, R2.reuse ;  /* 0x00000002090b7220 */ /* 0x080fe40000410000 */
[C---:B------:R-:W-:Y:S01]  /*bc80*/  FMUL.FTZ R5, R10.reuse, R2 ;  /* 0x000000020a057220 */ /* 0x040fe20000410000 */
[----:B------:R-:W-:Y:S01]  /*bc90*/  HADD2.F32 R2, -RZ, R77.H0_H0 ;  /* 0x2000004dff027230 */ /* 0x000fe20000004100 */
[----:B------:R-:W-:Y:S01]  /*bca0*/  FFMA.FTZ R16, R7, R16, R6 ;  /* 0x0000001007107223 */ /* 0x000fe20000010006 */
[----:B------:R-:W-:Y:S01]  /*bcb0*/  HADD2.F32 R6, -RZ, R17.H0_H0 ;  /* 0x20000011ff067230 */ /* 0x000fe20000004100 */
[-C--:B------:R-:W-:Y:S02]  /*bcc0*/  FFMA.FTZ R11, R10, R4.reuse, -R11 ;  /* 0x000000040a0b7223 */ /* 0x080fe4000001080b */
[----:B------:R-:W-:Y:S01]  /*bcd0*/  FFMA.FTZ R9, R9, R4, R5 ;  /* 0x0000000409097223 */ /* 0x000fe20000010005 */
[----:B------:R-:W-:Y:S01]  /*bce0*/  HADD2.F32 R4, -RZ, R77.H1_H1 ;  /* 0x3000004dff047230 */ /* 0x000fe20000004100 */
[----:B------:R-:W-:-:S02]  /*bcf0*/  FMUL.FTZ R5, R12, R2 ;  /* 0x000000020c057220 */ /* 0x000fc40000410000 */
[----:B------:R-:W-:Y:S02]  /*bd00*/  FMUL.FTZ R2, R13, R2 ;  /* 0x000000020d027220 */ /* 0x000fe40000410000 */
        /* <DEDUP_REMOVED lines=11> */
.L_x_1623:
[----:B------:R-:W-:Y:S05]  /*bdc0*/  BSYNC B0 ;  /* 0x0000000000007941 */ /* 0x000fea0003800000 */
.L_x_1622:
        /* <DEDUP_REMOVED lines=44> */
.L_x_1621:
[----:B------:R-:W-:Y:S05]  /*c090*/  BSYNC B1 ;  /* 0x0000000000017941 */ /* 0x000fea0003800000 */
.L_x_1620:
[----:B------:R-:W-:Y:S01]  /*c0a0*/  IADD3 R2, R76, 0x10, RZ ;  /* 0x000000104c027810 */ /* 0x000fe20007ffe0ff */
[----:B------:R-:W-:Y:S03]  /*c0b0*/  BSSY B1, `(.L_x_1624) ;  /* 0x000005d000017945 */ /* 0x000fe60003800000 */
[----:B------:R-:W-:-:S13]  /*c0c0*/  ISETP.GE.AND P0, PT, R2, UR4, PT ;  /* 0x0000000402007c0c */ /* 0x000fda000bf06270 */
        /* <DEDUP_REMOVED lines=46> */
.L_x_1627:
[----:B------:R-:W-:Y:S05]  /*c3b0*/  BSYNC B0 ;  /* 0x0000000000007941 */ /* 0x000fea0003800000 */
.L_x_1626:
        /* <DEDUP_REMOVED lines=44> */
.L_x_1625:
[----:B------:R-:W-:Y:S05]  /*c680*/  BSYNC B1 ;  /* 0x0000000000017941 */ /* 0x000fea0003800000 */
.L_x_1624:
        /* <DEDUP_REMOVED lines=49> */
.L_x_1631:
[----:B------:R-:W-:Y:S05]  /*c9a0*/  BSYNC B0 ;  /* 0x0000000000007941 */ /* 0x000fea0003800000 */
.L_x_1630:
        /* <DEDUP_REMOVED lines=44> */
.L_x_1629:
[----:B------:R-:W-:Y:S05]  /*cc70*/  BSYNC B1 ;  /* 0x0000000000017941 */ /* 0x000fea0003800000 */
.L_x_1628:
        /* <DEDUP_REMOVED lines=49> */
.L_x_1635:
[----:B------:R-:W-:Y:S05]  /*cf90*/  BSYNC B0 ;  /* 0x0000000000007941 */ /* 0x000fea0003800000 */
.L_x_1634:
        /* <DEDUP_REMOVED lines=44> */
.L_x_1633:
[----:B------:R-:W-:Y:S05]  /*d260*/  BSYNC B1 ;  /* 0x0000000000017941 */ /* 0x000fea0003800000 */
.L_x_1632:
        /* <DEDUP_REMOVED lines=49> */
.L_x_1639:
[----:B------:R-:W-:Y:S05]  /*d580*/  BSYNC B0 ;  /* 0x0000000000007941 */ /* 0x000fea0003800000 */
.L_x_1638:
        /* <DEDUP_REMOVED lines=44> */
.L_x_1637:
[----:B------:R-:W-:Y:S05]  /*d850*/  BSYNC B1 ;  /* 0x0000000000017941 */ /* 0x000fea0003800000 */
.L_x_1636:
        /* <DEDUP_REMOVED lines=49> */
.L_x_1643:
[----:B------:R-:W-:Y:S05]  /*db70*/  BSYNC B0 ;  /* 0x0000000000007941 */ /* 0x000fea0003800000 */
.L_x_1642:
        /* <DEDUP_REMOVED lines=44> */
.L_x_1641:
[----:B------:R-:W-:Y:S05]  /*de40*/  BSYNC B1 ;  /* 0x0000000000017941 */ /* 0x000fea0003800000 */
.L_x_1640:
        /* <DEDUP_REMOVED lines=49> */
.L_x_1647:
[----:B------:R-:W-:Y:S05]  /*e160*/  BSYNC B0 ;  /* 0x0000000000007941 */ /* 0x000fea0003800000 */
.L_x_1646:
        /* <DEDUP_REMOVED lines=44> */
.L_x_1645:
[----:B------:R-:W-:Y:S05]  /*e430*/  BSYNC B1 ;  /* 0x0000000000017941 */ /* 0x000fea0003800000 */
.L_x_1644:
[----:B------:R-:W-:-:S04]  /*e440*/  IADD3 R2, R76, 0x70, RZ ;  /* 0x000000704c027810 */ /* 0x000fc80007ffe0ff */
        /* <DEDUP_REMOVED lines=47> */
.L_x_1650:
[----:B------:R-:W-:Y:S05]  /*e740*/  BSYNC B0 ;  /* 0x0000000000007941 */ /* 0x000fea0003800000 */
.L_x_1649:
        /* <DEDUP_REMOVED lines=45> */
.L_x_1603:
[----:B------:R-:W-:Y:S01]  /*ea20*/  PLOP3.LUT P0, PT, PT, PT, UP2, 0x80, 0x0 ;  /* 0x000000000000781c */ /* 0x000fe20003f0f028 */
[----:B------:R-:W-:Y:S01]  /*ea30*/  IMAD.U32 R6, RZ, RZ, UR30 ;  /* 0x0000001eff067e24 */ /* 0x000fe2000f8e00ff */
[----:B------:R-:W-:Y:S01]  /*ea40*/  ISETP.NE.AND P1, PT, R17, RZ, PT ;  /* 0x000000ff1100720c */ /* 0x000fe20003f25270 */
[----:B------:R-:W-:Y:S01]  /*ea50*/  IMAD.U32 R7, RZ, RZ, UR31 ;  /* 0x0000001fff077e24 */ /* 0x000fe2000f8e00ff */
[----:B------:R-:W-:Y:S01]  /*ea60*/  CS2R R26, SRZ ;  /* 0x00000000001a7805 */ /* 0x000fe2000001ff00 */
[----:B------:R-:W-:Y:S01]  /*ea70*/  IMAD.U32 R5, RZ, RZ, UR6 ;  /* 0x00000006ff057e24 */ /* 0x000fe2000f8e00ff */
[----:B------:R-:W-:Y:S01]  /*ea80*/  CS2R R24, SRZ ;  /* 0x0000000000187805 */ /* 0x000fe2000001ff00 */
[----:B------:R-:W-:-:S06]  /*ea90*/  ISETP.NE.AND P3, PT, R18, RZ, PT ;  /* 0x000000ff1200720c */ /* 0x000fcc0003f65270 */
[----:B------:R-:W-:Y:S01]  /*eaa0*/  @P0 IMAD.HI.U32 R4, R2, c[0x0][0x2c8], RZ ;  /* 0x0000b20002040a27 */ /* 0x000fe200078e00ff */
[----:B------:R-:W-:-:S13]  /*eab0*/  PLOP3.LUT P0, PT, PT, PT, UP2, 0x80, 0x0 ;  /* 0x000000000000781c */ /* 0x000fda0003f0f028 */
[----:B------:R-:W-:Y:S01]  /*eac0*/  @P0 SHF.R.U32.HI R2, RZ, c[0x0][0x2cc], R4 ;  /* 0x0000b300ff020a19 */ /* 0x000fe20000011604 */
[----:B------:R-:W-:-:S03]  /*ead0*/  IMAD.MOV.U32 R4, RZ, RZ, R6 ;  /* 0x000000ffff047224 */ /* 0x000fc600078e0006 */
[----:B------:R-:W-:Y:S01]  /*eae0*/  SHF.R.S32.HI R8, RZ, 0x1f, R2 ;  /* 0x0000001fff087819 */ /* 0x000fe20000011402 */
[----:B------:R-:W-:-:S04]  /*eaf0*/  IMAD.WIDE.U32 R4, R2, c[0x0][0x280], R4 ;  /* 0x0000a00002047a25 */ /* 0x000fc800078e0004 */
[----:B------:R-:W-:Y:S01]  /*eb00*/  IMAD R7, R8, c[0x0][0x280], RZ ;  /* 0x0000a00008077a24 */ /* 0x000fe200078e02ff */
[----:B------:R-:W-:-:S03]  /*eb10*/  LEA R14, P0, R4, c[0x0][0x270], 0x1 ;  /* 0x00009c00040e7a11 */ /* 0x000fc600078008ff */
[----:B------:R-:W-:Y:S02]  /*eb20*/  IMAD R6, R2, c[0x0][0x284], R7 ;  /* 0x0000a10002067a24 */ /* 0x000fe400078e0207 */
[----:B------:R-:W-:Y:S02]  /*eb30*/  IMAD.U32 R7, RZ, RZ, UR33 ;  /* 0x00000021ff077e24 */ /* 0x000fe4000f8e00ff */
[----:B------:R-:W-:Y:S02]  /*eb40*/  IMAD.IADD R5, R5, 0x1, R6 ;  /* 0x0000000105057824 */ /* 0x000fe400078e0206 */
[----:B------:R-:W-:Y:S02]  /*eb50*/  IMAD.U32 R6, RZ, RZ, UR32 ;  /* 0x00000020ff067e24 */ /* 0x000fe4000f8e00ff */
[----:B------:R-:W-:Y:S01]  /*eb60*/  IMAD R7, R8, c[0x0][0x290], RZ ;  /* 0x0000a40008077a24 */ /* 0x000fe200078e02ff */
[----:B------:R-:W-:Y:S01]  /*eb70*/  LEA.HI.X R13, R4, c[0x0][0x274], R5, 0x1, P0 ;  /* 0x00009d00040d7a11 */ /* 0x000fe200000f0c05 */
[----:B------:R-:W-:Y:S01]  /*eb80*/  IMAD.MOV.U32 R4, RZ, RZ, R6 ;  /* 0x000000ffff047224 */ /* 0x000fe200078e0006 */
[----:B------:R-:W-:Y:S01]  /*eb90*/  MOV R5, UR5 ;  /* 0x0000000500057c02 */ /* 0x000fe20008000f00 */
[----:B------:R-:W1:Y:S04]  /*eba0*/  SHFL.IDX PT, R6, R14, RZ, 0x181f ;  /* 0x00181fff0e067589 */ /* 0x000e6800000e0000 */
        /* <DEDUP_REMOVED lines=8> */
[----:B------:R-:W-:-:S02]  /*ec30*/  @!P0 SHF.L.U32 R4, R16, 0x1, RZ ;  /* 0x0000000110048819 */ /* 0x000fc400000006ff */
[----:B------:R-:W-:Y:S02]  /*ec40*/  @!P0 SHF.L.U64.HI R2, R16, 0x1, R39 ;  /* 0x0000000110028819 */ /* 0x000fe40000010227 */
        /* <DEDUP_REMOVED lines=10> */
[----:B--2---:R2:W1:Y:S01]  /*ecf0*/  SHFL.IDX PT, R7, R14, 0x1, 0x181f ;  /* 0x00381f000e077f89 */ /* 0x00446200000e0000 */
        /* <DEDUP_REMOVED lines=8> */
[----:B---3--:R-:W-:Y:S02]  /*ed80*/  IMAD.MOV.U32 R6, RZ, RZ, R26 ;  /* 0x000000ffff067224 */ /* 0x008fe400078e001a */
[----:B-1----:R-:W-:Y:S02]  /*ed90*/  IMAD.MOV.U32 R4, RZ, RZ, R24 ;  /* 0x000000ffff047224 */ /* 0x002fe400078e0018 */
[----:B------:R-:W-:Y:S01]  /*eda0*/  IMAD.MOV.U32 R2, RZ, RZ, R25 ;  /* 0x000000ffff027224 */ /* 0x000fe200078e0019 */
[----:B------:R-:W-:Y:S02]  /*edb0*/  MOV R5, R27 ;  /* 0x0000001b00057202 */ /* 0x000fe40000000f00 */
[----:B------:R-:W-:-:S02]  /*edc0*/  PRMT R51, R6, 0x7610, R51 ;  /* 0x0000761006337816 */ /* 0x000fc40000000033 */
[----:B------:R-:W-:Y:S02]  /*edd0*/  PRMT R31, R4, 0x7610, R31 ;  /* 0x00007610041f7816 */ /* 0x000fe4000000001f */
[----:B------:R-:W-:Y:S02]  /*ede0*/  PRMT R28, R28, 0x5410, R2 ;  /* 0x000054101c1c7816 */ /* 0x000fe40000000002 */
[----:B------:R-:W-:Y:S01]  /*edf0*/  PRMT R32, R32, 0x5410, R5 ;  /* 0x0000541020207816 */ /* 0x000fe20000000005 */
[----:B----4-:R-:W-:Y:S01]  /*ee00*/  IMAD.MOV.U32 R6, RZ, RZ, R22 ;  /* 0x000000ffff067224 */ /* 0x010fe200078e0016 */
[----:B------:R-:W-:Y:S01]  /*ee10*/  MOV R5, R23 ;  /* 0x0000001700057202 */ /* 0x000fe20000000f00 */
[----:B------:R-:W-:Y:S02]  /*ee20*/  IMAD.MOV.U32 R4, RZ, RZ, R20 ;  /* 0x000000ffff047224 */ /* 0x000fe400078e0014 */
[----:B------:R-:W-:Y:S01]  /*ee30*/  IMAD.MOV.U32 R2, RZ, RZ, R21 ;  /* 0x000000ffff027224 */ /* 0x000fe200078e0015 */
[----:B------:R-:W-:-:S02]  /*ee40*/  PRMT R31, R31, 0x5410, R6 ;  /* 0x000054101f1f7816 */ /* 0x000fc40000000006 */
[----:B------:R-:W-:Y:S02]  /*ee50*/  PRMT R32, R5, 0x7610, R32 ;  /* 0x0000761005207816 */ /* 0x000fe40000000020 */
[----:B------:R-:W-:Y:S02]  /*ee60*/  PRMT R28, R4, 0x7610, R28 ;  /* 0x00007610041c7816 */ /* 0x000fe4000000001c */
[----:B------:R-:W-:Y:S01]  /*ee70*/  PRMT R15, R2, 0x7610, R15 ;  /* 0x00007610020f7816 */ /* 0x000fe2000000000f */
[----:B------:R-:W-:Y:S05]  /*ee80*/  @P3 BRA `(.L_x_1652) ;  /* 0x000000c000003947 */ /* 0x000fea0003800000 */
[----:B--2---:R-:W-:Y:S01]  /*ee90*/  CS2R R44, SRZ ;  /* 0x00000000002c7805 */ /* 0x004fe2000001ff00 */
        /* <DEDUP_REMOVED lines=11> */
.L_x_1652:
[----:B--2---:R-:W-:Y:S05]  /*ef50*/  BSYNC B0 ;  /* 0x0000000000007941 */ /* 0x004fea0003800000 */
.L_x_1651:
[----:B-1----:R-:W1:Y:S01]  /*ef60*/  SHFL.IDX PT, R6, R14, 0x2, 0x181f ;  /* 0x00581f000e067f89 */ /* 0x002e6200000e0000 */
        /* <DEDUP_REMOVED lines=72> */
.L_x_1654:
[----:B-12---:R-:W-:Y:S05]  /*f3f0*/  BSYNC B0 ;  /* 0x0000000000007941 */ /* 0x006fea0003800000 */
.L_x_1653:
[----:B------:R-:W1:Y:S01]  /*f400*/  SHFL.IDX PT, R6, R14, 0x4, 0x181f ;  /* 0x00981f000e067f89 */ /* 0x000e6200000e0000 */
[----:B------:R-:W-:Y:S01]  /*f410*/  ISETP.NE.AND P0, PT, R52, RZ, PT ;  /* 0x000000ff3400720c */ /* 0x000fe20003f05270 */
[----:B------:R-:W-:Y:S01]  /*f420*/  CS2R R82, SRZ ;  /* 0x0000000000527805 */ /* 0x000fe2000001ff00 */
[----:B------:R-:W-:Y:S01]  /*f430*/  CS2R R80, SRZ ;  /* 0x0000000000507805 */ /* 0x000fe2000001ff00 */
[----:B------:R-:W2:Y:S01]  /*f440*/  SHFL.IDX PT, R4, R13, 0x4, 0x181f ;  /* 0x00981f000d047f89 */ /* 0x000ea200000e0000 */
[----:B------:R-:W-:Y:S02]  /*f450*/  ISETP.GE.OR P0, PT, R16, c[0x0][0x27c], P0 ;  /* 0x00009f0010007a0c */ /* 0x000fe40000706670 */
        /* <DEDUP_REMOVED lines=67> */
.L_x_1656:
[----:B-12---:R-:W-:Y:S05]  /*f890*/  BSYNC B0 ;  /* 0x0000000000007941 */ /* 0x006fea0003800000 */
.L_x_1655:
[----:B------:R-:W1:Y:S01]  /*f8a0*/  SHFL.IDX PT, R6, R14, 0x6, 0x181f ;  /* 0x00d81f000e067f89 */ /* 0x000e6200000e0000 */
[----:B------:R-:W-:Y:S01]  /*f8b0*/  ISETP.NE.AND P0, PT, R78, RZ, PT ;  /* 0x000000ff4e00720c */ /* 0x000fe20003f05270 */
[----:B------:R-:W-:Y:S01]  /*f8c0*/  CS2R R102, SRZ ;  /* 0x0000000000667805 */ /* 0x000fe2000001ff00 */
[----:B------:R-:W-:Y:S01]  /*f8d0*/  CS2R R100, SRZ ;  /* 0x0000000000647805 */ /* 0x000fe2000001ff00 */
[----:B------:R-:W2:Y:S01]  /*f8e0*/  SHFL.IDX PT, R7, R13, 0x6, 0x181f ;  /* 0x00d81f000d077f89 */ /* 0x000ea200000e0000 */
[----:B------:R-:W-:-:S03]  /*f8f0*/  ISETP.GE.OR P0, PT, R16, c[0x0][0x27c], P0 ;  /* 0x00009f0010007a0c */ /* 0x000fc60000706670 */
[----:B------:R-:W3:Y:S04]  /*f900*/  SHFL.IDX PT, R4, R12, 0x6, 0x181f ;  /* 0x00d81f000c047f89 */ /* 0x000ee800000e0000 */
[----:B------:R-:W4:Y:S06]  /*f910*/  SHFL.IDX PT, R8, R11, 0x6, 0x181f ;  /* 0x00d81f000b087f89 */ /* 0x000f2c00000e0000 */
        /* <DEDUP_REMOVED lines=12> */
[----:B------:R-:W-:Y:S01]  /*f9e0*/  CS2R R106, SRZ ;  /* 0x00000000006a7805 */ /* 0x000fe2000001ff00 */
[----:B------:R2:W2:Y:S01]  /*f9f0*/  SHFL.IDX PT, R10, R13, 0x7, 0x181f ;  /* 0x00f81f000d0a7f89 */ /* 0x0004a200000e0000 */
[----:B------:R-:W-:Y:S01]  /*fa00*/  CS2R R104, SRZ ;  /* 0x0000000000687805 */ /* 0x000fe2000001ff00 */
[----:B------:R-:W-:Y:S01]  /*fa10*/  PRMT R78, R78, 0x5410, R2 ;  /* 0x000054104e4e7816 */ /* 0x000fe20000000002 */
[----:B------:R-:W-:Y:S01]  /*fa20*/  IMAD.MOV.U32 R2, RZ, RZ, R73 ;  /* 0x000000ffff027224 */ /* 0x000fe200078e0049 */
[----:B------:R2:W2:Y:S01]  /*fa30*/  SHFL.IDX PT, R8, R12, 0x7, 0x181f ;  /* 0x00f81f000c087f89 */ /* 0x0004a200000e0000 */
[----:B------:R-:W-:Y:S01]  /*fa40*/  CS2R R94, SRZ ;  /* 0x00000000005e7805 */ /* 0x000fe2000001ff00 */
[----:B------:R-:W-:-:S02]  /*fa50*/  CS2R R92, SRZ ;  /* 0x00000000005c7805 */ /* 0x000fc4000001ff00 */
[----:B------:R-:W-:Y:S01]  /*fa60*/  PRMT R78, R2, 0x7610, R78 ;  /* 0x00007610024e7816 */ /* 0x000fe2000000004e */
[----:B------:R2:W2:Y:S01]  /*fa70*/  SHFL.IDX PT, R9, R11, 0x7, 0x181f ;  /* 0x00f81f000b097f89 */ /* 0x0004a200000e0000 */
[----:B-1----:R-:W-:-:S03]  /*fa80*/  IMAD.MOV.U32 R6, RZ, RZ, R90 ;  /* 0x000000ffff067224 */ /* 0x002fc600078e005a */
[----:B------:R1:W1:Y:S02]  /*fa90*/  SHFL.IDX PT, R7, R14, 0x7, 0x181f ;  /* 0x00f81f000e077f89 */ /* 0x00026400000e0000 */
[----:B------:R-:W-:Y:S01]  /*faa0*/  PRMT R123, R123, 0x5410, R6 ;  /* 0x000054107b7b7816 */ /* 0x000fe20000000006 */
[----:B------:R-:W-:Y:S02]  /*fab0*/  IMAD.MOV.U32 R6, RZ, RZ, R74 ;  /* 0x000000ffff067224 */ /* 0x000fe400078e004a */
[----:B---3--:R-:W-:Y:S02]  /*fac0*/  IMAD.MOV.U32 R5, RZ, RZ, R91 ;  /* 0x000000ffff057224 */ /* 0x008fe400078e005b */
[----:B------:R-:W-:Y:S01]  /*fad0*/  IMAD.MOV.U32 R4, RZ, RZ, R88 ;  /* 0x000000ffff047224 */ /* 0x000fe200078e0058 */
[----:B------:R-:W-:Y:S02]  /*fae0*/  PRMT R123, R6, 0x7610, R123 ;  /* 0x00007610067b7816 */ /* 0x000fe4000000007b */
        /* <DEDUP_REMOVED lines=35> */
.L_x_1658:
[----:B-1----:R-:W-:Y:S05]  /*fd20*/  BSYNC B0 ;  /* 0x0000000000007941 */ /* 0x002fea0003800000 */
.L_x_1657:
[----:B------:R-:W-:Y:S01]  /*fd30*/  UIADD3 UR4, -UR18, UR20, URZ ;  /* 0x0000001412047290 */ /* 0x000fe2000fffe13f */
[----:B-----5:R-:W-:Y:S01]  /*fd40*/  IMAD.MOV.U32 R2, RZ, RZ, R106 ;  /* 0x000000ffff027224 */ /* 0x020fe200078e006a */
[----:B------:R-:W-:-:S04]  /*fd50*/  DEPBAR.LE SB0, 0x1 ;  /* 0x000080400000791a */ /* 0x000fc80000000000 */
[----:B------:R-:W-:Y:S01]  /*fd60*/  UISETP.LT.AND UP0, UPT, UR4, 0x80, UPT ;  /* 0x000000800400788c */ /* 0x000fe2000bf01270 */
[----:B------:R-:W-:Y:S01]  /*fd70*/  PRMT R131, R131, 0x5410, R2 ;  /* 0x0000541083837816 */ /* 0x000fe20000000002 */
[----:B------:R-:W-:Y:S01]  /*fd80*/  IMAD.MOV.U32 R5, RZ, RZ, R107 ;  /* 0x000000ffff057224 */ /* 0x000fe200078e006b */
[----:B------:R-:W-:Y:S01]  /*fd90*/  MOV R6, R94 ;  /* 0x0000005e00067202 */ /* 0x000fe20000000f00 */
[----:B------:R-:W-:Y:S01]  /*fda0*/  USEL UR4, UR4, 0x80, UP0 ;  /* 0x0000008004047887 */ /* 0x000fe20008000000 */
[----:B------:R-:W-:Y:S01]  /*fdb0*/  IMAD.MOV.U32 R4, RZ, RZ, R104 ;  /* 0x000000ffff047224 */ /* 0x000fe200078e0068 */
[----:B------:R-:W-:Y:S01]  /*fdc0*/  BSSY B0, `(.L_x_1659) ;  /* 0x000006c000007945 */ /* 0x000fe20003800000 */
[----:B------:R-:W-:Y:S01]  /*fdd0*/  IMAD.MOV.U32 R2, RZ, RZ, R105 ;  /* 0x000000ffff027224 */ /* 0x000fe200078e0069 */
[----:B------:R-:W-:Y:S01]  /*fde0*/  PRMT R131, R6, 0x7610, R131 ;  /* 0x0000761006837816 */ /* 0x000fe20000000083 */
[----:B------:R-:W-:Y:S01]  /*fdf0*/  BAR.SYNC.DEFER_BLOCKING 0x0 ;  /* 0x0000000000007b1d */ /* 0x000fe20000010000 */
[----:B------:R-:W-:-:S02]  /*fe00*/  ISETP.GE.OR P0, PT, R76, UR4, P2 ;  /* 0x000000044c007c0c */ /* 0x000fc40009706670 */
[----:B------:R-:W-:Y:S01]  /*fe10*/  PRMT R129, R5, 0x5410, R2 ;  /* 0x0000541005817816 */ /* 0x000fe20000000002 */
[----:B------:R-:W-:Y:S01]  /*fe20*/  IMAD.MOV.U32 R5, RZ, RZ, R95 ;  /* 0x000000ffff057224 */ /* 0x000fe200078e005f */
[----:B------:R-:W-:Y:S01]  /*fe30*/  PRMT R130, R130, 0x5410, R4 ;  /* 0x0000541082827816 */ /* 0x000fe20000000004 */
[----:B------:R-:W-:Y:S01]  /*fe40*/  IMAD.MOV.U32 R4, RZ, RZ, R92 ;  /* 0x000000ffff047224 */ /* 0x000fe200078e005c */
[----:B------:R-:W-:-:S04]  /*fe50*/  MOV R2, R93 ;  /* 0x0000005d00027202 */ /* 0x000fc80000000f00 */
        /* <DEDUP_REMOVED lines=98> */
.L_x_1660:
[----:B------:R-:W-:Y:S05]  /*10480*/  BSYNC B0 ;  /* 0x0000000000007941 */ /* 0x000fea0003800000 */
.L_x_1659:
[----:B------:R-:W-:Y:S01]  /*10490*/  IADD3 R2, R76, 0x10, RZ ;  /* 0x000000104c027810 */ /* 0x000fe20007ffe0ff */
[----:B------:R-:W-:Y:S03]  /*104a0*/  BSSY B0, `(.L_x_1661) ;  /* 0x000006c000007945 */ /* 0x000fe60003800000 */
[----:B------:R-:W-:-:S13]  /*104b0*/  ISETP.GE.OR P0, PT, R2, UR4, P2 ;  /* 0x0000000402007c0c */ /* 0x000fda0009706670 */
        /* <DEDUP_REMOVED lines=106> */
.L_x_1662:
[----:B------:R-:W-:Y:S05]  /*10b60*/  BSYNC B0 ;  /* 0x0000000000007941 */ /* 0x000fea0003800000 */
.L_x_1661:
        /* <DEDUP_REMOVED lines=109> */
.L_x_1664:
[----:B------:R-:W-:Y:S05]  /*11240*/  BSYNC B0 ;  /* 0x0000000000007941 */ /* 0x000fea0003800000 */
.L_x_1663:
        /* <DEDUP_REMOVED lines=109> */
.L_x_1666:
[----:B------:R-:W-:Y:S05]  /*11920*/  BSYNC B0 ;  /* 0x0000000000007941 */ /* 0x000fea0003800000 */
.L_x_1665:
[----:B------:R-:W-:Y:S01]  /*11930*/  IADD3 R2, R76, 0x40, RZ ;  /* 0x000000404c027810 */ /* 0x000fe20007ffe0ff */
[----:B------:R-:W-:Y:S03]  /*11940*/  BSSY B0, `(.L_x_1667) ;  /* 0x000006c000007945 */ /* 0x000fe60003800000 */
[----:B------:R-:W-:-:S13]  /*11950*/  ISETP.GE.OR P0, PT, R2, UR4, P2 ;  /* 0x0000000402007c0c */ /* 0x000fda0009706670 */
        /* <DEDUP_REMOVED lines=106> */
.L_x_1668:
[----:B------:R-:W-:Y:S05]  /*12000*/  BSYNC B0 ;  /* 0x0000000000007941 */ /* 0x000fea0003800000 */
.L_x_1667:
        /* <DEDUP_REMOVED lines=109> */
.L_x_1670:
[----:B------:R-:W-:Y:S05]  /*126e0*/  BSYNC B0 ;  /* 0x0000000000007941 */ /* 0x000fea0003800000 */
.L_x_1669:
        /* <DEDUP_REMOVED lines=109> */
.L_x_1672:
[----:B------:R-:W-:Y:S05]  /*12dc0*/  BSYNC B0 ;  /* 0x0000000000007941 */ /* 0x000fea0003800000 */
.L_x_1671:
[----:B-1----:R-:W-:-:S04]  /*12dd0*/  IADD3 R4, R76, 0x70, RZ ;  /* 0x000000704c047810 */ /* 0x002fc80007ffe0ff */
[----:B------:R-:W-:-:S13]  /*12de0*/  ISETP.GE.OR P0, PT, R4, UR4, P2 ;  /* 0x0000000404007c0c */ /* 0x000fda0009706670 */
        /* <DEDUP_REMOVED lines=69> */
[----:B------:R-:W-:Y:S01]  /*13240*/  HADD2.F32 R7, -RZ, R130.H1_H1 ;  /* 0x30000082ff077230 */ /* 0x000fe20000004100 */
[-C--:B------:R-:W-:Y:S01]  /*13250*/  FMUL.FTZ R6, R24, R4.reuse ;  /* 0x0000000418067220 */ /* 0x080fe20000410000 */
[----:B------:R-:W-:Y:S01]  /*13260*/  HADD2.F32 R2, -RZ, R131.H0_H0 ;  /* 0x20000083ff027230 */ /* 0x000fe20000004100 */
        /* <DEDUP_REMOVED lines=34> */
.L_x_1648:
[----:B------:R-:W-:Y:S05]  /*13490*/  BSYNC B2 ;  /* 0x0000000000027941 */ /* 0x000fea0003800000 */
.L_x_1602:
[----:B-1----:R-:W-:Y:S01]  /*134a0*/  SHF.R.S32.HI R7, RZ, 0x4, R134 ;  /* 0x00000004ff077819 */ /* 0x002fe20000011486 */
[----:B------:R-:W-:Y:S01]  /*134b0*/  IMAD.SHL.U32 R6, R53, 0x40, RZ ;  /* 0x0000004035067824 */ /* 0x000fe200078e00ff */
[----:B------:R-:W-:-:S04]  /*134c0*/  DEPBAR.LE SB0, 0x0 ;  /* 0x000080000000791a */ /* 0x000fc80000000000 */
[----:B------:R-:W-:Y:S01]  /*134d0*/  LEA.HI R2, R134, R7, RZ, 0x1 ;  /* 0x0000000786027211 */ /* 0x000fe200078f08ff */
[----:B------:R-:W-:Y:S01]  /*134e0*/  IMAD.SHL.U32 R4, R132, 0x40, RZ ;  /* 0x0000004084047824 */ /* 0x000fe200078e00ff */
[----:B------:R-:W-:Y:S01]  /*134f0*/  ULDC.64 UR4, c[0x0][0x208] ;  /* 0x0000820000047ab9 */ /* 0x000fe20000000a00 */
[----:B------:R-:W-:Y:S01]  /*13500*/  IMAD.SHL.U32 R5, R133, 0x40, RZ ;  /* 0x0000004085057824 */ /* 0x000fe200078e00ff */
[----:B------:R-:W-:Y:S01]  /*13510*/  LOP3.LUT R2, R2, 0xfffffffe, RZ, 0xc0, !PT ;  /* 0xfffffffe02027812 */ /* 0x000fe200078ec0ff */
[----:B------:R-:W-:Y:S01]  /*13520*/  IMAD.SHL.U32 R8, R76, 0x8, RZ ;  /* 0x000000084c087824 */ /* 0x000fe200078e00ff */
[----:B------:R-:W-:Y:S01]  /*13530*/  LOP3.LUT R4, R4, 0x1c0, RZ, 0xc0, !PT ;  /* 0x000001c004047812 */ /* 0x000fe200078ec0ff */
[----:B------:R-:W-:Y:S01]  /*13540*/  UIMAD UR6, UR14, UR4, URZ ;  /* 0x000000040e0672a4 */ /* 0x000fe2000f8e023f */
[----:B------:R-:W-:Y:S01]  /*13550*/  LOP3.LUT R153, R5, 0xfffffe00, RZ, 0xc0, !PT ;  /* 0xfffffe0005997812 */ /* 0x000fe200078ec0ff */
[----:B------:R-:W-:Y:S01]  /*13560*/  IMAD.IADD R7, R7, 0x1, -R2 ;  /* 0x0000000107077824 */ /* 0x000fe200078e0a02 */
[----:B------:R-:W-:Y:S01]  /*13570*/  LOP3.LUT R2, R6, 0x1c0, RZ, 0xc0, !PT ;  /* 0x000001c006027812 */ /* 0x000fe200078ec0ff */
[----:B------:R-:W-:Y:S01]  /*13580*/  UIMAD.WIDE.U32 UR20, UR15, UR4, URZ ;  /* 0x000000040f1472a5 */ /* 0x000fe2000f8e003f */
[----:B------:R-:W-:Y:S01]  /*13590*/  LOP3.LUT P1, RZ, R53, 0x2, RZ, 0xc0, !PT ;  /* 0x0000000235ff7812 */ /* 0x000fe2000782c0ff */
[----:B------:R-:W-:Y:S01]  /*135a0*/  IMAD.SHL.U32 R6, R7, 0x8, RZ ;  /* 0x0000000807067824 */ /* 0x000fe200078e00ff */
[----:B------:R-:W-:Y:S01]  /*135b0*/  LOP3.LUT R5, R2, 0x8, R8, 0xf8, !PT ;  /* 0x0000000802057812 */ /* 0x000fe200078ef808 */
[----:B------:R-:W-:Y:S01]  /*135c0*/  UIMAD UR6, UR15, UR5, UR6 ;  /* 0x000000050f0672a4 */ /* 0x000fe2000f8e0206 */
[----:B------:R-:W-:Y:S01]  /*135d0*/  SHF.R.U32.HI R2, RZ, 0x3, R2 ;  /* 0x00000003ff027819 */ /* 0x000fe20000011602 */
[----:B------:R-:W-:Y:S01]  /*135e0*/  UIMAD UR19, UR15, -0x40, UR13 ;  /* 0xffffffc00f1378a4 */ /* 0x000fe2000f8e020d */
[----:B------:R-:W-:Y:S01]  /*135f0*/  LOP3.LUT R8, R4, 0x8, R6, 0xf8, !PT ;  /* 0x0000000804087812 */ /* 0x000fe200078ef806 */
[----:B------:R-:W-:Y:S01]  /*13600*/  UMOV UR9, 0x5 ;  /* 0x0000000500097882 */ /* 0x000fe20000000000 */
[----:B------:R-:W-:Y:S01]  /*13610*/  SHF.R.U32.HI R6, RZ, 0x3, R4 ;  /* 0x00000003ff067819 */ /* 0x000fe20000011604 */
[----:B------:R-:W-:Y:S01]  /*13620*/  IMAD R4, R156, 0x400, R153 ;  /* 0x000004009c047824 */ /* 0x000fe200078e0299 */
[----:B------:R-:W-:Y:S01]  /*13630*/  LOP3.LUT R2, R5, R2, RZ, 0x3c, !PT ;  /* 0x0000000205027212 */ /* 0x000fe200078e3cff */
[----:B------:R-:W-:Y:S01]  /*13640*/  USHF.L.U64.HI UR7, UR4, UR9, UR5 ;  /* 0x0000000904077299 */ /* 0x000fe20008010205 */
[----:B------:R-:W-:Y:S01]  /*13650*/  LOP3.LUT R152, R8, R6, RZ, 0x3c, !PT ;  /* 0x0000000608987212 */ /* 0x000fe200078e3cff */
[----:B------:R-:W-:Y:S01]  /*13660*/  IMAD.SHL.U32 R244, R244, 0x2, RZ ;  /* 0x00000002f4f47824 */ /* 0x000fe200078e00ff */
[----:B------:R-:W-:Y:S01]  /*13670*/  BAR.SYNC.DEFER_BLOCKING 0x0 ;  /* 0x0000000000007b1d */ /* 0x000fe20000010000 */
[----:B------:R-:W-:Y:S01]  /*13680*/  IMAD R2, R7, 0x200, R2 ;  /* 0x0000020007027824 */ /* 0x000fe200078e0202 */
[----:B------:R-:W-:Y:S01]  /*13690*/  LOP3.LUT P2, RZ, R161, 0x1, RZ, 0xc0, !PT ;  /* 0x00000001a1ff7812 */ /* 0x000fe2000784c0ff */
[----:B------:R-:W-:-:S02]  /*136a0*/  IMAD.IADD R4, R152, 0x1, R4 ;  /* 0x0000000198047824 */ /* 0x000fc400078e0204 */
[----:B------:R-:W-:Y:S02]  /*136b0*/  IMAD.SHL.U32 R224, R2, 0x2, RZ ;  /* 0x0000000202e07824 */ /* 0x000fe400078e00ff */
[----:B------:R-:W-:-:S03]  /*136c0*/  IMAD.SHL.U32 R231, R4, 0x2, RZ ;  /* 0x0000000204e77824 */ /* 0x000fc600078e00ff */
[----:B------:R-:W-:Y:S01]  /*136d0*/  IADD3 R235, R224, 0x4120, RZ ;  /* 0x00004120e0eb7810 */ /* 0x000fe20007ffe0ff */
[C-C-:B------:R-:W-:Y:S02]  /*136e0*/  IMAD R233, R3.reuse, 0x2, R231.reuse ;  /* 0x0000000203e97824 */ /* 0x140fe400078e02e7 */
[C---:B------:R-:W-:Y:S02]  /*136f0*/  IMAD R232, R0.reuse, 0x2, R231 ;  /* 0x0000000200e87824 */ /* 0x040fe400078e02e7 */
[----:B------:R-:W-:Y:S02]  /*13700*/  IMAD R234, R0, 0x2, R233 ;  /* 0x0000000200ea7824 */ /* 0x000fe400078e02e9 */
[----:B------:R-:W-:Y:S01]  /*13710*/  IMAD R236, R3, 0x2, R232 ;  /* 0x0000000203ec7824 */ /* 0x000fe200078e02e8 */
[----:B------:R-:W-:Y:S04]  /*13720*/  LDSM.16.M88.4 R16, [R224+0x4100] ;  /* 0x00410000e010783b */ /* 0x000fe80000000200 */
[----:B------:R-:W1:Y:S04]  /*13730*/  LDSM.16.M88.4 R4, [R231+0xa100] ;  /* 0x00a10000e704783b */ /* 0x000e680000000200 */
[----:B------:R-:W2:Y:S04]  /*13740*/  LDSM.16.M88.4 R12, [R224+0x4900] ;  /* 0x00490000e00c783b */ /* 0x000ea80000000200 */
[----:B------:R-:W3:Y:S04]  /*13750*/  LDSM.16.M88.4 R20, [R224+0x5100] ;  /* 0x00510000e014783b */ /* 0x000ee80000000200 */
[----:B------:R-:W4:Y:S04]  /*13760*/  LDSM.16.M88.4 R24, [R224+0x5900] ;  /* 0x00590000e018783b */ /* 0x000f280000000200 */
[----:B------:R-:W5:Y:S01]  /*13770*/  LDSM.16.M88.4 R8, [R231+0x8100] ;  /* 0x00810000e708783b */ /* 0x000f620000000200 */
[C---:B-1----:R-:W-:Y:S08]  /*13780*/  HMMA.16816.F32 R36, R4.reuse, R16, RZ ;  /* 0x000000100424723c */ /* 0x042ff000000018ff */
[C---:B--2---:R-:W-:Y:S08]  /*13790*/  HMMA.16816.F32 R56, R4.reuse, R12, RZ ;  /* 0x0000000c0438723c */ /* 0x044ff000000018ff */
[C---:B---3--:R-:W-:Y:S08]  /*137a0*/  HMMA.16816.F32 R60, R4.reuse, R20, RZ ;  /* 0x00000014043c723c */ /* 0x048ff000000018ff */
[C---:B----4-:R-:W-:Y:S08]  /*137b0*/  HMMA.16816.F32 R64, R4.reuse, R24, RZ ;  /* 0x000000180440723c */ /* 0x050ff000000018ff */
[C---:B------:R-:W-:Y:S08]  /*137c0*/  HMMA.16816.F32 R40, R4.reuse, R18, RZ ;  /* 0x000000120428723c */ /* 0x040ff000000018ff */
[C---:B------:R-:W-:Y:S08]  /*137d0*/  HMMA.16816.F32 R80, R4.reuse, R14, RZ ;  /* 0x0000000e0450723c */ /* 0x040ff000000018ff */
[C---:B------:R-:W-:Y:S08]  /*137e0*/  HMMA.16816.F32 R84, R4.reuse, R22, RZ ;  /* 0x000000160454723c */ /* 0x040ff000000018ff */
[----:B------:R-:W-:Y:S07]  /*137f0*/  HMMA.16816.F32 R96, R4, R26, RZ ;  /* 0x0000001a0460723c */ /* 0x000fee00000018ff */
[----:B------:R-:W-:Y:S01]  /*13800*/  IMAD.U32 R5, RZ, RZ, UR21 ;  /* 0x00000015ff057e24 */ /* 0x000fe2000f8e00ff */
[----:B------:R-:W-:Y:S01]  /*13810*/  IADD3 R6, R224, 0x4100, RZ ;  /* 0x00004100e0067810 */ /* 0x000fe20007ffe0ff */
[----:B------:R-:W-:Y:S01]  /*13820*/  IMAD.U32 R4, RZ, RZ, UR20 ;  /* 0x00000014ff047e24 */ /* 0x000fe2000f8e00ff */
[----:B-----5:R-:W-:Y:S01]  /*13830*/  HMMA.16816.F32 R108, R8, R16, RZ ;  /* 0x00000010086c723c */ /* 0x020fe200000018ff */
[----:B------:R-:W-:Y:S01]  /*13840*/  IMAD.U32 R5, RZ, RZ, UR6 ;  /* 0x00000006ff057e24 */ /* 0x000fe2000f8e00ff */
[----:B------:R-:W-:Y:S01]  /*13850*/  USHF.L.U32 UR6, UR4, 0x5, URZ ;  /* 0x0000000504067899 */ /* 0x000fe2000800063f */
[----:B------:R-:W-:-:S02]  /*13860*/  @P1 IADD3 R235, R6, -0x20, RZ ;  /* 0xffffffe006eb1810 */ /* 0x000fc40007ffe0ff */
[C---:B------:R-:W-:Y:S01]  /*13870*/  LEA R2, P0, R4.reuse, R138, 0x6 ;  /* 0x0000008a04027211 */ /* 0x040fe200078030ff */
[----:B------:R-:W-:Y:S01]  /*13880*/  UIADD3 UR4, UP0, UR6, 0x80, URZ ;  /* 0x0000008006047890 */ /* 0x000fe2000ff1e03f */
[----:B------:R-:W-:Y:S01]  /*13890*/  IADD3 R5, R5, UR21, RZ ;  /* 0x0000001505057c10 */ /* 0x000fe2000fffe0ff */
[C---:B------:R-:W-:Y:S01]  /*138a0*/  HMMA.16816.F32 R112, R8.reuse, R18, RZ ;  /* 0x000000120870723c */ /* 0x040fe200000018ff */
[----:B------:R-:W-:Y:S01]  /*138b0*/  LDSM.16.M88.4 R32, [R235] ;  /* 0x00000000eb20783b */ /* 0x000fe20000000200 */
[----:B------:R-:W-:Y:S01]  /*138c0*/  UIADD3.X UR14, URZ, UR7, URZ, UP0, !UPT ;  /* 0x000000073f0e7290 */ /* 0x000fe200087fe43f */
[----:B------:R-:W-:Y:S01]  /*138d0*/  LEA.HI.X R5, R4, R137, R5, 0x6, P0 ;  /* 0x0000008904057211 */ /* 0x000fe200000f3405 */
[----:B------:R-:W-:Y:S01]  /*138e0*/  UISETP.GE.AND UP0, UPT, UR12, 0x2, UPT ;  /* 0x000000020c00788c */ /* 0x000fe2000bf06270 */
[C---:B------:R-:W-:Y:S01]  /*138f0*/  LEA R4, P0, R2.reuse, c[0x0][0x1f8], 0x1 ;  /* 0x00007e0002047a11 */ /* 0x040fe200078008ff */
[----:B------:R-:W-:Y:S01]  /*13900*/  LDSM.16.M88.4 R28, [R235+0x800] ;  /* 0x00080000eb1c783b */ /* 0x000fe20000000200 */
[----:B------:R-:W-:Y:S01]  /*13910*/  IADD3 R243, R235, 0x800, RZ ;  /* 0x00000800ebf37810 */ /* 0x000fe20007ffe0ff */
[----:B------:R-:W-:Y:S01]  /*13920*/  HMMA.16816.F32 R92, R8, R12, RZ ;  /* 0x0000000c085c723c */ /* 0x000fe200000018ff */
[----:B------:R-:W-:-:S02]  /*13930*/  LEA.HI.X R5, R2, c[0x0][0x1fc], R5, 0x1, P0 ;  /* 0x00007f0002057a11 */ /* 0x000fc400000f0c05 */
[----:B------:R-:W-:Y:S02]  /*13940*/  IADD3 R2, -R76, UR19, RZ ;  /* 0x000000134c027c10 */ /* 0x000fe4000fffe1ff */
[----:B------:R-:W-:Y:S02]  /*13950*/  IADD3 R6, P0, R4, UR6, RZ ;  /* 0x0000000604067c10 */ /* 0x000fe4000ff1e0ff */
[C---:B------:R-:W-:Y:S01]  /*13960*/  ISETP.LT.OR P3, PT, R2.reuse, 0x1, P6 ;  /* 0x000000010200780c */ /* 0x040fe20003761670 */
[----:B------:R-:W-:Y:S01]  /*13970*/  HMMA.16816.F32 R100, R8, R14, RZ ;  /* 0x0000000e0864723c */ /* 0x000fe200000018ff */
[C---:B------:R-:W-:Y:S01]  /*13980*/  ISETP.LT.OR P2, PT, R2.reuse, 0x1, P2 ;  /* 0x000000010200780c */ /* 0x040fe20001741670 */
[----:B------:R-:W1:Y:S01]  /*13990*/  LDSM.16.M88.4 R12, [R233+0xa100] ;  /* 0x00a10000e90c783b */ /* 0x000e620000000200 */
[----:B------:R-:W-:Y:S02]  /*139a0*/  ISETP.LT.OR P1, PT, R2, 0x11, P6 ;  /* 0x000000110200780c */ /* 0x000fe40003721670 */
[----:B------:R-:W-:-:S02]  /*139b0*/  IADD3.X R7, R5, UR7, RZ, P0, !PT ;  /* 0x0000000705077c10 */ /* 0x000fc400087fe4ff */
[----:B------:R-:W-:Y:S01]  /*139c0*/  LOP3.LUT P0, RZ, R161, 0x1, RZ, 0xc0, !PT ;  /* 0x00000001a1ff7812 */ /* 0x000fe2000780c0ff */
[C---:B------:R-:W-:Y:S01]  /*139d0*/  HMMA.16816.F32 R88, R8.reuse, R20, RZ ;  /* 0x000000140858723c */ /* 0x040fe200000018ff */
[C---:B------:R-:W-:Y:S02]  /*139e0*/  IADD3 R242, R235.reuse, 0x1000, RZ ;  /* 0x00001000ebf27810 */ /* 0x040fe40007ffe0ff */
[C---:B------:R-:W-:Y:S02]  /*139f0*/  IADD3 R241, R235.reuse, 0x1800, RZ ;  /* 0x00001800ebf17810 */ /* 0x040fe40007ffe0ff */
[C---:B------:R-:W-:Y:S02]  /*13a00*/  IADD3 R240, R235.reuse, 0x2000, RZ ;  /* 0x00002000ebf07810 */ /* 0x040fe40007ffe0ff */
[C---:B------:R-:W-:Y:S01]  /*13a10*/  IADD3 R239, R235.reuse, 0x2800, RZ ;  /* 0x00002800ebef7810 */ /* 0x040fe20007ffe0ff */
[----:B------:R-:W-:Y:S01]  /*13a20*/  HMMA.16816.F32 R104, R8, R22, RZ ;  /* 0x000000160868723c */ /* 0x000fe200000018ff */
[----:B------:R-:W-:Y:S01]  /*13a30*/  LDSM.16.M88.4 R20, [R235+0x1800] ;  /* 0x00180000eb14783b */ /* 0x000fe20000000200 */
[----:B------:R-:W-:-:S02]  /*13a40*/  IADD3 R238, R235, 0x3000, RZ ;  /* 0x00003000ebee7810 */ /* 0x000fc40007ffe0ff */
[----:B------:R-:W-:-:S04]  /*13a50*/  IADD3 R237, R235, 0x3800, RZ ;  /* 0x00003800ebed7810 */ /* 0x000fc80007ffe0ff */
[C---:B------:R-:W-:Y:S08]  /*13a60*/  HMMA.16816.F32 R72, R8.reuse, R24, RZ ;  /* 0x000000180848723c */ /* 0x040ff000000018ff */
[----:B------:R-:W-:Y:S01]  /*13a70*/  HMMA.16816.F32 R68, R8, R26, RZ ;  /* 0x0000001a0844723c */ /* 0x000fe200000018ff */
[----:B------:R-:W2:Y:S06]  /*13a80*/  LDSM.16.M88.4 R24, [R235+0x1000] ;  /* 0x00100000eb18783b */ /* 0x000eac0000000200 */
[----:B------:R-:W-:Y:S01]  /*13a90*/  IMAD.U32 R8, RZ, RZ, UR6 ;  /* 0x00000006ff087e24 */ /* 0x000fe2000f8e00ff */
[----:B-1----:R-:W-:Y:S04]  /*13aa0*/  HMMA.16816.F32 R76, R12, R30, R80 ;  /* 0x0000001e0c4c723c */ /* 0x002fe80000001850 */
[----:B------:R-:W-:-:S02]  /*13ab0*/  IADD3 R18, P5, P4, R8, 0x80, R4 ;  /* 0x0000008008127810 */ /* 0x000fc40007cbe004 */
[----:B------:R-:W1:Y:S02]  /*13ac0*/  LDSM.16.M88.4 R8, [R233+0x8100] ;  /* 0x00810000e908783b */ /* 0x000e640000000200 */
[----:B------:R-:W-:Y:S02]  /*13ad0*/  IADD3.X R19, RZ, UR7, R5, P5, P4 ;  /* 0x00000007ff137c10 */ /* 0x000fe4000afe8405 */
[----:B------:R-:W-:Y:S01]  /*13ae0*/  @!PT LDS RZ, [RZ] ;  /* 0x00000000fffff984 */ /* 0x000fe20000000800 */
[----:B------:R-:W-:Y:S01]  /*13af0*/  @!PT LDS RZ, [RZ] ;  /* 0x00000000fffff984 */ /* 0x000fe20000000800 */
[----:B------:R-:W-:Y:S01]  /*13b00*/  @!PT LDS RZ, [RZ] ;  /* 0x00000000fffff984 */ /* 0x000fe20000000800 */
[----:B------:R3:W-:Y:S01]  /*13b10*/  LDGSTS.E.BYPASS.LTC128B.128 [R244+0x100], [R4.64], !P3 ;  /* 0x0010000004f47fae */ /* 0x0007e2000d901d5c */
[C---:B------:R-:W-:Y:S01]  /*13b20*/  ISETP.LT.OR P5, PT, R2.reuse, 0x21, P6 ;  /* 0x000000210200780c */ /* 0x040fe200037a1670 */
[----:B------:R-:W-:Y:S01]  /*13b30*/  HMMA.16816.F32 R36, R12, R32, R36 ;  /* 0x000000200c24723c */ /* 0x000fe20000001824 */
[----:B------:R-:W-:Y:S01]  /*13b40*/  LOP3.LUT P3, RZ, R53, 0x4, RZ, 0xc0, !PT ;  /* 0x0000000435ff7812 */ /* 0x000fe2000786c0ff */
[----:B------:R3:W-:Y:S01]  /*13b50*/  LDGSTS.E.BYPASS.LTC128B.128 [R244+0x2100], [R4.64+0x80], !P2 ;  /* 0x0210008004f47fae */ /* 0x0007e2000d101d5c */
[----:B------:R-:W-:-:S03]  /*13b60*/  ISETP.LT.OR P2, PT, R2, 0x11, P0 ;  /* 0x000000110200780c */ /* 0x000fc60000741670 */
[----:B------:R4:W-:Y:S02]  /*13b70*/  LDGSTS.E.BYPASS.LTC128B.128 [R244+0x900], [R6.64], !P1 ;  /* 0x0090000006f47fae */ /* 0x0009e4000c901d5c */
[C---:B------:R-:W-:Y:S08]  /*13b80*/  HMMA.16816.F32 R124, R12.reuse, R34, R40 ;  /* 0x000000220c7c723c */ /* 0x040ff00000001828 */
[----:B------:R5:W-:Y:S01]  /*13b90*/  LDGSTS.E.BYPASS.LTC128B.128 [R244+0x2900], [R18.64], !P2 ;  /* 0x0290000012f47fae */ /* 0x000be2000d101d5c */
[----:B------:R-:W-:Y:S01]  /*13ba0*/  ISETP.LT.OR P2, PT, R2, 0x31, P6 ;  /* 0x000000310200780c */ /* 0x000fe20003741670 */
[C---:B------:R-:W-:Y:S08]  /*13bb0*/  HMMA.16816.F32 R56, R12.reuse, R28, R56 ;  /* 0x0000001c0c38723c */ /* 0x040ff00000001838 */
[----:B--2---:R-:W-:Y:S01]  /*13bc0*/  HMMA.16816.F32 R84, R12, R26, R84 ;  /* 0x0000001a0c54723c */ /* 0x004fe20000001854 */
[----:B---3--:R-:W-:-:S04]  /*13bd0*/  IADD3 R4, P1, R6, UR6, RZ ;  /* 0x0000000606047c10 */ /* 0x008fc8000ff3e0ff */
[----:B------:R-:W-:-:S03]  /*13be0*/  IADD3.X R5, R7, UR7, RZ, P1, !PT ;  /* 0x0000000707057c10 */ /* 0x000fc60008ffe4ff */
[C---:B-1----:R-:W-:Y:S01]  /*13bf0*/  HMMA.16816.F32 R108, R8.reuse, R32, R108 ;  /* 0x00000020086c723c */ /* 0x042fe2000000186c */
[----:B------:R-:W-:Y:S02]  /*13c00*/  LOP3.LUT P1, RZ, R161, 0x1, RZ, 0xc0, !PT ;  /* 0x00000001a1ff7812 */ /* 0x000fe4000782c0ff */
[----:B----4-:R-:W-:Y:S01]  /*13c10*/  IADD3 R6, P0, R6, UR4, RZ ;  /* 0x0000000406067c10 */ /* 0x010fe2000ff1e0ff */
[----:B------:R1:W-:Y:S01]  /*13c20*/  LDGSTS.E.BYPASS.LTC128B.128 [R244+0x1100], [R4.64], !P5 ;  /* 0x0110000004f47fae */ /* 0x0003e2000e901d5c */
[C---:B------:R-:W-:Y:S02]  /*13c30*/  ISETP.LT.OR P4, PT, R2.reuse, 0x21, P1 ;  /* 0x000000210200780c */ /* 0x040fe40000f81670 */
[----:B------:R-:W-:Y:S01]  /*13c40*/  IADD3.X R7, R7, UR14, RZ, P0, !PT ;  /* 0x0000000e07077c10 */ /* 0x000fe200087fe4ff */
[----:B------:R-:W-:Y:S01]  /*13c50*/  HMMA.16816.F32 R80, R8, R34, R112 ;  /* 0x000000220850723c */ /* 0x000fe20000001870 */
[----:B------:R-:W-:Y:S01]  /*13c60*/  ISETP.LT.OR P1, PT, R2, 0x31, P1 ;  /* 0x000000310200780c */ /* 0x000fe20000f21670 */
[----:B------:R-:W-:Y:S01]  /*13c70*/  IMAD.MOV.U32 R2, RZ, RZ, 0x40 ;  /* 0x00000040ff027424 */ /* 0x000fe200078e00ff */
[----:B------:R-:W-:-:S04]  /*13c80*/  IADD3 R16, P0, R4, UR6, RZ ;  /* 0x0000000604107c10 */ /* 0x000fc8000ff1e0ff */
[----:B------:R-:W-:Y:S01]  /*13c90*/  IADD3.X R17, R5, UR7, RZ, P0, !PT ;  /* 0x0000000705117c10 */ /* 0x000fe200087fe4ff */
[C---:B------:R-:W-:Y:S01]  /*13ca0*/  HMMA.16816.F32 R32, R8.reuse, R30, R100 ;  /* 0x0000001e0820723c */ /* 0x040fe20000001864 */
[----:B------:R-:W-:Y:S01]  /*13cb0*/  SEL R2, R2, 0xffffffc0, !P3 ;  /* 0xffffffc002027807 */ /* 0x000fe20005800000 */
[----:B------:R2:W-:Y:S04]  /*13cc0*/  LDGSTS.E.BYPASS.LTC128B.128 [R244+0x3100], [R6.64], !P4 ;  /* 0x0310000006f47fae */ /* 0x0005e8000e101d5c */
[----:B------:R-:W-:Y:S01]  /*13cd0*/  IMAD.IADD R230, R224, 0x1, R2 ;  /* 0x00000001e0e67824 */ /* 0x000fe200078e0202 */
[----:B------:R5:W-:Y:S01]  /*13ce0*/  LDGSTS.E.BYPASS.LTC128B.128 [R244+0x1900], [R16.64], !P2 ;  /* 0x0190000010f47fae */ /* 0x000be2000d101d5c */
[----:B------:R-:W-:Y:S01]  /*13cf0*/  HMMA.16816.F32 R120, R8, R28, R92 ;  /* 0x0000001c0878723c */ /* 0x000fe2000000185c */
[----:B------:R-:W-:Y:S01]  /*13d00*/  IMAD.IADD R229, R2, 0x1, R235 ;  /* 0x0000000102e57824 */ /* 0x000fe200078e02eb */
[----:B------:R-:W-:-:S02]  /*13d10*/  LOP3.LUT R2, R152, R153, RZ, 0xfc, !PT ;  /* 0x0000009998027212 */ /* 0x000fc400078efcff */
[----:B-1----:R-:W-:-:S04]  /*13d20*/  IADD3 R4, P0, R4, UR4, RZ ;  /* 0x0000000404047c10 */ /* 0x002fc8000ff1e0ff */
[----:B------:R-:W-:Y:S01]  /*13d30*/  HMMA.16816.F32 R128, R8, R24, R88 ;  /* 0x000000180880723c */ /* 0x000fe20000001858 */
[----:B------:R-:W-:Y:S02]  /*13d40*/  IADD3.X R5, R5, UR14, RZ, P0, !PT ;  /* 0x0000000e05057c10 */ /* 0x000fe400087fe4ff */
[----:B------:R-:W-:-:S03]  /*13d50*/  PLOP3.LUT P0, PT, PT, PT, UP0, 0x80, 0x0 ;  /* 0x000000000000781c */ /* 0x000fc60003f0f008 */
[----:B------:R2:W-:Y:S02]  /*13d60*/  LDGSTS.E.BYPASS.LTC128B.128 [R244+0x3900], [R4.64], !P1 ;  /* 0x0390000004f47fae */ /* 0x0005e4000c901d5c */
[C---:B------:R-:W-:Y:S02]  /*13d70*/  HMMA.16816.F32 R132, R8.reuse, R20, R72 ;  /* 0x000000140884723c */ /* 0x040fe40000001848 */
[----:B------:R-:W-:Y:S04]  /*13d80*/  LDSM.16.M88.4 R52, [R230+0x4100] ;  /* 0x00410000e634783b */ /* 0x000fe80000000200 */
[----:B------:R-:W-:Y:S02]  /*13d90*/  LDSM.16.M88.4 R44, [R230+0x5100] ;  /* 0x00510000e62c783b */ /* 0x000fe40000000200 */
[C---:B------:R-:W-:Y:S02]  /*13da0*/  HMMA.16816.F32 R104, R8.reuse, R26, R104 ;  /* 0x0000001a0868723c */ /* 0x040fe40000001868 */
[----:B-----5:R-:W1:Y:S04]  /*13db0*/  LDSM.16.M88.4 R16, [R232+0xa100] ;  /* 0x00a10000e810783b */ /* 0x020e680000000200 */
[----:B------:R-:W3:Y:S02]  /*13dc0*/  LDSM.16.M88.4 R48, [R230+0x4900] ;  /* 0x00490000e630783b */ /* 0x000ee40000000200 */
[----:B------:R-:W-:Y:S02]  /*13dd0*/  HMMA.16816.F32 R100, R8, R22, R68 ;  /* 0x000000160864723c */ /* 0x000fe40000001844 */
[----:B------:R-:W4:Y:S04]  /*13de0*/  LDSM.16.M88.4 R8, [R232+0x8100] ;  /* 0x00810000e808783b */ /* 0x000f280000000200 */
[----:B------:R-:W5:Y:S02]  /*13df0*/  LDSM.16.M88.4 R40, [R230+0x5900] ;  /* 0x00590000e628783b */ /* 0x000f640000000200 */
[C---:B------:R-:W-:Y:S02]  /*13e00*/  HMMA.16816.F32 R60, R12.reuse, R24, R60 ;  /* 0x000000180c3c723c */ /* 0x040fe4000000183c */
[----:B--2---:R-:W-:Y:S04]  /*13e10*/  LDSM.16.M88.4 R4, [R234+0xa100] ;  /* 0x00a10000ea04783b */ /* 0x004fe80000000200 */
[----:B------:R-:W2:Y:S02]  /*13e20*/  LDSM.16.M88.4 R28, [R229] ;  /* 0x00000000e51c783b */ /* 0x000ea40000000200 */
[C---:B------:R-:W-:Y:S02]  /*13e30*/  HMMA.16816.F32 R64, R12.reuse, R20, R64 ;  /* 0x000000140c40723c */ /* 0x040fe40000001840 */
[----:B------:R-:W2:Y:S04]  /*13e40*/  LDSM.16.M88.4 R24, [R229+0x800] ;  /* 0x00080000e518783b */ /* 0x000ea80000000200 */
[----:B------:R-:W0:Y:S02]  /*13e50*/  LDGDEPBAR ;  /* 0x00000000000079af */ /* 0x000e240000000000 */
[----:B------:R-:W-:Y:S02]  /*13e60*/  HMMA.16816.F32 R96, R12, R22, R96 ;  /* 0x000000160c60723c */ /* 0x000fe40000001860 */
[----:B------:R-:W2:Y:S04]  /*13e70*/  LDSM.16.M88.4 R20, [R229+0x1000] ;  /* 0x00100000e514783b */ /* 0x000ea80000000200 */
[----:B------:R-:W2:Y:S02]  /*13e80*/  LDSM.16.M88.4 R12, [R234+0x8100] ;  /* 0x00810000ea0c783b */ /* 0x000ea40000000200 */
[C---:B-1----:R-:W-:Y:S02]  /*13e90*/  HMMA.16816.F32 R72, R16.reuse, R52, R36 ;  /* 0x000000341048723c */ /* 0x042fe40000001824 */
[----:B------:R-:W1:Y:S06]  /*13ea0*/  LDSM.16.M88.4 R36, [R229+0x1800] ;  /* 0x00180000e524783b */ /* 0x000e6c0000000200 */
[C---:B------:R-:W-:Y:S08]  /*13eb0*/  HMMA.16816.F32 R68, R16.reuse, R46, R84 ;  /* 0x0000002e1044723c */ /* 0x040ff00000001854 */
[C---:B---3--:R-:W-:Y:S08]  /*13ec0*/  HMMA.16816.F32 R112, R16.reuse, R48, R56 ;  /* 0x000000301070723c */ /* 0x048ff00000001838 */
[C---:B------:R-:W-:Y:S08]  /*13ed0*/  HMMA.16816.F32 R116, R16.reuse, R44, R60 ;  /* 0x0000002c1074723c */ /* 0x040ff0000000183c */
[----:B------:R-:W-:Y:S08]  /*13ee0*/  HMMA.16816.F32 R92, R16, R54, R124 ;  /* 0x00000036105c723c */ /* 0x000ff0000000187c */
[C---:B----4-:R-:W-:Y:S08]  /*13ef0*/  HMMA.16816.F32 R84, R8.reuse, R52, R108 ;  /* 0x000000340854723c */ /* 0x050ff0000000186c */
[----:B------:R-:W-:Y:S08]  /*13f00*/  HMMA.16816.F32 R80, R8, R54, R80 ;  /* 0x000000360850723c */ /* 0x000ff00000001850 */
[C---:B-----5:R-:W-:Y:S08]  /*13f10*/  HMMA.16816.F32 R88, R16.reuse, R40, R64 ;  /* 0x000000281058723c */ /* 0x060ff00000001840 */
        /* <DEDUP_REMOVED lines=10> */
[----:B------:R-:W3:Y:S03]  /*13fc0*/  LDSM.16.M88.4 R40, [R224+0x6900] ;  /* 0x00690000e028783b */ /* 0x000ee60000000200 */
[C---:B--2---:R-:W-:Y:S08]  /*13fd0*/  HMMA.16816.F32 R96, R4.reuse, R30, R92 ;  /* 0x0000001e0460723c */ /* 0x044ff0000000185c */
[C---:B------:R-:W-:Y:S08]  /*13fe0*/  HMMA.16816.F32 R100, R4.reuse, R24, R112 ;  /* 0x000000180464723c */ /* 0x040ff00000001870 */
[----:B------:R-:W-:Y:S08]  /*13ff0*/  HMMA.16816.F32 R140, R4, R20, R116 ;  /* 0x00000014048c723c */ /* 0x000ff00000001874 */
        /* <DEDUP_REMOVED lines=12> */
[----:B------:R-:W2:Y:S03]  /*140c0*/  LDSM.16.M88.4 R16, [R224+0x7900] ;  /* 0x00790000e010783b */ /* 0x000ea60000000200 */
[C---:B------:R-:W-:Y:S01]  /*140d0*/  HMMA.16816.F32 R76, R4.reuse, R26, R76 ;  /* 0x0000001a044c723c */ /* 0x040fe2000000184c */
[----:B------:R-:W-:Y:S07]  /*140e0*/  LDSM.16.M88.4 R24, [R235+0x2800] ;  /* 0x00280000eb18783b */ /* 0x000fee0000000200 */
[C---:B------:R-:W-:Y:S01]  /*140f0*/  HMMA.16816.F32 R104, R4.reuse, R22, R68 ;  /* 0x000000160468723c */ /* 0x040fe20000001844 */
[----:B------:R-:W4:Y:S07]  /*14100*/  LDSM.16.M88.4 R20, [R233+0xc100] ;  /* 0x00c10000e914783b */ /* 0x000f2e0000000200 */
[C---:B------:R-:W-:Y:S01]  /*14110*/  HMMA.16816.F32 R72, R4.reuse, R28, R72 ;  /* 0x0000001c0448723c */ /* 0x040fe20000001848 */
[----:B------:R-:W-:Y:S07]  /*14120*/  LDSM.16.M88.4 R28, [R235+0x2000] ;  /* 0x00200000eb1c783b */ /* 0x000fee0000000200 */
[C---:B------:R-:W-:Y:S08]  /*14130*/  HMMA.16816.F32 R136, R4.reuse, R36, R88 ;  /* 0x000000240488723c */ /* 0x040ff00000001858 */
[----:B------:R-:W-:Y:S01]  /*14140*/  HMMA.16816.F32 R132, R4, R38, R56 ;  /* 0x000000260484723c */ /* 0x000fe20000001838 */
[----:B------:R-:W5:Y:S07]  /*14150*/  LDSM.16.M88.4 R4, [R233+0xe100] ;  /* 0x00e10000e904783b */ /* 0x000f6e0000000200 */
[C---:B---3--:R-:W-:Y:S08]  /*14160*/  HMMA.16816.F32 R60, R8.reuse, R40, R100 ;  /* 0x00000028083c723c */ /* 0x048ff00000001864 */
[----:B------:R-:W-:Y:S08]  /*14170*/  HMMA.16816.F32 R56, R8, R42, R76 ;  /* 0x0000002a0838723c */ /* 0x000ff0000000184c */
[C---:B-1----:R-:W-:Y:S08]  /*14180*/  HMMA.16816.F32 R36, R12.reuse, R40, R120 ;  /* 0x000000280c24723c */ /* 0x042ff00000001878 */
[----:B------:R-:W-:Y:S08]  /*14190*/  HMMA.16816.F32 R40, R12, R42, R116 ;  /* 0x0000002a0c28723c */ /* 0x000ff00000001874 */
[C---:B------:R-:W-:Y:S08]  /*141a0*/  HMMA.16816.F32 R72, R8.reuse, R48, R72 ;  /* 0x000000300848723c */ /* 0x040ff00000001848 */
[----:B------:R-:W-:Y:S08]  /*141b0*/  HMMA.16816.F32 R68, R8, R50, R96 ;  /* 0x000000320844723c */ /* 0x000ff00000001860 */
[C---:B------:R-:W-:Y:S08]  /*141c0*/  HMMA.16816.F32 R76, R12.reuse, R48, R128 ;  /* 0x000000300c4c723c */ /* 0x040ff00000001880 */
[----:B------:R-:W-:Y:S01]  /*141d0*/  HMMA.16816.F32 R64, R12, R50, R124 ;  /* 0x000000320c40723c */ /* 0x000fe2000000187c */
[----:B------:R-:W-:Y:S07]  /*141e0*/  LDSM.16.M88.4 R48, [R230+0x6100] ;  /* 0x00610000e630783b */ /* 0x000fee0000000200 */
[C---:B------:R-:W-:Y:S08]  /*141f0*/  HMMA.16816.F32 R88, R8.reuse, R32, R140 ;  /* 0x000000200858723c */ /* 0x040ff0000000188c */
[C---:B------:R-:W-:Y:S08]  /*14200*/  HMMA.16816.F32 R104, R8.reuse, R34, R104 ;  /* 0x000000220868723c */ /* 0x040ff00000001868 */
[C---:B--2---:R-:W-:Y:S08]  /*14210*/  HMMA.16816.F32 R100, R8.reuse, R16, R136 ;  /* 0x000000100864723c */ /* 0x044ff00000001888 */
        /* <DEDUP_REMOVED lines=67> */
[----:B------:R-:W-:Y:S01]  /*14650*/  UIADD3 UR5, UR12, -0x2, URZ ;  /* 0xfffffffe0c057890 */ /* 0x000fe2000fffe03f */
[----:B------:R-:W-:Y:S01]  /*14660*/  LOP3.LUT P5, RZ, R161, 0x1, RZ, 0xc0, !PT ;  /* 0x00000001a1ff7812 */ /* 0x000fe200078ac0ff */
[----:B------:R-:W-:-:S02]  /*14670*/  UIADD3 UR22, UP0, UR22, 0x80, URZ ;  /* 0x0000008016167890 */ /* 0x000fc4000ff1e03f */
[----:B------:R-:W-:Y:S02]  /*14680*/  USHF.R.S32.HI UR4, URZ, 0x1f, UR5 ;  /* 0x0000001f3f047899 */ /* 0x000fe40008011405 */
[----:B------:R-:W-:Y:S01]  /*14690*/  UIMAD UR11, UR11, UR5, URZ ;  /* 0x000000050b0b72a4 */ /* 0x000fe2000f8e023f */
[----:B------:R-:W-:Y:S01]  /*146a0*/  IMAD.WIDE.U32 R6, R154, UR5, R158 ;  /* 0x000000059a067c25 */ /* 0x000fe2000f8e009e */
[----:B------:R-:W-:Y:S02]  /*146b0*/  USHF.L.U32 UR5, UR8, 0x5, URZ ;  /* 0x0000000508057899 */ /* 0x000fe4000800063f */
[----:B------:R-:W-:Y:S02]  /*146c0*/  UIMAD UR11, UR4, UR10, UR11 ;  /* 0x0000000a040b72a4 */ /* 0x000fe4000f8e020b */
[----:B------:R-:W-:Y:S01]  /*146d0*/  LEA R4, P0, R6, c[0x0][0x1c8], 0x1 ;  /* 0x0000720006047a11 */ /* 0x000fe200078008ff */
[----:B------:R-:W-:Y:S02]  /*146e0*/  ULDC UR4, c[0x0][0x1e4] ;  /* 0x0000790000047ab9 */ /* 0x000fe40000000800 */
[----:B------:R-:W-:Y:S01]  /*146f0*/  USHF.L.U64.HI UR4, UR8, UR9, UR4 ;  /* 0x0000000908047299 */ /* 0x000fe20008010204 */
[----:B------:R-:W-:Y:S01]  /*14700*/  IADD3 R5, R7, UR11, RZ ;  /* 0x0000000b07057c10 */ /* 0x000fe2000fffe0ff */
[----:B------:R-:W-:Y:S01]  /*14710*/  IMAD.U32 R7, RZ, RZ, UR5 ;  /* 0x00000005ff077e24 */ /* 0x000fe2000f8e00ff */
[----:B------:R-:W-:-:S02]  /*14720*/  UIADD3.X UR8, URZ, UR17, URZ, UP0, !UPT ;  /* 0x000000113f087290 */ /* 0x000fc400087fe43f */
        /* <DEDUP_REMOVED lines=24> */
.L_x_1673:
[----:B---3--:R-:W-:Y:S01]  /*148b0*/  LOP3.LUT R4, R155, 0xffffffe0, RZ, 0xc0, !PT ;  /* 0xffffffe09b047812 */ /* 0x008fe200078ec0ff */
[----:B------:R-:W-:Y:S01]  /*148c0*/  UMOV UR4, 0xffffffc0 ;  /* 0xffffffc000047882 */ /* 0x000fe20000000000 */
[----:B------:R-:W-:Y:S01]  /*148d0*/  LEA.HI R6, R157, R177, RZ, 0x2 ;  /* 0x000000b19d067211 */ /* 0x000fe200078f10ff */
[----:B------:R-:W-:Y:S01]  /*148e0*/  UIMAD UR4, UR15, UR4, 0x1 ;  /* 0x000000010f0474a4 */ /* 0x000fe2000f8e0204 */
[----:B------:R-:W-:Y:S01]  /*148f0*/  SHF.R.S32.HI R5, RZ, 0x1f, R156 ;  /* 0x0000001fff057819 */ /* 0x000fe2000001149c */
[----:B------:R-:W-:Y:S01]  /*14900*/  IMAD.IADD R4, R177, 0x1, -R4 ;  /* 0x00000001b1047824 */ /* 0x000fe200078e0a04 */
[----:B------:R-:W-:Y:S01]  /*14910*/  LOP3.LUT R6, R6, 0xfffffffc, RZ, 0xc0, !PT ;  /* 0xfffffffc06067812 */ /* 0x000fe200078ec0ff */
[----:B------:R-:W-:Y:S01]  /*14920*/  STL [R1+0x98], R242 ;  /* 0x000098f201007387 */ /* 0x000fe20000100800 */
[----:B------:R-:W-:Y:S01]  /*14930*/  LEA.HI R5, R5, R156, RZ, 0x2 ;  /* 0x0000009c05057211 */ /* 0x000fe200078f10ff */
[----:B------:R-:W-:Y:S01]  /*14940*/  IMAD.SHL.U32 R225, R2, 0x2, RZ ;  /* 0x0000000202e17824 */ /* 0x000fe200078e00ff */
[----:B------:R-:W-:Y:S01]  /*14950*/  SHF.R.S32.HI R7, RZ, 0x1f, R4 ;  /* 0x0000001fff077819 */ /* 0x000fe20000011404 */
[----:B------:R-:W-:Y:S01]  /*14960*/  IMAD.IADD R6, R177, 0x1, -R6 ;  /* 0x00000001b1067824 */ /* 0x000fe200078e0a06 */
[----:B------:R-:W-:Y:S01]  /*14970*/  LOP3.LUT R8, R5, 0xffffffc, RZ, 0xc0, !PT ;  /* 0x0ffffffc05087812 */ /* 0x000fe200078ec0ff */
[----:B------:R-:W-:Y:S01]  /*14980*/  STL [R1+0x94], R241 ;  /* 0x000094f101007387 */ /* 0x000fe20000100800 */
[----:B------:R-:W-:Y:S01]  /*14990*/  LEA.HI R7, R7, R4, RZ, 0x2 ;  /* 0x0000000407077211 */ /* 0x000fe200078f10ff */
[--C-:B------:R-:W-:Y:S01]  /*149a0*/  IMAD R226, R3, 0x2, R225.reuse ;  /* 0x0000000203e27824 */ /* 0x100fe200078e02e1 */
[----:B------:R-:W-:Y:S01]  /*149b0*/  LEA.HI R5, R6, R6, RZ, 0x1 ;  /* 0x0000000606057211 */ /* 0x000fe200078f08ff */
[----:B------:R-:W-:Y:S01]  /*149c0*/  IMAD.IADD R9, R156, 0x1, -R8 ;  /* 0x000000019c097824 */ /* 0x000fe200078e0a08 */
[----:B------:R-:W-:Y:S01]  /*149d0*/  LEA.HI.SX32 R8, R7, UR18, 0x1e ;  /* 0x0000001207087c11 */ /* 0x000fe2000f8ff2ff */
[----:B------:R-:W-:Y:S01]  /*149e0*/  STL [R1+0x90], R240 ;  /* 0x000090f001007387 */ /* 0x000fe20000100800 */
[C---:B------:R-:W-:Y:S01]  /*149f0*/  SHF.L.U32 R10, R5.reuse, 0x5, RZ ;  /* 0x00000005050a7819 */ /* 0x040fe200000006ff */
[----:B------:R-:W-:Y:S01]  /*14a00*/  IMAD R228, R0, 0x2, R225 ;  /* 0x0000000200e47824 */ /* 0x000fe200078e02e1 */
[----:B------:R-:W-:Y:S01]  /*14a10*/  LOP3.LUT R5, R5, 0x1ffffffe, RZ, 0xc0, !PT ;  /* 0x1ffffffe05057812 */ /* 0x000fe200078ec0ff */
[----:B------:R-:W-:Y:S01]  /*14a20*/  IMAD R9, R9, 0x10, R8 ;  /* 0x0000001009097824 */ /* 0x000fe200078e0208 */
[----:B------:R-:W-:Y:S01]  /*14a30*/  LOP3.LUT R8, R10, 0xffffffc0, RZ, 0xc0, !PT ;  /* 0xffffffc00a087812 */ /* 0x000fe200078ec0ff */
[----:B------:R-:W-:Y:S01]  /*14a40*/  STL [R1+0x8c], R239 ;  /* 0x00008cef01007387 */ /* 0x000fe20000100800 */
[----:B------:R-:W-:Y:S01]  /*14a50*/  PLOP3.LUT P1, PT, PT, PT, UP2, 0x80, 0x0 ;  /* 0x000000000000781c */ /* 0x000fe20003f2f028 */
[----:B------:R-:W-:Y:S01]  /*14a60*/  IMAD.IADD R6, R6, 0x1, -R5 ;  /* 0x0000000106067824 */ /* 0x000fe200078e0a05 */
[----:B------:R-:W-:Y:S01]  /*14a70*/  PLOP3.LUT P0, PT, PT, PT, UP2, 0x80, 0x0 ;  /* 0x000000000000781c */ /* 0x000fe20003f0f028 */
[----:B------:R-:W-:Y:S01]  /*14a80*/  IMAD.IADD R5, R8, 0x1, R9 ;  /* 0x0000000108057824 */ /* 0x000fe200078e0209 */
[----:B------:R-:W-:Y:S01]  /*14a90*/  LOP3.LUT R7, R7, 0x7ffffffc, RZ, 0xc0, !PT ;  /* 0x7ffffffc07077812 */ /* 0x000fe200078ec0ff */
[----:B------:R-:W-:Y:S01]  /*14aa0*/  STL [R1+0x88], R238 ;  /* 0x000088ee01007387 */ /* 0x000fe20000100800 */
[----:B------:R-:W-:-:S02]  /*14ab0*/  LEA R227, R0, R226, 0x1 ;  /* 0x000000e200e37211 */ /* 0x000fc400078e08ff */
[----:B------:R-:W-:Y:S01]  /*14ac0*/  LEA R11, R6, R5, 0x3 ;  /* 0x00000005060b7211 */ /* 0x000fe200078e18ff */
[----:B------:R-:W-:Y:S01]  /*14ad0*/  IMAD.IADD R4, R4, 0x1, -R7 ;  /* 0x0000000104047824 */ /* 0x000fe200078e0a07 */
[----:B------:R-:W-:Y:S01]  /*14ae0*/  STL [R1+0x84], R237 ;  /* 0x000084ed01007387 */ /* 0x000fe20000100800 */
[----:B------:R-:W-:Y:S01]  /*14af0*/  IMAD.U32 R7, RZ, RZ, UR4 ;  /* 0x00000004ff077e24 */ /* 0x000fe2000f8e00ff */
[----:B------:R-:W-:Y:S01]  /*14b00*/  ULDC.64 UR4, c[0x0][0x2c8] ;  /* 0x0000b20000047ab9 */ /* 0x000fe20000000a00 */
[----:B------:R-:W-:Y:S01]  /*14b10*/  @P1 IMAD.HI.U32 R5, R11, c[0x0][0x2c8], RZ ;  /* 0x0000b2000b051a27 */ /* 0x000fe200078e00ff */
[----:B------:R-:W-:Y:S01]  /*14b20*/  SHF.L.U32 R10, R4, 0x1, RZ ;  /* 0x00000001040a7819 */ /* 0x000fe200000006ff */
[----:B------:R-:W-:Y:S02]  /*14b30*/  STL [R1+0x80], R236 ;  /* 0x000080ec01007387 */ /* 0x000fe40000100800 */
[----:B------:R-:W-:Y:S01]  /*14b40*/  IMAD.MOV.U32 R6, RZ, RZ, R11 ;  /* 0x000000ffff067224 */ /* 0x000fe200078e000b */
[----:B------:R-:W-:Y:S01]  /*14b50*/  @P0 SHF.R.U32.HI R6, RZ, c[0x0][0x2cc], R5 ;  /* 0x0000b300ff060a19 */ /* 0x000fe20000011605 */
[----:B------:R-:W-:Y:S01]  /*14b60*/  STL [R1+0x7c], R235 ;  /* 0x00007ceb01007387 */ /* 0x000fe20000100800 */
[----:B------:R-:W-:-:S03]  /*14b70*/  IADD3 R4, -R10, UR13, R7 ;  /* 0x0000000d0a047c10 */ /* 0x000fc6000fffe107 */
[----:B------:R-:W1:Y:S01]  /*14b80*/  SHFL.IDX PT, R5, R6, 0x2, 0x1c1f ;  /* 0x005c1f0006057f89 */ /* 0x000e6200000e0000 */
[----:B------:R-:W-:-:S03]  /*14b90*/  IADD3 R9, R4, -UR24, RZ ;  /* 0x8000001804097c10 */ /* 0x000fc6000fffe0ff */
[----:B------:R-:W-:Y:S04]  /*14ba0*/  STL [R1+0x78], R234 ;  /* 0x000078ea01007387 */ /* 0x000fe80000100800 */
[----:B------:R-:W2:Y:S04]  /*14bb0*/  SHFL.IDX PT, R8, R6, 0x3, 0x1c1f ;  /* 0x007c1f0006087f89 */ /* 0x000ea800000e0000 */
[----:B------:R-:W-:Y:S04]  /*14bc0*/  STL [R1+0x74], R233 ;  /* 0x000074e901007387 */ /* 0x000fe80000100800 */
[----:B------:R-:W-:Y:S04]  /*14bd0*/  STL [R1+0x70], R232 ;  /* 0x000070e801007387 */ /* 0x000fe80000100800 */
[----:B------:R-:W-:Y:S04]  /*14be0*/  STL [R1+0x6c], R231 ;  /* 0x00006ce701007387 */ /* 0x000fe80000100800 */
[----:B------:R-:W-:Y:S01]  /*14bf0*/  STL [R1+0x68], R230 ;  /* 0x000068e601007387 */ /* 0x000fe20000100800 */
[----:B-1----:R-:W-:-:S03]  /*14c00*/  IMAD.IADD R5, R9, 0x1, R5 ;  /* 0x0000000109057824 */ /* 0x002fc600078e0205 */
[----:B------:R-:W-:Y:S04]  /*14c10*/  STL [R1+0x64], R229 ;  /* 0x000064e501007387 */ /* 0x000fe80000100800 */
[----:B------:R-:W-:Y:S01]  /*14c20*/  STL [R1+0x60], R224 ;  /* 0x000060e001007387 */ /* 0x000fe20000100800 */
[----:B--2---:R-:W-:-:S03]  /*14c30*/  IMAD.IADD R4, R9, 0x1, R8 ;  /* 0x0000000109047824 */ /* 0x004fc600078e0208 */
[----:B------:R1:W-:Y:S04]  /*14c40*/  STL [R1+0x20], R11 ;  /* 0x0000200b01007387 */ /* 0x0003e80000100800 */
[----:B------:R-:W-:Y:S04]  /*14c50*/  STL [R1+0x3c], R10 ;  /* 0x00003c0a01007387 */ /* 0x000fe80000100800 */
[----:B------:R-:W-:Y:S04]  /*14c60*/  LDSM.16.MT88.4 R104, [R226+0x2100] ;  /* 0x00210000e268783b */ /* 0x000fe80000004200 */
[----:B------:R-:W-:Y:S04]  /*14c70*/  LDSM.16.MT88.4 R112, [R228+0x2100] ;  /* 0x00210000e470783b */ /* 0x000fe80000004200 */
[----:B------:R-:W-:Y:S04]  /*14c80*/  LDSM.16.MT88.4 R116, [R227+0x2100] ;  /* 0x00210000e374783b */ /* 0x000fe80000004200 */
[----:B------:R-:W0:Y:S01]  /*14c90*/  LDGDEPBAR ;  /* 0x00000000000079af */ /* 0x000e220000000000 */
[----:B-1----:R-:W-:-:S04]  /*14ca0*/  IADD3 R11, -R10, UR19, RZ ;  /* 0x000000130a0b7c10 */ /* 0x002fc8000fffe1ff */
        /* <DEDUP_REMOVED lines=22> */
[----:B------:R-:W-:Y:S02]  /*14e10*/  ISETP.GT.AND P1, PT, R4, 0x8, PT ;  /* 0x000000080400780c */ /* 0x000fe40003f24270 */
[----:B------:R-:W-:-:S02]  /*14e20*/  FSEL R18, R103, -INF , P0 ;  /* 0xff80000067127808 */ /* 0x000fc40000000000 */
[----:B------:R-:W-:Y:S01]  /*14e30*/  ISETP.GT.AND P2, PT, R5, 0x19, PT ;  /* 0x000000190500780c */ /* 0x000fe20003f44270 */
[----:B------:R-:W-:Y:S01]  /*14e40*/  LDSM.16.MT88.4 R100, [R225+0x2100] ;  /* 0x00210000e164783b */ /* 0x000fe20000004200 */
[----:B------:R-:W-:Y:S02]  /*14e50*/  FSEL R23, R88, -INF , P3 ;  /* 0xff80000058177808 */ /* 0x000fe40001800000 */
[----:B------:R-:W-:Y:S02]  /*14e60*/  FMNMX.FTZ R7, R22, R7, !PT ;  /* 0x0000000716077209 */ /* 0x000fe40007810000 */
[----:B------:R-:W-:Y:S02]  /*14e70*/  ISETP.GT.AND P0, PT, R4, 0x9, PT ;  /* 0x000000090400780c */ /* 0x000fe40003f04270 */
[----:B------:R-:W-:Y:S02]  /*14e80*/  FSEL R19, R98, -INF , P1 ;  /* 0xff80000062137808 */ /* 0x000fe40000800000 */
[----:B------:R-:W-:-:S02]  /*14e90*/  ISETP.GT.AND P1, PT, R4, 0x10, PT ;  /* 0x000000100400780c */ /* 0x000fc40003f24270 */
        /* <DEDUP_REMOVED lines=8> */
[----:B------:R-:W-:Y:S02]  /*14f20*/  ISETP.GT.AND P1, PT, R4, 0x18, PT ;  /* 0x000000180400780c */ /* 0x000fe40003f24270 */
        /* <DEDUP_REMOVED lines=19> */
[C---:B------:R-:W-:Y:S02]  /*15060*/  ISETP.GT.AND P4, PT, R5.reuse, 0x31, PT ;  /* 0x000000310500780c */ /* 0x040fe40003f84270 */
[C---:B------:R-:W-:Y:S02]  /*15070*/  ISETP.GT.AND P3, PT, R5.reuse, 0x38, PT ;  /* 0x000000380500780c */ /* 0x040fe40003f64270 */
[----:B------:R-:W-:Y:S02]  /*15080*/  ISETP.GT.AND P2, PT, R5, 0x39, PT ;  /* 0x000000390500780c */ /* 0x000fe40003f44270 */
[----:B------:R-:W-:Y:S02]  /*15090*/  FSEL R179, R81, -INF , P0 ;  /* 0xff80000051b37808 */ /* 0x000fe40000000000 */
[----:B------:R-:W-:Y:S02]  /*150a0*/  FMNMX.FTZ R5, R38, R8, !PT ;  /* 0x0000000826057209 */ /* 0x000fe40007810000 */
[----:B------:R-:W-:-:S02]  /*150b0*/  FMNMX.FTZ R7, R176, R7, !PT ;  /* 0x00000007b0077209 */ /* 0x000fc40007810000 */
[----:B------:R-:W-:Y:S02]  /*150c0*/  ISETP.GT.AND P1, PT, R4, 0x20, PT ;  /* 0x000000200400780c */ /* 0x000fe40003f24270 */
[----:B------:R-:W-:Y:S02]  /*150d0*/  FSEL R238, R76, -INF , P5 ;  /* 0xff8000004cee7808 */ /* 0x000fe40002800000 */
[----:B------:R-:W-:Y:S02]  /*150e0*/  FMNMX.FTZ R5, R39, R5, !PT ;  /* 0x0000000527057209 */ /* 0x000fe40007810000 */
[----:B------:R-:W-:Y:S02]  /*150f0*/  FMNMX.FTZ R7, R179, R7, !PT ;  /* 0x00000007b3077209 */ /* 0x000fe40007810000 */
[----:B------:R-:W-:Y:S02]  /*15100*/  ISETP.GT.AND P0, PT, R4, 0x21, PT ;  /* 0x000000210400780c */ /* 0x000fe40003f04270 */
[----:B------:R-:W-:-:S02]  /*15110*/  FSEL R171, R86, -INF , P1 ;  /* 0xff80000056ab7808 */ /* 0x000fc40000800000 */
        /* <DEDUP_REMOVED lines=8> */
[----:B------:R-:W-:Y:S02]  /*151a0*/  ISETP.GT.AND P0, PT, R4, 0x29, PT ;  /* 0x000000290400780c */ /* 0x000fe40003f04270 */
[----:B------:R-:W-:Y:S02]  /*151b0*/  FSEL R237, R65, -INF , P2 ;  /* 0xff80000041ed7808 */ /* 0x000fe40001000000 */
[----:B------:R-:W-:Y:S02]  /*151c0*/  FSEL R169, R82, -INF , P1 ;  /* 0xff80000052a97808 */ /* 0x000fe40000800000 */
[----:B------:R-:W-:-:S02]  /*151d0*/  FMNMX.FTZ R5, R170, R5, !PT ;  /* 0x00000005aa057209 */ /* 0x000fc40007810000 */
[----:B------:R-:W-:Y:S02]  /*151e0*/  FMNMX.FTZ R7, R189, R7, !PT ;  /* 0x00000007bd077209 */ /* 0x000fe40007810000 */
[----:B------:R-:W-:Y:S02]  /*151f0*/  FSEL R168, R83, -INF , P0 ;  /* 0xff80000053a87808 */ /* 0x000fe40000000000 */
[C---:B------:R-:W-:Y:S01]  /*15200*/  ISETP.GT.AND P1, PT, R4.reuse, 0x30, PT ;  /* 0x000000300400780c */ /* 0x040fe20003f24270 */
[----:B------:R-:W-:Y:S01]  /*15210*/  LDSM.16.MT88.4 R80, [R225+0x100] ;  /* 0x00010000e150783b */ /* 0x000fe20000004200 */
[----:B------:R-:W-:Y:S02]  /*15220*/  FMNMX.FTZ R5, R169, R5, !PT ;  /* 0x00000005a9057209 */ /* 0x000fe40007810000 */
[----:B------:R-:W-:Y:S02]  /*15230*/  FMNMX.FTZ R7, R237, R7, !PT ;  /* 0x00000007ed077209 */ /* 0x000fe40007810000 */
[----:B------:R-:W-:-:S02]  /*15240*/  ISETP.GT.AND P0, PT, R4, 0x31, PT ;  /* 0x000000310400780c */ /* 0x000fc40003f04270 */
[----:B------:R-:W-:Y:S01]  /*15250*/  FSEL R229, R78, -INF , P1 ;  /* 0xff8000004ee57808 */ /* 0x000fe20000800000 */
[----:B------:R-:W1:Y:S01]  /*15260*/  SHFL.BFLY PT, R10, R7, 0x2, 0x1f ;  /* 0x0c401f00070a7f89 */ /* 0x000e6200000e0000 */
[----:B------:R-:W-:Y:S02]  /*15270*/  FMNMX.FTZ R5, R168, R5, !PT ;  /* 0x00000005a8057209 */ /* 0x000fe40007810000 */
[----:B------:R-:W-:Y:S02]  /*15280*/  FSEL R224, R79, -INF , P0 ;  /* 0xff8000004fe07808 */ /* 0x000fe40000000000 */
[C---:B------:R-:W-:Y:S02]  /*15290*/  ISETP.GT.AND P1, PT, R4.reuse, 0x38, PT ;  /* 0x000000380400780c */ /* 0x040fe40003f24270 */
[----:B------:R-:W-:Y:S02]  /*152a0*/  FMNMX.FTZ R5, R229, R5, !PT ;  /* 0x00000005e5057209 */ /* 0x000fe40007810000 */
[----:B------:R-:W-:-:S02]  /*152b0*/  ISETP.GT.AND P0, PT, R4, 0x39, PT ;  /* 0x000000390400780c */ /* 0x000fc40003f04270 */
[----:B------:R-:W-:Y:S02]  /*152c0*/  FSEL R236, R66, -INF , P1 ;  /* 0xff80000042ec7808 */ /* 0x000fe40000800000 */
[----:B------:R-:W-:Y:S02]  /*152d0*/  FMNMX.FTZ R5, R224, R5, !PT ;  /* 0x00000005e0057209 */ /* 0x000fe40007810000 */
[----:B------:R-:W-:Y:S02]  /*152e0*/  FSEL R181, R67, -INF , P0 ;  /* 0xff80000043b57808 */ /* 0x000fe40000000000 */
[----:B------:R-:W-:Y:S01]  /*152f0*/  FMNMX.FTZ R5, R236, R5, !PT ;  /* 0x00000005ec057209 */ /* 0x000fe20007810000 */
[----:B------:R-:W-:Y:S03]  /*15300*/  LDSM.16.MT88.4 R64, [R226+0x2900] ;  /* 0x00290000e240783b */ /* 0x000fe60000004200 */
[----:B------:R-:W-:-:S02]  /*15310*/  FMNMX.FTZ R5, R181, R5, !PT ;  /* 0x00000005b5057209 */ /* 0x000fc40007810000 */
        /* <DEDUP_REMOVED lines=10> */
[----:B------:R-:W-:-:S05]  /*153c0*/  FSEL R13, R4, RZ, P0 ;  /* 0x000000ff040d7208 */ /* 0x000fca0000000000 */
[----:B------:R-:W-:-:S04]  /*153d0*/  FFMA.FTZ R4, R12, c[0x0][0x2d0], -R13 ;  /* 0x0000b4000c047a23 */ /* 0x000fc8000001080d */
[----:B------:R4:W-:Y:S01]  /*153e0*/  MUFU.EX2 R234, R4 ;  /* 0x0000000400ea7308 */ /* 0x0009e20000000800 */
[----:B-1----:R-:W-:Y:S01]  /*153f0*/  FMNMX.FTZ R182, R5, R8, !PT ;  /* 0x0000000805b67209 */ /* 0x002fe20007810000 */
[----:B------:R-:W-:Y:S01]  /*15400*/  FFMA.FTZ R5, R15, c[0x0][0x2d0], -R13 ;  /* 0x0000b4000f057a23 */ /* 0x000fe2000001080d */
[----:B--2---:R-:W-:-:S05]  /*15410*/  IADD3 R2, R9, R7, RZ ;  /* 0x0000000709027210 */ /* 0x004fca0007ffe0ff */
[----:B------:R3:W-:Y:S01]  /*15420*/  MUFU.EX2 R192, R5 ;  /* 0x0000000500c07308 */ /* 0x0007e20000000800 */
[----:B------:R-:W-:Y:S02]  /*15430*/  FSETP.NEU.FTZ.AND P0, PT, R182, -INF , PT ;  /* 0xff800000b600780b */ /* 0x000fe40003f1d000 */
[----:B------:R-:W-:Y:S01]  /*15440*/  IMNMX R3, R11, R2, PT ;  /* 0x000000020b037217 */ /* 0x000fe20003800200 */
[----:B----4-:R-:W-:-:S03]  /*15450*/  FFMA.FTZ R4, R14, c[0x0][0x2d0], -R13 ;  /* 0x0000b4000e047a23 */ /* 0x010fc6000001080d */
[C---:B------:R-:W-:Y:S02]  /*15460*/  ISETP.GT.AND P3, PT, R3.reuse, RZ, PT ;  /* 0x000000ff0300720c */ /* 0x040fe40003f64270 */
[C---:B------:R-:W-:Y:S01]  /*15470*/  ISETP.GT.AND P2, PT, R3.reuse, 0x1, PT ;  /* 0x000000010300780c */ /* 0x040fe20003f44270 */
[----:B------:R1:W2:Y:S01]  /*15480*/  MUFU.EX2 R233, R4 ;  /* 0x0000000400e97308 */ /* 0x0002a20000000800 */
[----:B------:R-:W-:Y:S02]  /*15490*/  ISETP.GT.AND P5, PT, R3, 0x30, PT ;  /* 0x000000300300780c */ /* 0x000fe40003fa4270 */
[----:B------:R-:W-:Y:S02]  /*154a0*/  FSEL R24, R61, -INF , P2 ;  /* 0xff8000003d187808 */ /* 0x000fe40001000000 */
[----:B------:R-:W-:Y:S01]  /*154b0*/  ISETP.GT.AND P2, PT, R3, 0x9, PT ;  /* 0x000000090300780c */ /* 0x000fe20003f44270 */
[----:B---3--:R-:W-:Y:S01]  /*154c0*/  IMAD.IADD R5, R9, 0x1, R6 ;  /* 0x0000000109057824 */ /* 0x008fe200078e0206 */
[----:B------:R-:W-:-:S02]  /*154d0*/  ISETP.GT.AND P4, PT, R3, 0x31, PT ;  /* 0x000000310300780c */ /* 0x000fc40003f84270 */
[----:B------:R-:W-:Y:S02]  /*154e0*/  FSEL R246, R164, -INF , P5 ;  /* 0xff800000a4f67808 */ /* 0x000fe40002800000 */
[----:B------:R-:W-:Y:S02]  /*154f0*/  IMNMX R2, R11, R5, PT ;  /* 0x000000050b027217 */ /* 0x000fe40003800200 */
[----:B------:R-:W-:Y:S02]  /*15500*/  FSEL R245, R165, -INF , P4 ;  /* 0xff800000a5f57808 */ /* 0x000fe40002000000 */
[----:B------:R-:W-:Y:S01]  /*15510*/  ISETP.GT.AND P1, PT, R2, RZ, PT ;  /* 0x000000ff0200720c */ /* 0x000fe20003f24270 */
[----:B-1----:R-:W-:Y:S01]  /*15520*/  FMUL.FTZ R4, R182, c[0x0][0x2d0] ;  /* 0x0000b400b6047a20 */ /* 0x002fe20000410000 */
[----:B------:R-:W-:Y:S02]  /*15530*/  ISETP.GT.AND P5, PT, R2, 0x28, PT ;  /* 0x000000280200780c */ /* 0x000fe40003fa4270 */
[----:B------:R-:W-:-:S02]  /*15540*/  FSEL R30, R62, -INF , P1 ;  /* 0xff8000003e1e7808 */ /* 0x000fc40000800000 */
[----:B------:R-:W-:Y:S01]  /*15550*/  FSEL R12, R4, RZ, P0 ;  /* 0x000000ff040c7208 */ /* 0x000fe20000000000 */
[----:B------:R-:W-:Y:S01]  /*15560*/  FFMA.FTZ R4, R16, c[0x0][0x2d0], -R13 ;  /* 0x0000b40010047a23 */ /* 0x000fe2000001080d */
[C---:B------:R-:W-:Y:S02]  /*15570*/  ISETP.GT.AND P0, PT, R2.reuse, 0x1, PT ;  /* 0x000000010200780c */ /* 0x040fe40003f04270 */
[----:B------:R-:W-:Y:S01]  /*15580*/  ISETP.GT.AND P1, PT, R2, 0x8, PT ;  /* 0x000000080200780c */ /* 0x000fe20003f24270 */
[----:B------:R1:W3:Y:S01]  /*15590*/  MUFU.EX2 R183, R4 ;  /* 0x0000000400b77308 */ /* 0x0002e20000000800 */
[----:B------:R-:W-:Y:S01]  /*155a0*/  FFMA.FTZ R0, R20, c[0x0][0x2d0], -R12 ;  /* 0x0000b40014007a23 */ /* 0x000fe2000001080c */
[----:B------:R-:W-:Y:S02]  /*155b0*/  FSEL R32, R63, -INF , P0 ;  /* 0xff8000003f207808 */ /* 0x000fe40000000000 */
[----:B------:R-:W-:Y:S02]  /*155c0*/  ISETP.GT.AND P0, PT, R2, 0x9, PT ;  /* 0x000000090200780c */ /* 0x000fe40003f04270 */
[----:B------:R-:W-:-:S02]  /*155d0*/  FSEL R28, R58, -INF , P1 ;  /* 0xff8000003a1c7808 */ /* 0x000fc40000800000 */
[----:B------:R4:W-:Y:S01]  /*155e0*/  MUFU.EX2 R191, R0 ;  /* 0x0000000000bf7308 */ /* 0x0009e20000000800 */
[----:B------:R-:W-:Y:S02]  /*155f0*/  FSEL R29, R59, -INF , P0 ;  /* 0xff8000003b1d7808 */ /* 0x000fe40000000000 */
[C---:B------:R-:W-:Y:S02]  /*15600*/  ISETP.GT.AND P0, PT, R2.reuse, 0x11, PT ;  /* 0x000000110200780c */ /* 0x040fe40003f04270 */
[----:B------:R-:W-:Y:S02]  /*15610*/  ISETP.GT.AND P1, PT, R2, 0x10, PT ;  /* 0x000000100200780c */ /* 0x000fe40003f24270 */
[----:B------:R-:W-:Y:S01]  /*15620*/  FSEL R33, R55, -INF , P0 ;  /* 0xff80000037217808 */ /* 0x000fe20000000000 */
[----:B-1----:R-:W-:Y:S01]  /*15630*/  FFMA.FTZ R4, R17, c[0x0][0x2d0], -R12 ;  /* 0x0000b40011047a23 */ /* 0x002fe2000001080c */
[----:B------:R-:W-:Y:S02]  /*15640*/  FSEL R17, R60, -INF , P3 ;  /* 0xff8000003c117808 */ /* 0x000fe40001800000 */
[----:B------:R-:W-:Y:S01]  /*15650*/  ISETP.GT.AND P3, PT, R3, 0x8, PT ;  /* 0x000000080300780c */ /* 0x000fe20003f64270 */
[----:B------:R1:W-:Y:S01]  /*15660*/  MUFU.EX2 R235, R4 ;  /* 0x0000000400eb7308 */ /* 0x0003e20000000800 */
[----:B------:R-:W-:Y:S01]  /*15670*/  ISETP.GT.AND P0, PT, R2, 0x19, PT ;  /* 0x000000190200780c */ /* 0x000fe20003f04270 */
[----:B------:R-:W-:Y:S01]  /*15680*/  LDSM.16.MT88.4 R60, [R225+0x900] ;  /* 0x00090000e13c783b */ /* 0x000fe20000004200 */
[----:B------:R-:W-:-:S02]  /*15690*/  FSEL R16, R56, -INF , P3 ;  /* 0xff80000038107808 */ /* 0x000fc40001800000 */
[----:B----4-:R-:W-:Y:S02]  /*156a0*/  FMNMX.FTZ R0, R17, R24, !PT ;  /* 0x0000001811007209 */ /* 0x010fe40007810000 */
[----:B------:R-:W-:Y:S02]  /*156b0*/  ISETP.GT.AND P3, PT, R3, 0x10, PT ;  /* 0x000000100300780c */ /* 0x000fe40003f64270 */
[----:B------:R-:W-:Y:S02]  /*156c0*/  FMNMX.FTZ R0, R16, R0, !PT ;  /* 0x0000000010007209 */ /* 0x000fe40007810000 */
[----:B------:R-:W-:Y:S02]  /*156d0*/  FSEL R35, R47, -INF , P0 ;  /* 0xff8000002f237808 */ /* 0x000fe40000000000 */
[----:B------:R-:W-:Y:S02]  /*156e0*/  FSEL R31, R54, -INF , P1 ;  /* 0xff800000361f7808 */ /* 0x000fe40000800000 */
[----:B------:R-:W-:Y:S01]  /*156f0*/  ISETP.GT.AND P0, PT, R3, 0x28, PT ;  /* 0x000000280300780c */ /* 0x000fe20003f04270 */
[----:B-1----:R-:W-:Y:S01]  /*15700*/  FFMA.FTZ R4, R18, c[0x0][0x2d0], -R12 ;  /* 0x0000b40012047a23 */ /* 0x002fe2000001080c */
[----:B------:R-:W-:-:S02]  /*15710*/  FSEL R18, R57, -INF , P2 ;  /* 0xff80000039127808 */ /* 0x000fc40001000000 */
[----:B------:R-:W-:Y:S01]  /*15720*/  ISETP.GT.AND P2, PT, R3, 0x11, PT ;  /* 0x000000110300780c */ /* 0x000fe20003f44270 */
[----:B------:R1:W4:Y:S01]  /*15730*/  MUFU.EX2 R188, R4 ;  /* 0x0000000400bc7308 */ /* 0x0003220000000800 */
[----:B------:R-:W-:Y:S01]  /*15740*/  FMNMX.FTZ R0, R18, R0, !PT ;  /* 0x0000000012007209 */ /* 0x000fe20007810000 */
[----:B------:R-:W-:Y:S01]  /*15750*/  LDSM.16.MT88.4 R56, [R227+0x900] ;  /* 0x00090000e338783b */ /* 0x000fe20000004200 */
[----:B------:R-:W-:Y:S02]  /*15760*/  FSEL R25, R53, -INF , P2 ;  /* 0xff80000035197808 */ /* 0x000fe40001000000 */
[----:B------:R-:W-:Y:S02]  /*15770*/  ISETP.GT.AND P2, PT, R3, 0x19, PT ;  /* 0x000000190300780c */ /* 0x000fe40003f44270 */
[----:B------:R-:W-:Y:S02]  /*15780*/  ISETP.GT.AND P1, PT, R2, 0x18, PT ;  /* 0x000000180200780c */ /* 0x000fe40003f24270 */
[----:B------:R-:W-:-:S02]  /*15790*/  FSEL R27, R45, -INF , P2 ;  /* 0xff8000002d1b7808 */ /* 0x000fc40001000000 */
[----:B------:R-:W-:Y:S02]  /*157a0*/  ISETP.GT.AND P2, PT, R3, 0x20, PT ;  /* 0x000000200300780c */ /* 0x000fe40003f44270 */
[----:B------:R-:W-:Y:S02]  /*157b0*/  FSEL R160, R72, -INF , P0 ;  /* 0xff80000048a07808 */ /* 0x000fe40000000000 */
[----:B------:R-:W-:Y:S01]  /*157c0*/  FSEL R34, R46, -INF , P1 ;  /* 0xff8000002e227808 */ /* 0x000fe20000800000 */
[----:B-1----:R-:W-:Y:S01]  /*157d0*/  FFMA.FTZ R4, R19, c[0x0][0x2d0], -R12 ;  /* 0x0000b40013047a23 */ /* 0x002fe2000001080c */
[----:B------:R-:W-:Y:S02]  /*157e0*/  FSEL R19, R52, -INF , P3 ;  /* 0xff80000034137808 */ /* 0x000fe40001800000 */
[----:B------:R-:W-:Y:S01]  /*157f0*/  ISETP.GT.AND P3, PT, R3, 0x18, PT ;  /* 0x000000180300780c */ /* 0x000fe20003f64270 */
[----:B------:R1:W1:Y:S01]  /*15800*/  MUFU.EX2 R230, R4 ;  /* 0x0000000400e67308 */ /* 0x0002620000000800 */
[----:B------:R-:W-:Y:S01]  /*15810*/  FMNMX.FTZ R0, R19, R0, !PT ;  /* 0x0000000013007209 */ /* 0x000fe20007810000 */
[----:B------:R-:W-:Y:S01]  /*15820*/  LDSM.16.MT88.4 R52, [R228+0x2900] ;  /* 0x00290000e434783b */ /* 0x000fe20000004200 */
[----:B------:R-:W-:-:S02]  /*15830*/  FSEL R26, R44, -INF , P3 ;  /* 0xff8000002c1a7808 */ /* 0x000fc40001800000 */
[----:B------:R-:W-:Y:S01]  /*15840*/  FMNMX.FTZ R0, R25, R0, !PT ;  /* 0x0000000019007209 */ /* 0x000fe20007810000 */
[----:B------:R-:W-:Y:S01]  /*15850*/  LDSM.16.MT88.4 R44, [R226+0x900] ;  /* 0x00090000e22c783b */ /* 0x000fe20000004200 */
[----:B------:R-:W-:Y:S02]  /*15860*/  ISETP.GT.AND P0, PT, R2, 0x20, PT ;  /* 0x000000200200780c */ /* 0x000fe40003f04270 */
[----:B------:R-:W-:Y:S02]  /*15870*/  FMNMX.FTZ R0, R26, R0, !PT ;  /* 0x000000001a007209 */ /* 0x000fe40007810000 */
[----:B------:R-:W-:Y:S02]  /*15880*/  ISETP.GT.AND P1, PT, R3, 0x21, PT ;  /* 0x000000210300780c */ /* 0x000fe40003f24270 */
[----:B------:R-:W-:Y:S02]  /*15890*/  FSEL R162, R68, -INF , P2 ;  /* 0xff80000044a27808 */ /* 0x000fe40001000000 */
[----:B------:R-:W-:Y:S01]  /*158a0*/  FMNMX.FTZ R0, R27, R0, !PT ;  /* 0x000000001b007209 */ /* 0x000fe20007810000 */
[----:B-1----:R-:W-:Y:S01]  /*158b0*/  FFMA.FTZ R4, R22, c[0x0][0x2d0], -R13 ;  /* 0x0000b40016047a23 */ /* 0x002fe2000001080d */
[----:B------:R-:W-:-:S02]  /*158c0*/  FSEL R139, R70, -INF , P0 ;  /* 0xff800000468b7808 */ /* 0x000fc40000000000 */
[----:B------:R-:W-:Y:S01]  /*158d0*/  ISETP.GT.AND P3, PT, R3, 0x29, PT ;  /* 0x000000290300780c */ /* 0x000fe20003f64270 */
[----:B------:R-:W-:Y:S01]  /*158e0*/  MUFU.EX2 R252, R4 ;  /* 0x0000000400fc7308 */ /* 0x000fe20000000800 */
[----:B------:R-:W-:Y:S02]  /*158f0*/  FSEL R161, R69, -INF , P1 ;  /* 0xff80000045a17808 */ /* 0x000fe40000800000 */
[----:B------:R-:W-:Y:S02]  /*15900*/  FMNMX.FTZ R0, R162, R0, !PT ;  /* 0x00000000a2007209 */ /* 0x000fe40007810000 */
[C---:B------:R-:W-:Y:S02]  /*15910*/  ISETP.GT.AND P2, PT, R3.reuse, 0x38, PT ;  /* 0x000000380300780c */ /* 0x040fe40003f44270 */
[----:B------:R-:W-:Y:S01]  /*15920*/  ISETP.GT.AND P0, PT, R3, 0x39, PT ;  /* 0x000000390300780c */ /* 0x000fe20003f04270 */
[----:B------:R-:W-:Y:S01]  /*15930*/  FFMA.FTZ R3, R21, c[0x0][0x2d0], -R13 ;  /* 0x0000b40015037a23 */ /* 0x000fe2000001080d */
[----:B------:R-:W-:-:S02]  /*15940*/  FMNMX.FTZ R0, R161, R0, !PT ;  /* 0x00000000a1007209 */ /* 0x000fc40007810000 */
[----:B------:R-:W-:Y:S01]  /*15950*/  FSEL R163, R73, -INF , P3 ;  /* 0xff80000049a37808 */ /* 0x000fe20001800000 */
[----:B------:R1:W1:Y:S01]  /*15960*/  MUFU.EX2 R240, R3 ;  /* 0x0000000300f07308 */ /* 0x0002620000000800 */
[----:B------:R-:W-:Y:S02]  /*15970*/  FMNMX.FTZ R0, R160, R0, !PT ;  /* 0x00000000a0007209 */ /* 0x000fe40007810000 */
[----:B------:R-:W-:Y:S02]  /*15980*/  FSEL R215, R172, -INF , P2 ;  /* 0xff800000acd77808 */ /* 0x000fe40001000000 */
[----:B------:R-:W-:Y:S02]  /*15990*/  FMNMX.FTZ R0, R163, R0, !PT ;  /* 0x00000000a3007209 */ /* 0x000fe40007810000 */
[----:B------:R-:W-:Y:S02]  /*159a0*/  FSEL R214, R173, -INF , P0 ;  /* 0xff800000add67808 */ /* 0x000fe40000000000 */
[----:B------:R-:W-:-:S02]  /*159b0*/  FMNMX.FTZ R0, R246, R0, !PT ;  /* 0x00000000f6007209 */ /* 0x000fc40007810000 */
[----:B------:R-:W-:Y:S02]  /*159c0*/  ISETP.GT.AND P1, PT, R2, 0x21, PT ;  /* 0x000000210200780c */ /* 0x000fe40003f24270 */
[----:B------:R-:W-:Y:S02]  /*159d0*/  FMNMX.FTZ R0, R245, R0, !PT ;  /* 0x00000000f5007209 */ /* 0x000fe40007810000 */
[----:B------:R-:W-:Y:S02]  /*159e0*/  FSEL R138, R71, -INF , P1 ;  /* 0xff800000478a7808 */ /* 0x000fe40000800000 */
[----:B-1----:R-:W-:Y:S01]  /*159f0*/  FMNMX.FTZ R3, R30, R32, !PT ;  /* 0x000000201e037209 */ /* 0x002fe20007810000 */
[----:B------:R-:W-:Y:S01]  /*15a00*/  LDSM.16.MT88.4 R68, [R225+0x2900] ;  /* 0x00290000e144783b */ /* 0x000fe20000004200 */
[----:B------:R-:W-:Y:S02]  /*15a10*/  FMNMX.FTZ R0, R215, R0, !PT ;  /* 0x00000000d7007209 */ /* 0x000fe40007810000 */
[----:B------:R-:W-:-:S02]  /*15a20*/  FMNMX.FTZ R3, R28, R3, !PT ;  /* 0x000000031c037209 */ /* 0x000fc40007810000 */
[----:B------:R-:W-:Y:S02]  /*15a30*/  FMNMX.FTZ R0, R214, R0, !PT ;  /* 0x00000000d6007209 */ /* 0x000fe40007810000 */
[----:B------:R-:W-:Y:S01]  /*15a40*/  FMNMX.FTZ R4, R29, R3, !PT ;  /* 0x000000031d047209 */ /* 0x000fe20007810000 */
[----:B------:R-:W-:Y:S01]  /*15a50*/  FFMA.FTZ R3, R23, c[0x0][0x2d0], -R13 ;  /* 0x0000b40017037a23 */ /* 0x000fe2000001080d */
[----:B------:R-:W-:Y:S01]  /*15a60*/  ISETP.GT.AND P4, PT, R2, 0x29, PT ;  /* 0x000000290200780c */ /* 0x000fe20003f84270 */
[----:B------:R-:W1:Y:S01]  /*15a70*/  SHFL.BFLY PT, R5, R0, 0x2, 0x1f ;  /* 0x0c401f0000057f89 */ /* 0x000e6200000e0000 */
[----:B------:R-:W-:Y:S01]  /*15a80*/  FMNMX.FTZ R4, R31, R4, !PT ;  /* 0x000000041f047209 */ /* 0x000fe20007810000 */
[----:B------:R2:W-:Y:S01]  /*15a90*/  MUFU.EX2 R180, R3 ;  /* 0x0000000300b47308 */ /* 0x0005e20000000800 */
[----:B------:R-:W-:Y:S02]  /*15aa0*/  FSEL R137, R74, -INF , P5 ;  /* 0xff8000004a897808 */ /* 0x000fe40002800000 */
[----:B------:R-:W-:-:S02]  /*15ab0*/  ISETP.GT.AND P3, PT, R2, 0x30, PT ;  /* 0x000000300200780c */ /* 0x000fc40003f64270 */
[----:B------:R-:W-:Y:S02]  /*15ac0*/  FSEL R136, R75, -INF , P4 ;  /* 0xff8000004b887808 */ /* 0x000fe40002000000 */
[----:B------:R-:W-:Y:S01]  /*15ad0*/  ISETP.GT.AND P2, PT, R2, 0x31, PT ;  /* 0x000000310200780c */ /* 0x000fe20003f44270 */
[----:B------:R-:W-:Y:S01]  /*15ae0*/  LDSM.16.MT88.4 R72, [R228+0x900] ;  /* 0x00090000e448783b */ /* 0x000fe20000004200 */
[----:B------:R-:W-:Y:S02]  /*15af0*/  FSEL R207, R166, -INF , P3 ;  /* 0xff800000a6cf7808 */ /* 0x000fe40001800000 */
[C---:B------:R-:W-:Y:S02]  /*15b00*/  ISETP.GT.AND P1, PT, R2.reuse, 0x38, PT ;  /* 0x000000380200780c */ /* 0x040fe40003f24270 */
[----:B------:R-:W-:Y:S02]  /*15b10*/  FSEL R206, R167, -INF , P2 ;  /* 0xff800000a7ce7808 */ /* 0x000fe40001000000 */
[----:B------:R-:W-:Y:S01]  /*15b20*/  ISETP.GT.AND P0, PT, R2, 0x39, PT ;  /* 0x000000390200780c */ /* 0x000fe20003f04270 */
[----:B------:R-:W-:Y:S01]  /*15b30*/  FFMA.FTZ R2, R37, c[0x0][0x2d0], -R12 ;  /* 0x0000b40025027a23 */ /* 0x000fe2000001080c */
[----:B--2---:R-:W-:Y:S01]  /*15b40*/  FMNMX.FTZ R3, R33, R4, !PT ;  /* 0x0000000421037209 */ /* 0x004fe20007810000 */
[----:B------:R-:W-:Y:S01]  /*15b50*/  FFMA.FTZ R4, R36, c[0x0][0x2d0], -R13 ;  /* 0x0000b40024047a23 */ /* 0x000fe2000001080d */
[----:B------:R-:W-:Y:S01]  /*15b60*/  FSEL R205, R174, -INF , P1 ;  /* 0xff800000aecd7808 */ /* 0x000fe20000800000 */
[----:B------:R2:W-:Y:S01]  /*15b70*/  MUFU.EX2 R193, R2 ;  /* 0x0000000200c17308 */ /* 0x0005e20000000800 */
[----:B------:R-:W-:-:S02]  /*15b80*/  FMNMX.FTZ R3, R34, R3, !PT ;  /* 0x0000000322037209 */ /* 0x000fc40007810000 */
[----:B-1----:R-:W-:Y:S02]  /*15b90*/  FMNMX.FTZ R0, R0, R5, !PT ;  /* 0x0000000500007209 */ /* 0x002fe40007810000 */
[----:B------:R-:W-:Y:S02]  /*15ba0*/  FMNMX.FTZ R3, R35, R3, !PT ;  /* 0x0000000323037209 */ /* 0x000fe40007810000 */
[----:B------:R-:W-:Y:S01]  /*15bb0*/  FSEL R204, R175, -INF , P0 ;  /* 0xff800000afcc7808 */ /* 0x000fe20000000000 */
[----:B------:R-:W1:Y:S01]  /*15bc0*/  SHFL.BFLY PT, R15, R0, 0x1, 0x1f ;  /* 0x0c201f00000f7f89 */ /* 0x000e6200000e0000 */
[----:B------:R-:W-:Y:S01]  /*15bd0*/  FMNMX.FTZ R3, R139, R3, !PT ;  /* 0x000000038b037209 */ /* 0x000fe20007810000 */
[----:B------:R1:W1:Y:S01]  /*15be0*/  MUFU.EX2 R187, R4 ;  /* 0x0000000400bb7308 */ /* 0x0002620000000800 */
[----:B------:R-:W-:Y:S02]  /*15bf0*/  F2FP.PACK_AB R8, R233, R234 ;  /* 0x000000eae908723e */ /* 0x000fe400000000ff */
[----:B------:R-:W-:-:S02]  /*15c00*/  FMNMX.FTZ R3, R138, R3, !PT ;  /* 0x000000038a037209 */ /* 0x000fc40007810000 */
[----:B---3--:R-:W-:Y:S01]  /*15c10*/  F2FP.PACK_AB R10, R183, R192 ;  /* 0x000000c0b70a723e */ /* 0x008fe200000000ff */
[----:B--2---:R-:W-:Y:S01]  /*15c20*/  FFMA.FTZ R2, R38, c[0x0][0x2d0], -R12 ;  /* 0x0000b40026027a23 */ /* 0x004fe2000001080c */
[----:B------:R-:W-:Y:S02]  /*15c30*/  FMNMX.FTZ R3, R137, R3, !PT ;  /* 0x0000000389037209 */ /* 0x000fe40007810000 */
[----:B----4-:R-:W-:Y:S01]  /*15c40*/  F2FP.PACK_AB R9, R188, R235 ;  /* 0x000000ebbc09723e */ /* 0x010fe200000000ff */
[----:B------:R2:W3:Y:S01]  /*15c50*/  MUFU.EX2 R194, R2 ;  /* 0x0000000200c27308 */ /* 0x0004e20000000800 */
[----:B------:R-:W-:Y:S02]  /*15c60*/  FMNMX.FTZ R3, R136, R3, !PT ;  /* 0x0000000388037209 */ /* 0x000fe40007810000 */
[----:B------:R-:W-:Y:S02]  /*15c70*/  F2FP.PACK_AB R11, R191, R230 ;  /* 0x000000e6bf0b723e */ /* 0x000fe400000000ff */
[----:B------:R-:W-:-:S02]  /*15c80*/  FMNMX.FTZ R3, R207, R3, !PT ;  /* 0x00000003cf037209 */ /* 0x000fc40007810000 */
[----:B-1----:R-:W-:Y:S02]  /*15c90*/  F2FP.PACK_AB R4, R252, R240 ;  /* 0x000000f0fc04723e */ /* 0x002fe400000000ff */
[----:B------:R-:W-:Y:S01]  /*15ca0*/  FMNMX.FTZ R3, R206, R3, !PT ;  /* 0x00000003ce037209 */ /* 0x000fe20007810000 */
[C---:B------:R-:W-:Y:S01]  /*15cb0*/  HMMA.16816.F32 R148, R8.reuse, R88, RZ ;  /* 0x000000580894723c */ /* 0x040fe200000018ff */
[----:B------:R-:W-:Y:S02]  /*15cc0*/  F2FP.PACK_AB R6, R187, R180 ;  /* 0x000000b4bb06723e */ /* 0x000fe400000000ff */
[----:B------:R-:W-:Y:S02]  /*15cd0*/  FMNMX.FTZ R3, R205, R3, !PT ;  /* 0x00000003cd037209 */ /* 0x000fe40007810000 */
[----:B------:R-:W-:Y:S01]  /*15ce0*/  FMNMX.FTZ R186, R0, R15, !PT ;  /* 0x0000000f00ba7209 */ /* 0x000fe20007810000 */
[----:B--2---:R-:W-:Y:S01]  /*15cf0*/  FFMA.FTZ R2, R39, c[0x0][0x2d0], -R12 ;  /* 0x0000b40027027a23 */ /* 0x004fe2000001080c */
[----:B------:R-:W-:Y:S01]  /*15d00*/  FMNMX.FTZ R3, R204, R3, !PT ;  /* 0x00000003cc037209 */ /* 0x000fe20007810000 */
[----:B------:R-:W-:Y:S01]  /*15d10*/  HMMA.16816.F32 R144, R8, R100, RZ ;  /* 0x000000640890723c */ /* 0x000fe200000018ff */
[----:B---3--:R-:W-:Y:S01]  /*15d20*/  F2FP.PACK_AB R5, R194, R193 ;  /* 0x000000c1c205723e */ /* 0x008fe200000000ff */
[----:B------:R1:W-:Y:S01]  /*15d30*/  MUFU.EX2 R242, R2 ;  /* 0x0000000200f27308 */ /* 0x0003e20000000800 */
[----:B------:R-:W-:Y:S01]  /*15d40*/  FSETP.NEU.FTZ.AND P0, PT, R186, -INF , PT ;  /* 0xff800000ba00780b */ /* 0x000fe20003f1d000 */
[----:B------:R-:W2:Y:S01]  /*15d50*/  SHFL.BFLY PT, R14, R3, 0x2, 0x1f ;  /* 0x0c401f00030e7f89 */ /* 0x000ea200000e0000 */
[----:B------:R-:W-:-:S03]  /*15d60*/  IMAD.MOV.U32 R15, RZ, RZ, R191 ;  /* 0x000000ffff0f7224 */ /* 0x000fc600078e00bf */
[C---:B------:R-:W-:Y:S08]  /*15d70*/  HMMA.16816.F32 R140, R8.reuse, R104, RZ ;  /* 0x00000068088c723c */ /* 0x040ff000000018ff */
[----:B------:R-:W-:Y:S01]  /*15d80*/  HMMA.16816.F32 R48, R8, R80, RZ ;  /* 0x000000500830723c */ /* 0x000fe200000018ff */
[----:B-1----:R-:W-:-:S04]  /*15d90*/  FFMA.FTZ R2, R40, c[0x0][0x2d0], -R12 ;  /* 0x0000b40028027a23 */ /* 0x002fc8000001080c */
[----:B------:R-:W1:Y:S03]  /*15da0*/  MUFU.EX2 R241, R2 ;  /* 0x0000000200f17308 */ /* 0x000e660000000800 */
[----:B------:R-:W-:Y:S01]  /*15db0*/  HMMA.16816.F32 R156, R8, R92, RZ ;  /* 0x0000005c089c723c */ /* 0x000fe200000018ff */
[----:B--2---:R-:W-:-:S07]  /*15dc0*/  FMNMX.FTZ R0, R3, R14, !PT ;  /* 0x0000000e03007209 */ /* 0x004fce0007810000 */
[----:B------:R-:W-:Y:S01]  /*15dd0*/  HMMA.16816.F32 R152, R8, R96, RZ ;  /* 0x000000600898723c */ /* 0x000fe200000018ff */
[----:B-1----:R-:W-:Y:S01]  /*15de0*/  F2FP.PACK_AB R7, R241, R242 ;  /* 0x000000f2f107723e */ /* 0x002fe200000000ff */
[----:B------:R-:W-:-:S06]  /*15df0*/  FMUL.FTZ R2, R186, c[0x0][0x2d0] ;  /* 0x0000b400ba027a20 */ /* 0x000fcc0000410000 */
[----:B------:R-:W-:Y:S01]  /*15e00*/  HMMA.16816.F32 R132, R8, R112, RZ ;  /* 0x000000700884723c */ /* 0x000fe200000018ff */
[----:B------:R-:W-:-:S07]  /*15e10*/  FSEL R2, R2, RZ, P0 ;  /* 0x000000ff02027208 */ /* 0x000fce0000000000 */
        /* <DEDUP_REMOVED lines=10> */
[----:B-1----:R-:W-:-:S07]  /*15ec0*/  FFMA.FTZ R3, R16, c[0x0][0x2d0], -R2 ;  /* 0x0000b40010037a23 */ /* 0x002fce0000010802 */
[C---:B------:R-:W-:Y:S08]  /*15ed0*/  HMMA.16816.F32 R40, R8.reuse, R106, RZ ;  /* 0x0000006a0828723c */ /* 0x040ff000000018ff */
[C---:B------:R-:W-:Y:S08]  /*15ee0*/  HMMA.16816.F32 R36, R8.reuse, R114, RZ ;  /* 0x000000720824723c */ /* 0x040ff000000018ff */
[----:B------:R-:W-:Y:S01]  /*15ef0*/  HMMA.16816.F32 R20, R8, R118, RZ ;  /* 0x000000760814723c */ /* 0x000fe200000018ff */
[----:B------:R-:W1:Y:S01]  /*15f00*/  SHFL.BFLY PT, R8, R0, 0x1, 0x1f ;  /* 0x0c201f0000087f89 */ /* 0x000e6200000e0000 */
[----:B------:R2:W3:Y:S06]  /*15f10*/  MUFU.EX2 R10, R3 ;  /* 0x00000003000a7308 */ /* 0x0004ec0000000800 */
[C---:B------:R-:W-:Y:S08]  /*15f20*/  HMMA.16816.F32 R220, R4.reuse, R44, R148 ;  /* 0x0000002c04dc723c */ /* 0x040ff00000001894 */
[----:B------:R-:W-:Y:S01]  /*15f30*/  HMMA.16816.F32 R148, R4, R68, R144 ;  /* 0x000000440494723c */ /* 0x000fe20000001890 */
[----:B--2---:R-:W-:-:S04]  /*15f40*/  FFMA.FTZ R3, R18, c[0x0][0x2d0], -R2 ;  /* 0x0000b40012037a23 */ /* 0x004fc80000010802 */
[----:B------:R2:W4:Y:S02]  /*15f50*/  MUFU.EX2 R231, R3 ;  /* 0x0000000300e77308 */ /* 0x0005240000000800 */
[----:B------:R-:W-:Y:S01]  /*15f60*/  IMAD.MOV.U32 R147, RZ, RZ, R190 ;  /* 0x000000ffff937224 */ /* 0x000fe200078e00be */
[----:B------:R-:W-:Y:S01]  /*15f70*/  HMMA.16816.F32 R140, R4, R64, R140 ;  /* 0x00000040048c723c */ /* 0x000fe2000000188c */
[----:B-1----:R-:W-:Y:S01]  /*15f80*/  FMNMX.FTZ R185, R0, R8, !PT ;  /* 0x0000000800b97209 */ /* 0x002fe20007810000 */
[----:B------:R-:W-:-:S03]  /*15f90*/  FFMA.FTZ R0, R25, c[0x0][0x2d0], -R2 ;  /* 0x0000b40019007a23 */ /* 0x000fc60000010802 */
[----:B------:R-:W-:Y:S01]  /*15fa0*/  FSETP.NEU.FTZ.AND P0, PT, R185, -INF , PT ;  /* 0xff800000b900780b */ /* 0x000fe20003f1d000 */
[----:B------:R1:W1:Y:S02]  /*15fb0*/  MUFU.EX2 R9, R0 ;  /* 0x0000000000097308 */ /* 0x0002640000000800 */
[----:B------:R-:W-:Y:S01]  /*15fc0*/  HMMA.16816.F32 R196, R4, R60, R48 ;  /* 0x0000003c04c4723c */ /* 0x000fe20000001830 */
[----:B------:R-:W4:Y:S01]  /*15fd0*/  LDSM.16.MT88.4 R48, [R227+0x2900] ;  /* 0x00290000e330783b */ /* 0x000f220000004200 */
[----:B--2---:R-:W-:-:S06]  /*15fe0*/  FFMA.FTZ R3, R19, c[0x0][0x2d0], -R2 ;  /* 0x0000b40013037a23 */ /* 0x004fcc0000010802 */
[----:B------:R-:W-:Y:S01]  /*15ff0*/  IMAD.MOV.U32 R17, RZ, RZ, R149 ;  /* 0x000000ffff117224 */ /* 0x000fe200078e0095 */
[----:B------:R-:W-:Y:S01]  /*16000*/  MOV R144, R148 ;  /* 0x0000009400907202 */ /* 0x000fe20000000f00 */
[----:B------:R2:W-:Y:S01]  /*16010*/  MUFU.EX2 R14, R3 ;  /* 0x00000003000e7308 */ /* 0x0005e20000000800 */
[C---:B------:R-:W-:Y:S01]  /*16020*/  HMMA.16816.F32 R248, R4.reuse, R72, R156 ;  /* 0x0000004804f8723c */ /* 0x040fe2000000189c */
[----:B------:R-:W-:Y:S01]  /*16030*/  IMAD.MOV.U32 R145, RZ, RZ, R150 ;  /* 0x000000ffff917224 */ /* 0x000fe200078e0096 */
[----:B------:R-:W-:Y:S01]  /*16040*/  MOV R150, R189 ;  /* 0x000000bd00967202 */ /* 0x000fe20000000f00 */
[----:B-1----:R-:W-:Y:S02]  /*16050*/  FMUL.FTZ R0, R185, c[0x0][0x2d0] ;  /* 0x0000b400b9007a20 */ /* 0x002fe40000410000 */
[----:B------:R-:W-:Y:S01]  /*16060*/  IMAD.MOV.U32 R195, RZ, RZ, R141 ;  /* 0x000000ffffc37224 */ /* 0x000fe200078e008d */
[----:B------:R-:W-:Y:S01]  /*16070*/  MOV R18, R140 ;  /* 0x0000008c00127202 */ /* 0x000fe20000000f00 */
[----:B------:R-:W-:Y:S01]  /*16080*/  IMAD.MOV.U32 R149, RZ, RZ, R142 ;  /* 0x000000ffff957224 */ /* 0x000fe200078e008e */
[----:B------:R-:W-:Y:S01]  /*16090*/  FSEL R0, R0, RZ, P0 ;  /* 0x000000ff00007208 */ /* 0x000fe20000000000 */
[----:B------:R-:W-:Y:S01]  /*160a0*/  IMAD.MOV.U32 R148, RZ, RZ, R143 ;  /* 0x000000ffff947224 */ /* 0x000fe200078e008f */
[----:B------:R-:W-:Y:S01]  /*160b0*/  HMMA.16816.F32 R156, R4, R74, R108 ;  /* 0x0000004a049c723c */ /* 0x000fe2000000186c */
[----:B------:R-:W-:-:S02]  /*160c0*/  IMAD.MOV.U32 R16, RZ, RZ, R151 ;  /* 0x000000ffff107224 */ /* 0x000fc400078e0097 */
[----:B------:R-:W-:Y:S02]  /*160d0*/  IMAD.MOV.U32 R146, RZ, RZ, R150 ;  /* 0x000000ffff927224 */ /* 0x000fe400078e0096 */
[----:B--2---:R-:W-:Y:S02]  /*160e0*/  FFMA.FTZ R3, R26, c[0x0][0x2d0], -R2 ;  /* 0x0000b4001a037a23 */ /* 0x004fe40000010802 */
[----:B---3--:R-:W-:Y:S01]  /*160f0*/  IMAD.MOV.U32 R111, RZ, RZ, R10 ;  /* 0x000000ffff6f7224 */ /* 0x008fe200078e000a */
[----:B------:R-:W-:Y:S01]  /*16100*/  HMMA.16816.F32 R140, R4, R52, R132 ;  /* 0x00000034048c723c */ /* 0x000fe20000001884 */
[----:B------:R1:W-:Y:S01]  /*16110*/  MUFU.EX2 R239, R3 ;  /* 0x0000000300ef7308 */ /* 0x0003e20000000800 */
[----:B------:R-:W-:Y:S02]  /*16120*/  IMAD.MOV.U32 R150, RZ, RZ, R252 ;  /* 0x000000ffff967224 */ /* 0x000fe400078e00fc */
[----:B----4-:R-:W-:Y:S01]  /*16130*/  F2FP.PACK_AB R10, R231, R111 ;  /* 0x0000006fe70a723e */ /* 0x010fe200000000ff */
[----:B------:R-:W-:-:S03]  /*16140*/  IMAD.MOV.U32 R151, RZ, RZ, R188 ;  /* 0x000000ffff977224 */ /* 0x000fc600078e00bc */
[C---:B------:R-:W-:Y:S07]  /*16150*/  HMMA.16816.F32 R172, R4.reuse, R58, R84 ;  /* 0x0000003a04ac723c */ /* 0x040fee0000001854 */
[----:B------:R-:W-:Y:S01]  /*16160*/  IMAD.MOV.U32 R86, RZ, RZ, R9 ;  /* 0x000000ffff567224 */ /* 0x000fe200078e0009 */
[----:B------:R-:W-:Y:S01]  /*16170*/  HMMA.16816.F32 R200, R4, R56, R152 ;  /* 0x0000003804c8723c */ /* 0x000fe20000001898 */
[----:B-1----:R-:W-:-:S04]  /*16180*/  FFMA.FTZ R3, R27, c[0x0][0x2d0], -R2 ;  /* 0x0000b4001b037a23 */ /* 0x002fc80000010802 */
[----:B------:R1:W2:Y:S03]  /*16190*/  MUFU.EX2 R8, R3 ;  /* 0x0000000300087308 */ /* 0x0002a60000000800 */
[----:B------:R-:W-:Y:S01]  /*161a0*/  IMAD.MOV.U32 R134, RZ, RZ, R141 ;  /* 0x000000ffff867224 */ /* 0x000fe200078e008d */
[----:B------:R-:W-:Y:S01]  /*161b0*/  MOV R19, R140 ;  /* 0x0000008c00137202 */ /* 0x000fe20000000f00 */
[----:B------:R-:W-:Y:S01]  /*161c0*/  IMAD.MOV.U32 R133, RZ, RZ, R143 ;  /* 0x000000ffff857224 */ /* 0x000fe200078e008f */
[----:B------:R-:W-:Y:S01]  /*161d0*/  HMMA.16816.F32 R208, R4, R50, R20 ;  /* 0x0000003204d0723c */ /* 0x000fe20000001814 */
[----:B------:R-:W-:-:S07]  /*161e0*/  IMAD.MOV.U32 R132, RZ, RZ, R142 ;  /* 0x000000ffff847224 */ /* 0x000fce00078e008e */
[C---:B------:R-:W-:Y:S01]  /*161f0*/  HMMA.16816.F32 R140, R4.reuse, R48, R128 ;  /* 0x00000030048c723c */ /* 0x040fe20000001880 */
[----:B-1----:R-:W-:Y:S02]  /*16200*/  FFMA.FTZ R3, R30, c[0x0][0x2d0], -R0 ;  /* 0x0000b4001e037a23 */ /* 0x002fe40000010800 */
[----:B--2---:R-:W-:Y:S01]  /*16210*/  IMAD.MOV.U32 R85, RZ, RZ, R8 ;  /* 0x000000ffff557224 */ /* 0x004fe200078e0008 */
[----:B------:R-:W-:Y:S01]  /*16220*/  F2FP.PACK_AB R8, R212, R213 ;  /* 0x000000d5d408723e */ /* 0x000fe200000000ff */
[----:B------:R1:W-:Y:S01]  /*16230*/  MUFU.EX2 R108, R3 ;  /* 0x00000003006c7308 */ /* 0x0003e20000000800 */
[----:B------:R-:W-:Y:S01]  /*16240*/  IMAD.MOV.U32 R155, RZ, RZ, R200 ;  /* 0x000000ffff9b7224 */ /* 0x000fe200078e00c8 */
[----:B------:R-:W-:Y:S01]  /*16250*/  MOV R152, R203 ;  /* 0x000000cb00987202 */ /* 0x000fe20000000f00 */
[----:B------:R-:W-:Y:S01]  /*16260*/  IMAD.MOV.U32 R154, RZ, RZ, R201 ;  /* 0x000000ffff9a7224 */ /* 0x000fe200078e00c9 */
[----:B------:R-:W-:Y:S01]  /*16270*/  HMMA.16816.F32 R164, R4, R54, R36 ;  /* 0x0000003604a4723c */ /* 0x000fe20000001824 */
[----:B------:R-:W-:-:S02]  /*16280*/  IMAD.MOV.U32 R153, RZ, RZ, R202 ;  /* 0x000000ffff997224 */ /* 0x000fc400078e00ca */
[----:B------:R-:W-:Y:S02]  /*16290*/  IMAD.MOV.U32 R130, RZ, RZ, R16 ;  /* 0x000000ffff827224 */ /* 0x000fe400078e0010 */
[----:B------:R-:W-:-:S03]  /*162a0*/  IMAD.MOV.U32 R131, RZ, RZ, R193 ;  /* 0x000000ffff837224 */ /* 0x000fc600078e00c1 */
[----:B------:R-:W-:Y:S01]  /*162b0*/  HMMA.16816.F32 R200, R4, R62, R124 ;  /* 0x0000003e04c8723c */ /* 0x000fe2000000187c */
[----:B-1----:R-:W-:-:S06]  /*162c0*/  FFMA.FTZ R3, R32, c[0x0][0x2d0], -R0 ;  /* 0x0000b40020037a23 */ /* 0x002fcc0000010800 */
[----:B------:R-:W-:Y:S01]  /*162d0*/  IMAD.MOV.U32 R129, RZ, RZ, R141 ;  /* 0x000000ffff817224 */ /* 0x000fe200078e008d */
[----:B------:R-:W-:Y:S01]  /*162e0*/  MOV R24, R143 ;  /* 0x0000008f00187202 */ /* 0x000fe20000000f00 */
[----:B------:R1:W2:Y:S01]  /*162f0*/  MUFU.EX2 R84, R3 ;  /* 0x0000000300547308 */ /* 0x0002a20000000800 */
[----:B------:R-:W-:Y:S01]  /*16300*/  IMAD.MOV.U32 R128, RZ, RZ, R140 ;  /* 0x000000ffff807224 */ /* 0x000fe200078e008c */
[C---:B------:R-:W-:Y:S01]  /*16310*/  HMMA.16816.F32 R216, R4.reuse, R70, R76 ;  /* 0x0000004604d8723c */ /* 0x040fe2000000184c */
[----:B------:R-:W-:Y:S01]  /*16320*/  IMAD.MOV.U32 R25, RZ, RZ, R142 ;  /* 0x000000ffff197224 */ /* 0x000fe200078e008e */
[----:B------:R-:W-:Y:S01]  /*16330*/  MOV R110, R129 ;  /* 0x00000081006e7202 */ /* 0x000fe20000000f00 */
[----:B------:R-:W-:Y:S01]  /*16340*/  IMAD.MOV.U32 R124, RZ, RZ, R19 ;  /* 0x000000ffff7c7224 */ /* 0x000fe200078e0013 */
[----:B------:R-:W-:Y:S01]  /*16350*/  MOV R127, R148 ;  /* 0x00000094007f7202 */ /* 0x000fe20000000f00 */
[----:B------:R-:W-:Y:S02]  /*16360*/  IMAD.MOV.U32 R129, RZ, RZ, R17 ;  /* 0x000000ffff817224 */ /* 0x000fe400078e0011 */
[----:B------:R-:W-:Y:S01]  /*16370*/  IMAD.MOV.U32 R126, RZ, RZ, R149 ;  /* 0x000000ffff7e7224 */ /* 0x000fe200078e0095 */
[----:B------:R-:W-:Y:S01]  /*16380*/  HMMA.16816.F32 R140, R4, R46, R120 ;  /* 0x0000002e048c723c */ /* 0x000fe20000001878 */
[----:B------:R-:W-:Y:S01]  /*16390*/  MOV R149, R194 ;  /* 0x000000c200957202 */ /* 0x000fe20000000f00 */
[----:B------:R-:W-:-:S02]  /*163a0*/  IMAD.MOV.U32 R125, RZ, RZ, R195 ;  /* 0x000000ffff7d7224 */ /* 0x000fc400078e00c3 */
[----:B------:R-:W-:Y:S02]  /*163b0*/  IMAD.MOV.U32 R148, RZ, RZ, R192 ;  /* 0x000000ffff947224 */ /* 0x000fe400078e00c0 */
[----:B-1----:R-:W-:Y:S01]  /*163c0*/  FFMA.FTZ R3, R28, c[0x0][0x2d0], -R0 ;  /* 0x0000b4001c037a23 */ /* 0x002fe20000010800 */
[----:B--2---:R-:W-:Y:S01]  /*163d0*/  F2FP.PACK_AB R9, R84, R108 ;  /* 0x0000006c5409723e */ /* 0x004fe200000000ff */
[----:B------:R-:W-:Y:S01]  /*163e0*/  IMAD.MOV.U32 R120, RZ, RZ, R128 ;  /* 0x000000ffff787224 */ /* 0x000fe200078e0080 */
[----:B------:R-:W-:Y:S01]  /*163f0*/  HMMA.16816.F32 R188, R4, R66, R40 ;  /* 0x0000004204bc723c */ /* 0x000fe20000001828 */
[----:B------:R1:W-:Y:S01]  /*16400*/  MUFU.EX2 R109, R3 ;  /* 0x00000003006d7308 */ /* 0x0003e20000000800 */
[----:B------:R-:W-:Y:S01]  /*16410*/  IMAD.MOV.U32 R128, RZ, RZ, R18 ;  /* 0x000000ffff807224 */ /* 0x000fe200078e0012 */
[----:B------:R-:W-:Y:S01]  /*16420*/  MOV R123, R132 ;  /* 0x00000084007b7202 */ /* 0x000fe20000000f00 */
[----:B------:R-:W-:Y:S02]  /*16430*/  IMAD.MOV.U32 R121, RZ, RZ, R134 ;  /* 0x000000ffff797224 */ /* 0x000fe400078e0086 */
[----:B------:R-:W-:Y:S01]  /*16440*/  IMAD.MOV.U32 R122, RZ, RZ, R133 ;  /* 0x000000ffff7a7224 */ /* 0x000fe200078e0085 */
[----:B------:R-:W-:Y:S01]  /*16450*/  F2FP.PACK_AB R4, R86, R14 ;  /* 0x0000000e5604723e */ /* 0x000fe200000000ff */
[----:B------:R-:W-:Y:S01]  /*16460*/  IMAD.MOV.U32 R87, RZ, RZ, R149 ;  /* 0x000000ffff577224 */ /* 0x000fe200078e0095 */
[----:B------:R-:W-:Y:S01]  /*16470*/  F2FP.PACK_AB R6, R85, R239 ;  /* 0x000000ef5506723e */ /* 0x000fe200000000ff */
[----:B-1----:R-:W-:-:S04]  /*16480*/  FFMA.FTZ R3, R29, c[0x0][0x2d0], -R0 ;  /* 0x0000b4001d037a23 */ /* 0x002fc80000010800 */
[----:B------:R1:W2:Y:S02]  /*16490*/  MUFU.EX2 R232, R3 ;  /* 0x0000000300e87308 */ /* 0x0002a40000000800 */
[----:B-1----:R-:W-:Y:S01]  /*164a0*/  FFMA.FTZ R3, R31, c[0x0][0x2d0], -R0 ;  /* 0x0000b4001f037a23 */ /* 0x002fe20000010800 */
[----:B--2---:R-:W-:-:S05]  /*164b0*/  F2FP.PACK_AB R11, R232, R109 ;  /* 0x0000006de80b723e */ /* 0x004fca00000000ff */
[----:B------:R1:W2:Y:S02]  /*164c0*/  MUFU.EX2 R27, R3 ;  /* 0x00000003001b7308 */ /* 0x0002a40000000800 */
[C---:B------:R-:W-:Y:S08]  /*164d0*/  HMMA.16816.F32 R20, R8.reuse, R80, RZ ;  /* 0x000000500814723c */ /* 0x040ff000000018ff */
[----:B------:R-:W-:Y:S01]  /*164e0*/  HMMA.16816.F32 R16, R8, R88, RZ ;  /* 0x000000580810723c */ /* 0x000fe200000018ff */
[----:B-1----:R-:W-:Y:S01]  /*164f0*/  FFMA.FTZ R3, R33, c[0x0][0x2d0], -R0 ;  /* 0x0000b40021037a23 */ /* 0x002fe20000010800 */
[----:B--2---:R-:W-:-:S05]  /*16500*/  MOV R81, R27 ;  /* 0x0000001b00517202 */ /* 0x004fca0000000f00 */
[----:B------:R-:W-:Y:S01]  /*16510*/  IMAD.MOV.U32 R88, RZ, RZ, R128 ;  /* 0x000000ffff587224 */ /* 0x000fe200078e0080 */
[----:B------:R1:W2:Y:S01]  /*16520*/  MUFU.EX2 R247, R3 ;  /* 0x0000000300f77308 */ /* 0x0002a20000000800 */
[----:B------:R-:W-:Y:S01]  /*16530*/  HMMA.16816.F32 R36, R8, R92, RZ ;  /* 0x0000005c0824723c */ /* 0x000fe200000018ff */
[----:B------:R-:W-:-:S06]  /*16540*/  IMAD.MOV.U32 R89, RZ, RZ, R125 ;  /* 0x000000ffff597224 */ /* 0x000fcc00078e007d */
[----:B------:R-:W-:Y:S01]  /*16550*/  IMAD.MOV.U32 R93, RZ, RZ, R151 ;  /* 0x000000ffff5d7224 */ /* 0x000fe200078e0097 */
[----:B------:R-:W-:Y:S01]  /*16560*/  HMMA.16816.F32 R28, R8, R100, RZ ;  /* 0x00000064081c723c */ /* 0x000fe200000018ff */
[----:B------:R-:W-:Y:S01]  /*16570*/  MOV R92, R126 ;  /* 0x0000007e005c7202 */ /* 0x000fe20000000f00 */
[----:B-1----:R-:W-:-:S05]  /*16580*/  FFMA.FTZ R3, R34, c[0x0][0x2d0], -R0 ;  /* 0x0000b40022037a23 */ /* 0x002fca0000010800 */
[----:B------:R-:W-:Y:S01]  /*16590*/  MOV R101, R24 ;  /* 0x0000001800657202 */ /* 0x000fe20000000f00 */
[----:B------:R-:W-:Y:S01]  /*165a0*/  IMAD.MOV.U32 R100, RZ, RZ, R25 ;  /* 0x000000ffff647224 */ /* 0x000fe200078e0019 */
[----:B--2---:R-:W-:Y:S01]  /*165b0*/  F2FP.PACK_AB R5, R247, R81 ;  /* 0x00000051f705723e */ /* 0x004fe200000000ff */
[----:B------:R1:W2:Y:S01]  /*165c0*/  MUFU.EX2 R26, R3 ;  /* 0x00000003001a7308 */ /* 0x0002a20000000800 */
[----:B------:R-:W-:Y:S01]  /*165d0*/  HMMA.16816.F32 R40, R8, R82, RZ ;  /* 0x000000520828723c */ /* 0x000fe200000018ff */
[----:B-1----:R-:W-:-:S07]  /*165e0*/  FFMA.FTZ R3, R35, c[0x0][0x2d0], -R0 ;  /* 0x0000b40023037a23 */ /* 0x002fce0000010800 */
[C---:B------:R-:W-:Y:S01]  /*165f0*/  HMMA.16816.F32 R32, R8.reuse, R96, RZ ;  /* 0x000000600820723c */ /* 0x040fe200000018ff */
[----:B--2---:R-:W-:Y:S01]  /*16600*/  IMAD.MOV.U32 R80, RZ, RZ, R26 ;  /* 0x000000ffff507224 */ /* 0x004fe200078e001a */
[----:B------:R-:W1:Y:S05]  /*16610*/  MUFU.EX2 R252, R3 ;  /* 0x0000000300fc7308 */ /* 0x000e6a0000000800 */
[----:B------:R-:W-:Y:S01]  /*16620*/  IMAD.MOV.U32 R97, RZ, RZ, R124 ;  /* 0x000000ffff617224 */ /* 0x000fe200078e007c */
[----:B------:R-:W-:Y:S01]  /*16630*/  HMMA.16816.F32 R24, R8, R104, RZ ;  /* 0x000000680818723c */ /* 0x000fe200000018ff */
[----:B------:R-:W-:-:S06]  /*16640*/  IMAD.MOV.U32 R96, RZ, RZ, R123 ;  /* 0x000000ffff607224 */ /* 0x000fcc00078e007b */
[----:B------:R-:W-:Y:S01]  /*16650*/  MOV R104, R122 ;  /* 0x0000007a00687202 */ /* 0x000fe20000000f00 */
[----:B------:R-:W-:Y:S01]  /*16660*/  IMAD.MOV.U32 R105, RZ, RZ, R121 ;  /* 0x000000ffff697224 */ /* 0x000fe200078e0079 */
[----:B-1----:R-:W-:Y:S02]  /*16670*/  F2FP.PACK_AB R7, R252, R80 ;  /* 0x00000050fc07723e */ /* 0x002fe400000000ff */
[----:B------:R-:W-:-:S05]  /*16680*/  MOV R3, R144 ;  /* 0x0000009000037202 */ /* 0x000fca0000000f00 */
[C---:B------:R-:W-:Y:S07]  /*16690*/  HMMA.16816.F32 R192, R4.reuse, R60, R20 ;  /* 0x0000003c04c0723c */ /* 0x040fee0000001814 */
[----:B------:R-:W-:Y:S01]  /*166a0*/  MOV R60, R130 ;  /* 0x00000082003c7202 */ /* 0x000fe20000000f00 */
[----:B------:R-:W-:Y:S01]  /*166b0*/  HMMA.16816.F32 R132, R4, R44, R16 ;  /* 0x0000002c0484723c */ /* 0x000fe20000001810 */
[----:B------:R-:W-:-:S06]  /*166c0*/  IMAD.MOV.U32 R61, RZ, RZ, R145 ;  /* 0x000000ffff3d7224 */ /* 0x000fcc00078e0091 */
[----:B------:R-:W-:Y:S01]  /*166d0*/  IMAD.MOV.U32 R45, RZ, RZ, R129 ;  /* 0x000000ffff2d7224 */ /* 0x000fe200078e0081 */
[----:B------:R-:W-:Y:S01]  /*166e0*/  HMMA.16816.F32 R20, R8, R112, RZ ;  /* 0x000000700814723c */ /* 0x000fe200000018ff */
[----:B------:R-:W-:-:S06]  /*166f0*/  IMAD.MOV.U32 R44, RZ, RZ, R127 ;  /* 0x000000ffff2c7224 */ /* 0x000fcc00078e007f */
[----:B------:R-:W-:Y:S01]  /*16700*/  IMAD.MOV.U32 R113, RZ, RZ, R110 ;  /* 0x000000ffff717224 */ /* 0x000fe200078e006e */
[----:B------:R-:W-:Y:S01]  /*16710*/  HMMA.16816.F32 R16, R8, R116, RZ ;  /* 0x000000740810723c */ /* 0x000fe200000018ff */
[----:B------:R-:W-:Y:S02]  /*16720*/  IMAD.MOV.U32 R110, RZ, RZ, R150 ;  /* 0x000000ffff6e7224 */ /* 0x000fe400078e0096 */
[----:B------:R-:W-:-:S04]  /*16730*/  IMAD.MOV.U32 R112, RZ, RZ, R120 ;  /* 0x000000ffff707224 */ /* 0x000fc800078e0078 */
[----:B------:R-:W-:Y:S01]  /*16740*/  IMAD.MOV.U32 R117, RZ, RZ, R148 ;  /* 0x000000ffff757224 */ /* 0x000fe200078e0094 */
[----:B------:R-:W-:Y:S01]  /*16750*/  HMMA.16816.F32 R76, R4, R56, R32 ;  /* 0x00000038044c723c */ /* 0x000fe20000001820 */
[----:B------:R-:W-:-:S07]  /*16760*/  IMAD.MOV.U32 R116, RZ, RZ, R131 ;  /* 0x000000ffff747224 */ /* 0x000fce00078e0083 */
[----:B------:R-:W-:Y:S07]  /*16770*/  HMMA.16816.F32 R148, R4, R72, R36 ;  /* 0x000000480494723c */ /* 0x000fee0000001824 */
[----:B------:R-:W-:Y:S01]  /*16780*/  MOV R72, R146 ;  /* 0x0000009200487202 */ /* 0x000fe20000000f00 */
[----:B------:R-:W-:Y:S01]  /*16790*/  HMMA.16816.F32 R32, R8, R94, RZ ;  /* 0x0000005e0820723c */ /* 0x000fe200000018ff */
[----:B------:R-:W-:-:S06]  /*167a0*/  IMAD.MOV.U32 R73, RZ, RZ, R147 ;  /* 0x000000ffff497224 */ /* 0x000fcc00078e0093 */
[----:B------:R-:W-:Y:S01]  /*167b0*/  IMAD.MOV.U32 R94, RZ, RZ, R72 ;  /* 0x000000ffff5e7224 */ /* 0x000fe200078e0048 */
[----:B------:R-:W-:Y:S01]  /*167c0*/  HMMA.16816.F32 R128, R4, R68, R28 ;  /* 0x000000440480723c */ /* 0x000fe2000000181c */
[----:B------:R-:W-:Y:S02]  /*167d0*/  IMAD.MOV.U32 R72, RZ, RZ, R3 ;  /* 0x000000ffff487224 */ /* 0x000fe400078e0003 */
[----:B------:R-:W-:Y:S02]  /*167e0*/  FFMA.FTZ R3, R162, c[0x0][0x2d0], -R2 ;  /* 0x0000b400a2037a23 */ /* 0x000fe40000010802 */
[----:B------:R-:W-:Y:S02]  /*167f0*/  IMAD.MOV.U32 R95, RZ, RZ, R183 ;  /* 0x000000ffff5f7224 */ /* 0x000fe400078e00b7 */
[----:B------:R-:W-:Y:S01]  /*16800*/  IMAD.MOV.U32 R162, RZ, RZ, R153 ;  /* 0x000000ffffa27224 */ /* 0x000fe200078e0099 */
[C---:B------:R-:W-:Y:S07]  /*16810*/  HMMA.16816.F32 R28, R8.reuse, R98, RZ ;  /* 0x00000062081c723c */ /* 0x040fee00000018ff */
[----:B------:R-:W-:Y:S01]  /*16820*/  IMAD.MOV.U32 R99, RZ, RZ, R73 ;  /* 0x000000ffff637224 */ /* 0x000fe200078e0049 */
[----:B------:R-:W-:Y:S01]  /*16830*/  HMMA.16816.F32 R36, R8, R90, RZ ;  /* 0x0000005a0824723c */ /* 0x000fe200000018ff */
[----:B------:R-:W-:-:S06]  /*16840*/  IMAD.MOV.U32 R73, RZ, RZ, R45 ;  /* 0x000000ffff497224 */ /* 0x000fcc00078e002d */
[----:B------:R-:W-:Y:S01]  /*16850*/  MOV R90, R92 ;  /* 0x0000005c005a7202 */ /* 0x000fe20000000f00 */
[----:B------:R-:W-:Y:S01]  /*16860*/  IMAD.MOV.U32 R92, RZ, RZ, R110 ;  /* 0x000000ffff5c7224 */ /* 0x000fe200078e006e */
[----:B------:R-:W-:Y:S01]  /*16870*/  HMMA.16816.F32 R124, R4, R64, R24 ;  /* 0x00000040047c723c */ /* 0x000fe20000001818 */
[----:B------:R-:W-:Y:S02]  /*16880*/  IMAD.MOV.U32 R110, RZ, RZ, R180 ;  /* 0x000000ffff6e7224 */ /* 0x000fe400078e00b4 */
[----:B------:R1:W-:Y:S01]  /*16890*/  MUFU.EX2 R180, R3 ;  /* 0x0000000300b47308 */ /* 0x0003e20000000800 */
[----:B------:R-:W-:-:S04]  /*168a0*/  IMAD.MOV.U32 R91, RZ, RZ, R44 ;  /* 0x000000ffff5b7224 */ /* 0x000fc800078e002c */
[----:B------:R-:W-:Y:S07]  /*168b0*/  HMMA.16816.F32 R24, R8, R102, RZ ;  /* 0x000000660818723c */ /* 0x000fee00000018ff */
[----:B------:R-:W-:Y:S01]  /*168c0*/  IMAD.MOV.U32 R102, RZ, RZ, R104 ;  /* 0x000000ffff667224 */ /* 0x000fe200078e0068 */
[----:B------:R-:W-:Y:S01]  /*168d0*/  MOV R103, R116 ;  /* 0x0000007400677202 */ /* 0x000fe20000000f00 */
[----:B------:R-:W-:Y:S01]  /*168e0*/  IMAD.MOV.U32 R104, RZ, RZ, R97 ;  /* 0x000000ffff687224 */ /* 0x000fe200078e0061 */
[----:B------:R-:W-:Y:S01]  /*168f0*/  HMMA.16816.F32 R28, R4, R58, R28 ;  /* 0x0000003a041c723c */ /* 0x000fe2000000181c */
[----:B-1----:R-:W-:-:S02]  /*16900*/  FFMA.FTZ R3, R161, c[0x0][0x2d0], -R2 ;  /* 0x0000b400a1037a23 */ /* 0x002fc40000010802 */
[----:B------:R-:W-:Y:S02]  /*16910*/  IMAD.MOV.U32 R97, RZ, RZ, R181 ;  /* 0x000000ffff617224 */ /* 0x000fe400078e00b5 */
[----:B------:R1:W2:Y:S01]  /*16920*/  MUFU.EX2 R181, R3 ;  /* 0x0000000300b57308 */ /* 0x0002a20000000800 */
[----:B------:R-:W-:Y:S01]  /*16930*/  IMAD.MOV.U32 R116, RZ, RZ, R87 ;  /* 0x000000ffff747224 */ /* 0x000fe200078e0057 */
[----:B------:R-:W-:Y:S01]  /*16940*/  MOV R87, R187 ;  /* 0x000000bb00577202 */ /* 0x000fe20000000f00 */
[----:B------:R-:W-:Y:S01]  /*16950*/  HMMA.16816.F32 R120, R4, R52, R20 ;  /* 0x000000340478723c */ /* 0x000fe20000001814 */
[----:B------:R-:W-:-:S07]  /*16960*/  IMAD.MOV.U32 R161, RZ, RZ, R154 ;  /* 0x000000ffffa17224 */ /* 0x000fce00078e009a */
[----:B------:R-:W-:Y:S01]  /*16970*/  HMMA.16816.F32 R20, R8, R106, RZ ;  /* 0x0000006a0814723c */ /* 0x000fe200000018ff */
[----:B-1----:R-:W-:Y:S01]  /*16980*/  FFMA.FTZ R3, R160, c[0x0][0x2d0], -R2 ;  /* 0x0000b400a0037a23 */ /* 0x002fe20000010802 */
[----:B------:R-:W-:-:S05]  /*16990*/  MOV R160, R155 ;  /* 0x0000009b00a07202 */ /* 0x000fca0000000f00 */
[----:B------:R-:W-:Y:S01]  /*169a0*/  IMAD.MOV.U32 R106, RZ, RZ, R60 ;  /* 0x000000ffff6a7224 */ /* 0x000fe200078e003c */
[----:B------:R-:W-:Y:S01]  /*169b0*/  HMMA.16816.F32 R144, R4, R48, R16 ;  /* 0x000000300490723c */ /* 0x000fe20000001810 */
[----:B------:R1:W-:Y:S01]  /*169c0*/  MUFU.EX2 R183, R3 ;  /* 0x0000000300b77308 */ /* 0x0003e20000000800 */
[----:B------:R-:W-:-:S06]  /*169d0*/  IMAD.MOV.U32 R107, RZ, RZ, R96 ;  /* 0x000000ffff6b7224 */ /* 0x000fcc00078e0060 */
[----:B------:R-:W-:Y:S07]  /*169e0*/  HMMA.16816.F32 R16, R8, R114, RZ ;  /* 0x000000720810723c */ /* 0x000fee00000018ff */
[----:B------:R-:W-:Y:S01]  /*169f0*/  MOV R115, R61 ;  /* 0x0000003d00737202 */ /* 0x000fe20000000f00 */
[----:B------:R-:W-:Y:S01]  /*16a00*/  HMMA.16816.F32 R40, R4, R62, R40 ;  /* 0x0000003e0428723c */ /* 0x000fe20000001828 */
[----:B-1----:R-:W-:Y:S02]  /*16a10*/  FFMA.FTZ R3, R163, c[0x0][0x2d0], -R2 ;  /* 0x0000b400a3037a23 */ /* 0x002fe40000010802 */
[----:B------:R-:W-:-:S02]  /*16a20*/  IMAD.MOV.U32 R163, RZ, RZ, R152 ;  /* 0x000000ffffa37224 */ /* 0x000fc400078e0098 */
[----:B------:R1:W-:Y:S03]  /*16a30*/  MUFU.EX2 R187, R3 ;  /* 0x0000000300bb7308 */ /* 0x0003e60000000800 */
[----:B------:R-:W-:Y:S08]  /*16a40*/  HMMA.16816.F32 R36, R4, R46, R36 ;  /* 0x0000002e0424723c */ /* 0x000ff00000001824 */
[----:B------:R-:W-:Y:S01]  /*16a50*/  HMMA.16816.F32 R8, R8, R118, RZ ;  /* 0x000000760808723c */ /* 0x000fe200000018ff */
[----:B-1----:R-:W-:-:S06]  /*16a60*/  FFMA.FTZ R3, R139, c[0x0][0x2d0], -R0 ;  /* 0x0000b4008b037a23 */ /* 0x002fcc0000010800 */
[----:B------:R-:W-:Y:S01]  /*16a70*/  IMAD.MOV.U32 R118, RZ, RZ, R106 ;  /* 0x000000ffff767224 */ /* 0x000fe200078e006a */
[C---:B------:R-:W-:Y:S01]  /*16a80*/  HMMA.16816.F32 R52, R4.reuse, R54, R16 ;  /* 0x000000360434723c */ /* 0x040fe20000001810 */
[----:B------:R1:W-:Y:S01]  /*16a90*/  MUFU.EX2 R59, R3 ;  /* 0x00000003003b7308 */ /* 0x0003e20000000800 */
[----:B------:R-:W3:Y:S01]  /*16aa0*/  LDSM.16.MT88.4 R16, [R225+0x1100] ;  /* 0x00110000e110783b */ /* 0x000ee20000004200 */
[----:B------:R-:W-:Y:S01]  /*16ab0*/  IMAD.MOV.U32 R106, RZ, RZ, R107 ;  /* 0x000000ffff6a7224 */ /* 0x000fe200078e006b */
[----:B------:R-:W-:Y:S01]  /*16ac0*/  MOV R119, R103 ;  /* 0x0000006700777202 */ /* 0x000fe20000000f00 */
[----:B------:R-:W-:Y:S02]  /*16ad0*/  IMAD.MOV.U32 R107, RZ, RZ, R102 ;  /* 0x000000ffff6b7224 */ /* 0x000fe400078e0066 */
[----:B------:R-:W-:Y:S01]  /*16ae0*/  IMAD.MOV.U32 R102, RZ, RZ, R94 ;  /* 0x000000ffff667224 */ /* 0x000fe200078e005e */
[----:B------:R-:W-:Y:S01]  /*16af0*/  HMMA.16816.F32 R32, R4, R74, R32 ;  /* 0x0000004a0420723c */ /* 0x000fe20000001820 */
[----:B------:R-:W-:Y:S01]  /*16b00*/  IMAD.MOV.U32 R103, RZ, RZ, R112 ;  /* 0x000000ffff677224 */ /* 0x000fe200078e0070 */
[----:B------:R-:W-:-:S05]  /*16b10*/  MOV R94, R113 ;  /* 0x00000071005e7202 */ /* 0x000fca0000000f00 */
[----:B------:R-:W-:Y:S01]  /*16b20*/  MOV R75, R115 ;  /* 0x00000073004b7202 */ /* 0x000fe20000000f00 */
[C---:B------:R-:W-:Y:S01]  /*16b30*/  HMMA.16816.F32 R68, R4.reuse, R70, R24 ;  /* 0x000000460444723c */ /* 0x040fe20000001818 */
[----:B-1----:R-:W-:Y:S01]  /*16b40*/  FFMA.FTZ R3, R138, c[0x0][0x2d0], -R0 ;  /* 0x0000b4008a037a23 */ /* 0x002fe20000010800 */
[----:B------:R-:W-:Y:S01]  /*16b50*/  LDSM.16.MT88.4 R24, [R226+0x1100] ;  /* 0x00110000e218783b */ /* 0x000fe20000004200 */
[----:B------:R-:W-:Y:S02]  /*16b60*/  IMAD.MOV.U32 R115, RZ, RZ, R99 ;  /* 0x000000ffff737224 */ /* 0x000fe400078e0063 */
[----:B------:R1:W4:Y:S01]  /*16b70*/  MUFU.EX2 R60, R3 ;  /* 0x00000003003c7308 */ /* 0x0003220000000800 */
[----:B------:R-:W-:Y:S02]  /*16b80*/  IMAD.MOV.U32 R74, RZ, RZ, R75 ;  /* 0x000000ffff4a7224 */ /* 0x000fe400078e004b */
[----:B------:R-:W-:Y:S01]  /*16b90*/  HMMA.16816.F32 R64, R4, R66, R20 ;  /* 0x000000420440723c */ /* 0x000fe20000001814 */
[----:B------:R-:W3:Y:S01]  /*16ba0*/  LDSM.16.MT88.4 R20, [R228+0x1100] ;  /* 0x00110000e414783b */ /* 0x000ee20000004200 */
[----:B------:R-:W-:Y:S01]  /*16bb0*/  IMAD.MOV.U32 R75, RZ, RZ, R118 ;  /* 0x000000ffff4b7224 */ /* 0x000fe200078e0076 */
[----:B------:R-:W-:-:S05]  /*16bc0*/  MOV R118, R95 ;  /* 0x0000005f00767202 */ /* 0x000fca0000000f00 */
[----:B------:R-:W-:Y:S01]  /*16bd0*/  HMMA.16816.F32 R48, R4, R50, R8 ;  /* 0x000000320430723c */ /* 0x000fe20000001808 */
[----:B-1----:R-:W-:-:S06]  /*16be0*/  FFMA.FTZ R3, R137, c[0x0][0x2d0], -R0 ;  /* 0x0000b40089037a23 */ /* 0x002fcc0000010800 */
[----:B------:R-:W-:Y:S01]  /*16bf0*/  FFMA.FTZ R4, R176, c[0x0][0x2d0], -R13 ;  /* 0x0000b400b0047a23 */ /* 0x000fe2000001080d */
[----:B--2---:R-:W-:Y:S01]  /*16c00*/  F2FP.PACK_AB R8, R181, R180 ;  /* 0x000000b4b508723e */ /* 0x004fe200000000ff */
[----:B------:R1:W-:Y:S01]  /*16c10*/  MUFU.EX2 R62, R3 ;  /* 0x00000003003e7308 */ /* 0x0003e20000000800 */
[----:B----4-:R-:W-:Y:S02]  /*16c20*/  F2FP.PACK_AB R9, R60, R59 ;  /* 0x0000003b3c09723e */ /* 0x010fe400000000ff */
[----:B------:R-:W-:-:S05]  /*16c30*/  F2FP.PACK_AB R10, R187, R183 ;  /* 0x000000b7bb0a723e */ /* 0x000fca00000000ff */
[----:B------:R-:W-:Y:S01]  /*16c40*/  MUFU.EX2 R58, R4 ;  /* 0x00000004003a7308 */ /* 0x000fe20000000800 */
[----:B-1----:R-:W-:-:S07]  /*16c50*/  FFMA.FTZ R3, R136, c[0x0][0x2d0], -R0 ;  /* 0x0000b40088037a23 */ /* 0x002fce0000010800 */
        /* <DEDUP_REMOVED lines=13> */
[----:B------:R1:W2:Y:S07]  /*16d30*/  MUFU.EX2 R61, R3 ;  /* 0x00000003003d7308 */ /* 0x0002ae0000000800 */
[----:B------:R-:W-:Y:S01]  /*16d40*/  HMMA.16816.F32 R36, R8, R26, R36 ;  /* 0x0000001a0824723c */ /* 0x000fe20000001824 */
[----:B-1----:R-:W-:Y:S01]  /*16d50*/  FFMA.FTZ R3, R171, c[0x0][0x2d0], -R12 ;  /* 0x0000b400ab037a23 */ /* 0x002fe2000001080c */
[----:B--2---:R-:W-:-:S03]  /*16d60*/  F2FP.PACK_AB R6, R61, R58 ;  /* 0x0000003a3d06723e */ /* 0x004fc600000000ff */
        /* <DEDUP_REMOVED lines=17> */
[C---:B-1----:R-:W-:Y:S01]  /*16e80*/  HMMA.16816.F32 R20, R8.reuse, R18, R28 ;  /* 0x000000120814723c */ /* 0x042fe2000000181c */
[----:B------:R-:W-:Y:S07]  /*16e90*/  LDSM.16.MT88.4 R28, [R227+0x3100] ;  /* 0x00310000e31c783b */ /* 0x000fee0000004200 */
[-C--:B------:R-:W-:Y:S08]  /*16ea0*/  HMMA.16816.F32 R76, R8, R16.reuse, R76 ;  /* 0x00000010084c723c */ /* 0x080ff0000000184c */
[----:B------:R-:W-:Y:S01]  /*16eb0*/  HMMA.16816.F32 R168, R4, R16, R160 ;  /* 0x0000001004a8723c */ /* 0x000fe200000018a0 */
[----:B------:R-:W-:-:S06]  /*16ec0*/  MOV R95, R239 ;  /* 0x000000ef005f7202 */ /* 0x000fcc0000000f00 */
[----:B------:R-:W-:Y:S01]  /*16ed0*/  IMAD.MOV.U32 R162, RZ, RZ, R102 ;  /* 0x000000ffffa27224 */ /* 0x000fe200078e0066 */
[----:B------:R-:W-:Y:S01]  /*16ee0*/  MOV R99, R23 ;  /* 0x0000001700637202 */ /* 0x000fe20000000f00 */
[----:B------:R-:W-:Y:S01]  /*16ef0*/  IMAD.MOV.U32 R114, RZ, RZ, R20 ;  /* 0x000000ffff727224 */ /* 0x000fe200078e0014 */
[----:B------:R-:W-:Y:S01]  /*16f00*/  HMMA.16816.F32 R172, R4, R18, R172 ;  /* 0x0000001204ac723c */ /* 0x000fe200000018ac */
[----:B------:R-:W-:Y:S01]  /*16f10*/  IMAD.MOV.U32 R113, RZ, RZ, R21 ;  /* 0x000000ffff717224 */ /* 0x000fe200078e0015 */
[----:B------:R-:W-:Y:S01]  /*16f20*/  LDSM.16.MT88.4 R16, [R228+0x3100] ;  /* 0x00310000e410783b */ /* 0x000fe20000004200 */
[----:B------:R-:W-:Y:S01]  /*16f30*/  IMAD.MOV.U32 R112, RZ, RZ, R22 ;  /* 0x000000ffff707224 */ /* 0x000fe200078e0016 */
[----:B------:R-:W-:Y:S01]  /*16f40*/  MOV R161, R115 ;  /* 0x0000007300a17202 */ /* 0x000fe20000000f00 */
[----:B------:R-:W-:Y:S01]  /*16f50*/  IMAD.MOV.U32 R102, RZ, RZ, R103 ;  /* 0x000000ffff667224 */ /* 0x000fe200078e0067 */
[----:B------:R-:W1:Y:S01]  /*16f60*/  LDSM.16.MT88.4 R20, [R226+0x3100] ;  /* 0x00310000e214783b */ /* 0x000e620000004200 */
[----:B------:R-:W-:Y:S01]  /*16f70*/  IMAD.MOV.U32 R160, RZ, RZ, R119 ;  /* 0x000000ffffa07224 */ /* 0x000fe200078e0077 */
[----:B------:R-:W-:Y:S01]  /*16f80*/  MOV R98, R76 ;  /* 0x0000004c00627202 */ /* 0x000fe20000000f00 */
[----:B------:R-:W-:-:S02]  /*16f90*/  IMAD.MOV.U32 R103, RZ, RZ, R94 ;  /* 0x000000ffff677224 */ /* 0x000fc400078e005e */
[----:B------:R-:W-:Y:S02]  /*16fa0*/  IMAD.MOV.U32 R119, RZ, RZ, R97 ;  /* 0x000000ffff777224 */ /* 0x000fe400078e0061 */
[----:B------:R-:W-:Y:S02]  /*16fb0*/  IMAD.MOV.U32 R115, RZ, RZ, R81 ;  /* 0x000000ffff737224 */ /* 0x000fe400078e0051 */
[----:B------:R-:W-:Y:S02]  /*16fc0*/  IMAD.MOV.U32 R220, RZ, RZ, R229 ;  /* 0x000000ffffdc7224 */ /* 0x000fe400078e00e5 */
[----:B------:R-:W-:Y:S01]  /*16fd0*/  IMAD.MOV.U32 R251, RZ, RZ, R224 ;  /* 0x000000fffffb7224 */ /* 0x000fe200078e00e0 */
[----:B--2---:R-:W-:Y:S01]  /*16fe0*/  HMMA.16816.F32 R72, R4, R24, R72 ;  /* 0x000000180448723c */ /* 0x004fe20000001848 */
        /* <DEDUP_REMOVED lines=36> */
[----:B------:R-:W-:-:S02]  /*17230*/  IMAD.MOV.U32 R179, RZ, RZ, R94 ;  /* 0x000000ffffb37224 */ /* 0x000fc400078e005e */
[----:B------:R-:W-:Y:S01]  /*17240*/  IMAD.MOV.U32 R176, RZ, RZ, R95 ;  /* 0x000000ffffb07224 */ /* 0x000fe200078e005f */
[----:B------:R-:W-:Y:S01]  /*17250*/  MOV R219, R93 ;  /* 0x0000005d00db7202 */ /* 0x000fe20000000f00 */
[----:B------:R-:W-:Y:S01]  /*17260*/  IMAD.MOV.U32 R118, RZ, RZ, R116 ;  /* 0x000000ffff767224 */ /* 0x000fe200078e0074 */
[----:B-1----:R-:W-:Y:S01]  /*17270*/  HMMA.16816.F32 R92, R4, R22, R188 ;  /* 0x00000016045c723c */ /* 0x002fe200000018bc */
[----:B------:R-:W-:Y:S02]  /*17280*/  IMAD.MOV.U32 R97, RZ, RZ, R86 ;  /* 0x000000ffff617224 */ /* 0x000fe400078e0056 */
[----:B------:R-:W-:Y:S02]  /*17290*/  IMAD.MOV.U32 R250, RZ, RZ, R118 ;  /* 0x000000fffffa7224 */ /* 0x000fe400078e0076 */
[----:B------:R-:W-:Y:S02]  /*172a0*/  IMAD.MOV.U32 R216, RZ, RZ, R219 ;  /* 0x000000ffffd87224 */ /* 0x000fe400078e00db */
[----:B------:R-:W-:Y:S01]  /*172b0*/  IMAD.MOV.U32 R188, RZ, RZ, R102 ;  /* 0x000000ffffbc7224 */ /* 0x000fe200078e0066 */
[----:B------:R-:W-:Y:S01]  /*172c0*/  MOV R191, R101 ;  /* 0x0000006500bf7202 */ /* 0x000fe20000000f00 */
[----:B------:R-:W-:-:S02]  /*172d0*/  IMAD.MOV.U32 R189, RZ, RZ, R103 ;  /* 0x000000ffffbd7224 */ /* 0x000fc400078e0067 */
[----:B------:R-:W-:Y:S01]  /*172e0*/  IMAD.MOV.U32 R190, RZ, RZ, R100 ;  /* 0x000000ffffbe7224 */ /* 0x000fe200078e0064 */
[----:B------:R-:W-:Y:S01]  /*172f0*/  HMMA.16816.F32 R88, R4, R20, R88 ;  /* 0x000000140458723c */ /* 0x000fe20000001858 */
[----:B------:R-:W-:Y:S01]  /*17300*/  IMAD.MOV.U32 R217, RZ, RZ, R248 ;  /* 0x000000ffffd97224 */ /* 0x000fe200078e00f8 */
[----:B------:R-:W-:Y:S01]  /*17310*/  MOV R219, R250 ;  /* 0x000000fa00db7202 */ /* 0x000fe20000000f00 */
[----:B------:R-:W-:-:S05]  /*17320*/  IMAD.MOV.U32 R218, RZ, RZ, R249 ;  /* 0x000000ffffda7224 */ /* 0x000fca00078e00f9 */
[----:B------:R-:W-:Y:S08]  /*17330*/  HMMA.16816.F32 R104, R4, R16, R104 ;  /* 0x000000100468723c */ /* 0x000ff00000001868 */
[----:B------:R-:W-:Y:S01]  /*17340*/  HMMA.16816.F32 R52, R8, R18, R52 ;  /* 0x000000120834723c */ /* 0x000fe20000001834 */
[----:B------:R-:W-:Y:S02]  /*17350*/  IMAD.MOV.U32 R116, RZ, RZ, R232 ;  /* 0x000000ffff747224 */ /* 0x000fe400078e00e8 */
[----:B------:R-:W-:-:S05]  /*17360*/  IMAD.MOV.U32 R86, RZ, RZ, R242 ;  /* 0x000000ffff567224 */ /* 0x000fca00078e00f2 */
[C---:B------:R-:W-:Y:S08]  /*17370*/  HMMA.16816.F32 R100, R4.reuse, R18, R164 ;  /* 0x000000120464723c */ /* 0x040ff000000018a4 */
[----:B------:R-:W-:Y:S01]  /*17380*/  HMMA.16816.F32 R188, R4, R28, R188 ;  /* 0x0000001c04bc723c */ /* 0x000fe200000018bc */
[----:B------:R-:W-:Y:S01]  /*17390*/  IMAD.MOV.U32 R118, RZ, RZ, R116 ;  /* 0x000000ffff767224 */ /* 0x000fe200078e0074 */
[----:B------:R-:W-:-:S06]  /*173a0*/  UIMAD.WIDE.U32 UR8, UR18, UR4, URZ ;  /* 0x00000004120872a5 */ /* 0x000fcc000f8e003f */
[-C--:B------:R-:W-:Y:S01]  /*173b0*/  HMMA.16816.F32 R48, R8, R30.reuse, R48 ;  /* 0x0000001e0830723c */ /* 0x080fe20000001830 */
[----:B------:R-:W-:Y:S01]  /*173c0*/  IMAD.MOV.U32 R110, RZ, RZ, R241 ;  /* 0x000000ffff6e7224 */ /* 0x000fe200078e00f1 */
[----:B------:R1:W5:Y:S06]  /*173d0*/  LDL.LU R242, [R1+0x98] ;  /* 0x0000980001f27983 */ /* 0x00036c0000300800 */
[----:B------:R-:W-:Y:S01]  /*173e0*/  HMMA.16816.F32 R164, R4, R30, R208 ;  /* 0x0000001e04a4723c */ /* 0x000fe200000018d0 */
[----:B------:R-:W-:Y:S01]  /*173f0*/  IMAD.MOV.U32 R116, RZ, RZ, R230 ;  /* 0x000000ffff747224 */ /* 0x000fe200078e00e6 */
[----:B------:R-:W-:Y:S01]  /*17400*/  @UP2 USHF.R.U32.HI UR18, URZ, UR5, UR9 ;  /* 0x000000053f122299 */ /* 0x000fe20008011609 */
[----:B------:R1:W5:Y:S04]  /*17410*/  LDL.LU R241, [R1+0x94] ;  /* 0x0000940001f17983 */ /* 0x0003680000300800 */
[----:B------:R-:W-:Y:S01]  /*17420*/  IMAD.MOV.U32 R7, RZ, RZ, R251 ;  /* 0x000000ffff077224 */ /* 0x000fe200078e00fb */
[----:B------:R-:W-:Y:S01]  /*17430*/  MOV R210, R222 ;  /* 0x000000de00d27202 */ /* 0x000fe20000000f00 */
[----:B------:R-:W-:Y:S01]  /*17440*/  IMAD.MOV.U32 R208, RZ, RZ, R220 ;  /* 0x000000ffffd07224 */ /* 0x000fe200078e00dc */
[----:B------:R-:W-:Y:S01]  /*17450*/  HMMA.16816.F32 R248, R8, R24, R128 ;  /* 0x0000001808f8723c */ /* 0x000fe20000001880 */
[----:B------:R-:W-:-:S02]  /*17460*/  IMAD.MOV.U32 R211, RZ, RZ, R223 ;  /* 0x000000ffffd37224 */ /* 0x000fc400078e00df */
[----:B------:R-:W-:Y:S02]  /*17470*/  IMAD.MOV.U32 R209, RZ, RZ, R221 ;  /* 0x000000ffffd17224 */ /* 0x000fe400078e00dd */
[----:B------:R-:W-:Y:S02]  /*17480*/  IMAD.MOV.U32 R4, RZ, RZ, R216 ;  /* 0x000000ffff047224 */ /* 0x000fe400078e00d8 */
[----:B------:R-:W-:Y:S01]  /*17490*/  IMAD.MOV.U32 R6, RZ, RZ, R118 ;  /* 0x000000ffff067224 */ /* 0x000fe200078e0076 */
[----:B------:R-:W-:Y:S01]  /*174a0*/  MOV R30, R83 ;  /* 0x00000053001e7202 */ /* 0x000fe20000000f00 */
[----:B------:R-:W-:Y:S01]  /*174b0*/  IMAD.MOV.U32 R129, RZ, RZ, R3 ;  /* 0x000000ffff817224 */ /* 0x000fe200078e0003 */
[----:B------:R-:W-:Y:S01]  /*174c0*/  HMMA.16816.F32 R220, R8, R26, R68 ;  /* 0x0000001a08dc723c */ /* 0x000fe20000001844 */
[----:B------:R-:W-:Y:S01]  /*174d0*/  FFMA.FTZ R3, R246, c[0x0][0x2d0], -R2 ;  /* 0x0000b400f6037a23 */ /* 0x000fe20000010802 */
[----:B------:R-:W-:Y:S01]  /*174e0*/  MOV R5, R211 ;  /* 0x000000d300057202 */ /* 0x000fe20000000f00 */
[----:B------:R-:W-:Y:S01]  /*174f0*/  IMAD.MOV.U32 R31, RZ, RZ, R82 ;  /* 0x000000ffff1f7224 */ /* 0x000fe200078e0052 */
[----:B------:R-:W-:Y:S01]  /*17500*/  UIADD3 UR18, UR18, UR13, -UR24 ;  /* 0x0000000d12127290 */ /* 0x000fe2000fffe818 */
[----:B------:R1:W5:Y:S02]  /*17510*/  LDL.LU R240, [R1+0x90] ;  /* 0x0000900001f07983 */ /* 0x0003640000300800 */
[----:B------:R-:W-:Y:S01]  /*17520*/  MOV R68, R208 ;  /* 0x000000d000447202 */ /* 0x000fe20000000f00 */
[----:B------:R-:W-:-:S02]  /*17530*/  IMAD.MOV.U32 R27, RZ, RZ, R209 ;  /* 0x000000ffff1b7224 */ /* 0x000fc400078e00d1 */
[----:B------:R-:W-:Y:S01]  /*17540*/  IMAD.MOV.U32 R26, RZ, RZ, R210 ;  /* 0x000000ffff1a7224 */ /* 0x000fe200078e00d2 */
[----:B------:R-:W-:Y:S01]  /*17550*/  MOV R71, R218 ;  /* 0x000000da00477202 */ /* 0x000fe20000000f00 */
[----:B------:R-:W-:Y:S01]  /*17560*/  HMMA.16816.F32 R208, R8, R22, R64 ;  /* 0x0000001608d0723c */ /* 0x000fe20000001840 */
[----:B------:R2:W-:Y:S01]  /*17570*/  MUFU.EX2 R22, R3 ;  /* 0x0000000300167308 */ /* 0x0005e20000000800 */
[----:B------:R-:W-:Y:S02]  /*17580*/  IMAD.MOV.U32 R70, RZ, RZ, R217 ;  /* 0x000000ffff467224 */ /* 0x000fe400078e00d9 */
[----:B------:R-:W-:Y:S01]  /*17590*/  IMAD.MOV.U32 R128, RZ, RZ, R219 ;  /* 0x000000ffff807224 */ /* 0x000fe200078e00db */
[----:B------:R-:W-:Y:S01]  /*175a0*/  MOV R130, R179 ;  /* 0x000000b300827202 */ /* 0x000fe20000000f00 */
[----:B------:R-:W-:Y:S02]  /*175b0*/  IMAD.MOV.U32 R131, RZ, RZ, R176 ;  /* 0x000000ffff837224 */ /* 0x000fe400078e00b0 */
[----:B------:R-:W-:-:S02]  /*175c0*/  IMAD.MOV.U32 R69, RZ, RZ, R7 ;  /* 0x000000ffff457224 */ /* 0x000fc400078e0007 */
[----:B------:R-:W-:Y:S01]  /*175d0*/  IMAD.MOV.U32 R246, RZ, RZ, R97 ;  /* 0x000000fffff67224 */ /* 0x000fe200078e0061 */
[----:B------:R-:W-:Y:S01]  /*175e0*/  USHF.R.S32.HI UR4, URZ, 0x1f, UR18 ;  /* 0x0000001f3f047899 */ /* 0x000fe20008011412 */
[----:B------:R1:W5:Y:S01]  /*175f0*/  LDL.LU R239, [R1+0x8c] ;  /* 0x00008c0001ef7983 */ /* 0x0003620000300800 */
[----:B--2---:R-:W-:Y:S01]  /*17600*/  FFMA.FTZ R3, R245, c[0x0][0x2d0], -R2 ;  /* 0x0000b400f5037a23 */ /* 0x004fe20000010802 */
[C---:B------:R-:W-:Y:S08]  /*17610*/  HMMA.16816.F32 R216, R8.reuse, R20, R124 ;  /* 0x0000001408d8723c */ /* 0x040ff0000000187c */
[----:B------:R-:W-:Y:S01]  /*17620*/  HMMA.16816.F32 R64, R8, R16, R120 ;  /* 0x000000100840723c */ /* 0x000fe20000001878 */
[----:B------:R2:W-:Y:S01]  /*17630*/  MUFU.EX2 R24, R3 ;  /* 0x0000000300187308 */ /* 0x0005e20000000800 */
[----:B------:R-:W-:Y:S01]  /*17640*/  MOV R7, R119 ;  /* 0x0000007700077202 */ /* 0x000fe20000000f00 */
[----:B------:R-:W-:-:S02]  /*17650*/  IMAD.MOV.U32 R179, RZ, RZ, R116 ;  /* 0x000000ffffb37224 */ /* 0x000fc400078e0074 */
[----:B------:R-:W-:Y:S01]  /*17660*/  IMAD.MOV.U32 R176, RZ, RZ, R117 ;  /* 0x000000ffffb07224 */ /* 0x000fe200078e0075 */
[----:B------:R-:W-:Y:S01]  /*17670*/  ULEA.HI UR4, UR4, UR18, URZ, 0x6 ;  /* 0x0000001204047291 */ /* 0x000fe2000f8f303f */
[----:B------:R1:W5:Y:S01]  /*17680*/  LDL.LU R238, [R1+0x88] ;  /* 0x0000880001ee7983 */ /* 0x0003620000300800 */
[--C-:B--2---:R-:W-:Y:S01]  /*17690*/  FFMA.FTZ R3, R215, c[0x0][0x2d0], -R2.reuse ;  /* 0x0000b400d7037a23 */ /* 0x104fe20000010802 */
[----:B------:R-:W-:Y:S01]  /*176a0*/  HMMA.16816.F32 R116, R8, R28, R144 ;  /* 0x0000001c0874723c */ /* 0x000fe20000001890 */
[----:B------:R-:W-:Y:S01]  /*176b0*/  FFMA.FTZ R2, R214, c[0x0][0x2d0], -R2 ;  /* 0x0000b400d6027a23 */ /* 0x000fe20000010802 */
[----:B------:R-:W-:Y:S03]  /*176c0*/  LDSM.16.MT88.4 R144, [R226+0x1900] ;  /* 0x00190000e290783b */ /* 0x000fe60000004200 */
[----:B------:R2:W-:Y:S01]  /*176d0*/  MUFU.EX2 R23, R2 ;  /* 0x0000000200177308 */ /* 0x0005e20000000800 */
[----:B------:R-:W-:Y:S01]  /*176e0*/  MOV R120, R114 ;  /* 0x0000007200787202 */ /* 0x000fe20000000f00 */
[----:B------:R-:W-:-:S02]  /*176f0*/  IMAD.MOV.U32 R121, RZ, RZ, R113 ;  /* 0x000000ffff797224 */ /* 0x000fc400078e0071 */
[----:B------:R-:W-:Y:S01]  /*17700*/  IMAD.MOV.U32 R122, RZ, RZ, R112 ;  /* 0x000000ffff7a7224 */ /* 0x000fe200078e0070 */
[----:B------:R-:W-:Y:S01]  /*17710*/  MOV R123, R99 ;  /* 0x00000063007b7202 */ /* 0x000fe20000000f00 */
[----:B------:R-:W-:Y:S01]  /*17720*/  USHF.R.S32.HI UR4, URZ, 0x6, UR4 ;  /* 0x000000063f047899 */ /* 0x000fe20008011404 */
[----:B------:R1:W5:Y:S01]  /*17730*/  LDL.LU R237, [R1+0x84] ;  /* 0x0000840001ed7983 */ /* 0x0003620000300800 */
[----:B------:R3:W-:Y:S01]  /*17740*/  MUFU.EX2 R25, R3 ;  /* 0x0000000300197308 */ /* 0x0007e20000000800 */
[----:B------:R-:W-:Y:S02]  /*17750*/  IMAD.MOV.U32 R28, RZ, RZ, R98 ;  /* 0x000000ffff1c7224 */ /* 0x000fe400078e0062 */
[----:B------:R-:W-:Y:S01]  /*17760*/  IMAD.MOV.U32 R29, RZ, RZ, R96 ;  /* 0x000000ffff1d7224 */ /* 0x000fe200078e0060 */
[----:B------:R1:W5:Y:S01]  /*17770*/  LDL.LU R236, [R1+0x80] ;  /* 0x0000800001ec7983 */ /* 0x0003620000300800 */
[----:B--2---:R-:W-:-:S03]  /*17780*/  FFMA.FTZ R2, R207, c[0x0][0x2d0], -R0 ;  /* 0x0000b400cf027a23 */ /* 0x004fc60000010800 */
[----:B------:R-:W-:Y:S01]  /*17790*/  LDSM.16.MT88.4 R96, [R226+0x3900] ;  /* 0x00390000e260783b */ /* 0x000fe20000004200 */
[----:B------:R2:W-:Y:S03]  /*177a0*/  MUFU.EX2 R18, R2 ;  /* 0x0000000200127308 */ /* 0x0005e60000000800 */
[----:B------:R1:W5:Y:S01]  /*177b0*/  LDL.LU R235, [R1+0x7c] ;  /* 0x00007c0001eb7983 */ /* 0x0003620000300800 */
[----:B---3--:R-:W-:-:S03]  /*177c0*/  FADD.FTZ R3, R108, R84 ;  /* 0x000000546c037221 */ /* 0x008fc60000010000 */
[----:B------:R1:W5:Y:S01]  /*177d0*/  LDL.LU R234, [R1+0x78] ;  /* 0x0000780001ea7983 */ /* 0x0003620000300800 */
[----:B------:R-:W-:-:S03]  /*177e0*/  UIADD3 UR21, UR12, -0x2, URZ ;  /* 0xfffffffe0c157890 */ /* 0x000fc6000fffe03f */
[----:B------:R1:W5:Y:S04]  /*177f0*/  LDL.LU R233, [R1+0x74] ;  /* 0x0000740001e97983 */ /* 0x0003680000300800 */
[----:B------:R1:W5:Y:S01]  /*17800*/  LDL.LU R232, [R1+0x70] ;  /* 0x0000700001e87983 */ /* 0x0003620000300800 */
[----:B--2---:R-:W-:-:S03]  /*17810*/  FFMA.FTZ R2, R206, c[0x0][0x2d0], -R0 ;  /* 0x0000b400ce027a23 */ /* 0x004fc60000010800 */
[----:B------:R1:W5:Y:S01]  /*17820*/  LDL.LU R231, [R1+0x6c] ;  /* 0x00006c0001e77983 */ /* 0x0003620000300800 */
[----:B------:R2:W-:Y:S03]  /*17830*/  MUFU.EX2 R19, R2 ;  /* 0x0000000200137308 */ /* 0x0005e60000000800 */
[----:B------:R1:W5:Y:S04]  /*17840*/  LDL.LU R230, [R1+0x68] ;  /* 0x0000680001e67983 */ /* 0x0003680000300800 */
[----:B------:R1:W5:Y:S04]  /*17850*/  LDL.LU R229, [R1+0x64] ;  /* 0x0000640001e57983 */ /* 0x0003680000300800 */
[----:B------:R1:W5:Y:S01]  /*17860*/  LDL.LU R224, [R1+0x60] ;  /* 0x0000600001e07983 */ /* 0x0003620000300800 */
[----:B--2---:R-:W-:-:S02]  /*17870*/  FFMA.FTZ R2, R205, c[0x0][0x2d0], -R0 ;  /* 0x0000b400cd027a23 */ /* 0x004fc40000010800 */
[----:B------:R-:W-:Y:S02]  /*17880*/  FFMA.FTZ R0, R204, c[0x0][0x2d0], -R0 ;  /* 0x0000b400cc007a23 */ /* 0x000fe40000010800 */
[----:B------:R-:W2:Y:S01]  /*17890*/  LDSM.16.MT88.4 R204, [R225+0x1900] ;  /* 0x00190000e1cc783b */ /* 0x000ea20000004200 */
[----:B------:R-:W-:Y:S08]  /*178a0*/  MUFU.EX2 R21, R2 ;  /* 0x0000000200157308 */ /* 0x000ff00000000800 */
[----:B------:R3:W-:Y:S02]  /*178b0*/  MUFU.EX2 R20, R0 ;  /* 0x0000000000147308 */ /* 0x0007e40000000800 */
[----:B---3--:R-:W-:Y:S01]  /*178c0*/  FFMA.FTZ R0, R70, c[0x0][0x2d0], -R13 ;  /* 0x0000b40046007a23 */ /* 0x008fe2000001080d */
[----:B------:R-:W-:Y:S01]  /*178d0*/  MOV R70, R71 ;  /* 0x0000004700467202 */ /* 0x000fe20000000f00 */
[----:B------:R-:W-:-:S02]  /*178e0*/  IMAD.MOV.U32 R71, RZ, RZ, R128 ;  /* 0x000000ffff477224 */ /* 0x000fc400078e0080 */
[----:B------:R-:W-:Y:S01]  /*178f0*/  IMAD.MOV.U32 R128, RZ, RZ, R129 ;  /* 0x000000ffff807224 */ /* 0x000fe200078e0081 */
[----:B------:R-:W-:Y:S01]  /*17900*/  MOV R129, R130 ;  /* 0x0000008200817202 */ /* 0x000fe20000000f00 */
[----:B------:R-:W-:Y:S02]  /*17910*/  IMAD.MOV.U32 R130, RZ, RZ, R131 ;  /* 0x000000ffff827224 */ /* 0x000fe400078e0083 */
[----:B------:R-:W-:Y:S01]  /*17920*/  IMAD.MOV.U32 R131, RZ, RZ, R4 ;  /* 0x000000ffff837224 */ /* 0x000fe200078e0004 */
[----:B------:R-:W-:Y:S01]  /*17930*/  MOV R4, R5 ;  /* 0x0000000500047202 */ /* 0x000fe20000000f00 */
[----:B------:R-:W-:Y:S02]  /*17940*/  IMAD.MOV.U32 R5, RZ, RZ, R163 ;  /* 0x000000ffff057224 */ /* 0x000fe400078e00a3 */
[----:B------:R-:W-:Y:S01]  /*17950*/  IMAD.MOV.U32 R163, RZ, RZ, R160 ;  /* 0x000000ffffa37224 */ /* 0x000fe200078e00a0 */
[----:B------:R-:W-:Y:S01]  /*17960*/  MOV R160, R161 ;  /* 0x000000a100a07202 */ /* 0x000fe20000000f00 */
[----:B------:R-:W-:-:S02]  /*17970*/  IMAD.MOV.U32 R161, RZ, RZ, R15 ;  /* 0x000000ffffa17224 */ /* 0x000fc400078e000f */
[----:B------:R3:W-:Y:S02]  /*17980*/  MUFU.EX2 R15, R0 ;  /* 0x00000000000f7308 */ /* 0x0007e40000000800 */
[----:B---3--:R-:W-:-:S06]  /*17990*/  FFMA.FTZ R0, R26, c[0x0][0x2d0], -R13 ;  /* 0x0000b4001a007a23 */ /* 0x008fcc000001080d */
[----:B------:R3:W4:Y:S02]  /*179a0*/  MUFU.EX2 R16, R0 ;  /* 0x0000000000107308 */ /* 0x0007240000000800 */
[----:B---3--:R-:W-:Y:S01]  /*179b0*/  FFMA.FTZ R0, R27, c[0x0][0x2d0], -R13 ;  /* 0x0000b4001b007a23 */ /* 0x008fe2000001080d */
[----:B----4-:R-:W-:-:S05]  /*179c0*/  F2FP.PACK_AB R124, R16, R15 ;  /* 0x0000000f107c723e */ /* 0x010fca00000000ff */
[----:B------:R3:W-:Y:S02]  /*179d0*/  MUFU.EX2 R17, R0 ;  /* 0x0000000000117308 */ /* 0x0007e40000000800 */
[----:B---3--:R-:W-:Y:S02]  /*179e0*/  FFMA.FTZ R0, R70, c[0x0][0x2d0], -R13 ;  /* 0x0000b40046007a23 */ /* 0x008fe4000001080d */
[----:B------:R-:W-:Y:S01]  /*179f0*/  IMAD.MOV.U32 R70, RZ, RZ, R71 ;  /* 0x000000ffff467224 */ /* 0x000fe200078e0047 */
[----:B------:R-:W-:Y:S01]  /*17a00*/  MOV R71, R128 ;  /* 0x0000008000477202 */ /* 0x000fe20000000f00 */
[----:B------:R-:W-:Y:S02]  /*17a10*/  IMAD.MOV.U32 R128, RZ, RZ, R129 ;  /* 0x000000ffff807224 */ /* 0x000fe400078e0081 */
        /* <DEDUP_REMOVED lines=9> */
[----:B------:R-:W-:Y:S01]  /*17ab0*/  FFMA.FTZ R2, R70, c[0x0][0x2d0], -R12 ;  /* 0x0000b40046027a23 */ /* 0x000fe2000001080c */
[----:B------:R3:W4:Y:S01]  /*17ac0*/  MUFU.EX2 R14, R0 ;  /* 0x00000000000e7308 */ /* 0x0007220000000800 */
[----:B------:R-:W-:Y:S01]  /*17ad0*/  IMAD.MOV.U32 R127, RZ, RZ, R128 ;  /* 0x000000ffff7f7224 */ /* 0x000fe200078e0080 */
[----:B------:R-:W-:Y:S01]  /*17ae0*/  F2FP.PACK_AB R128, R24, R22 ;  /* 0x000000161880723e */ /* 0x000fe200000000ff */
[----:B------:R-:W-:Y:S01]  /*17af0*/  IMAD.MOV.U32 R26, RZ, RZ, R130 ;  /* 0x000000ffff1a7224 */ /* 0x000fe200078e0082 */
[----:B------:R-:W-:Y:S01]  /*17b00*/  F2FP.PACK_AB R129, R19, R18 ;  /* 0x000000121381723e */ /* 0x000fe200000000ff */
[----:B------:R-:W-:Y:S01]  /*17b10*/  FADD.FTZ R8, R127, R126 ;  /* 0x0000007e7f087221 */ /* 0x000fe20000010000 */
[----:B------:R-:W-:Y:S01]  /*17b20*/  F2FP.PACK_AB R130, R23, R25 ;  /* 0x000000191782723e */ /* 0x000fe200000000ff */
[----:B------:R-:W-:Y:S01]  /*17b30*/  IMAD.MOV.U32 R27, RZ, RZ, R71 ;  /* 0x000000ffff1b7224 */ /* 0x000fe200078e0047 */
[----:B------:R-:W-:Y:S01]  /*17b40*/  MOV R71, R161 ;  /* 0x000000a100477202 */ /* 0x000fe20000000f00 */
[----:B------:R-:W-:-:S02]  /*17b50*/  IMAD.MOV.U32 R70, RZ, RZ, R162 ;  /* 0x000000ffff467224 */ /* 0x000fc400078e00a2 */
[----:B------:R-:W-:Y:S01]  /*17b60*/  FADD.FTZ R9, R27, R26 ;  /* 0x0000001a1b097221 */ /* 0x000fe20000010000 */
[----:B------:R-:W-:Y:S01]  /*17b70*/  MOV R26, R177 ;  /* 0x000000b1001a7202 */ /* 0x000fe20000000f00 */
[----:B------:R-:W-:Y:S02]  /*17b80*/  IMAD.MOV.U32 R27, RZ, RZ, R178 ;  /* 0x000000ffff1b7224 */ /* 0x000fe400078e00b2 */
[--C-:B---3--:R-:W-:Y:S01]  /*17b90*/  FFMA.FTZ R0, R68, c[0x0][0x2d0], -R12.reuse ;  /* 0x0000b40044007a23 */ /* 0x108fe2000001080c */
[----:B----4-:R-:W-:Y:S01]  /*17ba0*/  F2FP.PACK_AB R126, R14, R17 ;  /* 0x000000110e7e723e */ /* 0x010fe200000000ff */
[----:B------:R-:W-:Y:S01]  /*17bb0*/  IMAD.MOV.U32 R68, RZ, RZ, R131 ;  /* 0x000000ffff447224 */ /* 0x000fe200078e0083 */
[----:B------:R-:W-:Y:S01]  /*17bc0*/  F2FP.PACK_AB R131, R20, R21 ;  /* 0x000000151483723e */ /* 0x000fe200000000ff */
[----:B------:R3:W-:Y:S06]  /*17bd0*/  MUFU.EX2 R10, R0 ;  /* 0x00000000000a7308 */ /* 0x0007ec0000000800 */
[C---:B--2---:R-:W-:Y:S08]  /*17be0*/  HMMA.16816.F32 R192, R128.reuse, R204, R192 ;  /* 0x000000cc80c0723c */ /* 0x044ff000000018c0 */
[----:B------:R-:W-:Y:S01]  /*17bf0*/  HMMA.16816.F32 R132, R128, R144, R132 ;  /* 0x000000908084723c */ /* 0x000fe20000001884 */
[----:B---3--:R-:W-:Y:S01]  /*17c00*/  FFMA.FTZ R0, R69, c[0x0][0x2d0], -R12 ;  /* 0x0000b40045007a23 */ /* 0x008fe2000001080c */
[----:B------:R-:W-:Y:S01]  /*17c10*/  MOV R69, R4 ;  /* 0x0000000400457202 */ /* 0x000fe20000000f00 */
[----:B------:R-:W-:-:S02]  /*17c20*/  IMAD.MOV.U32 R4, RZ, RZ, R160 ;  /* 0x000000ffff047224 */ /* 0x000fc400078e00a0 */
[----:B------:R2:W3:Y:S02]  /*17c30*/  MUFU.EX2 R11, R0 ;  /* 0x00000000000b7308 */ /* 0x0004e40000000800 */
[----:B--2---:R-:W-:Y:S01]  /*17c40*/  FFMA.FTZ R0, R5, c[0x0][0x2d0], -R12 ;  /* 0x0000b40005007a23 */ /* 0x004fe2000001080c */
[----:B---3--:R-:W-:-:S05]  /*17c50*/  F2FP.PACK_AB R125, R11, R10 ;  /* 0x0000000a0b7d723e */ /* 0x008fca00000000ff */
[----:B------:R2:W-:Y:S01]  /*17c60*/  MUFU.EX2 R12, R2 ;  /* 0x00000002000c7308 */ /* 0x0005e20000000800 */
[----:B------:R-:W-:Y:S02]  /*17c70*/  IMAD.MOV.U32 R5, RZ, RZ, R163 ;  /* 0x000000ffff057224 */ /* 0x000fe400078e00a3 */
[----:B------:R-:W3:Y:S05]  /*17c80*/  LDSM.16.MT88.4 R160, [R228+0x1900] ;  /* 0x00190000e4a0783b */ /* 0x000eea0000004200 */
[----:B------:R-:W4:Y:S01]  /*17c90*/  MUFU.EX2 R13, R0 ;  /* 0x00000000000d7308 */ /* 0x000f220000000800 */
[----:B--2---:R-:W-:Y:S01]  /*17ca0*/  FADD.FTZ R2, R213, R212 ;  /* 0x000000d4d5027221 */ /* 0x004fe20000010000 */
[----:B------:R-:W-:Y:S01]  /*17cb0*/  MOV R213, R69 ;  /* 0x0000004500d57202 */ /* 0x000fe20000000f00 */
[----:B------:R-:W-:Y:S01]  /*17cc0*/  IMAD.MOV.U32 R212, RZ, RZ, R68 ;  /* 0x000000ffffd47224 */ /* 0x000fe200078e0044 */
[----:B------:R-:W-:Y:S01]  /*17cd0*/  MOV R69, R80 ;  /* 0x0000005000457202 */ /* 0x000fe20000000f00 */
[----:B------:R-:W-:-:S02]  /*17ce0*/  IMAD.MOV.U32 R68, RZ, RZ, R115 ;  /* 0x000000ffff447224 */ /* 0x000fc400078e0073 */
[----:B------:R-:W-:Y:S01]  /*17cf0*/  LDSM.16.MT88.4 R112, [R228+0x3900] ;  /* 0x00390000e470783b */ /* 0x000fe20000004200 */
[----:B----4-:R-:W-:Y:S01]  /*17d00*/  F2FP.PACK_AB R127, R13, R12 ;  /* 0x0000000c0d7f723e */ /* 0x010fe200000000ff */
[----:B------:R-:W-:Y:S02]  /*17d10*/  IMAD.MOV.U32 R0, RZ, RZ, R111 ;  /* 0x000000ffff007224 */ /* 0x000fe400078e006f */
[----:B------:R-:W-:Y:S02]  /*17d20*/  IMAD.MOV.U32 R214, RZ, RZ, R69 ;  /* 0x000000ffffd67224 */ /* 0x000fe400078e0045 */
[----:B------:R-:W-:Y:S02]  /*17d30*/  FADD.FTZ R0, R0, R2 ;  /* 0x0000000200007221 */ /* 0x000fe40000010000 */
[C---:B------:R-:W-:Y:S08]  /*17d40*/  HMMA.16816.F32 R196, R124.reuse, R204, R196 ;  /* 0x000000cc7cc4723c */ /* 0x040ff000000018c4 */
[-C--:B------:R-:W-:Y:S08]  /*17d50*/  HMMA.16816.F32 R200, R124, R206.reuse, R200 ;  /* 0x000000ce7cc8723c */ /* 0x080ff000000018c8 */
[----:B------:R-:W-:Y:S07]  /*17d60*/  HMMA.16816.F32 R204, R128, R206, R40 ;  /* 0x000000ce80cc723c */ /* 0x000fee0000001828 */
[----:B------:R-:W-:Y:S01]  /*17d70*/  IMAD.MOV.U32 R43, RZ, RZ, R70 ;  /* 0x000000ffff2b7224 */ /* 0x000fe200078e0046 */
[----:B------:R-:W-:Y:S01]  /*17d80*/  HMMA.16816.F32 R136, R124, R144, R136 ;  /* 0x000000907c88723c */ /* 0x000fe20000001888 */
[----:B------:R-:W-:Y:S01]  /*17d90*/  MOV R41, R4 ;  /* 0x0000000400297202 */ /* 0x000fe20000000f00 */
[----:B------:R-:W-:-:S02]  /*17da0*/  IMAD.MOV.U32 R40, RZ, RZ, R5 ;  /* 0x000000ffff287224 */ /* 0x000fc400078e0005 */
[----:B------:R-:W-:Y:S02]  /*17db0*/  IMAD.MOV.U32 R70, RZ, RZ, R81 ;  /* 0x000000ffff467224 */ /* 0x000fe400078e0051 */
[----:B------:R-:W2:Y:S01]  /*17dc0*/  LDSM.16.MT88.4 R80, [R225+0x3900] ;  /* 0x00390000e150783b */ /* 0x000ea20000004200 */
[----:B------:R-:W-:Y:S01]  /*17dd0*/  IMAD.MOV.U32 R42, RZ, RZ, R71 ;  /* 0x000000ffff2a7224 */ /* 0x000fe200078e0047 */
[----:B------:R-:W-:Y:S01]  /*17de0*/  HMMA.16816.F32 R140, R124, R146, R140 ;  /* 0x000000927c8c723c */ /* 0x000fe2000000188c */
[----:B------:R-:W-:Y:S01]  /*17df0*/  IMAD.MOV.U32 R71, RZ, RZ, R86 ;  /* 0x000000ffff477224 */ /* 0x000fe200078e0056 */
[----:B------:R-:W-:Y:S02]  /*17e00*/  MOV R86, R110 ;  /* 0x0000006e00567202 */ /* 0x000fe40000000f00 */
[----:B------:R-:W-:Y:S01]  /*17e10*/  MOV R215, R70 ;  /* 0x0000004600d77202 */ /* 0x000fe20000000f00 */
[----:B------:R-:W-:-:S03]  /*17e20*/  IMAD.MOV.U32 R245, RZ, RZ, R71 ;  /* 0x000000fffff57224 */ /* 0x000fc600078e0047 */
[C---:B------:R-:W-:Y:S07]  /*17e30*/  HMMA.16816.F32 R144, R128.reuse, R146, R36 ;  /* 0x000000928090723c */ /* 0x040fee0000001824 */
[----:B------:R-:W-:Y:S01]  /*17e40*/  IMAD.MOV.U32 R39, RZ, RZ, R6 ;  /* 0x000000ffff277224 */ /* 0x000fe200078e0006 */
[----:B------:R-:W-:Y:S01]  /*17e50*/  MOV R38, R7 ;  /* 0x0000000700267202 */ /* 0x000fe20000000f00 */
[----:B------:R-:W-:Y:S01]  /*17e60*/  IMAD.MOV.U32 R37, RZ, RZ, R179 ;  /* 0x000000ffff257224 */ /* 0x000fe200078e00b3 */
[----:B------:R-:W-:Y:S01]  /*17e70*/  LDSM.16.MT88.4 R4, [R227+0x3900] ;  /* 0x00390000e304783b */ /* 0x000fe20000004200 */
[----:B------:R-:W-:Y:S01]  /*17e80*/  IMAD.MOV.U32 R36, RZ, RZ, R176 ;  /* 0x000000ffff247224 */ /* 0x000fe200078e00b0 */
[----:B---3--:R-:W-:Y:S01]  /*17e90*/  HMMA.16816.F32 R148, R128, R160, R148 ;  /* 0x000000a08094723c */ /* 0x008fe20000001894 */
[----:B------:R-:W-:Y:S01]  /*17ea0*/  FADD.FTZ R9, R37, R9 ;  /* 0x0000000925097221 */ /* 0x000fe20000010000 */
[----:B------:R-:W3:Y:S01]  /*17eb0*/  LDSM.16.MT88.4 R176, [R227+0x1900] ;  /* 0x00190000e3b0783b */ /* 0x000ee20000004200 */
[----:B------:R-:W-:-:S02]  /*17ec0*/  FADD.FTZ R2, R36, R8 ;  /* 0x0000000824027221 */ /* 0x000fc40000010000 */
[----:B------:R-:W-:Y:S02]  /*17ed0*/  FADD.FTZ R8, R38, R0 ;  /* 0x0000000026087221 */ /* 0x000fe40000010000 */
[----:B------:R-:W-:Y:S01]  /*17ee0*/  FADD.FTZ R0, R41, R9 ;  /* 0x0000000929007221 */ /* 0x000fe20000010000 */
[----:B------:R-:W-:Y:S01]  /*17ef0*/  HMMA.16816.F32 R152, R124, R160, R152 ;  /* 0x000000a07c98723c */ /* 0x000fe20000001898 */
[----:B------:R-:W-:Y:S02]  /*17f00*/  FADD.FTZ R8, R42, R8 ;  /* 0x000000082a087221 */ /* 0x000fe40000010000 */
[----:B------:R-:W-:-:S05]  /*17f10*/  FADD.FTZ R2, R40, R2 ;  /* 0x0000000228027221 */ /* 0x000fca0000010000 */
[-C--:B------:R-:W-:Y:S08]  /*17f20*/  HMMA.16816.F32 R156, R124, R162.reuse, R156 ;  /* 0x000000a27c9c723c */ /* 0x080ff0000000189c */
[----:B------:R-:W-:Y:S07]  /*17f30*/  HMMA.16816.F32 R160, R128, R162, R32 ;  /* 0x000000a280a0723c */ /* 0x000fee0000001820 */
[----:B------:R-:W-:Y:S01]  /*17f40*/  IMAD.MOV.U32 R35, RZ, RZ, R109 ;  /* 0x000000ffff237224 */ /* 0x000fe200078e006d */
[----:B--2---:R-:W-:Y:S03]  /*17f50*/  HMMA.16816.F32 R72, R124, R80, R72 ;  /* 0x000000507c48723c */ /* 0x004fe60000001848 */
[----:B------:R-:W-:-:S04]  /*17f60*/  FADD.FTZ R3, R35, R3 ;  /* 0x0000000323037221 */ /* 0x000fc80000010000 */
[----:B------:R-:W-:Y:S01]  /*17f70*/  FADD.FTZ R3, R39, R3 ;  /* 0x0000000327037221 */ /* 0x000fe20000010000 */
[C---:B------:R-:W-:Y:S07]  /*17f80*/  HMMA.16816.F32 R108, R124.reuse, R114, R100 ;  /* 0x000000727c6c723c */ /* 0x040fee0000001864 */
[----:B------:R-:W-:Y:S01]  /*17f90*/  MOV R100, R120 ;  /* 0x0000007800647202 */ /* 0x000fe20000000f00 */
[----:B------:R-:W-:Y:S01]  /*17fa0*/  IMAD.MOV.U32 R101, RZ, RZ, R121 ;  /* 0x000000ffff657224 */ /* 0x000fe200078e0079 */
[----:B------:R-:W-:Y:S01]  /*17fb0*/  MOV R103, R123 ;  /* 0x0000007b00677202 */ /* 0x000fe20000000f00 */
[----:B------:R-:W-:Y:S01]  /*17fc0*/  IMAD.MOV.U32 R102, RZ, RZ, R122 ;  /* 0x000000ffff667224 */ /* 0x000fe200078e007a */
[C---:B---3--:R-:W-:Y:S08]  /*17fd0*/  HMMA.16816.F32 R168, R124.reuse, R176, R168 ;  /* 0x000000b07ca8723c */ /* 0x048ff000000018a8 */
[C---:B------:R-:W-:Y:S08]  /*17fe0*/  HMMA.16816.F32 R172, R124.reuse, R178, R172 ;  /* 0x000000b27cac723c */ /* 0x040ff000000018ac */
[C---:B------:R-:W-:Y:S08]  /*17ff0*/  HMMA.16816.F32 R76, R124.reuse, R82, R76 ;  /* 0x000000527c4c723c */ /* 0x040ff0000000184c */
[C---:B------:R-:W-:Y:S08]  /*18000*/  HMMA.16816.F32 R88, R124.reuse, R96, R88 ;  /* 0x000000607c58723c */ /* 0x040ff00000001858 */
[C---:B------:R-:W-:Y:S08]  /*18010*/  HMMA.16816.F32 R92, R124.reuse, R98, R92 ;  /* 0x000000627c5c723c */ /* 0x040ff0000000185c */
[C---:B------:R-:W-:Y:S08]  /*18020*/  HMMA.16816.F32 R104, R124.reuse, R112, R104 ;  /* 0x000000707c68723c */ /* 0x040ff00000001868 */
[C---:B------:R-:W-:Y:S08]  /*18030*/  HMMA.16816.F32 R120, R124.reuse, R4, R188 ;  /* 0x000000047c78723c */ /* 0x040ff000000018bc */
[----:B------:R-:W-:Y:S08]  /*18040*/  HMMA.16816.F32 R124, R124, R6, R164 ;  /* 0x000000067c7c723c */ /* 0x000ff000000018a4 */
[C---:B------:R-:W-:Y:S07]  /*18050*/  HMMA.16816.F32 R164, R128.reuse, R176, R28 ;  /* 0x000000b080a4723c */ /* 0x040fee000000181c */
[----:B------:R-:W-:Y:S01]  /*18060*/  IMAD.MOV.U32 R30, RZ, RZ, R246 ;  /* 0x000000ffff1e7224 */ /* 0x000fe200078e00f6 */
[----:B------:R-:W-:Y:S01]  /*18070*/  HMMA.16816.F32 R116, R128, R4, R116 ;  /* 0x000000048074723c */ /* 0x000fe20000001874 */
[----:B------:R-:W-:Y:S01]  /*18080*/  IMAD.MOV.U32 R29, RZ, RZ, R68 ;  /* 0x000000ffff1d7224 */ /* 0x000fe200078e0044 */
[----:B------:R-:W-:Y:S01]  /*18090*/  MOV R28, R27 ;  /* 0x0000001b001c7202 */ /* 0x000fe20000000f00 */
[----:B------:R-:W-:Y:S01]  /*180a0*/  IMAD.MOV.U32 R31, RZ, RZ, R26 ;  /* 0x000000ffff1f7224 */ /* 0x000fe200078e001a */
[----:B------:R-:W-:Y:S01]  /*180b0*/  MOV R27, R86 ;  /* 0x00000056001b7202 */ /* 0x000fe20000000f00 */
[----:B------:R-:W-:-:S02]  /*180c0*/  IMAD.MOV.U32 R246, RZ, RZ, R85 ;  /* 0x000000fffff67224 */ /* 0x000fc400078e0055 */
[----:B------:R-:W-:Y:S01]  /*180d0*/  FADD.FTZ R4, R212, R0 ;  /* 0x00000000d4047221 */ /* 0x000fe20000010000 */
[C---:B------:R-:W-:Y:S01]  /*180e0*/  HMMA.16816.F32 R176, R128.reuse, R178, R100 ;  /* 0x000000b280b0723c */ /* 0x040fe20000001864 */
[----:B------:R-:W-:Y:S02]  /*180f0*/  FADD.FTZ R0, R30, R8 ;  /* 0x000000081e007221 */ /* 0x000fe40000010000 */
[----:B------:R-:W-:Y:S02]  /*18100*/  FADD.FTZ R5, R43, R3 ;  /* 0x000000032b057221 */ /* 0x000fe40000010000 */
[----:B------:R-:W-:Y:S02]  /*18110*/  FADD.FTZ R3, R213, R2 ;  /* 0x00000002d5037221 */ /* 0x000fe40000010000 */
[----:B------:R-:W-:Y:S01]  /*18120*/  FADD.FTZ R0, R29, R0 ;  /* 0x000000001d007221 */ /* 0x000fe20000010000 */
[----:B------:R-:W-:Y:S01]  /*18130*/  HMMA.16816.F32 R68, R128, R80, R248 ;  /* 0x000000508044723c */ /* 0x000fe200000018f8 */
[----:B------:R-:W-:Y:S01]  /*18140*/  FADD.FTZ R2, R247, R5 ;  /* 0x00000005f7027221 */ /* 0x000fe20000010000 */
[----:B------:R-:W-:Y:S01]  /*18150*/  IMNMX R5, RZ, UR4, !PT ;  /* 0x00000004ff057c17 */ /* 0x000fe2000f800200 */
[----:B------:R-:W-:-:S02]  /*18160*/  FADD.FTZ R4, R28, R4 ;  /* 0x000000041c047221 */ /* 0x000fc40000010000 */
[----:B------:R-:W-:Y:S01]  /*18170*/  FADD.FTZ R3, R31, R3 ;  /* 0x000000031f037221 */ /* 0x000fe20000010000 */
[----:B------:R-:W-:Y:S01]  /*18180*/  ISETP.LE.AND P0, PT, R5, UR21, PT ;  /* 0x0000001505007c0c */ /* 0x000fe2000bf03270 */
[----:B------:R-:W-:Y:S01]  /*18190*/  FADD.FTZ R0, R246, R0 ;  /* 0x00000000f6007221 */ /* 0x000fe20000010000 */
[----:B------:R2:W-:Y:S01]  /*181a0*/  STL [R1+0x24], R5 ;  /* 0x0000240501007387 */ /* 0x0005e20000100800 */
[----:B------:R-:W-:Y:S01]  /*181b0*/  FADD.FTZ R2, R214, R2 ;  /* 0x00000002d6027221 */ /* 0x000fe20000010000 */
[----:B------:R-:W-:Y:S01]  /*181c0*/  HMMA.16816.F32 R100, R128, R112, R64 ;  /* 0x000000708064723c */ /* 0x000fe20000001840 */
[----:B------:R-:W-:Y:S02]  /*181d0*/  FADD.FTZ R4, R245, R4 ;  /* 0x00000004f5047221 */ /* 0x000fe40000010000 */
[----:B------:R-:W-:Y:S02]  /*181e0*/  IMAD.MOV.U32 R26, RZ, RZ, R87 ;  /* 0x000000ffff1a7224 */ /* 0x000fe400078e0057 */
        /* <DEDUP_REMOVED lines=37> */
[----:B------:R3:W-:Y:S01]  /*18440*/  STL [R1], R0 ;  /* 0x0000000001007387 */ /* 0x0007e20000100800 */
[----:B------:R-:W-:Y:S02]  /*18450*/  FADD.FTZ R3, R17, R3 ;  /* 0x0000000311037221 */ /* 0x000fe40000010000 */
[----:B--2---:R-:W-:Y:S02]  /*18460*/  FADD.FTZ R5, R20, R2 ;  /* 0x0000000214057221 */ /* 0x004fe40000010000 */
[----:B------:R-:W-:-:S03]  /*18470*/  FADD.FTZ R2, R14, R3 ;  /* 0x000000030e027221 */ /* 0x000fc60000010000 */
[----:B------:R1:W-:Y:S01]  /*18480*/  STL [R1+0x4], R5 ;  /* 0x0000040501007387 */ /* 0x0003e20000100800 */
[----:B---3--:R-:W-:-:S05]  /*18490*/  FADD.FTZ R0, R13, R4 ;  /* 0x000000040d007221 */ /* 0x008fca0000010000 */
[----:B------:R1:W-:Y:S04]  /*184a0*/  STL [R1+0x8], R0 ;  /* 0x0000080001007387 */ /* 0x0003e80000100800 */
[----:B------:R1:W-:Y:S01]  /*184b0*/  STL [R1+0x1c], R2 ;  /* 0x00001c0201007387 */ /* 0x0003e20000100800 */
[----:B------:R-:W-:Y:S05]  /*184c0*/  @!P0 BRA `(.L_x_1674) ;  /* 0x00004ec000008947 */ /* 0x000fea0003800000 */
[----:B------:R-:W2:Y:S04]  /*184d0*/  LDL.64 R214, [R1+0x58] ;  /* 0x0000580001d67983 */ /* 0x000ea80000100a00 */
[----:B------:R-:W3:Y:S04]  /*184e0*/  LDL.64 R30, [R1+0x48] ;  /* 0x00004800011e7983 */ /* 0x000ee80000100a00 */
[----:B------:R-:W4:Y:S01]  /*184f0*/  LDL.64 R26, [R1+0x40] ;  /* 0x00004000011a7983 */ /* 0x000f220000100a00 */
[----:B------:R-:W-:Y:S01]  /*18500*/  MOV R181, R185 ;  /* 0x000000b900b57202 */ /* 0x000fe20000000f00 */
[----:B------:R-:W-:Y:S01]  /*18510*/  IMAD.MOV.U32 R180, RZ, RZ, R186 ;  /* 0x000000ffffb47224 */ /* 0x000fe200078e00ba */
[----:B------:R-:W-:Y:S01]  /*18520*/  MOV R188, R182 ;  /* 0x000000b600bc7202 */ /* 0x000fe20000000f00 */
[----:B------:R-:W-:Y:S01]  /*18530*/  IMAD.MOV.U32 R187, RZ, RZ, R184 ;  /* 0x000000ffffbb7224 */ /* 0x000fe200078e00b8 */
[----:B------:R-:W-:-:S02]  /*18540*/  ULDC.64 UR8, c[0x0][0x1e0] ;  /* 0x0000780000087ab9 */ /* 0x000fc40000000a00 */
[----:B------:R-:W-:Y:S02]  /*18550*/  UIADD3 UR11, UR6, 0x80, URZ ;  /* 0x00000080060b7890 */ /* 0x000fe4000fffe03f */
[----:B------:R-:W-:Y:S02]  /*18560*/  UMOV UR22, UR21 ;  /* 0x0000001500167c82 */ /* 0x000fe40008000000 */
[----:B------:R-:W-:Y:S02]  /*18570*/  UMOV UR12, 0xffffffc0 ;  /* 0xffffffc0000c7882 */ /* 0x000fe40000000000 */
[----:B------:R-:W-:Y:S01]  /*18580*/  ULDC.64 UR4, c[0x0][0x208] ;  /* 0x0000820000047ab9 */ /* 0x000fe20000000a00 */
[----:B--2---:R-:W-:Y:S02]  /*18590*/  IMAD.MOV.U32 R28, RZ, RZ, R214 ;  /* 0x000000ffff1c7224 */ /* 0x004fe400078e00d6 */
[----:B------:R-:W-:Y:S02]  /*185a0*/  IMAD.MOV.U32 R29, RZ, RZ, R215 ;  /* 0x000000ffff1d7224 */ /* 0x000fe400078e00d7 */
[----:B------:R-:W2:Y:S01]  /*185b0*/  LDL.64 R214, [R1+0x50] ;  /* 0x0000500001d67983 */ /* 0x000ea20000100a00 */
[----:B-1-3--:R-:W-:-:S02]  /*185c0*/  IADD3 R0, R30, 0x40, RZ ;  /* 0x000000401e007810 */ /* 0x00afc40007ffe0ff */
[----:B------:R-:W-:Y:S02]  /*185d0*/  IADD3 RZ, P0, R30, 0x40, RZ ;  /* 0x000000401eff7810 */ /* 0x000fe40007f1e0ff */
[----:B------:R-:W-:Y:S01]  /*185e0*/  IADD3 R3, P1, R28, 0x40, RZ ;  /* 0x000000401c037810 */ /* 0x000fe20007f3e0ff */
[----:B------:R4:W-:Y:S04]  /*185f0*/  STL [R1+0x34], R0 ;  /* 0x0000340001007387 */ /* 0x0009e80000100800 */
[----:B------:R1:W-:Y:S01]  /*18600*/  STL [R1+0x30], R3 ;  /* 0x0000300301007387 */ /* 0x0003e20000100800 */
[----:B----4-:R-:W-:-:S05]  /*18610*/  IMAD.X R0, RZ, RZ, R27, P0 ;  /* 0x000000ffff007224 */ /* 0x010fca00000e061b */
[----:B------:R1:W-:Y:S01]  /*18620*/  STL [R1+0x28], R0 ;  /* 0x0000280001007387 */ /* 0x0003e20000100800 */
[----:B------:R-:W-:Y:S01]  /*18630*/  USHF.L.U32 UR10, UR8, 0x5, URZ ;  /* 0x00000005080a7899 */ /* 0x000fe2000800063f */
[----:B--2---:R-:W-:-:S05]  /*18640*/  IADD3.X R2, RZ, R215, RZ, P1, !PT ;  /* 0x000000d7ff027210 */ /* 0x004fca0000ffe4ff */
[----:B------:R1:W-:Y:S04]  /*18650*/  STL [R1+0x2c], R2 ;  /* 0x00002c0201007387 */ /* 0x0003e80000100800 */
.L_x_1675:
[----:B-1----:R-:W2:Y:S01]  /*18660*/  LDL.64 R2, [R1+0x58] ;  /* 0x0000580001027983 */ /* 0x002ea20000100a00 */
[----:B------:R-:W-:Y:S04]  /*18670*/  DEPBAR.LE SB0, 0x0 ;  /* 0x000080000000791a */ /* 0x000fe80000000000 */
[----:B------:R-:W-:Y:S01]  /*18680*/  UISETP.GE.AND UP0, UPT, UR22, URZ, UPT ;  /* 0x0000003f1600728c */ /* 0x000fe2000bf06270 */
[----:B------:R-:W3:Y:S01]  /*18690*/  LDL.64 R190, [R1+0x50] ;  /* 0x0000500001be7983 */ /* 0x000ee20000100a00 */
[----:B------:R-:W-:Y:S05]  /*186a0*/  UISETP.GE.AND UP1, UPT, UR22, 0x1, UPT ;  /* 0x000000011600788c */ /* 0x000fea000bf26270 */
[----:B------:R-:W-:Y:S01]  /*186b0*/  BAR.SYNC.DEFER_BLOCKING 0x0 ;  /* 0x0000000000007b1d */ /* 0x000fe20000010000 */
[----:B------:R-:W-:Y:S03]  /*186c0*/  PLOP3.LUT P0, PT, PT, PT, UP0, 0x80, 0x0 ;  /* 0x000000000000781c */ /* 0x000fe60003f0f008 */
[----:B------:R-:W-:Y:S02]  /*186d0*/  @UP0 USHF.R.S32.HI UR15, URZ, 0x1f, UR22 ;  /* 0x0000001f3f0f0899 */ /* 0x000fe40008011416 */
[----:B------:R-:W-:Y:S02]  /*186e0*/  @UP0 UIMAD.WIDE.U32 UR20, UR22, UR4, URZ ;  /* 0x00000004161402a5 */ /* 0x000fe4000f8e003f */
[----:B------:R-:W-:Y:S02]  /*186f0*/  @UP0 UIMAD UR15, UR15, UR4, URZ ;  /* 0x000000040f0f02a4 */ /* 0x000fe4000f8e023f */
[----:B------:R-:W-:Y:S02]  /*18700*/  @UP0 USHF.L.U32 UR18, UR20, 0x6, URZ ;  /* 0x0000000614120899 */ /* 0x000fe4000800063f */
[----:B------:R-:W-:Y:S02]  /*18710*/  @UP0 UIMAD UR15, UR22, UR5, UR15 ;  /* 0x00000005160f02a4 */ /* 0x000fe4000f8e020f */
[----:B------:R-:W-:Y:S02]  /*18720*/  @UP1 USHF.L.U32 UR19, UR8, 0x5, URZ ;  /* 0x0000000508131899 */ /* 0x000fe4000800063f */
[----:B------:R-:W-:Y:S02]  /*18730*/  @UP0 UIADD3 UR15, UR21, UR15, URZ ;  /* 0x0000000f150f0290 */ /* 0x000fe4000fffe03f */
[----:B------:R-:W-:Y:S02]  /*18740*/  UIADD3 UR21, UR22, -0x1, URZ ;  /* 0xffffffff16157890 */ /* 0x000fe4000fffe03f */
[----:B------:R-:W-:Y:S02]  /*18750*/  @UP0 USHF.L.U64.HI UR15, UR20, 0x6, UR15 ;  /* 0x00000006140f0899 */ /* 0x000fe4000801020f */
[----:B------:R-:W-:Y:S01]  /*18760*/  @UP1 UIMAD.WIDE.U32 UR30, UR21, UR8, URZ ;  /* 0x00000008151e12a5 */ /* 0x000fe2000f8e003f */
[----:B-----5:R-:W-:Y:S01]  /*18770*/  LDSM.16.M88.4 R64, [R231+0x8100] ;  /* 0x00810000e740783b */ /* 0x020fe20000000200 */
[----:B------:R-:W-:Y:S02]  /*18780*/  @UP1 UMOV UR20, 0x5 ;  /* 0x0000000500141882 */ /* 0x000fe40000000000 */
[----:B------:R-:W-:Y:S05]  /*18790*/  @UP1 USHF.L.U64.HI UR20, UR8, UR20, UR9 ;  /* 0x0000001408141299 */ /* 0x000fea0008010209 */
[----:B------:R-:W4:Y:S04]  /*187a0*/  LDL R182, [R1+0x30] ;  /* 0x0000300001b67983 */ /* 0x000f280000100800 */
[----:B------:R-:W4:Y:S04]  /*187b0*/  LDL R248, [R1+0x38] ;  /* 0x0000380001f87983 */ /* 0x000f280000100800 */
        /* <DEDUP_REMOVED lines=13> */
[----:B------:R-:W-:Y:S04]  /*18890*/  STL [R1+0x60], R235 ;  /* 0x000060eb01007387 */ /* 0x000fe80000100800 */
[----:B------:R-:W-:Y:S01]  /*188a0*/  STL [R1+0x64], R243 ;  /* 0x000064f301007387 */ /* 0x000fe20000100800 */
[-C--:B------:R-:W-:Y:S03]  /*188b0*/  HMMA.16816.F32 R20, R64, R32.reuse, RZ ;  /* 0x000000204014723c */ /* 0x080fe600000018ff */
[----:B------:R-:W-:Y:S04]  /*188c0*/  STL [R1+0x68], R242 ;  /* 0x000068f201007387 */ /* 0x000fe80000100800 */
[----:B------:R-:W-:Y:S01]  /*188d0*/  STL [R1+0x6c], R241 ;  /* 0x00006cf101007387 */ /* 0x000fe20000100800 */
[C---:B------:R-:W-:Y:S03]  /*188e0*/  HMMA.16816.F32 R24, R60.reuse, R32, RZ ;  /* 0x000000203c18723c */ /* 0x040fe600000018ff */
[----:B------:R-:W4:Y:S04]  /*188f0*/  LDL R189, [R1+0x20] ;  /* 0x0000200001bd7983 */ /* 0x000f280000100800 */
[----:B------:R-:W4:Y:S01]  /*18900*/  LDL R186, [R1+0x3c] ;  /* 0x00003c0001ba7983 */ /* 0x000f220000100800 */
[-C--:B------:R-:W-:Y:S03]  /*18910*/  HMMA.16816.F32 R28, R60, R34.reuse, RZ ;  /* 0x000000223c1c723c */ /* 0x080fe600000018ff */
[----:B------:R-:W-:Y:S04]  /*18920*/  STL [R1+0x70], R231 ;  /* 0x000070e701007387 */ /* 0x000fe80000100800 */
[----:B------:R-:W-:Y:S01]  /*18930*/  STL [R1+0x74], R224 ;  /* 0x000074e001007387 */ /* 0x000fe20000100800 */
[C---:B------:R-:W-:Y:S03]  /*18940*/  HMMA.16816.F32 R32, R64.reuse, R34, RZ ;  /* 0x000000224020723c */ /* 0x040fe600000018ff */
[----:B------:R-:W-:Y:S04]  /*18950*/  STL [R1+0x78], R240 ;  /* 0x000078f001007387 */ /* 0x000fe80000100800 */
[----:B------:R-:W-:Y:S01]  /*18960*/  STL [R1+0x7c], R233 ;  /* 0x00007ce901007387 */ /* 0x000fe20000100800 */
[-C--:B------:R-:W-:Y:S03]  /*18970*/  HMMA.16816.F32 R36, R64, R48.reuse, RZ ;  /* 0x000000304024723c */ /* 0x080fe600000018ff */
[----:B------:R-:W-:Y:S04]  /*18980*/  STL [R1+0x80], R239 ;  /* 0x000080ef01007387 */ /* 0x000fe80000100800 */
[----:B------:R-:W-:Y:S01]  /*18990*/  STL [R1+0x84], R238 ;  /* 0x000084ee01007387 */ /* 0x000fe20000100800 */
[C---:B------:R-:W-:Y:S03]  /*189a0*/  HMMA.16816.F32 R40, R60.reuse, R48, RZ ;  /* 0x000000303c28723c */ /* 0x040fe600000018ff */
[----:B------:R-:W-:Y:S05]  /*189b0*/  STL [R1+0x88], R237 ;  /* 0x000088ed01007387 */ /* 0x000fea0000100800 */
        /* <DEDUP_REMOVED lines=16> */
[----:B------:R-:W3:Y:S07]  /*18ac0*/  LDSM.16.M88.4 R208, [R241] ;  /* 0x00000000f1d0783b */ /* 0x000eee0000000200 */
[-C--:B-1----:R-:W-:Y:S08]  /*18ad0*/  HMMA.16816.F32 R36, R212, R216.reuse, R36 ;  /* 0x000000d8d424723c */ /* 0x082ff00000001824 */
[C---:B------:R-:W-:Y:S04]  /*18ae0*/  HMMA.16816.F32 R40, R220.reuse, R216, R40 ;  /* 0x000000d8dc28723c */ /* 0x040fe80000001828 */
[----:B--2---:R-:W-:Y:S04]  /*18af0*/  @P0 IADD3 R0, P2, R2, UR18, RZ ;  /* 0x0000001202000c10 */ /* 0x004fe8000ff5e0ff */
[-C--:B------:R-:W-:Y:S04]  /*18b00*/  HMMA.16816.F32 R44, R220, R218.reuse, R44 ;  /* 0x000000dadc2c723c */ /* 0x080fe8000000182c */
[C---:B------:R-:W-:Y:S02]  /*18b10*/  @P0 LEA R2, P1, R0.reuse, c[0x0][0x1f8], 0x1 ;  /* 0x00007e0000020a11 */ /* 0x040fe400078208ff */
[----:B---3--:R-:W-:Y:S02]  /*18b20*/  @P0 IADD3.X R3, R191, UR15, RZ, P2, !PT ;  /* 0x0000000fbf030c10 */ /* 0x008fe400097fe4ff */
[C---:B------:R-:W-:Y:S04]  /*18b30*/  HMMA.16816.F32 R48, R212.reuse, R218, R48 ;  /* 0x000000dad430723c */ /* 0x040fe80000001830 */
[----:B------:R-:W-:Y:S04]  /*18b40*/  @P0 LEA.HI.X R3, R0, c[0x0][0x1fc], R3, 0x1, P1 ;  /* 0x00007f0000030a11 */ /* 0x000fe800008f0c03 */
[-C--:B------:R-:W-:Y:S01]  /*18b50*/  HMMA.16816.F32 R52, R212, R208.reuse, R52 ;  /* 0x000000d0d434723c */ /* 0x080fe20000001834 */
[----:B------:R-:W-:Y:S01]  /*18b60*/  @!PT LDS RZ, [RZ] ;  /* 0x00000000fffff984 */ /* 0x000fe20000000800 */
[----:B------:R-:W-:Y:S01]  /*18b70*/  @!PT LDS RZ, [RZ] ;  /* 0x00000000fffff984 */ /* 0x000fe20000000800 */
[----:B------:R-:W-:Y:S01]  /*18b80*/  @!PT LDS RZ, [RZ] ;  /* 0x00000000fffff984 */ /* 0x000fe20000000800 */
[----:B------:R1:W-:Y:S07]  /*18b90*/  @P0 LDGSTS.E.BYPASS.LTC128B.128 [R244+0x100], [R2.64], !P6 ;  /* 0x0010000002f40fae */ /* 0x0003ee000f101d5c */
[C---:B------:R-:W-:Y:S08]  /*18ba0*/  HMMA.16816.F32 R56, R220.reuse, R208, R56 ;  /* 0x000000d0dc38723c */ /* 0x040ff00000001838 */
[-C--:B------:R-:W-:Y:S04]  /*18bb0*/  HMMA.16816.F32 R60, R220, R210.reuse, R60 ;  /* 0x000000d2dc3c723c */ /* 0x080fe8000000183c */
[----:B----4-:R-:W-:Y:S01]  /*18bc0*/  @P0 IADD3 R0, P1, R182, UR18, RZ ;  /* 0x00000012b6000c10 */ /* 0x010fe2000ff3e0ff */
[----:B------:R-:W-:Y:S03]  /*18bd0*/  @UP1 USHF.L.U32 UR18, UR30, 0x6, URZ ;  /* 0x000000061e121899 */ /* 0x000fe6000800063f */
[----:B------:R-:W-:Y:S04]  /*18be0*/  HMMA.16816.F32 R64, R212, R210, R64 ;  /* 0x000000d2d440723c */ /* 0x000fe80000001840 */
[----:B------:R-:W-:Y:S02]  /*18bf0*/  LOP3.LUT P4, RZ, R248, 0x1, RZ, 0xc0, !PT ;  /* 0x00000001f8ff7812 */ /* 0x000fe4000788c0ff */
[----:B------:R-:W-:Y:S02]  /*18c00*/  @P0 LEA R182, P2, R0, c[0x0][0x1f8], 0x1 ;  /* 0x00007e0000b60a11 */ /* 0x000fe400078408ff */
[----:B------:R-:W-:Y:S01]  /*18c10*/  @P0 IADD3.X R183, R184, UR15, RZ, P1, !PT ;  /* 0x0000000fb8b70c10 */ /* 0x000fe20008ffe4ff */
[----:B------:R-:W-:Y:S03]  /*18c20*/  UIMAD UR15, UR22, UR12, 0x1 ;  /* 0x00000001160f74a4 */ /* 0x000fe6000f8e020c */
[----:B------:R-:W-:Y:S02]  /*18c30*/  @P0 LEA.HI.X R183, R0, c[0x0][0x1fc], R183, 0x1, P2 ;  /* 0x00007f0000b70a11 */ /* 0x000fe400010f0cb7 */
[----:B-1----:R-:W-:Y:S03]  /*18c40*/  @P0 IADD3 R2, P1, R2, UR6, RZ ;  /* 0x0000000602020c10 */ /* 0x002fe6000ff3e0ff */
[----:B------:R1:W-:Y:S01]  /*18c50*/  @P0 LDGSTS.E.BYPASS.LTC128B.128 [R244+0x2100], [R182.64], !P4 ;  /* 0x02100000b6f40fae */ /* 0x0003e2000e101d5c */
[----:B------:R-:W-:Y:S02]  /*18c60*/  @P0 IADD3.X R3, R3, UR7, RZ, P1, !PT ;  /* 0x0000000703030c10 */ /* 0x000fe40008ffe4ff */
[C---:B------:R-:W-:Y:S04]  /*18c70*/  @P0 IADD3 R190, P3, R2.reuse, UR11, RZ ;  /* 0x0000000b02be0c10 */ /* 0x040fe8000ff7e0ff */
[C---:B------:R-:W-:Y:S01]  /*18c80*/  @P0 IADD3.X R191, R3.reuse, UR14, RZ, P3, !PT ;  /* 0x0000000e03bf0c10 */ /* 0x040fe20009ffe4ff */
[----:B------:R2:W-:Y:S08]  /*18c90*/  @P0 LDGSTS.E.BYPASS.LTC128B.128 [R244+0x900], [R2.64], !P6 ;  /* 0x0090000002f40fae */ /* 0x0005f0000f101d5c */
[----:B------:R2:W-:Y:S01]  /*18ca0*/  @P0 LDGSTS.E.BYPASS.LTC128B.128 [R244+0x2900], [R2.64+0x80], !P4 ;  /* 0x0290008002f40fae */ /* 0x0005e2000e101d5c */
[----:B-1----:R-:W-:Y:S04]  /*18cb0*/  @P0 IADD3 R182, P1, R2, UR6, RZ ;  /* 0x0000000602b60c10 */ /* 0x002fe8000ff3e0ff */
[----:B------:R-:W-:Y:S02]  /*18cc0*/  @P0 IADD3.X R183, R3, UR7, RZ, P1, !PT ;  /* 0x0000000703b70c10 */ /* 0x000fe40008ffe4ff */
[C---:B------:R-:W-:Y:S03]  /*18cd0*/  @P0 IADD3 R184, P2, R182.reuse, UR6, RZ ;  /* 0x00000006b6b80c10 */ /* 0x040fe6000ff5e0ff */
[----:B------:R1:W-:Y:S01]  /*18ce0*/  @P0 LDGSTS.E.BYPASS.LTC128B.128 [R244+0x1100], [R182.64], !P6 ;  /* 0x01100000b6f40fae */ /* 0x0003e2000f101d5c */
[C---:B------:R-:W-:Y:S02]  /*18cf0*/  @P0 IADD3.X R185, R183.reuse, UR7, RZ, P2, !PT ;  /* 0x00000007b7b90c10 */ /* 0x040fe400097fe4ff */
[----:B--2---:R-:W-:Y:S05]  /*18d00*/  @P0 IADD3 R2, P1, R182, UR11, RZ ;  /* 0x0000000bb6020c10 */ /* 0x004fea000ff3e0ff */
[----:B------:R2:W-:Y:S01]  /*18d10*/  @P0 LDGSTS.E.BYPASS.LTC128B.128 [R244+0x3100], [R190.64], !P4 ;  /* 0x03100000bef40fae */ /* 0x0005e2000e101d5c */
[----:B------:R-:W-:Y:S02]  /*18d20*/  @P0 IADD3.X R3, R183, UR14, RZ, P1, !PT ;  /* 0x0000000eb7030c10 */ /* 0x000fe40008ffe4ff */
[----:B------:R-:W-:Y:S05]  /*18d30*/  PLOP3.LUT P1, PT, PT, PT, UP2, 0x80, 0x0 ;  /* 0x000000000000781c */ /* 0x000fea0003f2f028 */
[----:B------:R3:W-:Y:S08]  /*18d40*/  @P0 LDGSTS.E.BYPASS.LTC128B.128 [R244+0x1900], [R184.64], !P6 ;  /* 0x01900000b8f40fae */ /* 0x0007f0000f101d5c */
[----:B------:R4:W-:Y:S01]  /*18d50*/  @P0 LDGSTS.E.BYPASS.LTC128B.128 [R244+0x3900], [R2.64], !P4 ;  /* 0x0390000002f40fae */ /* 0x0009e2000e101d5c */
[----:B------:R-:W-:Y:S07]  /*18d60*/  PLOP3.LUT P0, PT, PT, PT, UP2, 0x80, 0x0 ;  /* 0x000000000000781c */ /* 0x000fee0003f0f028 */
[----:B------:R-:W-:Y:S01]  /*18d70*/  LDSM.16.M88.4 R216, [R232+0x8100] ;  /* 0x00810000e8d8783b */ /* 0x000fe20000000200 */
[----:B------:R-:W-:Y:S07]  /*18d80*/  IMAD.MOV.U32 R0, RZ, RZ, R189 ;  /* 0x000000ffff007224 */ /* 0x000fee00078e00bd */
[----:B------:R-:W2:Y:S08]  /*18d90*/  LDSM.16.M88.4 R220, [R230+0x4100] ;  /* 0x00410000e6dc783b */ /* 0x000eb00000000200 */
[----:B------:R-:W3:Y:S01]  /*18da0*/  LDSM.16.M88.4 R208, [R232+0xa100] ;  /* 0x00a10000e8d0783b */ /* 0x000ee20000000200 */
[----:B----4-:R-:W-:Y:S07]  /*18db0*/  @P1 IMAD.HI.U32 R2, R189, c[0x0][0x2c8], RZ ;  /* 0x0000b200bd021a27 */ /* 0x010fee00078e00ff */
[----:B------:R-:W4:Y:S01]  /*18dc0*/  LDSM.16.M88.4 R212, [R230+0x4900] ;  /* 0x00490000e6d4783b */ /* 0x000f220000000200 */
[----:B------:R-:W-:Y:S07]  /*18dd0*/  @P0 SHF.R.U32.HI R0, RZ, c[0x0][0x2cc], R2 ;  /* 0x0000b300ff000a19 */ /* 0x000fee0000011602 */
[----:B------:R-:W0:Y:S08]  /*18de0*/  LDGDEPBAR ;  /* 0x00000000000079af */ /* 0x000e300000000000 */
[----:B-1----:R-:W-:Y:S01]  /*18df0*/  SHFL.IDX PT, R183, R0, 0x3, 0x1c1f ;  /* 0x007c1f0000b77f89 */ /* 0x002fe200000e0000 */
[-C--:B--2---:R-:W-:Y:S07]  /*18e00*/  HMMA.16816.F32 R4, R216, R220.reuse, R4 ;  /* 0x000000dcd804723c */ /* 0x084fee0000001804 */
[----:B------:R-:W1:Y:S01]  /*18e10*/  SHFL.IDX PT, R3, R0, RZ, 0x1c1f ;  /* 0x001c1fff00037589 */ /* 0x000e6200000e0000 */
[C---:B---3--:R-:W-:Y:S07]  /*18e20*/  HMMA.16816.F32 R8, R208.reuse, R220, R8 ;  /* 0x000000dcd008723c */ /* 0x048fee0000001808 */
[----:B------:R-:W-:Y:S01]  /*18e30*/  SHFL.IDX PT, R2, R0, 0x2, 0x1c1f ;  /* 0x005c1f0000027f89 */ /* 0x000fe200000e0000 */
[-C--:B------:R-:W-:Y:S07]  /*18e40*/  HMMA.16816.F32 R12, R208, R222.reuse, R12 ;  /* 0x000000ded00c723c */ /* 0x080fee000000180c */
[----:B------:R2:W3:Y:S01]  /*18e50*/  SHFL.IDX PT, R184, R0, 0x1, 0x1c1f ;  /* 0x003c1f0000b87f89 */ /* 0x0004e200000e0000 */
[C---:B------:R-:W-:Y:S07]  /*18e60*/  HMMA.16816.F32 R16, R216.reuse, R222, R16 ;  /* 0x000000ded810723c */ /* 0x040fee0000001810 */
[----:B------:R-:W3:Y:S01]  /*18e70*/  LDSM.16.M88.4 R220, [R230+0x5100] ;  /* 0x00510000e6dc783b */ /* 0x000ee20000000200 */
[-C--:B----4-:R-:W-:Y:S08]  /*18e80*/  HMMA.16816.F32 R20, R216, R212.reuse, R20 ;  /* 0x000000d4d814723c */ /* 0x090ff00000001814 */
[C---:B------:R-:W-:Y:S01]  /*18e90*/  HMMA.16816.F32 R24, R208.reuse, R212, R24 ;  /* 0x000000d4d018723c */ /* 0x040fe20000001818 */
[----:B--2---:R-:W-:Y:S05]  /*18ea0*/  IMAD.U32 R0, RZ, RZ, UR13 ;  /* 0x0000000dff007e24 */ /* 0x004fea000f8e00ff */
[----:B------:R-:W-:Y:S01]  /*18eb0*/  IADD3 R0, R0, UR15, -R186 ;  /* 0x0000000f00007c10 */ /* 0x000fe2000fffe8ba */
[----:B------:R-:W-:Y:S01]  /*18ec0*/  @UP1 USHF.R.S32.HI UR15, URZ, 0x1f, UR21 ;  /* 0x0000001f3f0f1899 */ /* 0x000fe20008011415 */
[-C--:B------:R-:W-:Y:S03]  /*18ed0*/  HMMA.16816.F32 R28, R208, R214.reuse, R28 ;  /* 0x000000d6d01c723c */ /* 0x080fe6000000181c */
[----:B------:R-:W-:Y:S01]  /*18ee0*/  @UP1 UIMAD UR15, UR15, UR8, URZ ;  /* 0x000000080f0f12a4 */ /* 0x000fe2000f8e023f */
[----:B------:R-:W-:Y:S03]  /*18ef0*/  IADD3 R182, R0, -UR24, RZ ;  /* 0x8000001800b67c10 */ /* 0x000fe6000fffe0ff */
[----:B------:R-:W-:Y:S01]  /*18f00*/  @UP1 UIMAD UR15, UR21, UR9, UR15 ;  /* 0x00000009150f12a4 */ /* 0x000fe2000f8e020f */
[C---:B------:R-:W-:Y:S01]  /*18f10*/  HMMA.16816.F32 R32, R216.reuse, R214, R32 ;  /* 0x000000d6d820723c */ /* 0x040fe20000001820 */
[----:B------:R-:W2:Y:S02]  /*18f20*/  LDSM.16.M88.4 R212, [R230+0x5900] ;  /* 0x00590000e6d4783b */ /* 0x000ea40000000200 */
[----:B------:R-:W-:Y:S01]  /*18f30*/  @UP1 UIADD3 UR15, UR31, UR15, URZ ;  /* 0x0000000f1f0f1290 */ /* 0x000fe2000fffe03f */
[C---:B-1----:R-:W-:Y:S01]  /*18f40*/  IADD3 R0, R182.reuse, R3, RZ ;  /* 0x00000003b6007210 */ /* 0x042fe20007ffe0ff */
[C---:B---3--:R-:W-:Y:S02]  /*18f50*/  IMAD.IADD R3, R182.reuse, 0x1, R184 ;  /* 0x00000001b6037824 */ /* 0x048fe400078e02b8 */
[----:B------:R-:W-:Y:S01]  /*18f60*/  IMAD.IADD R2, R182, 0x1, R2 ;  /* 0x00000001b6027824 */ /* 0x000fe200078e0202 */
[C---:B------:R-:W-:Y:S01]  /*18f70*/  ISETP.GT.AND P3, PT, R0.reuse, RZ, PT ;  /* 0x000000ff0000720c */ /* 0x040fe20003f64270 */
[-C--:B------:R-:W-:Y:S01]  /*18f80*/  HMMA.16816.F32 R36, R216, R220.reuse, R36 ;  /* 0x000000dcd824723c */ /* 0x080fe20000001824 */
[----:B------:R-:W-:Y:S02]  /*18f90*/  @UP1 USHF.L.U64.HI UR15, UR30, 0x6, UR15 ;  /* 0x000000061e0f1899 */ /* 0x000fe4000801020f */
[----:B------:R-:W-:Y:S02]  /*18fa0*/  ISETP.GT.AND P2, PT, R0, 0x1, PT ;  /* 0x000000010000780c */ /* 0x000fe40003f44270 */
[C---:B------:R-:W-:Y:S02]  /*18fb0*/  ISETP.GT.AND P1, PT, R3.reuse, RZ, PT ;  /* 0x000000ff0300720c */ /* 0x040fe40003f24270 */
[----:B------:R-:W-:Y:S01]  /*18fc0*/  ISETP.GT.AND P0, PT, R3, 0x1, PT ;  /* 0x000000010300780c */ /* 0x000fe20003f04270 */
[C---:B------:R-:W-:Y:S04]  /*18fd0*/  HMMA.16816.F32 R40, R208.reuse, R220, R40 ;  /* 0x000000dcd028723c */ /* 0x040fe80000001828 */
[----:B------:R-:W-:Y:S02]  /*18fe0*/  IADD3 R182, R182, R183, RZ ;  /* 0x000000b7b6b67210 */ /* 0x000fe40007ffe0ff */
[C---:B------:R-:W-:Y:S02]  /*18ff0*/  ISETP.GT.AND P4, PT, R0.reuse, 0x20, PT ;  /* 0x000000200000780c */ /* 0x040fe40003f84270 */
[-C--:B------:R-:W-:Y:S03]  /*19000*/  HMMA.16816.F32 R44, R208, R222.reuse, R44 ;  /* 0x000000ded02c723c */ /* 0x080fe6000000182c */
[----:B------:R-:W-:Y:S05]  /*19010*/  ISETP.GT.AND P5, PT, R0, 0x21, PT ;  /* 0x000000210000780c */ /* 0x000fea0003fa4270 */
[C---:B------:R-:W-:Y:S01]  /*19020*/  HMMA.16816.F32 R48, R216.reuse, R222, R48 ;  /* 0x000000ded830723c */ /* 0x040fe20000001830 */
[----:B------:R-:W-:Y:S07]  /*19030*/  LDSM.16.M88.4 R220, [R229] ;  /* 0x00000000e5dc783b */ /* 0x000fee0000000200 */
[-C--:B--2---:R-:W-:Y:S08]  /*19040*/  HMMA.16816.F32 R52, R216, R212.reuse, R52 ;  /* 0x000000d4d834723c */ /* 0x084ff00000001834 */
[C---:B------:R-:W-:Y:S08]  /*19050*/  HMMA.16816.F32 R56, R208.reuse, R212, R56 ;  /* 0x000000d4d038723c */ /* 0x040ff00000001838 */
[-C--:B------:R-:W-:Y:S01]  /*19060*/  HMMA.16816.F32 R60, R208, R214.reuse, R60 ;  /* 0x000000d6d03c723c */ /* 0x080fe2000000183c */
[----:B------:R-:W1:Y:S07]  /*19070*/  LDSM.16.M88.4 R208, [R234+0x8100] ;  /* 0x00810000ead0783b */ /* 0x000e6e0000000200 */
[----:B------:R-:W-:Y:S01]  /*19080*/  HMMA.16816.F32 R64, R216, R214, R64 ;  /* 0x000000d6d840723c */ /* 0x000fe20000001840 */
[----:B------:R-:W2:Y:S08]  /*19090*/  LDSM.16.M88.4 R212, [R234+0xa100] ;  /* 0x00a10000ead4783b */ /* 0x000eb00000000200 */
[----:B------:R-:W3:Y:S01]  /*190a0*/  LDSM.16.M88.4 R216, [R229+0x800] ;  /* 0x00080000e5d8783b */ /* 0x000ee20000000200 */
        /* <DEDUP_REMOVED lines=43> */
[----:B------:R-:W3:Y:S01]  /*19360*/  LDSM.16.M88.4 R216, [R239] ;  /* 0x00000000efd8783b */ /* 0x000ee20000000200 */
[-C--:B-1----:R-:W-:Y:S08]  /*19370*/  HMMA.16816.F32 R4, R208, R220.reuse, R4 ;  /* 0x000000dcd004723c */ /* 0x082ff00000001804 */
        /* <DEDUP_REMOVED lines=47> */
[----:B------:R-:W1:Y:S03]  /*19670*/  LDSM.16.M88.4 R220, [R229+0x3000] ;  /* 0x00300000e5dc783b */ /* 0x000e660000000200 */
[----:B------:R-:W-:Y:S02]  /*19680*/  FSEL R183, R4, -INF , P3 ;  /* 0xff80000004b77808 */ /* 0x000fe40001800000 */
[----:B------:R-:W-:Y:S02]  /*19690*/  FSEL R189, R5, -INF , P2 ;  /* 0xff80000005bd7808 */ /* 0x000fe40001000000 */
[-C--:B---3--:R-:W-:Y:S03]  /*196a0*/  HMMA.16816.F32 R20, R208, R216.reuse, R20 ;  /* 0x000000d8d014723c */ /* 0x088fe60000001814 */
[----:B------:R-:W-:Y:S02]  /*196b0*/  ISETP.GT.AND P3, PT, R2, RZ, PT ;  /* 0x000000ff0200720c */ /* 0x000fe40003f64270 */
[----:B------:R-:W-:Y:S02]  /*196c0*/  FSEL R190, R6, -INF , P1 ;  /* 0xff80000006be7808 */ /* 0x000fe40000800000 */
[----:B------:R-:W-:Y:S01]  /*196d0*/  FSEL R191, R7, -INF , P0 ;  /* 0xff80000007bf7808 */ /* 0x000fe20000000000 */
[C---:B------:R-:W-:Y:S01]  /*196e0*/  HMMA.16816.F32 R24, R212.reuse, R216, R24 ;  /* 0x000000d8d418723c */ /* 0x040fe20000001818 */
[----:B------:R-:W2:Y:S01]  /*196f0*/  LDSM.16.M88.4 R4, [R229+0x3800] ;  /* 0x00380000e504783b */ /* 0x000ea20000000200 */
[----:B------:R-:W-:Y:S07]  /*19700*/  DEPBAR.LE SB0, 0x0 ;  /* 0x000080000000791a */ /* 0x000fee0000000000 */
[----:B------:R-:W-:Y:S01]  /*19710*/  BAR.SYNC.DEFER_BLOCKING 0x0 ;  /* 0x0000000000007b1d */ /* 0x000fe20000010000 */
[-C--:B------:R-:W-:Y:S05]  /*19720*/  HMMA.16816.F32 R28, R212, R218.reuse, R28 ;  /* 0x000000dad41c723c */ /* 0x080fea000000181c */
[----:B------:R-:W-:Y:S02]  /*19730*/  ISETP.GT.AND P1, PT, R182, RZ, PT ;  /* 0x000000ffb600720c */ /* 0x000fe40003f24270 */
[----:B------:R-:W-:Y:S01]  /*19740*/  FSEL R216, R8, -INF , P3 ;  /* 0xff80000008d87808 */ /* 0x000fe20001800000 */
[C---:B------:R-:W-:Y:S04]  /*19750*/  HMMA.16816.F32 R32, R208.reuse, R218, R32 ;  /* 0x000000dad020723c */ /* 0x040fe80000001820 */
[----:B------:R-:W-:Y:S02]  /*19760*/  FSEL R247, R10, -INF , P1 ;  /* 0xff8000000af77808 */ /* 0x000fe40000800000 */
[----:B------:R-:W-:Y:S02]  /*19770*/  ISETP.GT.AND P1, PT, R182, 0x8, PT ;  /* 0x00000008b600780c */ /* 0x000fe40003f24270 */
[-C--:B-1----:R-:W-:Y:S03]  /*19780*/  HMMA.16816.F32 R36, R208, R220.reuse, R36 ;  /* 0x000000dcd024723c */ /* 0x082fe60000001824 */
[----:B------:R-:W-:Y:S02]  /*19790*/  ISETP.GT.AND P3, PT, R2, 0x8, PT ;  /* 0x000000080200780c */ /* 0x000fe40003f64270 */
[----:B------:R-:W-:Y:S02]  /*197a0*/  ISETP.GT.AND P0, PT, R182, 0x1, PT ;  /* 0x00000001b600780c */ /* 0x000fe40003f04270 */
[----:B------:R-:W-:Y:S01]  /*197b0*/  FSEL R217, R12, -INF , P3 ;  /* 0xff8000000cd97808 */ /* 0x000fe20001800000 */
[C---:B------:R-:W-:Y:S01]  /*197c0*/  HMMA.16816.F32 R40, R212.reuse, R220, R40 ;  /* 0x000000dcd428723c */ /* 0x040fe20000001828 */
[----:B------:R-:W3:Y:S03]  /*197d0*/  LDL R10, [R1+0x34] ;  /* 0x00003400010a7983 */ /* 0x000ee60000100800 */
[----:B------:R-:W-:Y:S02]  /*197e0*/  ISETP.GT.AND P2, PT, R2, 0x1, PT ;  /* 0x000000010200780c */ /* 0x000fe40003f44270 */
[----:B------:R-:W-:Y:S02]  /*197f0*/  FSEL R246, R11, -INF , P0 ;  /* 0xff8000000bf67808 */ /* 0x000fe40000000000 */
[-C--:B------:R-:W-:Y:S03]  /*19800*/  HMMA.16816.F32 R44, R212, R222.reuse, R44 ;  /* 0x000000ded42c723c */ /* 0x080fe6000000182c */
[----:B------:R-:W-:Y:S02]  /*19810*/  ISETP.GT.AND P0, PT, R182, 0x9, PT ;  /* 0x00000009b600780c */ /* 0x000fe40003f04270 */
[----:B------:R-:W-:Y:S02]  /*19820*/  FSEL R9, R9, -INF , P2 ;  /* 0xff80000009097808 */ /* 0x000fe40001000000 */
[----:B------:R-:W-:Y:S01]  /*19830*/  ISETP.GT.AND P2, PT, R2, 0x9, PT ;  /* 0x000000090200780c */ /* 0x000fe20003f44270 */
[C---:B------:R-:W-:Y:S04]  /*19840*/  HMMA.16816.F32 R48, R208.reuse, R222, R48 ;  /* 0x000000ded030723c */ /* 0x040fe80000001830 */
[----:B------:R-:W-:Y:S02]  /*19850*/  FSEL R218, R13, -INF , P2 ;  /* 0xff8000000dda7808 */ /* 0x000fe40001000000 */
[----:B------:R-:W4:Y:S01]  /*19860*/  LDL.64 R12, [R1+0x48] ;  /* 0x00004800010c7983 */ /* 0x000f220000100a00 */
[----:B------:R-:W-:Y:S01]  /*19870*/  FSEL R245, R15, -INF , P0 ;  /* 0xff8000000ff57808 */ /* 0x000fe20000000000 */
[-C--:B--2---:R-:W-:Y:S03]  /*19880*/  HMMA.16816.F32 R52, R208, R4.reuse, R52 ;  /* 0x00000004d034723c */ /* 0x084fe60000001834 */
[----:B------:R-:W-:Y:S02]  /*19890*/  ISETP.GT.AND P0, PT, R3, 0x9, PT ;  /* 0x000000090300780c */ /* 0x000fe40003f04270 */
[----:B------:R-:W-:Y:S02]  /*198a0*/  FSEL R220, R14, -INF , P1 ;  /* 0xff8000000edc7808 */ /* 0x000fe40000800000 */
[----:B------:R-:W2:Y:S01]  /*198b0*/  LDL.64 R14, [R1+0x40] ;  /* 0x00004000010e7983 */ /* 0x000ea20000100a00 */
[C---:B------:R-:W-:Y:S04]  /*198c0*/  HMMA.16816.F32 R56, R212.reuse, R4, R56 ;  /* 0x00000004d438723c */ /* 0x040fe80000001838 */
[----:B------:R-:W-:Y:S02]  /*198d0*/  FSEL R36, R36, -INF , P4 ;  /* 0xff80000024247808 */ /* 0x000fe40002000000 */
[----:B------:R-:W-:Y:S02]  /*198e0*/  FSEL R37, R37, -INF , P5 ;  /* 0xff80000025257808 */ /* 0x000fe40002800000 */
[-C--:B------:R-:W-:Y:S03]  /*198f0*/  HMMA.16816.F32 R60, R212, R6.reuse, R60 ;  /* 0x00000006d43c723c */ /* 0x080fe6000000183c */
[C---:B------:R-:W-:Y:S02]  /*19900*/  ISETP.GT.AND P2, PT, R0.reuse, 0x9, PT ;  /* 0x000000090000780c */ /* 0x040fe40003f44270 */
[----:B------:R-:W-:Y:S02]  /*19910*/  ISETP.GT.AND P1, PT, R3, 0x8, PT ;  /* 0x000000080300780c */ /* 0x000fe40003f24270 */
[----:B------:R-:W-:Y:S01]  /*19920*/  FSEL R17, R17, -INF , P2 ;  /* 0xff80000011117808 */ /* 0x000fe20001000000 */
[----:B------:R-:W-:Y:S01]  /*19930*/  HMMA.16816.F32 R64, R208, R6, R64 ;  /* 0x00000006d040723c */ /* 0x000fe20000001840 */
[----:B------:R-:W2:Y:S03]  /*19940*/  LDL R7, [R1+0x28] ;  /* 0x0000280001077983 */ /* 0x000ea60000100800 */
[C---:B------:R-:W-:Y:S02]  /*19950*/  ISETP.GT.AND P2, PT, R0.reuse, 0x11, PT ;  /* 0x000000110000780c */ /* 0x040fe40003f44270 */
[----:B------:R-:W-:Y:S02]  /*19960*/  ISETP.GT.AND P3, PT, R0, 0x8, PT ;  /* 0x000000080000780c */ /* 0x000fe40003f64270 */
[----:B------:R-:W-:Y:S02]  /*19970*/  FSEL R18, R18, -INF , P1 ;  /* 0xff80000012127808 */ /* 0x000fe40000800000 */
[----:B------:R-:W-:Y:S02]  /*19980*/  ISETP.GT.AND P1, PT, R3, 0x10, PT ;  /* 0x000000100300780c */ /* 0x000fe40003f24270 */
[----:B------:R-:W-:Y:S02]  /*19990*/  FSEL R19, R19, -INF , P0 ;  /* 0xff80000013137808 */ /* 0x000fe40000000000 */
        /* <DEDUP_REMOVED lines=15> */
[C---:B------:R-:W-:Y:S02]  /*19a90*/  ISETP.GT.AND P3, PT, R0.reuse, 0x28, PT ;  /* 0x000000280000780c */ /* 0x040fe40003f64270 */
[C---:B------:R-:W-:Y:S02]  /*19aa0*/  ISETP.GT.AND P1, PT, R0.reuse, 0x30, PT ;  /* 0x000000300000780c */ /* 0x040fe40003f24270 */
[C---:B------:R-:W-:Y:S02]  /*19ab0*/  ISETP.GT.AND P4, PT, R0.reuse, 0x31, PT ;  /* 0x000000310000780c */ /* 0x040fe40003f84270 */
[----:B------:R-:W-:Y:S02]  /*19ac0*/  ISETP.GT.AND P0, PT, R0, 0x29, PT ;  /* 0x000000290000780c */ /* 0x000fe40003f04270 */
[----:B------:R-:W-:Y:S02]  /*19ad0*/  FMNMX.FTZ R0, R183, R180, !PT ;  /* 0x000000b4b7007209 */ /* 0x000fe40007810000 */
[----:B------:R-:W-:Y:S02]  /*19ae0*/  FSEL R48, R48, -INF , P3 ;  /* 0xff80000030307808 */ /* 0x000fe40001800000 */
        /* <DEDUP_REMOVED lines=23> */
[----:B------:R-:W-:Y:S02]  /*19c60*/  ISETP.GT.AND P0, PT, R3, 0x19, PT ;  /* 0x000000190300780c */ /* 0x000fe40003f04270 */
[----:B------:R-:W-:Y:S02]  /*19c70*/  FMNMX.FTZ R186, R53, R186, !PT ;  /* 0x000000ba35ba7209 */ /* 0x000fe40007810000 */
[----:B------:R-:W-:Y:S02]  /*19c80*/  FSEL R35, R35, -INF , P0 ;  /* 0xff80000023237808 */ /* 0x000fe40000000000 */
[----:B------:R-:W-:Y:S02]  /*19c90*/  FMNMX.FTZ R186, R64, R186, !PT ;  /* 0x000000ba40ba7209 */ /* 0x000fe40007810000 */
[----:B------:R-:W-:Y:S02]  /*19ca0*/  ISETP.GT.AND P1, PT, R3, 0x20, PT ;  /* 0x000000200300780c */ /* 0x000fe40003f24270 */
[----:B------:R-:W-:Y:S02]  /*19cb0*/  FMNMX.FTZ R186, R65, R186, !PT ;  /* 0x000000ba41ba7209 */ /* 0x000fe40007810000 */
[----:B------:R-:W-:Y:S02]  /*19cc0*/  FMNMX.FTZ R185, R34, R185, !PT ;  /* 0x000000b922b97209 */ /* 0x000fe40007810000 */
[C---:B------:R-:W-:Y:S01]  /*19cd0*/  ISETP.GT.AND P3, PT, R3.reuse, 0x38, PT ;  /* 0x000000380300780c */ /* 0x040fe20003f64270 */
[----:B------:R-:W1:Y:S01]  /*19ce0*/  SHFL.BFLY PT, R4, R186, 0x2, 0x1f ;  /* 0x0c401f00ba047f89 */ /* 0x000e6200000e0000 */
[----:B------:R-:W-:Y:S02]  /*19cf0*/  ISETP.GT.AND P0, PT, R3, 0x21, PT ;  /* 0x000000210300780c */ /* 0x000fe40003f04270 */
[----:B------:R-:W-:Y:S02]  /*19d00*/  FSEL R38, R38, -INF , P1 ;  /* 0xff80000026267808 */ /* 0x000fe40000800000 */
[----:B------:R-:W-:Y:S02]  /*19d10*/  FMNMX.FTZ R185, R35, R185, !PT ;  /* 0x000000b923b97209 */ /* 0x000fe40007810000 */
[----:B------:R-:W-:Y:S02]  /*19d20*/  FSEL R66, R66, -INF , P3 ;  /* 0xff80000042427808 */ /* 0x000fe40001800000 */
[----:B------:R-:W-:Y:S02]  /*19d30*/  ISETP.GT.AND P3, PT, R2, 0x18, PT ;  /* 0x000000180200780c */ /* 0x000fe40003f64270 */
[----:B------:R-:W-:Y:S02]  /*19d40*/  FSEL R39, R39, -INF , P0 ;  /* 0xff80000027277808 */ /* 0x000fe40000000000 */
[C---:B------:R-:W-:Y:S02]  /*19d50*/  ISETP.GT.AND P1, PT, R3.reuse, 0x28, PT ;  /* 0x000000280300780c */ /* 0x040fe40003f24270 */
[----:B------:R-:W-:Y:S02]  /*19d60*/  ISETP.GT.AND P0, PT, R3, 0x29, PT ;  /* 0x000000290300780c */ /* 0x000fe40003f04270 */
[----:B------:R-:W-:Y:S02]  /*19d70*/  FMNMX.FTZ R185, R38, R185, !PT ;  /* 0x000000b926b97209 */ /* 0x000fe40007810000 */
[----:B------:R-:W-:Y:S02]  /*19d80*/  FSEL R28, R28, -INF , P3 ;  /* 0xff8000001c1c7808 */ /* 0x000fe40001800000 */
[----:B------:R-:W-:Y:S02]  /*19d90*/  ISETP.GT.AND P3, PT, R2, 0x20, PT ;  /* 0x000000200200780c */ /* 0x000fe40003f64270 */
[----:B------:R-:W-:Y:S02]  /*19da0*/  FSEL R50, R50, -INF , P1 ;  /* 0xff80000032327808 */ /* 0x000fe40000800000 */
[----:B-1----:R-:W-:Y:S02]  /*19db0*/  FMNMX.FTZ R186, R186, R4, !PT ;  /* 0x00000004baba7209 */ /* 0x002fe40007810000 */
[----:B------:R-:W-:Y:S02]  /*19dc0*/  FSEL R51, R51, -INF , P0 ;  /* 0xff80000033337808 */ /* 0x000fe40000000000 */
[----:B------:R-:W-:Y:S01]  /*19dd0*/  ISETP.GT.AND P2, PT, R182, 0x10, PT ;  /* 0x00000010b600780c */ /* 0x000fe20003f44270 */
[----:B------:R-:W1:Y:S01]  /*19de0*/  SHFL.BFLY PT, R5, R186, 0x1, 0x1f ;  /* 0x0c201f00ba057f89 */ /* 0x000e6200000e0000 */
[C---:B------:R-:W-:Y:S02]  /*19df0*/  ISETP.GT.AND P1, PT, R2.reuse, 0x10, PT ;  /* 0x000000100200780c */ /* 0x040fe40003f24270 */
[----:B------:R-:W-:Y:S02]  /*19e00*/  ISETP.GT.AND P0, PT, R2, 0x11, PT ;  /* 0x000000110200780c */ /* 0x000fe40003f04270 */
[----:B------:R-:W-:Y:S02]  /*19e10*/  FMNMX.FTZ R185, R39, R185, !PT ;  /* 0x000000b927b97209 */ /* 0x000fe40007810000 */
[----:B------:R-:W-:Y:S02]  /*19e20*/  FSEL R40, R40, -INF , P3 ;  /* 0xff80000028287808 */ /* 0x000fe40001800000 */
[----:B------:R-:W-:Y:S02]  /*19e30*/  ISETP.GT.AND P3, PT, R2, 0x31, PT ;  /* 0x000000310200780c */ /* 0x000fe40003f64270 */
[----:B------:R-:W-:Y:S02]  /*19e40*/  FSEL R26, R26, -INF , P2 ;  /* 0xff8000001a1a7808 */ /* 0x000fe40001000000 */
[----:B------:R-:W-:Y:S02]  /*19e50*/  FSEL R24, R24, -INF , P1 ;  /* 0xff80000018187808 */ /* 0x000fe40000800000 */
[----:B------:R-:W-:Y:S02]  /*19e60*/  FSEL R25, R25, -INF , P0 ;  /* 0xff80000019197808 */ /* 0x000fe40000000000 */
[----:B------:R-:W-:Y:S02]  /*19e70*/  ISETP.GT.AND P0, PT, R182, 0x11, PT ;  /* 0x00000011b600780c */ /* 0x000fe40003f04270 */
[C---:B------:R-:W-:Y:S02]  /*19e80*/  ISETP.GT.AND P1, PT, R3.reuse, 0x39, PT ;  /* 0x000000390300780c */ /* 0x040fe40003f24270 */
[----:B------:R-:W-:Y:S02]  /*19e90*/  ISETP.GT.AND P2, PT, R2, 0x19, PT ;  /* 0x000000190200780c */ /* 0x000fe40003f44270 */
[----:B------:R-:W-:Y:S02]  /*19ea0*/  ISETP.GT.AND P5, PT, R3, 0x30, PT ;  /* 0x000000300300780c */ /* 0x000fe40003fa4270 */
[----:B-1----:R-:W-:Y:S02]  /*19eb0*/  FMNMX.FTZ R186, R186, R5, !PT ;  /* 0x00000005baba7209 */ /* 0x002fe40007810000 */
[----:B------:R-:W-:Y:S02]  /*19ec0*/  FMNMX.FTZ R185, R50, R185, !PT ;  /* 0x000000b932b97209 */ /* 0x000fe40007810000 */
[----:B------:R-:W-:Y:S01]  /*19ed0*/  FSEL R57, R57, -INF , P3 ;  /* 0xff80000039397808 */ /* 0x000fe20001800000 */
[C---:B------:R-:W-:Y:S01]  /*19ee0*/  FMUL.FTZ R6, R186.reuse, c[0x0][0x2d0] ;  /* 0x0000b400ba067a20 */ /* 0x040fe20000410000 */
[----:B------:R-:W-:Y:S02]  /*19ef0*/  FSETP.NEU.FTZ.AND P3, PT, R186, -INF , PT ;  /* 0xff800000ba00780b */ /* 0x000fe40003f7d000 */
[----:B------:R-:W-:Y:S02]  /*19f00*/  FSEL R67, R67, -INF , P1 ;  /* 0xff80000043437808 */ /* 0x000fe40000800000 */
[----:B------:R-:W-:Y:S02]  /*19f10*/  FSEL R27, R27, -INF , P0 ;  /* 0xff8000001b1b7808 */ /* 0x000fe40000000000 */
[C---:B------:R-:W-:Y:S02]  /*19f20*/  ISETP.GT.AND P1, PT, R182.reuse, 0x18, PT ;  /* 0x00000018b600780c */ /* 0x040fe40003f24270 */
[----:B------:R-:W-:Y:S02]  /*19f30*/  FSEL R29, R29, -INF , P2 ;  /* 0xff8000001d1d7808 */ /* 0x000fe40001000000 */
[----:B------:R-:W-:Y:S02]  /*19f40*/  ISETP.GT.AND P0, PT, R182, 0x19, PT ;  /* 0x00000019b600780c */ /* 0x000fe40003f04270 */
[----:B------:R-:W-:Y:S02]  /*19f50*/  ISETP.GT.AND P2, PT, R2, 0x21, PT ;  /* 0x000000210200780c */ /* 0x000fe40003f44270 */
[----:B------:R-:W-:Y:S02]  /*19f60*/  FSEL R54, R54, -INF , P5 ;  /* 0xff80000036367808 */ /* 0x000fe40002800000 */
[----:B------:R-:W-:Y:S02]  /*19f70*/  ISETP.GT.AND P4, PT, R3, 0x31, PT ;  /* 0x000000310300780c */ /* 0x000fe40003f84270 */
[----:B------:R-:W-:Y:S02]  /*19f80*/  FMNMX.FTZ R185, R51, R185, !PT ;  /* 0x000000b933b97209 */ /* 0x000fe40007810000 */
[----:B------:R-:W-:Y:S02]  /*19f90*/  FSEL R6, R6, RZ, P3 ;  /* 0x000000ff06067208 */ /* 0x000fe40001800000 */
[----:B------:R-:W-:Y:S02]  /*19fa0*/  FSEL R209, R30, -INF , P1 ;  /* 0xff8000001ed17808 */ /* 0x000fe40000800000 */
[----:B------:R-:W-:Y:S01]  /*19fb0*/  FSEL R208, R31, -INF , P0 ;  /* 0xff8000001fd07808 */ /* 0x000fe20000000000 */
[----:B------:R-:W-:Y:S01]  /*19fc0*/  IMAD.MOV.U32 R31, RZ, RZ, R26 ;  /* 0x000000ffff1f7224 */ /* 0x000fe200078e001a */
[----:B------:R-:W-:Y:S01]  /*19fd0*/  ISETP.GT.AND P1, PT, R182, 0x20, PT ;  /* 0x00000020b600780c */ /* 0x000fe20003f24270 */
[--C-:B------:R-:W-:Y:S01]  /*19fe0*/  FFMA.FTZ R238, R65, c[0x0][0x2d0], -R6.reuse ;  /* 0x0000b40041ee7a23 */ /* 0x100fe20000010806 */
[----:B------:R-:W-:Y:S01]  /*19ff0*/  FMNMX.FTZ R3, R247, R188, !PT ;  /* 0x000000bcf7037209 */ /* 0x000fe20007810000 */
[--C-:B------:R-:W-:Y:S01]  /*1a000*/  FFMA.FTZ R36, R36, c[0x0][0x2d0], -R6.reuse ;  /* 0x0000b40024247a23 */ /* 0x100fe20000010806 */
[----:B------:R-:W-:Y:S01]  /*1a010*/  ISETP.GT.AND P0, PT, R182, 0x21, PT ;  /* 0x00000021b600780c */ /* 0x000fe20003f04270 */
[--C-:B------:R-:W-:Y:S01]  /*1a020*/  FFMA.FTZ R237, R64, c[0x0][0x2d0], -R6.reuse ;  /* 0x0000b40040ed7a23 */ /* 0x100fe20000010806 */
[----:B------:R-:W-:Y:S02]  /*1a030*/  FSEL R41, R41, -INF , P2 ;  /* 0xff80000029297808 */ /* 0x000fe40001000000 */
[----:B------:R-:W-:Y:S02]  /*1a040*/  ISETP.GT.AND P2, PT, R2, 0x28, PT ;  /* 0x000000280200780c */ /* 0x000fe40003f44270 */
[----:B------:R-:W-:Y:S02]  /*1a050*/  FSEL R55, R55, -INF , P4 ;  /* 0xff80000037377808 */ /* 0x000fe40002000000 */
[----:B------:R-:W-:Y:S02]  /*1a060*/  FMNMX.FTZ R185, R54, R185, !PT ;  /* 0x000000b936b97209 */ /* 0x000fe40007810000 */
[----:B------:R-:W-:Y:S01]  /*1a070*/  FSEL R22, R42, -INF , P1 ;  /* 0xff8000002a167808 */ /* 0x000fe20000800000 */
[----:B------:R-:W-:Y:S01]  /*1a080*/  FFMA.FTZ R42, R32, c[0x0][0x2d0], -R6 ;  /* 0x0000b400202a7a23 */ /* 0x000fe20000010806 */
[C---:B------:R-:W-:Y:S01]  /*1a090*/  ISETP.GT.AND P4, PT, R2.reuse, 0x38, PT ;  /* 0x000000380200780c */ /* 0x040fe20003f84270 */
[----:B------:R-:W-:Y:S01]  /*1a0a0*/  IMAD.MOV.U32 R32, RZ, RZ, R208 ;  /* 0x000000ffff207224 */ /* 0x000fe200078e00d0 */
[----:B------:R-:W-:Y:S02]  /*1a0b0*/  FSEL R30, R43, -INF , P0 ;  /* 0xff8000002b1e7808 */ /* 0x000fe40000000000 */
[----:B------:R-:W-:Y:S02]  /*1a0c0*/  ISETP.GT.AND P0, PT, R2, 0x30, PT ;  /* 0x000000300200780c */ /* 0x000fe40003f04270 */
[----:B------:R-:W-:Y:S02]  /*1a0d0*/  FSEL R44, R44, -INF , P2 ;  /* 0xff8000002c2c7808 */ /* 0x000fe40001000000 */
[C---:B------:R-:W-:Y:S02]  /*1a0e0*/  ISETP.GT.AND P2, PT, R2.reuse, 0x39, PT ;  /* 0x000000390200780c */ /* 0x040fe40003f44270 */
[----:B------:R-:W-:Y:S02]  /*1a0f0*/  ISETP.GT.AND P1, PT, R2, 0x29, PT ;  /* 0x000000290200780c */ /* 0x000fe40003f24270 */
[----:B------:R-:W-:Y:S01]  /*1a100*/  FMNMX.FTZ R2, R246, R3, !PT ;  /* 0x00000003f6027209 */ /* 0x000fe20007810000 */
[--C-:B------:R-:W-:Y:S01]  /*1a110*/  FFMA.FTZ R3, R183, c[0x0][0x2d0], -R6.reuse ;  /* 0x0000b400b7037a23 */ /* 0x100fe20000010806 */
[----:B------:R-:W-:Y:S02]  /*1a120*/  FMNMX.FTZ R185, R55, R185, !PT ;  /* 0x000000b937b97209 */ /* 0x000fe40007810000 */
[----:B------:R-:W-:Y:S01]  /*1a130*/  FMNMX.FTZ R2, R220, R2, !PT ;  /* 0x00000002dc027209 */ /* 0x000fe20007810000 */
[----:B------:R1:W-:Y:S01]  /*1a140*/  MUFU.EX2 R250, R3 ;  /* 0x0000000300fa7308 */ /* 0x0003e20000000800 */
        /* <DEDUP_REMOVED lines=12> */
[----:B------:R-:W-:Y:S02]  /*1a210*/  FSEL R45, R45, -INF , P1 ;  /* 0xff8000002d2d7808 */ /* 0x000fe40000800000 */
[----:B-1----:R-:W-:Y:S01]  /*1a220*/  FMNMX.FTZ R3, R22, R2, !PT ;  /* 0x0000000216037209 */ /* 0x002fe20007810000 */
[--C-:B------:R-:W-:Y:S01]  /*1a230*/  FFMA.FTZ R2, R189, c[0x0][0x2d0], -R6.reuse ;  /* 0x0000b400bd027a23 */ /* 0x100fe20000010806 */
[----:B------:R-:W-:Y:S02]  /*1a240*/  FMNMX.FTZ R0, R24, R0, !PT ;  /* 0x0000000018007209 */ /* 0x000fe40007810000 */
[----:B------:R-:W-:Y:S01]  /*1a250*/  ISETP.GT.AND P1, PT, R182, 0x28, PT ;  /* 0x00000028b600780c */ /* 0x000fe20003f24270 */
[----:B------:R1:W-:Y:S01]  /*1a260*/  MUFU.EX2 R252, R2 ;  /* 0x0000000200fc7308 */ /* 0x0003e20000000800 */
[----:B------:R-:W-:Y:S02]  /*1a270*/  FMNMX.FTZ R0, R25, R0, !PT ;  /* 0x0000000019007209 */ /* 0x000fe40007810000 */
[----:B------:R-:W-:Y:S02]  /*1a280*/  FSEL R251, R46, -INF , P1 ;  /* 0xff8000002efb7808 */ /* 0x000fe40000800000 */
[----:B---3--:R-:W-:Y:S02]  /*1a290*/  FMNMX.FTZ R185, R185, R4, !PT ;  /* 0x00000004b9b97209 */ /* 0x008fe40007810000 */
[----:B------:R-:W-:Y:S02]  /*1a2a0*/  FMNMX.FTZ R0, R28, R0, !PT ;  /* 0x000000001c007209 */ /* 0x000fe40007810000 */
[----:B------:R-:W-:Y:S01]  /*1a2b0*/  FMNMX.FTZ R3, R30, R3, !PT ;  /* 0x000000031e037209 */ /* 0x000fe20007810000 */
[----:B------:R-:W3:Y:S01]  /*1a2c0*/  SHFL.BFLY PT, R4, R185, 0x1, 0x1f ;  /* 0x0c201f00b9047f89 */ /* 0x000ee200000e0000 */
[----:B------:R-:W-:Y:S02]  /*1a2d0*/  FMNMX.FTZ R0, R29, R0, !PT ;  /* 0x000000001d007209 */ /* 0x000fe40007810000 */
[----:B------:R-:W-:Y:S02]  /*1a2e0*/  FSEL R56, R56, -INF , P0 ;  /* 0xff80000038387808 */ /* 0x000fe40000000000 */
[----:B------:R-:W-:Y:S02]  /*1a2f0*/  FMNMX.FTZ R0, R40, R0, !PT ;  /* 0x0000000028007209 */ /* 0x000fe40007810000 */
[----:B------:R-:W-:Y:S02]  /*1a300*/  FSEL R61, R61, -INF , P2 ;  /* 0xff8000003d3d7808 */ /* 0x000fe40001000000 */
[----:B------:R-:W-:Y:S02]  /*1a310*/  FMNMX.FTZ R0, R41, R0, !PT ;  /* 0x0000000029007209 */ /* 0x000fe40007810000 */
[----:B------:R-:W-:Y:S02]  /*1a320*/  ISETP.GT.AND P2, PT, R182, 0x31, PT ;  /* 0x00000031b600780c */ /* 0x000fe40003f44270 */
[----:B------:R-:W-:Y:S02]  /*1a330*/  FMNMX.FTZ R0, R44, R0, !PT ;  /* 0x000000002c007209 */ /* 0x000fe40007810000 */
[----:B-1----:R-:W-:Y:S01]  /*1a340*/  FMNMX.FTZ R2, R251, R3, !PT ;  /* 0x00000003fb027209 */ /* 0x002fe20007810000 */
[----:B------:R-:W-:Y:S01]  /*1a350*/  FFMA.FTZ R3, R16, c[0x0][0x2d0], -R6 ;  /* 0x0000b40010037a23 */ /* 0x000fe20000010806 */
[----:B------:R-:W-:Y:S02]  /*1a360*/  FMNMX.FTZ R0, R45, R0, !PT ;  /* 0x000000002d007209 */ /* 0x000fe40007810000 */
[----:B------:R-:W-:Y:S01]  /*1a370*/  LOP3.LUT P5, RZ, R248, 0x1, RZ, 0xc0, !PT ;  /* 0x00000001f8ff7812 */ /* 0x000fe200078ac0ff */
[----:B------:R1:W-:Y:S01]  /*1a380*/  MUFU.EX2 R46, R3 ;  /* 0x00000003002e7308 */ /* 0x0003e20000000800 */
[----:B------:R-:W-:Y:S02]  /*1a390*/  FMNMX.FTZ R0, R56, R0, !PT ;  /* 0x0000000038007209 */ /* 0x000fe40007810000 */
[----:B------:R-:W-:Y:S01]  /*1a3a0*/  FSEL R248, R59, -INF , P2 ;  /* 0xff8000003bf87808 */ /* 0x000fe20001000000 */
[----:B------:R-:W-:Y:S01]  /*1a3b0*/  IMAD.MOV.U32 R59, RZ, RZ, R22 ;  /* 0x000000ffff3b7224 */ /* 0x000fe200078e0016 */
[----:B---3--:R-:W-:Y:S02]  /*1a3c0*/  FMNMX.FTZ R185, R185, R4, !PT ;  /* 0x00000004b9b97209 */ /* 0x008fe40007810000 */
[----:B------:R-:W-:Y:S02]  /*1a3d0*/  FSEL R60, R60, -INF , P4 ;  /* 0xff8000003c3c7808 */ /* 0x000fe40002000000 */
[C---:B------:R-:W-:Y:S01]  /*1a3e0*/  FSETP.NEU.FTZ.AND P2, PT, R185.reuse, -INF , PT ;  /* 0xff800000b900780b */ /* 0x040fe20003f5d000 */
[----:B------:R-:W-:Y:S01]  /*1a3f0*/  FMUL.FTZ R8, R185, c[0x0][0x2d0] ;  /* 0x0000b400b9087a20 */ /* 0x000fe20000410000 */
        /* <DEDUP_REMOVED lines=8> */
[----:B------:R-:W-:Y:S01]  /*1a480*/  PLOP3.LUT P4, PT, PT, PT, UP1, 0x80, 0x0 ;  /* 0x000000000000781c */ /* 0x000fe20003f8f018 */
[--C-:B-1----:R-:W-:Y:S01]  /*1a490*/  FFMA.FTZ R3, R190, c[0x0][0x2d0], -R8.reuse ;  /* 0x0000b400be037a23 */ /* 0x102fe20000010808 */
[C---:B------:R-:W-:Y:S01]  /*1a4a0*/  ISETP.GT.AND P0, PT, R182.reuse, 0x29, PT ;  /* 0x00000029b600780c */ /* 0x040fe20003f04270 */
[----:B------:R-:W1:Y:S01]  /*1a4b0*/  SHFL.BFLY PT, R184, R0, 0x2, 0x1f ;  /* 0x0c401f0000b87f89 */ /* 0x000e6200000e0000 */
[----:B------:R-:W-:Y:S01]  /*1a4c0*/  MUFU.EX2 R190, R4 ;  /* 0x0000000400be7308 */ /* 0x000fe20000000800 */
[----:B------:R-:W-:Y:S01]  /*1a4d0*/  ISETP.GT.AND P1, PT, R182, 0x38, PT ;  /* 0x00000038b600780c */ /* 0x000fe20003f24270 */
[--C-:B------:R-:W-:Y:S01]  /*1a4e0*/  FFMA.FTZ R219, R219, c[0x0][0x2d0], -R8.reuse ;  /* 0x0000b400dbdb7a23 */ /* 0x100fe20000010808 */
[----:B------:R-:W-:Y:S01]  /*1a4f0*/  FSEL R249, R47, -INF , P0 ;  /* 0xff8000002ff97808 */ /* 0x000fe20000000000 */
[--C-:B------:R-:W-:Y:S01]  /*1a500*/  FFMA.FTZ R239, R66, c[0x0][0x2d0], -R8.reuse ;  /* 0x0000b40042ef7a23 */ /* 0x100fe20000010808 */
[----:B------:R-:W-:Y:S01]  /*1a510*/  ISETP.GT.AND P0, PT, R182, 0x39, PT ;  /* 0x00000039b600780c */ /* 0x000fe20003f04270 */
[--C-:B------:R-:W-:Y:S01]  /*1a520*/  FFMA.FTZ R233, R67, c[0x0][0x2d0], -R8.reuse ;  /* 0x0000b40043e97a23 */ /* 0x100fe20000010808 */
[----:B------:R-:W-:Y:S01]  /*1a530*/  FMNMX.FTZ R2, R249, R2, !PT ;  /* 0x00000002f9027209 */ /* 0x000fe20007810000 */
[--C-:B------:R-:W-:Y:S01]  /*1a540*/  FFMA.FTZ R221, R221, c[0x0][0x2d0], -R8.reuse ;  /* 0x0000b400dddd7a23 */ /* 0x100fe20000010808 */
[----:B------:R-:W-:Y:S01]  /*1a550*/  FSEL R222, R62, -INF , P1 ;  /* 0xff8000003ede7808 */ /* 0x000fe20000800000 */
[----:B------:R4:W-:Y:S01]  /*1a560*/  MUFU.EX2 R215, R3 ;  /* 0x0000000300d77308 */ /* 0x0009e20000000800 */
[----:B------:R-:W-:Y:S01]  /*1a570*/  FMNMX.FTZ R2, R223, R2, !PT ;  /* 0x00000002df027209 */ /* 0x000fe20007810000 */
[----:B------:R-:W-:Y:S01]  /*1a580*/  FFMA.FTZ R62, R55, c[0x0][0x2d0], -R8 ;  /* 0x0000b400373e7a23 */ /* 0x000fe20000010808 */
[----:B------:R-:W-:Y:S02]  /*1a590*/  FSEL R183, R63, -INF , P0 ;  /* 0xff8000003fb77808 */ /* 0x000fe40000000000 */
[----:B-1----:R-:W-:Y:S02]  /*1a5a0*/  FMNMX.FTZ R184, R0, R184, !PT ;  /* 0x000000b800b87209 */ /* 0x002fe40007810000 */
[----:B------:R-:W-:Y:S01]  /*1a5b0*/  FMNMX.FTZ R0, R248, R2, !PT ;  /* 0x00000002f8007209 */ /* 0x000fe20007810000 */
[----:B------:R-:W-:Y:S02]  /*1a5c0*/  FFMA.FTZ R2, R17, c[0x0][0x2d0], -R6 ;  /* 0x0000b40011027a23 */ /* 0x000fe40000010806 */
[----:B------:R-:W1:Y:S01]  /*1a5d0*/  SHFL.BFLY PT, R5, R184, 0x1, 0x1f ;  /* 0x0c201f00b8057f89 */ /* 0x000e6200000e0000 */
[----:B------:R-:W-:Y:S01]  /*1a5e0*/  FMNMX.FTZ R0, R222, R0, !PT ;  /* 0x00000000de007209 */ /* 0x000fe20007810000 */
[----:B------:R3:W-:Y:S03]  /*1a5f0*/  MUFU.EX2 R63, R2 ;  /* 0x00000002003f7308 */ /* 0x0007e60000000800 */
[----:B------:R-:W-:Y:S02]  /*1a600*/  FMNMX.FTZ R0, R183, R0, !PT ;  /* 0x00000000b7007209 */ /* 0x000fe40007810000 */
[----:B----4-:R-:W-:Y:S04]  /*1a610*/  @P4 IADD3 R3, P1, R12, UR18, RZ ;  /* 0x000000120c034c10 */ /* 0x010fe8000ff3e0ff */
[----:B------:R-:W-:Y:S02]  /*1a620*/  @P4 LEA R12, P0, R3, c[0x0][0x1c8], 0x1 ;  /* 0x00007200030c4a11 */ /* 0x000fe400078008ff */
[----:B--2---:R-:W-:Y:S04]  /*1a630*/  @P4 IADD3.X R4, R15, UR15, RZ, P1, !PT ;  /* 0x0000000f0f044c10 */ /* 0x004fe80008ffe4ff */
[----:B------:R-:W-:Y:S01]  /*1a640*/  @P4 LEA.HI.X R13, R3, c[0x0][0x1cc], R4, 0x1, P0 ;  /* 0x00007300030d4a11 */ /* 0x000fe200000f0c04 */
[----:B------:R-:W-:Y:S01]  /*1a650*/  FFMA.FTZ R4, R18, c[0x0][0x2d0], -R8 ;  /* 0x0000b40012047a23 */ /* 0x000fe20000010808 */
[----:B------:R-:W-:Y:S01]  /*1a660*/  @P4 IADD3 R3, P0, R10, UR18, RZ ;  /* 0x000000120a034c10 */ /* 0x000fe2000ff1e0ff */
[----:B------:R-:W-:Y:S01]  /*1a670*/  @UP1 UIADD3 UR18, UP0, UR10, 0x80, URZ ;  /* 0x000000800a121890 */ /* 0x000fe2000ff1e03f */
[--C-:B------:R-:W-:Y:S01]  /*1a680*/  FFMA.FTZ R18, R37, c[0x0][0x2d0], -R6.reuse ;  /* 0x0000b40025127a23 */ /* 0x100fe20000010806 */
[----:B------:R2:W-:Y:S01]  /*1a690*/  MUFU.EX2 R43, R4 ;  /* 0x00000004002b7308 */ /* 0x0005e20000000800 */
[----:B------:R4:W-:Y:S01]  /*1a6a0*/  @P4 LDGSTS.E.BYPASS.LTC128B.128 [R244+0x4100], [R12.64], !P6 ;  /* 0x041000000cf44fae */ /* 0x0009e2000f101d5c */
[----:B-1----:R-:W-:Y:S01]  /*1a6b0*/  FMNMX.FTZ R184, R184, R5, !PT ;  /* 0x00000005b8b87209 */ /* 0x002fe20007810000 */
[----:B------:R-:W-:Y:S03]  /*1a6c0*/  FFMA.FTZ R37, R48, c[0x0][0x2d0], -R6 ;  /* 0x0000b40030257a23 */ /* 0x000fe60000010806 */
[C---:B------:R-:W-:Y:S03]  /*1a6d0*/  FSETP.NEU.FTZ.AND P1, PT, R184.reuse, -INF , PT ;  /* 0xff800000b800780b */ /* 0x040fe60003f3d000 */
[----:B---3--:R-:W1:Y:S01]  /*1a6e0*/  SHFL.BFLY PT, R2, R0, 0x2, 0x1f ;  /* 0x0c401f0000027f89 */ /* 0x008e6200000e0000 */
[----:B--2---:R-:W-:Y:S01]  /*1a6f0*/  @P4 IADD3.X R4, R7, UR15, RZ, P0, !PT ;  /* 0x0000000f07044c10 */ /* 0x004fe200087fe4ff */
[----:B------:R-:W-:Y:S01]  /*1a700*/  FMUL.FTZ R7, R184, c[0x0][0x2d0] ;  /* 0x0000b400b8077a20 */ /* 0x000fe20000410000 */
[----:B------:R-:W-:Y:S01]  /*1a710*/  @P4 LEA R14, P0, R3, c[0x0][0x1c8], 0x1 ;  /* 0x00007200030e4a11 */ /* 0x000fe200078008ff */
[----:B------:R-:W-:Y:S03]  /*1a720*/  @UP1 UIADD3.X UR15, URZ, UR17, URZ, UP0, !UPT ;  /* 0x000000113f0f1290 */ /* 0x000fe600087fe43f */
[----:B------:R-:W-:Y:S02]  /*1a730*/  FSEL R7, R7, RZ, P1 ;  /* 0x000000ff07077208 */ /* 0x000fe40000800000 */
[----:B------:R-:W-:Y:S02]  /*1a740*/  @P4 LEA.HI.X R15, R3, c[0x0][0x1cc], R4, 0x1, P0 ;  /* 0x00007300030f4a11 */ /* 0x000fe400000f0c04 */
[----:B-1----:R-:W-:Y:S01]  /*1a750*/  FMNMX.FTZ R0, R0, R2, !PT ;  /* 0x0000000200007209 */ /* 0x002fe20007810000 */
[--C-:B------:R-:W-:Y:S01]  /*1a760*/  FFMA.FTZ R3, R216, c[0x0][0x2d0], -R7.reuse ;  /* 0x0000b400d8037a23 */ /* 0x100fe20000010807 */
[----:B------:R-:W-:Y:S01]  /*1a770*/  @P4 IADD3 R4, P0, R12, UR19, RZ ;  /* 0x000000130c044c10 */ /* 0x000fe2000ff1e0ff */
[--C-:B------:R-:W-:Y:S01]  /*1a780*/  FFMA.FTZ R2, R19, c[0x0][0x2d0], -R8.reuse ;  /* 0x0000b40013027a23 */ /* 0x100fe20000010808 */
[----:B------:R1:W-:Y:S01]  /*1a790*/  @P4 LDGSTS.E.BYPASS.LTC128B.128 [R244+0x6100], [R14.64], !P5 ;  /* 0x061000000ef44fae */ /* 0x0003e2000e901d5c */
[----:B------:R2:W-:Y:S01]  /*1a7a0*/  MUFU.EX2 R214, R3 ;  /* 0x0000000300d67308 */ /* 0x0005e20000000800 */
[----:B------:R-:W-:Y:S01]  /*1a7b0*/  @P4 IADD3.X R5, R13, UR20, RZ, P0, !PT ;  /* 0x000000140d054c10 */ /* 0x000fe200087fe4ff */
[----:B------:R-:W-:Y:S01]  /*1a7c0*/  FFMA.FTZ R216, R35, c[0x0][0x2d0], -R8 ;  /* 0x0000b40023d87a23 */ /* 0x000fe20000010808 */
[----:B------:R-:W-:Y:S01]  /*1a7d0*/  @P4 IADD3 R10, P0, R4, UR19, RZ ;  /* 0x00000013040a4c10 */ /* 0x000fe2000ff1e0ff */
[--C-:B------:R-:W-:Y:S02]  /*1a7e0*/  FFMA.FTZ R240, R56, c[0x0][0x2d0], -R7.reuse ;  /* 0x0000b40038f07a23 */ /* 0x100fe40000010807 */
[--C-:B------:R-:W-:Y:S01]  /*1a7f0*/  FFMA.FTZ R224, R57, c[0x0][0x2d0], -R7.reuse ;  /* 0x0000b40039e07a23 */ /* 0x100fe20000010807 */
[C---:B------:R-:W-:Y:S01]  /*1a800*/  @P4 IADD3.X R11, R5.reuse, UR20, RZ, P0, !PT ;  /* 0x00000014050b4c10 */ /* 0x040fe200087fe4ff */
[----:B------:R3:W-:Y:S01]  /*1a810*/  @P4 LDGSTS.E.BYPASS.LTC128B.128 [R244+0x4900], [R4.64], !P6 ;  /* 0x0490000004f44fae */ /* 0x0007e2000f101d5c */
[----:B------:R-:W-:Y:S01]  /*1a820*/  @P4 IADD3 R16, P0, R4, UR18, RZ ;  /* 0x0000001204104c10 */ /* 0x000fe2000ff1e0ff */
[----:B------:R-:W1:Y:S01]  /*1a830*/  MUFU.EX2 R242, R2 ;  /* 0x0000000200f27308 */ /* 0x000e620000000800 */
[--C-:B------:R-:W-:Y:S02]  /*1a840*/  FFMA.FTZ R231, R60, c[0x0][0x2d0], -R7.reuse ;  /* 0x0000b4003ce77a23 */ /* 0x100fe40000010807 */
[----:B------:R-:W-:Y:S01]  /*1a850*/  @P4 IADD3.X R17, R5, UR15, RZ, P0, !PT ;  /* 0x0000000f05114c10 */ /* 0x000fe200087fe4ff */
[--C-:B------:R-:W-:Y:S01]  /*1a860*/  FFMA.FTZ R241, R61, c[0x0][0x2d0], -R7.reuse ;  /* 0x0000b4003df17a23 */ /* 0x100fe20000010807 */
[----:B----4-:R-:W-:Y:S01]  /*1a870*/  @P4 IADD3 R12, P0, R10, UR19, RZ ;  /* 0x000000130a0c4c10 */ /* 0x010fe2000ff1e0ff */
[----:B------:R3:W-:Y:S01]  /*1a880*/  @P4 LDGSTS.E.BYPASS.LTC128B.128 [R244+0x6900], [R4.64+0x80], !P5 ;  /* 0x0690008004f44fae */ /* 0x0007e2000e901d5c */
[--C-:B------:R-:W-:Y:S02]  /*1a890*/  FFMA.FTZ R44, R44, c[0x0][0x2d0], -R7.reuse ;  /* 0x0000b4002c2c7a23 */ /* 0x100fe40000010807 */
[----:B------:R-:W-:Y:S01]  /*1a8a0*/  @P4 IADD3.X R13, R11, UR20, RZ, P0, !PT ;  /* 0x000000140b0d4c10 */ /* 0x000fe200087fe4ff */
[--C-:B------:R-:W-:Y:S02]  /*1a8b0*/  FFMA.FTZ R40, R40, c[0x0][0x2d0], -R7.reuse ;  /* 0x0000b40028287a23 */ /* 0x100fe40000010807 */
[--C-:B------:R-:W-:Y:S02]  /*1a8c0*/  FFMA.FTZ R41, R41, c[0x0][0x2d0], -R7.reuse ;  /* 0x0000b40029297a23 */ /* 0x100fe40000010807 */
[----:B--2---:R-:W-:Y:S01]  /*1a8d0*/  FFMA.FTZ R3, R9, c[0x0][0x2d0], -R7 ;  /* 0x0000b40009037a23 */ /* 0x004fe20000010807 */
[----:B------:R2:W-:Y:S01]  /*1a8e0*/  @P4 LDGSTS.E.BYPASS.LTC128B.128 [R244+0x5100], [R10.64], !P6 ;  /* 0x051000000af44fae */ /* 0x0005e2000f101d5c */
[----:B------:R-:W-:Y:S02]  /*1a8f0*/  FFMA.FTZ R9, R53, c[0x0][0x2d0], -R6 ;  /* 0x0000b40035097a23 */ /* 0x000fe40000010806 */
[----:B------:R4:W2:Y:S01]  /*1a900*/  MUFU.EX2 R189, R3 ;  /* 0x0000000300bd7308 */ /* 0x0008a20000000800 */
[--C-:B------:R-:W-:Y:S01]  /*1a910*/  FFMA.FTZ R19, R51, c[0x0][0x2d0], -R8.reuse ;  /* 0x0000b40033137a23 */ /* 0x100fe20000010808 */
[----:B------:R-:W-:Y:S01]  /*1a920*/  MOV R51, R27 ;  /* 0x0000001b00337202 */ /* 0x000fe20000000f00 */
[----:B------:R-:W-:Y:S02]  /*1a930*/  IMAD.MOV.U32 R65, RZ, RZ, R9 ;  /* 0x000000ffff417224 */ /* 0x000fe400078e0009 */
[----:B------:R2:W-:Y:S01]  /*1a940*/  @P4 LDGSTS.E.BYPASS.LTC128B.128 [R244+0x7100], [R16.64], !P5 ;  /* 0x0710000010f44fae */ /* 0x0005e2000e901d5c */
[----:B-1----:R-:W-:Y:S01]  /*1a950*/  F2FP.PACK_AB R191, R242, R43 ;  /* 0x0000002bf2bf723e */ /* 0x002fe200000000ff */
[----:B------:R-:W-:Y:S06]  /*1a960*/  IMAD.MOV.U32 R67, RZ, RZ, R19 ;  /* 0x000000ffff437224 */ /* 0x000fec00078e0013 */
[----:B------:R-:W1:Y:S01]  /*1a970*/  SHFL.BFLY PT, R2, R0, 0x1, 0x1f ;  /* 0x0c201f0000027f89 */ /* 0x000e6200000e0000 */
[----:B---3--:R-:W-:Y:S07]  /*1a980*/  FSEL R4, R186, RZ, P3 ;  /* 0x000000ffba047208 */ /* 0x008fee0001800000 */
[----:B------:R3:W-:Y:S01]  /*1a990*/  @P4 LDGSTS.E.BYPASS.LTC128B.128 [R244+0x5900], [R12.64], !P6 ;  /* 0x059000000cf44fae */ /* 0x0007e2000f101d5c */
[--C-:B----4-:R-:W-:Y:S02]  /*1a9a0*/  FFMA.FTZ R3, R217, c[0x0][0x2d0], -R7.reuse ;  /* 0x0000b400d9037a23 */ /* 0x110fe40000010807 */
[----:B------:R-:W-:Y:S02]  /*1a9b0*/  FFMA.FTZ R217, R34, c[0x0][0x2d0], -R8 ;  /* 0x0000b40022d97a23 */ /* 0x000fe40000010808 */
[----:B------:R4:W3:Y:S01]  /*1a9c0*/  MUFU.EX2 R26, R3 ;  /* 0x00000003001a7308 */ /* 0x0008e20000000800 */
[----:B------:R-:W-:Y:S01]  /*1a9d0*/  FFMA.FTZ R34, R45, c[0x0][0x2d0], -R7 ;  /* 0x0000b4002d227a23 */ /* 0x000fe20000010807 */
[----:B------:R-:W-:Y:S01]  /*1a9e0*/  MOV R45, R190 ;  /* 0x000000be002d7202 */ /* 0x000fe20000000f00 */
[----:B--2---:R-:W-:Y:S01]  /*1a9f0*/  IMAD.MOV.U32 R56, RZ, RZ, R189 ;  /* 0x000000ffff387224 */ /* 0x004fe200078e00bd */
[----:B------:R-:W-:Y:S02]  /*1aa00*/  F2FP.PACK_AB R190, R63, R46 ;  /* 0x0000002e3fbe723e */ /* 0x000fe400000000ff */
[----:B------:R-:W-:Y:S02]  /*1aa10*/  F2FP.PACK_AB R189, R45, R215 ;  /* 0x000000d72dbd723e */ /* 0x000fe400000000ff */
[----:B------:R-:W-:Y:S02]  /*1aa20*/  F2FP.PACK_AB R208, R56, R214 ;  /* 0x000000d638d0723e */ /* 0x000fe400000000ff */
[----:B-1----:R-:W-:Y:S01]  /*1aa30*/  FMNMX.FTZ R182, R0, R2, !PT ;  /* 0x0000000200b67209 */ /* 0x002fe20007810000 */
[--C-:B------:R-:W-:Y:S01]  /*1aa40*/  FFMA.FTZ R0, R218, c[0x0][0x2d0], -R7.reuse ;  /* 0x0000b400da007a23 */ /* 0x100fe20000010807 */
[----:B------:R-:W-:Y:S01]  /*1aa50*/  @P4 IADD3 R2, P0, R10, UR18, RZ ;  /* 0x000000120a024c10 */ /* 0x000fe2000ff1e0ff */
[--C-:B------:R-:W-:Y:S02]  /*1aa60*/  FFMA.FTZ R218, R28, c[0x0][0x2d0], -R7.reuse ;  /* 0x0000b4001cda7a23 */ /* 0x100fe40000010807 */
[----:B------:R-:W1:Y:S01]  /*1aa70*/  MUFU.EX2 R243, R0 ;  /* 0x0000000000f37308 */ /* 0x000e620000000800 */
[C---:B------:R-:W-:Y:S02]  /*1aa80*/  FMUL.FTZ R212, R182.reuse, c[0x0][0x2d0] ;  /* 0x0000b400b6d47a20 */ /* 0x040fe40000410000 */
[----:B------:R-:W-:Y:S05]  /*1aa90*/  FFMA.FTZ R10, R49, c[0x0][0x2d0], -R6 ;  /* 0x0000b400310a7a23 */ /* 0x000fea0000010806 */
[----:B------:R-:W-:Y:S02]  /*1aaa0*/  MOV R64, R10 ;  /* 0x0000000a00407202 */ /* 0x000fe40000000f00 */
[----:B----4-:R-:W-:Y:S02]  /*1aab0*/  @P4 IADD3.X R3, R11, UR15, RZ, P0, !PT ;  /* 0x0000000f0b034c10 */ /* 0x010fe400087fe4ff */
[----:B------:R-:W-:Y:S02]  /*1aac0*/  FSETP.NEU.FTZ.AND P0, PT, R182, -INF , PT ;  /* 0xff800000b600780b */ /* 0x000fe40003f1d000 */
[----:B---3--:R-:W-:Y:S01]  /*1aad0*/  MOV R49, R26 ;  /* 0x0000001a00317202 */ /* 0x008fe20000000f00 */
[----:B------:R2:W-:Y:S01]  /*1aae0*/  @P4 LDGSTS.E.BYPASS.LTC128B.128 [R244+0x7900], [R2.64], !P5 ;  /* 0x0790000002f44fae */ /* 0x0005e2000e901d5c */
[----:B------:R-:W-:Y:S01]  /*1aaf0*/  FSEL R212, R212, RZ, P0 ;  /* 0x000000ffd4d47208 */ /* 0x000fe20000000000 */
[----:B------:R-:W-:Y:S02]  /*1ab00*/  FFMA.FTZ R26, R50, c[0x0][0x2d0], -R8 ;  /* 0x0000b400321a7a23 */ /* 0x000fe40000010808 */
[----:B------:R-:W-:Y:S02]  /*1ab10*/  IMAD.MOV.U32 R50, RZ, RZ, R36 ;  /* 0x000000ffff327224 */ /* 0x000fe400078e0024 */
[--C-:B------:R-:W-:Y:S02]  /*1ab20*/  FFMA.FTZ R5, R245, c[0x0][0x2d0], -R212.reuse ;  /* 0x0000b400f5057a23 */ /* 0x100fe400000108d4 */
[----:B------:R-:W-:Y:S01]  /*1ab30*/  FFMA.FTZ R245, R29, c[0x0][0x2d0], -R7 ;  /* 0x0000b4001df57a23 */ /* 0x000fe20000010807 */
[----:B-1----:R-:W-:Y:S01]  /*1ab40*/  F2FP.PACK_AB R210, R243, R49 ;  /* 0x00000031f3d2723e */ /* 0x002fe200000000ff */
[----:B------:R-:W-:Y:S01]  /*1ab50*/  FFMA.FTZ R0, R247, c[0x0][0x2d0], -R212 ;  /* 0x0000b400f7007a23 */ /* 0x000fe200000108d4 */
[----:B------:R1:W-:Y:S01]  /*1ab60*/  MUFU.EX2 R235, R5 ;  /* 0x0000000500eb7308 */ /* 0x0003e20000000800 */
[----:B------:R-:W-:Y:S01]  /*1ab70*/  FFMA.FTZ R247, R20, c[0x0][0x2d0], -R6 ;  /* 0x0000b40014f77a23 */ /* 0x000fe20000010806 */
[----:B------:R-:W0:Y:S01]  /*1ab80*/  LDGDEPBAR ;  /* 0x00000000000079af */ /* 0x000e220000000000 */
[----:B------:R-:W-:Y:S02]  /*1ab90*/  IMAD.MOV.U32 R66, RZ, RZ, R26 ;  /* 0x000000ffff427224 */ /* 0x000fe400078e001a */
[----:B------:R-:W-:Y:S05]  /*1aba0*/  FFMA.FTZ R222, R222, c[0x0][0x2d0], -R212 ;  /* 0x0000b400dede7a23 */ /* 0x000fea00000108d4 */
[----:B------:R3:W-:Y:S01]  /*1abb0*/  MUFU.EX2 R213, R0 ;  /* 0x0000000000d57308 */ /* 0x0007e20000000800 */
[----:B--2---:R-:W-:Y:S02]  /*1abc0*/  FSEL R3, R185, RZ, P2 ;  /* 0x000000ffb9037208 */ /* 0x004fe40001000000 */
[----:B------:R-:W-:Y:S01]  /*1abd0*/  FSEL R2, R184, RZ, P1 ;  /* 0x000000ffb8027208 */ /* 0x000fe20000800000 */
[----:B-1----:R-:W-:Y:S02]  /*1abe0*/  FADD.FTZ R5, -R4, R180 ;  /* 0x000000b404057221 */ /* 0x002fe40000010100 */
[----:B------:R-:W-:Y:S02]  /*1abf0*/  FADD.FTZ R4, -R3, R181 ;  /* 0x000000b503047221 */ /* 0x000fe40000010100 */
[----:B------:R-:W-:Y:S02]  /*1ac00*/  FADD.FTZ R3, -R2, R187 ;  /* 0x000000bb02037221 */ /* 0x000fe40000010100 */
[----:B------:R-:W-:Y:S02]  /*1ac10*/  FFMA.FTZ R187, R24, c[0x0][0x2d0], -R7 ;  /* 0x0000b40018bb7a23 */ /* 0x000fe40000010807 */
[----:B---3--:R-:W-:Y:S02]  /*1ac20*/  FFMA.FTZ R0, R246, c[0x0][0x2d0], -R212 ;  /* 0x0000b400f6007a23 */ /* 0x008fe400000108d4 */
[----:B------:R-:W-:Y:S02]  /*1ac30*/  FFMA.FTZ R246, R33, c[0x0][0x2d0], -R6 ;  /* 0x0000b40021f67a23 */ /* 0x000fe40000010806 */
[----:B------:R1:W2:Y:S01]  /*1ac40*/  MUFU.EX2 R23, R0 ;  /* 0x0000000000177308 */ /* 0x0002a20000000800 */
[----:B------:R-:W-:Y:S02]  /*1ac50*/  FFMA.FTZ R33, R54, c[0x0][0x2d0], -R8 ;  /* 0x0000b40036217a23 */ /* 0x000fe40000010808 */
[----:B-1----:R-:W-:Y:S02]  /*1ac60*/  FFMA.FTZ R0, R220, c[0x0][0x2d0], -R212 ;  /* 0x0000b400dc007a23 */ /* 0x002fe400000108d4 */
[----:B------:R-:W-:Y:S05]  /*1ac70*/  FFMA.FTZ R220, R21, c[0x0][0x2d0], -R6 ;  /* 0x0000b40015dc7a23 */ /* 0x000fea0000010806 */
[----:B------:R1:W3:Y:S01]  /*1ac80*/  MUFU.EX2 R47, R0 ;  /* 0x00000000002f7308 */ /* 0x0002e20000000800 */
[----:B--2---:R-:W-:Y:S02]  /*1ac90*/  IMAD.MOV.U32 R53, RZ, RZ, R23 ;  /* 0x000000ffff357224 */ /* 0x004fe400078e0017 */
[----:B------:R-:W2:Y:S01]  /*1aca0*/  LDSM.16.MT88.4 R20, [R225+0x100] ;  /* 0x00010000e114783b */ /* 0x000ea20000004200 */
[----:B-1----:R-:W-:Y:S01]  /*1acb0*/  FSEL R0, R182, RZ, P0 ;  /* 0x000000ffb6007208 */ /* 0x002fe20000000000 */
[----:B---3--:R-:W-:Y:S02]  /*1acc0*/  IMAD.MOV.U32 R48, RZ, RZ, R47 ;  /* 0x000000ffff307224 */ /* 0x008fe400078e002f */
[----:B------:R-:W-:Y:S02]  /*1acd0*/  FFMA.FTZ R47, R39, c[0x0][0x2d0], -R8 ;  /* 0x0000b400272f7a23 */ /* 0x000fe40000010808 */
[----:B------:R-:W-:Y:S01]  /*1ace0*/  FADD.FTZ R2, -R0, R188 ;  /* 0x000000bc00027221 */ /* 0x000fe20000010100 */
[----:B------:R-:W-:Y:S01]  /*1acf0*/  F2FP.PACK_AB R188, R252, R250 ;  /* 0x000000fafcbc723e */ /* 0x000fe200000000ff */
[----:B------:R-:W-:Y:S01]  /*1ad00*/  FMUL.FTZ R0, R5, c[0x0][0x2d0] ;  /* 0x0000b40005007a20 */ /* 0x000fe20000410000 */
[----:B------:R-:W-:Y:S01]  /*1ad10*/  F2FP.PACK_AB R211, R235, R48 ;  /* 0x00000030ebd3723e */ /* 0x000fe200000000ff */
[----:B------:R-:W-:Y:S02]  /*1ad20*/  FFMA.FTZ R5, R52, c[0x0][0x2d0], -R6 ;  /* 0x0000b40034057a23 */ /* 0x000fe40000010806 */
[----:B------:R1:W3:Y:S01]  /*1ad30*/  MUFU.EX2 R181, R0 ;  /* 0x0000000000b57308 */ /* 0x0002e20000000800 */
[----:B------:R-:W-:Y:S01]  /*1ad40*/  IMAD.MOV.U32 R52, RZ, RZ, R209 ;  /* 0x000000ffff347224 */ /* 0x000fe200078e00d1 */
[----:B------:R-:W-:Y:S02]  /*1ad50*/  F2FP.PACK_AB R209, R53, R213 ;  /* 0x000000d535d1723e */ /* 0x000fe400000000ff */
[----:B------:R-:W-:Y:S01]  /*1ad60*/  MOV R35, R5 ;  /* 0x0000000500237202 */ /* 0x000fe20000000f00 */
[----:B-1----:R-:W-:Y:S02]  /*1ad70*/  FMUL.FTZ R0, R4, c[0x0][0x2d0] ;  /* 0x0000b40004007a20 */ /* 0x002fe40000410000 */
[C---:B---3--:R-:W-:Y:S03]  /*1ad80*/  FMUL.FTZ R4, R181.reuse, R192 ;  /* 0x000000c0b5047220 */ /* 0x048fe60000410000 */
[----:B------:R1:W3:Y:S01]  /*1ad90*/  MUFU.EX2 R180, R0 ;  /* 0x0000000000b47308 */ /* 0x0002e20000000800 */
[C---:B------:R-:W-:Y:S01]  /*1ada0*/  FMUL.FTZ R5, R181.reuse, R193 ;  /* 0x000000c1b5057220 */ /* 0x040fe20000410000 */
[----:B------:R-:W-:Y:S01]  /*1adb0*/  MOV R193, R50 ;  /* 0x0000003200c17202 */ /* 0x000fe20000000f00 */
[C---:B------:R-:W-:Y:S01]  /*1adc0*/  FMUL.FTZ R17, R181.reuse, R205 ;  /* 0x000000cdb5117220 */ /* 0x040fe20000410000 */
[----:B------:R-:W-:Y:S01]  /*1add0*/  MOV R205, R65 ;  /* 0x0000004100cd7202 */ /* 0x000fe20000000f00 */
[----:B------:R-:W-:Y:S02]  /*1ade0*/  IMAD.MOV.U32 R65, RZ, RZ, R37 ;  /* 0x000000ffff417224 */ /* 0x000fe400078e0025 */
[----:B------:R-:W4:Y:S01]  /*1adf0*/  LDSM.16.MT88.4 R36, [R226+0x100] ;  /* 0x00010000e224783b */ /* 0x000f220000004200 */
[C---:B------:R-:W-:Y:S02]  /*1ae00*/  FMUL.FTZ R16, R181.reuse, R204 ;  /* 0x000000ccb5107220 */ /* 0x040fe40000410000 */
[----:B------:R-:W-:Y:S01]  /*1ae10*/  IMAD.MOV.U32 R204, RZ, RZ, R33 ;  /* 0x000000ffffcc7224 */ /* 0x000fe200078e0021 */
[----:B------:R-:W-:Y:S01]  /*1ae20*/  MUFU.EX2 R193, R193 ;  /* 0x000000c100c17308 */ /* 0x000fe20000000800 */
[C---:B------:R-:W-:Y:S01]  /*1ae30*/  FMUL.FTZ R33, R181.reuse, R145 ;  /* 0x00000091b5217220 */ /* 0x040fe20000410000 */
[----:B------:R-:W-:Y:S01]  /*1ae40*/  MOV R145, R67 ;  /* 0x0000004300917202 */ /* 0x000fe20000000f00 */
[----:B------:R-:W-:Y:S02]  /*1ae50*/  IMAD.MOV.U32 R192, RZ, RZ, R66 ;  /* 0x000000ffffc07224 */ /* 0x000fe400078e0042 */
[C---:B------:R-:W-:Y:S02]  /*1ae60*/  FMUL.FTZ R68, R181.reuse, R68 ;  /* 0x00000044b5447220 */ /* 0x040fe40000410000 */
[C---:B------:R-:W-:Y:S02]  /*1ae70*/  FMUL.FTZ R69, R181.reuse, R69 ;  /* 0x00000045b5457220 */ /* 0x040fe40000410000 */
[C---:B------:R-:W-:Y:S02]  /*1ae80*/  FMUL.FTZ R80, R181.reuse, R80 ;  /* 0x00000050b5507220 */ /* 0x040fe40000410000 */
[----:B------:R-:W-:Y:S02]  /*1ae90*/  FMUL.FTZ R81, R181, R81 ;  /* 0x00000051b5517220 */ /* 0x000fe40000410000 */
[----:B-1----:R-:W-:Y:S02]  /*1aea0*/  FMUL.FTZ R0, R3, c[0x0][0x2d0] ;  /* 0x0000b40003007a20 */ /* 0x002fe40000410000 */
[C---:B---3--:R-:W-:Y:S01]  /*1aeb0*/  FMUL.FTZ R6, R180.reuse, R194 ;  /* 0x000000c2b4067220 */ /* 0x048fe20000410000 */
[----:B------:R-:W-:Y:S01]  /*1aec0*/  MOV R194, R52 ;  /* 0x0000003400c27202 */ /* 0x000fe20000000f00 */
[----:B------:R1:W3:Y:S01]  /*1aed0*/  MUFU.EX2 R3, R0 ;  /* 0x0000000000037308 */ /* 0x0002e20000000800 */
[C---:B------:R-:W-:Y:S02]  /*1aee0*/  FMUL.FTZ R19, R180.reuse, R207 ;  /* 0x000000cfb4137220 */ /* 0x040fe40000410000 */
[C---:B------:R-:W-:Y:S02]  /*1aef0*/  FMUL.FTZ R50, R180.reuse, R162 ;  /* 0x000000a2b4327220 */ /* 0x040fe40000410000 */
[----:B------:R-:W-:Y:S02]  /*1af00*/  IMAD.MOV.U32 R207, RZ, RZ, R64 ;  /* 0x000000ffffcf7224 */ /* 0x000fe400078e0040 */
        /* <DEDUP_REMOVED lines=11> */
[----:B-1----:R-:W-:Y:S02]  /*1afc0*/  FMUL.FTZ R0, R2, c[0x0][0x2d0] ;  /* 0x0000b40002007a20 */ /* 0x002fe40000410000 */
[----:B------:R-:W-:Y:S02]  /*1afd0*/  FFMA.FTZ R2, R25, c[0x0][0x2d0], -R7 ;  /* 0x0000b40019027a23 */ /* 0x000fe40000010807 */
[C---:B------:R-:W-:Y:S01]  /*1afe0*/  FMUL.FTZ R7, R180.reuse, R195 ;  /* 0x000000c3b4077220 */ /* 0x040fe20000410000 */
[----:B------:R-:W-:Y:S01]  /*1aff0*/  MUFU.EX2 R176, R245 ;  /* 0x000000f500b07308 */ /* 0x000fe20000000800 */
[C---:B---3--:R-:W-:Y:S02]  /*1b000*/  FMUL.FTZ R8, R3.reuse, R196 ;  /* 0x000000c403087220 */ /* 0x048fe40000410000 */
[C---:B------:R-:W-:Y:S02]  /*1b010*/  FMUL.FTZ R9, R3.reuse, R197 ;  /* 0x000000c503097220 */ /* 0x040fe40000410000 */
[C---:B------:R-:W-:Y:S01]  /*1b020*/  FMUL.FTZ R12, R3.reuse, R200 ;  /* 0x000000c8030c7220 */ /* 0x040fe20000410000 */
[-C--:B--2---:R-:W-:Y:S04]  /*1b030*/  HMMA.16816.F32 R4, R188, R20.reuse, R4 ;  /* 0x00000014bc04723c */ /* 0x084fe80000001804 */
[----:B------:R-:W1:Y:S01]  /*1b040*/  MUFU.EX2 R0, R0 ;  /* 0x0000000000007308 */ /* 0x000e620000000800 */
[C---:B------:R-:W-:Y:S01]  /*1b050*/  FMUL.FTZ R13, R3.reuse, R201 ;  /* 0x000000c9030d7220 */ /* 0x040fe20000410000 */
[----:B------:R-:W-:Y:S01]  /*1b060*/  MOV R200, R58 ;  /* 0x0000003a00c87202 */ /* 0x000fe20000000f00 */
[----:B------:R-:W-:Y:S02]  /*1b070*/  IMAD.MOV.U32 R196, RZ, RZ, R18 ;  /* 0x000000ffffc47224 */ /* 0x000fe400078e0012 */
[C---:B------:R-:W-:Y:S03]  /*1b080*/  FMUL.FTZ R18, R180.reuse, R206 ;  /* 0x000000ceb4127220 */ /* 0x040fe60000410000 */
[C---:B------:R-:W-:Y:S02]  /*1b090*/  FMUL.FTZ R29, R3.reuse, R141 ;  /* 0x0000008d031d7220 */ /* 0x040fe40000410000 */
[----:B------:R-:W-:Y:S01]  /*1b0a0*/  IMAD.MOV.U32 R141, RZ, RZ, R30 ;  /* 0x000000ffff8d7224 */ /* 0x000fe200078e001e */
[----:B------:R-:W-:Y:S01]  /*1b0b0*/  MUFU.EX2 R200, R200 ;  /* 0x000000c800c87308 */ /* 0x000fe20000000800 */
[C---:B------:R-:W-:Y:S02]  /*1b0c0*/  FMUL.FTZ R24, R3.reuse, R136 ;  /* 0x0000008803187220 */ /* 0x040fe40000410000 */
[C---:B------:R-:W-:Y:S01]  /*1b0d0*/  FMUL.FTZ R25, R3.reuse, R137 ;  /* 0x0000008903197220 */ /* 0x040fe20000410000 */
[----:B------:R-:W-:Y:S01]  /*1b0e0*/  MOV R137, R43 ;  /* 0x0000002b00897202 */ /* 0x000fe20000000f00 */
[----:B------:R-:W-:Y:S01]  /*1b0f0*/  FMUL.FTZ R28, R3, R140 ;  /* 0x0000008c031c7220 */ /* 0x000fe20000410000 */
[----:B------:R-:W-:Y:S01]  /*1b100*/  MOV R140, R34 ;  /* 0x00000022008c7202 */ /* 0x000fe20000000f00 */
[----:B------:R-:W-:Y:S02]  /*1b110*/  IMAD.MOV.U32 R206, RZ, RZ, R35 ;  /* 0x000000ffffce7224 */ /* 0x000fe400078e0023 */
[C---:B------:R-:W-:Y:S02]  /*1b120*/  FMUL.FTZ R34, R180.reuse, R146 ;  /* 0x00000092b4227220 */ /* 0x040fe40000410000 */
[----:B------:R-:W-:Y:S01]  /*1b130*/  FMUL.FTZ R35, R180, R147 ;  /* 0x00000093b4237220 */ /* 0x000fe20000410000 */
[----:B------:R-:W-:Y:S01]  /*1b140*/  MOV R147, R45 ;  /* 0x0000002d00937202 */ /* 0x000fe20000000f00 */
[C---:B-1----:R-:W-:Y:S01]  /*1b150*/  FMUL.FTZ R10, R0.reuse, R198 ;  /* 0x000000c6000a7220 */ /* 0x042fe20000410000 */
[----:B------:R-:W-:Y:S01]  /*1b160*/  MOV R198, R63 ;  /* 0x0000003f00c67202 */ /* 0x000fe20000000f00 */
[C---:B------:R-:W-:Y:S02]  /*1b170*/  FMUL.FTZ R11, R0.reuse, R199 ;  /* 0x000000c7000b7220 */ /* 0x040fe40000410000 */
[----:B------:R-:W-:Y:S02]  /*1b180*/  IMAD.MOV.U32 R136, RZ, RZ, R65 ;  /* 0x000000ffff887224 */ /* 0x000fe400078e0041 */
[----:B------:R-:W-:Y:S02]  /*1b190*/  FFMA.FTZ R246, R223, c[0x0][0x2d0], -R212 ;  /* 0x0000b400dff67a23 */ /* 0x000fe400000108d4 */
[C---:B------:R-:W-:Y:S01]  /*1b1a0*/  FMUL.FTZ R14, R0.reuse, R202 ;  /* 0x000000ca000e7220 */ /* 0x040fe20000410000 */
[C---:B------:R-:W-:Y:S03]  /*1b1b0*/  HMMA.16816.F32 R8, R208.reuse, R20, R8 ;  /* 0x00000014d008723c */ /* 0x040fe60000001808 */
[----:B------:R-:W-:Y:S01]  /*1b1c0*/  MUFU.EX2 R246, R246 ;  /* 0x000000f600f67308 */ /* 0x000fe20000000800 */
[C---:B------:R-:W-:Y:S01]  /*1b1d0*/  FMUL.FTZ R15, R0.reuse, R203 ;  /* 0x000000cb000f7220 */ /* 0x040fe20000410000 */
[----:B------:R-:W-:Y:S01]  /*1b1e0*/  MOV R203, R44 ;  /* 0x0000002c00cb7202 */ /* 0x000fe20000000f00 */
[----:B------:R-:W-:Y:S02]  /*1b1f0*/  FMUL.FTZ R44, R3, R156 ;  /* 0x0000009c032c7220 */ /* 0x000fe40000410000 */
[C---:B------:R-:W-:Y:S03]  /*1b200*/  FMUL.FTZ R20, R181.reuse, R132 ;  /* 0x00000084b5147220 */ /* 0x040fe60000410000 */
[-C--:B------:R-:W-:Y:S03]  /*1b210*/  HMMA.16816.F32 R12, R208, R22.reuse, R12 ;  /* 0x00000016d00c723c */ /* 0x080fe6000000180c */
[C---:B------:R-:W-:Y:S02]  /*1b220*/  FMUL.FTZ R21, R181.reuse, R133 ;  /* 0x00000085b5157220 */ /* 0x040fe40000410000 */
[C---:B------:R-:W-:Y:S02]  /*1b230*/  FMUL.FTZ R30, R0.reuse, R142 ;  /* 0x0000008e001e7220 */ /* 0x040fe40000410000 */
[C---:B------:R-:W-:Y:S01]  /*1b240*/  FMUL.FTZ R26, R0.reuse, R138 ;  /* 0x0000008a001a7220 */ /* 0x040fe20000410000 */
[C---:B------:R-:W-:Y:S04]  /*1b250*/  HMMA.16816.F32 R16, R188.reuse, R22, R16 ;  /* 0x00000016bc10723c */ /* 0x040fe80000001810 */
[----:B------:R-:W-:Y:S01]  /*1b260*/  IMAD.MOV.U32 R142, RZ, RZ, R59 ;  /* 0x000000ffff8e7224 */ /* 0x000fe200078e003b */
[----:B------:R-:W-:Y:S01]  /*1b270*/  MOV R59, R31 ;  /* 0x0000001f003b7202 */ /* 0x000fe20000000f00 */
[----:B------:R-:W-:Y:S02]  /*1b280*/  FMUL.FTZ R31, R0, R143 ;  /* 0x0000008f001f7220 */ /* 0x000fe40000410000 */
[C---:B------:R-:W-:Y:S04]  /*1b290*/  FMUL.FTZ R22, R180.reuse, R134 ;  /* 0x00000086b4167220 */ /* 0x040fe80000410000 */
[----:B------:R-:W-:Y:S02]  /*1b2a0*/  FMUL.FTZ R23, R180, R135 ;  /* 0x00000087b4177220 */ /* 0x000fe40000410000 */
[----:B------:R-:W-:Y:S01]  /*1b2b0*/  IMAD.MOV.U32 R143, RZ, RZ, R32 ;  /* 0x000000ffff8f7224 */ /* 0x000fe200078e0020 */
[----:B------:R-:W-:Y:S01]  /*1b2c0*/  LDSM.16.MT88.4 R132, [R227+0x100] ;  /* 0x00010000e384783b */ /* 0x000fe20000004200 */
[----:B------:R-:W-:Y:S02]  /*1b2d0*/  FMUL.FTZ R32, R181, R144 ;  /* 0x00000090b5207220 */ /* 0x000fe40000410000 */
[----:B------:R-:W-:Y:S01]  /*1b2e0*/  IMAD.MOV.U32 R144, RZ, RZ, R53 ;  /* 0x000000ffff907224 */ /* 0x000fe200078e0035 */
[-C--:B----4-:R-:W-:Y:S03]  /*1b2f0*/  HMMA.16816.F32 R20, R188, R36.reuse, R20 ;  /* 0x00000024bc14723c */ /* 0x090fe60000001814 */
[C---:B------:R-:W-:Y:S01]  /*1b300*/  FMUL.FTZ R27, R0.reuse, R139 ;  /* 0x0000008b001b7220 */ /* 0x040fe20000410000 */
[----:B------:R-:W1:Y:S01]  /*1b310*/  LDSM.16.MT88.4 R52, [R228+0x100] ;  /* 0x00010000e434783b */ /* 0x000e620000004200 */
[----:B------:R-:W-:Y:S02]  /*1b320*/  IMAD.MOV.U32 R139, RZ, RZ, R47 ;  /* 0x000000ffff8b7224 */ /* 0x000fe400078e002f */
[----:B------:R-:W-:Y:S02]  /*1b330*/  IMAD.MOV.U32 R138, RZ, RZ, R46 ;  /* 0x000000ffff8a7224 */ /* 0x000fe400078e002e */
[----:B------:R-:W-:Y:S01]  /*1b340*/  IMAD.MOV.U32 R146, RZ, RZ, R41 ;  /* 0x000000ffff927224 */ /* 0x000fe200078e0029 */
[C---:B------:R-:W-:Y:S04]  /*1b350*/  HMMA.16816.F32 R24, R208.reuse, R36, R24 ;  /* 0x00000024d018723c */ /* 0x040fe80000001818 */
[C---:B------:R-:W-:Y:S02]  /*1b360*/  FMUL.FTZ R41, R3.reuse, R153 ;  /* 0x0000009903297220 */ /* 0x040fe40000410000 */
[----:B------:R-:W-:Y:S02]  /*1b370*/  FMUL.FTZ R43, R0, R155 ;  /* 0x0000009b002b7220 */ /* 0x000fe40000410000 */
[-C--:B------:R-:W-:Y:S04]  /*1b380*/  HMMA.16816.F32 R28, R208, R38.reuse, R28 ;  /* 0x00000026d01c723c */ /* 0x080fe8000000181c */
[----:B------:R-:W-:Y:S02]  /*1b390*/  FMUL.FTZ R45, R3, R157 ;  /* 0x0000009d032d7220 */ /* 0x000fe40000410000 */
[----:B------:R-:W-:Y:S02]  /*1b3a0*/  FFMA.FTZ R157, R249, c[0x0][0x2d0], -R212 ;  /* 0x0000b400f99d7a23 */ /* 0x000fe400000108d4 */
[C---:B------:R-:W-:Y:S01]  /*1b3b0*/  HMMA.16816.F32 R32, R188.reuse, R38, R32 ;  /* 0x00000026bc20723c */ /* 0x040fe20000001820 */
[----:B------:R-:W-:Y:S03]  /*1b3c0*/  MUFU.EX2 R249, R233 ;  /* 0x000000e900f97308 */ /* 0x000fe60000000800 */
[C---:B------:R-:W-:Y:S02]  /*1b3d0*/  FMUL.FTZ R36, R181.reuse, R148 ;  /* 0x00000094b5247220 */ /* 0x040fe40000410000 */
[----:B------:R-:W-:Y:S02]  /*1b3e0*/  FMUL.FTZ R37, R181, R149 ;  /* 0x00000095b5257220 */ /* 0x000fe40000410000 */
[C---:B------:R-:W-:Y:S04]  /*1b3f0*/  FMUL.FTZ R38, R180.reuse, R150 ;  /* 0x00000096b4267220 */ /* 0x040fe80000410000 */
[----:B------:R-:W-:Y:S02]  /*1b400*/  FMUL.FTZ R39, R180, R151 ;  /* 0x00000097b4277220 */ /* 0x000fe40000410000 */
[C---:B------:R-:W-:Y:S02]  /*1b410*/  FMUL.FTZ R46, R0.reuse, R158 ;  /* 0x0000009e002e7220 */ /* 0x040fe40000410000 */
[C---:B------:R-:W-:Y:S02]  /*1b420*/  FMUL.FTZ R47, R0.reuse, R159 ;  /* 0x0000009f002f7220 */ /* 0x040fe40000410000 */
[----:B------:R-:W-:Y:S01]  /*1b430*/  IMAD.MOV.U32 R199, RZ, RZ, R49 ;  /* 0x000000ffffc77224 */ /* 0x000fe200078e0031 */
[-C--:B-1----:R-:W-:Y:S03]  /*1b440*/  HMMA.16816.F32 R36, R188, R52.reuse, R36 ;  /* 0x00000034bc24723c */ /* 0x082fe60000001824 */
[----:B------:R-:W-:Y:S02]  /*1b450*/  IMAD.MOV.U32 R201, RZ, RZ, R40 ;  /* 0x000000ffffc97224 */ /* 0x000fe400078e0028 */
[C---:B------:R-:W-:Y:S02]  /*1b460*/  FMUL.FTZ R40, R3.reuse, R152 ;  /* 0x0000009803287220 */ /* 0x040fe40000410000 */
[----:B------:R-:W-:Y:S02]  /*1b470*/  IMAD.MOV.U32 R197, RZ, RZ, R42 ;  /* 0x000000ffffc57224 */ /* 0x000fe400078e002a */
[C---:B------:R-:W-:Y:S01]  /*1b480*/  FMUL.FTZ R42, R0.reuse, R154 ;  /* 0x0000009a002a7220 */ /* 0x040fe20000410000 */
[----:B------:R-:W-:Y:S02]  /*1b490*/  MUFU.EX2 R201, R201 ;  /* 0x000000c900c97308 */ /* 0x000fe40000000800 */
[C---:B------:R-:W-:Y:S01]  /*1b4a0*/  FMUL.FTZ R57, R3.reuse, R169 ;  /* 0x000000a903397220 */ /* 0x040fe20000410000 */
[----:B------:R-:W-:Y:S01]  /*1b4b0*/  MOV R154, R203 ;  /* 0x000000cb009a7202 */ /* 0x000fe20000000f00 */
[----:B------:R-:W-:Y:S02]  /*1b4c0*/  FMUL.FTZ R58, R0, R170 ;  /* 0x000000aa003a7220 */ /* 0x000fe40000410000 */
[C---:B------:R-:W-:Y:S04]  /*1b4d0*/  HMMA.16816.F32 R40, R208.reuse, R52, R40 ;  /* 0x00000034d028723c */ /* 0x040fe80000001828 */
[----:B------:R-:W-:Y:S01]  /*1b4e0*/  IMAD.MOV.U32 R195, RZ, RZ, R62 ;  /* 0x000000ffffc37224 */ /* 0x000fe200078e003e */
[----:B------:R-:W-:Y:S01]  /*1b4f0*/  MUFU.EX2 R197, R197 ;  /* 0x000000c500c57308 */ /* 0x000fe20000000800 */
[----:B------:R-:W-:Y:S01]  /*1b500*/  FMUL.FTZ R60, R3, R172 ;  /* 0x000000ac033c7220 */ /* 0x000fe20000410000 */
[----:B------:R-:W-:Y:S01]  /*1b510*/  MOV R158, R154 ;  /* 0x0000009a009e7202 */ /* 0x000fe20000000f00 */
[-C--:B------:R-:W-:Y:S04]  /*1b520*/  HMMA.16816.F32 R44, R208, R54.reuse, R44 ;  /* 0x00000036d02c723c */ /* 0x080fe8000000182c */
[----:B------:R-:W-:Y:S02]  /*1b530*/  IMAD.MOV.U32 R149, RZ, RZ, R51 ;  /* 0x000000ffff957224 */ /* 0x000fe400078e0033 */
[C---:B------:R-:W-:Y:S02]  /*1b540*/  FMUL.FTZ R51, R180.reuse, R163 ;  /* 0x000000a3b4337220 */ /* 0x040fe40000410000 */
[----:B------:R-:W-:Y:S01]  /*1b550*/  IMAD.MOV.U32 R202, RZ, RZ, R48 ;  /* 0x000000ffffca7224 */ /* 0x000fe200078e0030 */
[----:B------:R-:W-:Y:S03]  /*1b560*/  MUFU.EX2 R163, R221 ;  /* 0x000000dd00a37308 */ /* 0x000fe60000000800 */
[C---:B------:R-:W-:Y:S02]  /*1b570*/  FMUL.FTZ R48, R181.reuse, R160 ;  /* 0x000000a0b5307220 */ /* 0x040fe40000410000 */
[----:B------:R-:W-:Y:S02]  /*1b580*/  FMUL.FTZ R49, R181, R161 ;  /* 0x000000a1b5317220 */ /* 0x000fe40000410000 */
[----:B------:R-:W-:Y:S02]  /*1b590*/  FFMA.FTZ R154, R251, c[0x0][0x2d0], -R212 ;  /* 0x0000b400fb9a7a23 */ /* 0x000fe400000108d4 */
[C---:B------:R-:W-:Y:S01]  /*1b5a0*/  FMUL.FTZ R52, R181.reuse, R164 ;  /* 0x000000a4b5347220 */ /* 0x040fe20000410000 */
[----:B------:R-:W-:Y:S01]  /*1b5b0*/  MUFU.EX2 R251, R239 ;  /* 0x000000ef00fb7308 */ /* 0x000fe20000000800 */
[----:B------:R-:W-:Y:S01]  /*1b5c0*/  FMUL.FTZ R53, R181, R165 ;  /* 0x000000a5b5357220 */ /* 0x000fe20000410000 */
[C---:B------:R-:W-:Y:S04]  /*1b5d0*/  HMMA.16816.F32 R48, R188.reuse, R54, R48 ;  /* 0x00000036bc30723c */ /* 0x040fe80000001830 */
[----:B------:R-:W-:Y:S02]  /*1b5e0*/  IMAD.MOV.U32 R148, RZ, RZ, R56 ;  /* 0x000000ffff947224 */ /* 0x000fe400078e0038 */
[C---:B------:R-:W-:Y:S02]  /*1b5f0*/  FMUL.FTZ R56, R3.reuse, R168 ;  /* 0x000000a803387220 */ /* 0x040fe40000410000 */
[C---:B------:R-:W-:Y:S01]  /*1b600*/  FMUL.FTZ R54, R180.reuse, R166 ;  /* 0x000000a6b4367220 */ /* 0x040fe20000410000 */
[----:B------:R1:W-:Y:S03]  /*1b610*/  MUFU.EX2 R168, R2 ;  /* 0x0000000200a87308 */ /* 0x0003e60000000800 */
[----:B------:R-:W-:Y:S02]  /*1b620*/  FMUL.FTZ R55, R180, R167 ;  /* 0x000000a7b4377220 */ /* 0x000fe40000410000 */
[----:B------:R-:W-:Y:S02]  /*1b630*/  FMUL.FTZ R61, R3, R173 ;  /* 0x000000ad033d7220 */ /* 0x000fe40000410000 */
[C---:B------:R-:W-:Y:S02]  /*1b640*/  FMUL.FTZ R62, R0.reuse, R174 ;  /* 0x000000ae003e7220 */ /* 0x040fe40000410000 */
[C---:B------:R-:W-:Y:S01]  /*1b650*/  FMUL.FTZ R63, R0.reuse, R175 ;  /* 0x000000af003f7220 */ /* 0x040fe20000410000 */
[-C--:B------:R-:W-:Y:S01]  /*1b660*/  HMMA.16816.F32 R52, R188, R132.reuse, R52 ;  /* 0x00000084bc34723c */ /* 0x080fe20000001834 */
[----:B------:R-:W-:Y:S02]  /*1b670*/  MUFU.EX2 R167, R219 ;  /* 0x000000db00a77308 */ /* 0x000fe40000000800 */
[----:B------:R-:W-:Y:S02]  /*1b680*/  IMAD.MOV.U32 R150, RZ, RZ, R59 ;  /* 0x000000ffff967224 */ /* 0x000fe400078e003b */
[C---:B------:R-:W-:Y:S02]  /*1b690*/  FMUL.FTZ R59, R0.reuse, R171 ;  /* 0x000000ab003b7220 */ /* 0x040fe40000410000 */
[----:B------:R-:W-:Y:S02]  /*1b6a0*/  FMUL.FTZ R65, R181, R177 ;  /* 0x000000b1b5417220 */ /* 0x000fe40000410000 */
[C---:B------:R-:W-:Y:S02]  /*1b6b0*/  FMUL.FTZ R72, R3.reuse, R72 ;  /* 0x0000004803487220 */ /* 0x040fe40000410000 */
[----:B------:R-:W-:Y:S01]  /*1b6c0*/  MUFU.EX2 R177, R216 ;  /* 0x000000d800b17308 */ /* 0x000fe20000000800 */
[C---:B------:R-:W-:Y:S04]  /*1b6d0*/  HMMA.16816.F32 R56, R208.reuse, R132, R56 ;  /* 0x00000084d038723c */ /* 0x040fe80000001838 */
[C---:B------:R-:W-:Y:S02]  /*1b6e0*/  FMUL.FTZ R73, R3.reuse, R73 ;  /* 0x0000004903497220 */ /* 0x040fe40000410000 */
[C---:B------:R-:W-:Y:S02]  /*1b6f0*/  FMUL.FTZ R74, R0.reuse, R74 ;  /* 0x0000004a004a7220 */ /* 0x040fe40000410000 */
[-C--:B------:R-:W-:Y:S01]  /*1b700*/  HMMA.16816.F32 R60, R208, R134.reuse, R60 ;  /* 0x00000086d03c723c */ /* 0x080fe2000000183c */
[----:B------:R-:W-:Y:S03]  /*1b710*/  MUFU.EX2 R166, R220 ;  /* 0x000000dc00a67308 */ /* 0x000fe60000000800 */
[C---:B------:R-:W-:Y:S02]  /*1b720*/  FMUL.FTZ R75, R0.reuse, R75 ;  /* 0x0000004b004b7220 */ /* 0x040fe40000410000 */
[C---:B------:R-:W-:Y:S02]  /*1b730*/  FMUL.FTZ R76, R3.reuse, R76 ;  /* 0x0000004c034c7220 */ /* 0x040fe40000410000 */
[C---:B------:R-:W-:Y:S01]  /*1b740*/  HMMA.16816.F32 R64, R188.reuse, R134, R64 ;  /* 0x00000086bc40723c */ /* 0x040fe20000001840 */
[----:B------:R-:W2:Y:S02]  /*1b750*/  LDSM.16.MT88.4 R132, [R225+0x2100] ;  /* 0x00210000e184783b */ /* 0x000ea40000004200 */
[----:B------:R-:W-:Y:S01]  /*1b760*/  MUFU.EX2 R165, R187 ;  /* 0x000000bb00a57308 */ /* 0x000fe20000000800 */
[C---:B------:R-:W-:Y:S02]  /*1b770*/  FMUL.FTZ R77, R3.reuse, R77 ;  /* 0x0000004d034d7220 */ /* 0x040fe40000410000 */
[C---:B------:R-:W-:Y:S02]  /*1b780*/  FMUL.FTZ R78, R0.reuse, R78 ;  /* 0x0000004e004e7220 */ /* 0x040fe40000410000 */
[----:B------:R-:W-:Y:S04]  /*1b790*/  FMUL.FTZ R79, R0, R79 ;  /* 0x0000004f004f7220 */ /* 0x000fe80000410000 */
[C---:B------:R-:W-:Y:S01]  /*1b7a0*/  FMUL.FTZ R86, R180.reuse, R86 ;  /* 0x00000056b4567220 */ /* 0x040fe20000410000 */
[----:B------:R-:W-:Y:S01]  /*1b7b0*/  MUFU.EX2 R187, R231 ;  /* 0x000000e700bb7308 */ /* 0x000fe20000000800 */
[----:B------:R-:W-:Y:S02]  /*1b7c0*/  FMUL.FTZ R87, R180, R87 ;  /* 0x00000057b4577220 */ /* 0x000fe40000410000 */
        /* <DEDUP_REMOVED lines=9> */
[C---:B------:R-:W-:Y:S02]  /*1b860*/  FMUL.FTZ R97, R181.reuse, R97 ;  /* 0x00000061b5617220 */ /* 0x040fe40000410000 */
[C---:B------:R-:W-:Y:S02]  /*1b870*/  FMUL.FTZ R98, R180.reuse, R98 ;  /* 0x00000062b4627220 */ /* 0x040fe40000410000 */
[C---:B------:R-:W-:Y:S02]  /*1b880*/  FMUL.FTZ R99, R180.reuse, R99 ;  /* 0x00000063b4637220 */ /* 0x040fe40000410000 */
[C---:B------:R-:W-:Y:S01]  /*1b890*/  FMUL.FTZ R100, R181.reuse, R100 ;  /* 0x00000064b5647220 */ /* 0x040fe20000410000 */
[-C--:B--2---:R-:W-:Y:S03]  /*1b8a0*/  HMMA.16816.F32 R68, R188, R132.reuse, R68 ;  /* 0x00000084bc44723c */ /* 0x084fe60000001844 */
        /* <DEDUP_REMOVED lines=12> */
[----:B------:R-:W-:Y:S02]  /*1b970*/  FMUL.FTZ R109, R3, R109 ;  /* 0x0000006d036d7220 */ /* 0x000fe40000410000 */
[C---:B------:R-:W-:Y:S04]  /*1b980*/  FMUL.FTZ R110, R0.reuse, R110 ;  /* 0x0000006e006e7220 */ /* 0x040fe80000410000 */
        /* <DEDUP_REMOVED lines=13> */
[----:B------:R-:W-:Y:S01]  /*1ba60*/  IMAD.MOV.U32 R151, RZ, RZ, R150 ;  /* 0x000000ffff977224 */ /* 0x000fe200078e0096 */
[----:B------:R-:W-:Y:S01]  /*1ba70*/  MOV R150, R149 ;  /* 0x0000009500967202 */ /* 0x000fe20000000f00 */
[----:B------:R-:W-:Y:S01]  /*1ba80*/  FMUL.FTZ R124, R3, R124 ;  /* 0x0000007c037c7220 */ /* 0x000fe20000410000 */
[-C--:B--2---:R-:W-:Y:S03]  /*1ba90*/  HMMA.16816.F32 R84, R188, R132.reuse, R84 ;  /* 0x00000084bc54723c */ /* 0x084fe60000001854 */
[----:B-1----:R-:W-:Y:S02]  /*1baa0*/  FFMA.FTZ R2, R151, c[0x0][0x2d0], -R212 ;  /* 0x0000b40097027a23 */ /* 0x002fe400000108d4 */
[----:B------:R-:W-:Y:S02]  /*1bab0*/  IMAD.MOV.U32 R151, RZ, RZ, R137 ;  /* 0x000000ffff977224 */ /* 0x000fe400078e0089 */
[----:B------:R1:W-:Y:S01]  /*1bac0*/  MUFU.EX2 R164, R2 ;  /* 0x0000000200a47308 */ /* 0x0003e20000000800 */
[C---:B------:R-:W-:Y:S04]  /*1bad0*/  HMMA.16816.F32 R88, R208.reuse, R132, R88 ;  /* 0x00000084d058723c */ /* 0x040fe80000001858 */
[----:B------:R-:W-:Y:S02]  /*1bae0*/  FMUL.FTZ R125, R3, R125 ;  /* 0x0000007d037d7220 */ /* 0x000fe40000410000 */
[C---:B------:R-:W-:Y:S02]  /*1baf0*/  FMUL.FTZ R126, R0.reuse, R126 ;  /* 0x0000007e007e7220 */ /* 0x040fe40000410000 */
[-C--:B------:R-:W-:Y:S04]  /*1bb00*/  HMMA.16816.F32 R92, R208, R134.reuse, R92 ;  /* 0x00000086d05c723c */ /* 0x080fe8000000185c */
[----:B------:R-:W-:Y:S02]  /*1bb10*/  FMUL.FTZ R127, R0, R127 ;  /* 0x0000007f007f7220 */ /* 0x000fe40000410000 */
[----:B------:R-:W-:Y:S02]  /*1bb20*/  IMAD.MOV.U32 R203, RZ, RZ, R202 ;  /* 0x000000ffffcb7224 */ /* 0x000fe400078e00ca */
[C---:B------:R-:W-:Y:S01]  /*1bb30*/  HMMA.16816.F32 R96, R188.reuse, R134, R96 ;  /* 0x00000086bc60723c */ /* 0x040fe20000001860 */
[----:B------:R-:W2:Y:S03]  /*1bb40*/  LDSM.16.MT88.4 R132, [R228+0x2100] ;  /* 0x00210000e484783b */ /* 0x000ea60000004200 */
[----:B------:R-:W-:Y:S02]  /*1bb50*/  IMAD.MOV.U32 R202, RZ, RZ, R195 ;  /* 0x000000ffffca7224 */ /* 0x000fe400078e00c3 */
[----:B------:R-:W3:Y:S01]  /*1bb60*/  MUFU.EX2 R195, R218 ;  /* 0x000000da00c37308 */ /* 0x000ee20000000800 */
[----:B-1----:R-:W-:Y:S01]  /*1bb70*/  FFMA.FTZ R2, R150, c[0x0][0x2d0], -R212 ;  /* 0x0000b40096027a23 */ /* 0x002fe200000108d4 */
[----:B------:R-:W-:Y:S01]  /*1bb80*/  MOV R150, R138 ;  /* 0x0000008a00967202 */ /* 0x000fe20000000f00 */
[C---:B------:R-:W-:Y:S03]  /*1bb90*/  FMUL.FTZ R130, R180.reuse, R130 ;  /* 0x00000082b4827220 */ /* 0x040fe60000410000 */
[----:B------:R-:W-:Y:S02]  /*1bba0*/  FMUL.FTZ R131, R180, R131 ;  /* 0x00000083b4837220 */ /* 0x000fe40000410000 */
[----:B------:R-:W-:Y:S02]  /*1bbb0*/  IMAD.MOV.U32 R169, RZ, RZ, R158 ;  /* 0x000000ffffa97224 */ /* 0x000fe400078e009e */
[----:B------:R-:W-:Y:S02]  /*1bbc0*/  FFMA.FTZ R245, R248, c[0x0][0x2d0], -R212 ;  /* 0x0000b400f8f57a23 */ /* 0x000fe400000108d4 */
[----:B------:R-:W-:Y:S01]  /*1bbd0*/  MUFU.EX2 R248, R240 ;  /* 0x000000f000f87308 */ /* 0x000fe20000000800 */
        /* <DEDUP_REMOVED lines=9> */
[----:B------:R1:W-:Y:S01]  /*1bc70*/  MUFU.EX2 R196, R217 ;  /* 0x000000d900c47308 */ /* 0x0003e20000000800 */
[----:B------:R-:W-:Y:S01]  /*1bc80*/  MOV R143, R136 ;  /* 0x00000088008f7202 */ /* 0x000fe20000000f00 */
[----:B------:R-:W-:Y:S01]  /*1bc90*/  FMUL.FTZ R128, R181, R128 ;  /* 0x00000080b5807220 */ /* 0x000fe20000410000 */
[----:B------:R-:W-:Y:S01]  /*1bca0*/  MOV R153, R142 ;  /* 0x0000008e00997202 */ /* 0x000fe20000000f00 */
[----:B------:R-:W-:Y:S01]  /*1bcb0*/  IMAD.MOV.U32 R142, RZ, RZ, R139 ;  /* 0x000000ffff8e7224 */ /* 0x000fe200078e008b */
[----:B------:R-:W-:Y:S01]  /*1bcc0*/  MOV R175, R143 ;  /* 0x0000008f00af7202 */ /* 0x000fe20000000f00 */
[----:B------:R-:W-:Y:S01]  /*1bcd0*/  LDSM.16.MT88.4 R136, [R225+0x900] ;  /* 0x00090000e188783b */ /* 0x000fe20000004200 */
[--C-:B------:R-:W-:Y:S01]  /*1bce0*/  FFMA.FTZ R152, R152, c[0x0][0x2d0], -R212.reuse ;  /* 0x0000b40098987a23 */ /* 0x100fe200000108d4 */
[----:B------:R-:W-:Y:S01]  /*1bcf0*/  MOV R178, R141 ;  /* 0x0000008d00b27202 */ /* 0x000fe20000000f00 */
[----:B------:R-:W-:Y:S01]  /*1bd00*/  FFMA.FTZ R153, R153, c[0x0][0x2d0], -R212 ;  /* 0x0000b40099997a23 */ /* 0x000fe200000108d4 */
[----:B------:R-:W4:Y:S01]  /*1bd10*/  MUFU.EX2 R198, R2 ;  /* 0x0000000200c67308 */ /* 0x000f220000000800 */
[----:B------:R-:W-:Y:S01]  /*1bd20*/  IMAD.MOV.U32 R247, RZ, RZ, R142 ;  /* 0x000000fffff77224 */ /* 0x000fe200078e008e */
[----:B---3--:R-:W-:Y:S01]  /*1bd30*/  F2FP.PACK_AB R142, R176, R195 ;  /* 0x000000c3b08e723e */ /* 0x008fe200000000ff */
[-C--:B--2---:R-:W-:Y:S03]  /*1bd40*/  HMMA.16816.F32 R100, R188, R132.reuse, R100 ;  /* 0x00000084bc64723c */ /* 0x084fe60000001864 */
[----:B------:R-:W-:Y:S04]  /*1bd50*/  FMUL.FTZ R129, R181, R129 ;  /* 0x00000081b5817220 */ /* 0x000fe80000410000 */
[----:B------:R-:W-:Y:S01]  /*1bd60*/  MUFU.EX2 R178, R178 ;  /* 0x000000b200b27308 */ /* 0x000fe20000000800 */
[C---:B------:R-:W-:Y:S01]  /*1bd70*/  HMMA.16816.F32 R104, R208.reuse, R132, R104 ;  /* 0x00000084d068723c */ /* 0x040fe20000001868 */
[----:B-1----:R-:W-:Y:S07]  /*1bd80*/  LDSM.16.MT88.4 R216, [R226+0x3900] ;  /* 0x00390000e2d8783b */ /* 0x002fee0000004200 */
[-C--:B------:R-:W-:Y:S01]  /*1bd90*/  HMMA.16816.F32 R108, R208, R134.reuse, R108 ;  /* 0x00000086d06c723c */ /* 0x080fe2000000186c */
[----:B------:R-:W-:Y:S03]  /*1bda0*/  MUFU.EX2 R245, R245 ;  /* 0x000000f500f57308 */ /* 0x000fe60000000800 */
[----:B----4-:R-:W-:Y:S01]  /*1bdb0*/  F2FP.PACK_AB R141, R198, R164 ;  /* 0x000000a4c68d723e */ /* 0x010fe200000000ff */
[--C-:B------:R-:W-:Y:S03]  /*1bdc0*/  FFMA.FTZ R2, R194, c[0x0][0x2d0], -R212.reuse ;  /* 0x0000b400c2027a23 */ /* 0x100fe600000108d4 */
[C---:B------:R-:W-:Y:S01]  /*1bdd0*/  HMMA.16816.F32 R112, R188.reuse, R134, R112 ;  /* 0x00000086bc70723c */ /* 0x040fe20000001870 */
[----:B------:R-:W1:Y:S02]  /*1bde0*/  LDSM.16.MT88.4 R132, [R227+0x2100] ;  /* 0x00210000e384783b */ /* 0x000e640000004200 */
[----:B------:R2:W-:Y:S10]  /*1bdf0*/  MUFU.EX2 R194, R2 ;  /* 0x0000000200c27308 */ /* 0x0005f40000000800 */
[----:B------:R-:W-:Y:S01]  /*1be00*/  MUFU.EX2 R175, R175 ;  /* 0x000000af00af7308 */ /* 0x000fe20000000800 */
[--C-:B--2---:R-:W-:Y:S02]  /*1be10*/  FFMA.FTZ R2, R155, c[0x0][0x2d0], -R212.reuse ;  /* 0x0000b4009b027a23 */ /* 0x104fe400000108d4 */
[----:B------:R-:W-:Y:S07]  /*1be20*/  FFMA.FTZ R212, R183, c[0x0][0x2d0], -R212 ;  /* 0x0000b400b7d47a23 */ /* 0x000fee00000108d4 */
        /* <DEDUP_REMOVED lines=10> */
[-C--:B-1----:R-:W-:Y:S01]  /*1bed0*/  HMMA.16816.F32 R116, R188, R132.reuse, R116 ;  /* 0x00000084bc74723c */ /* 0x082fe20000001874 */
[----:B------:R1:W2:Y:S02]  /*1bee0*/  MUFU.EX2 R192, R2 ;  /* 0x0000000200c07308 */ /* 0x0002a40000000800 */
[----:B------:R-:W-:Y:S01]  /*1bef0*/  IMAD.MOV.U32 R151, RZ, RZ, R147 ;  /* 0x000000ffff977224 */ /* 0x000fe200078e0093 */
[----:B------:R-:W-:Y:S01]  /*1bf00*/  MOV R158, R155 ;  /* 0x0000009b009e7202 */ /* 0x000fe20000000f00 */
[----:B------:R-:W-:Y:S01]  /*1bf10*/  IMAD.MOV.U32 R161, RZ, RZ, R149 ;  /* 0x000000ffffa17224 */ /* 0x000fe200078e0095 */
[----:B------:R-:W-:Y:S01]  /*1bf20*/  MOV R160, R150 ;  /* 0x0000009600a07202 */ /* 0x000fe20000000f00 */
[----:B------:R-:W-:Y:S01]  /*1bf30*/  IMAD.MOV.U32 R149, RZ, RZ, R145 ;  /* 0x000000ffff957224 */ /* 0x000fe200078e0091 */
[C---:B------:R-:W-:Y:S01]  /*1bf40*/  HMMA.16816.F32 R120, R208.reuse, R132, R120 ;  /* 0x00000084d078723c */ /* 0x040fe20000001878 */
[----:B------:R-:W3:Y:S03]  /*1bf50*/  LDL.LU R133, [R1] ;  /* 0x0000000001857983 */ /* 0x000ee60000300800 */
[----:B------:R-:W-:Y:S01]  /*1bf60*/  MOV R150, R146 ;  /* 0x0000009200967202 */ /* 0x000fe20000000f00 */
[----:B------:R-:W4:Y:S01]  /*1bf70*/  LDL.LU R132, [R1+0x4] ;  /* 0x0000040001847983 */ /* 0x000f220000300800 */
[----:B------:R-:W-:Y:S01]  /*1bf80*/  MOV R173, R151 ;  /* 0x0000009700ad7202 */ /* 0x000fe20000000f00 */
[----:B------:R-:W-:Y:S01]  /*1bf90*/  IMAD.MOV.U32 R220, RZ, RZ, R161 ;  /* 0x000000ffffdc7224 */ /* 0x000fe200078e00a1 */
[-C--:B------:R-:W-:Y:S01]  /*1bfa0*/  HMMA.16816.F32 R124, R208, R134.reuse, R124 ;  /* 0x00000086d07c723c */ /* 0x080fe2000000187c */
[----:B------:R-:W4:Y:S03]  /*1bfb0*/  LDL.LU R156, [R1+0x1c] ;  /* 0x00001c00019c7983 */ /* 0x000f260000300800 */
[----:B------:R-:W-:Y:S01]  /*1bfc0*/  IMAD.MOV.U32 R170, RZ, RZ, R150 ;  /* 0x000000ffffaa7224 */ /* 0x000fe200078e0096 */
[----:B------:R-:W-:Y:S01]  /*1bfd0*/  MOV R174, R149 ;  /* 0x0000009500ae7202 */ /* 0x000fe20000000f00 */
[----:B------:R-:W-:Y:S01]  /*1bfe0*/  IMAD.MOV.U32 R161, RZ, RZ, R159 ;  /* 0x000000ffffa17224 */ /* 0x000fe200078e009f */
[----:B------:R-:W-:Y:S01]  /*1bff0*/  MOV R159, R199 ;  /* 0x000000c7009f7202 */ /* 0x000fe20000000f00 */
[----:B------:R-:W-:Y:S01]  /*1c000*/  HMMA.16816.F32 R128, R188, R134, R128 ;  /* 0x00000086bc80723c */ /* 0x000fe20000001880 */
[----:B-1----:R-:W4:Y:S01]  /*1c010*/  LDL.LU R2, [R1+0x8] ;  /* 0x0000080001027983 */ /* 0x002f220000300800 */
[----:B------:R-:W-:Y:S02]  /*1c020*/  MUFU.EX2 R199, R153 ;  /* 0x0000009900c77308 */ /* 0x000fe40000000800 */
[----:B------:R-:W-:Y:S02]  /*1c030*/  MOV R155, R148 ;  /* 0x00000094009b7202 */ /* 0x000fe40000000f00 */
[----:B------:R-:W-:Y:S02]  /*1c040*/  MOV R148, R144 ;  /* 0x0000009000947202 */ /* 0x000fe40000000f00 */
[----:B------:R-:W1:Y:S01]  /*1c050*/  LDSM.16.MT88.4 R144, [R226+0x900] ;  /* 0x00090000e290783b */ /* 0x000e620000004200 */
[----:B------:R-:W-:Y:S03]  /*1c060*/  F2FP.PACK_AB R134, R179, R197 ;  /* 0x000000c5b386723e */ /* 0x000fe600000000ff */
[----:B------:R-:W-:Y:S01]  /*1c070*/  F2FP.PACK_AB R135, R177, R196 ;  /* 0x000000c4b187723e */ /* 0x000fe200000000ff */
[----:B------:R-:W-:Y:S01]  /*1c080*/  IMAD.MOV.U32 R172, RZ, RZ, R155 ;  /* 0x000000ffffac7224 */ /* 0x000fe200078e009b */
[----:B--2---:R-:W-:Y:S01]  /*1c090*/  F2FP.PACK_AB R143, R192, R194 ;  /* 0x000000c2c08f723e */ /* 0x004fe200000000ff */
[----:B------:R-:W-:Y:S01]  /*1c0a0*/  IMAD.MOV.U32 R155, RZ, RZ, R140 ;  /* 0x000000ffff9b7224 */ /* 0x000fe200078e008c */
[----:B------:R-:W-:Y:S01]  /*1c0b0*/  F2FP.PACK_AB R140, R168, R165 ;  /* 0x000000a5a88c723e */ /* 0x000fe200000000ff */
[----:B------:R-:W-:Y:S01]  /*1c0c0*/  IMAD.MOV.U32 R171, RZ, RZ, R148 ;  /* 0x000000ffffab7224 */ /* 0x000fe200078e0094 */
[----:B------:R-:W-:Y:S01]  /*1c0d0*/  MOV R221, R172 ;  /* 0x000000ac00dd7202 */ /* 0x000fe20000000f00 */
[----:B------:R-:W2:Y:S01]  /*1c0e0*/  LDSM.16.MT88.4 R148, [R228+0x900] ;  /* 0x00090000e494783b */ /* 0x000ea20000004200 */
[----:B------:R-:W-:Y:S01]  /*1c0f0*/  MUFU.EX2 R172, R154 ;  /* 0x0000009a00ac7308 */ /* 0x000fe20000000800 */
[----:B------:R-:W-:Y:S02]  /*1c100*/  F2FP.PACK_AB R209, R245, R246 ;  /* 0x000000f6f5d1723e */ /* 0x000fe400000000ff */
[----:B------:R-:W-:Y:S07]  /*1c110*/  F2FP.PACK_AB R210, R183, R187 ;  /* 0x000000bbb7d2723e */ /* 0x000fee00000000ff */
[----:B------:R-:W-:Y:S10]  /*1c120*/  MUFU.EX2 R190, R157 ;  /* 0x0000009d00be7308 */ /* 0x000ff40000000800 */
[----:B------:R-:W-:Y:S10]  /*1c130*/  MUFU.EX2 R189, R205 ;  /* 0x000000cd00bd7308 */ /* 0x000ff40000000800 */
[----:B------:R1:W-:Y:S10]  /*1c140*/  MUFU.EX2 R188, R247 ;  /* 0x000000f700bc7308 */ /* 0x0003f40000000800 */
[----:B------:R-:W-:Y:S10]  /*1c150*/  MUFU.EX2 R191, R173 ;  /* 0x000000ad00bf7308 */ /* 0x000ff40000000800 */
[----:B------:R-:W-:Y:S01]  /*1c160*/  MUFU.EX2 R173, R169 ;  /* 0x000000a900ad7308 */ /* 0x000fe20000000800 */
[----:B-1----:R-:W-:Y:S02]  /*1c170*/  MOV R247, R160 ;  /* 0x000000a000f77202 */ /* 0x002fe40000000f00 */
[----:B------:R-:W-:Y:S01]  /*1c180*/  MOV R160, R158 ;  /* 0x0000009e00a07202 */ /* 0x000fe20000000f00 */
[----:B------:R-:W-:Y:S06]  /*1c190*/  IMAD.MOV.U32 R158, RZ, RZ, R203 ;  /* 0x000000ffff9e7224 */ /* 0x000fec00078e00cb */
[----:B------:R-:W-:Y:S10]  /*1c1a0*/  MUFU.EX2 R203, R152 ;  /* 0x0000009800cb7308 */ /* 0x000ff40000000800 */
[----:B------:R1:W-:Y:S10]  /*1c1b0*/  MUFU.EX2 R169, R155 ;  /* 0x0000009b00a97308 */ /* 0x0003f40000000800 */
[----:B------:R-:W-:Y:S10]  /*1c1c0*/  MUFU.EX2 R171, R171 ;  /* 0x000000ab00ab7308 */ /* 0x000ff40000000800 */
[----:B------:R-:W-:Y:S01]  /*1c1d0*/  MUFU.EX2 R174, R174 ;  /* 0x000000ae00ae7308 */ /* 0x000fe20000000800 */
[----:B-1----:R-:W-:Y:S09]  /*1c1e0*/  LDSM.16.MT88.4 R152, [R226+0x1100] ;  /* 0x00110000e298783b */ /* 0x002ff20000004200 */
[----:B------:R-:W-:Y:S01]  /*1c1f0*/  MUFU.EX2 R170, R170 ;  /* 0x000000aa00aa7308 */ /* 0x000fe20000000800 */
[----:B---3--:R-:W-:Y:S01]  /*1c200*/  FFMA.FTZ R181, R181, R133, R250 ;  /* 0x00000085b5b57223 */ /* 0x008fe200000100fa */
[----:B------:R-:W-:Y:S08]  /*1c210*/  F2FP.PACK_AB R133, R167, R163 ;  /* 0x000000a3a785723e */ /* 0x000ff000000000ff */
[----:B------:R1:W-:Y:S01]  /*1c220*/  MUFU.EX2 R250, R237 ;  /* 0x000000ed00fa7308 */ /* 0x0003e20000000800 */
[----:B----4-:R-:W-:Y:S01]  /*1c230*/  FFMA.FTZ R180, R180, R132, R215 ;  /* 0x00000084b4b47223 */ /* 0x010fe200000100d7 */
[----:B------:R-:W-:Y:S01]  /*1c240*/  F2FP.PACK_AB R132, R166, R162 ;  /* 0x000000a2a684723e */ /* 0x000fe200000000ff */
[----:B------:R-:W-:Y:S06]  /*1c250*/  FFMA.FTZ R156, R3, R156, R214 ;  /* 0x0000009c039c7223 */ /* 0x000fec00000100d6 */
[-C--:B------:R-:W-:Y:S05]  /*1c260*/  HMMA.16816.F32 R4, R132, R136.reuse, R4 ;  /* 0x000000888404723c */ /* 0x080fea0000001804 */
[----:B------:R-:W-:Y:S02]  /*1c270*/  FFMA.FTZ R3, R0, R2, R213 ;  /* 0x0000000200037223 */ /* 0x000fe400000100d5 */
[----:B------:R-:W-:Y:S01]  /*1c280*/  FADD.FTZ R0, R221, R180 ;  /* 0x000000b4dd007221 */ /* 0x000fe20000010000 */
[C---:B------:R-:W-:Y:S01]  /*1c290*/  HMMA.16816.F32 R8, R140.reuse, R136, R8 ;  /* 0x000000888c08723c */ /* 0x040fe20000001808 */
[----:B------:R-:W-:Y:S03]  /*1c2a0*/  MUFU.EX2 R180, R206 ;  /* 0x000000ce00b47308 */ /* 0x000fe60000000800 */
[----:B------:R-:W-:Y:S01]  /*1c2b0*/  FADD.FTZ R0, R160, R0 ;  /* 0x00000000a0007221 */ /* 0x000fe20000010000 */
[----:B-1----:R1:W5:Y:S01]  /*1c2c0*/  LDL.LU R237, [R1+0x88] ;  /* 0x0000880001ed7983 */ /* 0x0023620000300800 */
[----:B------:R-:W-:Y:S02]  /*1c2d0*/  FADD.FTZ R2, R252, R181 ;  /* 0x000000b5fc027221 */ /* 0x000fe40000010000 */
[-C--:B------:R-:W-:Y:S03]  /*1c2e0*/  HMMA.16816.F32 R12, R140, R138.reuse, R12 ;  /* 0x0000008a8c0c723c */ /* 0x080fe6000000180c */
[----:B------:R-:W-:Y:S01]  /*1c2f0*/  MUFU.EX2 R181, R222 ;  /* 0x000000de00b57308 */ /* 0x000fe20000000800 */
[----:B------:R-:W-:Y:S02]  /*1c300*/  FADD.FTZ R0, R242, R0 ;  /* 0x00000000f2007221 */ /* 0x000fe40000010000 */
[----:B------:R-:W-:Y:S02]  /*1c310*/  FADD.FTZ R3, R247, R3 ;  /* 0x00000003f7037221 */ /* 0x000fe40000010000 */
[C---:B------:R-:W-:Y:S01]  /*1c320*/  HMMA.16816.F32 R16, R132.reuse, R138, R16 ;  /* 0x0000008a8410723c */ /* 0x040fe20000001810 */
[----:B------:R-:W3:Y:S03]  /*1c330*/  LDSM.16.MT88.4 R136, [R227+0x900] ;  /* 0x00090000e388783b */ /* 0x000ee60000004200 */
[----:B------:R-:W-:Y:S01]  /*1c340*/  FADD.FTZ R0, R163, R0 ;  /* 0x00000000a3007221 */ /* 0x000fe20000010000 */
[----:B------:R-:W4:Y:S01]  /*1c350*/  MUFU.EX2 R247, R224 ;  /* 0x000000e000f77308 */ /* 0x000f220000000800 */
[----:B------:R-:W-:Y:S02]  /*1c360*/  FADD.FTZ R2, R161, R2 ;  /* 0x00000002a1027221 */ /* 0x000fe40000010000 */
[-C--:B------:R-:W-:Y:S04]  /*1c370*/  HMMA.16816.F32 R20, R132, R144.reuse, R20 ;  /* 0x000000908414723c */ /* 0x080fe80000001814 */
[----:B------:R-:W-:Y:S02]  /*1c380*/  FADD.FTZ R161, R158, R3 ;  /* 0x000000039ea17221 */ /* 0x000fe40000010000 */
[----:B------:R-:W-:Y:S01]  /*1c390*/  FADD.FTZ R3, R207, R2 ;  /* 0x00000002cf037221 */ /* 0x000fe20000010000 */
[----:B------:R-:W-:Y:S01]  /*1c3a0*/  MUFU.EX2 R252, R202 ;  /* 0x000000ca00fc7308 */ /* 0x000fe20000000800 */
[C---:B------:R-:W-:Y:S04]  /*1c3b0*/  HMMA.16816.F32 R24, R140.reuse, R144, R24 ;  /* 0x000000908c18723c */ /* 0x040fe80000001818 */
[----:B------:R-:W-:Y:S04]  /*1c3c0*/  FADD.FTZ R3, R162, R3 ;  /* 0x00000003a2037221 */ /* 0x000fe80000010000 */
[-C--:B------:R-:W-:Y:S01]  /*1c3d0*/  HMMA.16816.F32 R28, R140, R146.reuse, R28 ;  /* 0x000000928c1c723c */ /* 0x080fe2000000181c */
[----:B------:R1:W-:Y:S03]  /*1c3e0*/  MUFU.EX2 R2, R204 ;  /* 0x000000cc00027308 */ /* 0x0003e60000000800 */
[----:B----4-:R-:W-:Y:S04]  /*1c3f0*/  F2FP.PACK_AB R208, R247, R248 ;  /* 0x000000f8f7d0723e */ /* 0x010fe800000000ff */
[C---:B------:R-:W-:Y:S01]  /*1c400*/  HMMA.16816.F32 R32, R132.reuse, R146, R32 ;  /* 0x000000928420723c */ /* 0x040fe20000001820 */
[----:B------:R-:W4:Y:S02]  /*1c410*/  LDSM.16.MT88.4 R144, [R225+0x2900] ;  /* 0x00290000e190783b */ /* 0x000f240000004200 */
[----:B------:R3:W3:Y:S05]  /*1c420*/  MUFU.EX2 R202, R238 ;  /* 0x000000ee00ca7308 */ /* 0x0006ea0000000800 */
[-C--:B--2---:R-:W-:Y:S08]  /*1c430*/  HMMA.16816.F32 R36, R132, R148.reuse, R36 ;  /* 0x000000948424723c */ /* 0x084ff00000001824 */
[C---:B------:R-:W-:Y:S01]  /*1c440*/  HMMA.16816.F32 R40, R140.reuse, R148, R40 ;  /* 0x000000948c28723c */ /* 0x040fe20000001828 */
[----:B-1----:R-:W-:Y:S07]  /*1c450*/  LDSM.16.MT88.4 R204, [R225+0x1900] ;  /* 0x00190000e1cc783b */ /* 0x002fee0000004200 */
[-C--:B------:R-:W-:Y:S01]  /*1c460*/  HMMA.16816.F32 R44, R140, R150.reuse, R44 ;  /* 0x000000968c2c723c */ /* 0x080fe2000000182c */
[----:B---3--:R1:W5:Y:S04]  /*1c470*/  LDL.LU R238, [R1+0x84] ;  /* 0x0000840001ee7983 */ /* 0x0083680000300800 */
[----:B------:R1:W5:Y:S03]  /*1c480*/  LDL.LU R239, [R1+0x80] ;  /* 0x0000800001ef7983 */ /* 0x0003660000300800 */
[C---:B------:R-:W-:Y:S01]  /*1c490*/  HMMA.16816.F32 R48, R132.reuse, R150, R48 ;  /* 0x000000968430723c */ /* 0x040fe20000001830 */
[----:B------:R-:W2:Y:S07]  /*1c4a0*/  LDSM.16.MT88.4 R148, [R226+0x2900] ;  /* 0x00290000e294783b */ /* 0x000eae0000004200 */
[-C--:B------:R-:W-:Y:S01]  /*1c4b0*/  HMMA.16816.F32 R52, R132, R136.reuse, R52 ;  /* 0x000000888434723c */ /* 0x080fe20000001834 */
[----:B------:R1:W5:Y:S04]  /*1c4c0*/  LDL.LU R233, [R1+0x7c] ;  /* 0x00007c0001e97983 */ /* 0x0003680000300800 */
[----:B------:R1:W5:Y:S03]  /*1c4d0*/  LDL.LU R240, [R1+0x78] ;  /* 0x0000780001f07983 */ /* 0x0003660000300800 */
[C---:B------:R-:W-:Y:S01]  /*1c4e0*/  HMMA.16816.F32 R56, R140.reuse, R136, R56 ;  /* 0x000000888c38723c */ /* 0x040fe20000001838 */
[----:B------:R1:W5:Y:S04]  /*1c4f0*/  LDL.LU R224, [R1+0x74] ;  /* 0x0000740001e07983 */ /* 0x0003680000300800 */
[----:B------:R1:W5:Y:S03]  /*1c500*/  LDL.LU R231, [R1+0x70] ;  /* 0x0000700001e77983 */ /* 0x0003660000300800 */
[-C--:B------:R-:W-:Y:S01]  /*1c510*/  HMMA.16816.F32 R60, R140, R138.reuse, R60 ;  /* 0x0000008a8c3c723c */ /* 0x080fe2000000183c */
[----:B------:R1:W5:Y:S04]  /*1c520*/  LDL.LU R241, [R1+0x6c] ;  /* 0x00006c0001f17983 */ /* 0x0003680000300800 */
[----:B------:R1:W5:Y:S03]  /*1c530*/  LDL.LU R242, [R1+0x68] ;  /* 0x0000680001f27983 */ /* 0x0003660000300800 */
[C---:B------:R-:W-:Y:S01]  /*1c540*/  HMMA.16816.F32 R64, R132.reuse, R138, R64 ;  /* 0x0000008a8440723c */ /* 0x040fe20000001840 */
[----:B------:R-:W3:Y:S07]  /*1c550*/  LDSM.16.MT88.4 R136, [R228+0x2900] ;  /* 0x00290000e488783b */ /* 0x000eee0000004200 */
[-C--:B----4-:R-:W-:Y:S08]  /*1c560*/  HMMA.16816.F32 R68, R132, R144.reuse, R68 ;  /* 0x000000908444723c */ /* 0x090ff00000001844 */
[C---:B------:R-:W-:Y:S08]  /*1c570*/  HMMA.16816.F32 R72, R140.reuse, R144, R72 ;  /* 0x000000908c48723c */ /* 0x040ff00000001848 */
[-C--:B------:R-:W-:Y:S08]  /*1c580*/  HMMA.16816.F32 R76, R140, R146.reuse, R76 ;  /* 0x000000928c4c723c */ /* 0x080ff0000000184c */
[C---:B------:R-:W-:Y:S01]  /*1c590*/  HMMA.16816.F32 R80, R132.reuse, R146, R80 ;  /* 0x000000928450723c */ /* 0x040fe20000001850 */
[----:B------:R-:W4:Y:S07]  /*1c5a0*/  LDSM.16.MT88.4 R144, [R227+0x2900] ;  /* 0x00290000e390783b */ /* 0x000f2e0000004200 */
[-C--:B--2---:R-:W-:Y:S08]  /*1c5b0*/  HMMA.16816.F32 R84, R132, R148.reuse, R84 ;  /* 0x000000948454723c */ /* 0x084ff00000001854 */
[C---:B------:R-:W-:Y:S08]  /*1c5c0*/  HMMA.16816.F32 R88, R140.reuse, R148, R88 ;  /* 0x000000948c58723c */ /* 0x040ff00000001858 */
[-C--:B------:R-:W-:Y:S08]  /*1c5d0*/  HMMA.16816.F32 R92, R140, R150.reuse, R92 ;  /* 0x000000968c5c723c */ /* 0x080ff0000000185c */
[C---:B------:R-:W-:Y:S01]  /*1c5e0*/  HMMA.16816.F32 R96, R132.reuse, R150, R96 ;  /* 0x000000968460723c */ /* 0x040fe20000001860 */
[----:B------:R-:W2:Y:S07]  /*1c5f0*/  LDSM.16.MT88.4 R148, [R225+0x1100] ;  /* 0x00110000e194783b */ /* 0x000eae0000004200 */
[-C--:B---3--:R-:W-:Y:S08]  /*1c600*/  HMMA.16816.F32 R100, R132, R136.reuse, R100 ;  /* 0x000000888464723c */ /* 0x088ff00000001864 */
[C---:B------:R-:W-:Y:S07]  /*1c610*/  HMMA.16816.F32 R104, R140.reuse, R136, R104 ;  /* 0x000000888c68723c */ /* 0x040fee0000001868 */
[----:B------:R-:W-:Y:S01]  /*1c620*/  FADD.FTZ R136, R220, R156 ;  /* 0x0000009cdc887221 */ /* 0x000fe20000010000 */
[-C--:B------:R-:W-:Y:S01]  /*1c630*/  HMMA.16816.F32 R108, R140, R138.reuse, R108 ;  /* 0x0000008a8c6c723c */ /* 0x080fe2000000186c */
[----:B------:R-:W-:Y:S03]  /*1c640*/  LDSM.16.MT88.4 R220, [R228+0x3900] ;  /* 0x00390000e4dc783b */ /* 0x000fe60000004200 */
[----:B------:R-:W-:Y:S01]  /*1c650*/  FADD.FTZ R160, R159, R136 ;  /* 0x000000889fa07221 */ /* 0x000fe20000010000 */
[----:B------:R-:W-:Y:S02]  /*1c660*/  F2FP.PACK_AB R136, R191, R201 ;  /* 0x000000c9bf88723e */ /* 0x000fe400000000ff */
[----:B------:R-:W-:Y:S01]  /*1c670*/  F2FP.PACK_AB R137, R199, R203 ;  /* 0x000000cbc789723e */ /* 0x000fe200000000ff */
[C---:B------:R-:W-:Y:S01]  /*1c680*/  HMMA.16816.F32 R112, R132.reuse, R138, R112 ;  /* 0x0000008a8470723c */ /* 0x040fe20000001870 */
[----:B------:R-:W-:Y:S06]  /*1c690*/  LDSM.16.MT88.4 R156, [R228+0x3100] ;  /* 0x00310000e49c783b */ /* 0x000fec0000004200 */
        /* <DEDUP_REMOVED lines=12> */
[-C--:B--2---:R-:W-:Y:S08]  /*1c760*/  HMMA.16816.F32 R4, R132, R148.reuse, R4 ;  /* 0x000000948404723c */ /* 0x084ff00000001804 */
        /* <DEDUP_REMOVED lines=20> */
[C---:B------:R-:W-:Y:S07]  /*1c8b0*/  HMMA.16816.F32 R72, R136.reuse, R148, R72 ;  /* 0x000000948848723c */ /* 0x040fee0000001848 */
[----:B------:R-:W-:Y:S01]  /*1c8c0*/  FADD.FTZ R148, R167, R0 ;  /* 0x00000000a7947221 */ /* 0x000fe20000010000 */
[-C--:B------:R-:W-:Y:S04]  /*1c8d0*/  HMMA.16816.F32 R76, R136, R150.reuse, R76 ;  /* 0x00000096884c723c */ /* 0x080fe8000000184c */
[----:B------:R-:W-:Y:S01]  /*1c8e0*/  IMAD.MOV.U32 R0, RZ, RZ, R177 ;  /* 0x000000ffff007224 */ /* 0x000fe200078e00b1 */
[----:B------:R-:W-:Y:S01]  /*1c8f0*/  MOV R167, R176 ;  /* 0x000000b000a77202 */ /* 0x000fe20000000f00 */
[----:B------:R-:W-:Y:S02]  /*1c900*/  IMAD.MOV.U32 R149, RZ, RZ, R199 ;  /* 0x000000ffff957224 */ /* 0x000fe400078e00c7 */
[C---:B------:R-:W-:Y:S07]  /*1c910*/  HMMA.16816.F32 R80, R132.reuse, R150, R80 ;  /* 0x000000968450723c */ /* 0x040fee0000001850 */
[----:B------:R-:W-:Y:S01]  /*1c920*/  MOV R151, R191 ;  /* 0x000000bf00977202 */ /* 0x000fe20000000f00 */
[-C--:B-1----:R-:W-:Y:S04]  /*1c930*/  HMMA.16816.F32 R84, R132, R152.reuse, R84 ;  /* 0x000000988454723c */ /* 0x082fe80000001854 */
[----:B------:R-:W-:Y:S01]  /*1c940*/  F2FP.PACK_AB R191, R249, R251 ;  /* 0x000000fbf9bf723e */ /* 0x000fe200000000ff */
[----:B------:R-:W-:Y:S03]  /*1c950*/  IMAD.MOV.U32 R150, RZ, RZ, R198 ;  /* 0x000000ffff967224 */ /* 0x000fe600078e00c6 */
[C---:B------:R-:W-:Y:S07]  /*1c960*/  HMMA.16816.F32 R88, R136.reuse, R152, R88 ;  /* 0x000000988858723c */ /* 0x040fee0000001858 */
[----:B------:R-:W-:Y:S01]  /*1c970*/  FADD.FTZ R152, R166, R3 ;  /* 0x00000003a6987221 */ /* 0x000fe20000010000 */
[-C--:B------:R-:W-:Y:S04]  /*1c980*/  HMMA.16816.F32 R92, R136, R154.reuse, R92 ;  /* 0x0000009a885c723c */ /* 0x080fe8000000185c */
[----:B------:R-:W-:Y:S04]  /*1c990*/  IMAD.MOV.U32 R166, RZ, RZ, R179 ;  /* 0x000000ffffa67224 */ /* 0x000fe800078e00b3 */
[C---:B------:R-:W-:Y:S07]  /*1c9a0*/  HMMA.16816.F32 R96, R132.reuse, R154, R96 ;  /* 0x0000009a8460723c */ /* 0x040fee0000001860 */
[----:B------:R-:W-:Y:S01]  /*1c9b0*/  MOV R155, R197 ;  /* 0x000000c5009b7202 */ /* 0x000fe20000000f00 */
[-C--:B------:R-:W-:Y:S04]  /*1c9c0*/  HMMA.16816.F32 R100, R132, R156.reuse, R100 ;  /* 0x0000009c8464723c */ /* 0x080fe80000001864 */
[----:B------:R-:W-:Y:S04]  /*1c9d0*/  IMAD.MOV.U32 R154, RZ, RZ, R196 ;  /* 0x000000ffff9a7224 */ /* 0x000fe800078e00c4 */
[C---:B------:R-:W-:Y:S07]  /*1c9e0*/  HMMA.16816.F32 R104, R136.reuse, R156, R104 ;  /* 0x0000009c8868723c */ /* 0x040fee0000001868 */
[----:B------:R-:W-:Y:S01]  /*1c9f0*/  IMAD.MOV.U32 R156, RZ, RZ, R180 ;  /* 0x000000ffff9c7224 */ /* 0x000fe200078e00b4 */
[-C--:B------:R-:W-:Y:S01]  /*1ca00*/  HMMA.16816.F32 R108, R136, R158.reuse, R108 ;  /* 0x0000009e886c723c */ /* 0x080fe2000000186c */
[----:B------:R1:W2:Y:S03]  /*1ca10*/  MUFU.EX2 R180, R212 ;  /* 0x000000d400b47308 */ /* 0x0002a60000000800 */
[----:B------:R-:W-:Y:S02]  /*1ca20*/  MOV R157, R190 ;  /* 0x000000be009d7202 */ /* 0x000fe40000000f00 */
[----:B------:R-:W-:Y:S02]  /*1ca30*/  F2FP.PACK_AB R190, R202, R250 ;  /* 0x000000facabe723e */ /* 0x000fe400000000ff */
[C---:B------:R-:W-:Y:S07]  /*1ca40*/  HMMA.16816.F32 R112, R132.reuse, R158, R112 ;  /* 0x0000009e8470723c */ /* 0x040fee0000001870 */
[----:B------:R-:W-:Y:S01]  /*1ca50*/  MOV R159, R2 ;  /* 0x00000002009f7202 */ /* 0x000fe20000000f00 */
[-C--:B---3--:R-:W-:Y:S04]  /*1ca60*/  HMMA.16816.F32 R116, R132, R140.reuse, R116 ;  /* 0x0000008c8474723c */ /* 0x088fe80000001874 */
[----:B------:R-:W-:Y:S02]  /*1ca70*/  FADD.FTZ R2, R243, R160 ;  /* 0x000000a0f3027221 */ /* 0x000fe40000010000 */
[----:B------:R3:W5:Y:S01]  /*1ca80*/  LDL.LU R243, [R1+0x64] ;  /* 0x0000640001f37983 */ /* 0x0007620000300800 */
[----:B------:R-:W-:Y:S01]  /*1ca90*/  IMAD.MOV.U32 R158, RZ, RZ, R195 ;  /* 0x000000ffff9e7224 */ /* 0x000fe200078e00c3 */
[C---:B------:R-:W-:Y:S02]  /*1caa0*/  HMMA.16816.F32 R120, R136.reuse, R140, R120 ;  /* 0x0000008c8878723c */ /* 0x040fe40000001878 */
[----:B-1----:R-:W-:Y:S02]  /*1cab0*/  LDSM.16.MT88.4 R212, [R225+0x3900] ;  /* 0x00390000e1d4783b */ /* 0x002fe40000004200 */
[----:B--2---:R-:W-:Y:S01]  /*1cac0*/  F2FP.PACK_AB R211, R180, R181 ;  /* 0x000000b5b4d3723e */ /* 0x004fe200000000ff */
[----:B------:R-:W-:Y:S01]  /*1cad0*/  FADD.FTZ R2, R165, R2 ;  /* 0x00000002a5027221 */ /* 0x000fe20000010000 */
[----:B------:R-:W-:Y:S01]  /*1cae0*/  MOV R165, R189 ;  /* 0x000000bd00a57202 */ /* 0x000fe20000000f00 */
[----:B------:R-:W-:Y:S01]  /*1caf0*/  FADD.FTZ R140, R235, R161 ;  /* 0x000000a1eb8c7221 */ /* 0x000fe20000010000 */
[-C--:B------:R-:W-:Y:S02]  /*1cb00*/  HMMA.16816.F32 R124, R136, R142.reuse, R124 ;  /* 0x0000008e887c723c */ /* 0x080fe4000000187c */
[----:B------:R-:W1:Y:S02]  /*1cb10*/  LDSM.16.MT88.4 R160, [R228+0x1900] ;  /* 0x00190000e4a0783b */ /* 0x000e640000004200 */
[----:B------:R-:W-:Y:S01]  /*1cb20*/  MOV R141, R178 ;  /* 0x000000b2008d7202 */ /* 0x000fe20000000f00 */
[----:B------:R-:W-:Y:S01]  /*1cb30*/  FADD.FTZ R153, R164, R140 ;  /* 0x0000008ca4997221 */ /* 0x000fe20000010000 */
[----:B------:R-:W-:Y:S01]  /*1cb40*/  F2FP.PACK_AB R189, R252, R159 ;  /* 0x0000009ffcbd723e */ /* 0x000fe200000000ff */
[----:B------:R-:W-:Y:S01]  /*1cb50*/  IMAD.MOV.U32 R139, RZ, RZ, R188 ;  /* 0x000000ffff8b7224 */ /* 0x000fe200078e00bc */
[----:B------:R-:W-:Y:S02]  /*1cb60*/  HMMA.16816.F32 R128, R132, R142, R128 ;  /* 0x0000008e8480723c */ /* 0x000fe40000001880 */
[----:B------:R3:W5:Y:S02]  /*1cb70*/  LDL.LU R235, [R1+0x60] ;  /* 0x0000600001eb7983 */ /* 0x0007640000300800 */
[----:B------:R-:W-:Y:S01]  /*1cb80*/  F2FP.PACK_AB R188, R165, R156 ;  /* 0x0000009ca5bc723e */ /* 0x000fe200000000ff */
[----:B------:R-:W-:Y:S01]  /*1cb90*/  FADD.FTZ R3, R168, R2 ;  /* 0x00000002a8037221 */ /* 0x000fe20000010000 */
[----:B------:R-:W-:Y:S01]  /*1cba0*/  MOV R164, R194 ;  /* 0x000000c200a47202 */ /* 0x000fe20000000f00 */
[----:B------:R-:W-:Y:S01]  /*1cbb0*/  IMAD.MOV.U32 R168, RZ, RZ, R193 ;  /* 0x000000ffffa87224 */ /* 0x000fe200078e00c1 */
[----:B------:R-:W-:Y:S01]  /*1cbc0*/  MOV R2, R192 ;  /* 0x000000c000027202 */ /* 0x000fe20000000f00 */
[----:B------:R-:W2:Y:S02]  /*1cbd0*/  LDSM.16.MT88.4 R176, [R227+0x1900] ;  /* 0x00190000e3b0783b */ /* 0x000ea40000004200 */
[-C--:B------:R-:W-:Y:S06]  /*1cbe0*/  HMMA.16816.F32 R192, R188, R204.reuse, R4 ;  /* 0x000000ccbcc0723c */ /* 0x080fec0000001804 */
[----:B------:R-:W1:Y:S02]  /*1cbf0*/  LDSM.16.MT88.4 R4, [R227+0x3900] ;  /* 0x00390000e304783b */ /* 0x000e640000004200 */
[C---:B------:R-:W-:Y:S07]  /*1cc00*/  HMMA.16816.F32 R196, R208.reuse, R204, R8 ;  /* 0x000000ccd0c4723c */ /* 0x040fee0000001808 */
[----:B------:R-:W-:Y:S01]  /*1cc10*/  IMAD.MOV.U32 R8, RZ, RZ, R203 ;  /* 0x000000ffff087224 */ /* 0x000fe200078e00cb */
[----:B------:R-:W-:Y:S01]  /*1cc20*/  MOV R9, R202 ;  /* 0x000000ca00097202 */ /* 0x000fe20000000f00 */
[----:B------:R-:W-:Y:S03]  /*1cc30*/  IMAD.MOV.U32 R10, RZ, RZ, R201 ;  /* 0x000000ffff0a7224 */ /* 0x000fe600078e00c9 */
[----:B------:R-:W-:Y:S02]  /*1cc40*/  MOV R11, R200 ;  /* 0x000000c8000b7202 */ /* 0x000fe40000000f00 */
[-C--:B------:R-:W-:Y:S07]  /*1cc50*/  HMMA.16816.F32 R200, R208, R206.reuse, R12 ;  /* 0x000000ced0c8723c */ /* 0x080fee000000180c */
[----:B------:R-:W-:Y:S01]  /*1cc60*/  IMAD.MOV.U32 R12, RZ, RZ, R139 ;  /* 0x000000ffff0c7224 */ /* 0x000fe200078e008b */
[C---:B------:R-:W-:Y:S04]  /*1cc70*/  HMMA.16816.F32 R204, R188.reuse, R206, R16 ;  /* 0x000000cebccc723c */ /* 0x040fe80000001810 */
[----:B------:R-:W-:Y:S01]  /*1cc80*/  MOV R15, R9 ;  /* 0x00000009000f7202 */ /* 0x000fe20000000f00 */
[----:B------:R-:W-:Y:S01]  /*1cc90*/  IMAD.MOV.U32 R14, RZ, RZ, R165 ;  /* 0x000000ffff0e7224 */ /* 0x000fe200078e00a5 */
[----:B------:R-:W-:Y:S01]  /*1cca0*/  MOV R9, R2 ;  /* 0x0000000200097202 */ /* 0x000fe20000000f00 */
[----:B------:R-:W-:Y:S01]  /*1ccb0*/  IMAD.MOV.U32 R13, RZ, RZ, R159 ;  /* 0x000000ffff0d7224 */ /* 0x000fe200078e009f */
[-C--:B----4-:R-:W-:Y:S04]  /*1ccc0*/  HMMA.16816.F32 R132, R188, R144.reuse, R20 ;  /* 0x00000090bc84723c */ /* 0x090fe80000001814 */
[----:B------:R-:W-:Y:S01]  /*1ccd0*/  MOV R2, R150 ;  /* 0x0000009600027202 */ /* 0x000fe20000000f00 */
[----:B------:R-:W-:Y:S01]  /*1cce0*/  IMAD.MOV.U32 R18, RZ, RZ, R157 ;  /* 0x000000ffff127224 */ /* 0x000fe200078e009d */
[----:B------:R-:W-:Y:S01]  /*1ccf0*/  MOV R19, R156 ;  /* 0x0000009c00137202 */ /* 0x000fe20000000f00 */
[----:B------:R-:W-:Y:S01]  /*1cd00*/  IMAD.MOV.U32 R17, RZ, RZ, R169 ;  /* 0x000000ffff117224 */ /* 0x000fe200078e00a9 */
[C---:B------:R-:W-:Y:S04]  /*1cd10*/  HMMA.16816.F32 R136, R208.reuse, R144, R24 ;  /* 0x00000090d088723c */ /* 0x040fe80000001818 */
[----:B------:R-:W-:Y:S01]  /*1cd20*/  MOV R16, R170 ;  /* 0x000000aa00107202 */ /* 0x000fe20000000f00 */
[----:B------:R-:W-:Y:S01]  /*1cd30*/  IMAD.MOV.U32 R23, RZ, RZ, R171 ;  /* 0x000000ffff177224 */ /* 0x000fe200078e00ab */
[----:B------:R-:W-:Y:S01]  /*1cd40*/  MOV R20, R174 ;  /* 0x000000ae00147202 */ /* 0x000fe20000000f00 */
[----:B------:R-:W-:Y:S01]  /*1cd50*/  IMAD.MOV.U32 R25, RZ, RZ, R151 ;  /* 0x000000ffff197224 */ /* 0x000fe200078e0097 */
[----:B------:R-:W-:Y:S01]  /*1cd60*/  MOV R24, R141 ;  /* 0x0000008d00187202 */ /* 0x000fe20000000f00 */
[----:B------:R-:W-:Y:S01]  /*1cd70*/  IMAD.MOV.U32 R27, RZ, RZ, R175 ;  /* 0x000000ffff1b7224 */ /* 0x000fe200078e00af */
[-C--:B------:R-:W-:Y:S03]  /*1cd80*/  HMMA.16816.F32 R140, R208, R146.reuse, R28 ;  /* 0x00000092d08c723c */ /* 0x080fe6000000181c */
[----:B------:R-:W-:Y:S01]  /*1cd90*/  IMAD.MOV.U32 R21, RZ, RZ, R173 ;  /* 0x000000ffff157224 */ /* 0x000fe200078e00ad */
[----:B------:R-:W-:Y:S02]  /*1cda0*/  MOV R22, R172 ;  /* 0x000000ac00167202 */ /* 0x000fe40000000f00 */
        /* <DEDUP_REMOVED lines=11> */
[----:B------:R-:W-:Y:S01]  /*1ce60*/  FADD.FTZ R11, R11, R32 ;  /* 0x000000200b0b7221 */ /* 0x000fe20000010000 */
[----:B------:R-:W-:Y:S01]  /*1ce70*/  MOV R33, R158 ;  /* 0x0000009e00217202 */ /* 0x000fe20000000f00 */
[----:B------:R-:W-:Y:S01]  /*1ce80*/  IMAD.MOV.U32 R0, RZ, RZ, R155 ;  /* 0x000000ffff007224 */ /* 0x000fe200078e009b */
[----:B------:R-:W-:Y:S01]  /*1ce90*/  MOV R34, R164 ;  /* 0x000000a400227202 */ /* 0x000fe20000000f00 */
[----:B------:R-:W-:Y:S01]  /*1cea0*/  IMAD.MOV.U32 R38, RZ, RZ, R153 ;  /* 0x000000ffff267224 */ /* 0x000fe200078e0099 */
[----:B------:R-:W-:Y:S02]  /*1ceb0*/  MOV R39, R152 ;  /* 0x0000009800277202 */ /* 0x000fe40000000f00 */
        /* <DEDUP_REMOVED lines=12> */
[----:B------:R-:W-:Y:S02]  /*1cf80*/  FADD.FTZ R10, R12, R3 ;  /* 0x000000030c0a7221 */ /* 0x000fe40000010000 */
[----:B------:R-:W2:Y:S02]  /*1cf90*/  LDL R12, [R1+0x24] ;  /* 0x00002400010c7983 */ /* 0x000ea40000100800 */
[----:B------:R-:W-:Y:S02]  /*1cfa0*/  IMAD.MOV.U32 R8, RZ, RZ, R168 ;  /* 0x000000ffff087224 */ /* 0x000fe400078e00a8 */
[C---:B------:R-:W-:Y:S04]  /*1cfb0*/  HMMA.16816.F32 R168, R208.reuse, R176, R56 ;  /* 0x000000b0d0a8723c */ /* 0x040fe80000001838 */
[----:B------:R-:W-:Y:S04]  /*1cfc0*/  FADD.FTZ R0, R0, R39 ;  /* 0x0000002700007221 */ /* 0x000fe80000010000 */
[-C--:B------:R-:W-:Y:S04]  /*1cfd0*/  HMMA.16816.F32 R172, R208, R178.reuse, R60 ;  /* 0x000000b2d0ac723c */ /* 0x080fe8000000183c */
[----:B------:R-:W-:Y:S04]  /*1cfe0*/  FADD.FTZ R0, R35, R0 ;  /* 0x0000000023007221 */ /* 0x000fe80000010000 */
        /* <DEDUP_REMOVED lines=41> */
[----:B------:R-:W-:Y:S01]  /*1d280*/  FADD.FTZ R2, R187, R0 ;  /* 0x00000000bb027221 */ /* 0x000fe20000010000 */
[----:B------:R-:W-:Y:S01]  /*1d290*/  MOV R187, R184 ;  /* 0x000000b800bb7202 */ /* 0x000fe20000000f00 */
[----:B------:R-:W-:Y:S01]  /*1d2a0*/  FADD.FTZ R0, R181, R3 ;  /* 0x00000003b5007221 */ /* 0x000fe20000010000 */
[----:B------:R3:W-:Y:S01]  /*1d2b0*/  STL [R1], R5 ;  /* 0x0000000501007387 */ /* 0x0007e20000100800 */
[----:B------:R-:W-:Y:S01]  /*1d2c0*/  FADD.FTZ R3, R249, R4 ;  /* 0x00000004f9037221 */ /* 0x000fe20000010000 */
[----:B------:R-:W-:Y:S01]  /*1d2d0*/  MOV R181, R185 ;  /* 0x000000b900b57202 */ /* 0x000fe20000000f00 */
[----:B------:R-:W-:Y:S02]  /*1d2e0*/  FADD.FTZ R2, R183, R2 ;  /* 0x00000002b7027221 */ /* 0x000fe40000010000 */
[----:B------:R-:W-:Y:S01]  /*1d2f0*/  FADD.FTZ R0, R180, R0 ;  /* 0x00000000b4007221 */ /* 0x000fe20000010000 */
[----:B------:R3:W-:Y:S01]  /*1d300*/  STL [R1+0x4], R3 ;  /* 0x0000040301007387 */ /* 0x0007e20000100800 */
[----:B------:R-:W-:Y:S02]  /*1d310*/  IMAD.MOV.U32 R188, RZ, RZ, R182 ;  /* 0x000000ffffbc7224 */ /* 0x000fe400078e00b6 */
[----:B------:R-:W-:Y:S01]  /*1d320*/  IMAD.MOV.U32 R180, RZ, RZ, R186 ;  /* 0x000000ffffb47224 */ /* 0x000fe200078e00ba */
[----:B------:R3:W-:Y:S04]  /*1d330*/  STL [R1+0x1c], R2 ;  /* 0x00001c0201007387 */ /* 0x0007e80000100800 */
[----:B------:R3:W-:Y:S01]  /*1d340*/  STL [R1+0x8], R0 ;  /* 0x0000080001007387 */ /* 0x0007e20000100800 */
[----:B--2---:R-:W-:Y:S01]  /*1d350*/  ISETP.LT.AND P0, PT, R12, UR22, PT ;  /* 0x000000160c007c0c */ /* 0x004fe2000bf01270 */
[----:B------:R-:W-:Y:S11]  /*1d360*/  UMOV UR22, UR21 ;  /* 0x0000001500167c82 */ /* 0x000ff60008000000 */
[----:B------:R-:W-:Y:S01]  /*1d370*/  @!UPT UIADD3 URZ, URZ, URZ, URZ ;  /* 0x0000003f3f3ff290 */ /* 0x000fe2000fffe03f */
[----:B---3--:R-:W-:-:S05]  /*1d380*/  @P0 BRA `(.L_x_1675) ;  /* 0xffffb2d000000947 */ /* 0x008fca000383ffff */
.L_x_1674:
[----:B------:R-:W-:-:S13]  /*1d390*/  ISETP.LE.AND P0, PT, RZ, UR21, PT ;  /* 0x00000015ff007c0c */ /* 0x000fda000bf03270 */
[----:B------:R-:W-:Y:S05]  /*1d3a0*/  @!P0 BRA `(.L_x_1676) ;  /* 0x00003b6000008947 */ /* 0x000fea0003800000 */
[----:B------:R-:W2:Y:S01]  /*1d3b0*/  LDL.64 R8, [R1+0x48] ;  /* 0x0000480001087983 */ /* 0x000ea20000100a00 */
[----:B------:R-:W-:-:S03]  /*1d3c0*/  ULDC.64 UR4, c[0x0][0x1e0] ;  /* 0x0000780000047ab9 */ /* 0x000fc60000000a00 */
[----:B------:R-:W3:Y:S04]  /*1d3d0*/  LDL.64 R12, [R1+0x40] ;  /* 0x00004000010c7983 */ /* 0x000ee80000100a00 */
[----:B------:R-:W4:Y:S04]  /*1d3e0*/  LDL.LU.64 R6, [R1+0x58] ;  /* 0x0000580001067983 */ /* 0x000f280000300a00 */
[----:B-1----:R-:W4:Y:S01]  /*1d3f0*/  LDL.LU.64 R4, [R1+0x50] ;  /* 0x0000500001047983 */ /* 0x002f220000300a00 */
[----:B------:R-:W-:Y:S02]  /*1d400*/  USHF.L.U32 UR12, UR4, 0x5, URZ ;  /* 0x00000005040c7899 */ /* 0x000fe4000800063f */
[----:B------:R-:W-:Y:S01]  /*1d410*/  UMOV UR8, 0x5 ;  /* 0x0000000500087882 */ /* 0x000fe20000000000 */
[----:B------:R-:W-:Y:S01]  /*1d420*/  IMAD.MOV.U32 R2, RZ, RZ, R185 ;  /* 0x000000ffff027224 */ /* 0x000fe200078e00b9 */
[----:B------:R-:W-:Y:S01]  /*1d430*/  USHF.L.U64.HI UR8, UR4, UR8, UR5 ;  /* 0x0000000804087299 */ /* 0x000fe20008010205 */
[----:B------:R-:W-:Y:S01]  /*1d440*/  IMAD.MOV.U32 R0, RZ, RZ, R186 ;  /* 0x000000ffff007224 */ /* 0x000fe200078e00ba */
[----:B------:R-:W-:Y:S01]  /*1d450*/  USHF.L.U32 UR9, UR4, 0x5, URZ ;  /* 0x0000000504097899 */ /* 0x000fe2000800063f */
[----:B------:R-:W-:Y:S01]  /*1d460*/  MOV R187, R182 ;  /* 0x000000b600bb7202 */ /* 0x000fe20000000f00 */
[----:B------:R-:W-:Y:S01]  /*1d470*/  UIADD3 UR12, UP0, UR12, 0x80, URZ ;  /* 0x000000800c0c7890 */ /* 0x000fe2000ff1e03f */
[----:B------:R-:W-:Y:S01]  /*1d480*/  IMAD.MOV.U32 R183, RZ, RZ, R184 ;  /* 0x000000ffffb77224 */ /* 0x000fe200078e00b8 */
[----:B------:R-:W-:-:S02]  /*1d490*/  UMOV UR10, 0x6 ;  /* 0x00000006000a7882 */ /* 0x000fc40000000000 */
[----:B------:R-:W-:Y:S02]  /*1d4a0*/  ULDC.64 UR4, c[0x0][0x208] ;  /* 0x0000820000047ab9 */ /* 0x000fe40000000a00 */
[----:B------:R-:W-:Y:S02]  /*1d4b0*/  USHF.L.U64.HI UR10, UR4, UR10, UR5 ;  /* 0x0000000a040a7299 */ /* 0x000fe40008010205 */
[----:B------:R-:W-:Y:S02]  /*1d4c0*/  USHF.L.U32 UR13, UR4, 0x6, URZ ;  /* 0x00000006040d7899 */ /* 0x000fe4000800063f */
[----:B------:R-:W-:Y:S02]  /*1d4d0*/  UIADD3 UR11, UR6, 0x80, URZ ;  /* 0x00000080060b7890 */ /* 0x000fe4000fffe03f */
[----:B------:R-:W-:Y:S02]  /*1d4e0*/  UIADD3.X UR17, URZ, UR17, URZ, UP0, !UPT ;  /* 0x000000113f117290 */ /* 0x000fe400087fe43f */
[----:B------:R-:W-:Y:S01]  /*1d4f0*/  ULDC.64 UR4, c[0x0][0x1e0] ;  /* 0x0000780000047ab9 */ /* 0x000fe20000000a00 */
[----:B--2---:R-:W-:-:S05]  /*1d500*/  IADD3 RZ, P0, R8, 0x40, RZ ;  /* 0x0000004008ff7810 */ /* 0x004fca0007f1e0ff */
[----:B---3--:R-:W-:Y:S01]  /*1d510*/  IMAD.X R3, RZ, RZ, R13, P0 ;  /* 0x000000ffff037224 */ /* 0x008fe200000e060d */
[C---:B----4-:R-:W-:Y:S02]  /*1d520*/  IADD3 RZ, P1, R6.reuse, 0x40, RZ ;  /* 0x0000004006ff7810 */ /* 0x050fe40007f3e0ff */
[----:B------:R-:W-:Y:S02]  /*1d530*/  IADD3 R10, R6, 0x40, RZ ;  /* 0x00000040060a7810 */ /* 0x000fe40007ffe0ff */
[----:B------:R1:W-:Y:S01]  /*1d540*/  STL [R1+0x18], R3 ;  /* 0x0000180301007387 */ /* 0x0003e20000100800 */
[----:B------:R-:W-:Y:S02]  /*1d550*/  MOV R4, R6 ;  /* 0x0000000600047202 */ /* 0x000fe40000000f00 */
[----:B------:R-:W-:-:S03]  /*1d560*/  IADD3.X R11, RZ, R5, RZ, P1, !PT ;  /* 0x00000005ff0b7210 */ /* 0x000fc60000ffe4ff */
[----:B------:R2:W-:Y:S04]  /*1d570*/  STL.64 [R1+0x50], R4 ;  /* 0x0000500401007387 */ /* 0x0005e80000100a00 */
[----:B------:R2:W-:Y:S01]  /*1d580*/  STL.64 [R1+0x10], R10 ;  /* 0x0000100a01007387 */ /* 0x0005e20000100a00 */
[----:B-1----:R-:W-:-:S05]  /*1d590*/  IADD3 R3, R8, 0x40, RZ ;  /* 0x0000004008037810 */ /* 0x002fca0007ffe0ff */
[----:B------:R2:W-:Y:S02]  /*1d5a0*/  STL [R1+0xc], R3 ;  /* 0x00000c0301007387 */ /* 0x0005e40000100800 */
.L_x_1677:
[----:B------:R-:W3:Y:S01]  /*1d5b0*/  LDL.64 R180, [R1+0x50] ;  /* 0x0000500001b47983 */ /* 0x000ee20000100a00 */
[----:B------:R-:W-:Y:S04]  /*1d5c0*/  DEPBAR.LE SB0, 0x0 ;  /* 0x000080000000791a */ /* 0x000fe80000000000 */
[----:B------:R-:W-:Y:S01]  /*1d5d0*/  MOV R182, UR13 ;  /* 0x0000000d00b67c02 */ /* 0x000fe20008000f00 */
[----:B--2---:R-:W2:Y:S01]  /*1d5e0*/  LDL R3, [R1+0x38] ;  /* 0x0000380001037983 */ /* 0x004ea20000100800 */
[----:B------:R-:W-:Y:S02]  /*1d5f0*/  USHF.R.S32.HI UR18, URZ, 0x1f, UR21 ;  /* 0x0000001f3f127899 */ /* 0x000fe40008011415 */
[----:B------:R-:W-:Y:S01]  /*1d600*/  UIMAD UR15, UR10, UR21, URZ ;  /* 0x000000150a0f72a4 */ /* 0x000fe2000f8e023f */
[----:B------:R-:W4:Y:S01]  /*1d610*/  LDL.64 R246, [R1+0x10] ;  /* 0x0000100001f67983 */ /* 0x000f220000100a00 */
[----:B------:R-:W-:Y:S02]  /*1d620*/  UISETP.GT.AND UP0, UPT, UR21, URZ, UPT ;  /* 0x0000003f1500728c */ /* 0x000fe4000bf04270 */
[----:B------:R-:W-:Y:S03]  /*1d630*/  UIMAD UR15, UR18, UR13, UR15 ;  /* 0x0000000d120f72a4 */ /* 0x000fe6000f8e020f */
[----:B------:R-:W-:Y:S08]  /*1d640*/  BAR.SYNC.DEFER_BLOCKING 0x0 ;  /* 0x0000000000007b1d */ /* 0x000ff00000010000 */
[----:B-----5:R-:W-:Y:S08]  /*1d650*/  LDSM.16.M88.4 R64, [R231+0x8100] ;  /* 0x00810000e740783b */ /* 0x020ff00000000200 */
[----:B------:R-:W1:Y:S08]  /*1d660*/  LDSM.16.M88.4 R16, [R224+0x4100] ;  /* 0x00410000e010783b */ /* 0x000e700000000200 */
[----:B------:R-:W1:Y:S08]  /*1d670*/  LDSM.16.M88.4 R60, [R231+0xa100] ;  /* 0x00a10000e73c783b */ /* 0x000e700000000200 */
[----:B------:R-:W1:Y:S08]  /*1d680*/  LDSM.16.M88.4 R32, [R224+0x4900] ;  /* 0x00490000e020783b */ /* 0x000e700000000200 */
[----:B------:R-:W4:Y:S04]  /*1d690*/  LDL R252, [R1+0xc] ;  /* 0x00000c0001fc7983 */ /* 0x000f280000100800 */
        /* <DEDUP_REMOVED lines=9> */
[----:B------:R-:W-:Y:S02]  /*1d730*/  LDSM.16.M88.4 R220, [R242] ;  /* 0x00000000f2dc783b */ /* 0x000fe40000000200 */
        /* <DEDUP_REMOVED lines=27> */
[----:B--2---:R-:W-:Y:S02]  /*1d8f0*/  LOP3.LUT P4, RZ, R3, 0x1, RZ, 0xc0, !PT ;  /* 0x0000000103ff7812 */ /* 0x004fe4000788c0ff */
[C---:B------:R-:W-:Y:S02]  /*1d900*/  LEA R180, P0, R184.reuse, c[0x0][0x1f8], 0x1 ;  /* 0x00007e00b8b47a11 */ /* 0x040fe400078008ff */
[----:B------:R-:W-:Y:S01]  /*1d910*/  IADD3 R3, R185, UR15, RZ ;  /* 0x0000000fb9037c10 */ /* 0x000fe2000fffe0ff */
[-C--:B-1----:R-:W-:Y:S03]  /*1d920*/  HMMA.16816.F32 R52, R208, R188.reuse, R52 ;  /* 0x000000bcd034723c */ /* 0x082fe60000001834 */
[----:B------:R-:W-:Y:S01]  /*1d930*/  LEA.HI.X R181, R184, c[0x0][0x1fc], R3, 0x1, P0 ;  /* 0x00007f00b8b57a11 */ /* 0x000fe200000f0c03 */
[----:B----4-:R-:W-:Y:S01]  /*1d940*/  IMAD.WIDE.U32 R184, R182, UR21, R246 ;  /* 0x00000015b6b87c25 */ /* 0x010fe2000f8e00f6 */
[----:B------:R-:W-:Y:S03]  /*1d950*/  UIADD3 UR21, UR21, -0x1, URZ ;  /* 0xffffffff15157890 */ /* 0x000fe6000fffe03f */
[C---:B------:R-:W-:Y:S01]  /*1d960*/  HMMA.16816.F32 R56, R216.reuse, R188, R56 ;  /* 0x000000bcd838723c */ /* 0x040fe20000001838 */
[----:B------:R-:W-:Y:S01]  /*1d970*/  @!PT LDS RZ, [RZ] ;  /* 0x00000000fffff984 */ /* 0x000fe20000000800 */
[----:B------:R-:W-:Y:S01]  /*1d980*/  @!PT LDS RZ, [RZ] ;  /* 0x00000000fffff984 */ /* 0x000fe20000000800 */
[----:B------:R-:W-:Y:S01]  /*1d990*/  @!PT LDS RZ, [RZ] ;  /* 0x00000000fffff984 */ /* 0x000fe20000000800 */
[----:B------:R1:W-:Y:S01]  /*1d9a0*/  LDGSTS.E.BYPASS.LTC128B.128 [R244+0x100], [R180.64], !P6 ;  /* 0x00100000b4f47fae */ /* 0x0003e2000f101d5c */
[----:B------:R-:W-:Y:S02]  /*1d9b0*/  @UP0 UIMAD.WIDE.U32 UR22, UR21, UR4, URZ ;  /* 0x00000004151602a5 */ /* 0x000fe4000f8e003f */
[C---:B------:R-:W-:Y:S02]  /*1d9c0*/  LEA R212, P0, R184.reuse, c[0x0][0x1f8], 0x1 ;  /* 0x00007e00b8d47a11 */ /* 0x040fe400078008ff */
[----:B------:R-:W-:Y:S01]  /*1d9d0*/  IADD3 R3, R185, UR15, RZ ;  /* 0x0000000fb9037c10 */ /* 0x000fe2000fffe0ff */
[----:B------:R-:W-:Y:S01]  /*1d9e0*/  @UP0 USHF.L.U32 UR18, UR22, 0x6, URZ ;  /* 0x0000000616120899 */ /* 0x000fe2000800063f */
[-C--:B------:R-:W-:Y:S01]  /*1d9f0*/  HMMA.16816.F32 R60, R216, R190.reuse, R60 ;  /* 0x000000bed83c723c */ /* 0x080fe2000000183c */
[----:B------:R-:W-:Y:S03]  /*1da00*/  @UP0 USHF.R.S32.HI UR15, URZ, 0x1f, UR21 ;  /* 0x0000001f3f0f0899 */ /* 0x000fe60008011415 */
[----:B------:R-:W-:Y:S01]  /*1da10*/  LEA.HI.X R213, R184, c[0x0][0x1fc], R3, 0x1, P0 ;  /* 0x00007f00b8d57a11 */ /* 0x000fe200000f0c03 */
[----:B------:R-:W-:Y:S03]  /*1da20*/  @UP0 UIMAD UR15, UR15, UR4, URZ ;  /* 0x000000040f0f02a4 */ /* 0x000fe6000f8e023f */
[----:B------:R-:W-:Y:S01]  /*1da30*/  HMMA.16816.F32 R64, R208, R190, R64 ;  /* 0x000000bed040723c */ /* 0x000fe20000001840 */
[----:B------:R2:W-:Y:S01]  /*1da40*/  LDGSTS.E.BYPASS.LTC128B.128 [R244+0x2100], [R212.64], !P4 ;  /* 0x02100000d4f47fae */ /* 0x0005e2000e101d5c */
[----:B------:R-:W-:Y:S04]  /*1da50*/  @UP0 UIMAD UR15, UR21, UR5, UR15 ;  /* 0x00000005150f02a4 */ /* 0x000fe8000f8e020f */
[----:B------:R-:W-:Y:S04]  /*1da60*/  @UP0 UIADD3 UR15, UR23, UR15, URZ ;  /* 0x0000000f170f0290 */ /* 0x000fe8000fffe03f */
[----:B------:R-:W-:Y:S02]  /*1da70*/  @UP0 USHF.L.U64.HI UR15, UR22, 0x6, UR15 ;  /* 0x00000006160f0899 */ /* 0x000fe4000801020f */
[----:B-1----:R-:W-:Y:S04]  /*1da80*/  IADD3 R180, P0, R180, UR6, RZ ;  /* 0x00000006b4b47c10 */ /* 0x002fe8000ff1e0ff */
[----:B------:R-:W-:Y:S02]  /*1da90*/  IADD3.X R181, R181, UR7, RZ, P0, !PT ;  /* 0x00000007b5b57c10 */ /* 0x000fe400087fe4ff */
[----:B------:R-:W-:Y:S03]  /*1daa0*/  IADD3 R184, P1, R180, UR6, RZ ;  /* 0x00000006b4b87c10 */ /* 0x000fe6000ff3e0ff */
[----:B------:R1:W-:Y:S01]  /*1dab0*/  LDGSTS.E.BYPASS.LTC128B.128 [R244+0x900], [R180.64], !P6 ;  /* 0x00900000b4f47fae */ /* 0x0003e2000f101d5c */
[----:B------:R-:W-:Y:S02]  /*1dac0*/  IADD3.X R185, R181, UR7, RZ, P1, !PT ;  /* 0x00000007b5b97c10 */ /* 0x000fe40008ffe4ff */
[----:B------:R-:W-:Y:S02]  /*1dad0*/  IADD3 R188, P1, R184, UR6, RZ ;  /* 0x00000006b8bc7c10 */ /* 0x000fe4000ff3e0ff */
[----:B--2---:R-:W-:Y:S03]  /*1dae0*/  IADD3 R212, P0, R180, UR11, RZ ;  /* 0x0000000bb4d47c10 */ /* 0x004fe6000ff1e0ff */
[----:B------:R1:W-:Y:S01]  /*1daf0*/  LDGSTS.E.BYPASS.LTC128B.128 [R244+0x2900], [R180.64+0x80], !P4 ;  /* 0x02900080b4f47fae */ /* 0x0003e2000e101d5c */
[----:B------:R-:W-:Y:S02]  /*1db00*/  IADD3.X R189, R185, UR7, RZ, P1, !PT ;  /* 0x00000007b9bd7c10 */ /* 0x000fe40008ffe4ff */
[----:B------:R-:W-:Y:S05]  /*1db10*/  IADD3.X R213, R181, UR14, RZ, P0, !PT ;  /* 0x0000000eb5d57c10 */ /* 0x000fea00087fe4ff */
[----:B------:R2:W-:Y:S08]  /*1db20*/  LDGSTS.E.BYPASS.LTC128B.128 [R244+0x1100], [R184.64], !P6 ;  /* 0x01100000b8f47fae */ /* 0x0005f0000f101d5c */
[----:B------:R3:W-:Y:S08]  /*1db30*/  LDGSTS.E.BYPASS.LTC128B.128 [R244+0x3100], [R212.64], !P4 ;  /* 0x03100000d4f47fae */ /* 0x0007f0000e101d5c */
[----:B------:R4:W-:Y:S01]  /*1db40*/  LDGSTS.E.BYPASS.LTC128B.128 [R244+0x1900], [R188.64], !P6 ;  /* 0x01900000bcf47fae */ /* 0x0009e2000f101d5c */
[----:B-1----:R-:W-:Y:S04]  /*1db50*/  IADD3 R180, P0, R184, UR11, RZ ;  /* 0x0000000bb8b47c10 */ /* 0x002fe8000ff1e0ff */
[----:B------:R-:W-:Y:S02]  /*1db60*/  IADD3.X R181, R185, UR14, RZ, P0, !PT ;  /* 0x0000000eb9b57c10 */ /* 0x000fe400087fe4ff */
[----:B------:R-:W-:Y:S03]  /*1db70*/  PLOP3.LUT P0, PT, PT, PT, UP0, 0x80, 0x0 ;  /* 0x000000000000781c */ /* 0x000fe60003f0f008 */
[----:B------:R1:W-:Y:S08]  /*1db80*/  LDGSTS.E.BYPASS.LTC128B.128 [R244+0x3900], [R180.64], !P4 ;  /* 0x03900000b4f47fae */ /* 0x0003f0000e101d5c */
[----:B---3--:R-:W-:Y:S08]  /*1db90*/  LDSM.16.M88.4 R212, [R232+0x8100] ;  /* 0x00810000e8d4783b */ /* 0x008ff00000000200 */
[----:B------:R-:W3:Y:S08]  /*1dba0*/  LDSM.16.M88.4 R216, [R230+0x4100] ;  /* 0x00410000e6d8783b */ /* 0x000ef00000000200 */
[----:B------:R-:W1:Y:S08]  /*1dbb0*/  LDSM.16.M88.4 R220, [R232+0xa100] ;  /* 0x00a10000e8dc783b */ /* 0x000e700000000200 */
[----:B----4-:R-:W4:Y:S08]  /*1dbc0*/  LDSM.16.M88.4 R188, [R230+0x4900] ;  /* 0x00490000e6bc783b */ /* 0x010f300000000200 */
[----:B------:R-:W0:Y:S08]  /*1dbd0*/  LDGDEPBAR ;  /* 0x00000000000079af */ /* 0x000e300000000000 */
[----:B------:R-:W2:Y:S01]  /*1dbe0*/  LDSM.16.M88.4 R208, [R230+0x5100] ;  /* 0x00510000e6d0783b */ /* 0x000ea20000000200 */
[-C--:B---3--:R-:W-:Y:S08]  /*1dbf0*/  HMMA.16816.F32 R4, R212, R216.reuse, R4 ;  /* 0x000000d8d404723c */ /* 0x088ff00000001804 */
[C---:B-1----:R-:W-:Y:S08]  /*1dc00*/  HMMA.16816.F32 R8, R220.reuse, R216, R8 ;  /* 0x000000d8dc08723c */ /* 0x042ff00000001808 */
[-C--:B------:R-:W-:Y:S08]  /*1dc10*/  HMMA.16816.F32 R12, R220, R218.reuse, R12 ;  /* 0x000000dadc0c723c */ /* 0x080ff0000000180c */
[C---:B------:R-:W-:Y:S01]  /*1dc20*/  HMMA.16816.F32 R16, R212.reuse, R218, R16 ;  /* 0x000000dad410723c */ /* 0x040fe20000001810 */
[----:B------:R-:W1:Y:S07]  /*1dc30*/  LDSM.16.M88.4 R216, [R230+0x5900] ;  /* 0x00590000e6d8783b */ /* 0x000e6e0000000200 */
[-C--:B----4-:R-:W-:Y:S08]  /*1dc40*/  HMMA.16816.F32 R20, R212, R188.reuse, R20 ;  /* 0x000000bcd414723c */ /* 0x090ff00000001814 */
        /* <DEDUP_REMOVED lines=8> */
[----:B------:R-:W2:Y:S07]  /*1dcd0*/  LDSM.16.M88.4 R208, [R229] ;  /* 0x00000000e5d0783b */ /* 0x000eae0000000200 */
[-C--:B-1----:R-:W-:Y:S08]  /*1dce0*/  HMMA.16816.F32 R52, R212, R216.reuse, R52 ;  /* 0x000000d8d434723c */ /* 0x082ff00000001834 */
[C---:B------:R-:W-:Y:S08]  /*1dcf0*/  HMMA.16816.F32 R56, R220.reuse, R216, R56 ;  /* 0x000000d8dc38723c */ /* 0x040ff00000001838 */
[-C--:B------:R-:W-:Y:S01]  /*1dd00*/  HMMA.16816.F32 R60, R220, R218.reuse, R60 ;  /* 0x000000dadc3c723c */ /* 0x080fe2000000183c */
[----:B------:R-:W1:Y:S07]  /*1dd10*/  LDSM.16.M88.4 R220, [R234+0xa100] ;  /* 0x00a10000eadc783b */ /* 0x000e6e0000000200 */
[----:B------:R-:W-:Y:S01]  /*1dd20*/  HMMA.16816.F32 R64, R212, R218, R64 ;  /* 0x000000dad440723c */ /* 0x000fe20000001840 */
[----:B------:R-:W3:Y:S07]  /*1dd30*/  LDSM.16.M88.4 R212, [R229+0x800] ;  /* 0x00080000e5d4783b */ /* 0x000eee0000000200 */
[-C--:B--2---:R-:W-:Y:S01]  /*1dd40*/  HMMA.16816.F32 R4, R188, R208.reuse, R4 ;  /* 0x000000d0bc04723c */ /* 0x084fe20000001804 */
[----:B------:R-:W-:Y:S07]  /*1dd50*/  LDSM.16.M88.4 R216, [R229+0x1800] ;  /* 0x00180000e5d8783b */ /* 0x000fee0000000200 */
[C---:B-1----:R-:W-:Y:S08]  /*1dd60*/  HMMA.16816.F32 R8, R220.reuse, R208, R8 ;  /* 0x000000d0dc08723c */ /* 0x042ff00000001808 */
        /* <DEDUP_REMOVED lines=108> */
[----:B------:R-:W-:Y:S01]  /*1e430*/  FMNMX.FTZ R3, R17, R3, !PT ;  /* 0x0000000311037209 */ /* 0x000fe20007810000 */
[----:B------:R-:W4:Y:S01]  /*1e440*/  LDL R209, [R1+0x18] ;  /* 0x0000180001d17983 */ /* 0x000f220000100800 */
[-C--:B-1----:R-:W-:Y:S04]  /*1e450*/  HMMA.16816.F32 R36, R188, R216.reuse, R36 ;  /* 0x000000d8bc24723c */ /* 0x082fe80000001824 */
[----:B------:R-:W-:Y:S02]  /*1e460*/  FMNMX.FTZ R3, R20, R3, !PT ;  /* 0x0000000314037209 */ /* 0x000fe40007810000 */
[----:B------:R-:W-:Y:S02]  /*1e470*/  FMNMX.FTZ R180, R18, R180, !PT ;  /* 0x000000b412b47209 */ /* 0x000fe40007810000 */
[C---:B------:R-:W-:Y:S01]  /*1e480*/  HMMA.16816.F32 R40, R220.reuse, R216, R40 ;  /* 0x000000d8dc28723c */ /* 0x040fe20000001828 */
[----:B------:R-:W3:Y:S03]  /*1e490*/  LDL.64 R216, [R1+0x48] ;  /* 0x0000480001d87983 */ /* 0x000ee60000100a00 */
        /* <DEDUP_REMOVED lines=8> */
[-C--:B--2---:R-:W-:Y:S04]  /*1e520*/  HMMA.16816.F32 R52, R188, R212.reuse, R52 ;  /* 0x000000d4bc34723c */ /* 0x084fe80000001834 */
        /* <DEDUP_REMOVED lines=39> */
[----:B------:R-:W2:Y:S01]  /*1e7a0*/  SHFL.BFLY PT, R185, R180, 0x2, 0x1f ;  /* 0x0c401f00b4b97f89 */ /* 0x000ea200000e0000 */
[----:B------:R-:W-:Y:S02]  /*1e7b0*/  FMNMX.FTZ R181, R26, R181, !PT ;  /* 0x000000b51ab57209 */ /* 0x000fe40007810000 */
[----:B-1----:R-:W-:Y:S02]  /*1e7c0*/  FMNMX.FTZ R186, R186, R184, !PT ;  /* 0x000000b8baba7209 */ /* 0x002fe40007810000 */
[----:B------:R-:W-:Y:S03]  /*1e7d0*/  FMNMX.FTZ R181, R27, R181, !PT ;  /* 0x000000b51bb57209 */ /* 0x000fe60007810000 */
[----:B------:R-:W1:Y:S01]  /*1e7e0*/  SHFL.BFLY PT, R188, R186, 0x1, 0x1f ;  /* 0x0c201f00babc7f89 */ /* 0x000e6200000e0000 */
[----:B--2---:R-:W-:Y:S07]  /*1e7f0*/  FMNMX.FTZ R3, R3, R182, !PT ;  /* 0x000000b603037209 */ /* 0x004fee0007810000 */
[----:B------:R-:W2:Y:S01]  /*1e800*/  SHFL.BFLY PT, R182, R3, 0x1, 0x1f ;  /* 0x0c201f0003b67f89 */ /* 0x000ea200000e0000 */
[----:B------:R-:W-:Y:S02]  /*1e810*/  FMNMX.FTZ R184, R180, R185, !PT ;  /* 0x000000b9b4b87209 */ /* 0x000fe40007810000 */
[----:B------:R-:W-:Y:S05]  /*1e820*/  FMNMX.FTZ R180, R30, R181, !PT ;  /* 0x000000b51eb47209 */ /* 0x000fea0007810000 */
[----:B------:R-:W2:Y:S01]  /*1e830*/  SHFL.BFLY PT, R181, R184, 0x1, 0x1f ;  /* 0x0c201f00b8b57f89 */ /* 0x000ea200000e0000 */
[----:B------:R-:W-:Y:S02]  /*1e840*/  FMNMX.FTZ R180, R31, R180, !PT ;  /* 0x000000b41fb47209 */ /* 0x000fe40007810000 */
[----:B-1----:R-:W-:Y:S02]  /*1e850*/  FMNMX.FTZ R186, R186, R188, !PT ;  /* 0x000000bcbaba7209 */ /* 0x002fe40007810000 */
[----:B------:R-:W-:Y:S03]  /*1e860*/  FMNMX.FTZ R180, R42, R180, !PT ;  /* 0x000000b42ab47209 */ /* 0x000fe60007810000 */
[C---:B------:R-:W-:Y:S01]  /*1e870*/  FADD.FTZ R0, -R186.reuse, R0 ;  /* 0x00000000ba007221 */ /* 0x040fe20000010100 */
[----:B------:R-:W-:Y:S01]  /*1e880*/  FMNMX.FTZ R180, R43, R180, !PT ;  /* 0x000000b42bb47209 */ /* 0x000fe20007810000 */
[----:B------:R-:W-:Y:S02]  /*1e890*/  FMUL.FTZ R214, R186, c[0x0][0x2d0] ;  /* 0x0000b400bad67a20 */ /* 0x000fe40000410000 */
[----:B------:R-:W-:Y:S01]  /*1e8a0*/  FMUL.FTZ R0, R0, c[0x0][0x2d0] ;  /* 0x0000b40000007a20 */ /* 0x000fe20000410000 */
[----:B------:R-:W-:Y:S01]  /*1e8b0*/  FMNMX.FTZ R180, R46, R180, !PT ;  /* 0x000000b42eb47209 */ /* 0x000fe20007810000 */
[--C-:B------:R-:W-:Y:S01]  /*1e8c0*/  FFMA.FTZ R4, R4, c[0x0][0x2d0], -R214.reuse ;  /* 0x0000b40004047a23 */ /* 0x100fe200000108d6 */
[----:B--2---:R-:W-:Y:S01]  /*1e8d0*/  FMNMX.FTZ R185, R3, R182, !PT ;  /* 0x000000b603b97209 */ /* 0x004fe20007810000 */
[--C-:B------:R-:W-:Y:S01]  /*1e8e0*/  FFMA.FTZ R5, R5, c[0x0][0x2d0], -R214.reuse ;  /* 0x0000b40005057a23 */ /* 0x100fe200000108d6 */
[----:B------:R-:W-:Y:S01]  /*1e8f0*/  FMNMX.FTZ R3, R47, R180, !PT ;  /* 0x000000b42f037209 */ /* 0x000fe20007810000 */
[----:B------:R-:W-:Y:S01]  /*1e900*/  MUFU.EX2 R245, R4 ;  /* 0x0000000400f57308 */ /* 0x000fe20000000800 */
[--C-:B------:R-:W-:Y:S02]  /*1e910*/  FFMA.FTZ R16, R16, c[0x0][0x2d0], -R214.reuse ;  /* 0x0000b40010107a23 */ /* 0x100fe400000108d6 */
[----:B------:R-:W-:Y:S01]  /*1e920*/  FMNMX.FTZ R3, R58, R3, !PT ;  /* 0x000000033a037209 */ /* 0x000fe20007810000 */
[----:B------:R-:W-:Y:S01]  /*1e930*/  FMUL.FTZ R213, R185, c[0x0][0x2d0] ;  /* 0x0000b400b9d57a20 */ /* 0x000fe20000410000 */
[----:B------:R-:W-:Y:S01]  /*1e940*/  FMNMX.FTZ R184, R184, R181, !PT ;  /* 0x000000b5b8b87209 */ /* 0x000fe20007810000 */
[----:B------:R-:W-:Y:S02]  /*1e950*/  FFMA.FTZ R17, R17, c[0x0][0x2d0], -R214 ;  /* 0x0000b40011117a23 */ /* 0x000fe400000108d6 */
[--C-:B------:R-:W-:Y:S02]  /*1e960*/  FFMA.FTZ R6, R6, c[0x0][0x2d0], -R213.reuse ;  /* 0x0000b40006067a23 */ /* 0x100fe400000108d5 */
[----:B------:R1:W2:Y:S01]  /*1e970*/  MUFU.EX2 R180, R0 ;  /* 0x0000000000b47308 */ /* 0x0002a20000000800 */
[--C-:B------:R-:W-:Y:S02]  /*1e980*/  FFMA.FTZ R7, R7, c[0x0][0x2d0], -R213.reuse ;  /* 0x0000b40007077a23 */ /* 0x100fe400000108d5 */
[----:B------:R-:W-:Y:S02]  /*1e990*/  FMUL.FTZ R212, R184, c[0x0][0x2d0] ;  /* 0x0000b400b8d47a20 */ /* 0x000fe40000410000 */
[--C-:B------:R-:W-:Y:S02]  /*1e9a0*/  FFMA.FTZ R18, R18, c[0x0][0x2d0], -R213.reuse ;  /* 0x0000b40012127a23 */ /* 0x100fe400000108d5 */
[--C-:B------:R-:W-:Y:S02]  /*1e9b0*/  FFMA.FTZ R8, R8, c[0x0][0x2d0], -R212.reuse ;  /* 0x0000b40008087a23 */ /* 0x100fe400000108d4 */
[----:B------:R-:W-:Y:S01]  /*1e9c0*/  FFMA.FTZ R12, R12, c[0x0][0x2d0], -R212 ;  /* 0x0000b4000c0c7a23 */ /* 0x000fe200000108d4 */
[----:B------:R-:W-:Y:S01]  /*1e9d0*/  MUFU.EX2 R246, R6 ;  /* 0x0000000600f67308 */ /* 0x000fe20000000800 */
[--C-:B------:R-:W-:Y:S02]  /*1e9e0*/  FFMA.FTZ R19, R19, c[0x0][0x2d0], -R213.reuse ;  /* 0x0000b40013137a23 */ /* 0x100fe400000108d5 */
[--C-:B------:R-:W-:Y:S02]  /*1e9f0*/  FFMA.FTZ R32, R32, c[0x0][0x2d0], -R214.reuse ;  /* 0x0000b40020207a23 */ /* 0x100fe400000108d6 */
[----:B------:R-:W-:Y:S02]  /*1ea00*/  FFMA.FTZ R33, R33, c[0x0][0x2d0], -R214 ;  /* 0x0000b40021217a23 */ /* 0x000fe400000108d6 */
[--C-:B------:R-:W-:Y:S02]  /*1ea10*/  FFMA.FTZ R34, R34, c[0x0][0x2d0], -R213.reuse ;  /* 0x0000b40022227a23 */ /* 0x100fe400000108d5 */
[--C-:B------:R-:W-:Y:S01]  /*1ea20*/  FFMA.FTZ R35, R35, c[0x0][0x2d0], -R213.reuse ;  /* 0x0000b40023237a23 */ /* 0x100fe200000108d5 */
[----:B------:R-:W2:Y:S01]  /*1ea30*/  MUFU.EX2 R223, R5 ;  /* 0x0000000500df7308 */ /* 0x000ea20000000800 */
[----:B------:R-:W-:Y:S02]  /*1ea40*/  FFMA.FTZ R28, R28, c[0x0][0x2d0], -R212 ;  /* 0x0000b4001c1c7a23 */ /* 0x000fe400000108d4 */
[----:B------:R-:W-:Y:S02]  /*1ea50*/  FFMA.FTZ R23, R23, c[0x0][0x2d0], -R213 ;  /* 0x0000b40017177a23 */ /* 0x000fe400000108d5 */
[----:B-1----:R-:W-:Y:S01]  /*1ea60*/  FADD.FTZ R0, -R185, R2 ;  /* 0x00000002b9007221 */ /* 0x002fe20000010100 */
[----:B------:R-:W-:Y:S01]  /*1ea70*/  FMNMX.FTZ R2, R59, R3, !PT ;  /* 0x000000033b027209 */ /* 0x000fe20007810000 */
[----:B--2---:R-:W-:Y:S02]  /*1ea80*/  FMUL.FTZ R132, R180, R132 ;  /* 0x00000084b4847220 */ /* 0x004fe40000410000 */
[----:B------:R-:W-:Y:S01]  /*1ea90*/  FMUL.FTZ R3, R0, c[0x0][0x2d0] ;  /* 0x0000b40000037a20 */ /* 0x000fe20000410000 */
[----:B------:R-:W-:Y:S01]  /*1eaa0*/  FMNMX.FTZ R0, R62, R2, !PT ;  /* 0x000000023e007209 */ /* 0x000fe20007810000 */
[----:B------:R-:W-:Y:S01]  /*1eab0*/  FADD.FTZ R2, -R184, R183 ;  /* 0x000000b7b8027221 */ /* 0x000fe20000010100 */
[----:B------:R-:W1:Y:S01]  /*1eac0*/  MUFU.EX2 R251, R7 ;  /* 0x0000000700fb7308 */ /* 0x000e620000000800 */
[C---:B------:R-:W-:Y:S01]  /*1ead0*/  FMUL.FTZ R133, R180.reuse, R133 ;  /* 0x00000085b4857220 */ /* 0x040fe20000410000 */
[----:B------:R-:W-:Y:S01]  /*1eae0*/  FMNMX.FTZ R0, R63, R0, !PT ;  /* 0x000000003f007209 */ /* 0x000fe20007810000 */
[C---:B------:R-:W-:Y:S02]  /*1eaf0*/  FMUL.FTZ R144, R180.reuse, R144 ;  /* 0x00000090b4907220 */ /* 0x040fe40000410000 */
[C---:B------:R-:W-:Y:S02]  /*1eb00*/  FMUL.FTZ R145, R180.reuse, R145 ;  /* 0x00000091b4917220 */ /* 0x040fe40000410000 */
[C---:B------:R-:W-:Y:S02]  /*1eb10*/  FMUL.FTZ R148, R180.reuse, R148 ;  /* 0x00000094b4947220 */ /* 0x040fe40000410000 */
[C---:B------:R-:W-:Y:S01]  /*1eb20*/  FMUL.FTZ R149, R180.reuse, R149 ;  /* 0x00000095b4957220 */ /* 0x040fe20000410000 */
[----:B------:R2:W2:Y:S01]  /*1eb30*/  MUFU.EX2 R181, R3 ;  /* 0x0000000300b57308 */ /* 0x0004a20000000800 */
[C---:B------:R-:W-:Y:S01]  /*1eb40*/  FMUL.FTZ R160, R180.reuse, R160 ;  /* 0x000000a0b4a07220 */ /* 0x040fe20000410000 */
[----:B------:R-:W-:Y:S01]  /*1eb50*/  F2FP.PACK_AB R188, R223, R245 ;  /* 0x000000f5dfbc723e */ /* 0x000fe200000000ff */
[C---:B------:R-:W-:Y:S02]  /*1eb60*/  FMUL.FTZ R161, R180.reuse, R161 ;  /* 0x000000a1b4a17220 */ /* 0x040fe40000410000 */
[C---:B------:R-:W-:Y:S02]  /*1eb70*/  FMUL.FTZ R164, R180.reuse, R164 ;  /* 0x000000a4b4a47220 */ /* 0x040fe40000410000 */
[C---:B------:R-:W-:Y:S02]  /*1eb80*/  FMUL.FTZ R165, R180.reuse, R165 ;  /* 0x000000a5b4a57220 */ /* 0x040fe40000410000 */
[C---:B------:R-:W-:Y:S01]  /*1eb90*/  FMUL.FTZ R176, R180.reuse, R176 ;  /* 0x000000b0b4b07220 */ /* 0x040fe20000410000 */
[----:B------:R-:W-:Y:S01]  /*1eba0*/  MUFU.EX2 R250, R16 ;  /* 0x0000001000fa7308 */ /* 0x000fe20000000800 */
[C---:B------:R-:W-:Y:S02]  /*1ebb0*/  FMUL.FTZ R177, R180.reuse, R177 ;  /* 0x000000b1b4b17220 */ /* 0x040fe40000410000 */
[C---:B------:R-:W-:Y:S01]  /*1ebc0*/  FMUL.FTZ R68, R180.reuse, R68 ;  /* 0x00000044b4447220 */ /* 0x040fe20000410000 */
[----:B-1----:R-:W-:Y:S01]  /*1ebd0*/  F2FP.PACK_AB R189, R251, R246 ;  /* 0x000000f6fbbd723e */ /* 0x002fe200000000ff */
[C---:B------:R-:W-:Y:S02]  /*1ebe0*/  FMUL.FTZ R69, R180.reuse, R69 ;  /* 0x00000045b4457220 */ /* 0x040fe40000410000 */
[C---:B------:R-:W-:Y:S02]  /*1ebf0*/  FMUL.FTZ R80, R180.reuse, R80 ;  /* 0x00000050b4507220 */ /* 0x040fe40000410000 */
[C---:B------:R-:W-:Y:S01]  /*1ec00*/  FMUL.FTZ R81, R180.reuse, R81 ;  /* 0x00000051b4517220 */ /* 0x040fe20000410000 */
[----:B------:R-:W1:Y:S01]  /*1ec10*/  MUFU.EX2 R248, R17 ;  /* 0x0000001100f87308 */ /* 0x000e620000000800 */
[C---:B------:R-:W-:Y:S02]  /*1ec20*/  FMUL.FTZ R84, R180.reuse, R84 ;  /* 0x00000054b4547220 */ /* 0x040fe40000410000 */
[----:B------:R-:W-:Y:S02]  /*1ec30*/  FMUL.FTZ R85, R180, R85 ;  /* 0x00000055b4557220 */ /* 0x000fe40000410000 */
[----:B--2---:R-:W-:Y:S02]  /*1ec40*/  FMUL.FTZ R3, R2, c[0x0][0x2d0] ;  /* 0x0000b40002037a20 */ /* 0x004fe40000410000 */
[----:B------:R-:W2:Y:S01]  /*1ec50*/  SHFL.BFLY PT, R2, R0, 0x2, 0x1f ;  /* 0x0c401f0000027f89 */ /* 0x000ea200000e0000 */
[C---:B------:R-:W-:Y:S02]  /*1ec60*/  FMUL.FTZ R134, R181.reuse, R134 ;  /* 0x00000086b5867220 */ /* 0x040fe40000410000 */
[----:B------:R2:W-:Y:S01]  /*1ec70*/  MUFU.EX2 R249, R18 ;  /* 0x0000001200f97308 */ /* 0x0005e20000000800 */
[C---:B------:R-:W-:Y:S02]  /*1ec80*/  FMUL.FTZ R135, R181.reuse, R135 ;  /* 0x00000087b5877220 */ /* 0x040fe40000410000 */
[C---:B------:R-:W-:Y:S02]  /*1ec90*/  FMUL.FTZ R146, R181.reuse, R146 ;  /* 0x00000092b5927220 */ /* 0x040fe40000410000 */
[C---:B------:R-:W-:Y:S02]  /*1eca0*/  FMUL.FTZ R147, R181.reuse, R147 ;  /* 0x00000093b5937220 */ /* 0x040fe40000410000 */
[C---:B------:R-:W-:Y:S02]  /*1ecb0*/  FMUL.FTZ R150, R181.reuse, R150 ;  /* 0x00000096b5967220 */ /* 0x040fe40000410000 */
[C---:B------:R-:W-:Y:S01]  /*1ecc0*/  FMUL.FTZ R151, R181.reuse, R151 ;  /* 0x00000097b5977220 */ /* 0x040fe20000410000 */
[----:B------:R-:W2:Y:S01]  /*1ecd0*/  MUFU.EX2 R3, R3 ;  /* 0x0000000300037308 */ /* 0x000ea20000000800 */
[C---:B------:R-:W-:Y:S02]  /*1ece0*/  FMUL.FTZ R162, R181.reuse, R162 ;  /* 0x000000a2b5a27220 */ /* 0x040fe40000410000 */
[C---:B------:R-:W-:Y:S01]  /*1ecf0*/  FMUL.FTZ R163, R181.reuse, R163 ;  /* 0x000000a3b5a37220 */ /* 0x040fe20000410000 */
[----:B-1----:R-:W-:Y:S01]  /*1ed00*/  F2FP.PACK_AB R190, R248, R250 ;  /* 0x000000faf8be723e */ /* 0x002fe200000000ff */
[----:B------:R-:W-:Y:S02]  /*1ed10*/  FMUL.FTZ R17, R180, R205 ;  /* 0x000000cdb4117220 */ /* 0x000fe40000410000 */
[C---:B------:R-:W-:Y:S02]  /*1ed20*/  FMUL.FTZ R166, R181.reuse, R166 ;  /* 0x000000a6b5a67220 */ /* 0x040fe40000410000 */
[C---:B------:R-:W-:Y:S01]  /*1ed30*/  FMUL.FTZ R167, R181.reuse, R167 ;  /* 0x000000a7b5a77220 */ /* 0x040fe20000410000 */
[----:B------:R-:W1:Y:S01]  /*1ed40*/  MUFU.EX2 R247, R19 ;  /* 0x0000001300f77308 */ /* 0x000e620000000800 */
[----:B--2---:R-:W-:Y:S01]  /*1ed50*/  FMNMX.FTZ R0, R0, R2, !PT ;  /* 0x0000000200007209 */ /* 0x004fe20007810000 */
[C---:B------:R-:W-:Y:S02]  /*1ed60*/  FMUL.FTZ R178, R181.reuse, R178 ;  /* 0x000000b2b5b27220 */ /* 0x040fe40000410000 */
[C---:B------:R-:W-:Y:S02]  /*1ed70*/  FMUL.FTZ R18, R181.reuse, R206 ;  /* 0x000000ceb5127220 */ /* 0x040fe40000410000 */
[----:B------:R-:W2:Y:S01]  /*1ed80*/  SHFL.BFLY PT, R2, R0, 0x1, 0x1f ;  /* 0x0c201f0000027f89 */ /* 0x000ea200000e0000 */
[C---:B------:R-:W-:Y:S02]  /*1ed90*/  FMUL.FTZ R179, R181.reuse, R179 ;  /* 0x000000b3b5b37220 */ /* 0x040fe40000410000 */
[C---:B------:R-:W-:Y:S01]  /*1eda0*/  FMUL.FTZ R70, R181.reuse, R70 ;  /* 0x00000046b5467220 */ /* 0x040fe20000410000 */
[----:B------:R-:W-:Y:S01]  /*1edb0*/  MUFU.EX2 R221, R32 ;  /* 0x0000002000dd7308 */ /* 0x000fe20000000800 */
[C---:B------:R-:W-:Y:S02]  /*1edc0*/  FMUL.FTZ R71, R181.reuse, R71 ;  /* 0x00000047b5477220 */ /* 0x040fe40000410000 */
[----:B------:R-:W-:Y:S02]  /*1edd0*/  FMUL.FTZ R82, R181, R82 ;  /* 0x00000052b5527220 */ /* 0x000fe40000410000 */
[C---:B------:R-:W-:Y:S02]  /*1ede0*/  FMUL.FTZ R136, R3.reuse, R136 ;  /* 0x0000008803887220 */ /* 0x040fe40000410000 */
[C---:B------:R-:W-:Y:S02]  /*1edf0*/  FMUL.FTZ R137, R3.reuse, R137 ;  /* 0x0000008903897220 */ /* 0x040fe40000410000 */
[C---:B------:R-:W-:Y:S01]  /*1ee00*/  FMUL.FTZ R140, R3.reuse, R140 ;  /* 0x0000008c038c7220 */ /* 0x040fe20000410000 */
[----:B------:R-:W-:Y:S01]  /*1ee10*/  MUFU.EX2 R222, R34 ;  /* 0x0000002200de7308 */ /* 0x000fe20000000800 */
[C---:B------:R-:W-:Y:S02]  /*1ee20*/  FMUL.FTZ R141, R3.reuse, R141 ;  /* 0x0000008d038d7220 */ /* 0x040fe40000410000 */
[----:B------:R-:W-:Y:S01]  /*1ee30*/  FMUL.FTZ R152, R3, R152 ;  /* 0x0000009803987220 */ /* 0x000fe20000410000 */
[----:B-1----:R-:W-:Y:S01]  /*1ee40*/  F2FP.PACK_AB R191, R247, R249 ;  /* 0x000000f9f7bf723e */ /* 0x002fe200000000ff */
[----:B------:R-:W-:Y:S01]  /*1ee50*/  FMUL.FTZ R19, R181, R207 ;  /* 0x000000cfb5137220 */ /* 0x000fe20000410000 */
[----:B------:R-:W-:Y:S01]  /*1ee60*/  MOV R207, R250 ;  /* 0x000000fa00cf7202 */ /* 0x000fe20000000f00 */
[C---:B------:R-:W-:Y:S02]  /*1ee70*/  FMUL.FTZ R153, R3.reuse, R153 ;  /* 0x0000009903997220 */ /* 0x040fe40000410000 */
[C---:B------:R-:W-:Y:S01]  /*1ee80*/  FMUL.FTZ R156, R3.reuse, R156 ;  /* 0x0000009c039c7220 */ /* 0x040fe20000410000 */
[----:B--2---:R-:W-:Y:S01]  /*1ee90*/  FMNMX.FTZ R182, R0, R2, !PT ;  /* 0x0000000200b67209 */ /* 0x004fe20007810000 */
[C---:B------:R-:W-:Y:S01]  /*1eea0*/  FMUL.FTZ R157, R3.reuse, R157 ;  /* 0x0000009d039d7220 */ /* 0x040fe20000410000 */
[----:B------:R-:W-:Y:S01]  /*1eeb0*/  @P0 IADD3 R2, P2, R252, UR18, RZ ;  /* 0x00000012fc020c10 */ /* 0x000fe2000ff5e0ff */
[----:B------:R-:W-:Y:S01]  /*1eec0*/  FMUL.FTZ R168, R3, R168 ;  /* 0x000000a803a87220 */ /* 0x000fe20000410000 */
[----:B------:R1:W-:Y:S01]  /*1eed0*/  MUFU.EX2 R252, R8 ;  /* 0x0000000800fc7308 */ /* 0x0003e20000000800 */
[----:B------:R-:W-:Y:S01]  /*1eee0*/  FADD.FTZ R0, -R182, R187 ;  /* 0x000000bbb6007221 */ /* 0x000fe20000010100 */
[----:B----4-:R-:W-:Y:S01]  /*1eef0*/  @P0 IADD3.X R16, R209, UR15, RZ, P2, !PT ;  /* 0x0000000fd1100c10 */ /* 0x010fe200097fe4ff */
[C---:B------:R-:W-:Y:S02]  /*1ef00*/  FMUL.FTZ R169, R3.reuse, R169 ;  /* 0x000000a903a97220 */ /* 0x040fe40000410000 */
[----:B------:R-:W-:Y:S01]  /*1ef10*/  FMUL.FTZ R0, R0, c[0x0][0x2d0] ;  /* 0x0000b40000007a20 */ /* 0x000fe20000410000 */
[----:B---3--:R-:W-:Y:S01]  /*1ef20*/  @P0 IADD3 R4, P1, R216, UR18, RZ ;  /* 0x00000012d8040c10 */ /* 0x008fe2000ff3e0ff */
[C---:B------:R-:W-:Y:S02]  /*1ef30*/  FMUL.FTZ R172, R3.reuse, R172 ;  /* 0x000000ac03ac7220 */ /* 0x040fe40000410000 */
[----:B------:R-:W-:Y:S01]  /*1ef40*/  FMUL.FTZ R173, R3, R173 ;  /* 0x000000ad03ad7220 */ /* 0x000fe20000410000 */
[----:B------:R-:W-:Y:S01]  /*1ef50*/  @P0 IADD3.X R5, R211, UR15, RZ, P1, !PT ;  /* 0x0000000fd3050c10 */ /* 0x000fe20008ffe4ff */
[----:B------:R-:W-:Y:S01]  /*1ef60*/  MUFU.EX2 R187, R12 ;  /* 0x0000000c00bb7308 */ /* 0x000fe20000000800 */
[C---:B------:R-:W-:Y:S01]  /*1ef70*/  @P0 LEA R6, P3, R4.reuse, c[0x0][0x1c8], 0x1 ;  /* 0x0000720004060a11 */ /* 0x040fe200078608ff */
[C---:B------:R-:W-:Y:S02]  /*1ef80*/  FMUL.FTZ R72, R3.reuse, R72 ;  /* 0x0000004803487220 */ /* 0x040fe40000410000 */
[----:B------:R-:W-:Y:S01]  /*1ef90*/  FMUL.FTZ R73, R3, R73 ;  /* 0x0000004903497220 */ /* 0x000fe20000410000 */
[----:B------:R-:W-:Y:S01]  /*1efa0*/  @P0 LEA.HI.X R7, R4, c[0x0][0x1cc], R5, 0x1, P3 ;  /* 0x0000730004070a11 */ /* 0x000fe200018f0c05 */
[----:B------:R-:W-:Y:S01]  /*1efb0*/  FFMA.FTZ R5, R9, c[0x0][0x2d0], -R212 ;  /* 0x0000b40009057a23 */ /* 0x000fe200000108d4 */
[----:B------:R-:W-:Y:S01]  /*1efc0*/  @P0 IADD3 R4, P2, R6, UR9, RZ ;  /* 0x0000000906040c10 */ /* 0x000fe2000ff5e0ff */
[C---:B------:R-:W-:Y:S02]  /*1efd0*/  FMUL.FTZ R76, R3.reuse, R76 ;  /* 0x0000004c034c7220 */ /* 0x040fe40000410000 */
[----:B------:R2:W3:Y:S01]  /*1efe0*/  MUFU.EX2 R219, R5 ;  /* 0x0000000500db7308 */ /* 0x0004e20000000800 */
[----:B------:R4:W-:Y:S01]  /*1eff0*/  @P0 LDGSTS.E.BYPASS.LTC128B.128 [R244+0x4100], [R6.64], !P6 ;  /* 0x0410000006f40fae */ /* 0x0009e2000f101d5c */
[----:B------:R-:W-:Y:S01]  /*1f000*/  FMUL.FTZ R77, R3, R77 ;  /* 0x0000004d034d7220 */ /* 0x000fe20000410000 */
[C---:B-1----:R-:W-:Y:S01]  /*1f010*/  @P0 LEA R8, P1, R2.reuse, c[0x0][0x1c8], 0x1 ;  /* 0x0000720002080a11 */ /* 0x042fe200078208ff */
[C---:B------:R-:W-:Y:S02]  /*1f020*/  FMUL.FTZ R83, R181.reuse, R83 ;  /* 0x00000053b5537220 */ /* 0x040fe40000410000 */
[----:B------:R-:W-:Y:S01]  /*1f030*/  FMUL.FTZ R86, R181, R86 ;  /* 0x00000056b5567220 */ /* 0x000fe20000410000 */
[----:B------:R-:W-:Y:S01]  /*1f040*/  @P0 LEA.HI.X R9, R2, c[0x0][0x1cc], R16, 0x1, P1 ;  /* 0x0000730002090a11 */ /* 0x000fe200008f0c10 */
[----:B------:R-:W-:Y:S02]  /*1f050*/  FFMA.FTZ R2, R13, c[0x0][0x2d0], -R212 ;  /* 0x0000b4000d027a23 */ /* 0x000fe400000108d4 */
[----:B------:R-:W1:Y:S01]  /*1f060*/  MUFU.EX2 R0, R0 ;  /* 0x0000000000007308 */ /* 0x000e620000000800 */
[C---:B------:R-:W-:Y:S01]  /*1f070*/  FMUL.FTZ R16, R180.reuse, R204 ;  /* 0x000000ccb4107220 */ /* 0x040fe20000410000 */
[----:B------:R1:W-:Y:S01]  /*1f080*/  @P0 LDGSTS.E.BYPASS.LTC128B.128 [R244+0x6100], [R8.64], !P4 ;  /* 0x0610000008f40fae */ /* 0x0003e2000e101d5c */
[----:B------:R-:W-:Y:S02]  /*1f090*/  FMUL.FTZ R87, R181, R87 ;  /* 0x00000057b5577220 */ /* 0x000fe40000410000 */
[C---:B------:R-:W-:Y:S02]  /*1f0a0*/  FMUL.FTZ R88, R3.reuse, R88 ;  /* 0x0000005803587220 */ /* 0x040fe40000410000 */
[C---:B------:R-:W-:Y:S02]  /*1f0b0*/  FMUL.FTZ R89, R3.reuse, R89 ;  /* 0x0000005903597220 */ /* 0x040fe40000410000 */
[C---:B------:R-:W-:Y:S01]  /*1f0c0*/  FMUL.FTZ R92, R3.reuse, R92 ;  /* 0x0000005c035c7220 */ /* 0x040fe20000410000 */
[----:B------:R1:W1:Y:S01]  /*1f0d0*/  MUFU.EX2 R183, R2 ;  /* 0x0000000200b77308 */ /* 0x0002620000000800 */
[----:B------:R-:W-:Y:S02]  /*1f0e0*/  FMUL.FTZ R93, R3, R93 ;  /* 0x0000005d035d7220 */ /* 0x000fe40000410000 */
[C---:B------:R-:W-:Y:S01]  /*1f0f0*/  FMUL.FTZ R96, R180.reuse, R96 ;  /* 0x00000060b4607220 */ /* 0x040fe20000410000 */
[----:B--2---:R-:W-:Y:S01]  /*1f100*/  @P0 IADD3.X R5, R7, UR8, RZ, P2, !PT ;  /* 0x0000000807050c10 */ /* 0x004fe200097fe4ff */
[----:B------:R-:W-:Y:S01]  /*1f110*/  FMUL.FTZ R97, R180, R97 ;  /* 0x00000061b4617220 */ /* 0x000fe20000410000 */
[----:B---3--:R-:W-:Y:S01]  /*1f120*/  MOV R206, R219 ;  /* 0x000000db00ce7202 */ /* 0x008fe20000000f00 */
[C---:B------:R-:W-:Y:S01]  /*1f130*/  FMUL.FTZ R98, R181.reuse, R98 ;  /* 0x00000062b5627220 */ /* 0x040fe20000410000 */
[----:B----4-:R-:W-:Y:S01]  /*1f140*/  @P0 IADD3 R6, P1, R4, UR9, RZ ;  /* 0x0000000904060c10 */ /* 0x010fe2000ff3e0ff */
[----:B------:R2:W-:Y:S01]  /*1f150*/  @P0 LDGSTS.E.BYPASS.LTC128B.128 [R244+0x4900], [R4.64], !P6 ;  /* 0x0490000004f40fae */ /* 0x0005e2000f101d5c */
[----:B------:R-:W-:Y:S01]  /*1f160*/  FMUL.FTZ R99, R181, R99 ;  /* 0x00000063b5637220 */ /* 0x000fe20000410000 */
[----:B------:R-:W-:Y:S01]  /*1f170*/  MUFU.EX2 R220, R35 ;  /* 0x0000002300dc7308 */ /* 0x000fe20000000800 */
[C---:B------:R-:W-:Y:S01]  /*1f180*/  @P0 IADD3.X R7, R5.reuse, UR8, RZ, P1, !PT ;  /* 0x0000000805070c10 */ /* 0x040fe20008ffe4ff */
[----:B------:R-:W-:Y:S01]  /*1f190*/  FMUL.FTZ R100, R180, R100 ;  /* 0x00000064b4647220 */ /* 0x000fe20000410000 */
[----:B------:R-:W-:Y:S01]  /*1f1a0*/  @P0 IADD3 R12, P1, R4, UR12, RZ ;  /* 0x0000000c040c0c10 */ /* 0x000fe2000ff3e0ff */
[C---:B-1----:R-:W-:Y:S02]  /*1f1b0*/  FMUL.FTZ R138, R0.reuse, R138 ;  /* 0x0000008a008a7220 */ /* 0x042fe40000410000 */
[----:B------:R2:W-:Y:S01]  /*1f1c0*/  @P0 LDGSTS.E.BYPASS.LTC128B.128 [R244+0x6900], [R4.64+0x80], !P4 ;  /* 0x0690008004f40fae */ /* 0x0005e2000e101d5c */
[----:B------:R-:W-:Y:S01]  /*1f1d0*/  @P0 IADD3.X R13, R5, UR17, RZ, P1, !PT ;  /* 0x00000011050d0c10 */ /* 0x000fe20008ffe4ff */
[----:B------:R-:W-:Y:S01]  /*1f1e0*/  FMUL.FTZ R139, R0, R139 ;  /* 0x0000008b008b7220 */ /* 0x000fe20000410000 */
[----:B------:R-:W-:Y:S01]  /*1f1f0*/  @P0 IADD3 R8, P2, R6, UR9, RZ ;  /* 0x0000000906080c10 */ /* 0x000fe2000ff5e0ff */
[C---:B------:R-:W-:Y:S01]  /*1f200*/  FMUL.FTZ R142, R0.reuse, R142 ;  /* 0x0000008e008e7220 */ /* 0x040fe20000410000 */
[----:B------:R-:W-:Y:S01]  /*1f210*/  MUFU.EX2 R204, R23 ;  /* 0x0000001700cc7308 */ /* 0x000fe20000000800 */
[----:B------:R-:W-:Y:S01]  /*1f220*/  FMUL.FTZ R143, R0, R143 ;  /* 0x0000008f008f7220 */ /* 0x000fe20000410000 */
[----:B------:R-:W-:Y:S01]  /*1f230*/  @P0 IADD3.X R9, R7, UR8, RZ, P2, !PT ;  /* 0x0000000807090c10 */ /* 0x000fe200097fe4ff */
[----:B------:R1:W-:Y:S01]  /*1f240*/  @P0 LDGSTS.E.BYPASS.LTC128B.128 [R244+0x5100], [R6.64], !P6 ;  /* 0x0510000006f40fae */ /* 0x0003e2000f101d5c */
[----:B------:R-:W-:Y:S02]  /*1f250*/  FMUL.FTZ R2, R182, c[0x0][0x2d0] ;  /* 0x0000b400b6027a20 */ /* 0x000fe40000410000 */
[----:B------:R-:W-:Y:S02]  /*1f260*/  FMUL.FTZ R154, R0, R154 ;  /* 0x0000009a009a7220 */ /* 0x000fe40000410000 */
[--C-:B------:R-:W-:Y:S02]  /*1f270*/  FFMA.FTZ R10, R10, c[0x0][0x2d0], -R2.reuse ;  /* 0x0000b4000a0a7a23 */ /* 0x100fe40000010802 */
[--C-:B------:R-:W-:Y:S01]  /*1f280*/  FFMA.FTZ R11, R11, c[0x0][0x2d0], -R2.reuse ;  /* 0x0000b4000b0b7a23 */ /* 0x100fe20000010802 */
[----:B------:R3:W-:Y:S01]  /*1f290*/  @P0 LDGSTS.E.BYPASS.LTC128B.128 [R244+0x7100], [R12.64], !P4 ;  /* 0x071000000cf40fae */ /* 0x0007e2000e101d5c */
[----:B------:R4:W-:Y:S01]  /*1f2a0*/  MUFU.EX2 R215, R10 ;  /* 0x0000000a00d77308 */ /* 0x0009e20000000800 */
[--C-:B------:R-:W-:Y:S02]  /*1f2b0*/  FFMA.FTZ R14, R14, c[0x0][0x2d0], -R2.reuse ;  /* 0x0000b4000e0e7a23 */ /* 0x100fe40000010802 */
[----:B------:R-:W-:Y:S02]  /*1f2c0*/  FFMA.FTZ R15, R15, c[0x0][0x2d0], -R2 ;  /* 0x0000b4000f0f7a23 */ /* 0x000fe40000010802 */
[C---:B------:R-:W-:Y:S02]  /*1f2d0*/  FMUL.FTZ R155, R0.reuse, R155 ;  /* 0x0000009b009b7220 */ /* 0x040fe40000410000 */
[----:B------:R3:W-:Y:S01]  /*1f2e0*/  @P0 LDGSTS.E.BYPASS.LTC128B.128 [R244+0x5900], [R8.64], !P6 ;  /* 0x0590000008f40fae */ /* 0x0007e2000f101d5c */
[----:B------:R-:W-:Y:S01]  /*1f2f0*/  FMUL.FTZ R158, R0, R158 ;  /* 0x0000009e009e7220 */ /* 0x000fe20000410000 */
[----:B--2---:R-:W-:Y:S01]  /*1f300*/  @P0 IADD3 R4, P1, R6, UR12, RZ ;  /* 0x0000000c06040c10 */ /* 0x004fe2000ff3e0ff */
[----:B------:R2:W2:Y:S01]  /*1f310*/  MUFU.EX2 R216, R11 ;  /* 0x0000000b00d87308 */ /* 0x0004a20000000800 */
[C---:B------:R-:W-:Y:S02]  /*1f320*/  FMUL.FTZ R159, R0.reuse, R159 ;  /* 0x0000009f009f7220 */ /* 0x040fe40000410000 */
[----:B------:R-:W-:Y:S01]  /*1f330*/  @P0 IADD3.X R5, R7, UR17, RZ, P1, !PT ;  /* 0x0000001107050c10 */ /* 0x000fe20008ffe4ff */
[C---:B------:R-:W-:Y:S02]  /*1f340*/  FMUL.FTZ R170, R0.reuse, R170 ;  /* 0x000000aa00aa7220 */ /* 0x040fe40000410000 */
[C---:B------:R-:W-:Y:S02]  /*1f350*/  FMUL.FTZ R171, R0.reuse, R171 ;  /* 0x000000ab00ab7220 */ /* 0x040fe40000410000 */
[----:B------:R2:W-:Y:S01]  /*1f360*/  @P0 LDGSTS.E.BYPASS.LTC128B.128 [R244+0x7900], [R4.64], !P4 ;  /* 0x0790000004f40fae */ /* 0x0005e2000e101d5c */
[C---:B-1----:R-:W-:Y:S01]  /*1f370*/  FMUL.FTZ R6, R181.reuse, R194 ;  /* 0x000000c2b5067220 */ /* 0x042fe20000410000 */
[----:B------:R-:W-:Y:S01]  /*1f380*/  MUFU.EX2 R217, R14 ;  /* 0x0000000e00d97308 */ /* 0x000fe20000000800 */
[----:B------:R-:W-:Y:S01]  /*1f390*/  FMUL.FTZ R7, R181, R195 ;  /* 0x000000c3b5077220 */ /* 0x000fe20000410000 */
[----:B------:R-:W-:Y:S01]  /*1f3a0*/  F2FP.PACK_AB R194, R183, R187 ;  /* 0x000000bbb7c2723e */ /* 0x000fe200000000ff */
[C---:B----4-:R-:W-:Y:S02]  /*1f3b0*/  FMUL.FTZ R10, R0.reuse, R198 ;  /* 0x000000c6000a7220 */ /* 0x050fe40000410000 */
[C---:B---3--:R-:W-:Y:S01]  /*1f3c0*/  FMUL.FTZ R12, R3.reuse, R200 ;  /* 0x000000c8030c7220 */ /* 0x048fe20000410000 */
[----:B------:R-:W1:Y:S01]  /*1f3d0*/  LDSM.16.MT88.4 R208, [R225+0x100] ;  /* 0x00010000e1d0783b */ /* 0x000e620000004200 */
[C---:B------:R-:W-:Y:S02]  /*1f3e0*/  FMUL.FTZ R13, R3.reuse, R201 ;  /* 0x000000c9030d7220 */ /* 0x040fe40000410000 */
[C---:B------:R-:W-:Y:S01]  /*1f3f0*/  FMUL.FTZ R174, R0.reuse, R174 ;  /* 0x000000ae00ae7220 */ /* 0x040fe20000410000 */
[----:B------:R-:W3:Y:S01]  /*1f400*/  MUFU.EX2 R218, R15 ;  /* 0x0000000f00da7308 */ /* 0x000ee20000000800 */
[C---:B------:R-:W-:Y:S02]  /*1f410*/  FMUL.FTZ R175, R0.reuse, R175 ;  /* 0x000000af00af7220 */ /* 0x040fe40000410000 */
[C---:B------:R-:W-:Y:S01]  /*1f420*/  FMUL.FTZ R8, R3.reuse, R196 ;  /* 0x000000c403087220 */ /* 0x040fe20000410000 */
[----:B------:R-:W0:Y:S01]  /*1f430*/  LDGDEPBAR ;  /* 0x00000000000079af */ /* 0x000e220000000000 */
[----:B------:R-:W-:Y:S02]  /*1f440*/  FMUL.FTZ R9, R3, R197 ;  /* 0x000000c503097220 */ /* 0x000fe40000410000 */
[C---:B--2---:R-:W-:Y:S02]  /*1f450*/  FMUL.FTZ R11, R0.reuse, R199 ;  /* 0x000000c7000b7220 */ /* 0x044fe40000410000 */
[C---:B------:R-:W-:Y:S02]  /*1f460*/  FMUL.FTZ R74, R0.reuse, R74 ;  /* 0x0000004a004a7220 */ /* 0x040fe40000410000 */
[C---:B------:R-:W-:Y:S01]  /*1f470*/  FMUL.FTZ R75, R0.reuse, R75 ;  /* 0x0000004b004b7220 */ /* 0x040fe20000410000 */
[----:B------:R-:W2:Y:S01]  /*1f480*/  LDSM.16.MT88.4 R196, [R226+0x100] ;  /* 0x00010000e2c4783b */ /* 0x000ea20000004200 */
[----:B------:R-:W-:Y:S02]  /*1f490*/  FMUL.FTZ R78, R0, R78 ;  /* 0x0000004e004e7220 */ /* 0x000fe40000410000 */
[C---:B------:R-:W-:Y:S01]  /*1f4a0*/  FMUL.FTZ R4, R180.reuse, R192 ;  /* 0x000000c0b4047220 */ /* 0x040fe20000410000 */
[----:B------:R-:W-:Y:S01]  /*1f4b0*/  F2FP.PACK_AB R192, R219, R252 ;  /* 0x000000fcdbc0723e */ /* 0x000fe200000000ff */
[----:B------:R-:W-:Y:S01]  /*1f4c0*/  FMUL.FTZ R5, R180, R193 ;  /* 0x000000c1b4057220 */ /* 0x000fe20000410000 */
[----:B------:R-:W-:Y:S01]  /*1f4d0*/  F2FP.PACK_AB R193, R216, R215 ;  /* 0x000000d7d8c1723e */ /* 0x000fe200000000ff */
[----:B------:R-:W-:Y:S02]  /*1f4e0*/  FFMA.FTZ R29, R29, c[0x0][0x2d0], -R212 ;  /* 0x0000b4001d1d7a23 */ /* 0x000fe400000108d4 */
[--C-:B------:R-:W-:Y:S02]  /*1f4f0*/  FFMA.FTZ R30, R30, c[0x0][0x2d0], -R2.reuse ;  /* 0x0000b4001e1e7a23 */ /* 0x100fe40000010802 */
[----:B------:R-:W-:Y:S01]  /*1f500*/  FFMA.FTZ R31, R31, c[0x0][0x2d0], -R2 ;  /* 0x0000b4001f1f7a23 */ /* 0x000fe20000010802 */
[----:B---3--:R-:W-:Y:S01]  /*1f510*/  F2FP.PACK_AB R195, R218, R217 ;  /* 0x000000d9dac3723e */ /* 0x008fe200000000ff */
[--C-:B------:R-:W-:Y:S02]  /*1f520*/  FFMA.FTZ R48, R48, c[0x0][0x2d0], -R214.reuse ;  /* 0x0000b40030307a23 */ /* 0x100fe400000108d6 */
[----:B------:R-:W-:Y:S02]  /*1f530*/  FFMA.FTZ R49, R49, c[0x0][0x2d0], -R214 ;  /* 0x0000b40031317a23 */ /* 0x000fe400000108d6 */
[--C-:B------:R-:W-:Y:S02]  /*1f540*/  FFMA.FTZ R38, R38, c[0x0][0x2d0], -R213.reuse ;  /* 0x0000b40026267a23 */ /* 0x100fe400000108d5 */
[--C-:B------:R-:W-:Y:S02]  /*1f550*/  FFMA.FTZ R40, R40, c[0x0][0x2d0], -R212.reuse ;  /* 0x0000b40028287a23 */ /* 0x100fe400000108d4 */
[----:B------:R-:W-:Y:S02]  /*1f560*/  FFMA.FTZ R41, R41, c[0x0][0x2d0], -R212 ;  /* 0x0000b40029297a23 */ /* 0x000fe400000108d4 */
[--C-:B------:R-:W-:Y:S01]  /*1f570*/  FFMA.FTZ R42, R42, c[0x0][0x2d0], -R2.reuse ;  /* 0x0000b4002a2a7a23 */ /* 0x100fe20000010802 */
[-C--:B-1----:R-:W-:Y:S01]  /*1f580*/  HMMA.16816.F32 R4, R188, R208.reuse, R4 ;  /* 0x000000d0bc04723c */ /* 0x082fe20000001804 */
[----:B------:R-:W-:Y:S02]  /*1f590*/  MUFU.EX2 R219, R40 ;  /* 0x0000002800db7308 */ /* 0x000fe40000000800 */
[----:B------:R-:W-:Y:S02]  /*1f5a0*/  FFMA.FTZ R43, R43, c[0x0][0x2d0], -R2 ;  /* 0x0000b4002b2b7a23 */ /* 0x000fe40000010802 */
[C---:B------:R-:W-:Y:S02]  /*1f5b0*/  FMUL.FTZ R79, R0.reuse, R79 ;  /* 0x0000004f004f7220 */ /* 0x040fe40000410000 */
[C---:B------:R-:W-:Y:S01]  /*1f5c0*/  FMUL.FTZ R90, R0.reuse, R90 ;  /* 0x0000005a005a7220 */ /* 0x040fe20000410000 */
[C---:B------:R-:W-:Y:S03]  /*1f5d0*/  HMMA.16816.F32 R8, R192.reuse, R208, R8 ;  /* 0x000000d0c008723c */ /* 0x040fe60000001808 */
[----:B------:R1:W-:Y:S01]  /*1f5e0*/  MUFU.EX2 R208, R33 ;  /* 0x0000002100d07308 */ /* 0x0003e20000000800 */
[C---:B------:R-:W-:Y:S02]  /*1f5f0*/  FMUL.FTZ R14, R0.reuse, R202 ;  /* 0x000000ca000e7220 */ /* 0x040fe40000410000 */
[C---:B------:R-:W-:Y:S02]  /*1f600*/  FMUL.FTZ R15, R0.reuse, R203 ;  /* 0x000000cb000f7220 */ /* 0x040fe40000410000 */
[C---:B------:R-:W-:Y:S04]  /*1f610*/  FMUL.FTZ R91, R0.reuse, R91 ;  /* 0x0000005b005b7220 */ /* 0x040fe80000410000 */
[C---:B------:R-:W-:Y:S01]  /*1f620*/  FMUL.FTZ R94, R0.reuse, R94 ;  /* 0x0000005e005e7220 */ /* 0x040fe20000410000 */
[-C--:B------:R-:W-:Y:S01]  /*1f630*/  HMMA.16816.F32 R12, R192, R210.reuse, R12 ;  /* 0x000000d2c00c723c */ /* 0x080fe2000000180c */
[----:B------:R-:W3:Y:S02]  /*1f640*/  MUFU.EX2 R209, R28 ;  /* 0x0000001c00d17308 */ /* 0x000ee40000000800 */
[----:B------:R-:W-:Y:S02]  /*1f650*/  FMUL.FTZ R95, R0, R95 ;  /* 0x0000005f005f7220 */ /* 0x000fe40000410000 */
[----:B------:R-:W-:Y:S02]  /*1f660*/  FMUL.FTZ R101, R180, R101 ;  /* 0x00000065b4657220 */ /* 0x000fe40000410000 */
[C---:B------:R-:W-:Y:S01]  /*1f670*/  FMUL.FTZ R102, R181.reuse, R102 ;  /* 0x00000066b5667220 */ /* 0x040fe20000410000 */
[C---:B------:R-:W-:Y:S03]  /*1f680*/  HMMA.16816.F32 R16, R188.reuse, R210, R16 ;  /* 0x000000d2bc10723c */ /* 0x040fe60000001810 */
[----:B------:R-:W-:Y:S01]  /*1f690*/  MUFU.EX2 R211, R31 ;  /* 0x0000001f00d37308 */ /* 0x000fe20000000800 */
[----:B------:R-:W-:Y:S01]  /*1f6a0*/  FMUL.FTZ R103, R181, R103 ;  /* 0x00000067b5677220 */ /* 0x000fe20000410000 */
[----:B-1----:R-:W-:Y:S01]  /*1f6b0*/  LDSM.16.MT88.4 R32, [R225+0x900] ;  /* 0x00090000e120783b */ /* 0x002fe20000004200 */
[C---:B------:R-:W-:Y:S02]  /*1f6c0*/  FMUL.FTZ R104, R3.reuse, R104 ;  /* 0x0000006803687220 */ /* 0x040fe40000410000 */
[-C--:B--2---:R-:W-:Y:S04]  /*1f6d0*/  HMMA.16816.F32 R132, R188, R196.reuse, R132 ;  /* 0x000000c4bc84723c */ /* 0x084fe80000001884 */
        /* <DEDUP_REMOVED lines=12> */
[C---:B------:R-:W-:Y:S04]  /*1f7a0*/  FMUL.FTZ R113, R180.reuse, R113 ;  /* 0x00000071b4717220 */ /* 0x040fe80000410000 */
[C---:B------:R-:W-:Y:S02]  /*1f7b0*/  FMUL.FTZ R114, R181.reuse, R114 ;  /* 0x00000072b5727220 */ /* 0x040fe40000410000 */
[C---:B------:R-:W-:Y:S02]  /*1f7c0*/  FMUL.FTZ R115, R181.reuse, R115 ;  /* 0x00000073b5737220 */ /* 0x040fe40000410000 */
[C---:B------:R-:W-:Y:S02]  /*1f7d0*/  FMUL.FTZ R116, R180.reuse, R116 ;  /* 0x00000074b4747220 */ /* 0x040fe40000410000 */
[----:B------:R-:W-:Y:S02]  /*1f7e0*/  FMUL.FTZ R117, R180, R117 ;  /* 0x00000075b4757220 */ /* 0x000fe40000410000 */
[C---:B------:R-:W-:Y:S02]  /*1f7f0*/  FMUL.FTZ R118, R181.reuse, R118 ;  /* 0x00000076b5767220 */ /* 0x040fe40000410000 */
[----:B------:R-:W-:Y:S02]  /*1f800*/  FMUL.FTZ R119, R181, R119 ;  /* 0x00000077b5777220 */ /* 0x000fe40000410000 */
[--C-:B------:R-:W-:Y:S02]  /*1f810*/  FFMA.FTZ R20, R20, c[0x0][0x2d0], -R214.reuse ;  /* 0x0000b40014147a23 */ /* 0x100fe400000108d6 */
[----:B------:R-:W-:Y:S02]  /*1f820*/  FFMA.FTZ R21, R21, c[0x0][0x2d0], -R214 ;  /* 0x0000b40015157a23 */ /* 0x000fe400000108d6 */
[--C-:B------:R-:W-:Y:S01]  /*1f830*/  FFMA.FTZ R22, R22, c[0x0][0x2d0], -R213.reuse ;  /* 0x0000b40016167a23 */ /* 0x100fe200000108d5 */
[----:B------:R-:W-:Y:S01]  /*1f840*/  MUFU.EX2 R202, R20 ;  /* 0x0000001400ca7308 */ /* 0x000fe20000000800 */
[--C-:B------:R-:W-:Y:S02]  /*1f850*/  FFMA.FTZ R25, R25, c[0x0][0x2d0], -R212.reuse ;  /* 0x0000b40019197a23 */ /* 0x100fe400000108d4 */
[----:B------:R-:W-:Y:S02]  /*1f860*/  FFMA.FTZ R24, R24, c[0x0][0x2d0], -R212 ;  /* 0x0000b40018187a23 */ /* 0x000fe400000108d4 */
[--C-:B------:R-:W-:Y:S02]  /*1f870*/  FFMA.FTZ R26, R26, c[0x0][0x2d0], -R2.reuse ;  /* 0x0000b4001a1a7a23 */ /* 0x100fe40000010802 */
[----:B------:R-:W-:Y:S02]  /*1f880*/  FFMA.FTZ R27, R27, c[0x0][0x2d0], -R2 ;  /* 0x0000b4001b1b7a23 */ /* 0x000fe40000010802 */
[C---:B------:R-:W-:Y:S01]  /*1f890*/  FMUL.FTZ R128, R180.reuse, R128 ;  /* 0x00000080b4807220 */ /* 0x040fe20000410000 */
[----:B------:R-:W2:Y:S01]  /*1f8a0*/  MUFU.EX2 R20, R29 ;  /* 0x0000001d00147308 */ /* 0x000ea20000000800 */
[----:B------:R-:W-:Y:S01]  /*1f8b0*/  FMUL.FTZ R129, R180, R129 ;  /* 0x00000081b4817220 */ /* 0x000fe20000410000 */
[-C--:B-1----:R-:W-:Y:S03]  /*1f8c0*/  HMMA.16816.F32 R148, R188, R196.reuse, R148 ;  /* 0x000000c4bc94723c */ /* 0x082fe60000001894 */
[C---:B------:R-:W-:Y:S02]  /*1f8d0*/  FMUL.FTZ R130, R181.reuse, R130 ;  /* 0x00000082b5827220 */ /* 0x040fe40000410000 */
[----:B------:R-:W-:Y:S02]  /*1f8e0*/  FMUL.FTZ R131, R181, R131 ;  /* 0x00000083b5837220 */ /* 0x000fe40000410000 */
[--C-:B------:R-:W-:Y:S01]  /*1f8f0*/  FFMA.FTZ R36, R36, c[0x0][0x2d0], -R214.reuse ;  /* 0x0000b40024247a23 */ /* 0x100fe200000108d6 */
[C---:B------:R-:W-:Y:S01]  /*1f900*/  HMMA.16816.F32 R152, R192.reuse, R196, R152 ;  /* 0x000000c4c098723c */ /* 0x040fe20000001898 */
[----:B------:R-:W-:Y:S03]  /*1f910*/  MUFU.EX2 R205, R25 ;  /* 0x0000001900cd7308 */ /* 0x000fe60000000800 */
[--C-:B------:R-:W-:Y:S02]  /*1f920*/  FFMA.FTZ R39, R39, c[0x0][0x2d0], -R213.reuse ;  /* 0x0000b40027277a23 */ /* 0x100fe400000108d5 */
[----:B------:R-:W-:Y:S02]  /*1f930*/  FFMA.FTZ R37, R37, c[0x0][0x2d0], -R214 ;  /* 0x0000b40025257a23 */ /* 0x000fe400000108d6 */
[-C--:B------:R-:W-:Y:S03]  /*1f940*/  HMMA.16816.F32 R156, R192, R198.reuse, R156 ;  /* 0x000000c6c09c723c */ /* 0x080fe6000000189c */
[----:B------:R-:W-:Y:S01]  /*1f950*/  MUFU.EX2 R201, R24 ;  /* 0x0000001800c97308 */ /* 0x000fe20000000800 */
[--C-:B------:R-:W-:Y:S02]  /*1f960*/  FFMA.FTZ R45, R45, c[0x0][0x2d0], -R212.reuse ;  /* 0x0000b4002d2d7a23 */ /* 0x100fe400000108d4 */
[--C-:B------:R-:W-:Y:S02]  /*1f970*/  FFMA.FTZ R50, R50, c[0x0][0x2d0], -R213.reuse ;  /* 0x0000b40032327a23 */ /* 0x100fe400000108d5 */
[C---:B------:R-:W-:Y:S01]  /*1f980*/  HMMA.16816.F32 R160, R188.reuse, R198, R160 ;  /* 0x000000c6bca0723c */ /* 0x040fe200000018a0 */
[----:B------:R-:W1:Y:S03]  /*1f990*/  LDSM.16.MT88.4 R196, [R227+0x100] ;  /* 0x00010000e3c4783b */ /* 0x000e660000004200 */
[--C-:B------:R-:W-:Y:S01]  /*1f9a0*/  FFMA.FTZ R51, R51, c[0x0][0x2d0], -R213.reuse ;  /* 0x0000b40033337a23 */ /* 0x100fe200000108d5 */
[----:B------:R-:W-:Y:S01]  /*1f9b0*/  MUFU.EX2 R210, R26 ;  /* 0x0000001a00d27308 */ /* 0x000fe20000000800 */
[----:B------:R-:W-:Y:S02]  /*1f9c0*/  FFMA.FTZ R44, R44, c[0x0][0x2d0], -R212 ;  /* 0x0000b4002c2c7a23 */ /* 0x000fe400000108d4 */
[--C-:B------:R-:W-:Y:S04]  /*1f9d0*/  FFMA.FTZ R46, R46, c[0x0][0x2d0], -R2.reuse ;  /* 0x0000b4002e2e7a23 */ /* 0x100fe80000010802 */
[----:B------:R-:W-:Y:S02]  /*1f9e0*/  FFMA.FTZ R47, R47, c[0x0][0x2d0], -R2 ;  /* 0x0000b4002f2f7a23 */ /* 0x000fe40000010802 */
[--C-:B------:R-:W-:Y:S01]  /*1f9f0*/  FFMA.FTZ R52, R52, c[0x0][0x2d0], -R214.reuse ;  /* 0x0000b40034347a23 */ /* 0x100fe200000108d6 */
[----:B------:R4:W-:Y:S01]  /*1fa00*/  MUFU.EX2 R250, R37 ;  /* 0x0000002500fa7308 */ /* 0x0009e20000000800 */
[--C-:B------:R-:W-:Y:S02]  /*1fa10*/  FFMA.FTZ R53, R53, c[0x0][0x2d0], -R214.reuse ;  /* 0x0000b40035357a23 */ /* 0x100fe400000108d6 */
[----:B------:R-:W-:Y:S02]  /*1fa20*/  FFMA.FTZ R65, R65, c[0x0][0x2d0], -R214 ;  /* 0x0000b40041417a23 */ /* 0x000fe400000108d6 */
[--C-:B------:R-:W-:Y:S02]  /*1fa30*/  FFMA.FTZ R54, R54, c[0x0][0x2d0], -R213.reuse ;  /* 0x0000b40036367a23 */ /* 0x100fe400000108d5 */
[--C-:B------:R-:W-:Y:S02]  /*1fa40*/  FFMA.FTZ R55, R55, c[0x0][0x2d0], -R213.reuse ;  /* 0x0000b40037377a23 */ /* 0x100fe400000108d5 */
[--C-:B------:R-:W-:Y:S01]  /*1fa50*/  FFMA.FTZ R66, R66, c[0x0][0x2d0], -R213.reuse ;  /* 0x0000b40042427a23 */ /* 0x100fe200000108d5 */
[----:B------:R-:W-:Y:S01]  /*1fa60*/  MUFU.EX2 R65, R65 ;  /* 0x0000004100417308 */ /* 0x000fe20000000800 */
[----:B------:R-:W-:Y:S02]  /*1fa70*/  FFMA.FTZ R67, R67, c[0x0][0x2d0], -R213 ;  /* 0x0000b40043437a23 */ /* 0x000fe400000108d5 */
[C---:B------:R-:W-:Y:S02]  /*1fa80*/  FMUL.FTZ R120, R3.reuse, R120 ;  /* 0x0000007803787220 */ /* 0x040fe40000410000 */
[C---:B------:R-:W-:Y:S02]  /*1fa90*/  FMUL.FTZ R121, R3.reuse, R121 ;  /* 0x0000007903797220 */ /* 0x040fe40000410000 */
[C---:B------:R-:W-:Y:S02]  /*1faa0*/  FMUL.FTZ R122, R0.reuse, R122 ;  /* 0x0000007a007a7220 */ /* 0x040fe40000410000 */
[C---:B------:R-:W-:Y:S01]  /*1fab0*/  FMUL.FTZ R123, R0.reuse, R123 ;  /* 0x0000007b007b7220 */ /* 0x040fe20000410000 */
[----:B------:R-:W-:Y:S01]  /*1fac0*/  MUFU.EX2 R67, R67 ;  /* 0x0000004300437308 */ /* 0x000fe20000000800 */
[C---:B------:R-:W-:Y:S02]  /*1fad0*/  FMUL.FTZ R124, R3.reuse, R124 ;  /* 0x0000007c037c7220 */ /* 0x040fe40000410000 */
[----:B------:R-:W-:Y:S01]  /*1fae0*/  FMUL.FTZ R125, R3, R125 ;  /* 0x0000007d037d7220 */ /* 0x000fe20000410000 */
[----:B----4-:R-:W-:Y:S01]  /*1faf0*/  MOV R37, R183 ;  /* 0x000000b700257202 */ /* 0x010fe20000000f00 */
[C---:B------:R-:W-:Y:S01]  /*1fb00*/  FMUL.FTZ R126, R0.reuse, R126 ;  /* 0x0000007e007e7220 */ /* 0x040fe20000410000 */
[-C--:B-1----:R-:W-:Y:S03]  /*1fb10*/  HMMA.16816.F32 R164, R188, R196.reuse, R164 ;  /* 0x000000c4bca4723c */ /* 0x082fe600000018a4 */
[----:B------:R-:W-:Y:S01]  /*1fb20*/  FMUL.FTZ R127, R0, R127 ;  /* 0x0000007f007f7220 */ /* 0x000fe20000410000 */
[----:B------:R-:W-:Y:S01]  /*1fb30*/  MUFU.EX2 R183, R43 ;  /* 0x0000002b00b77308 */ /* 0x000fe20000000800 */
[--C-:B------:R-:W-:Y:S02]  /*1fb40*/  FFMA.FTZ R58, R58, c[0x0][0x2d0], -R2.reuse ;  /* 0x0000b4003a3a7a23 */ /* 0x100fe40000010802 */
[--C-:B------:R-:W-:Y:S01]  /*1fb50*/  FFMA.FTZ R59, R59, c[0x0][0x2d0], -R2.reuse ;  /* 0x0000b4003b3b7a23 */ /* 0x100fe20000010802 */
[C---:B------:R-:W-:Y:S04]  /*1fb60*/  HMMA.16816.F32 R168, R192.reuse, R196, R168 ;  /* 0x000000c4c0a8723c */ /* 0x040fe800000018a8 */
[--C-:B------:R-:W-:Y:S02]  /*1fb70*/  FFMA.FTZ R62, R62, c[0x0][0x2d0], -R2.reuse ;  /* 0x0000b4003e3e7a23 */ /* 0x100fe40000010802 */
[----:B------:R-:W-:Y:S01]  /*1fb80*/  FFMA.FTZ R2, R63, c[0x0][0x2d0], -R2 ;  /* 0x0000b4003f027a23 */ /* 0x000fe20000010802 */
[----:B------:R-:W1:Y:S01]  /*1fb90*/  MUFU.EX2 R203, R21 ;  /* 0x0000001500cb7308 */ /* 0x000e620000000800 */
[-C--:B------:R-:W-:Y:S04]  /*1fba0*/  HMMA.16816.F32 R172, R192, R198.reuse, R172 ;  /* 0x000000c6c0ac723c */ /* 0x080fe800000018ac */
[--C-:B------:R-:W-:Y:S02]  /*1fbb0*/  FFMA.FTZ R56, R56, c[0x0][0x2d0], -R212.reuse ;  /* 0x0000b40038387a23 */ /* 0x100fe400000108d4 */
[--C-:B------:R-:W-:Y:S02]  /*1fbc0*/  FFMA.FTZ R57, R57, c[0x0][0x2d0], -R212.reuse ;  /* 0x0000b40039397a23 */ /* 0x100fe400000108d4 */
[C---:B------:R-:W-:Y:S01]  /*1fbd0*/  HMMA.16816.F32 R176, R188.reuse, R198, R176 ;  /* 0x000000c6bcb0723c */ /* 0x040fe200000018b0 */
[----:B------:R-:W4:Y:S01]  /*1fbe0*/  LDSM.16.MT88.4 R196, [R225+0x2100] ;  /* 0x00210000e1c4783b */ /* 0x000f220000004200 */
[----:B------:R1:W1:Y:S02]  /*1fbf0*/  MUFU.EX2 R200, R22 ;  /* 0x0000001600c87308 */ /* 0x0002640000000800 */
[--C-:B------:R-:W-:Y:S02]  /*1fc00*/  FFMA.FTZ R60, R60, c[0x0][0x2d0], -R212.reuse ;  /* 0x0000b4003c3c7a23 */ /* 0x100fe400000108d4 */
[----:B------:R-:W-:Y:S06]  /*1fc10*/  FFMA.FTZ R212, R61, c[0x0][0x2d0], -R212 ;  /* 0x0000b4003dd47a23 */ /* 0x000fec00000108d4 */
[----:B------:R-:W-:Y:S10]  /*1fc20*/  MUFU.EX2 R212, R212 ;  /* 0x000000d400d47308 */ /* 0x000ff40000000800 */
[----:B------:R-:W-:Y:S10]  /*1fc30*/  MUFU.EX2 R61, R54 ;  /* 0x00000036003d7308 */ /* 0x000ff40000000800 */
[----:B------:R-:W-:Y:S01]  /*1fc40*/  MUFU.EX2 R55, R55 ;  /* 0x0000003700377308 */ /* 0x000fe20000000800 */
[-C--:B----4-:R-:W-:Y:S09]  /*1fc50*/  HMMA.16816.F32 R68, R188, R196.reuse, R68 ;  /* 0x000000c4bc44723c */ /* 0x090ff20000001844 */
[----:B------:R-:W-:Y:S01]  /*1fc60*/  MUFU.EX2 R66, R66 ;  /* 0x0000004200427308 */ /* 0x000fe20000000800 */
[C---:B------:R-:W-:Y:S09]  /*1fc70*/  HMMA.16816.F32 R72, R192.reuse, R196, R72 ;  /* 0x000000c4c048723c */ /* 0x040ff20000001848 */
[----:B------:R-:W-:Y:S01]  /*1fc80*/  MUFU.EX2 R57, R57 ;  /* 0x0000003900397308 */ /* 0x000fe20000000800 */
[-C--:B------:R-:W-:Y:S09]  /*1fc90*/  HMMA.16816.F32 R76, R192, R198.reuse, R76 ;  /* 0x000000c6c04c723c */ /* 0x080ff2000000184c */
[----:B------:R-:W-:Y:S01]  /*1fca0*/  MUFU.EX2 R60, R60 ;  /* 0x0000003c003c7308 */ /* 0x000fe20000000800 */
[C---:B------:R-:W-:Y:S01]  /*1fcb0*/  HMMA.16816.F32 R80, R188.reuse, R198, R80 ;  /* 0x000000c6bc50723c */ /* 0x040fe20000001850 */
[----:B------:R-:W4:Y:S08]  /*1fcc0*/  LDSM.16.MT88.4 R196, [R226+0x2100] ;  /* 0x00210000e2c4783b */ /* 0x000f300000004200 */
[----:B------:R-:W-:Y:S10]  /*1fcd0*/  MUFU.EX2 R62, R62 ;  /* 0x0000003e003e7308 */ /* 0x000ff40000000800 */
[----:B------:R-:W-:Y:S10]  /*1fce0*/  MUFU.EX2 R56, R56 ;  /* 0x0000003800387308 */ /* 0x000ff40000000800 */
[----:B------:R-:W-:Y:S10]  /*1fcf0*/  MUFU.EX2 R58, R58 ;  /* 0x0000003a003a7308 */ /* 0x000ff40000000800 */
[----:B------:R-:W-:Y:S01]  /*1fd00*/  MUFU.EX2 R59, R59 ;  /* 0x0000003b003b7308 */ /* 0x000fe20000000800 */
[-C--:B----4-:R-:W-:Y:S08]  /*1fd10*/  HMMA.16816.F32 R84, R188, R196.reuse, R84 ;  /* 0x000000c4bc54723c */ /* 0x090ff00000001854 */
[C---:B------:R-:W-:Y:S08]  /*1fd20*/  HMMA.16816.F32 R88, R192.reuse, R196, R88 ;  /* 0x000000c4c058723c */ /* 0x040ff00000001858 */
[-C--:B------:R-:W-:Y:S08]  /*1fd30*/  HMMA.16816.F32 R92, R192, R198.reuse, R92 ;  /* 0x000000c6c05c723c */ /* 0x080ff0000000185c */
[C---:B------:R-:W-:Y:S01]  /*1fd40*/  HMMA.16816.F32 R96, R188.reuse, R198, R96 ;  /* 0x000000c6bc60723c */ /* 0x040fe20000001860 */
[----:B------:R-:W4:Y:S07]  /*1fd50*/  LDSM.16.MT88.4 R196, [R228+0x2100] ;  /* 0x00210000e4c4783b */ /* 0x000f2e0000004200 */
[-C--:B----4-:R-:W-:Y:S08]  /*1fd60*/  HMMA.16816.F32 R100, R188, R196.reuse, R100 ;  /* 0x000000c4bc64723c */ /* 0x090ff00000001864 */
[C---:B------:R-:W-:Y:S08]  /*1fd70*/  HMMA.16816.F32 R104, R192.reuse, R196, R104 ;  /* 0x000000c4c068723c */ /* 0x040ff00000001868 */
[-C--:B------:R-:W-:Y:S08]  /*1fd80*/  HMMA.16816.F32 R108, R192, R198.reuse, R108 ;  /* 0x000000c6c06c723c */ /* 0x080ff0000000186c */
[C---:B------:R-:W-:Y:S01]  /*1fd90*/  HMMA.16816.F32 R112, R188.reuse, R198, R112 ;  /* 0x000000c6bc70723c */ /* 0x040fe20000001870 */
[----:B------:R-:W4:Y:S07]  /*1fda0*/  LDSM.16.MT88.4 R196, [R227+0x2100] ;  /* 0x00210000e3c4783b */ /* 0x000f2e0000004200 */
[-C--:B----4-:R-:W-:Y:S08]  /*1fdb0*/  HMMA.16816.F32 R116, R188, R196.reuse, R116 ;  /* 0x000000c4bc74723c */ /* 0x090ff00000001874 */
[C---:B------:R-:W-:Y:S07]  /*1fdc0*/  HMMA.16816.F32 R120, R192.reuse, R196, R120 ;  /* 0x000000c4c078723c */ /* 0x040fee0000001878 */
[----:B------:R-:W-:Y:S01]  /*1fdd0*/  MOV R197, R204 ;  /* 0x000000cc00c57202 */ /* 0x000fe20000000f00 */
[-C--:B------:R-:W-:Y:S04]  /*1fde0*/  HMMA.16816.F32 R124, R192, R198.reuse, R124 ;  /* 0x000000c6c07c723c */ /* 0x080fe8000000187c */
[----:B------:R-:W-:Y:S02]  /*1fdf0*/  MOV R204, R223 ;  /* 0x000000df00cc7202 */ /* 0x000fe40000000f00 */
[----:B------:R-:W-:Y:S01]  /*1fe00*/  MUFU.EX2 R223, R39 ;  /* 0x0000002700df7308 */ /* 0x000fe20000000800 */
[----:B---3--:R-:W-:Y:S01]  /*1fe10*/  MOV R193, R209 ;  /* 0x000000d100c17202 */ /* 0x008fe20000000f00 */
[----:B------:R-:W-:Y:S04]  /*1fe20*/  HMMA.16816.F32 R128, R188, R198, R128 ;  /* 0x000000c6bc80723c */ /* 0x000fe80000001880 */
[----:B------:R-:W-:Y:S02]  /*1fe30*/  MOV R192, R208 ;  /* 0x000000d000c07202 */ /* 0x000fe40000000f00 */
[----:B------:R-:W-:Y:S02]  /*1fe40*/  MOV R194, R222 ;  /* 0x000000de00c27202 */ /* 0x000fe40000000f00 */
[----:B------:R3:W-:Y:S01]  /*1fe50*/  MUFU.EX2 R209, R30 ;  /* 0x0000001e00d17308 */ /* 0x0007e20000000800 */
[----:B------:R-:W-:Y:S03]  /*1fe60*/  MOV R195, R221 ;  /* 0x000000dd00c37202 */ /* 0x000fe60000000f00 */
[----:B------:R-:W-:Y:S02]  /*1fe70*/  MOV R199, R220 ;  /* 0x000000dc00c77202 */ /* 0x000fe40000000f00 */
[----:B--2---:R-:W-:Y:S02]  /*1fe80*/  MOV R198, R20 ;  /* 0x0000001400c67202 */ /* 0x004fe40000000f00 */
[----:B-1----:R-:W-:Y:S02]  /*1fe90*/  F2FP.PACK_AB R20, R203, R202 ;  /* 0x000000cacb14723e */ /* 0x002fe400000000ff */
[----:B------:R-:W1:Y:S01]  /*1fea0*/  MUFU.EX2 R208, R27 ;  /* 0x0000001b00d07308 */ /* 0x000e620000000800 */
[----:B------:R-:W-:Y:S02]  /*1feb0*/  F2FP.PACK_AB R22, R192, R195 ;  /* 0x000000c3c016723e */ /* 0x000fe400000000ff */
[----:B------:R-:W-:Y:S02]  /*1fec0*/  F2FP.PACK_AB R21, R197, R200 ;  /* 0x000000c8c515723e */ /* 0x000fe400000000ff */
[----:B------:R-:W-:Y:S02]  /*1fed0*/  F2FP.PACK_AB R23, R199, R194 ;  /* 0x000000c2c717723e */ /* 0x000fe400000000ff */
[----:B------:R-:W-:Y:S02]  /*1fee0*/  MOV R196, R205 ;  /* 0x000000cd00c47202 */ /* 0x000fe40000000f00 */
[----:B------:R-:W-:Y:S01]  /*1fef0*/  F2FP.PACK_AB R26, R198, R193 ;  /* 0x000000c1c61a723e */ /* 0x000fe200000000ff */
[----:B------:R-:W-:Y:S01]  /*1ff00*/  MUFU.EX2 R221, R38 ;  /* 0x0000002600dd7308 */ /* 0x000fe20000000800 */
[----:B------:R-:W-:Y:S01]  /*1ff10*/  F2FP.PACK_AB R24, R196, R201 ;  /* 0x000000c9c418723e */ /* 0x000fe200000000ff */
[-C--:B------:R-:W-:Y:S01]  /*1ff20*/  HMMA.16816.F32 R4, R20, R32.reuse, R4 ;  /* 0x000000201404723c */ /* 0x080fe20000001804 */
[----:B---3--:R-:W2:Y:S04]  /*1ff30*/  LDSM.16.MT88.4 R28, [R226+0x900] ;  /* 0x00090000e21c783b */ /* 0x008ea80000004200 */
[----:B------:R-:W-:Y:S02]  /*1ff40*/  MOV R191, R249 ;  /* 0x000000f900bf7202 */ /* 0x000fe40000000f00 */
[----:B------:R-:W-:Y:S01]  /*1ff50*/  MOV R189, R248 ;  /* 0x000000f800bd7202 */ /* 0x000fe20000000f00 */
[----:B------:R3:W-:Y:S01]  /*1ff60*/  MUFU.EX2 R249, R48 ;  /* 0x0000003000f97308 */ /* 0x0007e20000000800 */
[----:B------:R-:W-:Y:S03]  /*1ff70*/  MOV R205, R251 ;  /* 0x000000fb00cd7202 */ /* 0x000fe60000000f00 */
[----:B-1----:R-:W-:Y:S02]  /*1ff80*/  F2FP.PACK_AB R25, R208, R210 ;  /* 0x000000d2d019723e */ /* 0x002fe400000000ff */
[----:B------:R-:W-:Y:S02]  /*1ff90*/  F2FP.PACK_AB R27, R211, R209 ;  /* 0x000000d1d31b723e */ /* 0x000fe400000000ff */
[----:B------:R-:W-:Y:S02]  /*1ffa0*/  MOV R39, R246 ;  /* 0x000000f600277202 */ /* 0x000fe40000000f00 */
[----:B------:R1:W-:Y:S01]  /*1ffb0*/  MUFU.EX2 R248, R49 ;  /* 0x0000003100f87308 */ /* 0x0003e20000000800 */
[----:B------:R-:W-:Y:S02]  /*1ffc0*/  MOV R213, R205 ;  /* 0x000000cd00d57202 */ /* 0x000fe40000000f00 */
[C---:B------:R-:W-:Y:S04]  /*1ffd0*/  HMMA.16816.F32 R8, R24.reuse, R32, R8 ;  /* 0x000000201808723c */ /* 0x040fe80000001808 */
[----:B------:R-:W-:Y:S02]  /*1ffe0*/  MOV R190, R187 ;  /* 0x000000bb00be7202 */ /* 0x000fe40000000f00 */
[----:B------:R-:W-:Y:S01]  /*1fff0*/  MOV R63, R194 ;  /* 0x000000c2003f7202 */ /* 0x000fe20000000f00 */
[----:B------:R-:W4:Y:S01]  /*20000*/  MUFU.EX2 R220, R41 ;  /* 0x0000002900dc7308 */ /* 0x000f220000000800 */
[-C--:B------:R-:W-:Y:S01]  /*20010*/  HMMA.16816.F32 R12, R24, R34.reuse, R12 ;  /* 0x00000022180c723c */ /* 0x080fe2000000180c */
[----:B---3--:R-:W3:Y:S03]  /*20020*/  LDL.LU R48, [R1+0x8] ;  /* 0x0000080001307983 */ /* 0x008ee60000300800 */
[----:B------:R-:W-:Y:S04]  /*20030*/  MOV R33, R245 ;  /* 0x000000f500217202 */ /* 0x000fe80000000f00 */
[C---:B------:R-:W-:Y:S01]  /*20040*/  HMMA.16816.F32 R16, R20.reuse, R34, R16 ;  /* 0x000000221410723c */ /* 0x040fe20000001810 */
[----:B------:R4:W3:Y:S01]  /*20050*/  MUFU.EX2 R188, R42 ;  /* 0x0000002a00bc7308 */ /* 0x0008e20000000800 */
[----:B-1----:R-:W3:Y:S06]  /*20060*/  LDL.LU R49, [R1+0x1c] ;  /* 0x00001c0001317983 */ /* 0x002eec0000300800 */
[-C--:B--2---:R-:W-:Y:S01]  /*20070*/  HMMA.16816.F32 R132, R20, R28.reuse, R132 ;  /* 0x0000001c1484723c */ /* 0x084fe20000001884 */
[----:B------:R-:W2:Y:S02]  /*20080*/  LDL.LU R38, [R1+0x4] ;  /* 0x0000040001267983 */ /* 0x000ea40000300800 */
[----:B------:R1:W1:Y:S02]  /*20090*/  MUFU.EX2 R251, R36 ;  /* 0x0000002400fb7308 */ /* 0x0002640000000800 */
[----:B------:R-:W2:Y:S03]  /*200a0*/  LDL.LU R32, [R1] ;  /* 0x0000000001207983 */ /* 0x000ea60000300800 */
[C---:B------:R-:W-:Y:S05]  /*200b0*/  HMMA.16816.F32 R136, R24.reuse, R28, R136 ;  /* 0x0000001c1888723c */ /* 0x040fea0000001888 */
[----:B------:R1:W-:Y:S03]  /*200c0*/  MUFU.EX2 R245, R45 ;  /* 0x0000002d00f57308 */ /* 0x0003e60000000800 */
[-C--:B------:R-:W-:Y:S01]  /*200d0*/  HMMA.16816.F32 R140, R24, R30.reuse, R140 ;  /* 0x0000001e188c723c */ /* 0x080fe2000000188c */
[----:B----4-:R-:W-:Y:S06]  /*200e0*/  LDSM.16.MT88.4 R40, [R227+0x1100] ;  /* 0x00110000e328783b */ /* 0x010fec0000004200 */
[----:B------:R4:W-:Y:S01]  /*200f0*/  MUFU.EX2 R246, R50 ;  /* 0x0000003200f67308 */ /* 0x0009e20000000800 */
[C---:B------:R-:W-:Y:S01]  /*20100*/  HMMA.16816.F32 R144, R20.reuse, R30, R144 ;  /* 0x0000001e1490723c */ /* 0x040fe20000001890 */
[----:B------:R-:W4:Y:S03]  /*20110*/  LDSM.16.MT88.4 R28, [R228+0x900] ;  /* 0x00090000e41c783b */ /* 0x000f260000004200 */
[----:B-1----:R-:W-:Y:S05]  /*20120*/  MOV R36, R247 ;  /* 0x000000f700247202 */ /* 0x002fea0000000f00 */
[----:B------:R1:W1:Y:S03]  /*20130*/  MUFU.EX2 R247, R51 ;  /* 0x0000003300f77308 */ /* 0x0002660000000800 */
[----:B------:R-:W-:Y:S01]  /*20140*/  FFMA.FTZ R45, R64, c[0x0][0x2d0], -R214 ;  /* 0x0000b400402d7a23 */ /* 0x000fe200000108d6 */
[----:B------:R-:W-:Y:S06]  /*20150*/  MOV R214, R206 ;  /* 0x000000ce00d67202 */ /* 0x000fec0000000f00 */
[----:B------:R-:W2:Y:S01]  /*20160*/  MUFU.EX2 R222, R44 ;  /* 0x0000002c00de7308 */ /* 0x000ea20000000800 */
[----:B----4-:R-:W-:Y:S09]  /*20170*/  MOV R50, R189 ;  /* 0x000000bd00327202 */ /* 0x010ff20000000f00 */
[----:B------:R4:W-:Y:S01]  /*20180*/  MUFU.EX2 R187, R46 ;  /* 0x0000002e00bb7308 */ /* 0x0009e20000000800 */
[----:B-1----:R-:W-:Y:S09]  /*20190*/  MOV R51, R190 ;  /* 0x000000be00337202 */ /* 0x002ff20000000f00 */
[----:B------:R1:W1:Y:S01]  /*201a0*/  MUFU.EX2 R64, R47 ;  /* 0x0000002f00407308 */ /* 0x0002620000000800 */
[-C--:B------:R-:W-:Y:S08]  /*201b0*/  HMMA.16816.F32 R148, R20, R28.reuse, R148 ;  /* 0x0000001c1494723c */ /* 0x080ff00000001894 */
[C---:B------:R-:W-:Y:S01]  /*201c0*/  HMMA.16816.F32 R152, R24.reuse, R28, R152 ;  /* 0x0000001c1898723c */ /* 0x040fe20000001898 */
[----:B------:R-:W-:Y:S03]  /*201d0*/  MUFU.EX2 R189, R52 ;  /* 0x0000003400bd7308 */ /* 0x000fe60000000800 */
[----:B----4-:R-:W-:Y:S04]  /*201e0*/  MOV R46, R191 ;  /* 0x000000bf002e7202 */ /* 0x010fe80000000f00 */
[-C--:B------:R-:W-:Y:S03]  /*201f0*/  HMMA.16816.F32 R156, R24, R30.reuse, R156 ;  /* 0x0000001e189c723c */ /* 0x080fe6000000189c */
[----:B------:R-:W-:Y:S01]  /*20200*/  MUFU.EX2 R191, R45 ;  /* 0x0000002d00bf7308 */ /* 0x000fe20000000800 */
[----:B-1----:R-:W-:Y:S04]  /*20210*/  MOV R47, R207 ;  /* 0x000000cf002f7202 */ /* 0x002fe80000000f00 */
[C---:B------:R-:W-:Y:S01]  /*20220*/  HMMA.16816.F32 R160, R20.reuse, R30, R160 ;  /* 0x0000001e14a0723c */ /* 0x040fe200000018a0 */
[----:B------:R-:W1:Y:S04]  /*20230*/  LDSM.16.MT88.4 R28, [R227+0x900] ;  /* 0x00090000e31c783b */ /* 0x000e680000004200 */
[----:B------:R4:W1:Y:S10]  /*20240*/  MUFU.EX2 R52, R2 ;  /* 0x0000000200347308 */ /* 0x0008740000000800 */
[----:B------:R1:W1:Y:S02]  /*20250*/  MUFU.EX2 R190, R53 ;  /* 0x0000003500be7308 */ /* 0x0002640000000800 */
        /* <DEDUP_REMOVED lines=16> */
[----:B------:R-:W-:Y:S02]  /*20360*/  MOV R48, R37 ;  /* 0x0000002500307202 */ /* 0x000fe40000000f00 */
[----:B------:R-:W-:Y:S01]  /*20370*/  MOV R215, R193 ;  /* 0x000000c100d77202 */ /* 0x000fe20000000f00 */
[----:B------:R-:W-:Y:S01]  /*20380*/  FFMA.FTZ R3, R3, R49, R252 ;  /* 0x0000003103037223 */ /* 0x000fe200000100fc */
[----:B------:R-:W-:Y:S03]  /*20390*/  MOV R49, R36 ;  /* 0x0000002400317202 */ /* 0x000fe60000000f00 */
[----:B------:R-:W-:Y:S01]  /*203a0*/  MOV R252, R204 ;  /* 0x000000cc00fc7202 */ /* 0x000fe20000000f00 */
[----:B--2---:R-:W-:Y:S01]  /*203b0*/  FFMA.FTZ R181, R181, R38, R39 ;  /* 0x00000026b5b57223 */ /* 0x004fe20000010027 */
[----:B------:R-:W-:Y:S01]  /*203c0*/  LDSM.16.MT88.4 R204, [R225+0x1900] ;  /* 0x00190000e1cc783b */ /* 0x000fe20000004200 */
[----:B------:R-:W-:Y:S04]  /*203d0*/  FFMA.FTZ R180, R180, R32, R33 ;  /* 0x00000020b4b47223 */ /* 0x000fe80000010021 */
[----:B------:R-:W-:Y:S03]  /*203e0*/  FADD.FTZ R0, R252, R180 ;  /* 0x000000b4fc007221 */ /* 0x000fe60000010000 */
[----:B------:R-:W-:Y:S01]  /*203f0*/  LDSM.16.MT88.4 R32, [R226+0x1100] ;  /* 0x00110000e220783b */ /* 0x000fe20000004200 */
[----:B------:R-:W-:Y:S01]  /*20400*/  MOV R252, R192 ;  /* 0x000000c000fc7202 */ /* 0x000fe20000000f00 */
[----:B------:R-:W-:Y:S01]  /*20410*/  FADD.FTZ R0, R47, R0 ;  /* 0x000000002f007221 */ /* 0x000fe20000010000 */
[----:B------:R-:W-:Y:S03]  /*20420*/  MOV R180, R195 ;  /* 0x000000c300b47202 */ /* 0x000fe60000000f00 */
[----:B----4-:R-:W-:Y:S02]  /*20430*/  FADD.FTZ R2, R50, R0 ;  /* 0x0000000032027221 */ /* 0x010fe40000010000 */
[----:B------:R-:W-:Y:S01]  /*20440*/  LDSM.16.MT88.4 R36, [R228+0x1100] ;  /* 0x00110000e424783b */ /* 0x000fe20000004200 */
        /* <DEDUP_REMOVED lines=41> */
[-C--:B------:R-:W-:Y:S04]  /*206e0*/  HMMA.16816.F32 R76, R28, R26.reuse, R76 ;  /* 0x0000001a1c4c723c */ /* 0x080fe8000000184c */
[----:B------:R-:W-:Y:S01]  /*206f0*/  FADD.FTZ R25, R51, R25 ;  /* 0x0000001933197221 */ /* 0x000fe20000010000 */
[----:B------:R-:W-:Y:S01]  /*20700*/  MOV R214, R198 ;  /* 0x000000c600d67202 */ /* 0x000fe20000000f00 */
[----:B------:R-:W-:Y:S01]  /*20710*/  FADD.FTZ R3, R216, R44 ;  /* 0x0000002cd8037221 */ /* 0x000fe20000010000 */
[----:B------:R-:W-:Y:S01]  /*20720*/  MOV R216, R197 ;  /* 0x000000c500d87202 */ /* 0x000fe20000000f00 */
[C---:B------:R-:W-:Y:S04]  /*20730*/  HMMA.16816.F32 R80, R20.reuse, R26, R80 ;  /* 0x0000001a1450723c */ /* 0x040fe80000001850 */
[----:B------:R-:W-:Y:S02]  /*20740*/  FADD.FTZ R25, R48, R25 ;  /* 0x0000001930197221 */ /* 0x000fe40000010000 */
[----:B------:R-:W-:Y:S01]  /*20750*/  FADD.FTZ R24, R213, R181 ;  /* 0x000000b5d5187221 */ /* 0x000fe20000010000 */
[----:B------:R-:W-:Y:S01]  /*20760*/  F2FP.PACK_AB R26, R212, R60 ;  /* 0x0000003cd41a723e */ /* 0x000fe200000000ff */
[-C--:B--2---:R-:W-:Y:S04]  /*20770*/  HMMA.16816.F32 R84, R20, R32.reuse, R84 ;  /* 0x000000201454723c */ /* 0x084fe80000001854 */
[----:B------:R-:W-:Y:S01]  /*20780*/  FADD.FTZ R24, R46, R24 ;  /* 0x000000182e187221 */ /* 0x000fe20000010000 */
[----:B------:R-:W-:Y:S01]  /*20790*/  F2FP.PACK_AB R27, R52, R62 ;  /* 0x0000003e341b723e */ /* 0x000fe200000000ff */
[----:B------:R-:W-:Y:S01]  /*207a0*/  LDSM.16.MT88.4 R44, [R226+0x3900] ;  /* 0x00390000e22c783b */ /* 0x000fe20000004200 */
[----:B------:R-:W-:Y:S01]  /*207b0*/  FADD.FTZ R53, R201, R25 ;  /* 0x00000019c9357221 */ /* 0x000fe20000010000 */
[C---:B------:R-:W-:Y:S04]  /*207c0*/  HMMA.16816.F32 R88, R28.reuse, R32, R88 ;  /* 0x000000201c58723c */ /* 0x040fe80000001858 */
[----:B------:R-:W-:Y:S01]  /*207d0*/  FADD.FTZ R0, R49, R24 ;  /* 0x0000001831007221 */ /* 0x000fe20000010000 */
[----:B------:R-:W-:Y:S01]  /*207e0*/  F2FP.PACK_AB R24, R57, R56 ;  /* 0x000000383918723e */ /* 0x000fe200000000ff */
[----:B------:R-:W-:Y:S01]  /*207f0*/  LDSM.16.MT88.4 R48, [R228+0x3900] ;  /* 0x00390000e430783b */ /* 0x000fe20000004200 */
[----:B------:R-:W-:Y:S01]  /*20800*/  F2FP.PACK_AB R25, R59, R58 ;  /* 0x0000003a3b19723e */ /* 0x000fe200000000ff */
[-C--:B------:R-:W-:Y:S04]  /*20810*/  HMMA.16816.F32 R92, R28, R34.reuse, R92 ;  /* 0x000000221c5c723c */ /* 0x080fe8000000185c */
[----:B------:R-:W-:Y:S01]  /*20820*/  MOV R213, R199 ;  /* 0x000000c700d57202 */ /* 0x000fe20000000f00 */
[----:B------:R-:W-:Y:S01]  /*20830*/  FADD.FTZ R3, R217, R3 ;  /* 0x00000003d9037221 */ /* 0x000fe20000010000 */
[----:B------:R-:W-:Y:S02]  /*20840*/  MOV R181, R196 ;  /* 0x000000c400b57202 */ /* 0x000fe40000000f00 */
[C---:B------:R-:W-:Y:S01]  /*20850*/  HMMA.16816.F32 R96, R20.reuse, R34, R96 ;  /* 0x000000221460723c */ /* 0x040fe20000001860 */
[----:B------:R-:W1:Y:S03]  /*20860*/  LDSM.16.MT88.4 R32, [R226+0x1900] ;  /* 0x00190000e220783b */ /* 0x000e660000004200 */
[----:B------:R-:W-:Y:S01]  /*20870*/  MOV R217, R203 ;  /* 0x000000cb00d97202 */ /* 0x000fe20000000f00 */
[----:B------:R-:W-:Y:S02]  /*20880*/  FADD.FTZ R54, R218, R3 ;  /* 0x00000003da367221 */ /* 0x000fe40000010000 */
[----:B------:R-:W-:Y:S01]  /*20890*/  FADD.FTZ R3, R202, R2 ;  /* 0x00000002ca037221 */ /* 0x000fe20000010000 */
[-C--:B---3--:R-:W-:Y:S04]  /*208a0*/  HMMA.16816.F32 R100, R20, R36.reuse, R100 ;  /* 0x000000241464723c */ /* 0x088fe80000001864 */
[----:B------:R-:W-:Y:S02]  /*208b0*/  FADD.FTZ R3, R217, R3 ;  /* 0x00000003d9037221 */ /* 0x000fe40000010000 */
[----:B------:R-:W-:Y:S02]  /*208c0*/  FADD.FTZ R2, R200, R0 ;  /* 0x00000000c8027221 */ /* 0x000fe40000010000 */
[C---:B------:R-:W-:Y:S04]  /*208d0*/  HMMA.16816.F32 R104, R28.reuse, R36, R104 ;  /* 0x000000241c68723c */ /* 0x040fe80000001868 */
[----:B------:R-:W-:Y:S02]  /*208e0*/  FADD.FTZ R3, R180, R3 ;  /* 0x00000003b4037221 */ /* 0x000fe40000010000 */
[----:B------:R-:W-:Y:S02]  /*208f0*/  FADD.FTZ R0, R210, R54 ;  /* 0x00000036d2007221 */ /* 0x000fe40000010000 */
[-C--:B------:R-:W-:Y:S04]  /*20900*/  HMMA.16816.F32 R108, R28, R38.reuse, R108 ;  /* 0x000000261c6c723c */ /* 0x080fe8000000186c */
[----:B------:R-:W-:Y:S04]  /*20910*/  FADD.FTZ R2, R216, R2 ;  /* 0x00000002d8027221 */ /* 0x000fe80000010000 */
[C---:B------:R-:W-:Y:S01]  /*20920*/  HMMA.16816.F32 R112, R20.reuse, R38, R112 ;  /* 0x000000261470723c */ /* 0x040fe20000001870 */
[----:B------:R-:W-:Y:S03]  /*20930*/  LDSM.16.MT88.4 R36, [R227+0x1900] ;  /* 0x00190000e324783b */ /* 0x000fe60000004200 */
[----:B------:R-:W-:Y:S04]  /*20940*/  FADD.FTZ R2, R63, R2 ;  /* 0x000000023f027221 */ /* 0x000fe80000010000 */
[-C--:B----4-:R-:W-:Y:S08]  /*20950*/  HMMA.16816.F32 R116, R20, R40.reuse, R116 ;  /* 0x000000281474723c */ /* 0x090ff00000001874 */
        /* <DEDUP_REMOVED lines=42> */
[----:B------:R-:W-:Y:S04]  /*20c00*/  FADD.FTZ R8, R189, R8 ;  /* 0x00000008bd087221 */ /* 0x000fe80000010000 */
        /* <DEDUP_REMOVED lines=20> */
[----:B------:R-:W-:Y:S01]  /*20d50*/  FADD.FTZ R4, R187, R2 ;  /* 0x00000002bb047221 */ /* 0x000fe20000010000 */
[----:B------:R-:W-:Y:S01]  /*20d60*/  MOV R187, R182 ;  /* 0x000000b600bb7202 */ /* 0x000fe20000000f00 */
        /* <DEDUP_REMOVED lines=15> */
[----:B------:R-:W-:Y:S01]  /*20e60*/  STL [R1], R4 ;  /* 0x0000000401007387 */ /* 0x000fe20000100800 */
        /* <DEDUP_REMOVED lines=10> */
.L_x_1676:
[----:B-1----:R-:W2:Y:S04]  /*20f10*/  LDL.LU R5, [R1] ;  /* 0x0000000001057983 */ /* 0x002ea80000300800 */
        /* <DEDUP_REMOVED lines=182> */
[----:B------:R-:W-:Y:S02]  /*21a80*/  @P1 FFMA.FTZ R63, R2, R184, R6 ;  /* 0x000000b8023f1223 */ /* 0x000fe40000010006 */
[----:B------:R-:W-:Y:S02]  /*21a90*/  @P0 FFMA.FTZ R64, R0, R182, R3 ;  /* 0x000000b600400223 */ /* 0x000fe40000010003 */
.L_x_1586:
[----:B------:R-:W-:Y:S01]  /*21aa0*/  USHF.R.S32.HI UR8, URZ, 0x1f, UR16 ;  /* 0x0000001f3f087899 */ /* 0x000fe20008011410 */
[----:B------:R-:W-:Y:S05]  /*21ab0*/  @P4 BRA `(.L_x_1678) ;  /* 0x00001dc000004947 */ /* 0x000fea0003800000 */
[----:B------:R-:W1:Y:S01]  /*21ac0*/  S2R R66, SR_TID.X ;  /* 0x0000000000427919 */ /* 0x000e620000002100 */
[----:B------:R-:W-:Y:S01]  /*21ad0*/  F2FP.PACK_AB R57, R57, R192 ;  /* 0x000000c03939723e */ /* 0x000fe200000000ff */
[----:B------:R-:W-:Y:S01]  /*21ae0*/  ULDC.64 UR6, c[0x0][0x500] ;  /* 0x0001400000067ab9 */ /* 0x000fe20000000a00 */
[----:B------:R-:W-:Y:S01]  /*21af0*/  F2FP.PACK_AB R56, R56, R194 ;  /* 0x000000c23838723e */ /* 0x000fe200000000ff */
[----:B------:R-:W-:Y:S01]  /*21b00*/  UISETP.NE.U32.AND UP1, UPT, URZ, UR6, UPT ;  /* 0x000000063f00728c */ /* 0x000fe2000bf25070 */
[----:B------:R-:W-:Y:S01]  /*21b10*/  F2FP.PACK_AB R7, R205, R204 ;  /* 0x000000cccd07723e */ /* 0x000fe200000000ff */
[----:B------:R-:W-:Y:S01]  /*21b20*/  ULDC.64 UR4, c[0x0][0x508] ;  /* 0x0001420000047ab9 */ /* 0x000fe20000000a00 */
[----:B------:R-:W-:Y:S01]  /*21b30*/  F2FP.PACK_AB R52, R52, R206 ;  /* 0x000000ce3434723e */ /* 0x000fe200000000ff */
[----:B------:R-:W-:Y:S01]  /*21b40*/  UISETP.NE.AND.EX UP1, UPT, URZ, UR7, UPT, UP1 ;  /* 0x000000073f00728c */ /* 0x000fe2000bf25310 */
[----:B------:R-:W-:Y:S01]  /*21b50*/  F2FP.PACK_AB R58, R58, R196 ;  /* 0x000000c43a3a723e */ /* 0x000fe200000000ff */
[----:B------:R-:W-:Y:S01]  /*21b60*/  UISETP.NE.U32.AND UP0, UPT, URZ, UR4, UPT ;  /* 0x000000043f00728c */ /* 0x000fe2000bf05070 */
[----:B------:R-:W-:Y:S01]  /*21b70*/  F2FP.PACK_AB R198, R199, R198 ;  /* 0x000000c6c7c6723e */ /* 0x000fe200000000ff */
[----:B------:R-:W-:Y:S01]  /*21b80*/  ULDC.64 UR6, c[0x0][0x500] ;  /* 0x0001400000067ab9 */ /* 0x000fe20000000a00 */
[----:B------:R-:W-:Y:S01]  /*21b90*/  F2FP.PACK_AB R55, R55, R200 ;  /* 0x000000c83737723e */ /* 0x000fe200000000ff */
[----:B------:R-:W-:Y:S01]  /*21ba0*/  UMOV UR4, 0x4 ;  /* 0x0000000400047882 */ /* 0x000fe20000000000 */
[----:B------:R-:W-:Y:S01]  /*21bb0*/  F2FP.PACK_AB R202, R203, R202 ;  /* 0x000000cacbca723e */ /* 0x000fe200000000ff */
[----:B------:R-:W-:Y:S01]  /*21bc0*/  UIMAD.WIDE UR6, UR26, UR4, UR6 ;  /* 0x000000041a0672a5 */ /* 0x000fe2000f8e0206 */
[----:B------:R-:W-:Y:S01]  /*21bd0*/  F2FP.PACK_AB R51, R51, R132 ;  /* 0x000000843333723e */ /* 0x000fe200000000ff */
[----:B------:R-:W-:Y:S01]  /*21be0*/  UISETP.NE.AND.EX UP0, UPT, URZ, UR5, UPT, UP0 ;  /* 0x000000053f00728c */ /* 0x000fe2000bf05300 */
        /* <DEDUP_REMOVED lines=99> */
[----:B--2---:R-:W-:Y:S01]  /*22220*/  IMAD.IADD R8, R7, 0x1, R2 ;  /* 0x0000000107087824 */ /* 0x004fe200078e0202 */
[----:B------:R-:W-:Y:S01]  /*22230*/  STS [R6+0x80], R49 ;  /* 0x0000803106007388 */ /* 0x000fe20000000800 */
[----:B------:R-:W-:Y:S02]  /*22240*/  F2FP.PACK_AB R13, R13, R122 ;  /* 0x0000007a0d0d723e */ /* 0x000fe400000000ff */
[----:B-----5:R-:W-:Y:S01]  /*22250*/  F2FP.PACK_AB R10, R125, R124 ;  /* 0x0000007c7d0a723e */ /* 0x020fe200000000ff */
[----:B------:R-:W-:Y:S01]  /*22260*/  STS [R6+0x480], R48 ;  /* 0x0004803006007388 */ /* 0x000fe20000000800 */
[----:B------:R-:W-:-:S02]  /*22270*/  F2FP.PACK_AB R9, R127, R126 ;  /* 0x0000007e7f09723e */ /* 0x000fc400000000ff */
[----:B------:R-:W-:Y:S01]  /*22280*/  PLOP3.LUT P0, PT, PT, PT, UP1, 0x80, 0x0 ;  /* 0x000000000000781c */ /* 0x000fe20003f0f018 */
[----:B------:R1:W-:Y:S01]  /*22290*/  STS [R8+0x400], R5 ;  /* 0x0004000508007388 */ /* 0x0003e20000000800 */
[----:B------:R-:W-:-:S03]  /*222a0*/  PLOP3.LUT P1, PT, PT, PT, UP0, 0x80, 0x0 ;  /* 0x000000000000781c */ /* 0x000fc60003f2f008 */
        /* <DEDUP_REMOVED lines=37> */
[----:B-1----:R-:W-:-:S03]  /*22500*/  IMAD.U32 R4, RZ, RZ, UR6 ;  /* 0x00000006ff047e24 */ /* 0x002fc6000f8e00ff */
        /* <DEDUP_REMOVED lines=9> */
[----:B------:R2:W-:Y:S01]  /*225a0*/  STS [R7+0x6400], R9 ;  /* 0x0064000907007388 */ /* 0x0005e20000000800 */
[----:B-1----:R-:W-:-:S03]  /*225b0*/  IMAD.U32 R5, RZ, RZ, UR7 ;  /* 0x00000007ff057e24 */ /* 0x002fc6000f8e00ff */
[----:B------:R-:W-:Y:S06]  /*225c0*/  BAR.SYNC.DEFER_BLOCKING 0x1, 0x80 ;  /* 0x0042000000007b1d */ /* 0x000fec0000010000 */
[----:B------:R-:W-:Y:S02]  /*225d0*/  ULDC.64 UR6, c[0x0][0x508] ;  /* 0x0001420000067ab9 */ /* 0x000fe40000000a00 */
[----:B------:R-:W-:Y:S01]  /*225e0*/  @UP0 UIMAD.WIDE UR6, UR26, UR4, UR6 ;  /* 0x000000041a0602a5 */ /* 0x000fe2000f8e0206 */
[----:B------:R-:W3:Y:S01]  /*225f0*/  @P0 LDG.E R0, [R4.64] ;  /* 0x0000001c04000981 */ /* 0x000ee2000c1e1900 */
[----:B------:R-:W-:-:S04]  /*22600*/  IMAD.MOV.U32 R17, RZ, RZ, c[0x0][0x388] ;  /* 0x0000e200ff117624 */ /* 0x000fc800078e00ff */
[----:B------:R-:W-:Y:S02]  /*22610*/  IMAD.U32 R2, RZ, RZ, UR6 ;  /* 0x00000006ff027e24 */ /* 0x000fe4000f8e00ff */
[----:B------:R-:W-:-:S05]  /*22620*/  IMAD.U32 R3, RZ, RZ, UR7 ;  /* 0x00000007ff037e24 */ /* 0x000fca000f8e00ff */
[----:B------:R1:W5:Y:S02]  /*22630*/  @P1 LDG.E R17, [R2.64] ;  /* 0x0000001c02111981 */ /* 0x000364000c1e1900 */
[----:B-1----:R-:W-:Y:S02]  /*22640*/  CS2R R2, SRZ ;  /* 0x0000000000027805 */ /* 0x002fe4000001ff00 */
[--C-:B---3--:R-:W-:Y:S01]  /*22650*/  @P0 SHF.R.S32.HI R3, RZ, 0x1f, R0.reuse ;  /* 0x0000001fff030819 */ /* 0x108fe20000011400 */
[----:B------:R-:W-:Y:S01]  /*22660*/  @P0 IMAD.MOV.U32 R2, RZ, RZ, R0 ;  /* 0x000000ffff020224 */ /* 0x000fe200078e0000 */
[----:B------:R-:W-:Y:S05]  /*22670*/  @P1 BRA `(.L_x_1679) ;  /* 0x0000004000001947 */ /* 0x000fea0003800000 */
[----:B--2---:R-:W-:Y:S05]  /*22680*/  @!P0 BRA `(.L_x_1679) ;  /* 0x0000003000008947 */ /* 0x004fea0003800000 */
[----:B------:R1:W2:Y:S04]  /*22690*/  LDG.E R0, [R4.64] ;  /* 0x0000001c04007981 */ /* 0x0002a8000c1e1900 */
[----:B-1----:R-:W2:Y:S02]  /*226a0*/  LDG.E R4, [R4.64+0x4] ;  /* 0x0000041c04047981 */ /* 0x002ea4000c1e1900 */
[----:B--2--5:R-:W-:-:S02]  /*226b0*/  IADD3 R17, -R0, R4, RZ ;  /* 0x0000000400117210 */ /* 0x024fc40007ffe1ff */
.L_x_1679:
[----:B--2---:R-:W-:Y:S01]  /*226c0*/  LOP3.LUT R6, R60, 0xffffffe0, RZ, 0xc0, !PT ;  /* 0xffffffe03c067812 */ /* 0x004fe200078ec0ff */
[----:B------:R-:W1:Y:S01]  /*226d0*/  R2UR UR5, R3 ;  /* 0x00000000030573c2 */ /* 0x000e6200000e0000 */
[----:B------:R-:W-:Y:S01]  /*226e0*/  IMAD.MOV.U32 R5, RZ, RZ, c[0x0][0x4e8] ;  /* 0x00013a00ff057624 */ /* 0x000fe200078e00ff */
[----:B------:R-:W-:Y:S01]  /*226f0*/  SHF.R.S32.HI R4, RZ, 0x1f, R59 ;  /* 0x0000001fff047819 */ /* 0x000fe2000001143b */
[----:B------:R-:W2:Y:S01]  /*22700*/  S2R R76, SR_CTAID.X ;  /* 0x00000000004c7919 */ /* 0x000ea20000002500 */
[----:B------:R-:W-:Y:S01]  /*22710*/  IMAD.IADD R6, R66, 0x1, -R6 ;  /* 0x0000000142067824 */ /* 0x000fe200078e0a06 */
[----:B------:R-:W-:Y:S01]  /*22720*/  LEA.HI R0, R32, R32, RZ, 0x1 ;  /* 0x0000002020007211 */ /* 0x000fe200078f08ff */
[----:B------:R-:W-:Y:S01]  /*22730*/  ULDC.64 UR6, c[0x0][0x490] ;  /* 0x0001240000067ab9 */ /* 0x000fe20000000a00 */
[----:B------:R-:W-:Y:S01]  /*22740*/  LEA.HI R4, R4, R59, RZ, 0x2 ;  /* 0x0000003b04047211 */ /* 0x000fe200078f10ff */
[----:B------:R-:W3:Y:S01]  /*22750*/  R2UR UR10, R2 ;  /* 0x00000000020a73c2 */ /* 0x000ee200000e0000 */
[----:B------:R-:W-:Y:S01]  /*22760*/  SHF.R.S32.HI R8, RZ, 0x1f, R6 ;  /* 0x0000001fff087819 */ /* 0x000fe20000011406 */
[----:B------:R-:W-:Y:S01]  /*22770*/  ULDC UR9, c[0x0][0x3a4] ;  /* 0x0000e90000097ab9 */ /* 0x000fe20000000800 */
[----:B------:R-:W-:Y:S01]  /*22780*/  ISETP.NE.AND P1, PT, R5, 0x1, PT ;  /* 0x000000010500780c */ /* 0x000fe20003f25270 */
[----:B-----5:R-:W-:Y:S01]  /*22790*/  IMAD R17, R17, c[0x0][0x4e8], RZ ;  /* 0x00013a0011117a24 */ /* 0x020fe200078e02ff */
[C---:B------:R-:W-:Y:S01]  /*227a0*/  LOP3.LUT R5, R0.reuse, 0x1ffffffe, RZ, 0xc0, !PT ;  /* 0x1ffffffe00057812 */ /* 0x040fe200078ec0ff */
[----:B------:R-:W-:Y:S01]  /*227b0*/  IMAD.SHL.U32 R0, R0, 0x20, RZ ;  /* 0x0000002000007824 */ /* 0x000fe200078e00ff */
[----:B------:R-:W-:Y:S01]  /*227c0*/  LOP3.LUT R4, R4, 0xffffffc, RZ, 0xc0, !PT ;  /* 0x0ffffffc04047812 */ /* 0x000fe200078ec0ff */
[----:B------:R4:W1:Y:S01]  /*227d0*/  R2UR UR11, R3 ;  /* 0x00000000030b73c2 */ /* 0x00086200000e0000 */
[----:B------:R-:W-:Y:S01]  /*227e0*/  LEA.HI R8, R8, R6, RZ, 0x2 ;  /* 0x0000000608087211 */ /* 0x000fe200078f10ff */
[----:B------:R-:W-:Y:S01]  /*227f0*/  IMAD.IADD R7, R32, 0x1, -R5 ;  /* 0x0000000120077824 */ /* 0x000fe200078e0a05 */
[----:B------:R-:W-:Y:S01]  /*22800*/  LOP3.LUT R0, R0, 0xffffffc0, RZ, 0xc0, !PT ;  /* 0xffffffc000007812 */ /* 0x000fe200078ec0ff */
[----:B------:R-:W-:Y:S01]  /*22810*/  IMAD.IADD R4, R59, 0x1, -R4 ;  /* 0x000000013b047824 */ /* 0x000fe200078e0a04 */
[----:B------:R-:W-:Y:S01]  /*22820*/  SHF.R.S32.HI R5, RZ, 0x2, R8 ;  /* 0x00000002ff057819 */ /* 0x000fe20000011408 */
[----:B------:R-:W-:Y:S01]  /*22830*/  BSSY B0, `(.L_x_1680) ;  /* 0x000008d000007945 */ /* 0x000fe20003800000 */
[----:B------:R-:W-:Y:S01]  /*22840*/  LOP3.LUT P0, RZ, R6, 0x3, RZ, 0xc0, !PT ;  /* 0x0000000306ff7812 */ /* 0x000fe2000780c0ff */
[----:B------:R-:W-:Y:S01]  /*22850*/  IMAD R0, R7, 0x8, R0 ;  /* 0x0000000807007824 */ /* 0x000fe200078e0200 */
[----:B-1----:R-:W-:Y:S01]  /*22860*/  UMOV UR11, UR5 ;  /* 0x00000005000b7c82 */ /* 0x002fe20008000000 */
[----:B------:R-:W-:Y:S01]  /*22870*/  IMAD R15, R4, 0x10, R5 ;  /* 0x00000010040f7824 */ /* 0x000fe200078e0205 */
[----:B------:R1:W1:Y:S02]  /*22880*/  R2UR UR4, R2 ;  /* 0x00000000020473c2 */ /* 0x00026400000e0000 */
[----:B-1----:R-:W-:Y:S01]  /*22890*/  UIMAD UR4, UR8, UR6, URZ ;  /* 0x00000006080472a4 */ /* 0x002fe2000f8e023f */
[-C--:B------:R-:W-:Y:S01]  /*228a0*/  LEA.HI R5, R65, R66.reuse, RZ, 0x3 ;  /* 0x0000004241057211 */ /* 0x080fe200078f18ff */
[----:B------:R-:W-:Y:S01]  /*228b0*/  IMAD.IADD R4, R15, 0x1, R0 ;  /* 0x000000010f047824 */ /* 0x000fe200078e0200 */
[----:B------:R-:W-:Y:S01]  /*228c0*/  LEA.HI R21, R65, R66, RZ, 0x6 ;  /* 0x0000004241157211 */ /* 0x000fe200078f30ff */
[----:B---3--:R-:W-:Y:S01]  /*228d0*/  UIMAD.WIDE.U32 UR10, UR16, UR6, UR10 ;  /* 0x00000006100a72a5 */ /* 0x008fe2000f8e000a */
[----:B------:R-:W-:Y:S01]  /*228e0*/  LOP3.LUT R6, R5, 0xfffffff8, RZ, 0xc0, !PT ;  /* 0xfffffff805067812 */ /* 0x000fe200078ec0ff */
[----:B--2---:R-:W-:Y:S01]  /*228f0*/  IMAD R4, R76, 0x80, R4 ;  /* 0x000000804c047824 */ /* 0x004fe200078e0204 */
[----:B------:R-:W1:Y:S01]  /*22900*/  R2UR UR14, R2 ;  /* 0x00000000020e73c2 */ /* 0x000e6200000e0000 */
[----:B------:R-:W-:Y:S01]  /*22910*/  USHF.R.S32.HI UR6, URZ, 0x1f, UR26 ;  /* 0x0000001f3f067899 */ /* 0x000fe2000801141a */
[----:B------:R-:W-:Y:S01]  /*22920*/  SHF.R.S32.HI R19, RZ, 0x3, R5 ;  /* 0x00000003ff137819 */ /* 0x000fe20000011405 */
[----:B------:R-:W-:Y:S01]  /*22930*/  UIMAD UR7, UR16, UR7, UR4 ;  /* 0x00000007100772a4 */ /* 0x000fe2000f8e0204 */
[----:B------:R-:W-:Y:S01]  /*22940*/  IMAD.MOV.U32 R0, RZ, RZ, R4 ;  /* 0x000000ffff007224 */ /* 0x000fe200078e0004 */
[----:B------:R-:W-:Y:S01]  /*22950*/  USEL UR6, UR6, URZ, !UP1 ;  /* 0x0000003f06067287 */ /* 0x000fe2000c800000 */
[----:B------:R-:W-:Y:S01]  /*22960*/  IMAD.IADD R6, R66, 0x1, -R6 ;  /* 0x0000000142067824 */ /* 0x000fe200078e0a06 */
[----:B------:R-:W-:Y:S01]  /*22970*/  ULDC.64 UR4, c[0x0][0x498] ;  /* 0x0001260000047ab9 */ /* 0x000fe20000000a00 */
[----:B------:R-:W2:Y:S01]  /*22980*/  R2UR UR13, R3 ;  /* 0x00000000030d73c2 */ /* 0x000ea200000e0000 */
[----:B------:R-:W-:Y:S01]  /*22990*/  UIADD3 UR11, UR11, UR7, URZ ;  /* 0x000000070b0b7290 */ /* 0x000fe2000fffe03f */
[----:B------:R-:W-:Y:S01]  /*229a0*/  IMAD R15, R76, 0x80, R15 ;  /* 0x000000804c0f7824 */ /* 0x000fe200078e020f */
[----:B------:R-:W-:-:S02]  /*229b0*/  USEL UR26, UR26, URZ, !UP1 ;  /* 0x0000003f1a1a7287 */ /* 0x000fc4000c800000 */
[----:B------:R-:W-:Y:S02]  /*229c0*/  UIMAD UR7, UR6, UR4, URZ ;  /* 0x00000004060772a4 */ /* 0x000fe4000f8e023f */
[----:B------:R-:W-:Y:S01]  /*229d0*/  UIMAD.WIDE.U32 UR18, UR26, UR4, UR10 ;  /* 0x000000041a1272a5 */ /* 0x000fe2000f8e000a */
[----:B------:R3:W4:Y:S01]  /*229e0*/  R2UR UR12, R2 ;  /* 0x00000000020c73c2 */ /* 0x00072200000e0000 */
[----:B------:R-:W-:Y:S02]  /*229f0*/  UIMAD UR7, UR26, UR5, UR7 ;  /* 0x000000051a0772a4 */ /* 0x000fe4000f8e0207 */
[----:B------:R-:W-:Y:S02]  /*22a00*/  ULDC UR10, c[0x0][0x3a0] ;  /* 0x0000e800000a7ab9 */ /* 0x000fe40000000800 */
[----:B------:R-:W-:Y:S02]  /*22a10*/  ULDC.64 UR4, c[0x0][0x3e8] ;  /* 0x0000fa0000047ab9 */ /* 0x000fe40000000a00 */
[----:B------:R-:W-:Y:S01]  /*22a20*/  UIMAD UR8, UR8, UR4, URZ ;  /* 0x00000004080872a4 */ /* 0x000fe2000f8e023f */
[----:B------:R4:W1:Y:S02]  /*22a30*/  R2UR UR15, R3 ;  /* 0x00000000030f73c2 */ /* 0x00086400000e0000 */
[----:B-1----:R-:W-:-:S02]  /*22a40*/  UIMAD.WIDE.U32 UR14, UR14, UR10, URZ ;  /* 0x0000000a0e0e72a5 */ /* 0x002fc4000f8e003f */
[----:B------:R-:W-:Y:S02]  /*22a50*/  UIMAD UR5, UR16, UR5, UR8 ;  /* 0x00000005100572a4 */ /* 0x000fe4000f8e0208 */
[----:B--2---:R-:W-:Y:S01]  /*22a60*/  UIMAD UR10, UR13, UR10, URZ ;  /* 0x0000000a0d0a72a4 */ /* 0x004fe2000f8e023f */
[----:B---3--:R-:W-:-:S03]  /*22a70*/  @P1 IMAD.HI.U32 R2, R4, c[0x0][0x4ec], RZ ;  /* 0x00013b0004021a27 */ /* 0x008fc600078e00ff */
[----:B----4-:R-:W-:Y:S02]  /*22a80*/  UIMAD UR9, UR12, UR9, UR10 ;  /* 0x000000090c0972a4 */ /* 0x010fe4000f8e020a */
[----:B------:R-:W-:Y:S02]  /*22a90*/  @P1 SHF.R.U32.HI R0, RZ, c[0x0][0x4f0], R2 ;  /* 0x00013c00ff001a19 */ /* 0x000fe40000011602 */
[----:B------:R-:W-:Y:S02]  /*22aa0*/  UIADD3 UR15, UR15, UR9, URZ ;  /* 0x000000090f0f7290 */ /* 0x000fe4000fffe03f */
[--C-:B------:R-:W-:Y:S01]  /*22ab0*/  SHF.R.S32.HI R3, RZ, 0x1f, R0.reuse ;  /* 0x0000001fff037819 */ /* 0x100fe20000011400 */
[----:B------:R-:W-:Y:S01]  /*22ac0*/  IMAD.MOV R2, RZ, RZ, -R0 ;  /* 0x000000ffff027224 */ /* 0x000fe200078e0a00 */
[----:B------:R-:W-:Y:S01]  /*22ad0*/  IADD3 R8, P2, R0, UR18, RZ ;  /* 0x0000001200087c10 */ /* 0x000fe2000ff5e0ff */
[----:B------:R-:W-:Y:S01]  /*22ae0*/  IMAD.SHL.U32 R0, R19, 0x40, RZ ;  /* 0x0000004013007824 */ /* 0x000fe200078e00ff */
[----:B------:R-:W-:Y:S01]  /*22af0*/  UIMAD.WIDE.U32 UR16, UR16, UR4, UR14 ;  /* 0x00000004101072a5 */ /* 0x000fe2000f8e000e */
[----:B------:R-:W-:-:S02]  /*22b00*/  IMAD R4, R2, c[0x0][0x4e8], R4 ;  /* 0x00013a0002047a24 */ /* 0x000fc400078e0204 */
[----:B------:R-:W-:Y:S01]  /*22b10*/  IMAD.U32 R2, RZ, RZ, UR7 ;  /* 0x00000007ff027e24 */ /* 0x000fe2000f8e00ff */
[----:B------:R-:W-:Y:S01]  /*22b20*/  LOP3.LUT R0, R0, 0x1c0, RZ, 0xc0, !PT ;  /* 0x000001c000007812 */ /* 0x000fe200078ec0ff */
[----:B------:R-:W-:-:S03]  /*22b30*/  UIADD3 UR17, UR17, UR5, URZ ;  /* 0x0000000511117290 */ /* 0x000fc6000fffe03f */
[----:B------:R-:W-:Y:S01]  /*22b40*/  IADD3.X R9, R3, UR19, R2, P2, !PT ;  /* 0x0000001303097c10 */ /* 0x000fe200097fe402 */
[----:B------:R-:W-:Y:S01]  /*22b50*/  ULDC.64 UR4, c[0x0][0x3f0] ;  /* 0x0000fc0000047ab9 */ /* 0x000fe20000000a00 */
[C---:B------:R-:W-:Y:S01]  /*22b60*/  LEA R2, R6.reuse, R19, 0x4 ;  /* 0x0000001306027211 */ /* 0x040fe200078e20ff */
[----:B------:R-:W-:Y:S01]  /*22b70*/  IMAD.SHL.U32 R6, R6, 0x8, RZ ;  /* 0x0000000806067824 */ /* 0x000fe200078e00ff */
[----:B------:R-:W-:Y:S01]  /*22b80*/  SHF.R.U32.HI R7, RZ, 0x3, R0 ;  /* 0x00000003ff077819 */ /* 0x000fe20000011600 */
[----:B------:R-:W-:Y:S01]  /*22b90*/  UIMAD UR6, UR6, UR4, URZ ;  /* 0x00000004060672a4 */ /* 0x000fe2000f8e023f */
[----:B------:R-:W-:Y:S01]  /*22ba0*/  ISETP.GE.OR P2, PT, R15, R17, P0 ;  /* 0x000000110f00720c */ /* 0x000fe20000746670 */
[----:B------:R-:W-:Y:S01]  /*22bb0*/  IMAD R5, R76, 0x80, R2 ;  /* 0x000000804c057824 */ /* 0x000fe200078e0202 */
[----:B------:R-:W-:Y:S01]  /*22bc0*/  LOP3.LUT R0, R0, 0x38, R6, 0xf8, !PT ;  /* 0x0000003800007812 */ /* 0x000fe200078ef806 */
[----:B------:R-:W-:Y:S01]  /*22bd0*/  UIMAD.WIDE.U32 UR16, UR26, UR4, UR16 ;  /* 0x000000041a1072a5 */ /* 0x000fe2000f8e0010 */
[----:B------:R-:W-:Y:S01]  /*22be0*/  SHF.R.S32.HI R2, RZ, 0x1f, R4 ;  /* 0x0000001fff027819 */ /* 0x000fe20000011404 */
[----:B------:R-:W-:Y:S01]  /*22bf0*/  @P1 IMAD.HI.U32 R3, R5, c[0x0][0x4ec], RZ ;  /* 0x00013b0005031a27 */ /* 0x000fe200078e00ff */
[----:B------:R-:W-:Y:S01]  /*22c00*/  LOP3.LUT R20, R0, R7, RZ, 0x3c, !PT ;  /* 0x0000000700147212 */ /* 0x000fe200078e3cff */
[----:B------:R-:W-:-:S02]  /*22c10*/  UIMAD UR5, UR26, UR5, UR6 ;  /* 0x000000051a0572a4 */ /* 0x000fc4000f8e0206 */
[----:B------:R-:W-:Y:S02]  /*22c20*/  IMAD R0, R2, c[0x0][0x488], RZ ;  /* 0x0001220002007a24 */ /* 0x000fe400078e02ff */
[----:B------:R-:W-:Y:S01]  /*22c30*/  IMAD.MOV.U32 R14, RZ, RZ, R5 ;  /* 0x000000ffff0e7224 */ /* 0x000fe200078e0005 */
[----:B------:R-:W-:Y:S01]  /*22c40*/  @P1 SHF.R.U32.HI R14, RZ, c[0x0][0x4f0], R3 ;  /* 0x00013c00ff0e1a19 */ /* 0x000fe20000011603 */
[C---:B------:R-:W-:Y:S01]  /*22c50*/  IMAD.WIDE.U32 R2, R4.reuse, c[0x0][0x488], R8 ;  /* 0x0001220004027a25 */ /* 0x040fe200078e0008 */
[----:B------:R-:W-:Y:S01]  /*22c60*/  IADD3 R8, R15, 0x8, RZ ;  /* 0x000000080f087810 */ /* 0x000fe20007ffe0ff */
[----:B------:R-:W-:Y:S01]  /*22c70*/  UIADD3 UR5, UR17, UR5, URZ ;  /* 0x0000000511057290 */ /* 0x000fe2000fffe03f */
[----:B------:R-:W-:Y:S01]  /*22c80*/  SHF.R.S32.HI R9, RZ, 0x1f, R14 ;  /* 0x0000001fff097819 */ /* 0x000fe2000001140e */
[----:B------:R-:W-:Y:S01]  /*22c90*/  IMAD R0, R4, c[0x0][0x48c], R0 ;  /* 0x0001230004007a24 */ /* 0x000fe200078e0200 */
[----:B------:R-:W-:Y:S01]  /*22ca0*/  LEA R4, P1, R2, c[0x0][0x450], 0x2 ;  /* 0x0001140002047a11 */ /* 0x000fe200078210ff */
[----:B------:R-:W-:Y:S01]  /*22cb0*/  IMAD.MOV R7, RZ, RZ, -R14 ;  /* 0x000000ffff077224 */ /* 0x000fe200078e0a0e */
[----:B------:R-:W-:Y:S01]  /*22cc0*/  ISETP.GE.OR P3, PT, R8, R17, P0 ;  /* 0x000000110800720c */ /* 0x000fe20000766670 */
[----:B------:R-:W-:Y:S01]  /*22cd0*/  IMAD.IADD R0, R3, 0x1, R0 ;  /* 0x0000000103007824 */ /* 0x000fe200078e0200 */
[----:B------:R-:W-:Y:S01]  /*22ce0*/  MOV R3, UR17 ;  /* 0x0000001100037c02 */ /* 0x000fe20008000f00 */
[----:B------:R-:W-:Y:S01]  /*22cf0*/  IMAD R16, R9, c[0x0][0x3e0], RZ ;  /* 0x0000f80009107a24 */ /* 0x000fe200078e02ff */
[----:B------:R-:W-:Y:S01]  /*22d00*/  SHFL.IDX PT, R10, R4, RZ, 0x1c1f ;  /* 0x001c1fff040a7589 */ /* 0x000fe200000e0000 */
[----:B------:R-:W-:Y:S01]  /*22d10*/  IMAD R7, R7, c[0x0][0x4e8], R5 ;  /* 0x00013a0007077a24 */ /* 0x000fe200078e0205 */
[----:B------:R-:W-:Y:S01]  /*22d20*/  LEA.HI.X R0, R2, c[0x0][0x454], R0, 0x2, P1 ;  /* 0x0001150002007a11 */ /* 0x000fe200008f1400 */
[----:B------:R-:W-:Y:S01]  /*22d30*/  IMAD.U32 R2, RZ, RZ, UR16 ;  /* 0x00000010ff027e24 */ /* 0x000fe2000f8e00ff */
[----:B------:R-:W-:Y:S01]  /*22d40*/  SHFL.IDX PT, R8, R4, 0x1, 0x1c1f ;  /* 0x003c1f0004087f89 */ /* 0x000fe200000e0000 */
[----:B------:R-:W-:-:S02]  /*22d50*/  IMAD.U32 R3, RZ, RZ, UR5 ;  /* 0x00000005ff037e24 */ /* 0x000fc4000f8e00ff */
[C---:B------:R-:W-:Y:S01]  /*22d60*/  IMAD R18, R14.reuse, c[0x0][0x3e4], R16 ;  /* 0x0000f9000e127a24 */ /* 0x040fe200078e0210 */
[----:B------:R-:W1:Y:S01]  /*22d70*/  SHFL.IDX PT, R11, R0, RZ, 0x1c1f ;  /* 0x001c1fff000b7589 */ /* 0x000e6200000e0000 */
[----:B------:R-:W-:Y:S01]  /*22d80*/  IMAD.WIDE.U32 R2, R14, c[0x0][0x3e0], R2 ;  /* 0x0000f8000e027a25 */ /* 0x000fe200078e0002 */
[C---:B------:R-:W-:Y:S02]  /*22d90*/  IADD3 R14, R15.reuse, 0x40, RZ ;  /* 0x000000400f0e7810 */ /* 0x040fe40007ffe0ff */
[----:B------:R-:W2:Y:S01]  /*22da0*/  SHFL.IDX PT, R9, R0, 0x1, 0x1c1f ;  /* 0x003c1f0000097f89 */ /* 0x000ea200000e0000 */
[----:B------:R-:W-:Y:S01]  /*22db0*/  IADD3 R15, R15, 0x48, RZ ;  /* 0x000000480f0f7810 */ /* 0x000fe20007ffe0ff */
[----:B------:R-:W-:Y:S01]  /*22dc0*/  IMAD.SHL.U32 R16, R21, 0x8, RZ ;  /* 0x0000000815107824 */ /* 0x000fe200078e00ff */
[-C--:B------:R-:W-:Y:S01]  /*22dd0*/  ISETP.GE.OR P1, PT, R14, R17.reuse, P0 ;  /* 0x000000110e00720c */ /* 0x080fe20000726670 */
[----:B------:R-:W-:Y:S01]  /*22de0*/  SHFL.IDX PT, R12, R4, 0x2, 0x1c1f ;  /* 0x005c1f00040c7f89 */ /* 0x000fe200000e0000 */
[----:B------:R-:W-:Y:S01]  /*22df0*/  ISETP.GE.OR P0, PT, R15, R17, P0 ;  /* 0x000000110f00720c */ /* 0x000fe20000706670 */
[----:B------:R-:W-:Y:S01]  /*22e00*/  IMAD.IADD R3, R3, 0x1, R18 ;  /* 0x0000000103037824 */ /* 0x000fe200078e0212 */
[----:B------:R-:W-:Y:S01]  /*22e10*/  LOP3.LUT R15, R20, 0x7ffffe00, R16, 0xf8, !PT ;  /* 0x7ffffe00140f7812 */ /* 0x000fe200078ef810 */
[----:B------:R-:W3:Y:S02]  /*22e20*/  SHFL.IDX PT, R13, R0, 0x2, 0x1c1f ;  /* 0x005c1f00000d7f89 */ /* 0x000ee400000e0000 */
[----:B------:R-:W-:-:S02]  /*22e30*/  IMAD.WIDE.U32 R2, R7, c[0x0][0x3d8], R2 ;  /* 0x0000f60007027a25 */ /* 0x000fc400078e0002 */
[----:B------:R-:W-:Y:S04]  /*22e40*/  SHFL.IDX PT, R4, R4, 0x3, 0x1c1f ;  /* 0x007c1f0004047f89 */ /* 0x000fe800000e0000 */
[----:B------:R4:W4:Y:S04]  /*22e50*/  SHFL.IDX PT, R5, R0, 0x3, 0x1c1f ;  /* 0x007c1f0000057f89 */ /* 0x00092800000e0000 */
[----:B-1----:R1:W-:Y:S04]  /*22e60*/  @!P2 ST.E [R10.64], R61 ;  /* 0x0000003d0a00a985 */ /* 0x0023e8000c10191c */
[----:B--2---:R1:W-:Y:S04]  /*22e70*/  @!P3 ST.E [R8.64], R62 ;  /* 0x0000003e0800b985 */ /* 0x0043e8000c10191c */
[----:B---3--:R1:W-:Y:S01]  /*22e80*/  @!P1 ST.E [R12.64], R63 ;  /* 0x0000003f0c009985 */ /* 0x0083e2000c10191c */
[----:B----4-:R-:W-:-:S03]  /*22e90*/  SHF.R.S32.HI R0, RZ, 0x1f, R7 ;  /* 0x0000001fff007819 */ /* 0x010fc60000011407 */
[----:B------:R1:W-:Y:S01]  /*22ea0*/  @!P0 ST.E [R4.64], R64 ;  /* 0x0000004004008985 */ /* 0x0003e2000c10191c */
[----:B------:R-:W-:Y:S01]  /*22eb0*/  LEA R18, P0, R2, c[0x0][0x380], 0x1 ;  /* 0x0000e00002127a11 */ /* 0x000fe200078008ff */
[----:B------:R-:W-:-:S04]  /*22ec0*/  IMAD R0, R0, c[0x0][0x3d8], RZ ;  /* 0x0000f60000007a24 */ /* 0x000fc800078e02ff */
[----:B------:R-:W-:Y:S02]  /*22ed0*/  IMAD R14, R7, c[0x0][0x3dc], R0 ;  /* 0x0000f700070e7a24 */ /* 0x000fe400078e0200 */
[----:B------:R-:W-:Y:S02]  /*22ee0*/  IMAD.SHL.U32 R0, R15, 0x2, RZ ;  /* 0x000000020f007824 */ /* 0x000fe400078e00ff */
[----:B------:R-:W-:Y:S02]  /*22ef0*/  IMAD.IADD R3, R3, 0x1, R14 ;  /* 0x0000000103037824 */ /* 0x000fe400078e020e */
[----:B------:R-:W-:Y:S01]  /*22f00*/  IMAD R7, R76, 0x80, R19 ;  /* 0x000000804c077824 */ /* 0x000fe200078e0213 */
[----:B------:R1:W2:Y:S02]  /*22f10*/  LDS.128 R24, [R0+0x880] ;  /* 0x0008800000187984 */ /* 0x0002a40000000c00 */
[----:B------:R-:W-:Y:S02]  /*22f20*/  LEA.HI.X R16, R2, c[0x0][0x384], R3, 0x1, P0 ;  /* 0x0000e10002107a11 */ /* 0x000fe400000f0c03 */
[----:B------:R1:W3:Y:S01]  /*22f30*/  LDS.128 R32, [R0+0x1080] ;  /* 0x0010800000207984 */ /* 0x0002e20000000c00 */
[----:B------:R-:W-:-:S03]  /*22f40*/  ISETP.GE.AND P0, PT, R7, R17, PT ;  /* 0x000000110700720c */ /* 0x000fc60003f06270 */
        /* <DEDUP_REMOVED lines=15> */
[----:B-1234-:R-:W1:Y:S01]  /*23040*/  LDS.128 R12, [R0+0x80] ;  /* 0x00008000000c7984 */ /* 0x01ee620000000c00 */
[----:B------:R-:W-:-:S02]  /*23050*/  IADD3 R4, R6, 0x40, RZ ;  /* 0x0000004006047810 */ /* 0x000fc40007ffe0ff */
[----:B------:R-:W-:Y:S01]  /*23060*/  ISETP.GE.AND P1, PT, R6, c[0x0][0x3c8], PT ;  /* 0x0000f20006007a0c */ /* 0x000fe20003f26270 */
[----:B------:R2:W3:Y:S01]  /*23070*/  LDS.128 R8, [R0+0x4080] ;  /* 0x0040800000087984 */ /* 0x0004e20000000c00 */
[----:B------:R-:W-:-:S13]  /*23080*/  ISETP.GE.AND P0, PT, R4, c[0x0][0x3c8], PT ;  /* 0x0000f20004007a0c */ /* 0x000fda0003f06270 */
[----:B--2---:R-:W-:-:S04]  /*23090*/  @!P0 SHF.R.S32.HI R0, RZ, 0x1f, R4 ;  /* 0x0000001fff008819 */ /* 0x004fc80000011404 */
[----:B------:R-:W-:Y:S01]  /*230a0*/  @!P0 LEA.HI R0, R0, R4, RZ, 0x3 ;  /* 0x0000000400008211 */ /* 0x000fe200078f18ff */
[----:B------:R-:W-:-:S03]  /*230b0*/  @!P1 IMAD.WIDE R4, R6, 0x2, R2 ;  /* 0x0000000206049825 */ /* 0x000fc600078e0202 */
[----:B------:R-:W-:-:S05]  /*230c0*/  @!P0 LOP3.LUT R0, R0, 0xfffffff8, RZ, 0xc0, !PT ;  /* 0xfffffff800008812 */ /* 0x000fca00078ec0ff */
[----:B------:R-:W-:Y:S01]  /*230d0*/  @!P0 IMAD.WIDE R2, R0, 0x2, R2 ;  /* 0x0000000200028825 */ /* 0x000fe200078e0202 */
[----:B-1----:R1:W-:Y:S04]  /*230e0*/  @!P1 ST.E.128 [R4.64], R12 ;  /* 0x0000000c04009985 */ /* 0x0023e8000c101d1c */
[----:B---3--:R1:W-:Y:S02]  /*230f0*/  @!P0 ST.E.128 [R2.64], R8 ;  /* 0x0000000802008985 */ /* 0x0083e4000c101d1c */
.L_x_1681:
[----:B--234-:R-:W-:Y:S05]  /*23100*/  BSYNC B0 ;  /* 0x0000000000007941 */ /* 0x01cfea0003800000 */
.L_x_1680:
        /* <DEDUP_REMOVED lines=16> */
.L_x_1683:
[----:B------:R-:W-:Y:S05]  /*23210*/  BSYNC B0 ;  /* 0x0000000000007941 */ /* 0x000fea0003800000 */
.L_x_1682:
        /* <DEDUP_REMOVED lines=16> */
.L_x_1685:
[----:B------:R-:W-:Y:S05]  /*23320*/  BSYNC B0 ;  /* 0x0000000000007941 */ /* 0x000fea0003800000 */
.L_x_1684:
        /* <DEDUP_REMOVED lines=16> */
.L_x_1687:
[----:B------:R-:W-:Y:S05]  /*23430*/  BSYNC B0 ;  /* 0x0000000000007941 */ /* 0x000fea0003800000 */
.L_x_1686:
        /* <DEDUP_REMOVED lines=16> */
.L_x_1689:
[----:B------:R-:W-:Y:S05]  /*23540*/  BSYNC B0 ;  /* 0x0000000000007941 */ /* 0x000fea0003800000 */
.L_x_1688:
        /* <DEDUP_REMOVED lines=16> */
.L_x_1691:
[----:B------:R-:W-:Y:S05]  /*23650*/  BSYNC B0 ;  /* 0x0000000000007941 */ /* 0x000fea0003800000 */
.L_x_1690:
        /* <DEDUP_REMOVED lines=16> */
.L_x_1693:
[----:B------:R-:W-:Y:S05]  /*23760*/  BSYNC B0 ;  /* 0x0000000000007941 */ /* 0x000fea0003800000 */
.L_x_1692:
        /* <DEDUP_REMOVED lines=17> */
.L_x_1678:
[----:B------:R-:W-:Y:S02]  /*23880*/  ULDC.64 UR6, c[0x0][0x500] ;  /* 0x0001400000067ab9 */ /* 0x000fe40000000a00 */
[----:B------:R-:W-:Y:S02]  /*23890*/  UISETP.NE.U32.AND UP1, UPT, URZ, UR6, UPT ;  /* 0x000000063f00728c */ /* 0x000fe4000bf25070 */
[----:B------:R-:W-:Y:S02]  /*238a0*/  ULDC.64 UR4, c[0x0][0x508] ;  /* 0x0001420000047ab9 */ /* 0x000fe40000000a00 */
[----:B------:R-:W-:Y:S02]  /*238b0*/  UISETP.NE.AND.EX UP1, UPT, URZ, UR7, UPT, UP1 ;  /* 0x000000073f00728c */ /* 0x000fe4000bf25310 */
[----:B------:R-:W-:Y:S02]  /*238c0*/  UISETP.NE.U32.AND UP0, UPT, URZ, UR4, UPT ;  /* 0x000000043f00728c */ /* 0x000fe4000bf05070 */
[----:B------:R-:W-:-:S02]  /*238d0*/  ULDC.64 UR6, c[0x0][0x500] ;  /* 0x0001400000067ab9 */ /* 0x000fc40000000a00 */
[----:B------:R-:W-:Y:S01]  /*238e0*/  UMOV UR4, 0x4 ;  /* 0x0000000400047882 */ /* 0x000fe20000000000 */
[----:B------:R-:W-:Y:S01]  /*238f0*/  PLOP3.LUT P0, PT, PT, PT, UP1, 0x80, 0x0 ;  /* 0x000000000000781c */ /* 0x000fe20003f0f018 */
[----:B------:R-:W-:Y:S02]  /*23900*/  UIMAD.WIDE UR6, UR26, UR4, UR6 ;  /* 0x000000041a0672a5 */ /* 0x000fe4000f8e0206 */
[----:B------:R-:W-:-:S04]  /*23910*/  UISETP.NE.AND.EX UP0, UPT, URZ, UR5, UPT, UP0 ;  /* 0x000000053f00728c */ /* 0x000fc8000bf05300 */
[----:B------:R-:W-:Y:S02]  /*23920*/  IMAD.U32 R4, RZ, RZ, UR6 ;  /* 0x00000006ff047e24 */ /* 0x000fe4000f8e00ff */
[----:B------:R-:W-:Y:S01]  /*23930*/  IMAD.U32 R5, RZ, RZ, UR7 ;  /* 0x00000007ff057e24 */ /* 0x000fe2000f8e00ff */
[----:B------:R-:W-:Y:S01]  /*23940*/  ULDC.64 UR6, c[0x0][0x508] ;  /* 0x0001420000067ab9 */ /* 0x000fe20000000a00 */
[----:B------:R-:W-:-:S03]  /*23950*/  PLOP3.LUT P1, PT, PT, PT, UP0, 0x80, 0x0 ;  /* 0x000000000000781c */ /* 0x000fc60003f2f008 */
[----:B------:R-:W2:Y:S01]  /*23960*/  @P0 LDG.E R0, [R4.64] ;  /* 0x0000001c04000981 */ /* 0x000ea2000c1e1900 */
[----:B------:R-:W-:Y:S01]  /*23970*/  @UP0 UIMAD.WIDE UR6, UR26, UR4, UR6 ;  /* 0x000000041a0602a5 */ /* 0x000fe2000f8e0206 */
[----:B-----5:R-:W-:-:S05]  /*23980*/  MOV R10, c[0x0][0x388] ;  /* 0x0000e200000a7a02 */ /* 0x020fca0000000f00 */
[----:B------:R-:W-:Y:S01]  /*23990*/  IMAD.U32 R2, RZ, RZ, UR6 ;  /* 0x00000006ff027e24 */ /* 0x000fe2000f8e00ff */
[----:B------:R-:W-:-:S05]  /*239a0*/  MOV R3, UR7 ;  /* 0x0000000700037c02 */ /* 0x000fca0008000f00 */
[----:B------:R1:W5:Y:S02]  /*239b0*/  @P1 LDG.E R10, [R2.64] ;  /* 0x0000001c020a1981 */ /* 0x000364000c1e1900 */
[----:B-1----:R-:W-:Y:S02]  /*239c0*/  CS2R R2, SRZ ;  /* 0x0000000000027805 */ /* 0x002fe4000001ff00 */
[--C-:B--2---:R-:W-:Y:S01]  /*239d0*/  @P0 SHF.R.S32.HI R3, RZ, 0x1f, R0.reuse ;  /* 0x0000001fff030819 */ /* 0x104fe20000011400 */
[----:B------:R-:W-:Y:S01]  /*239e0*/  @P0 IMAD.MOV.U32 R2, RZ, RZ, R0 ;  /* 0x000000ffff020224 */ /* 0x000fe200078e0000 */
[----:B------:R-:W-:Y:S05]  /*239f0*/  @P1 BRA `(.L_x_1694) ;  /* 0x0000004000001947 */ /* 0x000fea0003800000 */
[----:B------:R-:W-:Y:S05]  /*23a00*/  @!P0 BRA `(.L_x_1694) ;  /* 0x0000003000008947 */ /* 0x000fea0003800000 */
[----:B------:R1:W2:Y:S04]  /*23a10*/  LDG.E R0, [R4.64] ;  /* 0x0000001c04007981 */ /* 0x0002a8000c1e1900 */
[----:B-1----:R-:W2:Y:S02]  /*23a20*/  LDG.E R4, [R4.64+0x4] ;  /* 0x0000041c04047981 */ /* 0x002ea4000c1e1900 */
[----:B--2--5:R-:W-:-:S02]  /*23a30*/  IADD3 R10, -R0, R4, RZ ;  /* 0x00000004000a7210 */ /* 0x024fc40007ffe1ff */
.L_x_1694:
[----:B------:R-:W1:Y:S01]  /*23a40*/  S2R R8, SR_TID.X ;  /* 0x0000000000087919 */ /* 0x000e620000002100 */
[----:B------:R-:W-:Y:S01]  /*23a50*/  USHF.R.S32.HI UR6, URZ, 0x1f, UR26 ;  /* 0x0000001f3f067899 */ /* 0x000fe2000801141a */
[----:B------:R-:W-:Y:S01]  /*23a60*/  BSSY B0, `(.L_x_1695) ;  /* 0x000002d000007945 */ /* 0x000fe20003800000 */
[----:B------:R-:W-:-:S02]  /*23a70*/  USEL UR26, UR26, URZ, !UP1 ;  /* 0x0000003f1a1a7287 */ /* 0x000fc4000c800000 */
[----:B------:R-:W-:Y:S01]  /*23a80*/  USEL UR6, UR6, URZ, !UP1 ;  /* 0x0000003f06067287 */ /* 0x000fe2000c800000 */
[----:B-1----:R-:W-:-:S13]  /*23a90*/  ISETP.GT.AND P0, PT, R8, 0x7f, PT ;  /* 0x0000007f0800780c */ /* 0x002fda0003f04270 */
[----:B------:R-:W-:Y:S05]  /*23aa0*/  @P0 BRA `(.L_x_1696) ;  /* 0x0000028000000947 */ /* 0x000fea0003800000 */
[----:B------:R-:W1:Y:S01]  /*23ab0*/  S2R R4, SR_CTAID.X ;  /* 0x0000000000047919 */ /* 0x000e620000002500 */
[----:B-----5:R-:W-:Y:S01]  /*23ac0*/  IMAD R0, R10, c[0x0][0x4e8], RZ ;  /* 0x00013a000a007a24 */ /* 0x020fe200078e02ff */
[----:B-1----:R-:W-:-:S04]  /*23ad0*/  LEA R4, R4, R8, 0x7 ;  /* 0x0000000804047211 */ /* 0x002fc800078e38ff */
[----:B------:R-:W-:-:S13]  /*23ae0*/  ISETP.GE.AND P0, PT, R4, R0, PT ;  /* 0x000000000400720c */ /* 0x000fda0003f06270 */
[----:B------:R-:W-:Y:S05]  /*23af0*/  @P0 BRA `(.L_x_1696) ;  /* 0x0000023000000947 */ /* 0x000fea0003800000 */
[----:B------:R-:W1:Y:S01]  /*23b00*/  R2UR UR12, R2 ;  /* 0x00000000020c73c2 */ /* 0x000e6200000e0000 */
[----:B------:R-:W-:Y:S01]  /*23b10*/  IMAD.MOV.U32 R0, RZ, RZ, c[0x0][0x4e8] ;  /* 0x00013a00ff007624 */ /* 0x000fe200078e00ff */
[----:B------:R-:W-:Y:S02]  /*23b20*/  ULDC.64 UR4, c[0x0][0x490] ;  /* 0x0001240000047ab9 */ /* 0x000fe40000000a00 */
[----:B------:R-:W-:Y:S02]  /*23b30*/  UIMAD UR7, UR8, UR4, URZ ;  /* 0x00000004080772a4 */ /* 0x000fe4000f8e023f */
[----:B------:R-:W-:Y:S01]  /*23b40*/  ISETP.NE.AND P0, PT, R0, 0x1, PT ;  /* 0x000000010000780c */ /* 0x000fe20003f05270 */
[----:B------:R-:W-:Y:S01]  /*23b50*/  IMAD.MOV.U32 R0, RZ, RZ, R4 ;  /* 0x000000ffff007224 */ /* 0x000fe200078e0004 */
[----:B------:R-:W2:Y:S01]  /*23b60*/  R2UR UR11, R3 ;  /* 0x00000000030b73c2 */ /* 0x000ea200000e0000 */
[----:B------:R-:W-:-:S07]  /*23b70*/  UIMAD UR7, UR16, UR5, UR7 ;  /* 0x00000005100772a4 */ /* 0x000fce000f8e0207 */
[----:B------:R3:W1:Y:S03]  /*23b80*/  R2UR UR10, R2 ;  /* 0x00000000020a73c2 */ /* 0x00066600000e0000 */
[----:B------:R-:W-:Y:S01]  /*23b90*/  @P0 IMAD.HI.U32 R5, R4, c[0x0][0x4ec], RZ ;  /* 0x00013b0004050a27 */ /* 0x000fe200078e00ff */
[----:B-1----:R-:W-:-:S04]  /*23ba0*/  UMOV UR10, UR12 ;  /* 0x0000000c000a7c82 */ /* 0x002fc80008000000 */
[----:B------:R-:W-:Y:S01]  /*23bb0*/  @P0 SHF.R.U32.HI R0, RZ, c[0x0][0x4f0], R5 ;  /* 0x00013c00ff000a19 */ /* 0x000fe20000011605 */
[----:B------:R3:W1:Y:S03]  /*23bc0*/  R2UR UR13, R3 ;  /* 0x00000000030d73c2 */ /* 0x00066600000e0000 */
[----:B------:R-:W-:Y:S02]  /*23bd0*/  IADD3 R6, -R0, RZ, RZ ;  /* 0x000000ff00067210 */ /* 0x000fe40007ffe1ff */
[----:B------:R-:W-:Y:S01]  /*23be0*/  SHF.R.S32.HI R5, RZ, 0x1f, R0 ;  /* 0x0000001fff057819 */ /* 0x000fe20000011400 */
[----:B--2---:R-:W-:Y:S02]  /*23bf0*/  UIMAD.WIDE.U32 UR10, UR16, UR4, UR10 ;  /* 0x00000004100a72a5 */ /* 0x004fe4000f8e000a */
[----:B------:R-:W-:Y:S01]  /*23c00*/  IMAD R6, R6, c[0x0][0x4e8], R4 ;  /* 0x00013a0006067a24 */ /* 0x000fe200078e0204 */
[----:B------:R-:W-:-:S02]  /*23c10*/  ULDC.64 UR4, c[0x0][0x498] ;  /* 0x0001260000047ab9 */ /* 0x000fc40000000a00 */
[----:B------:R-:W-:Y:S02]  /*23c20*/  UIADD3 UR11, UR7, UR11, URZ ;  /* 0x0000000b070b7290 */ /* 0x000fe4000fffe03f */
[----:B------:R-:W-:Y:S02]  /*23c30*/  UIMAD UR7, UR6, UR4, URZ ;  /* 0x00000004060772a4 */ /* 0x000fe4000f8e023f */
[----:B------:R-:W-:Y:S02]  /*23c40*/  UIMAD.WIDE.U32 UR10, UR26, UR4, UR10 ;  /* 0x000000041a0a72a5 */ /* 0x000fe4000f8e000a */
[----:B------:R-:W-:-:S04]  /*23c50*/  UIMAD UR5, UR26, UR5, UR7 ;  /* 0x000000051a0572a4 */ /* 0x000fc8000f8e0207 */
[----:B------:R-:W-:Y:S02]  /*23c60*/  IADD3 R4, P0, R0, UR10, RZ ;  /* 0x0000000a00047c10 */ /* 0x000fe4000ff1e0ff */
[----:B------:R-:W-:Y:S01]  /*23c70*/  IMAD.U32 R7, RZ, RZ, UR5 ;  /* 0x00000005ff077e24 */ /* 0x000fe2000f8e00ff */
[----:B------:R-:W-:-:S04]  /*23c80*/  SHF.R.S32.HI R0, RZ, 0x1f, R6 ;  /* 0x0000001fff007819 */ /* 0x000fc80000011406 */
[----:B------:R-:W-:Y:S01]  /*23c90*/  IADD3.X R5, R5, UR11, R7, P0, !PT ;  /* 0x0000000b05057c10 */ /* 0x000fe200087fe407 */
[----:B------:R-:W-:-:S04]  /*23ca0*/  IMAD R0, R0, c[0x0][0x488], RZ ;  /* 0x0001220000007a24 */ /* 0x000fc800078e02ff */
[C---:B------:R-:W-:Y:S02]  /*23cb0*/  IMAD R0, R6.reuse, c[0x0][0x48c], R0 ;  /* 0x0001230006007a24 */ /* 0x040fe400078e0200 */
[----:B------:R-:W-:-:S05]  /*23cc0*/  IMAD.WIDE.U32 R4, R6, c[0x0][0x488], R4 ;  /* 0x0001220006047a25 */ /* 0x000fca00078e0004 */
[----:B------:R-:W-:Y:S02]  /*23cd0*/  IADD3 R0, R5, R0, RZ ;  /* 0x0000000005007210 */ /* 0x000fe40007ffe0ff */
[----:B------:R-:W-:-:S04]  /*23ce0*/  LEA R6, P0, R4, c[0x0][0x450], 0x2 ;  /* 0x0001140004067a11 */ /* 0x000fc800078010ff */
[----:B------:R-:W-:Y:S01]  /*23cf0*/  LEA.HI.X R7, R4, c[0x0][0x454], R0, 0x2, P0 ;  /* 0x0001150004077a11 */ /* 0x000fe200000f1400 */
[----:B------:R-:W-:-:S05]  /*23d00*/  IMAD.MOV.U32 R0, RZ, RZ, -0x800000 ;  /* 0xff800000ff007424 */ /* 0x000fca00078e00ff */
[----:B------:R3:W-:Y:S01]  /*23d10*/  STG.E [R6.64], R0 ;  /* 0x0000000006007986 */ /* 0x0007e2000c10191c */
[----:B------:R-:W-:-:S04]  /*23d20*/  DEPBAR.LE SB1, 0x0, {3} ;  /* 0x000090080000791a */ /* 0x000fc80000000000 */
.L_x_1696:
[----:B------:R-:W-:Y:S05]  /*23d30*/  BSYNC B0 ;  /* 0x0000000000007941 */ /* 0x000fea0003800000 */
.L_x_1695:
[----:B------:R-:W1:Y:S01]  /*23d40*/  R2UR UR13, R3 ;  /* 0x00000000030d73c2 */ /* 0x000e6200000e0000 */
[----:B------:R-:W2:Y:S01]  /*23d50*/  S2R R12, SR_CTAID.X ;  /* 0x00000000000c7919 */ /* 0x000ea20000002500 */
[----:B------:R-:W-:Y:S01]  /*23d60*/  SHF.R.S32.HI R0, RZ, 0x1f, R8 ;  /* 0x0000001fff007819 */ /* 0x000fe20000011408 */
[----:B------:R-:W-:Y:S01]  /*23d70*/  ULDC UR10, c[0x0][0x3a0] ;  /* 0x0000e800000a7ab9 */ /* 0x000fe20000000800 */
[----:B-----5:R-:W-:Y:S01]  /*23d80*/  IMAD R10, R10, c[0x0][0x4e8], RZ ;  /* 0x00013a000a0a7a24 */ /* 0x020fe200078e02ff */
[----:B------:R-:W-:Y:S01]  /*23d90*/  ULDC UR7, c[0x0][0x3a4] ;  /* 0x0000e90000077ab9 */ /* 0x000fe20000000800 */
[----:B------:R-:W-:Y:S01]  /*23da0*/  LEA.HI R0, R0, R8, RZ, 0x3 ;  /* 0x0000000800007211 */ /* 0x000fe200078f18ff */
[----:B------:R-:W-:Y:S01]  /*23db0*/  BSSY B0, `(.L_x_1697) ;  /* 0x000003d000007945 */ /* 0x000fe20003800000 */
[----:B------:R-:W3:Y:S08]  /*23dc0*/  R2UR UR12, R2 ;  /* 0x00000000020c73c2 */ /* 0x000ef000000e0000 */
[----:B------:R4:W2:Y:S08]  /*23dd0*/  R2UR UR14, R2 ;  /* 0x00000000020e73c2 */ /* 0x0008b000000e0000 */
[----:B------:R2:W2:Y:S01]  /*23de0*/  R2UR UR15, R3 ;  /* 0x00000000030f73c2 */ /* 0x0004a200000e0000 */
[----:B-1----:R-:W-:-:S04]  /*23df0*/  UIMAD UR4, UR13, UR10, URZ ;  /* 0x0000000a0d0472a4 */ /* 0x002fc8000f8e023f */
[----:B---3--:R-:W-:-:S03]  /*23e00*/  UIMAD UR7, UR12, UR7, UR4 ;  /* 0x000000070c0772a4 */ /* 0x008fc6000f8e0204 */
[----:B------:R-:W-:Y:S01]  /*23e10*/  ULDC.64 UR4, c[0x0][0x3e8] ;  /* 0x0000fa0000047ab9 */ /* 0x000fe20000000a00 */
[----:B----4-:R-:W-:Y:S01]  /*23e20*/  LOP3.LUT R2, R0, 0xfffffff8, RZ, 0xc0, !PT ;  /* 0xfffffff800027812 */ /* 0x010fe200078ec0ff */
[----:B--2---:R-:W-:-:S04]  /*23e30*/  UIMAD.WIDE.U32 UR10, UR14, UR10, URZ ;  /* 0x0000000a0e0a72a5 */ /* 0x004fc8000f8e003f */
[----:B------:R-:W-:Y:S01]  /*23e40*/  IMAD.IADD R7, R8, 0x1, -R2 ;  /* 0x0000000108077824 */ /* 0x000fe200078e0a02 */
[----:B------:R-:W-:Y:S01]  /*23e50*/  SHF.R.S32.HI R8, RZ, 0x3, R0 ;  /* 0x00000003ff087819 */ /* 0x000fe20000011400 */
[----:B------:R-:W-:Y:S01]  /*23e60*/  UIADD3 UR11, UR11, UR7, URZ ;  /* 0x000000070b0b7290 */ /* 0x000fe2000fffe03f */
[----:B------:R-:W-:Y:S01]  /*23e70*/  IMAD.MOV.U32 R3, RZ, RZ, c[0x0][0x4e8] ;  /* 0x00013a00ff037624 */ /* 0x000fe200078e00ff */
[----:B------:R-:W-:Y:S01]  /*23e80*/  UIMAD UR7, UR8, UR4, URZ ;  /* 0x00000004080772a4 */ /* 0x000fe2000f8e023f */
[----:B------:R-:W-:Y:S01]  /*23e90*/  LEA R0, R7, R8, 0x4 ;  /* 0x0000000807007211 */ /* 0x000fe200078e20ff */
[----:B------:R-:W-:Y:S01]  /*23ea0*/  UIMAD.WIDE.U32 UR10, UR16, UR4, UR10 ;  /* 0x00000004100a72a5 */ /* 0x000fe2000f8e000a */
[C---:B------:R-:W-:Y:S01]  /*23eb0*/  IMAD R8, R12.reuse, 0x80, R8 ;  /* 0x000000800c087824 */ /* 0x040fe200078e0208 */
[----:B------:R-:W-:Y:S01]  /*23ec0*/  ISETP.NE.AND P0, PT, R3, 0x1, PT ;  /* 0x000000010300780c */ /* 0x000fe20003f05270 */
[----:B------:R-:W-:Y:S01]  /*23ed0*/  UIMAD UR7, UR16, UR5, UR7 ;  /* 0x00000005100772a4 */ /* 0x000fe2000f8e0207 */
[----:B------:R-:W-:-:S02]  /*23ee0*/  IMAD R0, R12, 0x80, R0 ;  /* 0x000000800c007824 */ /* 0x000fc400078e0200 */
[----:B------:R-:W-:Y:S02]  /*23ef0*/  ULDC.64 UR4, c[0x0][0x3f0] ;  /* 0x0000fc0000047ab9 */ /* 0x000fe40000000a00 */
[----:B------:R-:W-:Y:S01]  /*23f00*/  UIMAD UR6, UR6, UR4, URZ ;  /* 0x00000004060672a4 */ /* 0x000fe2000f8e023f */
[----:B------:R-:W-:Y:S01]  /*23f10*/  MOV R4, R0 ;  /* 0x0000000000047202 */ /* 0x000fe20000000f00 */
[----:B------:R-:W-:Y:S02]  /*23f20*/  UIADD3 UR11, UR7, UR11, URZ ;  /* 0x0000000b070b7290 */ /* 0x000fe4000fffe03f */
[----:B------:R-:W-:Y:S02]  /*23f30*/  UIMAD UR5, UR26, UR5, UR6 ;  /* 0x000000051a0572a4 */ /* 0x000fe4000f8e0206 */
[----:B------:R-:W-:Y:S01]  /*23f40*/  UIMAD.WIDE.U32 UR10, UR26, UR4, UR10 ;  /* 0x000000041a0a72a5 */ /* 0x000fe2000f8e000a */
[----:B------:R-:W-:-:S03]  /*23f50*/  @P0 IMAD.HI.U32 R2, R0, c[0x0][0x4ec], RZ ;  /* 0x00013b0000020a27 */ /* 0x000fc600078e00ff */
[----:B------:R-:W-:Y:S02]  /*23f60*/  UIADD3 UR5, UR11, UR5, URZ ;  /* 0x000000050b057290 */ /* 0x000fe4000fffe03f */
[----:B------:R-:W-:-:S04]  /*23f70*/  @P0 SHF.R.U32.HI R4, RZ, c[0x0][0x4f0], R2 ;  /* 0x00013c00ff040a19 */ /* 0x000fc80000011602 */
[--C-:B------:R-:W-:Y:S01]  /*23f80*/  SHF.R.S32.HI R3, RZ, 0x1f, R4.reuse ;  /* 0x0000001fff037819 */ /* 0x100fe20000011404 */
[----:B------:R-:W-:-:S04]  /*23f90*/  IMAD.MOV R2, RZ, RZ, -R4 ;  /* 0x000000ffff027224 */ /* 0x000fc800078e0a04 */
[----:B------:R-:W-:Y:S01]  /*23fa0*/  IMAD R5, R2, c[0x0][0x4e8], R0 ;  /* 0x00013a0002057a24 */ /* 0x000fe200078e0200 */
[----:B------:R-:W-:Y:S01]  /*23fb0*/  MOV R2, UR10 ;  /* 0x0000000a00027c02 */ /* 0x000fe20008000f00 */
[----:B------:R-:W-:Y:S02]  /*23fc0*/  IMAD R0, R3, c[0x0][0x3e0], RZ ;  /* 0x0000f80003007a24 */ /* 0x000fe400078e02ff */
[----:B------:R-:W-:Y:S01]  /*23fd0*/  IMAD.U32 R3, RZ, RZ, UR11 ;  /* 0x0000000bff037e24 */ /* 0x000fe2000f8e00ff */
[----:B------:R-:W-:Y:S01]  /*23fe0*/  MOV R3, UR5 ;  /* 0x0000000500037c02 */ /* 0x000fe20008000f00 */
[----:B------:R-:W-:Y:S01]  /*23ff0*/  IMAD R6, R4, c[0x0][0x3e4], R0 ;  /* 0x0000f90004067a24 */ /* 0x000fe200078e0200 */
[----:B------:R-:W-:-:S03]  /*24000*/  SHF.R.S32.HI R0, RZ, 0x1f, R5 ;  /* 0x0000001fff007819 */ /* 0x000fc60000011405 */
[----:B------:R-:W-:-:S04]  /*24010*/  IMAD.WIDE.U32 R2, R4, c[0x0][0x3e0], R2 ;  /* 0x0000f80004027a25 */ /* 0x000fc800078e0002 */
[----:B------:R-:W-:Y:S02]  /*24020*/  IMAD R0, R0, c[0x0][0x3d8], RZ ;  /* 0x0000f60000007a24 */ /* 0x000fe400078e02ff */
[----:B------:R-:W-:Y:S01]  /*24030*/  IMAD.IADD R3, R3, 0x1, R6 ;  /* 0x0000000103037824 */ /* 0x000fe200078e0206 */
[----:B------:R-:W-:Y:S01]  /*24040*/  SHF.L.U32 R6, R7, 0x3, RZ ;  /* 0x0000000307067819 */ /* 0x000fe200000006ff */
[C---:B------:R-:W-:Y:S02]  /*24050*/  IMAD R0, R5.reuse, c[0x0][0x3dc], R0 ;  /* 0x0000f70005007a24 */ /* 0x040fe400078e0200 */
[----:B------:R-:W-:Y:S01]  /*24060*/  IMAD.WIDE.U32 R2, R5, c[0x0][0x3d8], R2 ;  /* 0x0000f60005027a25 */ /* 0x000fe200078e0002 */
[----:B------:R-:W-:-:S04]  /*24070*/  IADD3 R7, R6, 0x40, RZ ;  /* 0x0000004006077810 */ /* 0x000fc80007ffe0ff */
[----:B------:R-:W-:Y:S02]  /*24080*/  IADD3 R0, R3, R0, RZ ;  /* 0x0000000003007210 */ /* 0x000fe40007ffe0ff */
        /* <DEDUP_REMOVED lines=15> */
.L_x_1698:
[----:B------:R-:W-:Y:S05]  /*24180*/  BSYNC B0 ;  /* 0x0000000000007941 */ /* 0x000fea0003800000 */
.L_x_1697:
        /* <DEDUP_REMOVED lines=15> */
.L_x_1700:
[----:B------:R-:W-:Y:S05]  /*24280*/  BSYNC B0 ;  /* 0x0000000000007941 */ /* 0x000fea0003800000 */
.L_x_1699:
        /* <DEDUP_REMOVED lines=15> */
.L_x_1702:
[----:B------:R-:W-:Y:S05]  /*24380*/  BSYNC B0 ;  /* 0x0000000000007941 */ /* 0x000fea0003800000 */
.L_x_1701:
        /* <DEDUP_REMOVED lines=15> */
.L_x_1704:
[----:B------:R-:W-:Y:S05]  /*24480*/  BSYNC B0 ;  /* 0x0000000000007941 */ /* 0x000fea0003800000 */
.L_x_1703:
        /* <DEDUP_REMOVED lines=15> */
.L_x_1706:
[----:B------:R-:W-:Y:S05]  /*24580*/  BSYNC B0 ;  /* 0x0000000000007941 */ /* 0x000fea0003800000 */
.L_x_1705:
        /* <DEDUP_REMOVED lines=15> */
.L_x_1708:
[----:B------:R-:W-:Y:S05]  /*24680*/  BSYNC B0 ;  /* 0x0000000000007941 */ /* 0x000fea0003800000 */
.L_x_1707:
        /* <DEDUP_REMOVED lines=15> */
.L_x_1710:
[----:B------:R-:W-:Y:S05]  /*24780*/  BSYNC B0 ;  /* 0x0000000000007941 */ /* 0x000fea0003800000 */
.L_x_1709:
        /* <DEDUP_REMOVED lines=16> */
.L_x_1711:
        /* <DEDUP_REMOVED lines=15> */
.L_x_1733:


//--------------------- .nv.shared._ZN7cutlass13device_kernelIN5flash19enable_sm80_to_sm89INS1_16FlashAttnFwdSm80INS1_25CollectiveMainloopFwdSm80ILi8ELi1ELb1EN4cute5tupleIJNS5_1CILi128EEES8_S8_EEELi128ENS_6half_tEfNS_4arch4Sm80ELb0ELb0ELb0ELb0ELb0ELb0ELb1ELb0EEENS1_21CollectiveEpilogueFwdIS9_NS6_IJNS7_ILi1EEESF_SF_EEESA_SC_Li256ELb0ELb1ELb0ELb0EEENS1_19SingleTileSchedulerILb0ELb0ELb1ELi128EEEEEEEEEvNT_6ParamsE --------------------------
	.section	.nv.shared._ZN7cutlass13device_kernelIN5flash19enable_sm80_to_sm89INS1_16FlashAttnFwdSm80INS1_25CollectiveMainloopFwdSm80ILi8ELi1ELb1EN4cute5tupleIJNS5_1CILi128EEES8_S8_EEELi128ENS_6half_tEfNS_4arch4Sm80ELb0ELb0ELb0ELb0ELb0ELb0ELb1ELb0EEENS1_21CollectiveEpilogueFwdIS9_NS6_IJNS7_ILi1EEESF_SF_EEESA_SC_Li256ELb0ELb1ELb0ELb0EEENS1_19SingleTileSchedulerILb0ELb0ELb1ELi128EEEEEEEEEvNT_6ParamsE,"aw",@nobits
	.sectionflags	@""
	.align	16


//--------------------- .nv.global                --------------------------
	.section	.nv.global,"aw",@nobits
.nv.global:
	.type		_ZN66_INTERNAL_06b178dd_30_flash_fwd_hdim128_fp16_sm80_cu_882f9858_29714cute1_E,@object
	.size		_ZN66_INTERNAL_06b178dd_30_flash_fwd_hdim128_fp16_sm80_cu_882f9858_29714cute1_E,(_ZN66_INTERNAL_06b178dd_30_flash_fwd_hdim128_fp16_sm80_cu_882f9858_29714cuda3std3__45__cpo6cbeginE - _ZN66_INTERNAL_06b178dd_30_flash_fwd_hdim128_fp16_sm80_cu_882f9858_29714cute1_E)
_ZN66_INTERNAL_06b178dd_30_flash_fwd_hdim128_fp16_sm80_cu_882f9858_29714cute1_E:
	.zero		1
	.type		_ZN66_INTERNAL_06b178dd_30_flash_fwd_hdim128_fp16_sm80_cu_882f9858_29714cuda3std3__45__cpo6cbeginE,@object
	.size		_ZN66_INTERNAL_06b178dd_30_flash_fwd_hdim128_fp16_sm80_cu_882f9858_29714cuda3std3__45__cpo6cbeginE,(_ZN66_INTERNAL_06b178dd_30_flash_fwd_hdim128_fp16_sm80_cu_882f9858_29714cuda3std3__48in_placeE - _ZN66_INTERNAL_06b178dd_30_flash_fwd_hdim128_fp16_sm80_cu_882f9858_29714cuda3std3__45__cpo6cbeginE)
_ZN66_INTERNAL_06b178dd_30_flash_fwd_hdim128_fp16_sm80_cu_882f9858_29714cuda3std3__45__cpo6cbeginE:
	.zero		1
	.type		_ZN66_INTERNAL_06b178dd_30_flash_fwd_hdim128_fp16_sm80_cu_882f9858_29714cuda3std3__48in_placeE,@object
	.size		_ZN66_INTERNAL_06b178dd_30_flash_fwd_hdim128_fp16_sm80_cu_882f9858_29714cuda3std3__48in_placeE,(_ZN66_INTERNAL_06b178dd_30_flash_fwd_hdim128_fp16_sm80_cu_882f9858_29714cuda3std6ranges3__45__cpo9iter_moveE - _ZN66_INTERNAL_06b178dd_30_flash_fwd_hdim128_fp16_sm80_cu_882f9858_29714cuda3std3__48in_placeE)
_ZN66_INTERNAL_06b178dd_30_flash_fwd_hdim128_fp16_sm80_cu_882f9858_29714cuda3std3__48in_placeE:
	.zero		1
	.type		_ZN66_INTERNAL_06b178dd_30_flash_fwd_hdim128_fp16_sm80_cu_882f9858_29714cuda3std6ranges3__45__cpo9iter_moveE,@object
	.size		_ZN66_INTERNAL_06b178dd_30_flash_fwd_hdim128_fp16_sm80_cu_882f9858_29714cuda3std6ranges3__45__cpo9iter_moveE,(_ZN66_INTERNAL_06b178dd_30_flash_fwd_hdim128_fp16_sm80_cu_882f9858_29714cuda3std3__45__cpo5beginE - _ZN66_INTERNAL_06b178dd_30_flash_fwd_hdim128_fp16_sm80_cu_882f9858_29714cuda3std6ranges3__45__cpo9iter_moveE)
_ZN66_INTERNAL_06b178dd_30_flash_fwd_hdim128_fp16_sm80_cu_882f9858_29714cuda3std6ranges3__45__cpo9iter_moveE:
	.zero		1
	.type		_ZN66_INTERNAL_06b178dd_30_flash_fwd_hdim128_fp16_sm80_cu_882f9858_29714cuda3std3__45__cpo5beginE,@object
	.size		_ZN66_INTERNAL_06b178dd_30_flash_fwd_hdim128_fp16_sm80_cu_882f9858_29714cuda3std3__45__cpo5beginE,(_ZN66_INTERNAL_06b178dd_30_flash_fwd_hdim128_fp16_sm80_cu_882f9858_29714cuda3std3__468_GLOBAL__N__06b178dd_30_flash_fwd_hdim128_fp16_sm80_cu_882f9858_29716ignoreE - _ZN66_INTERNAL_06b178dd_30_flash_fwd_hdim128_fp16_sm80_cu_882f9858_29714cuda3std3__45__cpo5beginE)
_ZN66_INTERNAL_06b178dd_30_flash_fwd_hdim128_fp16_sm80_cu_882f9858_29714cuda3std3__45__cpo5beginE:
	.zero		1
	.type		_ZN66_INTERNAL_06b178dd_30_flash_fwd_hdim128_fp16_sm80_cu_882f9858_29714cuda3std3__468_GLOBAL__N__06b178dd_30_flash_fwd_hdim128_fp16_sm80_cu_882f9858_29716ignoreE,@object
	.size		_ZN66_INTERNAL_06b178dd_30_flash_fwd_hdim128_fp16_sm80_cu_882f9858_29714cuda3std3__468_GLOBAL__N__06b178dd_30_flash_fwd_hdim128_fp16_sm80_cu_882f9858_29716ignoreE,(_ZN66_INTERNAL_06b178dd_30_flash_fwd_hdim128_fp16_sm80_cu_882f9858_29714cute7productE - _ZN66_INTERNAL_06b178dd_30_flash_fwd_hdim128_fp16_sm80_cu_882f9858_29714cuda3std3__468_GLOBAL__N__06b178dd_30_flash_fwd_hdim128_fp16_sm80_cu_882f9858_29716ignoreE)
_ZN66_INTERNAL_06b178dd_30_flash_fwd_hdim128_fp16_sm80_cu_882f9858_29714cuda3std3__468_GLOBAL__N__06b178dd_30_flash_fwd_hdim128_fp16_sm80_cu_882f9858_29716ignoreE:
	.zero		1
	.type		_ZN66_INTERNAL_06b178dd_30_flash_fwd_hdim128_fp16_sm80_cu_882f9858_29714cute7productE,@object
	.size		_ZN66_INTERNAL_06b178dd_30_flash_fwd_hdim128_fp16_sm80_cu_882f9858_29714cute7productE,(_ZN66_INTERNAL_06b178dd_30_flash_fwd_hdim128_fp16_sm80_cu_882f9858_29714cuda3std3__45__cpo3endE - _ZN66_INTERNAL_06b178dd_30_flash_fwd_hdim128_fp16_sm80_cu_882f9858_29714cute7productE)
_ZN66_INTERNAL_06b178dd_30_flash_fwd_hdim128_fp16_sm80_cu_882f9858_29714cute7productE:
	.zero		1
	.type		_ZN66_INTERNAL_06b178dd_30_flash_fwd_hdim128_fp16_sm80_cu_882f9858_29714cuda3std3__45__cpo3endE,@object
	.size		_ZN66_INTERNAL_06b178dd_30_flash_fwd_hdim128_fp16_sm80_cu_882f9858_29714cuda3std3__45__cpo3endE,(_ZN66_INTERNAL_06b178dd_30_flash_fwd_hdim128_fp16_sm80_cu_882f9858_29714cuda3std3__419piecewise_constructE - _ZN66_INTERNAL_06b178dd_30_flash_fwd_hdim128_fp16_sm80_cu_882f9858_29714cuda3std3__45__cpo3endE)
_ZN66_INTERNAL_06b178dd_30_flash_fwd_hdim128_fp16_sm80_cu_882f9858_29714cuda3std3__45__cpo3endE:
	.zero		1
	.type		_ZN66_INTERNAL_06b178dd_30_flash_fwd_hdim128_fp16_sm80_cu_882f9858_29714cuda3std3__419piecewise_constructE,@object
	.size		_ZN66_INTERNAL_06b178dd_30_flash_fwd_hdim128_fp16_sm80_cu_882f9858_29714cuda3std3__419piecewise_constructE,(_ZN66_INTERNAL_06b178dd_30_flash_fwd_hdim128_fp16_sm80_cu_882f9858_29714cuda3std3__45__cpo4cendE - _ZN66_INTERNAL_06b178dd_30_flash_fwd_hdim128_fp16_sm80_cu_882f9858_29714cuda3std3__419piecewise_constructE)
_ZN66_INTERNAL_06b178dd_30_flash_fwd_hdim128_fp16_sm80_cu_882f9858_29714cuda3std3__419piecewise_constructE:
	.zero		1
	.type		_ZN66_INTERNAL_06b178dd_30_flash_fwd_hdim128_fp16_sm80_cu_882f9858_29714cuda3std3__45__cpo4cendE,@object
	.size		_ZN66_INTERNAL_06b178dd_30_flash_fwd_hdim128_fp16_sm80_cu_882f9858_29714cuda3std3__45__cpo4cendE,(_ZN66_INTERNAL_06b178dd_30_flash_fwd_hdim128_fp16_sm80_cu_882f9858_29714cuda3std6ranges3__45__cpo4swapE - _ZN66_INTERNAL_06b178dd_30_flash_fwd_hdim128_fp16_sm80_cu_882f9858_29714cuda3std3__45__cpo4cendE)
_ZN66_INTERNAL_06b178dd_30_flash_fwd_hdim128_fp16_sm80_cu_882f9858_29714cuda3std3__45__cpo4cendE:
	.zero		1
	.type		_ZN66_INTERNAL_06b178dd_30_flash_fwd_hdim128_fp16_sm80_cu_882f9858_29714cuda3std6ranges3__45__cpo4swapE,@object
	.size		_ZN66_INTERNAL_06b178dd_30_flash_fwd_hdim128_fp16_sm80_cu_882f9858_29714cuda3std6ranges3__45__cpo4swapE,(.L_7 - _ZN66_INTERNAL_06b178dd_30_flash_fwd_hdim128_fp16_sm80_cu_882f9858_29714cuda3std6ranges3__45__cpo4swapE)
_ZN66_INTERNAL_06b178dd_30_flash_fwd_hdim128_fp16_sm80_cu_882f9858_29714cuda3std6ranges3__45__cpo4swapE:
	.zero		1
.L_7:


//--------------------- .nv.shared._ZN7cutlass13device_kernelIN5flash19enable_sm80_to_sm89INS1_16FlashAttnFwdSm80INS1_25CollectiveMainloopFwdSm80ILi8ELi1ELb1EN4cute5tupleIJNS5_1CILi128EEES8_S8_EEELi128ENS_6half_tEfNS_4arch4Sm80ELb0ELb0ELb0ELb1ELb0ELb0ELb1ELb0EEENS1_21CollectiveEpilogueFwdIS9_NS6_IJNS7_ILi1EEESF_SF_EEESA_SC_Li256ELb1ELb1ELb0ELb0EEENS1_19SingleTileSchedulerILb1ELb0ELb1ELi128EEEEEEEEEvNT_6ParamsE --------------------------
	.section	.nv.shared._ZN7cutlass13device_kernelIN5flash19enable_sm80_to_sm89INS1_16FlashAttnFwdSm80INS1_25CollectiveMainloopFwdSm80ILi8ELi1ELb1EN4cute5tupleIJNS5_1CILi128EEES8_S8_EEELi128ENS_6half_tEfNS_4arch4Sm80ELb0ELb0ELb0ELb1ELb0ELb0ELb1ELb0EEENS1_21CollectiveEpilogueFwdIS9_NS6_IJNS7_ILi1EEESF_SF_EEESA_SC_Li256ELb1ELb1ELb0ELb0EEENS1_19SingleTileSchedulerILb1ELb0ELb1ELi128EEEEEEEEEvNT_6ParamsE,"aw",@nobits
	.sectionflags	@""
	.align	16


//--------------------- .nv.shared._ZN7cutlass13device_kernelIN5flash19enable_sm80_to_sm89INS1_16FlashAttnFwdSm80INS1_25CollectiveMainloopFwdSm80ILi8ELi1ELb1EN4cute5tupleIJNS5_1CILi128EEES8_S8_EEELi128ENS_6half_tEfNS_4arch4Sm80ELb0ELb0ELb0ELb1ELb0ELb1ELb1ELb0EEENS1_21CollectiveEpilogueFwdIS9_NS6_IJNS7_ILi1EEESF_SF_EEESA_SC_Li256ELb1ELb1ELb0ELb0EEENS1_19SingleTileSchedulerILb1ELb0ELb1ELi128EEEEEEEEEvNT_6ParamsE --------------------------
	.section	.nv.shared._ZN7cutlass13device_kernelIN5flash19enable_sm80_to_sm89INS1_16FlashAttnFwdSm80INS1_25CollectiveMainloopFwdSm80ILi8ELi1ELb1EN4cute5tupleIJNS5_1CILi128EEES8_S8_EEELi128ENS_6half_tEfNS_4arch4Sm80ELb0ELb0ELb0ELb1ELb0ELb1ELb1ELb0EEENS1_21CollectiveEpilogueFwdIS9_NS6_IJNS7_ILi1EEESF_SF_EEESA_SC_Li256ELb1ELb1ELb0ELb0EEENS1_19SingleTileSchedulerILb1ELb0ELb1ELi128EEEEEEEEEvNT_6ParamsE,"aw",@nobits
	.sectionflags	@""
	.align	16


//--------------------- .nv.shared._ZN7cutlass13device_kernelIN5flash19enable_sm80_to_sm89INS1_16FlashAttnFwdSm80INS1_25CollectiveMainloopFwdSm80ILi8ELi1ELb1EN4cute5tupleIJNS5_1CILi128EEENS7_ILi96EEES8_EEELi128ENS_6half_tEfNS_4arch4Sm80ELb0ELb1ELb0ELb0ELb0ELb0ELb1ELb0EEENS1_21CollectiveEpilogueFwdINS6_IJS8_S8_S9_EEENS6_IJNS7_ILi1EEESH_SH_EEESB_SD_Li256ELb0ELb1ELb0ELb0EEENS1_19SingleTileSchedulerILb0ELb0ELb1ELi128EEEEEEEEEvNT_6ParamsE --------------------------
	.section	.nv.shared._ZN7cutlass13device_kernelIN5flash19enable_sm80_to_sm89INS1_16FlashAttnFwdSm80INS1_25CollectiveMainloopFwdSm80ILi8ELi1ELb1EN4cute5tupleIJNS5_1CILi128EEENS7_ILi96EEES8_EEELi128ENS_6half_tEfNS_4arch4Sm80ELb0ELb1ELb0ELb0ELb0ELb0ELb1ELb0EEENS1_21CollectiveEpilogueFwdINS6_IJS8_S8_S9_EEENS6_IJNS7_ILi1EEESH_SH_EEESB_SD_Li256ELb0ELb1ELb0ELb0EEENS1_19SingleTileSchedulerILb0ELb0ELb1ELi128EEEEEEEEEvNT_6ParamsE,"aw",@nobits
	.sectionflags	@""
	.align	16


//--------------------- .nv.shared._ZN7cutlass13device_kernelIN5flash19enable_sm80_to_sm89INS1_16FlashAttnFwdSm80INS1_25CollectiveMainloopFwdSm80ILi8ELi1ELb1EN4cute5tupleIJNS5_1CILi128EEENS7_ILi96EEES8_EEELi128ENS_6half_tEfNS_4arch4Sm80ELb0ELb1ELb0ELb1ELb0ELb0ELb1ELb0EEENS1_21CollectiveEpilogueFwdINS6_IJS8_S8_S9_EEENS6_IJNS7_ILi1EEESH_SH_EEESB_SD_Li256ELb1ELb1ELb0ELb0EEENS1_19SingleTileSchedulerILb1ELb0ELb1ELi128EEEEEEEEEvNT_6ParamsE --------------------------
	.section	.nv.shared._ZN7cutlass13device_kernelIN5flash19enable_sm80_to_sm89INS1_16FlashAttnFwdSm80INS1_25CollectiveMainloopFwdSm80ILi8ELi1ELb1EN4cute5tupleIJNS5_1CILi128EEENS7_ILi96EEES8_EEELi128ENS_6half_tEfNS_4arch4Sm80ELb0ELb1ELb0ELb1ELb0ELb0ELb1ELb0EEENS1_21CollectiveEpilogueFwdINS6_IJS8_S8_S9_EEENS6_IJNS7_ILi1EEESH_SH_EEESB_SD_Li256ELb1ELb1ELb0ELb0EEENS1_19SingleTileSchedulerILb1ELb0ELb1ELi128EEEEEEEEEvNT_6ParamsE,"aw",@nobits
	.sectionflags	@""
	.align	16


//--------------------- .nv.shared._ZN7cutlass13device_kernelIN5flash19enable_sm80_to_sm89INS1_16FlashAttnFwdSm80INS1_25CollectiveMainloopFwdSm80ILi8ELi1ELb1EN4cute5tupleIJNS5_1CILi128EEENS7_ILi96EEES8_EEELi128ENS_6half_tEfNS_4arch4Sm80ELb0ELb1ELb0ELb1ELb0ELb1ELb1ELb0EEENS1_21CollectiveEpilogueFwdINS6_IJS8_S8_S9_EEENS6_IJNS7_ILi1EEESH_SH_EEESB_SD_Li256ELb1ELb1ELb0ELb0EEENS1_19SingleTileSchedulerILb1ELb0ELb1ELi128EEEEEEEEEvNT_6ParamsE --------------------------
	.section	.nv.shared._ZN7cutlass13device_kernelIN5flash19enable_sm80_to_sm89INS1_16FlashAttnFwdSm80INS1_25CollectiveMainloopFwdSm80ILi8ELi1ELb1EN4cute5tupleIJNS5_1CILi128EEENS7_ILi96EEES8_EEELi128ENS_6half_tEfNS_4arch4Sm80ELb0ELb1ELb0ELb1ELb0ELb1ELb1ELb0EEENS1_21CollectiveEpilogueFwdINS6_IJS8_S8_S9_EEENS6_IJNS7_ILi1EEESH_SH_EEESB_SD_Li256ELb1ELb1ELb0ELb0EEENS1_19SingleTileSchedulerILb1ELb0ELb1ELi128EEEEEEEEEvNT_6ParamsE,"aw",@nobits
	.sectionflags	@""
	.align	16


//--------------------- .nv.shared._ZN7cutlass13device_kernelIN5flash19enable_sm80_to_sm89INS1_16FlashAttnFwdSm80INS1_25CollectiveMainloopFwdSm80ILi8ELi1ELb1EN4cute5tupleIJNS5_1CILi128EEES8_S8_EEELi128ENS_6half_tEfNS_4arch4Sm80ELb1ELb0ELb0ELb0ELb0ELb0ELb1ELb0EEENS1_21CollectiveEpilogueFwdIS9_NS6_IJNS7_ILi1EEESF_SF_EEESA_SC_Li256ELb0ELb1ELb0ELb0EEENS1_30DynamicPersistentTileSchedulerILi256ELi256ELb0ELb1ELb0EEEEEEEEEvNT_6ParamsE --------------------------
	.section	.nv.shared._ZN7cutlass13device_kernelIN5flash19enable_sm80_to_sm89INS1_16FlashAttnFwdSm80INS1_25CollectiveMainloopFwdSm80ILi8ELi1ELb1EN4cute5tupleIJNS5_1CILi128EEES8_S8_EEELi128ENS_6half_tEfNS_4arch4Sm80ELb1ELb0ELb0ELb0ELb0ELb0ELb1ELb0EEENS1_21CollectiveEpilogueFwdIS9_NS6_IJNS7_ILi1EEESF_SF_EEESA_SC_Li256ELb0ELb1ELb0ELb0EEENS1_30DynamicPersistentTileSchedulerILi256ELi256ELb0ELb1ELb0EEEEEEEEEvNT_6ParamsE,"aw",@nobits
	.sectionflags	@""
	.align	16


//--------------------- .nv.shared._ZN7cutlass13device_kernelIN5flash19enable_sm80_to_sm89INS1_16FlashAttnFwdSm80INS1_25CollectiveMainloopFwdSm80ILi8ELi1ELb1EN4cute5tupleIJNS5_1CILi128EEES8_S8_EEELi128ENS_6half_tEfNS_4arch4Sm80ELb1ELb0ELb0ELb1ELb0ELb0ELb1ELb0EEENS1_21CollectiveEpilogueFwdIS9_NS6_IJNS7_ILi1EEESF_SF_EEESA_SC_Li256ELb1ELb1ELb0ELb0EEENS1_19SingleTileSchedulerILb1ELb0ELb1ELi128EEEEEEEEEvNT_6ParamsE --------------------------
	.section	.nv.shared._ZN7cutlass13device_kernelIN5flash19enable_sm80_to_sm89INS1_16FlashAttnFwdSm80INS1_25CollectiveMainloopFwdSm80ILi8ELi1ELb1EN4cute5tupleIJNS5_1CILi128EEES8_S8_EEELi128ENS_6half_tEfNS_4arch4Sm80ELb1ELb0ELb0ELb1ELb0ELb0ELb1ELb0EEENS1_21CollectiveEpilogueFwdIS9_NS6_IJNS7_ILi1EEESF_SF_EEESA_SC_Li256ELb1ELb1ELb0ELb0EEENS1_19SingleTileSchedulerILb1ELb0ELb1ELi128EEEEEEEEEvNT_6ParamsE,"aw",@nobits
	.sectionflags	@""
	.align	16


//--------------------- .nv.shared._ZN7cutlass13device_kernelIN5flash19enable_sm80_to_sm89INS1_16FlashAttnFwdSm80INS1_25CollectiveMainloopFwdSm80ILi8ELi1ELb1EN4cute5tupleIJNS5_1CILi128EEES8_S8_EEELi128ENS_6half_tEfNS_4arch4Sm80ELb1ELb0ELb0ELb1ELb0ELb1ELb1ELb0EEENS1_21CollectiveEpilogueFwdIS9_NS6_IJNS7_ILi1EEESF_SF_EEESA_SC_Li256ELb1ELb1ELb0ELb0EEENS1_19SingleTileSchedulerILb1ELb0ELb1ELi128EEEEEEEEEvNT_6ParamsE --------------------------
	.section	.nv.shared._ZN7cutlass13device_kernelIN5flash19enable_sm80_to_sm89INS1_16FlashAttnFwdSm80INS1_25CollectiveMainloopFwdSm80ILi8ELi1ELb1EN4cute5tupleIJNS5_1CILi128EEES8_S8_EEELi128ENS_6half_tEfNS_4arch4Sm80ELb1ELb0ELb0ELb1ELb0ELb1ELb1ELb0EEENS1_21CollectiveEpilogueFwdIS9_NS6_IJNS7_ILi1EEESF_SF_EEESA_SC_Li256ELb1ELb1ELb0ELb0EEENS1_19SingleTileSchedulerILb1ELb0ELb1ELi128EEEEEEEEEvNT_6ParamsE,"aw",@nobits
	.sectionflags	@""
	.align	16


//--------------------- .nv.shared._ZN7cutlass13device_kernelIN5flash19enable_sm80_to_sm89INS1_16FlashAttnFwdSm80INS1_25CollectiveMainloopFwdSm80ILi4ELi1ELb0EN4cute5tupleIJNS5_1CILi128EEENS7_ILi64EEES8_EEELi128ENS_6half_tEfNS_4arch4Sm80ELb0ELb0ELb0ELb0ELb0ELb0ELb1ELb0EEENS1_21CollectiveEpilogueFwdINS6_IJS8_S8_S9_EEENS6_IJNS7_ILi1EEESH_SH_EEESB_SD_Li128ELb0ELb1ELb0ELb0EEENS1_19SingleTileSchedulerILb0ELb0ELb1ELi128EEEEEEEEEvNT_6ParamsE --------------------------
	.section	.nv.shared._ZN7cutlass13device_kernelIN5flash19enable_sm80_to_sm89INS1_16FlashAttnFwdSm80INS1_25CollectiveMainloopFwdSm80ILi4ELi1ELb0EN4cute5tupleIJNS5_1CILi128EEENS7_ILi64EEES8_EEELi128ENS_6half_tEfNS_4arch4Sm80ELb0ELb0ELb0ELb0ELb0ELb0ELb1ELb0EEENS1_21CollectiveEpilogueFwdINS6_IJS8_S8_S9_EEENS6_IJNS7_ILi1EEESH_SH_EEESB_SD_Li128ELb0ELb1ELb0ELb0EEENS1_19SingleTileSchedulerILb0ELb0ELb1ELi128EEEEEEEEEvNT_6ParamsE,"aw",@nobits
	.sectionflags	@""
	.align	16


//--------------------- .nv.shared._ZN7cutlass13device_kernelIN5flash19enable_sm80_to_sm89INS1_16FlashAttnFwdSm80INS1_25CollectiveMainloopFwdSm80ILi4ELi1ELb0EN4cute5tupleIJNS5_1CILi128EEENS7_ILi64EEES8_EEELi128ENS_6half_tEfNS_4arch4Sm80ELb0ELb0ELb0ELb1ELb0ELb0ELb1ELb0EEENS1_21CollectiveEpilogueFwdINS6_IJS8_S8_S9_EEENS6_IJNS7_ILi1EEESH_SH_EEESB_SD_Li128ELb1ELb1ELb0ELb0EEENS1_19SingleTileSchedulerILb1ELb0ELb1ELi128EEEEEEEEEvNT_6ParamsE --------------------------
	.section	.nv.shared._ZN7cutlass13device_kernelIN5flash19enable_sm80_to_sm89INS1_16FlashAttnFwdSm80INS1_25CollectiveMainloopFwdSm80ILi4ELi1ELb0EN4cute5tupleIJNS5_1CILi128EEENS7_ILi64EEES8_EEELi128ENS_6half_tEfNS_4arch4Sm80ELb0ELb0ELb0ELb1ELb0ELb0ELb1ELb0EEENS1_21CollectiveEpilogueFwdINS6_IJS8_S8_S9_EEENS6_IJNS7_ILi1EEESH_SH_EEESB_SD_Li128ELb1ELb1ELb0ELb0EEENS1_19SingleTileSchedulerILb1ELb0ELb1ELi128EEEEEEEEEvNT_6ParamsE,"aw",@nobits
	.sectionflags	@""
	.align	16


//--------------------- .nv.shared._ZN7cutlass13device_kernelIN5flash19enable_sm80_to_sm89INS1_16FlashAttnFwdSm80INS1_25CollectiveMainloopFwdSm80ILi4ELi1ELb0EN4cute5tupleIJNS5_1CILi128EEENS7_ILi64EEES8_EEELi128ENS_6half_tEfNS_4arch4Sm80ELb0ELb0ELb0ELb1ELb0ELb1ELb1ELb0EEENS1_21CollectiveEpilogueFwdINS6_IJS8_S8_S9_EEENS6_IJNS7_ILi1EEESH_SH_EEESB_SD_Li128ELb1ELb1ELb0ELb0EEENS1_19SingleTileSchedulerILb1ELb0ELb1ELi128EEEEEEEEEvNT_6ParamsE --------------------------
	.section	.nv.shared._ZN7cutlass13device_kernelIN5flash19enable_sm80_to_sm89INS1_16FlashAttnFwdSm80INS1_25CollectiveMainloopFwdSm80ILi4ELi1ELb0EN4cute5tupleIJNS5_1CILi128EEENS7_ILi64EEES8_EEELi128ENS_6half_tEfNS_4arch4Sm80ELb0ELb0ELb0ELb1ELb0ELb1ELb1ELb0EEENS1_21CollectiveEpilogueFwdINS6_IJS8_S8_S9_EEENS6_IJNS7_ILi1EEESH_SH_EEESB_SD_Li128ELb1ELb1ELb0ELb0EEENS1_19SingleTileSchedulerILb1ELb0ELb1ELi128EEEEEEEEEvNT_6ParamsE,"aw",@nobits
	.sectionflags	@""
	.align	16


//--------------------- .nv.shared._ZN7cutlass13device_kernelIN5flash19enable_sm80_to_sm89INS1_16FlashAttnFwdSm80INS1_25CollectiveMainloopFwdSm80ILi4ELi1ELb0EN4cute5tupleIJNS5_1CILi128EEENS7_ILi48EEES8_EEELi128ENS_6half_tEfNS_4arch4Sm80ELb0ELb1ELb0ELb0ELb0ELb0ELb1ELb0EEENS1_21CollectiveEpilogueFwdINS6_IJS8_S8_S9_EEENS6_IJNS7_ILi1EEESH_SH_EEESB_SD_Li128ELb0ELb1ELb0ELb0EEENS1_19SingleTileSchedulerILb0ELb0ELb1ELi128EEEEEEEEEvNT_6ParamsE --------------------------
	.section	.nv.shared._ZN7cutlass13device_kernelIN5flash19enable_sm80_to_sm89INS1_16FlashAttnFwdSm80INS1_25CollectiveMainloopFwdSm80ILi4ELi1ELb0EN4cute5tupleIJNS5_1CILi128EEENS7_ILi48EEES8_EEELi128ENS_6half_tEfNS_4arch4Sm80ELb0ELb1ELb0ELb0ELb0ELb0ELb1ELb0EEENS1_21CollectiveEpilogueFwdINS6_IJS8_S8_S9_EEENS6_IJNS7_ILi1EEESH_SH_EEESB_SD_Li128ELb0ELb1ELb0ELb0EEENS1_19SingleTileSchedulerILb0ELb0ELb1ELi128EEEEEEEEEvNT_6ParamsE,"aw",@nobits
	.sectionflags	@""
	.align	16


//--------------------- .nv.shared._ZN7cutlass13device_kernelIN5flash19enable_sm80_to_sm89INS1_16FlashAttnFwdSm80INS1_25CollectiveMainloopFwdSm80ILi4ELi1ELb0EN4cute5tupleIJNS5_1CILi128EEENS7_ILi48EEES8_EEELi128ENS_6half_tEfNS_4arch4Sm80ELb0ELb1ELb0ELb1ELb0ELb0ELb1ELb0EEENS1_21CollectiveEpilogueFwdINS6_IJS8_S8_S9_EEENS6_IJNS7_ILi1EEESH_SH_EEESB_SD_Li128ELb1ELb1ELb0ELb0EEENS1_19SingleTileSchedulerILb1ELb0ELb1ELi128EEEEEEEEEvNT_6ParamsE --------------------------
	.section	.nv.shared._ZN7cutlass13device_kernelIN5flash19enable_sm80_to_sm89INS1_16FlashAttnFwdSm80INS1_25CollectiveMainloopFwdSm80ILi4ELi1ELb0EN4cute5tupleIJNS5_1CILi128EEENS7_ILi48EEES8_EEELi128ENS_6half_tEfNS_4arch4Sm80ELb0ELb1ELb0ELb1ELb0ELb0ELb1ELb0EEENS1_21CollectiveEpilogueFwdINS6_IJS8_S8_S9_EEENS6_IJNS7_ILi1EEESH_SH_EEESB_SD_Li128ELb1ELb1ELb0ELb0EEENS1_19SingleTileSchedulerILb1ELb0ELb1ELi128EEEEEEEEEvNT_6ParamsE,"aw",@nobits
	.sectionflags	@""
	.align	16


//--------------------- .nv.shared._ZN7cutlass13device_kernelIN5flash19enable_sm80_to_sm89INS1_16FlashAttnFwdSm80INS1_25CollectiveMainloopFwdSm80ILi4ELi1ELb0EN4cute5tupleIJNS5_1CILi128EEENS7_ILi48EEES8_EEELi128ENS_6half_tEfNS_4arch4Sm80ELb0ELb1ELb0ELb1ELb0ELb1ELb1ELb0EEENS1_21CollectiveEpilogueFwdINS6_IJS8_S8_S9_EEENS6_IJNS7_ILi1EEESH_SH_EEESB_SD_Li128ELb1ELb1ELb0ELb0EEENS1_19SingleTileSchedulerILb1ELb0ELb1ELi128EEEEEEEEEvNT_6ParamsE --------------------------
	.section	.nv.shared._ZN7cutlass13device_kernelIN5flash19enable_sm80_to_sm89INS1_16FlashAttnFwdSm80INS1_25CollectiveMainloopFwdSm80ILi4ELi1ELb0EN4cute5tupleIJNS5_1CILi128EEENS7_ILi48EEES8_EEELi128ENS_6half_tEfNS_4arch4Sm80ELb0ELb1ELb0ELb1ELb0ELb1ELb1ELb0EEENS1_21CollectiveEpilogueFwdINS6_IJS8_S8_S9_EEENS6_IJNS7_ILi1EEESH_SH_EEESB_SD_Li128ELb1ELb1ELb0ELb0EEENS1_19SingleTileSchedulerILb1ELb0ELb1ELi128EEEEEEEEEvNT_6ParamsE,"aw",@nobits
	.sectionflags	@""
	.align	16


//--------------------- .nv.shared._ZN7cutlass13device_kernelIN5flash19enable_sm80_to_sm89INS1_16FlashAttnFwdSm80INS1_25CollectiveMainloopFwdSm80ILi4ELi1ELb0EN4cute5tupleIJNS5_1CILi128EEENS7_ILi64EEES8_EEELi128ENS_6half_tEfNS_4arch4Sm80ELb1ELb0ELb0ELb0ELb0ELb0ELb1ELb0EEENS1_21CollectiveEpilogueFwdINS6_IJS8_S8_S9_EEENS6_IJNS7_ILi1EEESH_SH_EEESB_SD_Li128ELb0ELb1ELb0ELb0EEENS1_30DynamicPersistentTileSchedulerILi128ELi128ELb0ELb1ELb0EEEEEEEEEvNT_6ParamsE --------------------------
	.section	.nv.shared._ZN7cutlass13device_kernelIN5flash19enable_sm80_to_sm89INS1_16FlashAttnFwdSm80INS1_25CollectiveMainloopFwdSm80ILi4ELi1ELb0EN4cute5tupleIJNS5_1CILi128EEENS7_ILi64EEES8_EEELi128ENS_6half_tEfNS_4arch4Sm80ELb1ELb0ELb0ELb0ELb0ELb0ELb1ELb0EEENS1_21CollectiveEpilogueFwdINS6_IJS8_S8_S9_EEENS6_IJNS7_ILi1EEESH_SH_EEESB_SD_Li128ELb0ELb1ELb0ELb0EEENS1_30DynamicPersistentTileSchedulerILi128ELi128ELb0ELb1ELb0EEEEEEEEEvNT_6ParamsE,"aw",@nobits
	.sectionflags	@""
	.align	16


//--------------------- .nv.shared._ZN7cutlass13device_kernelIN5flash19enable_sm80_to_sm89INS1_16FlashAttnFwdSm80INS1_25CollectiveMainloopFwdSm80ILi4ELi1ELb0EN4cute5tupleIJNS5_1CILi128EEENS7_ILi64EEES8_EEELi128ENS_6half_tEfNS_4arch4Sm80ELb1ELb0ELb0ELb1ELb0ELb0ELb1ELb0EEENS1_21CollectiveEpilogueFwdINS6_IJS8_S8_S9_EEENS6_IJNS7_ILi1EEESH_SH_EEESB_SD_Li128ELb1ELb1ELb0ELb0EEENS1_19SingleTileSchedulerILb1ELb0ELb1ELi128EEEEEEEEEvNT_6ParamsE --------------------------
	.section	.nv.shared._ZN7cutlass13device_kernelIN5flash19enable_sm80_to_sm89INS1_16FlashAttnFwdSm80INS1_25CollectiveMainloopFwdSm80ILi4ELi1ELb0EN4cute5tupleIJNS5_1CILi128EEENS7_ILi64EEES8_EEELi128ENS_6half_tEfNS_4arch4Sm80ELb1ELb0ELb0ELb1ELb0ELb0ELb1ELb0EEENS1_21CollectiveEpilogueFwdINS6_IJS8_S8_S9_EEENS6_IJNS7_ILi1EEESH_SH_EEESB_SD_Li128ELb1ELb1ELb0ELb0EEENS1_19SingleTileSchedulerILb1ELb0ELb1ELi128EEEEEEEEEvNT_6ParamsE,"aw",@nobits
	.sectionflags	@""
	.align	16


//--------------------- .nv.shared._ZN7cutlass13device_kernelIN5flash19enable_sm80_to_sm89INS1_16FlashAttnFwdSm80INS1_25CollectiveMainloopFwdSm80ILi4ELi1ELb0EN4cute5tupleIJNS5_1CILi128EEENS7_ILi64EEES8_EEELi128ENS_6half_tEfNS_4arch4Sm80ELb1ELb0ELb0ELb1ELb0ELb1ELb1ELb0EEENS1_21CollectiveEpilogueFwdINS6_IJS8_S8_S9_EEENS6_IJNS7_ILi1EEESH_SH_EEESB_SD_Li128ELb1ELb1ELb0ELb0EEENS1_19SingleTileSchedulerILb1ELb0ELb1ELi128EEEEEEEEEvNT_6ParamsE --------------------------
	.section	.nv.shared._ZN7cutlass13device_kernelIN5flash19enable_sm80_to_sm89INS1_16FlashAttnFwdSm80INS1_25CollectiveMainloopFwdSm80ILi4ELi1ELb0EN4cute5tupleIJNS5_1CILi128EEENS7_ILi64EEES8_EEELi128ENS_6half_tEfNS_4arch4Sm80ELb1ELb0ELb0ELb1ELb0ELb1ELb1ELb0EEENS1_21CollectiveEpilogueFwdINS6_IJS8_S8_S9_EEENS6_IJNS7_ILi1EEESH_SH_EEESB_SD_Li128ELb1ELb1ELb0ELb0EEENS1_19SingleTileSchedulerILb1ELb0ELb1ELi128EEEEEEEEEvNT_6ParamsE,"aw",@nobits
	.sectionflags	@""
	.align	16
